// Copyright (c) 2024, Jay Shah, Ganesh Bikshandi, Ying Zhang, Vijay Thakkar, Pradeep Ramani, Tri Dao.
// Splitting the different template instantiations to different files to speed up compilation.
// This file is auto-generated. See "generate_kernels.py"

#include "flash_fwd_hdim64_fp16_paged_split_sm80.cu"
#include "flash_fwd_hdim64_fp16_paged_split_softcap_sm80.cu"

// ===== COMPILED SASS (sm_80) =====

	.target	sm_80

	.elftype	@"ET_EXEC"


//--------------------- .note.nv.tkinfo           --------------------------
	.section	.note.nv.tkinfo,"",@"SHT_NOTE"
	.sectionflags	@"SHF_NOTE_NV_TKINFO"
	.tkinfo
        /*0018*/ 	.word	0x00000002
        /*0030*/ 	.string	""
        /*0030*/ 	.string	"ptxas"
        /*0030*/ 	.string	"Cuda compilation tools, release 13.0, V13.0.88"
        /*0030*/ 	.string	"Build cuda_13.0.r13.0/compiler.36424714_0"
        /*0030*/ 	.string	"-arch sm_80 -m 64 "



//--------------------- .note.nv.cuinfo           --------------------------
	.section	.note.nv.cuinfo,"",@"SHT_NOTE"
	.sectionflags	@"SHF_NOTE_NV_CUINFO"
        /*0018*/ 	.short	0x0002
        /*001a*/ 	.short	0x0050
        /*001c*/ 	.short	0x0082
	.zero		2


//--------------------- .nv.info                  --------------------------
	.section	.nv.info,"",@"SHT_CUDA_INFO"
	.align	4


	//----- nvinfo : EIATTR_REGCOUNT
	.align		4
        /*0000*/ 	.byte	0x04, 0x2f
        /*0002*/ 	.short	(.L_12 - .L_11)
	.align		4
.L_11:
        /*0004*/ 	.word	index@(_ZN7cutlass13device_kernelIN5flash19enable_sm80_to_sm89INS1_16FlashAttnFwdSm80INS1_25CollectiveMainloopFwdSm80ILi4ELi1ELb0EN4cute5tupleIJNS5_1CILi128EEENS7_ILi80EEENS7_ILi64EEEEEELi64ENS_6half_tEfNS_4arch4Sm80ELb1ELb0ELb0ELb1ELb1ELb1ELb1ELb1EEENS1_21CollectiveEpilogueFwdINS6_IJS8_SA_S9_EEENS6_IJNS7_ILi1EEESI_SI_EEESC_SE_Li128ELb1ELb1ELb1ELb0EEENS1_36VarlenDynamicPersistentTileSchedulerILi128ELi80ELi128ELi128ELb1ELb1ELb0ELb1ELb1ELb1EEEEEEEEEvNT_6ParamsE)
        /*0008*/ 	.word	0x000000ff


	//----- nvinfo : EIATTR_FRAME_SIZE
	.align		4
.L_12:
        /*000c*/ 	.byte	0x04, 0x11
        /*000e*/ 	.short	(.L_14 - .L_13)
	.align		4
.L_13:
        /*0010*/ 	.word	index@($__internal_51_$__cuda_sm70_votesync_ballot)
        /*0014*/ 	.word	0x00000000


	//----- nvinfo : EIATTR_FRAME_SIZE
	.align		4
.L_14:
        /*0018*/ 	.byte	0x04, 0x11
        /*001a*/ 	.short	(.L_16 - .L_15)
	.align		4
.L_15:
        /*001c*/ 	.word	index@($__internal_50_$__cuda_sm70_shflsync_up_p)
        /*0020*/ 	.word	0x00000000


	//----- nvinfo : EIATTR_FRAME_SIZE
	.align		4
.L_16:
        /*0024*/ 	.byte	0x04, 0x11
        /*0026*/ 	.short	(.L_18 - .L_17)
	.align		4
.L_17:
        /*0028*/ 	.word	index@($__internal_49_$__cuda_sm70_shflsync_idx_p)
        /*002c*/ 	.word	0x00000000


	//----- nvinfo : EIATTR_FRAME_SIZE
	.align		4
.L_18:
        /*0030*/ 	.byte	0x04, 0x11
        /*0032*/ 	.short	(.L_20 - .L_19)
	.align		4
.L_19:
        /*0034*/ 	.word	index@($__internal_48_$__cuda_sm70_shflsync_bfly_p)
        /*0038*/ 	.word	0x00000000


	//----- nvinfo : EIATTR_FRAME_SIZE
	.align		4
.L_20:
        /*003c*/ 	.byte	0x04, 0x11
        /*003e*/ 	.short	(.L_22 - .L_21)
	.align		4
.L_21:
        /*0040*/ 	.word	index@(_ZN7cutlass13device_kernelIN5flash19enable_sm80_to_sm89INS1_16FlashAttnFwdSm80INS1_25CollectiveMainloopFwdSm80ILi4ELi1ELb0EN4cute5tupleIJNS5_1CILi128EEENS7_ILi80EEENS7_ILi64EEEEEELi64ENS_6half_tEfNS_4arch4Sm80ELb1ELb0ELb0ELb1ELb1ELb1ELb1ELb1EEENS1_21CollectiveEpilogueFwdINS6_IJS8_SA_S9_EEENS6_IJNS7_ILi1EEESI_SI_EEESC_SE_Li128ELb1ELb1ELb1ELb0EEENS1_36VarlenDynamicPersistentTileSchedulerILi128ELi80ELi128ELi128ELb1ELb1ELb0ELb1ELb1ELb1EEEEEEEEEvNT_6ParamsE)
        /*0044*/ 	.word	0x00000100


	//----- nvinfo : EIATTR_REGCOUNT
	.align		4
.L_22:
        /*0048*/ 	.byte	0x04, 0x2f
        /*004a*/ 	.short	(.L_24 - .L_23)
	.align		4
.L_23:
        /*004c*/ 	.word	index@(_ZN7cutlass13device_kernelIN5flash19enable_sm80_to_sm89INS1_16FlashAttnFwdSm80INS1_25CollectiveMainloopFwdSm80ILi4ELi1ELb0EN4cute5tupleIJNS5_1CILi128EEENS7_ILi80EEENS7_ILi64EEEEEELi64ENS_6half_tEfNS_4arch4Sm80ELb1ELb0ELb0ELb1ELb1ELb0ELb1ELb1EEENS1_21CollectiveEpilogueFwdINS6_IJS8_SA_S9_EEENS6_IJNS7_ILi1EEESI_SI_EEESC_SE_Li128ELb1ELb1ELb1ELb0EEENS1_36VarlenDynamicPersistentTileSchedulerILi128ELi80ELi128ELi128ELb1ELb1ELb0ELb1ELb1ELb1EEEEEEEEEvNT_6ParamsE)
        /*0050*/ 	.word	0x000000ff


	//----- nvinfo : EIATTR_FRAME_SIZE
	.align		4
.L_24:
        /*0054*/ 	.byte	0x04, 0x11
        /*0056*/ 	.short	(.L_26 - .L_25)
	.align		4
.L_25:
        /*0058*/ 	.word	index@($__internal_47_$__cuda_sm70_votesync_ballot)
        /*005c*/ 	.word	0x00000000


	//----- nvinfo : EIATTR_FRAME_SIZE
	.align		4
.L_26:
        /*0060*/ 	.byte	0x04, 0x11
        /*0062*/ 	.short	(.L_28 - .L_27)
	.align		4
.L_27:
        /*0064*/ 	.word	index@($__internal_46_$__cuda_sm70_shflsync_up_p)
        /*0068*/ 	.word	0x00000000


	//----- nvinfo : EIATTR_FRAME_SIZE
	.align		4
.L_28:
        /*006c*/ 	.byte	0x04, 0x11
        /*006e*/ 	.short	(.L_30 - .L_29)
	.align		4
.L_29:
        /*0070*/ 	.word	index@($__internal_45_$__cuda_sm70_shflsync_idx_p)
        /*0074*/ 	.word	0x00000000


	//----- nvinfo : EIATTR_FRAME_SIZE
	.align		4
.L_30:
        /*0078*/ 	.byte	0x04, 0x11
        /*007a*/ 	.short	(.L_32 - .L_31)
	.align		4
.L_31:
        /*007c*/ 	.word	index@($__internal_44_$__cuda_sm70_shflsync_bfly_p)
        /*0080*/ 	.word	0x00000000


	//----- nvinfo : EIATTR_FRAME_SIZE
	.align		4
.L_32:
        /*0084*/ 	.byte	0x04, 0x11
        /*0086*/ 	.short	(.L_34 - .L_33)
	.align		4
.L_33:
        /*0088*/ 	.word	index@(_ZN7cutlass13device_kernelIN5flash19enable_sm80_to_sm89INS1_16FlashAttnFwdSm80INS1_25CollectiveMainloopFwdSm80ILi4ELi1ELb0EN4cute5tupleIJNS5_1CILi128EEENS7_ILi80EEENS7_ILi64EEEEEELi64ENS_6half_tEfNS_4arch4Sm80ELb1ELb0ELb0ELb1ELb1ELb0ELb1ELb1EEENS1_21CollectiveEpilogueFwdINS6_IJS8_SA_S9_EEENS6_IJNS7_ILi1EEESI_SI_EEESC_SE_Li128ELb1ELb1ELb1ELb0EEENS1_36VarlenDynamicPersistentTileSchedulerILi128ELi80ELi128ELi128ELb1ELb1ELb0ELb1ELb1ELb1EEEEEEEEEvNT_6ParamsE)
        /*008c*/ 	.word	0x000000c0


	//----- nvinfo : EIATTR_REGCOUNT
	.align		4
.L_34:
        /*0090*/ 	.byte	0x04, 0x2f
        /*0092*/ 	.short	(.L_36 - .L_35)
	.align		4
.L_35:
        /*0094*/ 	.word	index@(_ZN7cutlass13device_kernelIN5flash19enable_sm80_to_sm89INS1_16FlashAttnFwdSm80INS1_25CollectiveMainloopFwdSm80ILi4ELi1ELb0EN4cute5tupleIJNS5_1CILi128EEENS7_ILi112EEENS7_ILi64EEEEEELi64ENS_6half_tEfNS_4arch4Sm80ELb1ELb0ELb0ELb0ELb1ELb0ELb1ELb1EEENS1_21CollectiveEpilogueFwdINS6_IJS8_SA_S9_EEENS6_IJNS7_ILi1EEESI_SI_EEESC_SE_Li128ELb0ELb1ELb1ELb0EEENS1_30DynamicPersistentTileSchedulerILi128ELi128ELb1ELb1ELb0EEEEEEEEEvNT_6ParamsE)
        /*0098*/ 	.word	0x000000ff


	//----- nvinfo : EIATTR_FRAME_SIZE
	.align		4
.L_36:
        /*009c*/ 	.byte	0x04, 0x11
        /*009e*/ 	.short	(.L_38 - .L_37)
	.align		4
.L_37:
        /*00a0*/ 	.word	index@($__internal_43_$__cuda_sm70_shflsync_idx_p)
        /*00a4*/ 	.word	0x00000000


	//----- nvinfo : EIATTR_FRAME_SIZE
	.align		4
.L_38:
        /*00a8*/ 	.byte	0x04, 0x11
        /*00aa*/ 	.short	(.L_40 - .L_39)
	.align		4
.L_39:
        /*00ac*/ 	.word	index@($__internal_42_$__cuda_sm70_shflsync_bfly_p)
        /*00b0*/ 	.word	0x00000000


	//----- nvinfo : EIATTR_FRAME_SIZE
	.align		4
.L_40:
        /*00b4*/ 	.byte	0x04, 0x11
        /*00b6*/ 	.short	(.L_42 - .L_41)
	.align		4
.L_41:
        /*00b8*/ 	.word	index@(_ZN7cutlass13device_kernelIN5flash19enable_sm80_to_sm89INS1_16FlashAttnFwdSm80INS1_25CollectiveMainloopFwdSm80ILi4ELi1ELb0EN4cute5tupleIJNS5_1CILi128EEENS7_ILi112EEENS7_ILi64EEEEEELi64ENS_6half_tEfNS_4arch4Sm80ELb1ELb0ELb0ELb0ELb1ELb0ELb1ELb1EEENS1_21CollectiveEpilogueFwdINS6_IJS8_SA_S9_EEENS6_IJNS7_ILi1EEESI_SI_EEESC_SE_Li128ELb0ELb1ELb1ELb0EEENS1_30DynamicPersistentTileSchedulerILi128ELi128ELb1ELb1ELb0EEEEEEEEEvNT_6ParamsE)
        /*00bc*/ 	.word	0x000000a0


	//----- nvinfo : EIATTR_REGCOUNT
	.align		4
.L_42:
        /*00c0*/ 	.byte	0x04, 0x2f
        /*00c2*/ 	.short	(.L_44 - .L_43)
	.align		4
.L_43:
        /*00c4*/ 	.word	index@(_ZN7cutlass13device_kernelIN5flash19enable_sm80_to_sm89INS1_16FlashAttnFwdSm80INS1_25CollectiveMainloopFwdSm80ILi4ELi1ELb0EN4cute5tupleIJNS5_1CILi128EEENS7_ILi80EEENS7_ILi64EEEEEELi64ENS_6half_tEfNS_4arch4Sm80ELb0ELb1ELb0ELb1ELb1ELb1ELb1ELb1EEENS1_21CollectiveEpilogueFwdINS6_IJS8_SA_S9_EEENS6_IJNS7_ILi1EEESI_SI_EEESC_SE_Li128ELb1ELb1ELb1ELb0EEENS1_36VarlenDynamicPersistentTileSchedulerILi128ELi80ELi128ELi128ELb1ELb1ELb0ELb1ELb0ELb1EEEEEEEEEvNT_6ParamsE)
        /*00c8*/ 	.word	0x000000ff


	//----- nvinfo : EIATTR_FRAME_SIZE
	.align		4
.L_44:
        /*00cc*/ 	.byte	0x04, 0x11
        /*00ce*/ 	.short	(.L_46 - .L_45)
	.align		4
.L_45:
        /*00d0*/ 	.word	index@($__internal_41_$__cuda_sm70_votesync_ballot)
        /*00d4*/ 	.word	0x00000000


	//----- nvinfo : EIATTR_FRAME_SIZE
	.align		4
.L_46:
        /*00d8*/ 	.byte	0x04, 0x11
        /*00da*/ 	.short	(.L_48 - .L_47)
	.align		4
.L_47:
        /*00dc*/ 	.word	index@($__internal_40_$__cuda_sm70_shflsync_up_p)
        /*00e0*/ 	.word	0x00000000


	//----- nvinfo : EIATTR_FRAME_SIZE
	.align		4
.L_48:
        /*00e4*/ 	.byte	0x04, 0x11
        /*00e6*/ 	.short	(.L_50 - .L_49)
	.align		4
.L_49:
        /*00e8*/ 	.word	index@($__internal_39_$__cuda_sm70_shflsync_idx_p)
        /*00ec*/ 	.word	0x00000000


	//----- nvinfo : EIATTR_FRAME_SIZE
	.align		4
.L_50:
        /*00f0*/ 	.byte	0x04, 0x11
        /*00f2*/ 	.short	(.L_52 - .L_51)
	.align		4
.L_51:
        /*00f4*/ 	.word	index@($__internal_38_$__cuda_sm70_shflsync_bfly_p)
        /*00f8*/ 	.word	0x00000000


	//----- nvinfo : EIATTR_FRAME_SIZE
	.align		4
.L_52:
        /*00fc*/ 	.byte	0x04, 0x11
        /*00fe*/ 	.short	(.L_54 - .L_53)
	.align		4
.L_53:
        /*0100*/ 	.word	index@(_ZN7cutlass13device_kernelIN5flash19enable_sm80_to_sm89INS1_16FlashAttnFwdSm80INS1_25CollectiveMainloopFwdSm80ILi4ELi1ELb0EN4cute5tupleIJNS5_1CILi128EEENS7_ILi80EEENS7_ILi64EEEEEELi64ENS_6half_tEfNS_4arch4Sm80ELb0ELb1ELb0ELb1ELb1ELb1ELb1ELb1EEENS1_21CollectiveEpilogueFwdINS6_IJS8_SA_S9_EEENS6_IJNS7_ILi1EEESI_SI_EEESC_SE_Li128ELb1ELb1ELb1ELb0EEENS1_36VarlenDynamicPersistentTileSchedulerILi128ELi80ELi128ELi128ELb1ELb1ELb0ELb1ELb0ELb1EEEEEEEEEvNT_6ParamsE)
        /*0104*/ 	.word	0x000000f8


	//----- nvinfo : EIATTR_REGCOUNT
	.align		4
.L_54:
        /*0108*/ 	.byte	0x04, 0x2f
        /*010a*/ 	.short	(.L_56 - .L_55)
	.align		4
.L_55:
        /*010c*/ 	.word	index@(_ZN7cutlass13device_kernelIN5flash19enable_sm80_to_sm89INS1_16FlashAttnFwdSm80INS1_25CollectiveMainloopFwdSm80ILi4ELi1ELb0EN4cute5tupleIJNS5_1CILi128EEENS7_ILi80EEENS7_ILi64EEEEEELi64ENS_6half_tEfNS_4arch4Sm80ELb0ELb1ELb0ELb1ELb1ELb0ELb1ELb1EEENS1_21CollectiveEpilogueFwdINS6_IJS8_SA_S9_EEENS6_IJNS7_ILi1EEESI_SI_EEESC_SE_Li128ELb1ELb1ELb1ELb0EEENS1_36VarlenDynamicPersistentTileSchedulerILi128ELi80ELi128ELi128ELb1ELb1ELb0ELb1ELb0ELb1EEEEEEEEEvNT_6ParamsE)
        /*0110*/ 	.word	0x000000ff


	//----- nvinfo : EIATTR_FRAME_SIZE
	.align		4
.L_56:
        /*0114*/ 	.byte	0x04, 0x11
        /*0116*/ 	.short	(.L_58 - .L_57)
	.align		4
.L_57:
        /*0118*/ 	.word	index@($__internal_37_$__cuda_sm70_votesync_ballot)
        /*011c*/ 	.word	0x00000000


	//----- nvinfo : EIATTR_FRAME_SIZE
	.align		4
.L_58:
        /*0120*/ 	.byte	0x04, 0x11
        /*0122*/ 	.short	(.L_60 - .L_59)
	.align		4
.L_59:
        /*0124*/ 	.word	index@($__internal_36_$__cuda_sm70_shflsync_up_p)
        /*0128*/ 	.word	0x00000000


	//----- nvinfo : EIATTR_FRAME_SIZE
	.align		4
.L_60:
        /*012c*/ 	.byte	0x04, 0x11
        /*012e*/ 	.short	(.L_62 - .L_61)
	.align		4
.L_61:
        /*0130*/ 	.word	index@($__internal_35_$__cuda_sm70_shflsync_idx_p)
        /*0134*/ 	.word	0x00000000


	//----- nvinfo : EIATTR_FRAME_SIZE
	.align		4
.L_62:
        /*0138*/ 	.byte	0x04, 0x11
        /*013a*/ 	.short	(.L_64 - .L_63)
	.align		4
.L_63:
        /*013c*/ 	.word	index@($__internal_34_$__cuda_sm70_shflsync_bfly_p)
        /*0140*/ 	.word	0x00000000


	//----- nvinfo : EIATTR_FRAME_SIZE
	.align		4
.L_64:
        /*0144*/ 	.byte	0x04, 0x11
        /*0146*/ 	.short	(.L_66 - .L_65)
	.align		4
.L_65:
        /*0148*/ 	.word	index@(_ZN7cutlass13device_kernelIN5flash19enable_sm80_to_sm89INS1_16FlashAttnFwdSm80INS1_25CollectiveMainloopFwdSm80ILi4ELi1ELb0EN4cute5tupleIJNS5_1CILi128EEENS7_ILi80EEENS7_ILi64EEEEEELi64ENS_6half_tEfNS_4arch4Sm80ELb0ELb1ELb0ELb1ELb1ELb0ELb1ELb1EEENS1_21CollectiveEpilogueFwdINS6_IJS8_SA_S9_EEENS6_IJNS7_ILi1EEESI_SI_EEESC_SE_Li128ELb1ELb1ELb1ELb0EEENS1_36VarlenDynamicPersistentTileSchedulerILi128ELi80ELi128ELi128ELb1ELb1ELb0ELb1ELb0ELb1EEEEEEEEEvNT_6ParamsE)
        /*014c*/ 	.word	0x00000080


	//----- nvinfo : EIATTR_REGCOUNT
	.align		4
.L_66:
        /*0150*/ 	.byte	0x04, 0x2f
        /*0152*/ 	.short	(.L_68 - .L_67)
	.align		4
.L_67:
        /*0154*/ 	.word	index@(_ZN7cutlass13device_kernelIN5flash19enable_sm80_to_sm89INS1_16FlashAttnFwdSm80INS1_25CollectiveMainloopFwdSm80ILi4ELi1ELb0EN4cute5tupleIJNS5_1CILi128EEENS7_ILi96EEENS7_ILi64EEEEEELi64ENS_6half_tEfNS_4arch4Sm80ELb0ELb1ELb0ELb0ELb1ELb0ELb1ELb1EEENS1_21CollectiveEpilogueFwdINS6_IJS8_SA_S9_EEENS6_IJNS7_ILi1EEESI_SI_EEESC_SE_Li128ELb0ELb1ELb1ELb0EEENS1_19SingleTileSchedulerILb0ELb1ELb1ELi128EEEEEEEEEvNT_6ParamsE)
        /*0158*/ 	.word	0x000000ff


	//----- nvinfo : EIATTR_FRAME_SIZE
	.align		4
.L_68:
        /*015c*/ 	.byte	0x04, 0x11
        /*015e*/ 	.short	(.L_70 - .L_69)
	.align		4
.L_69:
        /*0160*/ 	.word	index@(_ZN7cutlass13device_kernelIN5flash19enable_sm80_to_sm89INS1_16FlashAttnFwdSm80INS1_25CollectiveMainloopFwdSm80ILi4ELi1ELb0EN4cute5tupleIJNS5_1CILi128EEENS7_ILi96EEENS7_ILi64EEEEEELi64ENS_6half_tEfNS_4arch4Sm80ELb0ELb1ELb0ELb0ELb1ELb0ELb1ELb1EEENS1_21CollectiveEpilogueFwdINS6_IJS8_SA_S9_EEENS6_IJNS7_ILi1EEESI_SI_EEESC_SE_Li128ELb0ELb1ELb1ELb0EEENS1_19SingleTileSchedulerILb0ELb1ELb1ELi128EEEEEEEEEvNT_6ParamsE)
        /*0164*/ 	.word	0x00000018


	//----- nvinfo : EIATTR_REGCOUNT
	.align		4
.L_70:
        /*0168*/ 	.byte	0x04, 0x2f
        /*016a*/ 	.short	(.L_72 - .L_71)
	.align		4
.L_71:
        /*016c*/ 	.word	index@(_ZN7cutlass13device_kernelIN5flash19enable_sm80_to_sm89INS1_16FlashAttnFwdSm80INS1_25CollectiveMainloopFwdSm80ILi4ELi1ELb0EN4cute5tupleIJNS5_1CILi128EEENS7_ILi80EEENS7_ILi64EEEEEELi64ENS_6half_tEfNS_4arch4Sm80ELb0ELb0ELb0ELb1ELb1ELb1ELb1ELb1EEENS1_21CollectiveEpilogueFwdINS6_IJS8_SA_S9_EEENS6_IJNS7_ILi1EEESI_SI_EEESC_SE_Li128ELb1ELb1ELb1ELb0EEENS1_36VarlenDynamicPersistentTileSchedulerILi128ELi80ELi128ELi128ELb1ELb1ELb0ELb0ELb1ELb1EEEEEEEEEvNT_6ParamsE)
        /*0170*/ 	.word	0x000000ff


	//----- nvinfo : EIATTR_FRAME_SIZE
	.align		4
.L_72:
        /*0174*/ 	.byte	0x04, 0x11
        /*0176*/ 	.short	(.L_74 - .L_73)
	.align		4
.L_73:
        /*0178*/ 	.word	index@($__internal_33_$__cuda_sm70_votesync_ballot)
        /*017c*/ 	.word	0x00000000


	//----- nvinfo : EIATTR_FRAME_SIZE
	.align		4
.L_74:
        /*0180*/ 	.byte	0x04, 0x11
        /*0182*/ 	.short	(.L_76 - .L_75)
	.align		4
.L_75:
        /*0184*/ 	.word	index@($__internal_32_$__cuda_sm70_shflsync_up_p)
        /*0188*/ 	.word	0x00000000


	//----- nvinfo : EIATTR_FRAME_SIZE
	.align		4
.L_76:
        /*018c*/ 	.byte	0x04, 0x11
        /*018e*/ 	.short	(.L_78 - .L_77)
	.align		4
.L_77:
        /*0190*/ 	.word	index@($__internal_31_$__cuda_sm70_shflsync_idx_p)
        /*0194*/ 	.word	0x00000000


	//----- nvinfo : EIATTR_FRAME_SIZE
	.align		4
.L_78:
        /*0198*/ 	.byte	0x04, 0x11
        /*019a*/ 	.short	(.L_80 - .L_79)
	.align		4
.L_79:
        /*019c*/ 	.word	index@($__internal_30_$__cuda_sm70_shflsync_bfly_p)
        /*01a0*/ 	.word	0x00000000


	//----- nvinfo : EIATTR_FRAME_SIZE
	.align		4
.L_80:
        /*01a4*/ 	.byte	0x04, 0x11
        /*01a6*/ 	.short	(.L_82 - .L_81)
	.align		4
.L_81:
        /*01a8*/ 	.word	index@(_ZN7cutlass13device_kernelIN5flash19enable_sm80_to_sm89INS1_16FlashAttnFwdSm80INS1_25CollectiveMainloopFwdSm80ILi4ELi1ELb0EN4cute5tupleIJNS5_1CILi128EEENS7_ILi80EEENS7_ILi64EEEEEELi64ENS_6half_tEfNS_4arch4Sm80ELb0ELb0ELb0ELb1ELb1ELb1ELb1ELb1EEENS1_21CollectiveEpilogueFwdINS6_IJS8_SA_S9_EEENS6_IJNS7_ILi1EEESI_SI_EEESC_SE_Li128ELb1ELb1ELb1ELb0EEENS1_36VarlenDynamicPersistentTileSchedulerILi128ELi80ELi128ELi128ELb1ELb1ELb0ELb0ELb1ELb1EEEEEEEEEvNT_6ParamsE)
        /*01ac*/ 	.word	0x000000f8


	//----- nvinfo : EIATTR_REGCOUNT
	.align		4
.L_82:
        /*01b0*/ 	.byte	0x04, 0x2f
        /*01b2*/ 	.short	(.L_84 - .L_83)
	.align		4
.L_83:
        /*01b4*/ 	.word	index@(_ZN7cutlass13device_kernelIN5flash19enable_sm80_to_sm89INS1_16FlashAttnFwdSm80INS1_25CollectiveMainloopFwdSm80ILi4ELi1ELb0EN4cute5tupleIJNS5_1CILi128EEENS7_ILi80EEENS7_ILi64EEEEEELi64ENS_6half_tEfNS_4arch4Sm80ELb0ELb0ELb0ELb1ELb1ELb0ELb1ELb1EEENS1_21CollectiveEpilogueFwdINS6_IJS8_SA_S9_EEENS6_IJNS7_ILi1EEESI_SI_EEESC_SE_Li128ELb1ELb1ELb1ELb0EEENS1_36VarlenDynamicPersistentTileSchedulerILi128ELi80ELi128ELi128ELb1ELb1ELb0ELb0ELb1ELb1EEEEEEEEEvNT_6ParamsE)
        /*01b8*/ 	.word	0x000000ff


	//----- nvinfo : EIATTR_FRAME_SIZE
	.align		4
.L_84:
        /*01bc*/ 	.byte	0x04, 0x11
        /*01be*/ 	.short	(.L_86 - .L_85)
	.align		4
.L_85:
        /*01c0*/ 	.word	index@($__internal_29_$__cuda_sm70_votesync_ballot)
        /*01c4*/ 	.word	0x00000000


	//----- nvinfo : EIATTR_FRAME_SIZE
	.align		4
.L_86:
        /*01c8*/ 	.byte	0x04, 0x11
        /*01ca*/ 	.short	(.L_88 - .L_87)
	.align		4
.L_87:
        /*01cc*/ 	.word	index@($__internal_28_$__cuda_sm70_shflsync_up_p)
        /*01d0*/ 	.word	0x00000000


	//----- nvinfo : EIATTR_FRAME_SIZE
	.align		4
.L_88:
        /*01d4*/ 	.byte	0x04, 0x11
        /*01d6*/ 	.short	(.L_90 - .L_89)
	.align		4
.L_89:
        /*01d8*/ 	.word	index@($__internal_27_$__cuda_sm70_shflsync_idx_p)
        /*01dc*/ 	.word	0x00000000


	//----- nvinfo : EIATTR_FRAME_SIZE
	.align		4
.L_90:
        /*01e0*/ 	.byte	0x04, 0x11
        /*01e2*/ 	.short	(.L_92 - .L_91)
	.align		4
.L_91:
        /*01e4*/ 	.word	index@($__internal_26_$__cuda_sm70_shflsync_bfly_p)
        /*01e8*/ 	.word	0x00000000


	//----- nvinfo : EIATTR_FRAME_SIZE
	.align		4
.L_92:
        /*01ec*/ 	.byte	0x04, 0x11
        /*01ee*/ 	.short	(.L_94 - .L_93)
	.align		4
.L_93:
        /*01f0*/ 	.word	index@(_ZN7cutlass13device_kernelIN5flash19enable_sm80_to_sm89INS1_16FlashAttnFwdSm80INS1_25CollectiveMainloopFwdSm80ILi4ELi1ELb0EN4cute5tupleIJNS5_1CILi128EEENS7_ILi80EEENS7_ILi64EEEEEELi64ENS_6half_tEfNS_4arch4Sm80ELb0ELb0ELb0ELb1ELb1ELb0ELb1ELb1EEENS1_21CollectiveEpilogueFwdINS6_IJS8_SA_S9_EEENS6_IJNS7_ILi1EEESI_SI_EEESC_SE_Li128ELb1ELb1ELb1ELb0EEENS1_36VarlenDynamicPersistentTileSchedulerILi128ELi80ELi128ELi128ELb1ELb1ELb0ELb0ELb1ELb1EEEEEEEEEvNT_6ParamsE)
        /*01f4*/ 	.word	0x00000098


	//----- nvinfo : EIATTR_REGCOUNT
	.align		4
.L_94:
        /*01f8*/ 	.byte	0x04, 0x2f
        /*01fa*/ 	.short	(.L_96 - .L_95)
	.align		4
.L_95:
        /*01fc*/ 	.word	index@(_ZN7cutlass13device_kernelIN5flash19enable_sm80_to_sm89INS1_16FlashAttnFwdSm80INS1_25CollectiveMainloopFwdSm80ILi4ELi1ELb0EN4cute5tupleIJNS5_1CILi128EEENS7_ILi112EEENS7_ILi64EEEEEELi64ENS_6half_tEfNS_4arch4Sm80ELb0ELb0ELb0ELb0ELb1ELb0ELb1ELb1EEENS1_21CollectiveEpilogueFwdINS6_IJS8_SA_S9_EEENS6_IJNS7_ILi1EEESI_SI_EEESC_SE_Li128ELb0ELb1ELb1ELb0EEENS1_19SingleTileSchedulerILb0ELb1ELb1ELi128EEEEEEEEEvNT_6ParamsE)
        /*0200*/ 	.word	0x000000ff


	//----- nvinfo : EIATTR_FRAME_SIZE
	.align		4
.L_96:
        /*0204*/ 	.byte	0x04, 0x11
        /*0206*/ 	.short	(.L_98 - .L_97)
	.align		4
.L_97:
        /*0208*/ 	.word	index@(_ZN7cutlass13device_kernelIN5flash19enable_sm80_to_sm89INS1_16FlashAttnFwdSm80INS1_25CollectiveMainloopFwdSm80ILi4ELi1ELb0EN4cute5tupleIJNS5_1CILi128EEENS7_ILi112EEENS7_ILi64EEEEEELi64ENS_6half_tEfNS_4arch4Sm80ELb0ELb0ELb0ELb0ELb1ELb0ELb1ELb1EEENS1_21CollectiveEpilogueFwdINS6_IJS8_SA_S9_EEENS6_IJNS7_ILi1EEESI_SI_EEESC_SE_Li128ELb0ELb1ELb1ELb0EEENS1_19SingleTileSchedulerILb0ELb1ELb1ELi128EEEEEEEEEvNT_6ParamsE)
        /*020c*/ 	.word	0x00000020


	//----- nvinfo : EIATTR_REGCOUNT
	.align		4
.L_98:
        /*0210*/ 	.byte	0x04, 0x2f
        /*0212*/ 	.short	(.L_100 - .L_99)
	.align		4
.L_99:
        /*0214*/ 	.word	index@(_ZN7cutlass13device_kernelIN5flash19enable_sm80_to_sm89INS1_16FlashAttnFwdSm80INS1_25CollectiveMainloopFwdSm80ILi4ELi1ELb0EN4cute5tupleIJNS5_1CILi128EEENS7_ILi80EEENS7_ILi64EEEEEELi64ENS_6half_tEfNS_4arch4Sm80ELb1ELb0ELb1ELb1ELb1ELb1ELb1ELb1EEENS1_21CollectiveEpilogueFwdINS6_IJS8_SA_S9_EEENS6_IJNS7_ILi1EEESI_SI_EEESC_SE_Li128ELb1ELb1ELb1ELb0EEENS1_36VarlenDynamicPersistentTileSchedulerILi128ELi80ELi128ELi128ELb1ELb1ELb0ELb1ELb1ELb1EEEEEEEEEvNT_6ParamsE)
        /*0218*/ 	.word	0x000000ff


	//----- nvinfo : EIATTR_FRAME_SIZE
	.align		4
.L_100:
        /*021c*/ 	.byte	0x04, 0x11
        /*021e*/ 	.short	(.L_102 - .L_101)
	.align		4
.L_101:
        /*0220*/ 	.word	index@($__internal_25_$__cuda_sm70_votesync_ballot)
        /*0224*/ 	.word	0x00000000


	//----- nvinfo : EIATTR_FRAME_SIZE
	.align		4
.L_102:
        /*0228*/ 	.byte	0x04, 0x11
        /*022a*/ 	.short	(.L_104 - .L_103)
	.align		4
.L_103:
        /*022c*/ 	.word	index@($__internal_24_$__cuda_sm70_shflsync_up_p)
        /*0230*/ 	.word	0x00000000


	//----- nvinfo : EIATTR_FRAME_SIZE
	.align		4
.L_104:
        /*0234*/ 	.byte	0x04, 0x11
        /*0236*/ 	.short	(.L_106 - .L_105)
	.align		4
.L_105:
        /*0238*/ 	.word	index@($__internal_23_$__cuda_sm70_shflsync_idx_p)
        /*023c*/ 	.word	0x00000000


	//----- nvinfo : EIATTR_FRAME_SIZE
	.align		4
.L_106:
        /*0240*/ 	.byte	0x04, 0x11
        /*0242*/ 	.short	(.L_108 - .L_107)
	.align		4
.L_107:
        /*0244*/ 	.word	index@($__internal_22_$__cuda_sm70_shflsync_bfly_p)
        /*0248*/ 	.word	0x00000000


	//----- nvinfo : EIATTR_FRAME_SIZE
	.align		4
.L_108:
        /*024c*/ 	.byte	0x04, 0x11
        /*024e*/ 	.short	(.L_110 - .L_109)
	.align		4
.L_109:
        /*0250*/ 	.word	index@(_ZN7cutlass13device_kernelIN5flash19enable_sm80_to_sm89INS1_16FlashAttnFwdSm80INS1_25CollectiveMainloopFwdSm80ILi4ELi1ELb0EN4cute5tupleIJNS5_1CILi128EEENS7_ILi80EEENS7_ILi64EEEEEELi64ENS_6half_tEfNS_4arch4Sm80ELb1ELb0ELb1ELb1ELb1ELb1ELb1ELb1EEENS1_21CollectiveEpilogueFwdINS6_IJS8_SA_S9_EEENS6_IJNS7_ILi1EEESI_SI_EEESC_SE_Li128ELb1ELb1ELb1ELb0EEENS1_36VarlenDynamicPersistentTileSchedulerILi128ELi80ELi128ELi128ELb1ELb1ELb0ELb1ELb1ELb1EEEEEEEEEvNT_6ParamsE)
        /*0254*/ 	.word	0x00000100


	//----- nvinfo : EIATTR_REGCOUNT
	.align		4
.L_110:
        /*0258*/ 	.byte	0x04, 0x2f
        /*025a*/ 	.short	(.L_112 - .L_111)
	.align		4
.L_111:
        /*025c*/ 	.word	index@(_ZN7cutlass13device_kernelIN5flash19enable_sm80_to_sm89INS1_16FlashAttnFwdSm80INS1_25CollectiveMainloopFwdSm80ILi4ELi1ELb0EN4cute5tupleIJNS5_1CILi128EEENS7_ILi80EEENS7_ILi64EEEEEELi64ENS_6half_tEfNS_4arch4Sm80ELb1ELb0ELb1ELb1ELb1ELb0ELb1ELb1EEENS1_21CollectiveEpilogueFwdINS6_IJS8_SA_S9_EEENS6_IJNS7_ILi1EEESI_SI_EEESC_SE_Li128ELb1ELb1ELb1ELb0EEENS1_36VarlenDynamicPersistentTileSchedulerILi128ELi80ELi128ELi128ELb1ELb1ELb0ELb1ELb1ELb1EEEEEEEEEvNT_6ParamsE)
        /*0260*/ 	.word	0x000000ff


	//----- nvinfo : EIATTR_FRAME_SIZE
	.align		4
.L_112:
        /*0264*/ 	.byte	0x04, 0x11
        /*0266*/ 	.short	(.L_114 - .L_113)
	.align		4
.L_113:
        /*0268*/ 	.word	index@($__internal_21_$__cuda_sm70_votesync_ballot)
        /*026c*/ 	.word	0x00000000


	//----- nvinfo : EIATTR_FRAME_SIZE
	.align		4
.L_114:
        /*0270*/ 	.byte	0x04, 0x11
        /*0272*/ 	.short	(.L_116 - .L_115)
	.align		4
.L_115:
        /*0274*/ 	.word	index@($__internal_20_$__cuda_sm70_shflsync_up_p)
        /*0278*/ 	.word	0x00000000


	//----- nvinfo : EIATTR_FRAME_SIZE
	.align		4
.L_116:
        /*027c*/ 	.byte	0x04, 0x11
        /*027e*/ 	.short	(.L_118 - .L_117)
	.align		4
.L_117:
        /*0280*/ 	.word	index@($__internal_19_$__cuda_sm70_shflsync_idx_p)
        /*0284*/ 	.word	0x00000000


	//----- nvinfo : EIATTR_FRAME_SIZE
	.align		4
.L_118:
        /*0288*/ 	.byte	0x04, 0x11
        /*028a*/ 	.short	(.L_120 - .L_119)
	.align		4
.L_119:
        /*028c*/ 	.word	index@($__internal_18_$__cuda_sm70_shflsync_bfly_p)
        /*0290*/ 	.word	0x00000000


	//----- nvinfo : EIATTR_FRAME_SIZE
	.align		4
.L_120:
        /*0294*/ 	.byte	0x04, 0x11
        /*0296*/ 	.short	(.L_122 - .L_121)
	.align		4
.L_121:
        /*0298*/ 	.word	index@(_ZN7cutlass13device_kernelIN5flash19enable_sm80_to_sm89INS1_16FlashAttnFwdSm80INS1_25CollectiveMainloopFwdSm80ILi4ELi1ELb0EN4cute5tupleIJNS5_1CILi128EEENS7_ILi80EEENS7_ILi64EEEEEELi64ENS_6half_tEfNS_4arch4Sm80ELb1ELb0ELb1ELb1ELb1ELb0ELb1ELb1EEENS1_21CollectiveEpilogueFwdINS6_IJS8_SA_S9_EEENS6_IJNS7_ILi1EEESI_SI_EEESC_SE_Li128ELb1ELb1ELb1ELb0EEENS1_36VarlenDynamicPersistentTileSchedulerILi128ELi80ELi128ELi128ELb1ELb1ELb0ELb1ELb1ELb1EEEEEEEEEvNT_6ParamsE)
        /*029c*/ 	.word	0x000000d8


	//----- nvinfo : EIATTR_REGCOUNT
	.align		4
.L_122:
        /*02a0*/ 	.byte	0x04, 0x2f
        /*02a2*/ 	.short	(.L_124 - .L_123)
	.align		4
.L_123:
        /*02a4*/ 	.word	index@(_ZN7cutlass13device_kernelIN5flash19enable_sm80_to_sm89INS1_16FlashAttnFwdSm80INS1_25CollectiveMainloopFwdSm80ILi4ELi1ELb0EN4cute5tupleIJNS5_1CILi128EEENS7_ILi112EEENS7_ILi64EEEEEELi64ENS_6half_tEfNS_4arch4Sm80ELb1ELb0ELb1ELb0ELb1ELb0ELb1ELb1EEENS1_21CollectiveEpilogueFwdINS6_IJS8_SA_S9_EEENS6_IJNS7_ILi1EEESI_SI_EEESC_SE_Li128ELb0ELb1ELb1ELb0EEENS1_30DynamicPersistentTileSchedulerILi128ELi128ELb1ELb1ELb0EEEEEEEEEvNT_6ParamsE)
        /*02a8*/ 	.word	0x000000ff


	//----- nvinfo : EIATTR_FRAME_SIZE
	.align		4
.L_124:
        /*02ac*/ 	.byte	0x04, 0x11
        /*02ae*/ 	.short	(.L_126 - .L_125)
	.align		4
.L_125:
        /*02b0*/ 	.word	index@($__internal_17_$__cuda_sm70_shflsync_idx_p)
        /*02b4*/ 	.word	0x00000000


	//----- nvinfo : EIATTR_FRAME_SIZE
	.align		4
.L_126:
        /*02b8*/ 	.byte	0x04, 0x11
        /*02ba*/ 	.short	(.L_128 - .L_127)
	.align		4
.L_127:
        /*02bc*/ 	.word	index@($__internal_16_$__cuda_sm70_shflsync_bfly_p)
        /*02c0*/ 	.word	0x00000000


	//----- nvinfo : EIATTR_FRAME_SIZE
	.align		4
.L_128:
        /*02c4*/ 	.byte	0x04, 0x11
        /*02c6*/ 	.short	(.L_130 - .L_129)
	.align		4
.L_129:
        /*02c8*/ 	.word	index@(_ZN7cutlass13device_kernelIN5flash19enable_sm80_to_sm89INS1_16FlashAttnFwdSm80INS1_25CollectiveMainloopFwdSm80ILi4ELi1ELb0EN4cute5tupleIJNS5_1CILi128EEENS7_ILi112EEENS7_ILi64EEEEEELi64ENS_6half_tEfNS_4arch4Sm80ELb1ELb0ELb1ELb0ELb1ELb0ELb1ELb1EEENS1_21CollectiveEpilogueFwdINS6_IJS8_SA_S9_EEENS6_IJNS7_ILi1EEESI_SI_EEESC_SE_Li128ELb0ELb1ELb1ELb0EEENS1_30DynamicPersistentTileSchedulerILi128ELi128ELb1ELb1ELb0EEEEEEEEEvNT_6ParamsE)
        /*02cc*/ 	.word	0x00000068


	//----- nvinfo : EIATTR_REGCOUNT
	.align		4
.L_130:
        /*02d0*/ 	.byte	0x04, 0x2f
        /*02d2*/ 	.short	(.L_132 - .L_131)
	.align		4
.L_131:
        /*02d4*/ 	.word	index@(_ZN7cutlass13device_kernelIN5flash19enable_sm80_to_sm89INS1_16FlashAttnFwdSm80INS1_25CollectiveMainloopFwdSm80ILi4ELi1ELb0EN4cute5tupleIJNS5_1CILi128EEENS7_ILi80EEENS7_ILi64EEEEEELi64ENS_6half_tEfNS_4arch4Sm80ELb0ELb1ELb1ELb1ELb1ELb1ELb1ELb1EEENS1_21CollectiveEpilogueFwdINS6_IJS8_SA_S9_EEENS6_IJNS7_ILi1EEESI_SI_EEESC_SE_Li128ELb1ELb1ELb1ELb0EEENS1_36VarlenDynamicPersistentTileSchedulerILi128ELi80ELi128ELi128ELb1ELb1ELb0ELb1ELb0ELb1EEEEEEEEEvNT_6ParamsE)
        /*02d8*/ 	.word	0x000000ff


	//----- nvinfo : EIATTR_FRAME_SIZE
	.align		4
.L_132:
        /*02dc*/ 	.byte	0x04, 0x11
        /*02de*/ 	.short	(.L_134 - .L_133)
	.align		4
.L_133:
        /*02e0*/ 	.word	index@($__internal_15_$__cuda_sm70_votesync_ballot)
        /*02e4*/ 	.word	0x00000000


	//----- nvinfo : EIATTR_FRAME_SIZE
	.align		4
.L_134:
        /*02e8*/ 	.byte	0x04, 0x11
        /*02ea*/ 	.short	(.L_136 - .L_135)
	.align		4
.L_135:
        /*02ec*/ 	.word	index@($__internal_14_$__cuda_sm70_shflsync_up_p)
        /*02f0*/ 	.word	0x00000000


	//----- nvinfo : EIATTR_FRAME_SIZE
	.align		4
.L_136:
        /*02f4*/ 	.byte	0x04, 0x11
        /*02f6*/ 	.short	(.L_138 - .L_137)
	.align		4
.L_137:
        /*02f8*/ 	.word	index@($__internal_13_$__cuda_sm70_shflsync_idx_p)
        /*02fc*/ 	.word	0x00000000


	//----- nvinfo : EIATTR_FRAME_SIZE
	.align		4
.L_138:
        /*0300*/ 	.byte	0x04, 0x11
        /*0302*/ 	.short	(.L_140 - .L_139)
	.align		4
.L_139:
        /*0304*/ 	.word	index@($__internal_12_$__cuda_sm70_shflsync_bfly_p)
        /*0308*/ 	.word	0x00000000


	//----- nvinfo : EIATTR_FRAME_SIZE
	.align		4
.L_140:
        /*030c*/ 	.byte	0x04, 0x11
        /*030e*/ 	.short	(.L_142 - .L_141)
	.align		4
.L_141:
        /*0310*/ 	.word	index@(_ZN7cutlass13device_kernelIN5flash19enable_sm80_to_sm89INS1_16FlashAttnFwdSm80INS1_25CollectiveMainloopFwdSm80ILi4ELi1ELb0EN4cute5tupleIJNS5_1CILi128EEENS7_ILi80EEENS7_ILi64EEEEEELi64ENS_6half_tEfNS_4arch4Sm80ELb0ELb1ELb1ELb1ELb1ELb1ELb1ELb1EEENS1_21CollectiveEpilogueFwdINS6_IJS8_SA_S9_EEENS6_IJNS7_ILi1EEESI_SI_EEESC_SE_Li128ELb1ELb1ELb1ELb0EEENS1_36VarlenDynamicPersistentTileSchedulerILi128ELi80ELi128ELi128ELb1ELb1ELb0ELb1ELb0ELb1EEEEEEEEEvNT_6ParamsE)
        /*0314*/ 	.word	0x000000b0


	//----- nvinfo : EIATTR_REGCOUNT
	.align		4
.L_142:
        /*0318*/ 	.byte	0x04, 0x2f
        /*031a*/ 	.short	(.L_144 - .L_143)
	.align		4
.L_143:
        /*031c*/ 	.word	index@(_ZN7cutlass13device_kernelIN5flash19enable_sm80_to_sm89INS1_16FlashAttnFwdSm80INS1_25CollectiveMainloopFwdSm80ILi4ELi1ELb0EN4cute5tupleIJNS5_1CILi128EEENS7_ILi80EEENS7_ILi64EEEEEELi64ENS_6half_tEfNS_4arch4Sm80ELb0ELb1ELb1ELb1ELb1ELb0ELb1ELb1EEENS1_21CollectiveEpilogueFwdINS6_IJS8_SA_S9_EEENS6_IJNS7_ILi1EEESI_SI_EEESC_SE_Li128ELb1ELb1ELb1ELb0EEENS1_36VarlenDynamicPersistentTileSchedulerILi128ELi80ELi128ELi128ELb1ELb1ELb0ELb1ELb0ELb1EEEEEEEEEvNT_6ParamsE)
        /*0320*/ 	.word	0x000000ff


	//----- nvinfo : EIATTR_FRAME_SIZE
	.align		4
.L_144:
        /*0324*/ 	.byte	0x04, 0x11
        /*0326*/ 	.short	(.L_146 - .L_145)
	.align		4
.L_145:
        /*0328*/ 	.word	index@($__internal_11_$__cuda_sm70_votesync_ballot)
        /*032c*/ 	.word	0x00000000


	//----- nvinfo : EIATTR_FRAME_SIZE
	.align		4
.L_146:
        /*0330*/ 	.byte	0x04, 0x11
        /*0332*/ 	.short	(.L_148 - .L_147)
	.align		4
.L_147:
        /*0334*/ 	.word	index@($__internal_10_$__cuda_sm70_shflsync_up_p)
        /*0338*/ 	.word	0x00000000


	//----- nvinfo : EIATTR_FRAME_SIZE
	.align		4
.L_148:
        /*033c*/ 	.byte	0x04, 0x11
        /*033e*/ 	.short	(.L_150 - .L_149)
	.align		4
.L_149:
        /*0340*/ 	.word	index@($__internal_9_$__cuda_sm70_shflsync_idx_p)
        /*0344*/ 	.word	0x00000000


	//----- nvinfo : EIATTR_FRAME_SIZE
	.align		4
.L_150:
        /*0348*/ 	.byte	0x04, 0x11
        /*034a*/ 	.short	(.L_152 - .L_151)
	.align		4
.L_151:
        /*034c*/ 	.word	index@($__internal_8_$__cuda_sm70_shflsync_bfly_p)
        /*0350*/ 	.word	0x00000000


	//----- nvinfo : EIATTR_FRAME_SIZE
	.align		4
.L_152:
        /*0354*/ 	.byte	0x04, 0x11
        /*0356*/ 	.short	(.L_154 - .L_153)
	.align		4
.L_153:
        /*0358*/ 	.word	index@(_ZN7cutlass13device_kernelIN5flash19enable_sm80_to_sm89INS1_16FlashAttnFwdSm80INS1_25CollectiveMainloopFwdSm80ILi4ELi1ELb0EN4cute5tupleIJNS5_1CILi128EEENS7_ILi80EEENS7_ILi64EEEEEELi64ENS_6half_tEfNS_4arch4Sm80ELb0ELb1ELb1ELb1ELb1ELb0ELb1ELb1EEENS1_21CollectiveEpilogueFwdINS6_IJS8_SA_S9_EEENS6_IJNS7_ILi1EEESI_SI_EEESC_SE_Li128ELb1ELb1ELb1ELb0EEENS1_36VarlenDynamicPersistentTileSchedulerILi128ELi80ELi128ELi128ELb1ELb1ELb0ELb1ELb0ELb1EEEEEEEEEvNT_6ParamsE)
        /*035c*/ 	.word	0x000000d0


	//----- nvinfo : EIATTR_REGCOUNT
	.align		4
.L_154:
        /*0360*/ 	.byte	0x04, 0x2f
        /*0362*/ 	.short	(.L_156 - .L_155)
	.align		4
.L_155:
        /*0364*/ 	.word	index@(_ZN7cutlass13device_kernelIN5flash19enable_sm80_to_sm89INS1_16FlashAttnFwdSm80INS1_25CollectiveMainloopFwdSm80ILi4ELi1ELb0EN4cute5tupleIJNS5_1CILi128EEENS7_ILi96EEENS7_ILi64EEEEEELi64ENS_6half_tEfNS_4arch4Sm80ELb0ELb1ELb1ELb0ELb1ELb0ELb1ELb1EEENS1_21CollectiveEpilogueFwdINS6_IJS8_SA_S9_EEENS6_IJNS7_ILi1EEESI_SI_EEESC_SE_Li128ELb0ELb1ELb1ELb0EEENS1_19SingleTileSchedulerILb0ELb1ELb1ELi128EEEEEEEEEvNT_6ParamsE)
        /*0368*/ 	.word	0x000000ff


	//----- nvinfo : EIATTR_FRAME_SIZE
	.align		4
.L_156:
        /*036c*/ 	.byte	0x04, 0x11
        /*036e*/ 	.short	(.L_158 - .L_157)
	.align		4
.L_157:
        /*0370*/ 	.word	index@(_ZN7cutlass13device_kernelIN5flash19enable_sm80_to_sm89INS1_16FlashAttnFwdSm80INS1_25CollectiveMainloopFwdSm80ILi4ELi1ELb0EN4cute5tupleIJNS5_1CILi128EEENS7_ILi96EEENS7_ILi64EEEEEELi64ENS_6half_tEfNS_4arch4Sm80ELb0ELb1ELb1ELb0ELb1ELb0ELb1ELb1EEENS1_21CollectiveEpilogueFwdINS6_IJS8_SA_S9_EEENS6_IJNS7_ILi1EEESI_SI_EEESC_SE_Li128ELb0ELb1ELb1ELb0EEENS1_19SingleTileSchedulerILb0ELb1ELb1ELi128EEEEEEEEEvNT_6ParamsE)
        /*0374*/ 	.word	0x00000050


	//----- nvinfo : EIATTR_REGCOUNT
	.align		4
.L_158:
        /*0378*/ 	.byte	0x04, 0x2f
        /*037a*/ 	.short	(.L_160 - .L_159)
	.align		4
.L_159:
        /*037c*/ 	.word	index@(_ZN7cutlass13device_kernelIN5flash19enable_sm80_to_sm89INS1_16FlashAttnFwdSm80INS1_25CollectiveMainloopFwdSm80ILi4ELi1ELb0EN4cute5tupleIJNS5_1CILi128EEENS7_ILi80EEENS7_ILi64EEEEEELi64ENS_6half_tEfNS_4arch4Sm80ELb0ELb0ELb1ELb1ELb1ELb1ELb1ELb1EEENS1_21CollectiveEpilogueFwdINS6_IJS8_SA_S9_EEENS6_IJNS7_ILi1EEESI_SI_EEESC_SE_Li128ELb1ELb1ELb1ELb0EEENS1_36VarlenDynamicPersistentTileSchedulerILi128ELi80ELi128ELi128ELb1ELb1ELb0ELb0ELb1ELb1EEEEEEEEEvNT_6ParamsE)
        /*0380*/ 	.word	0x000000ff


	//----- nvinfo : EIATTR_FRAME_SIZE
	.align		4
.L_160:
        /*0384*/ 	.byte	0x04, 0x11
        /*0386*/ 	.short	(.L_162 - .L_161)
	.align		4
.L_161:
        /*0388*/ 	.word	index@($__internal_7_$__cuda_sm70_votesync_ballot)
        /*038c*/ 	.word	0x00000000


	//----- nvinfo : EIATTR_FRAME_SIZE
	.align		4
.L_162:
        /*0390*/ 	.byte	0x04, 0x11
        /*0392*/ 	.short	(.L_164 - .L_163)
	.align		4
.L_163:
        /*0394*/ 	.word	index@($__internal_6_$__cuda_sm70_shflsync_up_p)
        /*0398*/ 	.word	0x00000000


	//----- nvinfo : EIATTR_FRAME_SIZE
	.align		4
.L_164:
        /*039c*/ 	.byte	0x04, 0x11
        /*039e*/ 	.short	(.L_166 - .L_165)
	.align		4
.L_165:
        /*03a0*/ 	.word	index@($__internal_5_$__cuda_sm70_shflsync_idx_p)
        /*03a4*/ 	.word	0x00000000


	//----- nvinfo : EIATTR_FRAME_SIZE
	.align		4
.L_166:
        /*03a8*/ 	.byte	0x04, 0x11
        /*03aa*/ 	.short	(.L_168 - .L_167)
	.align		4
.L_167:
        /*03ac*/ 	.word	index@($__internal_4_$__cuda_sm70_shflsync_bfly_p)
        /*03b0*/ 	.word	0x00000000


	//----- nvinfo : EIATTR_FRAME_SIZE
	.align		4
.L_168:
        /*03b4*/ 	.byte	0x04, 0x11
        /*03b6*/ 	.short	(.L_170 - .L_169)
	.align		4
.L_169:
        /*03b8*/ 	.word	index@(_ZN7cutlass13device_kernelIN5flash19enable_sm80_to_sm89INS1_16FlashAttnFwdSm80INS1_25CollectiveMainloopFwdSm80ILi4ELi1ELb0EN4cute5tupleIJNS5_1CILi128EEENS7_ILi80EEENS7_ILi64EEEEEELi64ENS_6half_tEfNS_4arch4Sm80ELb0ELb0ELb1ELb1ELb1ELb1ELb1ELb1EEENS1_21CollectiveEpilogueFwdINS6_IJS8_SA_S9_EEENS6_IJNS7_ILi1EEESI_SI_EEESC_SE_Li128ELb1ELb1ELb1ELb0EEENS1_36VarlenDynamicPersistentTileSchedulerILi128ELi80ELi128ELi128ELb1ELb1ELb0ELb0ELb1ELb1EEEEEEEEEvNT_6ParamsE)
        /*03bc*/ 	.word	0x000000f0


	//----- nvinfo : EIATTR_REGCOUNT
	.align		4
.L_170:
        /*03c0*/ 	.byte	0x04, 0x2f
        /*03c2*/ 	.short	(.L_172 - .L_171)
	.align		4
.L_171:
        /*03c4*/ 	.word	index@(_ZN7cutlass13device_kernelIN5flash19enable_sm80_to_sm89INS1_16FlashAttnFwdSm80INS1_25CollectiveMainloopFwdSm80ILi4ELi1ELb0EN4cute5tupleIJNS5_1CILi128EEENS7_ILi80EEENS7_ILi64EEEEEELi64ENS_6half_tEfNS_4arch4Sm80ELb0ELb0ELb1ELb1ELb1ELb0ELb1ELb1EEENS1_21CollectiveEpilogueFwdINS6_IJS8_SA_S9_EEENS6_IJNS7_ILi1EEESI_SI_EEESC_SE_Li128ELb1ELb1ELb1ELb0EEENS1_36VarlenDynamicPersistentTileSchedulerILi128ELi80ELi128ELi128ELb1ELb1ELb0ELb0ELb1ELb1EEEEEEEEEvNT_6ParamsE)
        /*03c8*/ 	.word	0x000000ff


	//----- nvinfo : EIATTR_FRAME_SIZE
	.align		4
.L_172:
        /*03cc*/ 	.byte	0x04, 0x11
        /*03ce*/ 	.short	(.L_174 - .L_173)
	.align		4
.L_173:
        /*03d0*/ 	.word	index@($__internal_3_$__cuda_sm70_votesync_ballot)
        /*03d4*/ 	.word	0x00000000


	//----- nvinfo : EIATTR_FRAME_SIZE
	.align		4
.L_174:
        /*03d8*/ 	.byte	0x04, 0x11
        /*03da*/ 	.short	(.L_176 - .L_175)
	.align		4
.L_175:
        /*03dc*/ 	.word	index@($__internal_2_$__cuda_sm70_shflsync_up_p)
        /*03e0*/ 	.word	0x00000000


	//----- nvinfo : EIATTR_FRAME_SIZE
	.align		4
.L_176:
        /*03e4*/ 	.byte	0x04, 0x11
        /*03e6*/ 	.short	(.L_178 - .L_177)
	.align		4
.L_177:
        /*03e8*/ 	.word	index@($__internal_1_$__cuda_sm70_shflsync_idx_p)
        /*03ec*/ 	.word	0x00000000


	//----- nvinfo : EIATTR_FRAME_SIZE
	.align		4
.L_178:
        /*03f0*/ 	.byte	0x04, 0x11
        /*03f2*/ 	.short	(.L_180 - .L_179)
	.align		4
.L_179:
        /*03f4*/ 	.word	index@($__internal_0_$__cuda_sm70_shflsync_bfly_p)
        /*03f8*/ 	.word	0x00000000


	//----- nvinfo : EIATTR_FRAME_SIZE
	.align		4
.L_180:
        /*03fc*/ 	.byte	0x04, 0x11
        /*03fe*/ 	.short	(.L_182 - .L_181)
	.align		4
.L_181:
        /*0400*/ 	.word	index@(_ZN7cutlass13device_kernelIN5flash19enable_sm80_to_sm89INS1_16FlashAttnFwdSm80INS1_25CollectiveMainloopFwdSm80ILi4ELi1ELb0EN4cute5tupleIJNS5_1CILi128EEENS7_ILi80EEENS7_ILi64EEEEEELi64ENS_6half_tEfNS_4arch4Sm80ELb0ELb0ELb1ELb1ELb1ELb0ELb1ELb1EEENS1_21CollectiveEpilogueFwdINS6_IJS8_SA_S9_EEENS6_IJNS7_ILi1EEESI_SI_EEESC_SE_Li128ELb1ELb1ELb1ELb0EEENS1_36VarlenDynamicPersistentTileSchedulerILi128ELi80ELi128ELi128ELb1ELb1ELb0ELb0ELb1ELb1EEEEEEEEEvNT_6ParamsE)
        /*0404*/ 	.word	0x000000d0


	//----- nvinfo : EIATTR_REGCOUNT
	.align		4
.L_182:
        /*0408*/ 	.byte	0x04, 0x2f
        /*040a*/ 	.short	(.L_184 - .L_183)
	.align		4
.L_183:
        /*040c*/ 	.word	index@(_ZN7cutlass13device_kernelIN5flash19enable_sm80_to_sm89INS1_16FlashAttnFwdSm80INS1_25CollectiveMainloopFwdSm80ILi4ELi1ELb0EN4cute5tupleIJNS5_1CILi128EEENS7_ILi112EEENS7_ILi64EEEEEELi64ENS_6half_tEfNS_4arch4Sm80ELb0ELb0ELb1ELb0ELb1ELb0ELb1ELb1EEENS1_21CollectiveEpilogueFwdINS6_IJS8_SA_S9_EEENS6_IJNS7_ILi1EEESI_SI_EEESC_SE_Li128ELb0ELb1ELb1ELb0EEENS1_19SingleTileSchedulerILb0ELb1ELb1ELi128EEEEEEEEEvNT_6ParamsE)
        /*0410*/ 	.word	0x000000ff


	//----- nvinfo : EIATTR_FRAME_SIZE
	.align		4
.L_184:
        /*0414*/ 	.byte	0x04, 0x11
        /*0416*/ 	.short	(.L_186 - .L_185)
	.align		4
.L_185:
        /*0418*/ 	.word	index@(_ZN7cutlass13device_kernelIN5flash19enable_sm80_to_sm89INS1_16FlashAttnFwdSm80INS1_25CollectiveMainloopFwdSm80ILi4ELi1ELb0EN4cute5tupleIJNS5_1CILi128EEENS7_ILi112EEENS7_ILi64EEEEEELi64ENS_6half_tEfNS_4arch4Sm80ELb0ELb0ELb1ELb0ELb1ELb0ELb1ELb1EEENS1_21CollectiveEpilogueFwdINS6_IJS8_SA_S9_EEENS6_IJNS7_ILi1EEESI_SI_EEESC_SE_Li128ELb0ELb1ELb1ELb0EEENS1_19SingleTileSchedulerILb0ELb1ELb1ELi128EEEEEEEEEvNT_6ParamsE)
        /*041c*/ 	.word	0x00000048


	//----- nvinfo : EIATTR_MIN_STACK_SIZE
	.align		4
.L_186:
        /*0420*/ 	.byte	0x04, 0x12
        /*0422*/ 	.short	(.L_188 - .L_187)
	.align		4
.L_187:
        /*0424*/ 	.word	index@(_ZN7cutlass13device_kernelIN5flash19enable_sm80_to_sm89INS1_16FlashAttnFwdSm80INS1_25CollectiveMainloopFwdSm80ILi4ELi1ELb0EN4cute5tupleIJNS5_1CILi128EEENS7_ILi112EEENS7_ILi64EEEEEELi64ENS_6half_tEfNS_4arch4Sm80ELb0ELb0ELb1ELb0ELb1ELb0ELb1ELb1EEENS1_21CollectiveEpilogueFwdINS6_IJS8_SA_S9_EEENS6_IJNS7_ILi1EEESI_SI_EEESC_SE_Li128ELb0ELb1ELb1ELb0EEENS1_19SingleTileSchedulerILb0ELb1ELb1ELi128EEEEEEEEEvNT_6ParamsE)
        /*0428*/ 	.word	0x00000048


	//----- nvinfo : EIATTR_MIN_STACK_SIZE
	.align		4
.L_188:
        /*042c*/ 	.byte	0x04, 0x12
        /*042e*/ 	.short	(.L_190 - .L_189)
	.align		4
.L_189:
        /*0430*/ 	.word	index@(_ZN7cutlass13device_kernelIN5flash19enable_sm80_to_sm89INS1_16FlashAttnFwdSm80INS1_25CollectiveMainloopFwdSm80ILi4ELi1ELb0EN4cute5tupleIJNS5_1CILi128EEENS7_ILi80EEENS7_ILi64EEEEEELi64ENS_6half_tEfNS_4arch4Sm80ELb0ELb0ELb1ELb1ELb1ELb0ELb1ELb1EEENS1_21CollectiveEpilogueFwdINS6_IJS8_SA_S9_EEENS6_IJNS7_ILi1EEESI_SI_EEESC_SE_Li128ELb1ELb1ELb1ELb0EEENS1_36VarlenDynamicPersistentTileSchedulerILi128ELi80ELi128ELi128ELb1ELb1ELb0ELb0ELb1ELb1EEEEEEEEEvNT_6ParamsE)
        /*0434*/ 	.word	0x000000d0


	//----- nvinfo : EIATTR_MIN_STACK_SIZE
	.align		4
.L_190:
        /*0438*/ 	.byte	0x04, 0x12
        /*043a*/ 	.short	(.L_192 - .L_191)
	.align		4
.L_191:
        /*043c*/ 	.word	index@(_ZN7cutlass13device_kernelIN5flash19enable_sm80_to_sm89INS1_16FlashAttnFwdSm80INS1_25CollectiveMainloopFwdSm80ILi4ELi1ELb0EN4cute5tupleIJNS5_1CILi128EEENS7_ILi80EEENS7_ILi64EEEEEELi64ENS_6half_tEfNS_4arch4Sm80ELb0ELb0ELb1ELb1ELb1ELb1ELb1ELb1EEENS1_21CollectiveEpilogueFwdINS6_IJS8_SA_S9_EEENS6_IJNS7_ILi1EEESI_SI_EEESC_SE_Li128ELb1ELb1ELb1ELb0EEENS1_36VarlenDynamicPersistentTileSchedulerILi128ELi80ELi128ELi128ELb1ELb1ELb0ELb0ELb1ELb1EEEEEEEEEvNT_6ParamsE)
        /*0440*/ 	.word	0x000000f0


	//----- nvinfo : EIATTR_MIN_STACK_SIZE
	.align		4
.L_192:
        /*0444*/ 	.byte	0x04, 0x12
        /*0446*/ 	.short	(.L_194 - .L_193)
	.align		4
.L_193:
        /*0448*/ 	.word	index@(_ZN7cutlass13device_kernelIN5flash19enable_sm80_to_sm89INS1_16FlashAttnFwdSm80INS1_25CollectiveMainloopFwdSm80ILi4ELi1ELb0EN4cute5tupleIJNS5_1CILi128EEENS7_ILi96EEENS7_ILi64EEEEEELi64ENS_6half_tEfNS_4arch4Sm80ELb0ELb1ELb1ELb0ELb1ELb0ELb1ELb1EEENS1_21CollectiveEpilogueFwdINS6_IJS8_SA_S9_EEENS6_IJNS7_ILi1EEESI_SI_EEESC_SE_Li128ELb0ELb1ELb1ELb0EEENS1_19SingleTileSchedulerILb0ELb1ELb1ELi128EEEEEEEEEvNT_6ParamsE)
        /*044c*/ 	.word	0x00000050


	//----- nvinfo : EIATTR_MIN_STACK_SIZE
	.align		4
.L_194:
        /*0450*/ 	.byte	0x04, 0x12
        /*0452*/ 	.short	(.L_196 - .L_195)
	.align		4
.L_195:
        /*0454*/ 	.word	index@(_ZN7cutlass13device_kernelIN5flash19enable_sm80_to_sm89INS1_16FlashAttnFwdSm80INS1_25CollectiveMainloopFwdSm80ILi4ELi1ELb0EN4cute5tupleIJNS5_1CILi128EEENS7_ILi80EEENS7_ILi64EEEEEELi64ENS_6half_tEfNS_4arch4Sm80ELb0ELb1ELb1ELb1ELb1ELb0ELb1ELb1EEENS1_21CollectiveEpilogueFwdINS6_IJS8_SA_S9_EEENS6_IJNS7_ILi1EEESI_SI_EEESC_SE_Li128ELb1ELb1ELb1ELb0EEENS1_36VarlenDynamicPersistentTileSchedulerILi128ELi80ELi128ELi128ELb1ELb1ELb0ELb1ELb0ELb1EEEEEEEEEvNT_6ParamsE)
        /*0458*/ 	.word	0x000000d0


	//----- nvinfo : EIATTR_MIN_STACK_SIZE
	.align		4
.L_196:
        /*045c*/ 	.byte	0x04, 0x12
        /*045e*/ 	.short	(.L_198 - .L_197)
	.align		4
.L_197:
        /*0460*/ 	.word	index@(_ZN7cutlass13device_kernelIN5flash19enable_sm80_to_sm89INS1_16FlashAttnFwdSm80INS1_25CollectiveMainloopFwdSm80ILi4ELi1ELb0EN4cute5tupleIJNS5_1CILi128EEENS7_ILi80EEENS7_ILi64EEEEEELi64ENS_6half_tEfNS_4arch4Sm80ELb0ELb1ELb1ELb1ELb1ELb1ELb1ELb1EEENS1_21CollectiveEpilogueFwdINS6_IJS8_SA_S9_EEENS6_IJNS7_ILi1EEESI_SI_EEESC_SE_Li128ELb1ELb1ELb1ELb0EEENS1_36VarlenDynamicPersistentTileSchedulerILi128ELi80ELi128ELi128ELb1ELb1ELb0ELb1ELb0ELb1EEEEEEEEEvNT_6ParamsE)
        /*0464*/ 	.word	0x000000b0


	//----- nvinfo : EIATTR_MIN_STACK_SIZE
	.align		4
.L_198:
        /*0468*/ 	.byte	0x04, 0x12
        /*046a*/ 	.short	(.L_200 - .L_199)
	.align		4
.L_199:
        /*046c*/ 	.word	index@(_ZN7cutlass13device_kernelIN5flash19enable_sm80_to_sm89INS1_16FlashAttnFwdSm80INS1_25CollectiveMainloopFwdSm80ILi4ELi1ELb0EN4cute5tupleIJNS5_1CILi128EEENS7_ILi112EEENS7_ILi64EEEEEELi64ENS_6half_tEfNS_4arch4Sm80ELb1ELb0ELb1ELb0ELb1ELb0ELb1ELb1EEENS1_21CollectiveEpilogueFwdINS6_IJS8_SA_S9_EEENS6_IJNS7_ILi1EEESI_SI_EEESC_SE_Li128ELb0ELb1ELb1ELb0EEENS1_30DynamicPersistentTileSchedulerILi128ELi128ELb1ELb1ELb0EEEEEEEEEvNT_6ParamsE)
        /*0470*/ 	.word	0x00000068


	//----- nvinfo : EIATTR_MIN_STACK_SIZE
	.align		4
.L_200:
        /*0474*/ 	.byte	0x04, 0x12
        /*0476*/ 	.short	(.L_202 - .L_201)
	.align		4
.L_201:
        /*0478*/ 	.word	index@(_ZN7cutlass13device_kernelIN5flash19enable_sm80_to_sm89INS1_16FlashAttnFwdSm80INS1_25CollectiveMainloopFwdSm80ILi4ELi1ELb0EN4cute5tupleIJNS5_1CILi128EEENS7_ILi80EEENS7_ILi64EEEEEELi64ENS_6half_tEfNS_4arch4Sm80ELb1ELb0ELb1ELb1ELb1ELb0ELb1ELb1EEENS1_21CollectiveEpilogueFwdINS6_IJS8_SA_S9_EEENS6_IJNS7_ILi1EEESI_SI_EEESC_SE_Li128ELb1ELb1ELb1ELb0EEENS1_36VarlenDynamicPersistentTileSchedulerILi128ELi80ELi128ELi128ELb1ELb1ELb0ELb1ELb1ELb1EEEEEEEEEvNT_6ParamsE)
        /*047c*/ 	.word	0x000000d8


	//----- nvinfo : EIATTR_MIN_STACK_SIZE
	.align		4
.L_202:
        /*0480*/ 	.byte	0x04, 0x12
        /*0482*/ 	.short	(.L_204 - .L_203)
	.align		4
.L_203:
        /*0484*/ 	.word	index@(_ZN7cutlass13device_kernelIN5flash19enable_sm80_to_sm89INS1_16FlashAttnFwdSm80INS1_25CollectiveMainloopFwdSm80ILi4ELi1ELb0EN4cute5tupleIJNS5_1CILi128EEENS7_ILi80EEENS7_ILi64EEEEEELi64ENS_6half_tEfNS_4arch4Sm80ELb1ELb0ELb1ELb1ELb1ELb1ELb1ELb1EEENS1_21CollectiveEpilogueFwdINS6_IJS8_SA_S9_EEENS6_IJNS7_ILi1EEESI_SI_EEESC_SE_Li128ELb1ELb1ELb1ELb0EEENS1_36VarlenDynamicPersistentTileSchedulerILi128ELi80ELi128ELi128ELb1ELb1ELb0ELb1ELb1ELb1EEEEEEEEEvNT_6ParamsE)
        /*0488*/ 	.word	0x00000100


	//----- nvinfo : EIATTR_MIN_STACK_SIZE
	.align		4
.L_204:
        /*048c*/ 	.byte	0x04, 0x12
        /*048e*/ 	.short	(.L_206 - .L_205)
	.align		4
.L_205:
        /*0490*/ 	.word	index@(_ZN7cutlass13device_kernelIN5flash19enable_sm80_to_sm89INS1_16FlashAttnFwdSm80INS1_25CollectiveMainloopFwdSm80ILi4ELi1ELb0EN4cute5tupleIJNS5_1CILi128EEENS7_ILi112EEENS7_ILi64EEEEEELi64ENS_6half_tEfNS_4arch4Sm80ELb0ELb0ELb0ELb0ELb1ELb0ELb1ELb1EEENS1_21CollectiveEpilogueFwdINS6_IJS8_SA_S9_EEENS6_IJNS7_ILi1EEESI_SI_EEESC_SE_Li128ELb0ELb1ELb1ELb0EEENS1_19SingleTileSchedulerILb0ELb1ELb1ELi128EEEEEEEEEvNT_6ParamsE)
        /*0494*/ 	.word	0x00000020


	//----- nvinfo : EIATTR_MIN_STACK_SIZE
	.align		4
.L_206:
        /*0498*/ 	.byte	0x04, 0x12
        /*049a*/ 	.short	(.L_208 - .L_207)
	.align		4
.L_207:
        /*049c*/ 	.word	index@(_ZN7cutlass13device_kernelIN5flash19enable_sm80_to_sm89INS1_16FlashAttnFwdSm80INS1_25CollectiveMainloopFwdSm80ILi4ELi1ELb0EN4cute5tupleIJNS5_1CILi128EEENS7_ILi80EEENS7_ILi64EEEEEELi64ENS_6half_tEfNS_4arch4Sm80ELb0ELb0ELb0ELb1ELb1ELb0ELb1ELb1EEENS1_21CollectiveEpilogueFwdINS6_IJS8_SA_S9_EEENS6_IJNS7_ILi1EEESI_SI_EEESC_SE_Li128ELb1ELb1ELb1ELb0EEENS1_36VarlenDynamicPersistentTileSchedulerILi128ELi80ELi128ELi128ELb1ELb1ELb0ELb0ELb1ELb1EEEEEEEEEvNT_6ParamsE)
        /*04a0*/ 	.word	0x00000098


	//----- nvinfo : EIATTR_MIN_STACK_SIZE
	.align		4
.L_208:
        /*04a4*/ 	.byte	0x04, 0x12
        /*04a6*/ 	.short	(.L_210 - .L_209)
	.align		4
.L_209:
        /*04a8*/ 	.word	index@(_ZN7cutlass13device_kernelIN5flash19enable_sm80_to_sm89INS1_16FlashAttnFwdSm80INS1_25CollectiveMainloopFwdSm80ILi4ELi1ELb0EN4cute5tupleIJNS5_1CILi128EEENS7_ILi80EEENS7_ILi64EEEEEELi64ENS_6half_tEfNS_4arch4Sm80ELb0ELb0ELb0ELb1ELb1ELb1ELb1ELb1EEENS1_21CollectiveEpilogueFwdINS6_IJS8_SA_S9_EEENS6_IJNS7_ILi1EEESI_SI_EEESC_SE_Li128ELb1ELb1ELb1ELb0EEENS1_36VarlenDynamicPersistentTileSchedulerILi128ELi80ELi128ELi128ELb1ELb1ELb0ELb0ELb1ELb1EEEEEEEEEvNT_6ParamsE)
        /*04ac*/ 	.word	0x000000f8


	//----- nvinfo : EIATTR_MIN_STACK_SIZE
	.align		4
.L_210:
        /*04b0*/ 	.byte	0x04, 0x12
        /*04b2*/ 	.short	(.L_212 - .L_211)
	.align		4
.L_211:
        /*04b4*/ 	.word	index@(_ZN7cutlass13device_kernelIN5flash19enable_sm80_to_sm89INS1_16FlashAttnFwdSm80INS1_25CollectiveMainloopFwdSm80ILi4ELi1ELb0EN4cute5tupleIJNS5_1CILi128EEENS7_ILi96EEENS7_ILi64EEEEEELi64ENS_6half_tEfNS_4arch4Sm80ELb0ELb1ELb0ELb0ELb1ELb0ELb1ELb1EEENS1_21CollectiveEpilogueFwdINS6_IJS8_SA_S9_EEENS6_IJNS7_ILi1EEESI_SI_EEESC_SE_Li128ELb0ELb1ELb1ELb0EEENS1_19SingleTileSchedulerILb0ELb1ELb1ELi128EEEEEEEEEvNT_6ParamsE)
        /*04b8*/ 	.word	0x00000018


	//----- nvinfo : EIATTR_MIN_STACK_SIZE
	.align		4
.L_212:
        /*04bc*/ 	.byte	0x04, 0x12
        /*04be*/ 	.short	(.L_214 - .L_213)
	.align		4
.L_213:
        /*04c0*/ 	.word	index@(_ZN7cutlass13device_kernelIN5flash19enable_sm80_to_sm89INS1_16FlashAttnFwdSm80INS1_25CollectiveMainloopFwdSm80ILi4ELi1ELb0EN4cute5tupleIJNS5_1CILi128EEENS7_ILi80EEENS7_ILi64EEEEEELi64ENS_6half_tEfNS_4arch4Sm80ELb0ELb1ELb0ELb1ELb1ELb0ELb1ELb1EEENS1_21CollectiveEpilogueFwdINS6_IJS8_SA_S9_EEENS6_IJNS7_ILi1EEESI_SI_EEESC_SE_Li128ELb1ELb1ELb1ELb0EEENS1_36VarlenDynamicPersistentTileSchedulerILi128ELi80ELi128ELi128ELb1ELb1ELb0ELb1ELb0ELb1EEEEEEEEEvNT_6ParamsE)
        /*04c4*/ 	.word	0x00000080


	//----- nvinfo : EIATTR_MIN_STACK_SIZE
	.align		4
.L_214:
        /*04c8*/ 	.byte	0x04, 0x12
        /*04ca*/ 	.short	(.L_216 - .L_215)
	.align		4
.L_215:
        /*04cc*/ 	.word	index@(_ZN7cutlass13device_kernelIN5flash19enable_sm80_to_sm89INS1_16FlashAttnFwdSm80INS1_25CollectiveMainloopFwdSm80ILi4ELi1ELb0EN4cute5tupleIJNS5_1CILi128EEENS7_ILi80EEENS7_ILi64EEEEEELi64ENS_6half_tEfNS_4arch4Sm80ELb0ELb1ELb0ELb1ELb1ELb1ELb1ELb1EEENS1_21CollectiveEpilogueFwdINS6_IJS8_SA_S9_EEENS6_IJNS7_ILi1EEESI_SI_EEESC_SE_Li128ELb1ELb1ELb1ELb0EEENS1_36VarlenDynamicPersistentTileSchedulerILi128ELi80ELi128ELi128ELb1ELb1ELb0ELb1ELb0ELb1EEEEEEEEEvNT_6ParamsE)
        /*04d0*/ 	.word	0x000000f8


	//----- nvinfo : EIATTR_MIN_STACK_SIZE
	.align		4
.L_216:
        /*04d4*/ 	.byte	0x04, 0x12
        /*04d6*/ 	.short	(.L_218 - .L_217)
	.align		4
.L_217:
        /*04d8*/ 	.word	index@(_ZN7cutlass13device_kernelIN5flash19enable_sm80_to_sm89INS1_16FlashAttnFwdSm80INS1_25CollectiveMainloopFwdSm80ILi4ELi1ELb0EN4cute5tupleIJNS5_1CILi128EEENS7_ILi112EEENS7_ILi64EEEEEELi64ENS_6half_tEfNS_4arch4Sm80ELb1ELb0ELb0ELb0ELb1ELb0ELb1ELb1EEENS1_21CollectiveEpilogueFwdINS6_IJS8_SA_S9_EEENS6_IJNS7_ILi1EEESI_SI_EEESC_SE_Li128ELb0ELb1ELb1ELb0EEENS1_30DynamicPersistentTileSchedulerILi128ELi128ELb1ELb1ELb0EEEEEEEEEvNT_6ParamsE)
        /*04dc*/ 	.word	0x000000a0


	//----- nvinfo : EIATTR_MIN_STACK_SIZE
	.align		4
.L_218:
        /*04e0*/ 	.byte	0x04, 0x12
        /*04e2*/ 	.short	(.L_220 - .L_219)
	.align		4
.L_219:
        /*04e4*/ 	.word	index@(_ZN7cutlass13device_kernelIN5flash19enable_sm80_to_sm89INS1_16FlashAttnFwdSm80INS1_25CollectiveMainloopFwdSm80ILi4ELi1ELb0EN4cute5tupleIJNS5_1CILi128EEENS7_ILi80EEENS7_ILi64EEEEEELi64ENS_6half_tEfNS_4arch4Sm80ELb1ELb0ELb0ELb1ELb1ELb0ELb1ELb1EEENS1_21CollectiveEpilogueFwdINS6_IJS8_SA_S9_EEENS6_IJNS7_ILi1EEESI_SI_EEESC_SE_Li128ELb1ELb1ELb1ELb0EEENS1_36VarlenDynamicPersistentTileSchedulerILi128ELi80ELi128ELi128ELb1ELb1ELb0ELb1ELb1ELb1EEEEEEEEEvNT_6ParamsE)
        /*04e8*/ 	.word	0x000000c0


	//----- nvinfo : EIATTR_MIN_STACK_SIZE
	.align		4
.L_220:
        /*04ec*/ 	.byte	0x04, 0x12
        /*04ee*/ 	.short	(.L_222 - .L_221)
	.align		4
.L_221:
        /*04f0*/ 	.word	index@(_ZN7cutlass13device_kernelIN5flash19enable_sm80_to_sm89INS1_16FlashAttnFwdSm80INS1_25CollectiveMainloopFwdSm80ILi4ELi1ELb0EN4cute5tupleIJNS5_1CILi128EEENS7_ILi80EEENS7_ILi64EEEEEELi64ENS_6half_tEfNS_4arch4Sm80ELb1ELb0ELb0ELb1ELb1ELb1ELb1ELb1EEENS1_21CollectiveEpilogueFwdINS6_IJS8_SA_S9_EEENS6_IJNS7_ILi1EEESI_SI_EEESC_SE_Li128ELb1ELb1ELb1ELb0EEENS1_36VarlenDynamicPersistentTileSchedulerILi128ELi80ELi128ELi128ELb1ELb1ELb0ELb1ELb1ELb1EEEEEEEEEvNT_6ParamsE)
        /*04f4*/ 	.word	0x00000100
.L_222:


//--------------------- .nv.info._ZN7cutlass13device_kernelIN5flash19enable_sm80_to_sm89INS1_16FlashAttnFwdSm80INS1_25CollectiveMainloopFwdSm80ILi4ELi1ELb0EN4cute5tupleIJNS5_1CILi128EEENS7_ILi112EEENS7_ILi64EEEEEELi64ENS_6half_tEfNS_4arch4Sm80ELb0ELb0ELb1ELb0ELb1ELb0ELb1ELb1EEENS1_21CollectiveEpilogueFwdINS6_IJS8_SA_S9_EEENS6_IJNS7_ILi1EEESI_SI_EEESC_SE_Li128ELb0ELb1ELb1ELb0EEENS1_19SingleTileSchedulerILb0ELb1ELb1ELi128EEEEEEEEEvNT_6ParamsE --------------------------
	.section	.nv.info._ZN7cutlass13device_kernelIN5flash19enable_sm80_to_sm89INS1_16FlashAttnFwdSm80INS1_25CollectiveMainloopFwdSm80ILi4ELi1ELb0EN4cute5tupleIJNS5_1CILi128EEENS7_ILi112EEENS7_ILi64EEEEEELi64ENS_6half_tEfNS_4arch4Sm80ELb0ELb0ELb1ELb0ELb1ELb0ELb1ELb1EEENS1_21CollectiveEpilogueFwdINS6_IJS8_SA_S9_EEENS6_IJNS7_ILi1EEESI_SI_EEESC_SE_Li128ELb0ELb1ELb1ELb0EEENS1_19SingleTileSchedulerILb0ELb1ELb1ELi128EEEEEEEEEvNT_6ParamsE,"",@"SHT_CUDA_INFO"
	.sectionflags	@""
	.align	4


	//----- nvinfo : EIATTR_CUDA_API_VERSION
	.align		4
        /*0000*/ 	.byte	0x04, 0x37
        /*0002*/ 	.short	(.L_224 - .L_223)
.L_223:
        /*0004*/ 	.word	0x00000082


	//----- nvinfo : EIATTR_SW2861232_WAR
	.align		4
.L_224:
        /*0008*/ 	.byte	0x01, 0x35
	.zero		2


	//----- nvinfo : EIATTR_PARAM_CBANK
	.align		4
        /*000c*/ 	.byte	0x04, 0x0a
        /*000e*/ 	.short	(.L_226 - .L_225)
	.align		4
.L_225:
        /*0010*/ 	.word	index@(.nv.constant0._ZN7cutlass13device_kernelIN5flash19enable_sm80_to_sm89INS1_16FlashAttnFwdSm80INS1_25CollectiveMainloopFwdSm80ILi4ELi1ELb0EN4cute5tupleIJNS5_1CILi128EEENS7_ILi112EEENS7_ILi64EEEEEELi64ENS_6half_tEfNS_4arch4Sm80ELb0ELb0ELb1ELb0ELb1ELb0ELb1ELb1EEENS1_21CollectiveEpilogueFwdINS6_IJS8_SA_S9_EEENS6_IJNS7_ILi1EEESI_SI_EEESC_SE_Li128ELb0ELb1ELb1ELb0EEENS1_19SingleTileSchedulerILb0ELb1ELb1ELi128EEEEEEEEEvNT_6ParamsE)
        /*0014*/ 	.short	0x0160
        /*0016*/ 	.short	0x0418


	//----- nvinfo : EIATTR_CBANK_PARAM_SIZE
	.align		4
.L_226:
        /*0018*/ 	.byte	0x03, 0x19
        /*001a*/ 	.short	0x0418


	//----- nvinfo : EIATTR_KPARAM_INFO
	.align		4
        /*001c*/ 	.byte	0x04, 0x17
        /*001e*/ 	.short	(.L_228 - .L_227)
.L_227:
        /*0020*/ 	.word	0x00000000
        /*0024*/ 	.short	0x0000
        /*0026*/ 	.short	0x0000
        /*0028*/ 	.byte	0x00, 0xf0, 0x61, 0x10


	//----- nvinfo : EIATTR_MAXREG_COUNT
	.align		4
.L_228:
        /*002c*/ 	.byte	0x03, 0x1b
        /*002e*/ 	.short	0x00ff


	//----- nvinfo : EIATTR_NUM_BARRIERS
	.align		4
        /*0030*/ 	.byte	0x02, 0x4c
        /*0032*/ 	.byte	0x02
	.zero		1


	//----- nvinfo : EIATTR_ANNOTATIONS
	.align		4
        /*0034*/ 	.byte	0x04, 0x55
        /*0036*/ 	.short	(.L_230 - .L_229)


	//   ....[0]....
.L_229:
        /*0038*/ 	.word	0x00000001
        /*003c*/ 	.byte	0xe0, 0x0a, 0x00, 0x00, 0x01, 0x00, 0x00, 0x00, 0x00, 0x14, 0x00, 0x00, 0x01, 0x00, 0x00, 0x00
        /* <DEDUP_REMOVED lines=21> */
        /*019c*/ 	.byte	0xd0, 0xce, 0x00, 0x00, 0x01, 0x00, 0x00, 0x00, 0xe0, 0xce, 0x00, 0x00


	//----- nvinfo : EIATTR_MERCURY_ISA_VERSION
	.align		4
.L_230:
        /*01a8*/ 	.byte	0x03, 0x5f
        /*01aa*/ 	.short	0x0000


	//----- nvinfo : EIATTR_COOP_GROUP_MASK_REGIDS
	.align		4
        /*01ac*/ 	.byte	0x04, 0x29
        /*01ae*/ 	.short	(.L_232 - .L_231)


	//   ....[0]....
.L_231:
        /*01b0*/ 	.word	0xffffffff


	//   ....[1]....
        /*01b4*/ 	.word	0xffffffff


	//   ....[2]....
        /*01b8*/ 	.word	0xffffffff


	//   ....[3]....
        /*01bc*/ 	.word	0xffffffff


	//   ....[4]....
        /*01c0*/ 	.word	0xffffffff


	//   ....[5]....
        /*01c4*/ 	.word	0xffffffff


	//   ....[6]....
        /*01c8*/ 	.word	0xffffffff


	//   ....[7]....
        /*01cc*/ 	.word	0xffffffff


	//   ....[8]....
        /*01d0*/ 	.word	0xffffffff


	//   ....[9]....
        /*01d4*/ 	.word	0xffffffff


	//   ....[10]....
        /*01d8*/ 	.word	0xffffffff


	//   ....[11]....
        /*01dc*/ 	.word	0xffffffff


	//   ....[12]....
        /*01e0*/ 	.word	0xffffffff


	//   ....[13]....
        /*01e4*/ 	.word	0xffffffff


	//   ....[14]....
        /*01e8*/ 	.word	0xffffffff


	//   ....[15]....
        /*01ec*/ 	.word	0xffffffff


	//   ....[16]....
        /*01f0*/ 	.word	0xffffffff


	//   ....[17]....
        /*01f4*/ 	.word	0xffffffff


	//   ....[18]....
        /*01f8*/ 	.word	0xffffffff


	//   ....[19]....
        /*01fc*/ 	.word	0xffffffff


	//   ....[20]....
        /*0200*/ 	.word	0xffffffff


	//   ....[21]....
        /*0204*/ 	.word	0xffffffff


	//   ....[22]....
        /*0208*/ 	.word	0xffffffff


	//   ....[23]....
        /*020c*/ 	.word	0xffffffff


	//   ....[24]....
        /*0210*/ 	.word	0xffffffff


	//   ....[25]....
        /*0214*/ 	.word	0xffffffff


	//   ....[26]....
        /*0218*/ 	.word	0xffffffff


	//   ....[27]....
        /*021c*/ 	.word	0xffffffff


	//   ....[28]....
        /*0220*/ 	.word	0xffffffff


	//   ....[29]....
        /*0224*/ 	.word	0xffffffff


	//   ....[30]....
        /*0228*/ 	.word	0xffffffff


	//   ....[31]....
        /*022c*/ 	.word	0xffffffff


	//   ....[32]....
        /*0230*/ 	.word	0xffffffff


	//   ....[33]....
        /*0234*/ 	.word	0xffffffff


	//   ....[34]....
        /*0238*/ 	.word	0xffffffff


	//   ....[35]....
        /*023c*/ 	.word	0xffffffff


	//   ....[36]....
        /*0240*/ 	.word	0xffffffff


	//   ....[37]....
        /*0244*/ 	.word	0xffffffff


	//   ....[38]....
        /*0248*/ 	.word	0xffffffff


	//   ....[39]....
        /*024c*/ 	.word	0xffffffff


	//   ....[40]....
        /*0250*/ 	.word	0xffffffff


	//   ....[41]....
        /*0254*/ 	.word	0xffffffff


	//   ....[42]....
        /*0258*/ 	.word	0xffffffff


	//   ....[43]....
        /*025c*/ 	.word	0xffffffff


	//   ....[44]....
        /*0260*/ 	.word	0xffffffff


	//   ....[45]....
        /*0264*/ 	.word	0xffffffff


	//   ....[46]....
        /*0268*/ 	.word	0xffffffff


	//   ....[47]....
        /*026c*/ 	.word	0xffffffff


	//   ....[48]....
        /*0270*/ 	.word	0xffffffff


	//   ....[49]....
        /*0274*/ 	.word	0xffffffff


	//   ....[50]....
        /*0278*/ 	.word	0xffffffff


	//   ....[51]....
        /*027c*/ 	.word	0xffffffff


	//   ....[52]....
        /*0280*/ 	.word	0xffffffff


	//   ....[53]....
        /*0284*/ 	.word	0xffffffff


	//   ....[54]....
        /*0288*/ 	.word	0xffffffff


	//   ....[55]....
        /*028c*/ 	.word	0xffffffff


	//   ....[56]....
        /*0290*/ 	.word	0xffffffff


	//   ....[57]....
        /*0294*/ 	.word	0xffffffff


	//   ....[58]....
        /*0298*/ 	.word	0xffffffff


	//   ....[59]....
        /*029c*/ 	.word	0xffffffff


	//   ....[60]....
        /*02a0*/ 	.word	0xffffffff


	//   ....[61]....
        /*02a4*/ 	.word	0xffffffff


	//   ....[62]....
        /*02a8*/ 	.word	0xffffffff


	//   ....[63]....
        /*02ac*/ 	.word	0xffffffff


	//   ....[64]....
        /*02b0*/ 	.word	0xffffffff


	//   ....[65]....
        /*02b4*/ 	.word	0xffffffff


	//   ....[66]....
        /*02b8*/ 	.word	0xffffffff


	//   ....[67]....
        /*02bc*/ 	.word	0xffffffff


	//   ....[68]....
        /*02c0*/ 	.word	0xffffffff


	//   ....[69]....
        /*02c4*/ 	.word	0xffffffff


	//   ....[70]....
        /*02c8*/ 	.word	0xffffffff


	//   ....[71]....
        /*02cc*/ 	.word	0xffffffff


	//   ....[72]....
        /*02d0*/ 	.word	0xffffffff


	//   ....[73]....
        /*02d4*/ 	.word	0xffffffff


	//   ....[74]....
        /*02d8*/ 	.word	0xffffffff


	//   ....[75]....
        /*02dc*/ 	.word	0xffffffff


	//   ....[76]....
        /*02e0*/ 	.word	0xffffffff


	//   ....[77]....
        /*02e4*/ 	.word	0xffffffff


	//   ....[78]....
        /*02e8*/ 	.word	0xffffffff


	//   ....[79]....
        /*02ec*/ 	.word	0xffffffff


	//   ....[80]....
        /*02f0*/ 	.word	0xffffffff


	//   ....[81]....
        /*02f4*/ 	.word	0xffffffff


	//   ....[82]....
        /*02f8*/ 	.word	0xffffffff


	//   ....[83]....
        /*02fc*/ 	.word	0xffffffff


	//   ....[84]....
        /*0300*/ 	.word	0xffffffff


	//   ....[85]....
        /*0304*/ 	.word	0xffffffff


	//   ....[86]....
        /*0308*/ 	.word	0xffffffff


	//   ....[87]....
        /*030c*/ 	.word	0xffffffff


	//   ....[88]....
        /*0310*/ 	.word	0xffffffff


	//   ....[89]....
        /*0314*/ 	.word	0xffffffff


	//   ....[90]....
        /*0318*/ 	.word	0xffffffff


	//   ....[91]....
        /*031c*/ 	.word	0xffffffff


	//   ....[92]....
        /*0320*/ 	.word	0xffffffff


	//   ....[93]....
        /*0324*/ 	.word	0xffffffff


	//   ....[94]....
        /*0328*/ 	.word	0xffffffff


	//   ....[95]....
        /*032c*/ 	.word	0xffffffff


	//   ....[96]....
        /*0330*/ 	.word	0xffffffff


	//   ....[97]....
        /*0334*/ 	.word	0xffffffff


	//   ....[98]....
        /*0338*/ 	.word	0xffffffff


	//   ....[99]....
        /*033c*/ 	.word	0xffffffff


	//   ....[100]....
        /*0340*/ 	.word	0xffffffff


	//   ....[101]....
        /*0344*/ 	.word	0xffffffff


	//   ....[102]....
        /*0348*/ 	.word	0xffffffff


	//   ....[103]....
        /*034c*/ 	.word	0xffffffff


	//   ....[104]....
        /*0350*/ 	.word	0xffffffff


	//   ....[105]....
        /*0354*/ 	.word	0xffffffff


	//   ....[106]....
        /*0358*/ 	.word	0xffffffff


	//   ....[107]....
        /*035c*/ 	.word	0xffffffff


	//   ....[108]....
        /*0360*/ 	.word	0xffffffff


	//   ....[109]....
        /*0364*/ 	.word	0xffffffff


	//   ....[110]....
        /*0368*/ 	.word	0xffffffff


	//   ....[111]....
        /*036c*/ 	.word	0xffffffff


	//   ....[112]....
        /*0370*/ 	.word	0xffffffff


	//   ....[113]....
        /*0374*/ 	.word	0xffffffff


	//   ....[114]....
        /*0378*/ 	.word	0xffffffff


	//   ....[115]....
        /*037c*/ 	.word	0xffffffff


	//   ....[116]....
        /*0380*/ 	.word	0xffffffff


	//   ....[117]....
        /*0384*/ 	.word	0xffffffff


	//   ....[118]....
        /*0388*/ 	.word	0xffffffff


	//   ....[119]....
        /*038c*/ 	.word	0xffffffff


	//   ....[120]....
        /*0390*/ 	.word	0xffffffff


	//   ....[121]....
        /*0394*/ 	.word	0xffffffff


	//   ....[122]....
        /*0398*/ 	.word	0xffffffff


	//   ....[123]....
        /*039c*/ 	.word	0xffffffff


	//   ....[124]....
        /*03a0*/ 	.word	0xffffffff


	//   ....[125]....
        /*03a4*/ 	.word	0xffffffff


	//   ....[126]....
        /*03a8*/ 	.word	0xffffffff


	//----- nvinfo : EIATTR_COOP_GROUP_INSTR_OFFSETS
	.align		4
.L_232:
        /*03ac*/ 	.byte	0x04, 0x28
        /*03ae*/ 	.short	(.L_234 - .L_233)


	//   ....[0]....
.L_233:
        /*03b0*/ 	.word	0x00000060


	//   ....[1]....
        /*03b4*/ 	.word	0x00000c60


	//   ....[2]....
        /*03b8*/ 	.word	0x00000d90


	//   ....[3]....
        /*03bc*/ 	.word	0x00000e20


	//   ....[4]....
        /*03c0*/ 	.word	0x00000e50


	//   ....[5]....
        /*03c4*/ 	.word	0x00000ee0


	//   ....[6]....
        /*03c8*/ 	.word	0x00000f10


	//   ....[7]....
        /*03cc*/ 	.word	0x00000fa0


	//   ....[8]....
        /*03d0*/ 	.word	0x00000fd0


	//   ....[9]....
        /*03d4*/ 	.word	0x00001060


	//   ....[10]....
        /*03d8*/ 	.word	0x00001090


	//   ....[11]....
        /*03dc*/ 	.word	0x00001120


	//   ....[12]....
        /*03e0*/ 	.word	0x00001150


	//   ....[13]....
        /*03e4*/ 	.word	0x000011e0


	//   ....[14]....
        /*03e8*/ 	.word	0x00001210


	//   ....[15]....
        /*03ec*/ 	.word	0x00001290


	//   ....[16]....
        /*03f0*/ 	.word	0x000012d0


	//   ....[17]....
        /*03f4*/ 	.word	0x00001820


	//   ....[18]....
        /*03f8*/ 	.word	0x00001840


	//   ....[19]....
        /*03fc*/ 	.word	0x00001860


	//   ....[20]....
        /*0400*/ 	.word	0x00001880


	//   ....[21]....
        /*0404*/ 	.word	0x00001890


	//   ....[22]....
        /*0408*/ 	.word	0x000018a0


	//   ....[23]....
        /*040c*/ 	.word	0x000018b0


	//   ....[24]....
        /*0410*/ 	.word	0x000018d0


	//   ....[25]....
        /*0414*/ 	.word	0x00001970


	//   ....[26]....
        /*0418*/ 	.word	0x000019b0


	//   ....[27]....
        /*041c*/ 	.word	0x000019c0


	//   ....[28]....
        /*0420*/ 	.word	0x000019d0


	//   ....[29]....
        /*0424*/ 	.word	0x000019f0


	//   ....[30]....
        /*0428*/ 	.word	0x00001a10


	//   ....[31]....
        /*042c*/ 	.word	0x00001bd0


	//   ....[32]....
        /*0430*/ 	.word	0x00001c00


	//   ....[33]....
        /*0434*/ 	.word	0x00001c30


	//   ....[34]....
        /*0438*/ 	.word	0x00001c60


	//   ....[35]....
        /*043c*/ 	.word	0x00001c90


	//   ....[36]....
        /*0440*/ 	.word	0x00001d10


	//   ....[37]....
        /*0444*/ 	.word	0x00001d40


	//   ....[38]....
        /*0448*/ 	.word	0x00001d70


	//   ....[39]....
        /*044c*/ 	.word	0x00001da0


	//   ....[40]....
        /*0450*/ 	.word	0x00001dd0


	//   ....[41]....
        /*0454*/ 	.word	0x00001e60


	//   ....[42]....
        /*0458*/ 	.word	0x00001e90


	//   ....[43]....
        /*045c*/ 	.word	0x00001eb0


	//   ....[44]....
        /*0460*/ 	.word	0x00001f10


	//   ....[45]....
        /*0464*/ 	.word	0x00003b10


	//   ....[46]....
        /*0468*/ 	.word	0x00003b30


	//   ....[47]....
        /*046c*/ 	.word	0x00003b40


	//   ....[48]....
        /*0470*/ 	.word	0x00003b50


	//   ....[49]....
        /*0474*/ 	.word	0x00003b60


	//   ....[50]....
        /*0478*/ 	.word	0x00003b70


	//   ....[51]....
        /*047c*/ 	.word	0x00003b80


	//   ....[52]....
        /*0480*/ 	.word	0x00003ba0


	//   ....[53]....
        /*0484*/ 	.word	0x00003bb0


	//   ....[54]....
        /*0488*/ 	.word	0x00003bd0


	//   ....[55]....
        /*048c*/ 	.word	0x00003bf0


	//   ....[56]....
        /*0490*/ 	.word	0x00003c20


	//   ....[57]....
        /*0494*/ 	.word	0x00003c40


	//   ....[58]....
        /*0498*/ 	.word	0x00003c60


	//   ....[59]....
        /*049c*/ 	.word	0x00004bd0


	//   ....[60]....
        /*04a0*/ 	.word	0x00004c00


	//   ....[61]....
        /*04a4*/ 	.word	0x00004d40


	//   ....[62]....
        /*04a8*/ 	.word	0x00004d70


	//   ....[63]....
        /*04ac*/ 	.word	0x00004da0


	//   ....[64]....
        /*04b0*/ 	.word	0x00004e40


	//   ....[65]....
        /*04b4*/ 	.word	0x00004f20


	//   ....[66]....
        /*04b8*/ 	.word	0x00005080


	//   ....[67]....
        /*04bc*/ 	.word	0x000079e0


	//   ....[68]....
        /*04c0*/ 	.word	0x00007a00


	//   ....[69]....
        /*04c4*/ 	.word	0x00007a10


	//   ....[70]....
        /*04c8*/ 	.word	0x00007a20


	//   ....[71]....
        /*04cc*/ 	.word	0x00007a30


	//   ....[72]....
        /*04d0*/ 	.word	0x00007a40


	//   ....[73]....
        /*04d4*/ 	.word	0x00007a50


	//   ....[74]....
        /*04d8*/ 	.word	0x00007a70


	//   ....[75]....
        /*04dc*/ 	.word	0x00007a80


	//   ....[76]....
        /*04e0*/ 	.word	0x00007aa0


	//   ....[77]....
        /*04e4*/ 	.word	0x00007af0


	//   ....[78]....
        /*04e8*/ 	.word	0x00007b30


	//   ....[79]....
        /*04ec*/ 	.word	0x00007b50


	//   ....[80]....
        /*04f0*/ 	.word	0x00007b60


	//   ....[81]....
        /*04f4*/ 	.word	0x00007f80


	//   ....[82]....
        /*04f8*/ 	.word	0x00007fb0


	//   ....[83]....
        /*04fc*/ 	.word	0x00007fd0


	//   ....[84]....
        /*0500*/ 	.word	0x00008000


	//   ....[85]....
        /*0504*/ 	.word	0x00008030


	//   ....[86]....
        /*0508*/ 	.word	0x00008080


	//   ....[87]....
        /*050c*/ 	.word	0x000080b0


	//   ....[88]....
        /*0510*/ 	.word	0x000080d0


	//   ....[89]....
        /*0514*/ 	.word	0x00008110


	//   ....[90]....
        /*0518*/ 	.word	0x00008140


	//   ....[91]....
        /*051c*/ 	.word	0x00008170


	//   ....[92]....
        /*0520*/ 	.word	0x00008190


	//   ....[93]....
        /*0524*/ 	.word	0x000081c0


	//   ....[94]....
        /*0528*/ 	.word	0x000081e0


	//   ....[95]....
        /*052c*/ 	.word	0x00009ce0


	//   ....[96]....
        /*0530*/ 	.word	0x00009ef0


	//   ....[97]....
        /*0534*/ 	.word	0x00009f60


	//   ....[98]....
        /*0538*/ 	.word	0x00009fb0


	//   ....[99]....
        /*053c*/ 	.word	0x0000a050


	//   ....[100]....
        /*0540*/ 	.word	0x0000a100


	//   ....[101]....
        /*0544*/ 	.word	0x0000a160


	//   ....[102]....
        /*0548*/ 	.word	0x0000a490


	//   ....[103]....
        /*054c*/ 	.word	0x0000cf40


	//   ....[104]....
        /*0550*/ 	.word	0x0000cf50


	//   ....[105]....
        /*0554*/ 	.word	0x0000cf60


	//   ....[106]....
        /*0558*/ 	.word	0x0000cf70


	//   ....[107]....
        /*055c*/ 	.word	0x0000cfa0


	//   ....[108]....
        /*0560*/ 	.word	0x0000cfc0


	//   ....[109]....
        /*0564*/ 	.word	0x0000cfe0


	//   ....[110]....
        /*0568*/ 	.word	0x0000cff0


	//   ....[111]....
        /*056c*/ 	.word	0x0000dc70


	//   ....[112]....
        /*0570*/ 	.word	0x0000dca0


	//   ....[113]....
        /*0574*/ 	.word	0x0000dcd0


	//   ....[114]....
        /*0578*/ 	.word	0x0000dd00


	//   ....[115]....
        /*057c*/ 	.word	0x0000dd40


	//   ....[116]....
        /*0580*/ 	.word	0x0000dd70


	//   ....[117]....
        /*0584*/ 	.word	0x0000dd90


	//   ....[118]....
        /*0588*/ 	.word	0x0000dda0


	//   ....[119]....
        /*058c*/ 	.word	0x0000ddc0


	//   ....[120]....
        /*0590*/ 	.word	0x0000ddd0


	//   ....[121]....
        /*0594*/ 	.word	0x0000e180


	//   ....[122]....
        /*0598*/ 	.word	0x0000e1a0


	//   ....[123]....
        /*059c*/ 	.word	0x0000e4a0


	//   ....[124]....
        /*05a0*/ 	.word	0x0000e4c0


	//   ....[125]....
        /*05a4*/ 	.word	0x0000e7c0


	//   ....[126]....
        /*05a8*/ 	.word	0x0000e7d0


	//----- nvinfo : EIATTR_EXIT_INSTR_OFFSETS
	.align		4
.L_234:
        /*05ac*/ 	.byte	0x04, 0x1c
        /*05ae*/ 	.short	(.L_236 - .L_235)


	//   ....[0]....
.L_235:
        /*05b0*/ 	.word	0x000001c0


	//   ....[1]....
        /*05b4*/ 	.word	0x0000e7e0


	//   ....[2]....
        /*05b8*/ 	.word	0x0000ea80


	//   ....[3]....
        /*05bc*/ 	.word	0x0000ead0


	//   ....[4]....
        /*05c0*/ 	.word	0x0000eb00


	//   ....[5]....
        /*05c4*/ 	.word	0x0000eb60


	//   ....[6]....
        /*05c8*/ 	.word	0x0000edf0


	//----- nvinfo : EIATTR_CTAIDZ_USED
	.align		4
.L_236:
        /*05cc*/ 	.byte	0x01, 0x04
	.zero		2


	//----- nvinfo : EIATTR_MAX_THREADS
	.align		4
        /*05d0*/ 	.byte	0x04, 0x05
        /*05d2*/ 	.short	(.L_238 - .L_237)
.L_237:
        /*05d4*/ 	.word	0x00000080
        /*05d8*/ 	.word	0x00000001
        /*05dc*/ 	.word	0x00000001


	//----- nvinfo : EIATTR_CRS_STACK_SIZE
	.align		4
.L_238:
        /*05e0*/ 	.byte	0x04, 0x1e
        /*05e2*/ 	.short	(.L_240 - .L_239)
.L_239:
        /*05e4*/ 	.word	0x00000000
.L_240:


//--------------------- .nv.info._ZN7cutlass13device_kernelIN5flash19enable_sm80_to_sm89INS1_16FlashAttnFwdSm80INS1_25CollectiveMainloopFwdSm80ILi4ELi1ELb0EN4cute5tupleIJNS5_1CILi128EEENS7_ILi80EEENS7_ILi64EEEEEELi64ENS_6half_tEfNS_4arch4Sm80ELb0ELb0ELb1ELb1ELb1ELb0ELb1ELb1EEENS1_21CollectiveEpilogueFwdINS6_IJS8_SA_S9_EEENS6_IJNS7_ILi1EEESI_SI_EEESC_SE_Li128ELb1ELb1ELb1ELb0EEENS1_36VarlenDynamicPersistentTileSchedulerILi128ELi80ELi128ELi128ELb1ELb1ELb0ELb0ELb1ELb1EEEEEEEEEvNT_6ParamsE --------------------------
	.section	.nv.info._ZN7cutlass13device_kernelIN5flash19enable_sm80_to_sm89INS1_16FlashAttnFwdSm80INS1_25CollectiveMainloopFwdSm80ILi4ELi1ELb0EN4cute5tupleIJNS5_1CILi128EEENS7_ILi80EEENS7_ILi64EEEEEELi64ENS_6half_tEfNS_4arch4Sm80ELb0ELb0ELb1ELb1ELb1ELb0ELb1ELb1EEENS1_21CollectiveEpilogueFwdINS6_IJS8_SA_S9_EEENS6_IJNS7_ILi1EEESI_SI_EEESC_SE_Li128ELb1ELb1ELb1ELb0EEENS1_36VarlenDynamicPersistentTileSchedulerILi128ELi80ELi128ELi128ELb1ELb1ELb0ELb0ELb1ELb1EEEEEEEEEvNT_6ParamsE,"",@"SHT_CUDA_INFO"
	.sectionflags	@""
	.align	4


	//----- nvinfo : EIATTR_CUDA_API_VERSION
	.align		4
        /*0000*/ 	.byte	0x04, 0x37
        /*0002*/ 	.short	(.L_242 - .L_241)
.L_241:
        /*0004*/ 	.word	0x00000082


	//----- nvinfo : EIATTR_SW2861232_WAR
	.align		4
.L_242:
        /*0008*/ 	.byte	0x01, 0x35
	.zero		2


	//----- nvinfo : EIATTR_PARAM_CBANK
	.align		4
        /*000c*/ 	.byte	0x04, 0x0a
        /*000e*/ 	.short	(.L_244 - .L_243)
	.align		4
.L_243:
        /*0010*/ 	.word	index@(.nv.constant0._ZN7cutlass13device_kernelIN5flash19enable_sm80_to_sm89INS1_16FlashAttnFwdSm80INS1_25CollectiveMainloopFwdSm80ILi4ELi1ELb0EN4cute5tupleIJNS5_1CILi128EEENS7_ILi80EEENS7_ILi64EEEEEELi64ENS_6half_tEfNS_4arch4Sm80ELb0ELb0ELb1ELb1ELb1ELb0ELb1ELb1EEENS1_21CollectiveEpilogueFwdINS6_IJS8_SA_S9_EEENS6_IJNS7_ILi1EEESI_SI_EEESC_SE_Li128ELb1ELb1ELb1ELb0EEENS1_36VarlenDynamicPersistentTileSchedulerILi128ELi80ELi128ELi128ELb1ELb1ELb0ELb0ELb1ELb1EEEEEEEEEvNT_6ParamsE)
        /*0014*/ 	.short	0x0160
        /*0016*/ 	.short	0x0438


	//----- nvinfo : EIATTR_CBANK_PARAM_SIZE
	.align		4
.L_244:
        /*0018*/ 	.byte	0x03, 0x19
        /*001a*/ 	.short	0x0438


	//----- nvinfo : EIATTR_KPARAM_INFO
	.align		4
        /*001c*/ 	.byte	0x04, 0x17
        /*001e*/ 	.short	(.L_246 - .L_245)
.L_245:
        /*0020*/ 	.word	0x00000000
        /*0024*/ 	.short	0x0000
        /*0026*/ 	.short	0x0000
        /*0028*/ 	.byte	0x00, 0xf0, 0xe1, 0x10


	//----- nvinfo : EIATTR_MAXREG_COUNT
	.align		4
.L_246:
        /*002c*/ 	.byte	0x03, 0x1b
        /*002e*/ 	.short	0x00ff


	//----- nvinfo : EIATTR_NUM_BARRIERS
	.align		4
        /*0030*/ 	.byte	0x02, 0x4c
        /*0032*/ 	.byte	0x06
	.zero		1


	//----- nvinfo : EIATTR_ANNOTATIONS
	.align		4
        /*0034*/ 	.byte	0x04, 0x55
        /*0036*/ 	.short	(.L_248 - .L_247)


	//   ....[0]....
.L_247:
        /* <DEDUP_REMOVED lines=106> */


	//----- nvinfo : EIATTR_MERCURY_ISA_VERSION
	.align		4
.L_248:
        /*06c8*/ 	.byte	0x03, 0x5f
        /*06ca*/ 	.short	0x0000


	//----- nvinfo : EIATTR_INT_WARP_WIDE_INSTR_OFFSETS
	.align		4
        /*06cc*/ 	.byte	0x04, 0x31
        /*06ce*/ 	.short	(.L_250 - .L_249)


	//   ....[0]....
.L_249:
        /*06d0*/ 	.word	0x0000b440


	//   ....[1]....
        /*06d4*/ 	.word	0x0000b4c0


	//----- nvinfo : EIATTR_COOP_GROUP_MASK_REGIDS
	.align		4
.L_250:
        /*06d8*/ 	.byte	0x04, 0x29
        /*06da*/ 	.short	(.L_252 - .L_251)


	//   ....[0]....
.L_251:
        /*06dc*/ 	.word	0xffffffff


	//   ....[1]....
        /*06e0*/ 	.word	0xffffffff


	//   ....[2]....
        /*06e4*/ 	.word	0xffffffff


	//   ....[3]....
        /*06e8*/ 	.word	0xffffffff


	//   ....[4]....
        /*06ec*/ 	.word	0xffffffff


	//   ....[5]....
        /*06f0*/ 	.word	0xffffffff


	//   ....[6]....
        /*06f4*/ 	.word	0xffffffff


	//   ....[7]....
        /*06f8*/ 	.word	0xffffffff


	//   ....[8]....
        /*06fc*/ 	.word	0xffffffff


	//   ....[9]....
        /*0700*/ 	.word	0xffffffff


	//   ....[10]....
        /*0704*/ 	.word	0xffffffff


	//   ....[11]....
        /*0708*/ 	.word	0xffffffff


	//   ....[12]....
        /*070c*/ 	.word	0xffffffff


	//   ....[13]....
        /*0710*/ 	.word	0xffffffff


	//   ....[14]....
        /*0714*/ 	.word	0xffffffff


	//   ....[15]....
        /*0718*/ 	.word	0xffffffff


	//   ....[16]....
        /*071c*/ 	.word	0xffffffff


	//   ....[17]....
        /*0720*/ 	.word	0xffffffff


	//   ....[18]....
        /*0724*/ 	.word	0xffffffff


	//   ....[19]....
        /*0728*/ 	.word	0xffffffff


	//   ....[20]....
        /*072c*/ 	.word	0xffffffff


	//   ....[21]....
        /*0730*/ 	.word	0xffffffff


	//   ....[22]....
        /*0734*/ 	.word	0xffffffff


	//   ....[23]....
        /*0738*/ 	.word	0xffffffff


	//   ....[24]....
        /*073c*/ 	.word	0xffffffff


	//   ....[25]....
        /*0740*/ 	.word	0xffffffff


	//   ....[26]....
        /*0744*/ 	.word	0xffffffff


	//   ....[27]....
        /*0748*/ 	.word	0xffffffff


	//   ....[28]....
        /*074c*/ 	.word	0xffffffff


	//   ....[29]....
        /*0750*/ 	.word	0xffffffff


	//   ....[30]....
        /*0754*/ 	.word	0xffffffff


	//   ....[31]....
        /*0758*/ 	.word	0xffffffff


	//   ....[32]....
        /*075c*/ 	.word	0xffffffff


	//   ....[33]....
        /*0760*/ 	.word	0xffffffff


	//   ....[34]....
        /*0764*/ 	.word	0xffffffff


	//   ....[35]....
        /*0768*/ 	.word	0xffffffff


	//   ....[36]....
        /*076c*/ 	.word	0xffffffff


	//   ....[37]....
        /*0770*/ 	.word	0xffffffff


	//   ....[38]....
        /*0774*/ 	.word	0xffffffff


	//   ....[39]....
        /*0778*/ 	.word	0xffffffff


	//   ....[40]....
        /*077c*/ 	.word	0xffffffff


	//   ....[41]....
        /*0780*/ 	.word	0xffffffff


	//   ....[42]....
        /*0784*/ 	.word	0xffffffff


	//   ....[43]....
        /*0788*/ 	.word	0xffffffff


	//   ....[44]....
        /*078c*/ 	.word	0xffffffff


	//   ....[45]....
        /*0790*/ 	.word	0xffffffff


	//   ....[46]....
        /*0794*/ 	.word	0xffffffff


	//   ....[47]....
        /*0798*/ 	.word	0xffffffff


	//   ....[48]....
        /*079c*/ 	.word	0xffffffff


	//   ....[49]....
        /*07a0*/ 	.word	0xffffffff


	//   ....[50]....
        /*07a4*/ 	.word	0xffffffff


	//   ....[51]....
        /*07a8*/ 	.word	0xffffffff


	//   ....[52]....
        /*07ac*/ 	.word	0xffffffff


	//   ....[53]....
        /*07b0*/ 	.word	0xffffffff


	//   ....[54]....
        /*07b4*/ 	.word	0xffffffff


	//   ....[55]....
        /*07b8*/ 	.word	0xffffffff


	//   ....[56]....
        /*07bc*/ 	.word	0xffffffff


	//   ....[57]....
        /*07c0*/ 	.word	0xffffffff


	//   ....[58]....
        /*07c4*/ 	.word	0xffffffff


	//   ....[59]....
        /*07c8*/ 	.word	0xffffffff


	//   ....[60]....
        /*07cc*/ 	.word	0xffffffff


	//   ....[61]....
        /*07d0*/ 	.word	0xffffffff


	//   ....[62]....
        /*07d4*/ 	.word	0xffffffff


	//   ....[63]....
        /*07d8*/ 	.word	0xffffffff


	//   ....[64]....
        /*07dc*/ 	.word	0xffffffff


	//   ....[65]....
        /*07e0*/ 	.word	0xffffffff


	//   ....[66]....
        /*07e4*/ 	.word	0xffffffff


	//   ....[67]....
        /*07e8*/ 	.word	0xffffffff


	//   ....[68]....
        /*07ec*/ 	.word	0xffffffff


	//   ....[69]....
        /*07f0*/ 	.word	0xffffffff


	//   ....[70]....
        /*07f4*/ 	.word	0xffffffff


	//   ....[71]....
        /*07f8*/ 	.word	0xffffffff


	//   ....[72]....
        /*07fc*/ 	.word	0xffffffff


	//   ....[73]....
        /*0800*/ 	.word	0xffffffff


	//   ....[74]....
        /*0804*/ 	.word	0xffffffff


	//   ....[75]....
        /*0808*/ 	.word	0xffffffff


	//   ....[76]....
        /*080c*/ 	.word	0xffffffff


	//   ....[77]....
        /*0810*/ 	.word	0xffffffff


	//   ....[78]....
        /*0814*/ 	.word	0xffffffff


	//   ....[79]....
        /*0818*/ 	.word	0xffffffff


	//   ....[80]....
        /*081c*/ 	.word	0xffffffff


	//   ....[81]....
        /*0820*/ 	.word	0xffffffff


	//   ....[82]....
        /*0824*/ 	.word	0xffffffff


	//   ....[83]....
        /*0828*/ 	.word	0xffffffff


	//   ....[84]....
        /*082c*/ 	.word	0xffffffff


	//   ....[85]....
        /*0830*/ 	.word	0xffffffff


	//   ....[86]....
        /*0834*/ 	.word	0xffffffff


	//   ....[87]....
        /*0838*/ 	.word	0xffffffff


	//   ....[88]....
        /*083c*/ 	.word	0xffffffff


	//   ....[89]....
        /*0840*/ 	.word	0xffffffff


	//   ....[90]....
        /*0844*/ 	.word	0xffffffff


	//   ....[91]....
        /*0848*/ 	.word	0xffffffff


	//   ....[92]....
        /*084c*/ 	.word	0xffffffff


	//   ....[93]....
        /*0850*/ 	.word	0xffffffff


	//   ....[94]....
        /*0854*/ 	.word	0xffffffff


	//   ....[95]....
        /*0858*/ 	.word	0xffffffff


	//   ....[96]....
        /*085c*/ 	.word	0xffffffff


	//   ....[97]....
        /*0860*/ 	.word	0xffffffff


	//   ....[98]....
        /*0864*/ 	.word	0xffffffff


	//   ....[99]....
        /*0868*/ 	.word	0xffffffff


	//   ....[100]....
        /*086c*/ 	.word	0xffffffff


	//   ....[101]....
        /*0870*/ 	.word	0xffffffff


	//   ....[102]....
        /*0874*/ 	.word	0xffffffff


	//   ....[103]....
        /*0878*/ 	.word	0xffffffff


	//   ....[104]....
        /*087c*/ 	.word	0xffffffff


	//   ....[105]....
        /*0880*/ 	.word	0xffffffff


	//   ....[106]....
        /*0884*/ 	.word	0xffffffff


	//   ....[107]....
        /*0888*/ 	.word	0xffffffff


	//   ....[108]....
        /*088c*/ 	.word	0xffffffff


	//   ....[109]....
        /*0890*/ 	.word	0xffffffff


	//   ....[110]....
        /*0894*/ 	.word	0xffffffff


	//   ....[111]....
        /*0898*/ 	.word	0xffffffff


	//   ....[112]....
        /*089c*/ 	.word	0xffffffff


	//   ....[113]....
        /*08a0*/ 	.word	0xffffffff


	//   ....[114]....
        /*08a4*/ 	.word	0xffffffff


	//   ....[115]....
        /*08a8*/ 	.word	0xffffffff


	//   ....[116]....
        /*08ac*/ 	.word	0xffffffff


	//   ....[117]....
        /*08b0*/ 	.word	0xffffffff


	//   ....[118]....
        /*08b4*/ 	.word	0xffffffff


	//   ....[119]....
        /*08b8*/ 	.word	0xffffffff


	//   ....[120]....
        /*08bc*/ 	.word	0xffffffff


	//   ....[121]....
        /*08c0*/ 	.word	0xffffffff


	//   ....[122]....
        /*08c4*/ 	.word	0xffffffff


	//   ....[123]....
        /*08c8*/ 	.word	0xffffffff


	//   ....[124]....
        /*08cc*/ 	.word	0xffffffff


	//   ....[125]....
        /*08d0*/ 	.word	0xffffffff


	//   ....[126]....
        /*08d4*/ 	.word	0xffffffff


	//   ....[127]....
        /*08d8*/ 	.word	0xffffffff


	//   ....[128]....
        /*08dc*/ 	.word	0xffffffff


	//   ....[129]....
        /*08e0*/ 	.word	0xffffffff


	//   ....[130]....
        /*08e4*/ 	.word	0xffffffff


	//   ....[131]....
        /*08e8*/ 	.word	0xffffffff


	//   ....[132]....
        /*08ec*/ 	.word	0xffffffff


	//   ....[133]....
        /*08f0*/ 	.word	0xffffffff


	//   ....[134]....
        /*08f4*/ 	.word	0xffffffff


	//   ....[135]....
        /*08f8*/ 	.word	0xffffffff


	//   ....[136]....
        /*08fc*/ 	.word	0xffffffff


	//   ....[137]....
        /*0900*/ 	.word	0xffffffff


	//   ....[138]....
        /*0904*/ 	.word	0xffffffff


	//   ....[139]....
        /*0908*/ 	.word	0xffffffff


	//   ....[140]....
        /*090c*/ 	.word	0xffffffff


	//   ....[141]....
        /*0910*/ 	.word	0xffffffff


	//   ....[142]....
        /*0914*/ 	.word	0xffffffff


	//   ....[143]....
        /*0918*/ 	.word	0xffffffff


	//   ....[144]....
        /*091c*/ 	.word	0xffffffff


	//   ....[145]....
        /*0920*/ 	.word	0xffffffff


	//   ....[146]....
        /*0924*/ 	.word	0xffffffff


	//   ....[147]....
        /*0928*/ 	.word	0xffffffff


	//   ....[148]....
        /*092c*/ 	.word	0xffffffff


	//   ....[149]....
        /*0930*/ 	.word	0xffffffff


	//   ....[150]....
        /*0934*/ 	.word	0xffffffff


	//   ....[151]....
        /*0938*/ 	.word	0xffffffff


	//   ....[152]....
        /*093c*/ 	.word	0xffffffff


	//   ....[153]....
        /*0940*/ 	.word	0xffffffff


	//   ....[154]....
        /*0944*/ 	.word	0xffffffff


	//   ....[155]....
        /*0948*/ 	.word	0xffffffff


	//   ....[156]....
        /*094c*/ 	.word	0xffffffff


	//   ....[157]....
        /*0950*/ 	.word	0xffffffff


	//   ....[158]....
        /*0954*/ 	.word	0xffffffff


	//   ....[159]....
        /*0958*/ 	.word	0xffffffff


	//   ....[160]....
        /*095c*/ 	.word	0xffffffff


	//   ....[161]....
        /*0960*/ 	.word	0xffffffff


	//   ....[162]....
        /*0964*/ 	.word	0xffffffff


	//   ....[163]....
        /*0968*/ 	.word	0xffffffff


	//   ....[164]....
        /*096c*/ 	.word	0xffffffff


	//   ....[165]....
        /*0970*/ 	.word	0xffffffff


	//   ....[166]....
        /*0974*/ 	.word	0xffffffff


	//   ....[167]....
        /*0978*/ 	.word	0xffffffff


	//   ....[168]....
        /*097c*/ 	.word	0xffffffff


	//   ....[169]....
        /*0980*/ 	.word	0xffffffff


	//   ....[170]....
        /*0984*/ 	.word	0xffffffff


	//   ....[171]....
        /*0988*/ 	.word	0xffffffff


	//   ....[172]....
        /*098c*/ 	.word	0xffffffff


	//   ....[173]....
        /*0990*/ 	.word	0xffffffff


	//   ....[174]....
        /*0994*/ 	.word	0xffffffff


	//   ....[175]....
        /*0998*/ 	.word	0xffffffff


	//   ....[176]....
        /*099c*/ 	.word	0xffffffff


	//   ....[177]....
        /*09a0*/ 	.word	0xffffffff


	//   ....[178]....
        /*09a4*/ 	.word	0xffffffff


	//   ....[179]....
        /*09a8*/ 	.word	0xffffffff


	//   ....[180]....
        /*09ac*/ 	.word	0xffffffff


	//   ....[181]....
        /*09b0*/ 	.word	0xffffffff


	//   ....[182]....
        /*09b4*/ 	.word	0xffffffff


	//   ....[183]....
        /*09b8*/ 	.word	0xffffffff


	//   ....[184]....
        /*09bc*/ 	.word	0xffffffff


	//   ....[185]....
        /*09c0*/ 	.word	0xffffffff


	//   ....[186]....
        /*09c4*/ 	.word	0xffffffff


	//   ....[187]....
        /*09c8*/ 	.word	0xffffffff


	//   ....[188]....
        /*09cc*/ 	.word	0xffffffff


	//   ....[189]....
        /*09d0*/ 	.word	0xffffffff


	//   ....[190]....
        /*09d4*/ 	.word	0xffffffff


	//   ....[191]....
        /*09d8*/ 	.word	0xffffffff


	//   ....[192]....
        /*09dc*/ 	.word	0xffffffff


	//   ....[193]....
        /*09e0*/ 	.word	0xffffffff


	//   ....[194]....
        /*09e4*/ 	.word	0xffffffff


	//   ....[195]....
        /*09e8*/ 	.word	0xffffffff


	//   ....[196]....
        /*09ec*/ 	.word	0xffffffff


	//   ....[197]....
        /*09f0*/ 	.word	0xffffffff


	//   ....[198]....
        /*09f4*/ 	.word	0xffffffff


	//   ....[199]....
        /*09f8*/ 	.word	0xffffffff


	//   ....[200]....
        /*09fc*/ 	.word	0xffffffff


	//   ....[201]....
        /*0a00*/ 	.word	0xffffffff


	//   ....[202]....
        /*0a04*/ 	.word	0xffffffff


	//   ....[203]....
        /*0a08*/ 	.word	0xffffffff


	//   ....[204]....
        /*0a0c*/ 	.word	0xffffffff


	//   ....[205]....
        /*0a10*/ 	.word	0xffffffff


	//   ....[206]....
        /*0a14*/ 	.word	0xffffffff


	//   ....[207]....
        /*0a18*/ 	.word	0xffffffff


	//   ....[208]....
        /*0a1c*/ 	.word	0xffffffff


	//   ....[209]....
        /*0a20*/ 	.word	0xffffffff


	//   ....[210]....
        /*0a24*/ 	.word	0xffffffff


	//   ....[211]....
        /*0a28*/ 	.word	0xffffffff


	//   ....[212]....
        /*0a2c*/ 	.word	0xffffffff


	//   ....[213]....
        /*0a30*/ 	.word	0xffffffff


	//   ....[214]....
        /*0a34*/ 	.word	0xffffffff


	//   ....[215]....
        /*0a38*/ 	.word	0xffffffff


	//   ....[216]....
        /*0a3c*/ 	.word	0xffffffff


	//   ....[217]....
        /*0a40*/ 	.word	0xffffffff


	//   ....[218]....
        /*0a44*/ 	.word	0xffffffff


	//   ....[219]....
        /*0a48*/ 	.word	0xffffffff


	//   ....[220]....
        /*0a4c*/ 	.word	0xffffffff


	//   ....[221]....
        /*0a50*/ 	.word	0xffffffff


	//   ....[222]....
        /*0a54*/ 	.word	0xffffffff


	//   ....[223]....
        /*0a58*/ 	.word	0xffffffff


	//   ....[224]....
        /*0a5c*/ 	.word	0xffffffff


	//   ....[225]....
        /*0a60*/ 	.word	0xffffffff


	//   ....[226]....
        /*0a64*/ 	.word	0xffffffff


	//   ....[227]....
        /*0a68*/ 	.word	0xffffffff


	//   ....[228]....
        /*0a6c*/ 	.word	0xffffffff


	//   ....[229]....
        /*0a70*/ 	.word	0xffffffff


	//   ....[230]....
        /*0a74*/ 	.word	0xffffffff


	//   ....[231]....
        /*0a78*/ 	.word	0xffffffff


	//   ....[232]....
        /*0a7c*/ 	.word	0xffffffff


	//   ....[233]....
        /*0a80*/ 	.word	0xffffffff


	//   ....[234]....
        /*0a84*/ 	.word	0xffffffff


	//   ....[235]....
        /*0a88*/ 	.word	0xffffffff


	//   ....[236]....
        /*0a8c*/ 	.word	0xffffffff


	//   ....[237]....
        /*0a90*/ 	.word	0xffffffff


	//   ....[238]....
        /*0a94*/ 	.word	0xffffffff


	//   ....[239]....
        /*0a98*/ 	.word	0xffffffff


	//   ....[240]....
        /*0a9c*/ 	.word	0xffffffff


	//   ....[241]....
        /*0aa0*/ 	.word	0xffffffff


	//   ....[242]....
        /*0aa4*/ 	.word	0xffffffff


	//   ....[243]....
        /*0aa8*/ 	.word	0xffffffff


	//   ....[244]....
        /*0aac*/ 	.word	0xffffffff


	//   ....[245]....
        /*0ab0*/ 	.word	0xffffffff


	//   ....[246]....
        /*0ab4*/ 	.word	0xffffffff


	//   ....[247]....
        /*0ab8*/ 	.word	0xffffffff


	//   ....[248]....
        /*0abc*/ 	.word	0xffffffff


	//   ....[249]....
        /*0ac0*/ 	.word	0xffffffff


	//   ....[250]....
        /*0ac4*/ 	.word	0xffffffff


	//   ....[251]....
        /*0ac8*/ 	.word	0xffffffff


	//   ....[252]....
        /*0acc*/ 	.word	0xffffffff


	//   ....[253]....
        /*0ad0*/ 	.word	0xffffffff


	//   ....[254]....
        /*0ad4*/ 	.word	0xffffffff


	//   ....[255]....
        /*0ad8*/ 	.word	0xffffffff


	//   ....[0]....
        /*0adc*/ 	.word	0xffffffff


	//   ....[1]....
        /*0ae0*/ 	.word	0xffffffff


	//   ....[2]....
        /*0ae4*/ 	.word	0xffffffff


	//   ....[3]....
        /*0ae8*/ 	.word	0xffffffff


	//   ....[4]....
        /*0aec*/ 	.word	0xffffffff


	//   ....[5]....
        /*0af0*/ 	.word	0xffffffff


	//   ....[6]....
        /*0af4*/ 	.word	0xffffffff


	//   ....[7]....
        /*0af8*/ 	.word	0xffffffff


	//   ....[8]....
        /*0afc*/ 	.word	0xffffffff


	//   ....[9]....
        /*0b00*/ 	.word	0xffffffff


	//   ....[10]....
        /*0b04*/ 	.word	0xffffffff


	//   ....[11]....
        /*0b08*/ 	.word	0xffffffff


	//   ....[12]....
        /*0b0c*/ 	.word	0xffffffff


	//   ....[13]....
        /*0b10*/ 	.word	0xffffffff


	//   ....[14]....
        /*0b14*/ 	.word	0xffffffff


	//   ....[15]....
        /*0b18*/ 	.word	0xffffffff


	//   ....[16]....
        /*0b1c*/ 	.word	0xffffffff


	//   ....[17]....
        /*0b20*/ 	.word	0xffffffff


	//   ....[18]....
        /*0b24*/ 	.word	0xffffffff


	//   ....[19]....
        /*0b28*/ 	.word	0xffffffff


	//   ....[20]....
        /*0b2c*/ 	.word	0xffffffff


	//   ....[21]....
        /*0b30*/ 	.word	0xffffffff


	//   ....[22]....
        /*0b34*/ 	.word	0xffffffff


	//   ....[23]....
        /*0b38*/ 	.word	0xffffffff


	//   ....[24]....
        /*0b3c*/ 	.word	0xffffffff


	//   ....[25]....
        /*0b40*/ 	.word	0xffffffff


	//   ....[26]....
        /*0b44*/ 	.word	0xffffffff


	//   ....[27]....
        /*0b48*/ 	.word	0xffffffff


	//   ....[28]....
        /*0b4c*/ 	.word	0xffffffff


	//   ....[29]....
        /*0b50*/ 	.word	0xffffffff


	//   ....[30]....
        /*0b54*/ 	.word	0xffffffff


	//   ....[31]....
        /*0b58*/ 	.word	0xffffffff


	//   ....[32]....
        /*0b5c*/ 	.word	0xffffffff


	//   ....[33]....
        /*0b60*/ 	.word	0xffffffff


	//   ....[34]....
        /*0b64*/ 	.word	0xffffffff


	//   ....[35]....
        /*0b68*/ 	.word	0xffffffff


	//   ....[36]....
        /*0b6c*/ 	.word	0xffffffff


	//   ....[37]....
        /*0b70*/ 	.word	0xffffffff


	//   ....[38]....
        /*0b74*/ 	.word	0xffffffff


	//   ....[39]....
        /*0b78*/ 	.word	0xffffffff


	//   ....[40]....
        /*0b7c*/ 	.word	0xffffffff


	//   ....[41]....
        /*0b80*/ 	.word	0xffffffff


	//   ....[42]....
        /*0b84*/ 	.word	0xffffffff


	//   ....[43]....
        /*0b88*/ 	.word	0xffffffff


	//   ....[44]....
        /*0b8c*/ 	.word	0xffffffff


	//   ....[45]....
        /*0b90*/ 	.word	0xffffffff


	//----- nvinfo : EIATTR_COOP_GROUP_INSTR_OFFSETS
	.align		4
.L_252:
        /*0b94*/ 	.byte	0x04, 0x28
        /*0b96*/ 	.short	(.L_254 - .L_253)


	//   ....[0]....
.L_253:
        /*0b98*/ 	.word	0x00000050


	//   ....[1]....
        /*0b9c*/ 	.word	0x00000200


	//   ....[2]....
        /*0ba0*/ 	.word	0x00000230


	//   ....[3]....
        /*0ba4*/ 	.word	0x00000260


	//   ....[4]....
        /*0ba8*/ 	.word	0x00000290


	//   ....[5]....
        /*0bac*/ 	.word	0x000002c0


	//   ....[6]....
        /*0bb0*/ 	.word	0x000002f0


	//   ....[7]....
        /*0bb4*/ 	.word	0x00000460


	//   ....[8]....
        /*0bb8*/ 	.word	0x000004a0


	//   ....[9]....
        /*0bbc*/ 	.word	0x000004d0


	//   ....[10]....
        /*0bc0*/ 	.word	0x00000500


	//   ....[11]....
        /*0bc4*/ 	.word	0x00000530


	//   ....[12]....
        /*0bc8*/ 	.word	0x00000560


	//   ....[13]....
        /*0bcc*/ 	.word	0x000005f0


	//   ....[14]....
        /*0bd0*/ 	.word	0x00000620


	//   ....[15]....
        /*0bd4*/ 	.word	0x00000640


	//   ....[16]....
        /*0bd8*/ 	.word	0x000006a0


	//   ....[17]....
        /*0bdc*/ 	.word	0x000021b0


	//   ....[18]....
        /*0be0*/ 	.word	0x000021d0


	//   ....[19]....
        /*0be4*/ 	.word	0x00002310


	//   ....[20]....
        /*0be8*/ 	.word	0x00002320


	//   ....[21]....
        /*0bec*/ 	.word	0x00002400


	//   ....[22]....
        /*0bf0*/ 	.word	0x00002420


	//   ....[23]....
        /*0bf4*/ 	.word	0x00002500


	//   ....[24]....
        /*0bf8*/ 	.word	0x00002510


	//   ....[25]....
        /*0bfc*/ 	.word	0x000025f0


	//   ....[26]....
        /*0c00*/ 	.word	0x00002610


	//   ....[27]....
        /*0c04*/ 	.word	0x000026f0


	//   ....[28]....
        /*0c08*/ 	.word	0x00002700


	//   ....[29]....
        /*0c0c*/ 	.word	0x000027e0


	//   ....[30]....
        /*0c10*/ 	.word	0x00002800


	//   ....[31]....
        /*0c14*/ 	.word	0x000028e0


	//   ....[32]....
        /*0c18*/ 	.word	0x000028f0


	//   ....[33]....
        /*0c1c*/ 	.word	0x00002db0


	//   ....[34]....
        /*0c20*/ 	.word	0x00002dc0


	//   ....[35]....
        /*0c24*/ 	.word	0x00002dd0


	//   ....[36]....
        /*0c28*/ 	.word	0x00002de0


	//   ....[37]....
        /*0c2c*/ 	.word	0x00002df0


	//   ....[38]....
        /*0c30*/ 	.word	0x00002e00


	//   ....[39]....
        /*0c34*/ 	.word	0x00002e10


	//   ....[40]....
        /*0c38*/ 	.word	0x00002e30


	//   ....[41]....
        /*0c3c*/ 	.word	0x00002e50


	//   ....[42]....
        /*0c40*/ 	.word	0x00002e80


	//   ....[43]....
        /*0c44*/ 	.word	0x00003080


	//   ....[44]....
        /*0c48*/ 	.word	0x000030b0


	//   ....[45]....
        /*0c4c*/ 	.word	0x000030e0


	//   ....[46]....
        /*0c50*/ 	.word	0x00003120


	//   ....[47]....
        /*0c54*/ 	.word	0x00003140


	//   ....[48]....
        /*0c58*/ 	.word	0x00003160


	//   ....[49]....
        /*0c5c*/ 	.word	0x00003180


	//   ....[50]....
        /*0c60*/ 	.word	0x00003190


	//   ....[51]....
        /*0c64*/ 	.word	0x000031b0


	//   ....[52]....
        /*0c68*/ 	.word	0x000031c0


	//   ....[53]....
        /*0c6c*/ 	.word	0x000045f0


	//   ....[54]....
        /*0c70*/ 	.word	0x00004610


	//   ....[55]....
        /*0c74*/ 	.word	0x00004630


	//   ....[56]....
        /*0c78*/ 	.word	0x00004640


	//   ....[57]....
        /*0c7c*/ 	.word	0x00004650


	//   ....[58]....
        /*0c80*/ 	.word	0x00004660


	//   ....[59]....
        /*0c84*/ 	.word	0x00004670


	//   ....[60]....
        /*0c88*/ 	.word	0x00004680


	//   ....[61]....
        /*0c8c*/ 	.word	0x000046b0


	//   ....[62]....
        /*0c90*/ 	.word	0x000046e0


	//   ....[63]....
        /*0c94*/ 	.word	0x00005360


	//   ....[64]....
        /*0c98*/ 	.word	0x00005390


	//   ....[65]....
        /*0c9c*/ 	.word	0x000053a0


	//   ....[66]....
        /*0ca0*/ 	.word	0x000053b0


	//   ....[67]....
        /*0ca4*/ 	.word	0x000053c0


	//   ....[68]....
        /*0ca8*/ 	.word	0x000053f0


	//   ....[69]....
        /*0cac*/ 	.word	0x00005410


	//   ....[70]....
        /*0cb0*/ 	.word	0x00005430


	//   ....[71]....
        /*0cb4*/ 	.word	0x00007060


	//   ....[72]....
        /*0cb8*/ 	.word	0x00007080


	//   ....[73]....
        /*0cbc*/ 	.word	0x000070d0


	//   ....[74]....
        /*0cc0*/ 	.word	0x00007100


	//   ....[75]....
        /*0cc4*/ 	.word	0x00007130


	//   ....[76]....
        /*0cc8*/ 	.word	0x00007150


	//   ....[77]....
        /*0ccc*/ 	.word	0x00007170


	//   ....[78]....
        /*0cd0*/ 	.word	0x00007190


	//   ....[79]....
        /*0cd4*/ 	.word	0x000071b0


	//   ....[80]....
        /*0cd8*/ 	.word	0x000071d0


	//   ....[81]....
        /*0cdc*/ 	.word	0x00008530


	//   ....[82]....
        /*0ce0*/ 	.word	0x00008550


	//   ....[83]....
        /*0ce4*/ 	.word	0x00008580


	//   ....[84]....
        /*0ce8*/ 	.word	0x000085a0


	//   ....[85]....
        /*0cec*/ 	.word	0x000085b0


	//   ....[86]....
        /*0cf0*/ 	.word	0x000085c0


	//   ....[87]....
        /*0cf4*/ 	.word	0x000085d0


	//   ....[88]....
        /*0cf8*/ 	.word	0x000085e0


	//   ....[89]....
        /*0cfc*/ 	.word	0x000085f0


	//   ....[90]....
        /*0d00*/ 	.word	0x00008600


	//   ....[91]....
        /*0d04*/ 	.word	0x00008c90


	//   ....[92]....
        /*0d08*/ 	.word	0x00008ca0


	//   ....[93]....
        /*0d0c*/ 	.word	0x00008cb0


	//   ....[94]....
        /*0d10*/ 	.word	0x00008cc0


	//   ....[95]....
        /*0d14*/ 	.word	0x00008d00


	//   ....[96]....
        /*0d18*/ 	.word	0x00008d20


	//   ....[97]....
        /*0d1c*/ 	.word	0x00008d30


	//   ....[98]....
        /*0d20*/ 	.word	0x00008d40


	//   ....[99]....
        /*0d24*/ 	.word	0x0000ac90


	//   ....[100]....
        /*0d28*/ 	.word	0x0000aca0


	//   ....[101]....
        /*0d2c*/ 	.word	0x0000acb0


	//   ....[102]....
        /*0d30*/ 	.word	0x0000acc0


	//   ....[103]....
        /*0d34*/ 	.word	0x0000acf0


	//   ....[104]....
        /*0d38*/ 	.word	0x0000ad10


	//   ....[105]....
        /*0d3c*/ 	.word	0x0000ad30


	//   ....[106]....
        /*0d40*/ 	.word	0x0000ad40


	//   ....[107]....
        /*0d44*/ 	.word	0x0000bf60


	//   ....[108]....
        /*0d48*/ 	.word	0x0000bf70


	//   ....[109]....
        /*0d4c*/ 	.word	0x0000bf80


	//   ....[110]....
        /*0d50*/ 	.word	0x0000bf90


	//   ....[111]....
        /*0d54*/ 	.word	0x0000bfa0


	//   ....[112]....
        /*0d58*/ 	.word	0x0000bfb0


	//   ....[113]....
        /*0d5c*/ 	.word	0x0000bfc0


	//   ....[114]....
        /*0d60*/ 	.word	0x0000bfd0


	//   ....[115]....
        /*0d64*/ 	.word	0x0000c3d0


	//   ....[116]....
        /*0d68*/ 	.word	0x0000c3f0


	//   ....[117]....
        /*0d6c*/ 	.word	0x0000c4c0


	//   ....[118]....
        /*0d70*/ 	.word	0x0000c4d0


	//   ....[119]....
        /*0d74*/ 	.word	0x0000c550


	//   ....[120]....
        /*0d78*/ 	.word	0x0000c570


	//   ....[121]....
        /*0d7c*/ 	.word	0x0000c5f0


	//   ....[122]....
        /*0d80*/ 	.word	0x0000c600


	//   ....[123]....
        /*0d84*/ 	.word	0x0000c680


	//   ....[124]....
        /*0d88*/ 	.word	0x0000c6a0


	//   ....[125]....
        /*0d8c*/ 	.word	0x0000c720


	//   ....[126]....
        /*0d90*/ 	.word	0x0000c730


	//   ....[127]....
        /*0d94*/ 	.word	0x0000c7b0


	//   ....[128]....
        /*0d98*/ 	.word	0x0000c7d0


	//   ....[129]....
        /*0d9c*/ 	.word	0x0000c850


	//   ....[130]....
        /*0da0*/ 	.word	0x0000c860


	//   ....[131]....
        /*0da4*/ 	.word	0x0000cb00


	//   ....[132]....
        /*0da8*/ 	.word	0x0000cb20


	//   ....[133]....
        /*0dac*/ 	.word	0x0000ce70


	//   ....[134]....
        /*0db0*/ 	.word	0x0000ce80


	//   ....[135]....
        /*0db4*/ 	.word	0x0000d1d0


	//   ....[136]....
        /*0db8*/ 	.word	0x0000d1f0


	//   ....[137]....
        /*0dbc*/ 	.word	0x0000d540


	//   ....[138]....
        /*0dc0*/ 	.word	0x0000d550


	//   ....[139]....
        /*0dc4*/ 	.word	0x0000e050


	//   ....[140]....
        /*0dc8*/ 	.word	0x0000e070


	//   ....[141]....
        /*0dcc*/ 	.word	0x0000e150


	//   ....[142]....
        /*0dd0*/ 	.word	0x0000e160


	//   ....[143]....
        /*0dd4*/ 	.word	0x0000e1e0


	//   ....[144]....
        /*0dd8*/ 	.word	0x0000e200


	//   ....[145]....
        /*0ddc*/ 	.word	0x0000e280


	//   ....[146]....
        /*0de0*/ 	.word	0x0000e290


	//   ....[147]....
        /*0de4*/ 	.word	0x0000e310


	//   ....[148]....
        /*0de8*/ 	.word	0x0000e330


	//   ....[149]....
        /*0dec*/ 	.word	0x0000e3b0


	//   ....[150]....
        /*0df0*/ 	.word	0x0000e3c0


	//   ....[151]....
        /*0df4*/ 	.word	0x0000e440


	//   ....[152]....
        /*0df8*/ 	.word	0x0000e460


	//   ....[153]....
        /*0dfc*/ 	.word	0x0000e4e0


	//   ....[154]....
        /*0e00*/ 	.word	0x0000e4f0


	//   ....[155]....
        /*0e04*/ 	.word	0x0000e650


	//   ....[156]....
        /*0e08*/ 	.word	0x0000e670


	//   ....[157]....
        /*0e0c*/ 	.word	0x0000e7a0


	//   ....[158]....
        /*0e10*/ 	.word	0x0000e7e0


	//   ....[159]....
        /*0e14*/ 	.word	0x0000e810


	//   ....[160]....
        /*0e18*/ 	.word	0x0000e840


	//   ....[161]....
        /*0e1c*/ 	.word	0x0000e870


	//   ....[162]....
        /*0e20*/ 	.word	0x0000e8a0


	//   ....[163]....
        /*0e24*/ 	.word	0x0000ea00


	//   ....[164]....
        /*0e28*/ 	.word	0x0000ea40


	//   ....[165]....
        /*0e2c*/ 	.word	0x0000ea70


	//   ....[166]....
        /*0e30*/ 	.word	0x0000eaa0


	//   ....[167]....
        /*0e34*/ 	.word	0x0000ead0


	//   ....[168]....
        /*0e38*/ 	.word	0x0000eb00


	//   ....[169]....
        /*0e3c*/ 	.word	0x0000eb90


	//   ....[170]....
        /*0e40*/ 	.word	0x0000ebc0


	//   ....[171]....
        /*0e44*/ 	.word	0x0000ebd0


	//   ....[172]....
        /*0e48*/ 	.word	0x0000ec30


	//   ....[173]....
        /*0e4c*/ 	.word	0x0000f210


	//   ....[174]....
        /*0e50*/ 	.word	0x0000f270


	//   ....[175]....
        /*0e54*/ 	.word	0x0000f2c0


	//   ....[176]....
        /*0e58*/ 	.word	0x0000f310


	//   ....[177]....
        /*0e5c*/ 	.word	0x0000f360


	//   ....[178]....
        /*0e60*/ 	.word	0x0000f3d0


	//   ....[179]....
        /*0e64*/ 	.word	0x0000f420


	//   ....[180]....
        /*0e68*/ 	.word	0x0000f480


	//   ....[181]....
        /*0e6c*/ 	.word	0x0000f4f0


	//   ....[182]....
        /*0e70*/ 	.word	0x0000f550


	//   ....[183]....
        /*0e74*/ 	.word	0x0000f5c0


	//   ....[184]....
        /*0e78*/ 	.word	0x0000f630


	//   ....[185]....
        /*0e7c*/ 	.word	0x0000f6a0


	//   ....[186]....
        /*0e80*/ 	.word	0x0000f700


	//   ....[187]....
        /*0e84*/ 	.word	0x0000f770


	//   ....[188]....
        /*0e88*/ 	.word	0x0000f7e0


	//   ....[189]....
        /*0e8c*/ 	.word	0x0000f850


	//   ....[190]....
        /*0e90*/ 	.word	0x0000f8b0


	//   ....[191]....
        /*0e94*/ 	.word	0x0000f920


	//   ....[192]....
        /*0e98*/ 	.word	0x0000f990


	//   ....[193]....
        /*0e9c*/ 	.word	0x0000fa00


	//   ....[194]....
        /*0ea0*/ 	.word	0x0000fa60


	//   ....[195]....
        /*0ea4*/ 	.word	0x0000fad0


	//   ....[196]....
        /*0ea8*/ 	.word	0x0000fb40


	//   ....[197]....
        /*0eac*/ 	.word	0x0000fbb0


	//   ....[198]....
        /*0eb0*/ 	.word	0x0000fc10


	//   ....[199]....
        /*0eb4*/ 	.word	0x0000fc80


	//   ....[200]....
        /*0eb8*/ 	.word	0x0000fcf0


	//   ....[201]....
        /*0ebc*/ 	.word	0x0000fdc0


	//   ....[202]....
        /*0ec0*/ 	.word	0x0000fe20


	//   ....[203]....
        /*0ec4*/ 	.word	0x0000ff00


	//   ....[204]....
        /*0ec8*/ 	.word	0x0000ff60


	//   ....[205]....
        /*0ecc*/ 	.word	0x00010040


	//   ....[206]....
        /*0ed0*/ 	.word	0x000100a0


	//   ....[207]....
        /*0ed4*/ 	.word	0x00010180


	//   ....[208]....
        /*0ed8*/ 	.word	0x000101e0


	//   ....[209]....
        /*0edc*/ 	.word	0x00010230


	//   ....[210]....
        /*0ee0*/ 	.word	0x00010280


	//   ....[211]....
        /*0ee4*/ 	.word	0x000102d0


	//   ....[212]....
        /*0ee8*/ 	.word	0x00010320


	//   ....[213]....
        /*0eec*/ 	.word	0x00010370


	//   ....[214]....
        /*0ef0*/ 	.word	0x000103c0


	//   ....[215]....
        /*0ef4*/ 	.word	0x00010410


	//   ....[216]....
        /*0ef8*/ 	.word	0x00010460


	//   ....[217]....
        /*0efc*/ 	.word	0x000104c0


	//   ....[218]....
        /*0f00*/ 	.word	0x00010520


	//   ....[219]....
        /*0f04*/ 	.word	0x00010590


	//   ....[220]....
        /*0f08*/ 	.word	0x00010670


	//   ....[221]....
        /*0f0c*/ 	.word	0x000106d0


	//   ....[222]....
        /*0f10*/ 	.word	0x000107b0


	//   ....[223]....
        /*0f14*/ 	.word	0x00010810


	//   ....[224]....
        /*0f18*/ 	.word	0x000108f0


	//   ....[225]....
        /*0f1c*/ 	.word	0x00010950


	//   ....[226]....
        /*0f20*/ 	.word	0x00010a30


	//   ....[227]....
        /*0f24*/ 	.word	0x00010a90


	//   ....[228]....
        /*0f28*/ 	.word	0x00010ae0


	//   ....[229]....
        /*0f2c*/ 	.word	0x00010b20


	//   ....[230]....
        /*0f30*/ 	.word	0x00010b70


	//   ....[231]....
        /*0f34*/ 	.word	0x00010bb0


	//   ....[232]....
        /*0f38*/ 	.word	0x00010c00


	//   ....[233]....
        /*0f3c*/ 	.word	0x00010c40


	//   ....[234]....
        /*0f40*/ 	.word	0x00010c90


	//   ....[235]....
        /*0f44*/ 	.word	0x00010cd0


	//   ....[236]....
        /*0f48*/ 	.word	0x00010d30


	//   ....[237]....
        /*0f4c*/ 	.word	0x00010d90


	//   ....[238]....
        /*0f50*/ 	.word	0x00010de0


	//   ....[239]....
        /*0f54*/ 	.word	0x00010e40


	//   ....[240]....
        /*0f58*/ 	.word	0x00010e90


	//   ....[241]....
        /*0f5c*/ 	.word	0x00010ef0


	//   ....[242]....
        /*0f60*/ 	.word	0x00010f40


	//   ....[243]....
        /*0f64*/ 	.word	0x00010f90


	//   ....[244]....
        /*0f68*/ 	.word	0x00010ff0


	//   ....[245]....
        /*0f6c*/ 	.word	0x00011060


	//   ....[246]....
        /*0f70*/ 	.word	0x000110d0


	//   ....[247]....
        /*0f74*/ 	.word	0x00011130


	//   ....[248]....
        /*0f78*/ 	.word	0x000111a0


	//   ....[249]....
        /*0f7c*/ 	.word	0x00011210


	//   ....[250]....
        /*0f80*/ 	.word	0x00011280


	//   ....[251]....
        /*0f84*/ 	.word	0x000112e0


	//   ....[252]....
        /*0f88*/ 	.word	0x00011350


	//   ....[253]....
        /*0f8c*/ 	.word	0x000113c0


	//   ....[254]....
        /*0f90*/ 	.word	0x00011430


	//   ....[255]....
        /*0f94*/ 	.word	0x00011490


	//   ....[0]....
        /*0f98*/ 	.word	0x00011500


	//   ....[1]....
        /*0f9c*/ 	.word	0x00011570


	//   ....[2]....
        /*0fa0*/ 	.word	0x000115e0


	//   ....[3]....
        /*0fa4*/ 	.word	0x00011640


	//   ....[4]....
        /*0fa8*/ 	.word	0x000116b0


	//   ....[5]....
        /*0fac*/ 	.word	0x00011720


	//   ....[6]....
        /*0fb0*/ 	.word	0x00011790


	//   ....[7]....
        /*0fb4*/ 	.word	0x000117f0


	//   ....[8]....
        /*0fb8*/ 	.word	0x00011860


	//   ....[9]....
        /*0fbc*/ 	.word	0x000118d0


	//   ....[10]....
        /*0fc0*/ 	.word	0x00011940


	//   ....[11]....
        /*0fc4*/ 	.word	0x000119a0


	//   ....[12]....
        /*0fc8*/ 	.word	0x00011a10


	//   ....[13]....
        /*0fcc*/ 	.word	0x00011a80


	//   ....[14]....
        /*0fd0*/ 	.word	0x00011af0


	//   ....[15]....
        /*0fd4*/ 	.word	0x00011b50


	//   ....[16]....
        /*0fd8*/ 	.word	0x00011bc0


	//   ....[17]....
        /*0fdc*/ 	.word	0x00011c30


	//   ....[18]....
        /*0fe0*/ 	.word	0x00011ca0


	//   ....[19]....
        /*0fe4*/ 	.word	0x00011d00


	//   ....[20]....
        /*0fe8*/ 	.word	0x00011d70


	//   ....[21]....
        /*0fec*/ 	.word	0x00011de0


	//   ....[22]....
        /*0ff0*/ 	.word	0x00011e50


	//   ....[23]....
        /*0ff4*/ 	.word	0x00011eb0


	//   ....[24]....
        /*0ff8*/ 	.word	0x00011f20


	//   ....[25]....
        /*0ffc*/ 	.word	0x00011f90


	//   ....[26]....
        /*1000*/ 	.word	0x00012000


	//   ....[27]....
        /*1004*/ 	.word	0x00012060


	//   ....[28]....
        /*1008*/ 	.word	0x000120d0


	//   ....[29]....
        /*100c*/ 	.word	0x00012140


	//   ....[30]....
        /*1010*/ 	.word	0x00012190


	//   ....[31]....
        /*1014*/ 	.word	0x000121d0


	//   ....[32]....
        /*1018*/ 	.word	0x00012220


	//   ....[33]....
        /*101c*/ 	.word	0x00012270


	//   ....[34]....
        /*1020*/ 	.word	0x000122c0


	//   ....[35]....
        /*1024*/ 	.word	0x00012330


	//   ....[36]....
        /*1028*/ 	.word	0x00012380


	//   ....[37]....
        /*102c*/ 	.word	0x000123d0


	//   ....[38]....
        /*1030*/ 	.word	0x00012420


	//   ....[39]....
        /*1034*/ 	.word	0x00012470


	//   ....[40]....
        /*1038*/ 	.word	0x000124c0


	//   ....[41]....
        /*103c*/ 	.word	0x00012530


	//   ....[42]....
        /*1040*/ 	.word	0x00012580


	//   ....[43]....
        /*1044*/ 	.word	0x000125e0


	//   ....[44]....
        /*1048*/ 	.word	0x00012640


	//   ....[45]....
        /*104c*/ 	.word	0x000126b0


	//----- nvinfo : EIATTR_EXIT_INSTR_OFFSETS
	.align		4
.L_254:
        /*1050*/ 	.byte	0x04, 0x1c
        /*1052*/ 	.short	(.L_256 - .L_255)


	//   ....[0]....
.L_255:
        /*1054*/ 	.word	0x00000c10


	//   ....[1]....
        /*1058*/ 	.word	0x0000f1d0


	//----- nvinfo : EIATTR_MAX_THREADS
	.align		4
.L_256:
        /*105c*/ 	.byte	0x04, 0x05
        /*105e*/ 	.short	(.L_258 - .L_257)
.L_257:
        /*1060*/ 	.word	0x00000080
        /*1064*/ 	.word	0x00000001
        /*1068*/ 	.word	0x00000001


	//----- nvinfo : EIATTR_CRS_STACK_SIZE
	.align		4
.L_258:
        /*106c*/ 	.byte	0x04, 0x1e
        /*106e*/ 	.short	(.L_260 - .L_259)
.L_259:
        /*1070*/ 	.word	0x00000000
.L_260:


//--------------------- .nv.info._ZN7cutlass13device_kernelIN5flash19enable_sm80_to_sm89INS1_16FlashAttnFwdSm80INS1_25CollectiveMainloopFwdSm80ILi4ELi1ELb0EN4cute5tupleIJNS5_1CILi128EEENS7_ILi80EEENS7_ILi64EEEEEELi64ENS_6half_tEfNS_4arch4Sm80ELb0ELb0ELb1ELb1ELb1ELb1ELb1ELb1EEENS1_21CollectiveEpilogueFwdINS6_IJS8_SA_S9_EEENS6_IJNS7_ILi1EEESI_SI_EEESC_SE_Li128ELb1ELb1ELb1ELb0EEENS1_36VarlenDynamicPersistentTileSchedulerILi128ELi80ELi128ELi128ELb1ELb1ELb0ELb0ELb1ELb1EEEEEEEEEvNT_6ParamsE --------------------------
	.section	.nv.info._ZN7cutlass13device_kernelIN5flash19enable_sm80_to_sm89INS1_16FlashAttnFwdSm80INS1_25CollectiveMainloopFwdSm80ILi4ELi1ELb0EN4cute5tupleIJNS5_1CILi128EEENS7_ILi80EEENS7_ILi64EEEEEELi64ENS_6half_tEfNS_4arch4Sm80ELb0ELb0ELb1ELb1ELb1ELb1ELb1ELb1EEENS1_21CollectiveEpilogueFwdINS6_IJS8_SA_S9_EEENS6_IJNS7_ILi1EEESI_SI_EEESC_SE_Li128ELb1ELb1ELb1ELb0EEENS1_36VarlenDynamicPersistentTileSchedulerILi128ELi80ELi128ELi128ELb1ELb1ELb0ELb0ELb1ELb1EEEEEEEEEvNT_6ParamsE,"",@"SHT_CUDA_INFO"
	.sectionflags	@""
	.align	4


	//----- nvinfo : EIATTR_CUDA_API_VERSION
	.align		4
        /*0000*/ 	.byte	0x04, 0x37
        /*0002*/ 	.short	(.L_262 - .L_261)
.L_261:
        /*0004*/ 	.word	0x00000082


	//----- nvinfo : EIATTR_SW2861232_WAR
	.align		4
.L_262:
        /*0008*/ 	.byte	0x01, 0x35
	.zero		2


	//----- nvinfo : EIATTR_PARAM_CBANK
	.align		4
        /*000c*/ 	.byte	0x04, 0x0a
        /*000e*/ 	.short	(.L_264 - .L_263)
	.align		4
.L_263:
        /*0010*/ 	.word	index@(.nv.constant0._ZN7cutlass13device_kernelIN5flash19enable_sm80_to_sm89INS1_16FlashAttnFwdSm80INS1_25CollectiveMainloopFwdSm80ILi4ELi1ELb0EN4cute5tupleIJNS5_1CILi128EEENS7_ILi80EEENS7_ILi64EEEEEELi64ENS_6half_tEfNS_4arch4Sm80ELb0ELb0ELb1ELb1ELb1ELb1ELb1ELb1EEENS1_21CollectiveEpilogueFwdINS6_IJS8_SA_S9_EEENS6_IJNS7_ILi1EEESI_SI_EEESC_SE_Li128ELb1ELb1ELb1ELb0EEENS1_36VarlenDynamicPersistentTileSchedulerILi128ELi80ELi128ELi128ELb1ELb1ELb0ELb0ELb1ELb1EEEEEEEEEvNT_6ParamsE)
        /*0014*/ 	.short	0x0160
        /*0016*/ 	.short	0x0438


	//----- nvinfo : EIATTR_CBANK_PARAM_SIZE
	.align		4
.L_264:
        /*0018*/ 	.byte	0x03, 0x19
        /*001a*/ 	.short	0x0438


	//----- nvinfo : EIATTR_KPARAM_INFO
	.align		4
        /*001c*/ 	.byte	0x04, 0x17
        /*001e*/ 	.short	(.L_266 - .L_265)
.L_265:
        /*0020*/ 	.word	0x00000000
        /*0024*/ 	.short	0x0000
        /*0026*/ 	.short	0x0000
        /*0028*/ 	.byte	0x00, 0xf0, 0xe1, 0x10


	//----- nvinfo : EIATTR_MAXREG_COUNT
	.align		4
.L_266:
        /*002c*/ 	.byte	0x03, 0x1b
        /*002e*/ 	.short	0x00ff


	//----- nvinfo : EIATTR_NUM_BARRIERS
	.align		4
        /*0030*/ 	.byte	0x02, 0x4c
        /*0032*/ 	.byte	0x06
	.zero		1


	//----- nvinfo : EIATTR_ANNOTATIONS
	.align		4
        /*0034*/ 	.byte	0x04, 0x55
        /*0036*/ 	.short	(.L_268 - .L_267)


	//   ....[0]....
.L_267:
        /* <DEDUP_REMOVED lines=110> */
        /*070c*/ 	.byte	0x70, 0x85, 0x01, 0x00


	//----- nvinfo : EIATTR_MERCURY_ISA_VERSION
	.align		4
.L_268:
        /*0710*/ 	.byte	0x03, 0x5f
        /*0712*/ 	.short	0x0000


	//----- nvinfo : EIATTR_INT_WARP_WIDE_INSTR_OFFSETS
	.align		4
        /*0714*/ 	.byte	0x04, 0x31
        /*0716*/ 	.short	(.L_270 - .L_269)


	//   ....[0]....
.L_269:
        /*0718*/ 	.word	0x00014930


	//   ....[1]....
        /*071c*/ 	.word	0x000149b0


	//----- nvinfo : EIATTR_COOP_GROUP_MASK_REGIDS
	.align		4
.L_270:
        /*0720*/ 	.byte	0x04, 0x29
        /*0722*/ 	.short	(.L_272 - .L_271)


	//   ....[0]....
.L_271:
        /*0724*/ 	.word	0xffffffff


	//   ....[1]....
        /*0728*/ 	.word	0xffffffff


	//   ....[2]....
        /*072c*/ 	.word	0xffffffff


	//   ....[3]....
        /*0730*/ 	.word	0xffffffff


	//   ....[4]....
        /*0734*/ 	.word	0xffffffff


	//   ....[5]....
        /*0738*/ 	.word	0xffffffff


	//   ....[6]....
        /*073c*/ 	.word	0xffffffff


	//   ....[7]....
        /*0740*/ 	.word	0xffffffff


	//   ....[8]....
        /*0744*/ 	.word	0xffffffff


	//   ....[9]....
        /*0748*/ 	.word	0xffffffff


	//   ....[10]....
        /*074c*/ 	.word	0xffffffff


	//   ....[11]....
        /*0750*/ 	.word	0xffffffff


	//   ....[12]....
        /*0754*/ 	.word	0xffffffff


	//   ....[13]....
        /*0758*/ 	.word	0xffffffff


	//   ....[14]....
        /*075c*/ 	.word	0xffffffff


	//   ....[15]....
        /*0760*/ 	.word	0xffffffff


	//   ....[16]....
        /*0764*/ 	.word	0xffffffff


	//   ....[17]....
        /*0768*/ 	.word	0xffffffff


	//   ....[18]....
        /*076c*/ 	.word	0xffffffff


	//   ....[19]....
        /*0770*/ 	.word	0xffffffff


	//   ....[20]....
        /*0774*/ 	.word	0xffffffff


	//   ....[21]....
        /*0778*/ 	.word	0xffffffff


	//   ....[22]....
        /*077c*/ 	.word	0xffffffff


	//   ....[23]....
        /*0780*/ 	.word	0xffffffff


	//   ....[24]....
        /*0784*/ 	.word	0xffffffff


	//   ....[25]....
        /*0788*/ 	.word	0xffffffff


	//   ....[26]....
        /*078c*/ 	.word	0xffffffff


	//   ....[27]....
        /*0790*/ 	.word	0xffffffff


	//   ....[28]....
        /*0794*/ 	.word	0xffffffff


	//   ....[29]....
        /*0798*/ 	.word	0xffffffff


	//   ....[30]....
        /*079c*/ 	.word	0xffffffff


	//   ....[31]....
        /*07a0*/ 	.word	0xffffffff


	//   ....[32]....
        /*07a4*/ 	.word	0xffffffff


	//   ....[33]....
        /*07a8*/ 	.word	0xffffffff


	//   ....[34]....
        /*07ac*/ 	.word	0xffffffff


	//   ....[35]....
        /*07b0*/ 	.word	0xffffffff


	//   ....[36]....
        /*07b4*/ 	.word	0xffffffff


	//   ....[37]....
        /*07b8*/ 	.word	0xffffffff


	//   ....[38]....
        /*07bc*/ 	.word	0xffffffff


	//   ....[39]....
        /*07c0*/ 	.word	0xffffffff


	//   ....[40]....
        /*07c4*/ 	.word	0xffffffff


	//   ....[41]....
        /*07c8*/ 	.word	0xffffffff


	//   ....[42]....
        /*07cc*/ 	.word	0xffffffff


	//   ....[43]....
        /*07d0*/ 	.word	0xffffffff


	//   ....[44]....
        /*07d4*/ 	.word	0xffffffff


	//   ....[45]....
        /*07d8*/ 	.word	0xffffffff


	//   ....[46]....
        /*07dc*/ 	.word	0xffffffff


	//   ....[47]....
        /*07e0*/ 	.word	0xffffffff


	//   ....[48]....
        /*07e4*/ 	.word	0xffffffff


	//   ....[49]....
        /*07e8*/ 	.word	0xffffffff


	//   ....[50]....
        /*07ec*/ 	.word	0xffffffff


	//   ....[51]....
        /*07f0*/ 	.word	0xffffffff


	//   ....[52]....
        /*07f4*/ 	.word	0xffffffff


	//   ....[53]....
        /*07f8*/ 	.word	0xffffffff


	//   ....[54]....
        /*07fc*/ 	.word	0xffffffff


	//   ....[55]....
        /*0800*/ 	.word	0xffffffff


	//   ....[56]....
        /*0804*/ 	.word	0xffffffff


	//   ....[57]....
        /*0808*/ 	.word	0xffffffff


	//   ....[58]....
        /*080c*/ 	.word	0xffffffff


	//   ....[59]....
        /*0810*/ 	.word	0xffffffff


	//   ....[60]....
        /*0814*/ 	.word	0xffffffff


	//   ....[61]....
        /*0818*/ 	.word	0xffffffff


	//   ....[62]....
        /*081c*/ 	.word	0xffffffff


	//   ....[63]....
        /*0820*/ 	.word	0xffffffff


	//   ....[64]....
        /*0824*/ 	.word	0xffffffff


	//   ....[65]....
        /*0828*/ 	.word	0xffffffff


	//   ....[66]....
        /*082c*/ 	.word	0xffffffff


	//   ....[67]....
        /*0830*/ 	.word	0xffffffff


	//   ....[68]....
        /*0834*/ 	.word	0xffffffff


	//   ....[69]....
        /*0838*/ 	.word	0xffffffff


	//   ....[70]....
        /*083c*/ 	.word	0xffffffff


	//   ....[71]....
        /*0840*/ 	.word	0xffffffff


	//   ....[72]....
        /*0844*/ 	.word	0xffffffff


	//   ....[73]....
        /*0848*/ 	.word	0xffffffff


	//   ....[74]....
        /*084c*/ 	.word	0xffffffff


	//   ....[75]....
        /*0850*/ 	.word	0xffffffff


	//   ....[76]....
        /*0854*/ 	.word	0xffffffff


	//   ....[77]....
        /*0858*/ 	.word	0xffffffff


	//   ....[78]....
        /*085c*/ 	.word	0xffffffff


	//   ....[79]....
        /*0860*/ 	.word	0xffffffff


	//   ....[80]....
        /*0864*/ 	.word	0xffffffff


	//   ....[81]....
        /*0868*/ 	.word	0xffffffff


	//   ....[82]....
        /*086c*/ 	.word	0xffffffff


	//   ....[83]....
        /*0870*/ 	.word	0xffffffff


	//   ....[84]....
        /*0874*/ 	.word	0xffffffff


	//   ....[85]....
        /*0878*/ 	.word	0xffffffff


	//   ....[86]....
        /*087c*/ 	.word	0xffffffff


	//   ....[87]....
        /*0880*/ 	.word	0xffffffff


	//   ....[88]....
        /*0884*/ 	.word	0xffffffff


	//   ....[89]....
        /*0888*/ 	.word	0xffffffff


	//   ....[90]....
        /*088c*/ 	.word	0xffffffff


	//   ....[91]....
        /*0890*/ 	.word	0xffffffff


	//   ....[92]....
        /*0894*/ 	.word	0xffffffff


	//   ....[93]....
        /*0898*/ 	.word	0xffffffff


	//   ....[94]....
        /*089c*/ 	.word	0xffffffff


	//   ....[95]....
        /*08a0*/ 	.word	0xffffffff


	//   ....[96]....
        /*08a4*/ 	.word	0xffffffff


	//   ....[97]....
        /*08a8*/ 	.word	0xffffffff


	//   ....[98]....
        /*08ac*/ 	.word	0xffffffff


	//   ....[99]....
        /*08b0*/ 	.word	0xffffffff


	//   ....[100]....
        /*08b4*/ 	.word	0xffffffff


	//   ....[101]....
        /*08b8*/ 	.word	0xffffffff


	//   ....[102]....
        /*08bc*/ 	.word	0xffffffff


	//   ....[103]....
        /*08c0*/ 	.word	0xffffffff


	//   ....[104]....
        /*08c4*/ 	.word	0xffffffff


	//   ....[105]....
        /*08c8*/ 	.word	0xffffffff


	//   ....[106]....
        /*08cc*/ 	.word	0xffffffff


	//   ....[107]....
        /*08d0*/ 	.word	0xffffffff


	//   ....[108]....
        /*08d4*/ 	.word	0xffffffff


	//   ....[109]....
        /*08d8*/ 	.word	0xffffffff


	//   ....[110]....
        /*08dc*/ 	.word	0xffffffff


	//   ....[111]....
        /*08e0*/ 	.word	0xffffffff


	//   ....[112]....
        /*08e4*/ 	.word	0xffffffff


	//   ....[113]....
        /*08e8*/ 	.word	0xffffffff


	//   ....[114]....
        /*08ec*/ 	.word	0xffffffff


	//   ....[115]....
        /*08f0*/ 	.word	0xffffffff


	//   ....[116]....
        /*08f4*/ 	.word	0xffffffff


	//   ....[117]....
        /*08f8*/ 	.word	0xffffffff


	//   ....[118]....
        /*08fc*/ 	.word	0xffffffff


	//   ....[119]....
        /*0900*/ 	.word	0xffffffff


	//   ....[120]....
        /*0904*/ 	.word	0xffffffff


	//   ....[121]....
        /*0908*/ 	.word	0xffffffff


	//   ....[122]....
        /*090c*/ 	.word	0xffffffff


	//   ....[123]....
        /*0910*/ 	.word	0xffffffff


	//   ....[124]....
        /*0914*/ 	.word	0xffffffff


	//   ....[125]....
        /*0918*/ 	.word	0xffffffff


	//   ....[126]....
        /*091c*/ 	.word	0xffffffff


	//   ....[127]....
        /*0920*/ 	.word	0xffffffff


	//   ....[128]....
        /*0924*/ 	.word	0xffffffff


	//   ....[129]....
        /*0928*/ 	.word	0xffffffff


	//   ....[130]....
        /*092c*/ 	.word	0xffffffff


	//   ....[131]....
        /*0930*/ 	.word	0xffffffff


	//   ....[132]....
        /*0934*/ 	.word	0xffffffff


	//   ....[133]....
        /*0938*/ 	.word	0xffffffff


	//   ....[134]....
        /*093c*/ 	.word	0xffffffff


	//   ....[135]....
        /*0940*/ 	.word	0xffffffff


	//   ....[136]....
        /*0944*/ 	.word	0xffffffff


	//   ....[137]....
        /*0948*/ 	.word	0xffffffff


	//   ....[138]....
        /*094c*/ 	.word	0xffffffff


	//   ....[139]....
        /*0950*/ 	.word	0xffffffff


	//   ....[140]....
        /*0954*/ 	.word	0xffffffff


	//   ....[141]....
        /*0958*/ 	.word	0xffffffff


	//   ....[142]....
        /*095c*/ 	.word	0xffffffff


	//   ....[143]....
        /*0960*/ 	.word	0xffffffff


	//   ....[144]....
        /*0964*/ 	.word	0xffffffff


	//   ....[145]....
        /*0968*/ 	.word	0xffffffff


	//   ....[146]....
        /*096c*/ 	.word	0xffffffff


	//   ....[147]....
        /*0970*/ 	.word	0xffffffff


	//   ....[148]....
        /*0974*/ 	.word	0xffffffff


	//   ....[149]....
        /*0978*/ 	.word	0xffffffff


	//   ....[150]....
        /*097c*/ 	.word	0xffffffff


	//   ....[151]....
        /*0980*/ 	.word	0xffffffff


	//   ....[152]....
        /*0984*/ 	.word	0xffffffff


	//   ....[153]....
        /*0988*/ 	.word	0xffffffff


	//   ....[154]....
        /*098c*/ 	.word	0xffffffff


	//   ....[155]....
        /*0990*/ 	.word	0xffffffff


	//   ....[156]....
        /*0994*/ 	.word	0xffffffff


	//   ....[157]....
        /*0998*/ 	.word	0xffffffff


	//   ....[158]....
        /*099c*/ 	.word	0xffffffff


	//   ....[159]....
        /*09a0*/ 	.word	0xffffffff


	//   ....[160]....
        /*09a4*/ 	.word	0xffffffff


	//   ....[161]....
        /*09a8*/ 	.word	0xffffffff


	//   ....[162]....
        /*09ac*/ 	.word	0xffffffff


	//   ....[163]....
        /*09b0*/ 	.word	0xffffffff


	//   ....[164]....
        /*09b4*/ 	.word	0xffffffff


	//   ....[165]....
        /*09b8*/ 	.word	0xffffffff


	//   ....[166]....
        /*09bc*/ 	.word	0xffffffff


	//   ....[167]....
        /*09c0*/ 	.word	0xffffffff


	//   ....[168]....
        /*09c4*/ 	.word	0xffffffff


	//   ....[169]....
        /*09c8*/ 	.word	0xffffffff


	//   ....[170]....
        /*09cc*/ 	.word	0xffffffff


	//   ....[171]....
        /*09d0*/ 	.word	0xffffffff


	//   ....[172]....
        /*09d4*/ 	.word	0xffffffff


	//   ....[173]....
        /*09d8*/ 	.word	0xffffffff


	//   ....[174]....
        /*09dc*/ 	.word	0xffffffff


	//   ....[175]....
        /*09e0*/ 	.word	0xffffffff


	//   ....[176]....
        /*09e4*/ 	.word	0xffffffff


	//   ....[177]....
        /*09e8*/ 	.word	0xffffffff


	//   ....[178]....
        /*09ec*/ 	.word	0xffffffff


	//   ....[179]....
        /*09f0*/ 	.word	0xffffffff


	//   ....[180]....
        /*09f4*/ 	.word	0xffffffff


	//   ....[181]....
        /*09f8*/ 	.word	0xffffffff


	//   ....[182]....
        /*09fc*/ 	.word	0xffffffff


	//   ....[183]....
        /*0a00*/ 	.word	0xffffffff


	//   ....[184]....
        /*0a04*/ 	.word	0xffffffff


	//   ....[185]....
        /*0a08*/ 	.word	0xffffffff


	//   ....[186]....
        /*0a0c*/ 	.word	0xffffffff


	//   ....[187]....
        /*0a10*/ 	.word	0xffffffff


	//   ....[188]....
        /*0a14*/ 	.word	0xffffffff


	//   ....[189]....
        /*0a18*/ 	.word	0xffffffff


	//   ....[190]....
        /*0a1c*/ 	.word	0xffffffff


	//   ....[191]....
        /*0a20*/ 	.word	0xffffffff


	//   ....[192]....
        /*0a24*/ 	.word	0xffffffff


	//   ....[193]....
        /*0a28*/ 	.word	0xffffffff


	//   ....[194]....
        /*0a2c*/ 	.word	0xffffffff


	//   ....[195]....
        /*0a30*/ 	.word	0xffffffff


	//   ....[196]....
        /*0a34*/ 	.word	0xffffffff


	//   ....[197]....
        /*0a38*/ 	.word	0xffffffff


	//   ....[198]....
        /*0a3c*/ 	.word	0xffffffff


	//   ....[199]....
        /*0a40*/ 	.word	0xffffffff


	//   ....[200]....
        /*0a44*/ 	.word	0xffffffff


	//   ....[201]....
        /*0a48*/ 	.word	0xffffffff


	//   ....[202]....
        /*0a4c*/ 	.word	0xffffffff


	//   ....[203]....
        /*0a50*/ 	.word	0xffffffff


	//   ....[204]....
        /*0a54*/ 	.word	0xffffffff


	//   ....[205]....
        /*0a58*/ 	.word	0xffffffff


	//   ....[206]....
        /*0a5c*/ 	.word	0xffffffff


	//   ....[207]....
        /*0a60*/ 	.word	0xffffffff


	//   ....[208]....
        /*0a64*/ 	.word	0xffffffff


	//   ....[209]....
        /*0a68*/ 	.word	0xffffffff


	//   ....[210]....
        /*0a6c*/ 	.word	0xffffffff


	//   ....[211]....
        /*0a70*/ 	.word	0xffffffff


	//   ....[212]....
        /*0a74*/ 	.word	0xffffffff


	//   ....[213]....
        /*0a78*/ 	.word	0xffffffff


	//   ....[214]....
        /*0a7c*/ 	.word	0xffffffff


	//   ....[215]....
        /*0a80*/ 	.word	0xffffffff


	//   ....[216]....
        /*0a84*/ 	.word	0xffffffff


	//   ....[217]....
        /*0a88*/ 	.word	0xffffffff


	//   ....[218]....
        /*0a8c*/ 	.word	0xffffffff


	//   ....[219]....
        /*0a90*/ 	.word	0xffffffff


	//   ....[220]....
        /*0a94*/ 	.word	0xffffffff


	//   ....[221]....
        /*0a98*/ 	.word	0xffffffff


	//   ....[222]....
        /*0a9c*/ 	.word	0xffffffff


	//   ....[223]....
        /*0aa0*/ 	.word	0xffffffff


	//   ....[224]....
        /*0aa4*/ 	.word	0xffffffff


	//   ....[225]....
        /*0aa8*/ 	.word	0xffffffff


	//   ....[226]....
        /*0aac*/ 	.word	0xffffffff


	//   ....[227]....
        /*0ab0*/ 	.word	0xffffffff


	//   ....[228]....
        /*0ab4*/ 	.word	0xffffffff


	//   ....[229]....
        /*0ab8*/ 	.word	0xffffffff


	//   ....[230]....
        /*0abc*/ 	.word	0xffffffff


	//   ....[231]....
        /*0ac0*/ 	.word	0xffffffff


	//   ....[232]....
        /*0ac4*/ 	.word	0xffffffff


	//   ....[233]....
        /*0ac8*/ 	.word	0xffffffff


	//   ....[234]....
        /*0acc*/ 	.word	0xffffffff


	//   ....[235]....
        /*0ad0*/ 	.word	0xffffffff


	//   ....[236]....
        /*0ad4*/ 	.word	0xffffffff


	//   ....[237]....
        /*0ad8*/ 	.word	0xffffffff


	//   ....[238]....
        /*0adc*/ 	.word	0xffffffff


	//   ....[239]....
        /*0ae0*/ 	.word	0xffffffff


	//   ....[240]....
        /*0ae4*/ 	.word	0xffffffff


	//   ....[241]....
        /*0ae8*/ 	.word	0xffffffff


	//   ....[242]....
        /*0aec*/ 	.word	0xffffffff


	//   ....[243]....
        /*0af0*/ 	.word	0xffffffff


	//   ....[244]....
        /*0af4*/ 	.word	0xffffffff


	//   ....[245]....
        /*0af8*/ 	.word	0xffffffff


	//   ....[246]....
        /*0afc*/ 	.word	0xffffffff


	//   ....[247]....
        /*0b00*/ 	.word	0xffffffff


	//   ....[248]....
        /*0b04*/ 	.word	0xffffffff


	//   ....[249]....
        /*0b08*/ 	.word	0xffffffff


	//   ....[250]....
        /*0b0c*/ 	.word	0xffffffff


	//   ....[251]....
        /*0b10*/ 	.word	0xffffffff


	//   ....[252]....
        /*0b14*/ 	.word	0xffffffff


	//   ....[253]....
        /*0b18*/ 	.word	0xffffffff


	//   ....[254]....
        /*0b1c*/ 	.word	0xffffffff


	//   ....[255]....
        /*0b20*/ 	.word	0xffffffff


	//   ....[0]....
        /*0b24*/ 	.word	0xffffffff


	//   ....[1]....
        /*0b28*/ 	.word	0xffffffff


	//   ....[2]....
        /*0b2c*/ 	.word	0xffffffff


	//   ....[3]....
        /*0b30*/ 	.word	0xffffffff


	//   ....[4]....
        /*0b34*/ 	.word	0xffffffff


	//   ....[5]....
        /*0b38*/ 	.word	0xffffffff


	//   ....[6]....
        /*0b3c*/ 	.word	0xffffffff


	//   ....[7]....
        /*0b40*/ 	.word	0xffffffff


	//   ....[8]....
        /*0b44*/ 	.word	0xffffffff


	//   ....[9]....
        /*0b48*/ 	.word	0xffffffff


	//   ....[10]....
        /*0b4c*/ 	.word	0xffffffff


	//   ....[11]....
        /*0b50*/ 	.word	0xffffffff


	//   ....[12]....
        /*0b54*/ 	.word	0xffffffff


	//   ....[13]....
        /*0b58*/ 	.word	0xffffffff


	//   ....[14]....
        /*0b5c*/ 	.word	0xffffffff


	//   ....[15]....
        /*0b60*/ 	.word	0xffffffff


	//   ....[16]....
        /*0b64*/ 	.word	0xffffffff


	//   ....[17]....
        /*0b68*/ 	.word	0xffffffff


	//   ....[18]....
        /*0b6c*/ 	.word	0xffffffff


	//   ....[19]....
        /*0b70*/ 	.word	0xffffffff


	//   ....[20]....
        /*0b74*/ 	.word	0xffffffff


	//   ....[21]....
        /*0b78*/ 	.word	0xffffffff


	//   ....[22]....
        /*0b7c*/ 	.word	0xffffffff


	//   ....[23]....
        /*0b80*/ 	.word	0xffffffff


	//   ....[24]....
        /*0b84*/ 	.word	0xffffffff


	//   ....[25]....
        /*0b88*/ 	.word	0xffffffff


	//   ....[26]....
        /*0b8c*/ 	.word	0xffffffff


	//   ....[27]....
        /*0b90*/ 	.word	0xffffffff


	//   ....[28]....
        /*0b94*/ 	.word	0xffffffff


	//   ....[29]....
        /*0b98*/ 	.word	0xffffffff


	//   ....[30]....
        /*0b9c*/ 	.word	0xffffffff


	//   ....[31]....
        /*0ba0*/ 	.word	0xffffffff


	//   ....[32]....
        /*0ba4*/ 	.word	0xffffffff


	//   ....[33]....
        /*0ba8*/ 	.word	0xffffffff


	//   ....[34]....
        /*0bac*/ 	.word	0xffffffff


	//   ....[35]....
        /*0bb0*/ 	.word	0xffffffff


	//   ....[36]....
        /*0bb4*/ 	.word	0xffffffff


	//   ....[37]....
        /*0bb8*/ 	.word	0xffffffff


	//   ....[38]....
        /*0bbc*/ 	.word	0xffffffff


	//   ....[39]....
        /*0bc0*/ 	.word	0xffffffff


	//   ....[40]....
        /*0bc4*/ 	.word	0xffffffff


	//   ....[41]....
        /*0bc8*/ 	.word	0xffffffff


	//   ....[42]....
        /*0bcc*/ 	.word	0xffffffff


	//   ....[43]....
        /*0bd0*/ 	.word	0xffffffff


	//   ....[44]....
        /*0bd4*/ 	.word	0xffffffff


	//   ....[45]....
        /*0bd8*/ 	.word	0xffffffff


	//   ....[46]....
        /*0bdc*/ 	.word	0xffffffff


	//   ....[47]....
        /*0be0*/ 	.word	0xffffffff


	//   ....[48]....
        /*0be4*/ 	.word	0xffffffff


	//   ....[49]....
        /*0be8*/ 	.word	0xffffffff


	//   ....[50]....
        /*0bec*/ 	.word	0xffffffff


	//   ....[51]....
        /*0bf0*/ 	.word	0xffffffff


	//   ....[52]....
        /*0bf4*/ 	.word	0xffffffff


	//   ....[53]....
        /*0bf8*/ 	.word	0xffffffff


	//   ....[54]....
        /*0bfc*/ 	.word	0xffffffff


	//   ....[55]....
        /*0c00*/ 	.word	0xffffffff


	//   ....[56]....
        /*0c04*/ 	.word	0xffffffff


	//   ....[57]....
        /*0c08*/ 	.word	0xffffffff


	//   ....[58]....
        /*0c0c*/ 	.word	0xffffffff


	//   ....[59]....
        /*0c10*/ 	.word	0xffffffff


	//   ....[60]....
        /*0c14*/ 	.word	0xffffffff


	//   ....[61]....
        /*0c18*/ 	.word	0xffffffff


	//   ....[62]....
        /*0c1c*/ 	.word	0xffffffff


	//   ....[63]....
        /*0c20*/ 	.word	0xffffffff


	//   ....[64]....
        /*0c24*/ 	.word	0xffffffff


	//   ....[65]....
        /*0c28*/ 	.word	0xffffffff


	//   ....[66]....
        /*0c2c*/ 	.word	0xffffffff


	//   ....[67]....
        /*0c30*/ 	.word	0xffffffff


	//   ....[68]....
        /*0c34*/ 	.word	0xffffffff


	//   ....[69]....
        /*0c38*/ 	.word	0xffffffff


	//   ....[70]....
        /*0c3c*/ 	.word	0xffffffff


	//   ....[71]....
        /*0c40*/ 	.word	0xffffffff


	//   ....[72]....
        /*0c44*/ 	.word	0xffffffff


	//   ....[73]....
        /*0c48*/ 	.word	0xffffffff


	//   ....[74]....
        /*0c4c*/ 	.word	0xffffffff


	//   ....[75]....
        /*0c50*/ 	.word	0xffffffff


	//   ....[76]....
        /*0c54*/ 	.word	0xffffffff


	//   ....[77]....
        /*0c58*/ 	.word	0xffffffff


	//----- nvinfo : EIATTR_COOP_GROUP_INSTR_OFFSETS
	.align		4
.L_272:
        /*0c5c*/ 	.byte	0x04, 0x28
        /*0c5e*/ 	.short	(.L_274 - .L_273)


	//   ....[0]....
.L_273:
        /*0c60*/ 	.word	0x00000050


	//   ....[1]....
        /*0c64*/ 	.word	0x00000200


	//   ....[2]....
        /*0c68*/ 	.word	0x00000230


	//   ....[3]....
        /*0c6c*/ 	.word	0x00000260


	//   ....[4]....
        /*0c70*/ 	.word	0x00000290


	//   ....[5]....
        /*0c74*/ 	.word	0x000002c0


	//   ....[6]....
        /*0c78*/ 	.word	0x000002f0


	//   ....[7]....
        /*0c7c*/ 	.word	0x00000460


	//   ....[8]....
        /*0c80*/ 	.word	0x000004a0


	//   ....[9]....
        /*0c84*/ 	.word	0x000004d0


	//   ....[10]....
        /*0c88*/ 	.word	0x00000500


	//   ....[11]....
        /*0c8c*/ 	.word	0x00000530


	//   ....[12]....
        /*0c90*/ 	.word	0x00000560


	//   ....[13]....
        /*0c94*/ 	.word	0x000005f0


	//   ....[14]....
        /*0c98*/ 	.word	0x00000620


	//   ....[15]....
        /*0c9c*/ 	.word	0x00000640


	//   ....[16]....
        /*0ca0*/ 	.word	0x000006a0


	//   ....[17]....
        /*0ca4*/ 	.word	0x00003970


	//   ....[18]....
        /*0ca8*/ 	.word	0x000039c0


	//   ....[19]....
        /*0cac*/ 	.word	0x000041c0


	//   ....[20]....
        /*0cb0*/ 	.word	0x000041e0


	//   ....[21]....
        /*0cb4*/ 	.word	0x00004950


	//   ....[22]....
        /*0cb8*/ 	.word	0x00004960


	//   ....[23]....
        /*0cbc*/ 	.word	0x000051e0


	//   ....[24]....
        /*0cc0*/ 	.word	0x00005220


	//   ....[25]....
        /*0cc4*/ 	.word	0x00005e20


	//   ....[26]....
        /*0cc8*/ 	.word	0x00005e50


	//   ....[27]....
        /*0ccc*/ 	.word	0x00006610


	//   ....[28]....
        /*0cd0*/ 	.word	0x00006630


	//   ....[29]....
        /*0cd4*/ 	.word	0x00006e10


	//   ....[30]....
        /*0cd8*/ 	.word	0x00006e40


	//   ....[31]....
        /*0cdc*/ 	.word	0x00006f70


	//   ....[32]....
        /*0ce0*/ 	.word	0x00006fa0


	//   ....[33]....
        /*0ce4*/ 	.word	0x00007090


	//   ....[34]....
        /*0ce8*/ 	.word	0x000070b0


	//   ....[35]....
        /*0cec*/ 	.word	0x00007690


	//   ....[36]....
        /*0cf0*/ 	.word	0x000076d0


	//   ....[37]....
        /*0cf4*/ 	.word	0x00007800


	//   ....[38]....
        /*0cf8*/ 	.word	0x00007830


	//   ....[39]....
        /*0cfc*/ 	.word	0x00007920


	//   ....[40]....
        /*0d00*/ 	.word	0x00007950


	//   ....[41]....
        /*0d04*/ 	.word	0x00008450


	//   ....[42]....
        /*0d08*/ 	.word	0x00008470


	//   ....[43]....
        /*0d0c*/ 	.word	0x00008540


	//   ....[44]....
        /*0d10*/ 	.word	0x00008550


	//   ....[45]....
        /*0d14*/ 	.word	0x00008620


	//   ....[46]....
        /*0d18*/ 	.word	0x00008640


	//   ....[47]....
        /*0d1c*/ 	.word	0x00008710


	//   ....[48]....
        /*0d20*/ 	.word	0x00008720


	//   ....[49]....
        /*0d24*/ 	.word	0x000087f0


	//   ....[50]....
        /*0d28*/ 	.word	0x00008810


	//   ....[51]....
        /*0d2c*/ 	.word	0x000088e0


	//   ....[52]....
        /*0d30*/ 	.word	0x000088f0


	//   ....[53]....
        /*0d34*/ 	.word	0x000089c0


	//   ....[54]....
        /*0d38*/ 	.word	0x000089e0


	//   ....[55]....
        /*0d3c*/ 	.word	0x00008ab0


	//   ....[56]....
        /*0d40*/ 	.word	0x00008ac0


	//   ....[57]....
        /*0d44*/ 	.word	0x00008ee0


	//   ....[58]....
        /*0d48*/ 	.word	0x00008f00


	//   ....[59]....
        /*0d4c*/ 	.word	0x00008f10


	//   ....[60]....
        /*0d50*/ 	.word	0x00008f20


	//   ....[61]....
        /*0d54*/ 	.word	0x00008f30


	//   ....[62]....
        /*0d58*/ 	.word	0x00008f40


	//   ....[63]....
        /*0d5c*/ 	.word	0x00008f50


	//   ....[64]....
        /*0d60*/ 	.word	0x00008f70


	//   ....[65]....
        /*0d64*/ 	.word	0x00008f90


	//   ....[66]....
        /*0d68*/ 	.word	0x00009070


	//   ....[67]....
        /*0d6c*/ 	.word	0x00009290


	//   ....[68]....
        /*0d70*/ 	.word	0x000092d0


	//   ....[69]....
        /*0d74*/ 	.word	0x000092e0


	//   ....[70]....
        /*0d78*/ 	.word	0x000092f0


	//   ....[71]....
        /*0d7c*/ 	.word	0x0000abb0


	//   ....[72]....
        /*0d80*/ 	.word	0x0000abf0


	//   ....[73]....
        /*0d84*/ 	.word	0x0000ac10


	//   ....[74]....
        /*0d88*/ 	.word	0x0000ac20


	//   ....[75]....
        /*0d8c*/ 	.word	0x0000c830


	//   ....[76]....
        /*0d90*/ 	.word	0x0000c840


	//   ....[77]....
        /*0d94*/ 	.word	0x0000c850


	//   ....[78]....
        /*0d98*/ 	.word	0x0000c860


	//   ....[79]....
        /*0d9c*/ 	.word	0x0000c870


	//   ....[80]....
        /*0da0*/ 	.word	0x0000c880


	//   ....[81]....
        /*0da4*/ 	.word	0x0000c890


	//   ....[82]....
        /*0da8*/ 	.word	0x0000c8b0


	//   ....[83]....
        /*0dac*/ 	.word	0x0000c8d0


	//   ....[84]....
        /*0db0*/ 	.word	0x0000c8f0


	//   ....[85]....
        /*0db4*/ 	.word	0x0000dda0


	//   ....[86]....
        /*0db8*/ 	.word	0x0000ddc0


	//   ....[87]....
        /*0dbc*/ 	.word	0x0000dde0


	//   ....[88]....
        /*0dc0*/ 	.word	0x0000ddf0


	//   ....[89]....
        /*0dc4*/ 	.word	0x0000de00


	//   ....[90]....
        /*0dc8*/ 	.word	0x0000de10


	//   ....[91]....
        /*0dcc*/ 	.word	0x0000de20


	//   ....[92]....
        /*0dd0*/ 	.word	0x0000de30


	//   ....[93]....
        /*0dd4*/ 	.word	0x0000de60


	//   ....[94]....
        /*0dd8*/ 	.word	0x0000de90


	//   ....[95]....
        /*0ddc*/ 	.word	0x0000eb10


	//   ....[96]....
        /*0de0*/ 	.word	0x0000eb20


	//   ....[97]....
        /*0de4*/ 	.word	0x0000eb30


	//   ....[98]....
        /*0de8*/ 	.word	0x0000eb40


	//   ....[99]....
        /*0dec*/ 	.word	0x0000eb70


	//   ....[100]....
        /*0df0*/ 	.word	0x0000eb90


	//   ....[101]....
        /*0df4*/ 	.word	0x0000ebb0


	//   ....[102]....
        /*0df8*/ 	.word	0x0000ebc0


	//   ....[103]....
        /*0dfc*/ 	.word	0x00010730


	//   ....[104]....
        /*0e00*/ 	.word	0x00010750


	//   ....[105]....
        /*0e04*/ 	.word	0x000107a0


	//   ....[106]....
        /*0e08*/ 	.word	0x000107c0


	//   ....[107]....
        /*0e0c*/ 	.word	0x000107e0


	//   ....[108]....
        /*0e10*/ 	.word	0x00010800


	//   ....[109]....
        /*0e14*/ 	.word	0x00010820


	//   ....[110]....
        /*0e18*/ 	.word	0x00010840


	//   ....[111]....
        /*0e1c*/ 	.word	0x00010860


	//   ....[112]....
        /*0e20*/ 	.word	0x000109a0


	//   ....[113]....
        /*0e24*/ 	.word	0x00011ba0


	//   ....[114]....
        /*0e28*/ 	.word	0x00011bc0


	//   ....[115]....
        /*0e2c*/ 	.word	0x00011c10


	//   ....[116]....
        /*0e30*/ 	.word	0x00011c30


	//   ....[117]....
        /*0e34*/ 	.word	0x00011c60


	//   ....[118]....
        /*0e38*/ 	.word	0x00011c80


	//   ....[119]....
        /*0e3c*/ 	.word	0x00011cb0


	//   ....[120]....
        /*0e40*/ 	.word	0x00011cd0


	//   ....[121]....
        /*0e44*/ 	.word	0x00011cf0


	//   ....[122]....
        /*0e48*/ 	.word	0x00011d00


	//   ....[123]....
        /*0e4c*/ 	.word	0x00012300


	//   ....[124]....
        /*0e50*/ 	.word	0x00012320


	//   ....[125]....
        /*0e54*/ 	.word	0x00012340


	//   ....[126]....
        /*0e58*/ 	.word	0x00012360


	//   ....[127]....
        /*0e5c*/ 	.word	0x00012380


	//   ....[128]....
        /*0e60*/ 	.word	0x000123a0


	//   ....[129]....
        /*0e64*/ 	.word	0x000123c0


	//   ....[130]....
        /*0e68*/ 	.word	0x000123e0


	//   ....[131]....
        /*0e6c*/ 	.word	0x00014170


	//   ....[132]....
        /*0e70*/ 	.word	0x000141a0


	//   ....[133]....
        /*0e74*/ 	.word	0x000141b0


	//   ....[134]....
        /*0e78*/ 	.word	0x000141c0


	//   ....[135]....
        /*0e7c*/ 	.word	0x000141d0


	//   ....[136]....
        /*0e80*/ 	.word	0x00014200


	//   ....[137]....
        /*0e84*/ 	.word	0x00014220


	//   ....[138]....
        /*0e88*/ 	.word	0x00014240


	//   ....[139]....
        /*0e8c*/ 	.word	0x00015450


	//   ....[140]....
        /*0e90*/ 	.word	0x00015470


	//   ....[141]....
        /*0e94*/ 	.word	0x00015480


	//   ....[142]....
        /*0e98*/ 	.word	0x00015490


	//   ....[143]....
        /*0e9c*/ 	.word	0x000154a0


	//   ....[144]....
        /*0ea0*/ 	.word	0x000154b0


	//   ....[145]....
        /*0ea4*/ 	.word	0x000154d0


	//   ....[146]....
        /*0ea8*/ 	.word	0x00015540


	//   ....[147]....
        /*0eac*/ 	.word	0x00015920


	//   ....[148]....
        /*0eb0*/ 	.word	0x00015940


	//   ....[149]....
        /*0eb4*/ 	.word	0x000159a0


	//   ....[150]....
        /*0eb8*/ 	.word	0x000159b0


	//   ....[151]....
        /*0ebc*/ 	.word	0x00015a20


	//   ....[152]....
        /*0ec0*/ 	.word	0x00015a40


	//   ....[153]....
        /*0ec4*/ 	.word	0x00015ab0


	//   ....[154]....
        /*0ec8*/ 	.word	0x00015ac0


	//   ....[155]....
        /*0ecc*/ 	.word	0x00015b30


	//   ....[156]....
        /*0ed0*/ 	.word	0x00015b50


	//   ....[157]....
        /*0ed4*/ 	.word	0x00015bc0


	//   ....[158]....
        /*0ed8*/ 	.word	0x00015bd0


	//   ....[159]....
        /*0edc*/ 	.word	0x00015c40


	//   ....[160]....
        /*0ee0*/ 	.word	0x00015c60


	//   ....[161]....
        /*0ee4*/ 	.word	0x00015cd0


	//   ....[162]....
        /*0ee8*/ 	.word	0x00015ce0


	//   ....[163]....
        /*0eec*/ 	.word	0x00015f60


	//   ....[164]....
        /*0ef0*/ 	.word	0x00015f80


	//   ....[165]....
        /*0ef4*/ 	.word	0x000162d0


	//   ....[166]....
        /*0ef8*/ 	.word	0x000162e0


	//   ....[167]....
        /*0efc*/ 	.word	0x00016630


	//   ....[168]....
        /*0f00*/ 	.word	0x00016650


	//   ....[169]....
        /*0f04*/ 	.word	0x000169c0


	//   ....[170]....
        /*0f08*/ 	.word	0x000169d0


	//   ....[171]....
        /*0f0c*/ 	.word	0x00017500


	//   ....[172]....
        /*0f10*/ 	.word	0x00017520


	//   ....[173]....
        /*0f14*/ 	.word	0x00017590


	//   ....[174]....
        /*0f18*/ 	.word	0x000175a0


	//   ....[175]....
        /*0f1c*/ 	.word	0x00017610


	//   ....[176]....
        /*0f20*/ 	.word	0x00017630


	//   ....[177]....
        /*0f24*/ 	.word	0x000176a0


	//   ....[178]....
        /*0f28*/ 	.word	0x000176b0


	//   ....[179]....
        /*0f2c*/ 	.word	0x00017720


	//   ....[180]....
        /*0f30*/ 	.word	0x00017740


	//   ....[181]....
        /*0f34*/ 	.word	0x000177b0


	//   ....[182]....
        /*0f38*/ 	.word	0x000177c0


	//   ....[183]....
        /*0f3c*/ 	.word	0x00017830


	//   ....[184]....
        /*0f40*/ 	.word	0x00017850


	//   ....[185]....
        /*0f44*/ 	.word	0x000178c0


	//   ....[186]....
        /*0f48*/ 	.word	0x000178d0


	//   ....[187]....
        /*0f4c*/ 	.word	0x00017a20


	//   ....[188]....
        /*0f50*/ 	.word	0x00017a40


	//   ....[189]....
        /*0f54*/ 	.word	0x00017b70


	//   ....[190]....
        /*0f58*/ 	.word	0x00017bb0


	//   ....[191]....
        /*0f5c*/ 	.word	0x00017be0


	//   ....[192]....
        /*0f60*/ 	.word	0x00017c10


	//   ....[193]....
        /*0f64*/ 	.word	0x00017c40


	//   ....[194]....
        /*0f68*/ 	.word	0x00017c70


	//   ....[195]....
        /*0f6c*/ 	.word	0x00017dd0


	//   ....[196]....
        /*0f70*/ 	.word	0x00017e10


	//   ....[197]....
        /*0f74*/ 	.word	0x00017e40


	//   ....[198]....
        /*0f78*/ 	.word	0x00017e70


	//   ....[199]....
        /*0f7c*/ 	.word	0x00017ea0


	//   ....[200]....
        /*0f80*/ 	.word	0x00017ed0


	//   ....[201]....
        /*0f84*/ 	.word	0x00017f60


	//   ....[202]....
        /*0f88*/ 	.word	0x00017f90


	//   ....[203]....
        /*0f8c*/ 	.word	0x00017fa0


	//   ....[204]....
        /*0f90*/ 	.word	0x00018000


	//   ....[205]....
        /*0f94*/ 	.word	0x000185f0


	//   ....[206]....
        /*0f98*/ 	.word	0x00018650


	//   ....[207]....
        /*0f9c*/ 	.word	0x000186a0


	//   ....[208]....
        /*0fa0*/ 	.word	0x000186f0


	//   ....[209]....
        /*0fa4*/ 	.word	0x00018740


	//   ....[210]....
        /*0fa8*/ 	.word	0x000187b0


	//   ....[211]....
        /*0fac*/ 	.word	0x00018800


	//   ....[212]....
        /*0fb0*/ 	.word	0x00018860


	//   ....[213]....
        /*0fb4*/ 	.word	0x000188d0


	//   ....[214]....
        /*0fb8*/ 	.word	0x00018930


	//   ....[215]....
        /*0fbc*/ 	.word	0x000189a0


	//   ....[216]....
        /*0fc0*/ 	.word	0x00018a10


	//   ....[217]....
        /*0fc4*/ 	.word	0x00018a80


	//   ....[218]....
        /*0fc8*/ 	.word	0x00018ae0


	//   ....[219]....
        /*0fcc*/ 	.word	0x00018b50


	//   ....[220]....
        /*0fd0*/ 	.word	0x00018bc0


	//   ....[221]....
        /*0fd4*/ 	.word	0x00018c30


	//   ....[222]....
        /*0fd8*/ 	.word	0x00018c90


	//   ....[223]....
        /*0fdc*/ 	.word	0x00018d00


	//   ....[224]....
        /*0fe0*/ 	.word	0x00018d70


	//   ....[225]....
        /*0fe4*/ 	.word	0x00018de0


	//   ....[226]....
        /*0fe8*/ 	.word	0x00018e40


	//   ....[227]....
        /*0fec*/ 	.word	0x00018eb0


	//   ....[228]....
        /*0ff0*/ 	.word	0x00018f20


	//   ....[229]....
        /*0ff4*/ 	.word	0x00018f90


	//   ....[230]....
        /*0ff8*/ 	.word	0x00018ff0


	//   ....[231]....
        /*0ffc*/ 	.word	0x00019060


	//   ....[232]....
        /*1000*/ 	.word	0x000190d0


	//   ....[233]....
        /*1004*/ 	.word	0x000191a0


	//   ....[234]....
        /*1008*/ 	.word	0x00019200


	//   ....[235]....
        /*100c*/ 	.word	0x000192e0


	//   ....[236]....
        /*1010*/ 	.word	0x00019340


	//   ....[237]....
        /*1014*/ 	.word	0x00019420


	//   ....[238]....
        /*1018*/ 	.word	0x00019480


	//   ....[239]....
        /*101c*/ 	.word	0x00019560


	//   ....[240]....
        /*1020*/ 	.word	0x000195c0


	//   ....[241]....
        /*1024*/ 	.word	0x00019610


	//   ....[242]....
        /*1028*/ 	.word	0x00019650


	//   ....[243]....
        /*102c*/ 	.word	0x000196a0


	//   ....[244]....
        /*1030*/ 	.word	0x000196f0


	//   ....[245]....
        /*1034*/ 	.word	0x00019740


	//   ....[246]....
        /*1038*/ 	.word	0x00019790


	//   ....[247]....
        /*103c*/ 	.word	0x000197e0


	//   ....[248]....
        /*1040*/ 	.word	0x00019830


	//   ....[249]....
        /*1044*/ 	.word	0x00019890


	//   ....[250]....
        /*1048*/ 	.word	0x000198f0


	//   ....[251]....
        /*104c*/ 	.word	0x00019960


	//   ....[252]....
        /*1050*/ 	.word	0x00019a40


	//   ....[253]....
        /*1054*/ 	.word	0x00019aa0


	//   ....[254]....
        /*1058*/ 	.word	0x00019b80


	//   ....[255]....
        /*105c*/ 	.word	0x00019be0


	//   ....[0]....
        /*1060*/ 	.word	0x00019cc0


	//   ....[1]....
        /*1064*/ 	.word	0x00019d20


	//   ....[2]....
        /*1068*/ 	.word	0x00019e00


	//   ....[3]....
        /*106c*/ 	.word	0x00019e60


	//   ....[4]....
        /*1070*/ 	.word	0x00019eb0


	//   ....[5]....
        /*1074*/ 	.word	0x00019ef0


	//   ....[6]....
        /*1078*/ 	.word	0x00019f40


	//   ....[7]....
        /*107c*/ 	.word	0x00019f80


	//   ....[8]....
        /*1080*/ 	.word	0x00019fd0


	//   ....[9]....
        /*1084*/ 	.word	0x0001a010


	//   ....[10]....
        /*1088*/ 	.word	0x0001a060


	//   ....[11]....
        /*108c*/ 	.word	0x0001a0a0


	//   ....[12]....
        /*1090*/ 	.word	0x0001a0f0


	//   ....[13]....
        /*1094*/ 	.word	0x0001a140


	//   ....[14]....
        /*1098*/ 	.word	0x0001a190


	//   ....[15]....
        /*109c*/ 	.word	0x0001a1e0


	//   ....[16]....
        /*10a0*/ 	.word	0x0001a230


	//   ....[17]....
        /*10a4*/ 	.word	0x0001a280


	//   ....[18]....
        /*10a8*/ 	.word	0x0001a2d0


	//   ....[19]....
        /*10ac*/ 	.word	0x0001a310


	//   ....[20]....
        /*10b0*/ 	.word	0x0001a380


	//   ....[21]....
        /*10b4*/ 	.word	0x0001a3f0


	//   ....[22]....
        /*10b8*/ 	.word	0x0001a460


	//   ....[23]....
        /*10bc*/ 	.word	0x0001a4c0


	//   ....[24]....
        /*10c0*/ 	.word	0x0001a530


	//   ....[25]....
        /*10c4*/ 	.word	0x0001a5a0


	//   ....[26]....
        /*10c8*/ 	.word	0x0001a610


	//   ....[27]....
        /*10cc*/ 	.word	0x0001a670


	//   ....[28]....
        /*10d0*/ 	.word	0x0001a6e0


	//   ....[29]....
        /*10d4*/ 	.word	0x0001a750


	//   ....[30]....
        /*10d8*/ 	.word	0x0001a7c0


	//   ....[31]....
        /*10dc*/ 	.word	0x0001a820


	//   ....[32]....
        /*10e0*/ 	.word	0x0001a890


	//   ....[33]....
        /*10e4*/ 	.word	0x0001a900


	//   ....[34]....
        /*10e8*/ 	.word	0x0001a970


	//   ....[35]....
        /*10ec*/ 	.word	0x0001a9d0


	//   ....[36]....
        /*10f0*/ 	.word	0x0001aa40


	//   ....[37]....
        /*10f4*/ 	.word	0x0001aab0


	//   ....[38]....
        /*10f8*/ 	.word	0x0001ab20


	//   ....[39]....
        /*10fc*/ 	.word	0x0001ab80


	//   ....[40]....
        /*1100*/ 	.word	0x0001abf0


	//   ....[41]....
        /*1104*/ 	.word	0x0001ac60


	//   ....[42]....
        /*1108*/ 	.word	0x0001acd0


	//   ....[43]....
        /*110c*/ 	.word	0x0001ad30


	//   ....[44]....
        /*1110*/ 	.word	0x0001ada0


	//   ....[45]....
        /*1114*/ 	.word	0x0001ae10


	//   ....[46]....
        /*1118*/ 	.word	0x0001ae80


	//   ....[47]....
        /*111c*/ 	.word	0x0001aee0


	//   ....[48]....
        /*1120*/ 	.word	0x0001af50


	//   ....[49]....
        /*1124*/ 	.word	0x0001afc0


	//   ....[50]....
        /*1128*/ 	.word	0x0001b030


	//   ....[51]....
        /*112c*/ 	.word	0x0001b090


	//   ....[52]....
        /*1130*/ 	.word	0x0001b100


	//   ....[53]....
        /*1134*/ 	.word	0x0001b170


	//   ....[54]....
        /*1138*/ 	.word	0x0001b1e0


	//   ....[55]....
        /*113c*/ 	.word	0x0001b240


	//   ....[56]....
        /*1140*/ 	.word	0x0001b2b0


	//   ....[57]....
        /*1144*/ 	.word	0x0001b320


	//   ....[58]....
        /*1148*/ 	.word	0x0001b390


	//   ....[59]....
        /*114c*/ 	.word	0x0001b3f0


	//   ....[60]....
        /*1150*/ 	.word	0x0001b460


	//   ....[61]....
        /*1154*/ 	.word	0x0001b4d0


	//   ....[62]....
        /*1158*/ 	.word	0x0001b520


	//   ....[63]....
        /*115c*/ 	.word	0x0001b560


	//   ....[64]....
        /*1160*/ 	.word	0x0001b5b0


	//   ....[65]....
        /*1164*/ 	.word	0x0001b600


	//   ....[66]....
        /*1168*/ 	.word	0x0001b650


	//   ....[67]....
        /*116c*/ 	.word	0x0001b6c0


	//   ....[68]....
        /*1170*/ 	.word	0x0001b710


	//   ....[69]....
        /*1174*/ 	.word	0x0001b760


	//   ....[70]....
        /*1178*/ 	.word	0x0001b7b0


	//   ....[71]....
        /*117c*/ 	.word	0x0001b800


	//   ....[72]....
        /*1180*/ 	.word	0x0001b850


	//   ....[73]....
        /*1184*/ 	.word	0x0001b8c0


	//   ....[74]....
        /*1188*/ 	.word	0x0001b910


	//   ....[75]....
        /*118c*/ 	.word	0x0001b970


	//   ....[76]....
        /*1190*/ 	.word	0x0001b9d0


	//   ....[77]....
        /*1194*/ 	.word	0x0001ba40


	//----- nvinfo : EIATTR_EXIT_INSTR_OFFSETS
	.align		4
.L_274:
        /*1198*/ 	.byte	0x04, 0x1c
        /*119a*/ 	.short	(.L_276 - .L_275)


	//   ....[0]....
.L_275:
        /*119c*/ 	.word	0x00000c10


	//   ....[1]....
        /*11a0*/ 	.word	0x000185b0


	//----- nvinfo : EIATTR_MAX_THREADS
	.align		4
.L_276:
        /*11a4*/ 	.byte	0x04, 0x05
        /*11a6*/ 	.short	(.L_278 - .L_277)
.L_277:
        /*11a8*/ 	.word	0x00000080
        /*11ac*/ 	.word	0x00000001
        /*11b0*/ 	.word	0x00000001


	//----- nvinfo : EIATTR_CRS_STACK_SIZE
	.align		4
.L_278:
        /*11b4*/ 	.byte	0x04, 0x1e
        /*11b6*/ 	.short	(.L_280 - .L_279)
.L_279:
        /*11b8*/ 	.word	0x00000000
.L_280:


//--------------------- .nv.info._ZN7cutlass13device_kernelIN5flash19enable_sm80_to_sm89INS1_16FlashAttnFwdSm80INS1_25CollectiveMainloopFwdSm80ILi4ELi1ELb0EN4cute5tupleIJNS5_1CILi128EEENS7_ILi96EEENS7_ILi64EEEEEELi64ENS_6half_tEfNS_4arch4Sm80ELb0ELb1ELb1ELb0ELb1ELb0ELb1ELb1EEENS1_21CollectiveEpilogueFwdINS6_IJS8_SA_S9_EEENS6_IJNS7_ILi1EEESI_SI_EEESC_SE_Li128ELb0ELb1ELb1ELb0EEENS1_19SingleTileSchedulerILb0ELb1ELb1ELi128EEEEEEEEEvNT_6ParamsE --------------------------
	.section	.nv.info._ZN7cutlass13device_kernelIN5flash19enable_sm80_to_sm89INS1_16FlashAttnFwdSm80INS1_25CollectiveMainloopFwdSm80ILi4ELi1ELb0EN4cute5tupleIJNS5_1CILi128EEENS7_ILi96EEENS7_ILi64EEEEEELi64ENS_6half_tEfNS_4arch4Sm80ELb0ELb1ELb1ELb0ELb1ELb0ELb1ELb1EEENS1_21CollectiveEpilogueFwdINS6_IJS8_SA_S9_EEENS6_IJNS7_ILi1EEESI_SI_EEESC_SE_Li128ELb0ELb1ELb1ELb0EEENS1_19SingleTileSchedulerILb0ELb1ELb1ELi128EEEEEEEEEvNT_6ParamsE,"",@"SHT_CUDA_INFO"
	.sectionflags	@""
	.align	4


	//----- nvinfo : EIATTR_CUDA_API_VERSION
	.align		4
        /*0000*/ 	.byte	0x04, 0x37
        /*0002*/ 	.short	(.L_282 - .L_281)
.L_281:
        /*0004*/ 	.word	0x00000082


	//----- nvinfo : EIATTR_SW2861232_WAR
	.align		4
.L_282:
        /*0008*/ 	.byte	0x01, 0x35
	.zero		2


	//----- nvinfo : EIATTR_PARAM_CBANK
	.align		4
        /*000c*/ 	.byte	0x04, 0x0a
        /*000e*/ 	.short	(.L_284 - .L_283)
	.align		4
.L_283:
        /*0010*/ 	.word	index@(.nv.constant0._ZN7cutlass13device_kernelIN5flash19enable_sm80_to_sm89INS1_16FlashAttnFwdSm80INS1_25CollectiveMainloopFwdSm80ILi4ELi1ELb0EN4cute5tupleIJNS5_1CILi128EEENS7_ILi96EEENS7_ILi64EEEEEELi64ENS_6half_tEfNS_4arch4Sm80ELb0ELb1ELb1ELb0ELb1ELb0ELb1ELb1EEENS1_21CollectiveEpilogueFwdINS6_IJS8_SA_S9_EEENS6_IJNS7_ILi1EEESI_SI_EEESC_SE_Li128ELb0ELb1ELb1ELb0EEENS1_19SingleTileSchedulerILb0ELb1ELb1ELi128EEEEEEEEEvNT_6ParamsE)
        /*0014*/ 	.short	0x0160
        /*0016*/ 	.short	0x0418


	//----- nvinfo : EIATTR_CBANK_PARAM_SIZE
	.align		4
.L_284:
        /*0018*/ 	.byte	0x03, 0x19
        /*001a*/ 	.short	0x0418


	//----- nvinfo : EIATTR_KPARAM_INFO
	.align		4
        /*001c*/ 	.byte	0x04, 0x17
        /*001e*/ 	.short	(.L_286 - .L_285)
.L_285:
        /*0020*/ 	.word	0x00000000
        /*0024*/ 	.short	0x0000
        /*0026*/ 	.short	0x0000
        /*0028*/ 	.byte	0x00, 0xf0, 0x61, 0x10


	//----- nvinfo : EIATTR_MAXREG_COUNT
	.align		4
.L_286:
        /*002c*/ 	.byte	0x03, 0x1b
        /*002e*/ 	.short	0x00ff


	//----- nvinfo : EIATTR_NUM_BARRIERS
	.align		4
        /*0030*/ 	.byte	0x02, 0x4c
        /*0032*/ 	.byte	0x02
	.zero		1


	//----- nvinfo : EIATTR_ANNOTATIONS
	.align		4
        /*0034*/ 	.byte	0x04, 0x55
        /*0036*/ 	.short	(.L_288 - .L_287)


	//   ....[0]....
.L_287:
        /* <DEDUP_REMOVED lines=43> */


	//----- nvinfo : EIATTR_MERCURY_ISA_VERSION
	.align		4
.L_288:
        /*02d0*/ 	.byte	0x03, 0x5f
        /*02d2*/ 	.short	0x0000


	//----- nvinfo : EIATTR_COOP_GROUP_MASK_REGIDS
	.align		4
        /*02d4*/ 	.byte	0x04, 0x29
        /*02d6*/ 	.short	(.L_290 - .L_289)


	//   ....[0]....
.L_289:
        /*02d8*/ 	.word	0xffffffff


	//   ....[1]....
        /*02dc*/ 	.word	0xffffffff


	//   ....[2]....
        /*02e0*/ 	.word	0xffffffff


	//   ....[3]....
        /*02e4*/ 	.word	0xffffffff


	//   ....[4]....
        /*02e8*/ 	.word	0xffffffff


	//   ....[5]....
        /*02ec*/ 	.word	0xffffffff


	//   ....[6]....
        /*02f0*/ 	.word	0xffffffff


	//   ....[7]....
        /*02f4*/ 	.word	0xffffffff


	//   ....[8]....
        /*02f8*/ 	.word	0xffffffff


	//   ....[9]....
        /*02fc*/ 	.word	0xffffffff


	//   ....[10]....
        /*0300*/ 	.word	0xffffffff


	//   ....[11]....
        /*0304*/ 	.word	0xffffffff


	//   ....[12]....
        /*0308*/ 	.word	0xffffffff


	//   ....[13]....
        /*030c*/ 	.word	0xffffffff


	//   ....[14]....
        /*0310*/ 	.word	0xffffffff


	//   ....[15]....
        /*0314*/ 	.word	0xffffffff


	//   ....[16]....
        /*0318*/ 	.word	0xffffffff


	//   ....[17]....
        /*031c*/ 	.word	0xffffffff


	//   ....[18]....
        /*0320*/ 	.word	0xffffffff


	//   ....[19]....
        /*0324*/ 	.word	0xffffffff


	//   ....[20]....
        /*0328*/ 	.word	0xffffffff


	//   ....[21]....
        /*032c*/ 	.word	0xffffffff


	//   ....[22]....
        /*0330*/ 	.word	0xffffffff


	//   ....[23]....
        /*0334*/ 	.word	0xffffffff


	//   ....[24]....
        /*0338*/ 	.word	0xffffffff


	//   ....[25]....
        /*033c*/ 	.word	0xffffffff


	//   ....[26]....
        /*0340*/ 	.word	0xffffffff


	//   ....[27]....
        /*0344*/ 	.word	0xffffffff


	//   ....[28]....
        /*0348*/ 	.word	0xffffffff


	//   ....[29]....
        /*034c*/ 	.word	0xffffffff


	//   ....[30]....
        /*0350*/ 	.word	0xffffffff


	//   ....[31]....
        /*0354*/ 	.word	0xffffffff


	//   ....[32]....
        /*0358*/ 	.word	0xffffffff


	//   ....[33]....
        /*035c*/ 	.word	0xffffffff


	//   ....[34]....
        /*0360*/ 	.word	0xffffffff


	//   ....[35]....
        /*0364*/ 	.word	0xffffffff


	//   ....[36]....
        /*0368*/ 	.word	0xffffffff


	//   ....[37]....
        /*036c*/ 	.word	0xffffffff


	//   ....[38]....
        /*0370*/ 	.word	0xffffffff


	//   ....[39]....
        /*0374*/ 	.word	0xffffffff


	//   ....[40]....
        /*0378*/ 	.word	0xffffffff


	//   ....[41]....
        /*037c*/ 	.word	0xffffffff


	//   ....[42]....
        /*0380*/ 	.word	0xffffffff


	//   ....[43]....
        /*0384*/ 	.word	0xffffffff


	//   ....[44]....
        /*0388*/ 	.word	0xffffffff


	//   ....[45]....
        /*038c*/ 	.word	0xffffffff


	//   ....[46]....
        /*0390*/ 	.word	0xffffffff


	//   ....[47]....
        /*0394*/ 	.word	0xffffffff


	//   ....[48]....
        /*0398*/ 	.word	0xffffffff


	//   ....[49]....
        /*039c*/ 	.word	0xffffffff


	//   ....[50]....
        /*03a0*/ 	.word	0xffffffff


	//   ....[51]....
        /*03a4*/ 	.word	0xffffffff


	//   ....[52]....
        /*03a8*/ 	.word	0xffffffff


	//   ....[53]....
        /*03ac*/ 	.word	0xffffffff


	//   ....[54]....
        /*03b0*/ 	.word	0xffffffff


	//   ....[55]....
        /*03b4*/ 	.word	0xffffffff


	//   ....[56]....
        /*03b8*/ 	.word	0xffffffff


	//   ....[57]....
        /*03bc*/ 	.word	0xffffffff


	//   ....[58]....
        /*03c0*/ 	.word	0xffffffff


	//   ....[59]....
        /*03c4*/ 	.word	0xffffffff


	//   ....[60]....
        /*03c8*/ 	.word	0xffffffff


	//   ....[61]....
        /*03cc*/ 	.word	0xffffffff


	//   ....[62]....
        /*03d0*/ 	.word	0xffffffff


	//   ....[63]....
        /*03d4*/ 	.word	0xffffffff


	//   ....[64]....
        /*03d8*/ 	.word	0xffffffff


	//   ....[65]....
        /*03dc*/ 	.word	0xffffffff


	//   ....[66]....
        /*03e0*/ 	.word	0xffffffff


	//   ....[67]....
        /*03e4*/ 	.word	0xffffffff


	//   ....[68]....
        /*03e8*/ 	.word	0xffffffff


	//   ....[69]....
        /*03ec*/ 	.word	0xffffffff


	//   ....[70]....
        /*03f0*/ 	.word	0xffffffff


	//   ....[71]....
        /*03f4*/ 	.word	0xffffffff


	//   ....[72]....
        /*03f8*/ 	.word	0xffffffff


	//   ....[73]....
        /*03fc*/ 	.word	0xffffffff


	//   ....[74]....
        /*0400*/ 	.word	0xffffffff


	//   ....[75]....
        /*0404*/ 	.word	0xffffffff


	//   ....[76]....
        /*0408*/ 	.word	0xffffffff


	//   ....[77]....
        /*040c*/ 	.word	0xffffffff


	//   ....[78]....
        /*0410*/ 	.word	0xffffffff


	//   ....[79]....
        /*0414*/ 	.word	0xffffffff


	//   ....[80]....
        /*0418*/ 	.word	0xffffffff


	//   ....[81]....
        /*041c*/ 	.word	0xffffffff


	//   ....[82]....
        /*0420*/ 	.word	0xffffffff


	//   ....[83]....
        /*0424*/ 	.word	0xffffffff


	//   ....[84]....
        /*0428*/ 	.word	0xffffffff


	//   ....[85]....
        /*042c*/ 	.word	0xffffffff


	//   ....[86]....
        /*0430*/ 	.word	0xffffffff


	//   ....[87]....
        /*0434*/ 	.word	0xffffffff


	//   ....[88]....
        /*0438*/ 	.word	0xffffffff


	//   ....[89]....
        /*043c*/ 	.word	0xffffffff


	//   ....[90]....
        /*0440*/ 	.word	0xffffffff


	//   ....[91]....
        /*0444*/ 	.word	0xffffffff


	//   ....[92]....
        /*0448*/ 	.word	0xffffffff


	//   ....[93]....
        /*044c*/ 	.word	0xffffffff


	//   ....[94]....
        /*0450*/ 	.word	0xffffffff


	//   ....[95]....
        /*0454*/ 	.word	0xffffffff


	//   ....[96]....
        /*0458*/ 	.word	0xffffffff


	//   ....[97]....
        /*045c*/ 	.word	0xffffffff


	//   ....[98]....
        /*0460*/ 	.word	0xffffffff


	//   ....[99]....
        /*0464*/ 	.word	0xffffffff


	//   ....[100]....
        /*0468*/ 	.word	0xffffffff


	//   ....[101]....
        /*046c*/ 	.word	0xffffffff


	//   ....[102]....
        /*0470*/ 	.word	0xffffffff


	//   ....[103]....
        /*0474*/ 	.word	0xffffffff


	//   ....[104]....
        /*0478*/ 	.word	0xffffffff


	//   ....[105]....
        /*047c*/ 	.word	0xffffffff


	//   ....[106]....
        /*0480*/ 	.word	0xffffffff


	//   ....[107]....
        /*0484*/ 	.word	0xffffffff


	//   ....[108]....
        /*0488*/ 	.word	0xffffffff


	//   ....[109]....
        /*048c*/ 	.word	0xffffffff


	//   ....[110]....
        /*0490*/ 	.word	0xffffffff


	//   ....[111]....
        /*0494*/ 	.word	0xffffffff


	//   ....[112]....
        /*0498*/ 	.word	0xffffffff


	//   ....[113]....
        /*049c*/ 	.word	0xffffffff


	//   ....[114]....
        /*04a0*/ 	.word	0xffffffff


	//   ....[115]....
        /*04a4*/ 	.word	0xffffffff


	//   ....[116]....
        /*04a8*/ 	.word	0xffffffff


	//   ....[117]....
        /*04ac*/ 	.word	0xffffffff


	//   ....[118]....
        /*04b0*/ 	.word	0xffffffff


	//   ....[119]....
        /*04b4*/ 	.word	0xffffffff


	//   ....[120]....
        /*04b8*/ 	.word	0xffffffff


	//   ....[121]....
        /*04bc*/ 	.word	0xffffffff


	//   ....[122]....
        /*04c0*/ 	.word	0xffffffff


	//   ....[123]....
        /*04c4*/ 	.word	0xffffffff


	//   ....[124]....
        /*04c8*/ 	.word	0xffffffff


	//   ....[125]....
        /*04cc*/ 	.word	0xffffffff


	//   ....[126]....
        /*04d0*/ 	.word	0xffffffff


	//   ....[127]....
        /*04d4*/ 	.word	0xffffffff


	//   ....[128]....
        /*04d8*/ 	.word	0xffffffff


	//   ....[129]....
        /*04dc*/ 	.word	0xffffffff


	//   ....[130]....
        /*04e0*/ 	.word	0xffffffff


	//   ....[131]....
        /*04e4*/ 	.word	0xffffffff


	//   ....[132]....
        /*04e8*/ 	.word	0xffffffff


	//   ....[133]....
        /*04ec*/ 	.word	0xffffffff


	//   ....[134]....
        /*04f0*/ 	.word	0xffffffff


	//   ....[135]....
        /*04f4*/ 	.word	0xffffffff


	//   ....[136]....
        /*04f8*/ 	.word	0xffffffff


	//   ....[137]....
        /*04fc*/ 	.word	0xffffffff


	//   ....[138]....
        /*0500*/ 	.word	0xffffffff


	//   ....[139]....
        /*0504*/ 	.word	0xffffffff


	//   ....[140]....
        /*0508*/ 	.word	0xffffffff


	//   ....[141]....
        /*050c*/ 	.word	0xffffffff


	//   ....[142]....
        /*0510*/ 	.word	0xffffffff


	//   ....[143]....
        /*0514*/ 	.word	0xffffffff


	//   ....[144]....
        /*0518*/ 	.word	0xffffffff


	//   ....[145]....
        /*051c*/ 	.word	0xffffffff


	//   ....[146]....
        /*0520*/ 	.word	0xffffffff


	//   ....[147]....
        /*0524*/ 	.word	0xffffffff


	//   ....[148]....
        /*0528*/ 	.word	0xffffffff


	//   ....[149]....
        /*052c*/ 	.word	0xffffffff


	//   ....[150]....
        /*0530*/ 	.word	0xffffffff


	//   ....[151]....
        /*0534*/ 	.word	0xffffffff


	//   ....[152]....
        /*0538*/ 	.word	0xffffffff


	//   ....[153]....
        /*053c*/ 	.word	0xffffffff


	//   ....[154]....
        /*0540*/ 	.word	0xffffffff


	//   ....[155]....
        /*0544*/ 	.word	0xffffffff


	//   ....[156]....
        /*0548*/ 	.word	0xffffffff


	//   ....[157]....
        /*054c*/ 	.word	0xffffffff


	//   ....[158]....
        /*0550*/ 	.word	0xffffffff


	//   ....[159]....
        /*0554*/ 	.word	0xffffffff


	//   ....[160]....
        /*0558*/ 	.word	0xffffffff


	//   ....[161]....
        /*055c*/ 	.word	0xffffffff


	//   ....[162]....
        /*0560*/ 	.word	0xffffffff


	//   ....[163]....
        /*0564*/ 	.word	0xffffffff


	//   ....[164]....
        /*0568*/ 	.word	0xffffffff


	//   ....[165]....
        /*056c*/ 	.word	0xffffffff


	//   ....[166]....
        /*0570*/ 	.word	0xffffffff


	//   ....[167]....
        /*0574*/ 	.word	0xffffffff


	//   ....[168]....
        /*0578*/ 	.word	0xffffffff


	//   ....[169]....
        /*057c*/ 	.word	0xffffffff


	//   ....[170]....
        /*0580*/ 	.word	0xffffffff


	//   ....[171]....
        /*0584*/ 	.word	0xffffffff


	//   ....[172]....
        /*0588*/ 	.word	0xffffffff


	//   ....[173]....
        /*058c*/ 	.word	0xffffffff


	//   ....[174]....
        /*0590*/ 	.word	0xffffffff


	//   ....[175]....
        /*0594*/ 	.word	0xffffffff


	//   ....[176]....
        /*0598*/ 	.word	0xffffffff


	//   ....[177]....
        /*059c*/ 	.word	0xffffffff


	//   ....[178]....
        /*05a0*/ 	.word	0xffffffff


	//   ....[179]....
        /*05a4*/ 	.word	0xffffffff


	//   ....[180]....
        /*05a8*/ 	.word	0xffffffff


	//   ....[181]....
        /*05ac*/ 	.word	0xffffffff


	//   ....[182]....
        /*05b0*/ 	.word	0xffffffff


	//   ....[183]....
        /*05b4*/ 	.word	0xffffffff


	//   ....[184]....
        /*05b8*/ 	.word	0xffffffff


	//   ....[185]....
        /*05bc*/ 	.word	0xffffffff


	//   ....[186]....
        /*05c0*/ 	.word	0xffffffff


	//   ....[187]....
        /*05c4*/ 	.word	0xffffffff


	//   ....[188]....
        /*05c8*/ 	.word	0xffffffff


	//   ....[189]....
        /*05cc*/ 	.word	0xffffffff


	//   ....[190]....
        /*05d0*/ 	.word	0xffffffff


	//   ....[191]....
        /*05d4*/ 	.word	0xffffffff


	//   ....[192]....
        /*05d8*/ 	.word	0xffffffff


	//----- nvinfo : EIATTR_COOP_GROUP_INSTR_OFFSETS
	.align		4
.L_290:
        /*05dc*/ 	.byte	0x04, 0x28
        /*05de*/ 	.short	(.L_292 - .L_291)


	//   ....[0]....
.L_291:
        /*05e0*/ 	.word	0x00000060


	//   ....[1]....
        /*05e4*/ 	.word	0x00001110


	//   ....[2]....
        /*05e8*/ 	.word	0x00001150


	//   ....[3]....
        /*05ec*/ 	.word	0x00001320


	//   ....[4]....
        /*05f0*/ 	.word	0x00001350


	//   ....[5]....
        /*05f4*/ 	.word	0x000013e0


	//   ....[6]....
        /*05f8*/ 	.word	0x00001410


	//   ....[7]....
        /*05fc*/ 	.word	0x000014a0


	//   ....[8]....
        /*0600*/ 	.word	0x000014d0


	//   ....[9]....
        /*0604*/ 	.word	0x00001560


	//   ....[10]....
        /*0608*/ 	.word	0x00001590


	//   ....[11]....
        /*060c*/ 	.word	0x00001620


	//   ....[12]....
        /*0610*/ 	.word	0x00001650


	//   ....[13]....
        /*0614*/ 	.word	0x000016e0


	//   ....[14]....
        /*0618*/ 	.word	0x00001710


	//   ....[15]....
        /*061c*/ 	.word	0x00001790


	//   ....[16]....
        /*0620*/ 	.word	0x000017d0


	//   ....[17]....
        /*0624*/ 	.word	0x00001c40


	//   ....[18]....
        /*0628*/ 	.word	0x00001c60


	//   ....[19]....
        /*062c*/ 	.word	0x00001c70


	//   ....[20]....
        /*0630*/ 	.word	0x00001c80


	//   ....[21]....
        /*0634*/ 	.word	0x00001c90


	//   ....[22]....
        /*0638*/ 	.word	0x00001ca0


	//   ....[23]....
        /*063c*/ 	.word	0x00001cb0


	//   ....[24]....
        /*0640*/ 	.word	0x00001cd0


	//   ....[25]....
        /*0644*/ 	.word	0x00001d00


	//   ....[26]....
        /*0648*/ 	.word	0x00001d10


	//   ....[27]....
        /*064c*/ 	.word	0x00001d20


	//   ....[28]....
        /*0650*/ 	.word	0x00001d30


	//   ....[29]....
        /*0654*/ 	.word	0x00002200


	//   ....[30]....
        /*0658*/ 	.word	0x00002210


	//   ....[31]....
        /*065c*/ 	.word	0x00002220


	//   ....[32]....
        /*0660*/ 	.word	0x00002230


	//   ....[33]....
        /*0664*/ 	.word	0x00002240


	//   ....[34]....
        /*0668*/ 	.word	0x00002260


	//   ....[35]....
        /*066c*/ 	.word	0x000022a0


	//   ....[36]....
        /*0670*/ 	.word	0x000022b0


	//   ....[37]....
        /*0674*/ 	.word	0x000023a0


	//   ....[38]....
        /*0678*/ 	.word	0x000023b0


	//   ....[39]....
        /*067c*/ 	.word	0x00002410


	//   ....[40]....
        /*0680*/ 	.word	0x00002430


	//   ....[41]....
        /*0684*/ 	.word	0x00002e90


	//   ....[42]....
        /*0688*/ 	.word	0x00002ea0


	//   ....[43]....
        /*068c*/ 	.word	0x00002eb0


	//   ....[44]....
        /*0690*/ 	.word	0x00002ec0


	//   ....[45]....
        /*0694*/ 	.word	0x00002ed0


	//   ....[46]....
        /*0698*/ 	.word	0x00002ee0


	//   ....[47]....
        /*069c*/ 	.word	0x00002ef0


	//   ....[48]....
        /*06a0*/ 	.word	0x00002f00


	//   ....[49]....
        /*06a4*/ 	.word	0x00002f20


	//   ....[50]....
        /*06a8*/ 	.word	0x00002f50


	//   ....[51]....
        /*06ac*/ 	.word	0x00002f70


	//   ....[52]....
        /*06b0*/ 	.word	0x00002f90


	//   ....[53]....
        /*06b4*/ 	.word	0x00003500


	//   ....[54]....
        /*06b8*/ 	.word	0x000037b0


	//   ....[55]....
        /*06bc*/ 	.word	0x000043a0


	//   ....[56]....
        /*06c0*/ 	.word	0x00004e10


	//   ....[57]....
        /*06c4*/ 	.word	0x00005c50


	//   ....[58]....
        /*06c8*/ 	.word	0x00005d80


	//   ....[59]....
        /*06cc*/ 	.word	0x000061a0


	//   ....[60]....
        /*06d0*/ 	.word	0x00006240


	//   ....[61]....
        /*06d4*/ 	.word	0x00006810


	//   ....[62]....
        /*06d8*/ 	.word	0x00006870


	//   ....[63]....
        /*06dc*/ 	.word	0x000068e0


	//   ....[64]....
        /*06e0*/ 	.word	0x00006920


	//   ....[65]....
        /*06e4*/ 	.word	0x00009160


	//   ....[66]....
        /*06e8*/ 	.word	0x00009170


	//   ....[67]....
        /*06ec*/ 	.word	0x00009180


	//   ....[68]....
        /*06f0*/ 	.word	0x00009190


	//   ....[69]....
        /*06f4*/ 	.word	0x000091a0


	//   ....[70]....
        /*06f8*/ 	.word	0x000091b0


	//   ....[71]....
        /*06fc*/ 	.word	0x000091c0


	//   ....[72]....
        /*0700*/ 	.word	0x000091d0


	//   ....[73]....
        /*0704*/ 	.word	0x000091e0


	//   ....[74]....
        /*0708*/ 	.word	0x000091f0


	//   ....[75]....
        /*070c*/ 	.word	0x00009200


	//   ....[76]....
        /*0710*/ 	.word	0x00009210


	//   ....[77]....
        /*0714*/ 	.word	0x0000a8a0


	//   ....[78]....
        /*0718*/ 	.word	0x0000a8b0


	//   ....[79]....
        /*071c*/ 	.word	0x0000a8c0


	//   ....[80]....
        /*0720*/ 	.word	0x0000a8d0


	//   ....[81]....
        /*0724*/ 	.word	0x0000a8e0


	//   ....[82]....
        /*0728*/ 	.word	0x0000a8f0


	//   ....[83]....
        /*072c*/ 	.word	0x0000a900


	//   ....[84]....
        /*0730*/ 	.word	0x0000a920


	//   ....[85]....
        /*0734*/ 	.word	0x0000a940


	//   ....[86]....
        /*0738*/ 	.word	0x0000a980


	//   ....[87]....
        /*073c*/ 	.word	0x0000a9a0


	//   ....[88]....
        /*0740*/ 	.word	0x0000a9c0


	//   ....[89]....
        /*0744*/ 	.word	0x0000ab30


	//   ....[90]....
        /*0748*/ 	.word	0x0000ad70


	//   ....[91]....
        /*074c*/ 	.word	0x0000b6b0


	//   ....[92]....
        /*0750*/ 	.word	0x0000be70


	//   ....[93]....
        /*0754*/ 	.word	0x0000c890


	//   ....[94]....
        /*0758*/ 	.word	0x0000c8b0


	//   ....[95]....
        /*075c*/ 	.word	0x0000ce70


	//   ....[96]....
        /*0760*/ 	.word	0x0000d050


	//   ....[97]....
        /*0764*/ 	.word	0x0000d210


	//   ....[98]....
        /*0768*/ 	.word	0x0000d410


	//   ....[99]....
        /*076c*/ 	.word	0x0000d530


	//   ....[100]....
        /*0770*/ 	.word	0x0000d610


	//   ....[101]....
        /*0774*/ 	.word	0x0000fe90


	//   ....[102]....
        /*0778*/ 	.word	0x0000fea0


	//   ....[103]....
        /*077c*/ 	.word	0x0000feb0


	//   ....[104]....
        /*0780*/ 	.word	0x0000fec0


	//   ....[105]....
        /*0784*/ 	.word	0x0000fed0


	//   ....[106]....
        /*0788*/ 	.word	0x0000fee0


	//   ....[107]....
        /*078c*/ 	.word	0x0000fef0


	//   ....[108]....
        /*0790*/ 	.word	0x0000ff00


	//   ....[109]....
        /*0794*/ 	.word	0x0000ff10


	//   ....[110]....
        /*0798*/ 	.word	0x0000ff20


	//   ....[111]....
        /*079c*/ 	.word	0x0000ff30


	//   ....[112]....
        /*07a0*/ 	.word	0x0000ff40


	//   ....[113]....
        /*07a4*/ 	.word	0x000115c0


	//   ....[114]....
        /*07a8*/ 	.word	0x000115d0


	//   ....[115]....
        /*07ac*/ 	.word	0x000115e0


	//   ....[116]....
        /*07b0*/ 	.word	0x000115f0


	//   ....[117]....
        /*07b4*/ 	.word	0x00011600


	//   ....[118]....
        /*07b8*/ 	.word	0x00011610


	//   ....[119]....
        /*07bc*/ 	.word	0x00011620


	//   ....[120]....
        /*07c0*/ 	.word	0x00011630


	//   ....[121]....
        /*07c4*/ 	.word	0x00011650


	//   ....[122]....
        /*07c8*/ 	.word	0x00011680


	//   ....[123]....
        /*07cc*/ 	.word	0x000116c0


	//   ....[124]....
        /*07d0*/ 	.word	0x000116e0


	//   ....[125]....
        /*07d4*/ 	.word	0x00011bd0


	//   ....[126]....
        /*07d8*/ 	.word	0x00011d30


	//   ....[127]....
        /*07dc*/ 	.word	0x00011d70


	//   ....[128]....
        /*07e0*/ 	.word	0x00011df0


	//   ....[129]....
        /*07e4*/ 	.word	0x00011e20


	//   ....[130]....
        /*07e8*/ 	.word	0x00011e50


	//   ....[131]....
        /*07ec*/ 	.word	0x00011f70


	//   ....[132]....
        /*07f0*/ 	.word	0x00012270


	//   ....[133]....
        /*07f4*/ 	.word	0x00014ac0


	//   ....[134]....
        /*07f8*/ 	.word	0x00014af0


	//   ....[135]....
        /*07fc*/ 	.word	0x00014b10


	//   ....[136]....
        /*0800*/ 	.word	0x00014b50


	//   ....[137]....
        /*0804*/ 	.word	0x00014b70


	//   ....[138]....
        /*0808*/ 	.word	0x00014b90


	//   ....[139]....
        /*080c*/ 	.word	0x00014bb0


	//   ....[140]....
        /*0810*/ 	.word	0x00014bd0


	//   ....[141]....
        /*0814*/ 	.word	0x00014bf0


	//   ....[142]....
        /*0818*/ 	.word	0x00014c10


	//   ....[143]....
        /*081c*/ 	.word	0x00014c30


	//   ....[144]....
        /*0820*/ 	.word	0x00014c50


	//   ....[145]....
        /*0824*/ 	.word	0x00016060


	//   ....[146]....
        /*0828*/ 	.word	0x00016070


	//   ....[147]....
        /*082c*/ 	.word	0x00016080


	//   ....[148]....
        /*0830*/ 	.word	0x00016090


	//   ....[149]....
        /*0834*/ 	.word	0x000160a0


	//   ....[150]....
        /*0838*/ 	.word	0x000160b0


	//   ....[151]....
        /*083c*/ 	.word	0x000160c0


	//   ....[152]....
        /*0840*/ 	.word	0x000160e0


	//   ....[153]....
        /*0844*/ 	.word	0x00016100


	//   ....[154]....
        /*0848*/ 	.word	0x00016140


	//   ....[155]....
        /*084c*/ 	.word	0x00016160


	//   ....[156]....
        /*0850*/ 	.word	0x00016180


	//   ....[157]....
        /*0854*/ 	.word	0x000162f0


	//   ....[158]....
        /*0858*/ 	.word	0x00016c40


	//   ....[159]....
        /*085c*/ 	.word	0x00016e40


	//   ....[160]....
        /*0860*/ 	.word	0x000175f0


	//   ....[161]....
        /*0864*/ 	.word	0x00018060


	//   ....[162]....
        /*0868*/ 	.word	0x00018440


	//   ....[163]....
        /*086c*/ 	.word	0x00018490


	//   ....[164]....
        /*0870*/ 	.word	0x00018580


	//   ....[165]....
        /*0874*/ 	.word	0x00018a60


	//   ....[166]....
        /*0878*/ 	.word	0x00018ac0


	//   ....[167]....
        /*087c*/ 	.word	0x00018d00


	//   ....[168]....
        /*0880*/ 	.word	0x00018db0


	//   ....[169]....
        /*0884*/ 	.word	0x0001b2d0


	//   ....[170]....
        /*0888*/ 	.word	0x0001b2e0


	//   ....[171]....
        /*088c*/ 	.word	0x0001b2f0


	//   ....[172]....
        /*0890*/ 	.word	0x0001b300


	//   ....[173]....
        /*0894*/ 	.word	0x0001b330


	//   ....[174]....
        /*0898*/ 	.word	0x0001b350


	//   ....[175]....
        /*089c*/ 	.word	0x0001b370


	//   ....[176]....
        /*08a0*/ 	.word	0x0001b380


	//   ....[177]....
        /*08a4*/ 	.word	0x0001c000


	//   ....[178]....
        /*08a8*/ 	.word	0x0001c030


	//   ....[179]....
        /*08ac*/ 	.word	0x0001c060


	//   ....[180]....
        /*08b0*/ 	.word	0x0001c090


	//   ....[181]....
        /*08b4*/ 	.word	0x0001c0d0


	//   ....[182]....
        /*08b8*/ 	.word	0x0001c100


	//   ....[183]....
        /*08bc*/ 	.word	0x0001c120


	//   ....[184]....
        /*08c0*/ 	.word	0x0001c130


	//   ....[185]....
        /*08c4*/ 	.word	0x0001c150


	//   ....[186]....
        /*08c8*/ 	.word	0x0001c160


	//   ....[187]....
        /*08cc*/ 	.word	0x0001c510


	//   ....[188]....
        /*08d0*/ 	.word	0x0001c530


	//   ....[189]....
        /*08d4*/ 	.word	0x0001c830


	//   ....[190]....
        /*08d8*/ 	.word	0x0001c850


	//   ....[191]....
        /*08dc*/ 	.word	0x0001cb50


	//   ....[192]....
        /*08e0*/ 	.word	0x0001cb60


	//----- nvinfo : EIATTR_EXIT_INSTR_OFFSETS
	.align		4
.L_292:
        /*08e4*/ 	.byte	0x04, 0x1c
        /*08e6*/ 	.short	(.L_294 - .L_293)


	//   ....[0]....
.L_293:
        /*08e8*/ 	.word	0x000001c0


	//   ....[1]....
        /*08ec*/ 	.word	0x0001cb70


	//   ....[2]....
        /*08f0*/ 	.word	0x0001ce10


	//   ....[3]....
        /*08f4*/ 	.word	0x0001ce60


	//   ....[4]....
        /*08f8*/ 	.word	0x0001ce90


	//   ....[5]....
        /*08fc*/ 	.word	0x0001cef0


	//   ....[6]....
        /*0900*/ 	.word	0x0001d180


	//----- nvinfo : EIATTR_CTAIDZ_USED
	.align		4
.L_294:
        /*0904*/ 	.byte	0x01, 0x04
	.zero		2


	//----- nvinfo : EIATTR_MAX_THREADS
	.align		4
        /*0908*/ 	.byte	0x04, 0x05
        /*090a*/ 	.short	(.L_296 - .L_295)
.L_295:
        /*090c*/ 	.word	0x00000080
        /*0910*/ 	.word	0x00000001
        /*0914*/ 	.word	0x00000001


	//----- nvinfo : EIATTR_CRS_STACK_SIZE
	.align		4
.L_296:
        /*0918*/ 	.byte	0x04, 0x1e
        /*091a*/ 	.short	(.L_298 - .L_297)
.L_297:
        /*091c*/ 	.word	0x00000000
.L_298:


//--------------------- .nv.info._ZN7cutlass13device_kernelIN5flash19enable_sm80_to_sm89INS1_16FlashAttnFwdSm80INS1_25CollectiveMainloopFwdSm80ILi4ELi1ELb0EN4cute5tupleIJNS5_1CILi128EEENS7_ILi80EEENS7_ILi64EEEEEELi64ENS_6half_tEfNS_4arch4Sm80ELb0ELb1ELb1ELb1ELb1ELb0ELb1ELb1EEENS1_21CollectiveEpilogueFwdINS6_IJS8_SA_S9_EEENS6_IJNS7_ILi1EEESI_SI_EEESC_SE_Li128ELb1ELb1ELb1ELb0EEENS1_36VarlenDynamicPersistentTileSchedulerILi128ELi80ELi128ELi128ELb1ELb1ELb0ELb1ELb0ELb1EEEEEEEEEvNT_6ParamsE --------------------------
	.section	.nv.info._ZN7cutlass13device_kernelIN5flash19enable_sm80_to_sm89INS1_16FlashAttnFwdSm80INS1_25CollectiveMainloopFwdSm80ILi4ELi1ELb0EN4cute5tupleIJNS5_1CILi128EEENS7_ILi80EEENS7_ILi64EEEEEELi64ENS_6half_tEfNS_4arch4Sm80ELb0ELb1ELb1ELb1ELb1ELb0ELb1ELb1EEENS1_21CollectiveEpilogueFwdINS6_IJS8_SA_S9_EEENS6_IJNS7_ILi1EEESI_SI_EEESC_SE_Li128ELb1ELb1ELb1ELb0EEENS1_36VarlenDynamicPersistentTileSchedulerILi128ELi80ELi128ELi128ELb1ELb1ELb0ELb1ELb0ELb1EEEEEEEEEvNT_6ParamsE,"",@"SHT_CUDA_INFO"
	.sectionflags	@""
	.align	4


	//----- nvinfo : EIATTR_CUDA_API_VERSION
	.align		4
        /*0000*/ 	.byte	0x04, 0x37
        /*0002*/ 	.short	(.L_300 - .L_299)
.L_299:
        /*0004*/ 	.word	0x00000082


	//----- nvinfo : EIATTR_SW2861232_WAR
	.align		4
.L_300:
        /*0008*/ 	.byte	0x01, 0x35
	.zero		2


	//----- nvinfo : EIATTR_PARAM_CBANK
	.align		4
        /*000c*/ 	.byte	0x04, 0x0a
        /*000e*/ 	.short	(.L_302 - .L_301)
	.align		4
.L_301:
        /*0010*/ 	.word	index@(.nv.constant0._ZN7cutlass13device_kernelIN5flash19enable_sm80_to_sm89INS1_16FlashAttnFwdSm80INS1_25CollectiveMainloopFwdSm80ILi4ELi1ELb0EN4cute5tupleIJNS5_1CILi128EEENS7_ILi80EEENS7_ILi64EEEEEELi64ENS_6half_tEfNS_4arch4Sm80ELb0ELb1ELb1ELb1ELb1ELb0ELb1ELb1EEENS1_21CollectiveEpilogueFwdINS6_IJS8_SA_S9_EEENS6_IJNS7_ILi1EEESI_SI_EEESC_SE_Li128ELb1ELb1ELb1ELb0EEENS1_36VarlenDynamicPersistentTileSchedulerILi128ELi80ELi128ELi128ELb1ELb1ELb0ELb1ELb0ELb1EEEEEEEEEvNT_6ParamsE)
        /*0014*/ 	.short	0x0160
        /*0016*/ 	.short	0x0438


	//----- nvinfo : EIATTR_CBANK_PARAM_SIZE
	.align		4
.L_302:
        /*0018*/ 	.byte	0x03, 0x19
        /*001a*/ 	.short	0x0438


	//----- nvinfo : EIATTR_KPARAM_INFO
	.align		4
        /*001c*/ 	.byte	0x04, 0x17
        /*001e*/ 	.short	(.L_304 - .L_303)
.L_303:
        /*0020*/ 	.word	0x00000000
        /*0024*/ 	.short	0x0000
        /*0026*/ 	.short	0x0000
        /*0028*/ 	.byte	0x00, 0xf0, 0xe1, 0x10


	//----- nvinfo : EIATTR_MAXREG_COUNT
	.align		4
.L_304:
        /*002c*/ 	.byte	0x03, 0x1b
        /*002e*/ 	.short	0x00ff


	//----- nvinfo : EIATTR_NUM_BARRIERS
	.align		4
        /*0030*/ 	.byte	0x02, 0x4c
        /*0032*/ 	.byte	0x06
	.zero		1


	//----- nvinfo : EIATTR_ANNOTATIONS
	.align		4
        /*0034*/ 	.byte	0x04, 0x55
        /*0036*/ 	.short	(.L_306 - .L_305)


	//   ....[0]....
.L_305:
        /* <DEDUP_REMOVED lines=138> */


	//----- nvinfo : EIATTR_MERCURY_ISA_VERSION
	.align		4
.L_306:
        /*08c8*/ 	.byte	0x03, 0x5f
        /*08ca*/ 	.short	0x0000


	//----- nvinfo : EIATTR_INT_WARP_WIDE_INSTR_OFFSETS
	.align		4
        /*08cc*/ 	.byte	0x04, 0x31
        /*08ce*/ 	.short	(.L_308 - .L_307)


	//   ....[0]....
.L_307:
        /*08d0*/ 	.word	0x00018ba0


	//   ....[1]....
        /*08d4*/ 	.word	0x00018c20


	//----- nvinfo : EIATTR_COOP_GROUP_MASK_REGIDS
	.align		4
.L_308:
        /*08d8*/ 	.byte	0x04, 0x29
        /*08da*/ 	.short	(.L_310 - .L_309)


	//   ....[0]....
.L_309:
        /*08dc*/ 	.word	0xffffffff


	//   ....[1]....
        /*08e0*/ 	.word	0xffffffff


	//   ....[2]....
        /*08e4*/ 	.word	0xffffffff


	//   ....[3]....
        /*08e8*/ 	.word	0xffffffff


	//   ....[4]....
        /*08ec*/ 	.word	0xffffffff


	//   ....[5]....
        /*08f0*/ 	.word	0xffffffff


	//   ....[6]....
        /*08f4*/ 	.word	0xffffffff


	//   ....[7]....
        /*08f8*/ 	.word	0xffffffff


	//   ....[8]....
        /*08fc*/ 	.word	0xffffffff


	//   ....[9]....
        /*0900*/ 	.word	0xffffffff


	//   ....[10]....
        /*0904*/ 	.word	0xffffffff


	//   ....[11]....
        /*0908*/ 	.word	0xffffffff


	//   ....[12]....
        /*090c*/ 	.word	0xffffffff


	//   ....[13]....
        /*0910*/ 	.word	0xffffffff


	//   ....[14]....
        /*0914*/ 	.word	0xffffffff


	//   ....[15]....
        /*0918*/ 	.word	0xffffffff


	//   ....[16]....
        /*091c*/ 	.word	0xffffffff


	//   ....[17]....
        /*0920*/ 	.word	0xffffffff


	//   ....[18]....
        /*0924*/ 	.word	0xffffffff


	//   ....[19]....
        /*0928*/ 	.word	0xffffffff


	//   ....[20]....
        /*092c*/ 	.word	0xffffffff


	//   ....[21]....
        /*0930*/ 	.word	0xffffffff


	//   ....[22]....
        /*0934*/ 	.word	0xffffffff


	//   ....[23]....
        /*0938*/ 	.word	0xffffffff


	//   ....[24]....
        /*093c*/ 	.word	0xffffffff


	//   ....[25]....
        /*0940*/ 	.word	0xffffffff


	//   ....[26]....
        /*0944*/ 	.word	0xffffffff


	//   ....[27]....
        /*0948*/ 	.word	0xffffffff


	//   ....[28]....
        /*094c*/ 	.word	0xffffffff


	//   ....[29]....
        /*0950*/ 	.word	0xffffffff


	//   ....[30]....
        /*0954*/ 	.word	0xffffffff


	//   ....[31]....
        /*0958*/ 	.word	0xffffffff


	//   ....[32]....
        /*095c*/ 	.word	0xffffffff


	//   ....[33]....
        /*0960*/ 	.word	0xffffffff


	//   ....[34]....
        /*0964*/ 	.word	0xffffffff


	//   ....[35]....
        /*0968*/ 	.word	0xffffffff


	//   ....[36]....
        /*096c*/ 	.word	0xffffffff


	//   ....[37]....
        /*0970*/ 	.word	0xffffffff


	//   ....[38]....
        /*0974*/ 	.word	0xffffffff


	//   ....[39]....
        /*0978*/ 	.word	0xffffffff


	//   ....[40]....
        /*097c*/ 	.word	0xffffffff


	//   ....[41]....
        /*0980*/ 	.word	0xffffffff


	//   ....[42]....
        /*0984*/ 	.word	0xffffffff


	//   ....[43]....
        /*0988*/ 	.word	0xffffffff


	//   ....[44]....
        /*098c*/ 	.word	0xffffffff


	//   ....[45]....
        /*0990*/ 	.word	0xffffffff


	//   ....[46]....
        /*0994*/ 	.word	0xffffffff


	//   ....[47]....
        /*0998*/ 	.word	0xffffffff


	//   ....[48]....
        /*099c*/ 	.word	0xffffffff


	//   ....[49]....
        /*09a0*/ 	.word	0xffffffff


	//   ....[50]....
        /*09a4*/ 	.word	0xffffffff


	//   ....[51]....
        /*09a8*/ 	.word	0xffffffff


	//   ....[52]....
        /*09ac*/ 	.word	0xffffffff


	//   ....[53]....
        /*09b0*/ 	.word	0xffffffff


	//   ....[54]....
        /*09b4*/ 	.word	0xffffffff


	//   ....[55]....
        /*09b8*/ 	.word	0xffffffff


	//   ....[56]....
        /*09bc*/ 	.word	0xffffffff


	//   ....[57]....
        /*09c0*/ 	.word	0xffffffff


	//   ....[58]....
        /*09c4*/ 	.word	0xffffffff


	//   ....[59]....
        /*09c8*/ 	.word	0xffffffff


	//   ....[60]....
        /*09cc*/ 	.word	0xffffffff


	//   ....[61]....
        /*09d0*/ 	.word	0xffffffff


	//   ....[62]....
        /*09d4*/ 	.word	0xffffffff


	//   ....[63]....
        /*09d8*/ 	.word	0xffffffff


	//   ....[64]....
        /*09dc*/ 	.word	0xffffffff


	//   ....[65]....
        /*09e0*/ 	.word	0xffffffff


	//   ....[66]....
        /*09e4*/ 	.word	0xffffffff


	//   ....[67]....
        /*09e8*/ 	.word	0xffffffff


	//   ....[68]....
        /*09ec*/ 	.word	0xffffffff


	//   ....[69]....
        /*09f0*/ 	.word	0xffffffff


	//   ....[70]....
        /*09f4*/ 	.word	0xffffffff


	//   ....[71]....
        /*09f8*/ 	.word	0xffffffff


	//   ....[72]....
        /*09fc*/ 	.word	0xffffffff


	//   ....[73]....
        /*0a00*/ 	.word	0xffffffff


	//   ....[74]....
        /*0a04*/ 	.word	0xffffffff


	//   ....[75]....
        /*0a08*/ 	.word	0xffffffff


	//   ....[76]....
        /*0a0c*/ 	.word	0xffffffff


	//   ....[77]....
        /*0a10*/ 	.word	0xffffffff


	//   ....[78]....
        /*0a14*/ 	.word	0xffffffff


	//   ....[79]....
        /*0a18*/ 	.word	0xffffffff


	//   ....[80]....
        /*0a1c*/ 	.word	0xffffffff


	//   ....[81]....
        /*0a20*/ 	.word	0xffffffff


	//   ....[82]....
        /*0a24*/ 	.word	0xffffffff


	//   ....[83]....
        /*0a28*/ 	.word	0xffffffff


	//   ....[84]....
        /*0a2c*/ 	.word	0xffffffff


	//   ....[85]....
        /*0a30*/ 	.word	0xffffffff


	//   ....[86]....
        /*0a34*/ 	.word	0xffffffff


	//   ....[87]....
        /*0a38*/ 	.word	0xffffffff


	//   ....[88]....
        /*0a3c*/ 	.word	0xffffffff


	//   ....[89]....
        /*0a40*/ 	.word	0xffffffff


	//   ....[90]....
        /*0a44*/ 	.word	0xffffffff


	//   ....[91]....
        /*0a48*/ 	.word	0xffffffff


	//   ....[92]....
        /*0a4c*/ 	.word	0xffffffff


	//   ....[93]....
        /*0a50*/ 	.word	0xffffffff


	//   ....[94]....
        /*0a54*/ 	.word	0xffffffff


	//   ....[95]....
        /*0a58*/ 	.word	0xffffffff


	//   ....[96]....
        /*0a5c*/ 	.word	0xffffffff


	//   ....[97]....
        /*0a60*/ 	.word	0xffffffff


	//   ....[98]....
        /*0a64*/ 	.word	0xffffffff


	//   ....[99]....
        /*0a68*/ 	.word	0xffffffff


	//   ....[100]....
        /*0a6c*/ 	.word	0xffffffff


	//   ....[101]....
        /*0a70*/ 	.word	0xffffffff


	//   ....[102]....
        /*0a74*/ 	.word	0xffffffff


	//   ....[103]....
        /*0a78*/ 	.word	0xffffffff


	//   ....[104]....
        /*0a7c*/ 	.word	0xffffffff


	//   ....[105]....
        /*0a80*/ 	.word	0xffffffff


	//   ....[106]....
        /*0a84*/ 	.word	0xffffffff


	//   ....[107]....
        /*0a88*/ 	.word	0xffffffff


	//   ....[108]....
        /*0a8c*/ 	.word	0xffffffff


	//   ....[109]....
        /*0a90*/ 	.word	0xffffffff


	//   ....[110]....
        /*0a94*/ 	.word	0xffffffff


	//   ....[111]....
        /*0a98*/ 	.word	0xffffffff


	//   ....[112]....
        /*0a9c*/ 	.word	0xffffffff


	//   ....[113]....
        /*0aa0*/ 	.word	0xffffffff


	//   ....[114]....
        /*0aa4*/ 	.word	0xffffffff


	//   ....[115]....
        /*0aa8*/ 	.word	0xffffffff


	//   ....[116]....
        /*0aac*/ 	.word	0xffffffff


	//   ....[117]....
        /*0ab0*/ 	.word	0xffffffff


	//   ....[118]....
        /*0ab4*/ 	.word	0xffffffff


	//   ....[119]....
        /*0ab8*/ 	.word	0xffffffff


	//   ....[120]....
        /*0abc*/ 	.word	0xffffffff


	//   ....[121]....
        /*0ac0*/ 	.word	0xffffffff


	//   ....[122]....
        /*0ac4*/ 	.word	0xffffffff


	//   ....[123]....
        /*0ac8*/ 	.word	0xffffffff


	//   ....[124]....
        /*0acc*/ 	.word	0xffffffff


	//   ....[125]....
        /*0ad0*/ 	.word	0xffffffff


	//   ....[126]....
        /*0ad4*/ 	.word	0xffffffff


	//   ....[127]....
        /*0ad8*/ 	.word	0xffffffff


	//   ....[128]....
        /*0adc*/ 	.word	0xffffffff


	//   ....[129]....
        /*0ae0*/ 	.word	0xffffffff


	//   ....[130]....
        /*0ae4*/ 	.word	0xffffffff


	//   ....[131]....
        /*0ae8*/ 	.word	0xffffffff


	//   ....[132]....
        /*0aec*/ 	.word	0xffffffff


	//   ....[133]....
        /*0af0*/ 	.word	0xffffffff


	//   ....[134]....
        /*0af4*/ 	.word	0xffffffff


	//   ....[135]....
        /*0af8*/ 	.word	0xffffffff


	//   ....[136]....
        /*0afc*/ 	.word	0xffffffff


	//   ....[137]....
        /*0b00*/ 	.word	0xffffffff


	//   ....[138]....
        /*0b04*/ 	.word	0xffffffff


	//   ....[139]....
        /*0b08*/ 	.word	0xffffffff


	//   ....[140]....
        /*0b0c*/ 	.word	0xffffffff


	//   ....[141]....
        /*0b10*/ 	.word	0xffffffff


	//   ....[142]....
        /*0b14*/ 	.word	0xffffffff


	//   ....[143]....
        /*0b18*/ 	.word	0xffffffff


	//   ....[144]....
        /*0b1c*/ 	.word	0xffffffff


	//   ....[145]....
        /*0b20*/ 	.word	0xffffffff


	//   ....[146]....
        /*0b24*/ 	.word	0xffffffff


	//   ....[147]....
        /*0b28*/ 	.word	0xffffffff


	//   ....[148]....
        /*0b2c*/ 	.word	0xffffffff


	//   ....[149]....
        /*0b30*/ 	.word	0xffffffff


	//   ....[150]....
        /*0b34*/ 	.word	0xffffffff


	//   ....[151]....
        /*0b38*/ 	.word	0xffffffff


	//   ....[152]....
        /*0b3c*/ 	.word	0xffffffff


	//   ....[153]....
        /*0b40*/ 	.word	0xffffffff


	//   ....[154]....
        /*0b44*/ 	.word	0xffffffff


	//   ....[155]....
        /*0b48*/ 	.word	0xffffffff


	//   ....[156]....
        /*0b4c*/ 	.word	0xffffffff


	//   ....[157]....
        /*0b50*/ 	.word	0xffffffff


	//   ....[158]....
        /*0b54*/ 	.word	0xffffffff


	//   ....[159]....
        /*0b58*/ 	.word	0xffffffff


	//   ....[160]....
        /*0b5c*/ 	.word	0xffffffff


	//   ....[161]....
        /*0b60*/ 	.word	0xffffffff


	//   ....[162]....
        /*0b64*/ 	.word	0xffffffff


	//   ....[163]....
        /*0b68*/ 	.word	0xffffffff


	//   ....[164]....
        /*0b6c*/ 	.word	0xffffffff


	//   ....[165]....
        /*0b70*/ 	.word	0xffffffff


	//   ....[166]....
        /*0b74*/ 	.word	0xffffffff


	//   ....[167]....
        /*0b78*/ 	.word	0xffffffff


	//   ....[168]....
        /*0b7c*/ 	.word	0xffffffff


	//   ....[169]....
        /*0b80*/ 	.word	0xffffffff


	//   ....[170]....
        /*0b84*/ 	.word	0xffffffff


	//   ....[171]....
        /*0b88*/ 	.word	0xffffffff


	//   ....[172]....
        /*0b8c*/ 	.word	0xffffffff


	//   ....[173]....
        /*0b90*/ 	.word	0xffffffff


	//   ....[174]....
        /*0b94*/ 	.word	0xffffffff


	//   ....[175]....
        /*0b98*/ 	.word	0xffffffff


	//   ....[176]....
        /*0b9c*/ 	.word	0xffffffff


	//   ....[177]....
        /*0ba0*/ 	.word	0xffffffff


	//   ....[178]....
        /*0ba4*/ 	.word	0xffffffff


	//   ....[179]....
        /*0ba8*/ 	.word	0xffffffff


	//   ....[180]....
        /*0bac*/ 	.word	0xffffffff


	//   ....[181]....
        /*0bb0*/ 	.word	0xffffffff


	//   ....[182]....
        /*0bb4*/ 	.word	0xffffffff


	//   ....[183]....
        /*0bb8*/ 	.word	0xffffffff


	//   ....[184]....
        /*0bbc*/ 	.word	0xffffffff


	//   ....[185]....
        /*0bc0*/ 	.word	0xffffffff


	//   ....[186]....
        /*0bc4*/ 	.word	0xffffffff


	//   ....[187]....
        /*0bc8*/ 	.word	0xffffffff


	//   ....[188]....
        /*0bcc*/ 	.word	0xffffffff


	//   ....[189]....
        /*0bd0*/ 	.word	0xffffffff


	//   ....[190]....
        /*0bd4*/ 	.word	0xffffffff


	//   ....[191]....
        /*0bd8*/ 	.word	0xffffffff


	//   ....[192]....
        /*0bdc*/ 	.word	0xffffffff


	//   ....[193]....
        /*0be0*/ 	.word	0xffffffff


	//   ....[194]....
        /*0be4*/ 	.word	0xffffffff


	//   ....[195]....
        /*0be8*/ 	.word	0xffffffff


	//   ....[196]....
        /*0bec*/ 	.word	0xffffffff


	//   ....[197]....
        /*0bf0*/ 	.word	0xffffffff


	//   ....[198]....
        /*0bf4*/ 	.word	0xffffffff


	//   ....[199]....
        /*0bf8*/ 	.word	0xffffffff


	//   ....[200]....
        /*0bfc*/ 	.word	0xffffffff


	//   ....[201]....
        /*0c00*/ 	.word	0xffffffff


	//   ....[202]....
        /*0c04*/ 	.word	0xffffffff


	//   ....[203]....
        /*0c08*/ 	.word	0xffffffff


	//   ....[204]....
        /*0c0c*/ 	.word	0xffffffff


	//   ....[205]....
        /*0c10*/ 	.word	0xffffffff


	//   ....[206]....
        /*0c14*/ 	.word	0xffffffff


	//   ....[207]....
        /*0c18*/ 	.word	0xffffffff


	//   ....[208]....
        /*0c1c*/ 	.word	0xffffffff


	//   ....[209]....
        /*0c20*/ 	.word	0xffffffff


	//   ....[210]....
        /*0c24*/ 	.word	0xffffffff


	//   ....[211]....
        /*0c28*/ 	.word	0xffffffff


	//   ....[212]....
        /*0c2c*/ 	.word	0xffffffff


	//   ....[213]....
        /*0c30*/ 	.word	0xffffffff


	//   ....[214]....
        /*0c34*/ 	.word	0xffffffff


	//   ....[215]....
        /*0c38*/ 	.word	0xffffffff


	//   ....[216]....
        /*0c3c*/ 	.word	0xffffffff


	//   ....[217]....
        /*0c40*/ 	.word	0xffffffff


	//   ....[218]....
        /*0c44*/ 	.word	0xffffffff


	//   ....[219]....
        /*0c48*/ 	.word	0xffffffff


	//   ....[220]....
        /*0c4c*/ 	.word	0xffffffff


	//   ....[221]....
        /*0c50*/ 	.word	0xffffffff


	//   ....[222]....
        /*0c54*/ 	.word	0xffffffff


	//   ....[223]....
        /*0c58*/ 	.word	0xffffffff


	//   ....[224]....
        /*0c5c*/ 	.word	0xffffffff


	//   ....[225]....
        /*0c60*/ 	.word	0xffffffff


	//   ....[226]....
        /*0c64*/ 	.word	0xffffffff


	//   ....[227]....
        /*0c68*/ 	.word	0xffffffff


	//   ....[228]....
        /*0c6c*/ 	.word	0xffffffff


	//   ....[229]....
        /*0c70*/ 	.word	0xffffffff


	//   ....[230]....
        /*0c74*/ 	.word	0xffffffff


	//   ....[231]....
        /*0c78*/ 	.word	0xffffffff


	//   ....[232]....
        /*0c7c*/ 	.word	0xffffffff


	//   ....[233]....
        /*0c80*/ 	.word	0xffffffff


	//   ....[234]....
        /*0c84*/ 	.word	0xffffffff


	//   ....[235]....
        /*0c88*/ 	.word	0xffffffff


	//   ....[236]....
        /*0c8c*/ 	.word	0xffffffff


	//   ....[237]....
        /*0c90*/ 	.word	0xffffffff


	//   ....[238]....
        /*0c94*/ 	.word	0xffffffff


	//   ....[239]....
        /*0c98*/ 	.word	0xffffffff


	//   ....[240]....
        /*0c9c*/ 	.word	0xffffffff


	//   ....[241]....
        /*0ca0*/ 	.word	0xffffffff


	//   ....[242]....
        /*0ca4*/ 	.word	0xffffffff


	//   ....[243]....
        /*0ca8*/ 	.word	0xffffffff


	//   ....[244]....
        /*0cac*/ 	.word	0xffffffff


	//   ....[245]....
        /*0cb0*/ 	.word	0xffffffff


	//   ....[246]....
        /*0cb4*/ 	.word	0xffffffff


	//   ....[247]....
        /*0cb8*/ 	.word	0xffffffff


	//   ....[248]....
        /*0cbc*/ 	.word	0xffffffff


	//   ....[249]....
        /*0cc0*/ 	.word	0xffffffff


	//   ....[250]....
        /*0cc4*/ 	.word	0xffffffff


	//   ....[251]....
        /*0cc8*/ 	.word	0xffffffff


	//   ....[252]....
        /*0ccc*/ 	.word	0xffffffff


	//   ....[253]....
        /*0cd0*/ 	.word	0xffffffff


	//   ....[254]....
        /*0cd4*/ 	.word	0xffffffff


	//   ....[255]....
        /*0cd8*/ 	.word	0xffffffff


	//   ....[0]....
        /*0cdc*/ 	.word	0xffffffff


	//   ....[1]....
        /*0ce0*/ 	.word	0xffffffff


	//   ....[2]....
        /*0ce4*/ 	.word	0xffffffff


	//   ....[3]....
        /*0ce8*/ 	.word	0xffffffff


	//   ....[4]....
        /*0cec*/ 	.word	0xffffffff


	//   ....[5]....
        /*0cf0*/ 	.word	0xffffffff


	//   ....[6]....
        /*0cf4*/ 	.word	0xffffffff


	//   ....[7]....
        /*0cf8*/ 	.word	0xffffffff


	//   ....[8]....
        /*0cfc*/ 	.word	0xffffffff


	//   ....[9]....
        /*0d00*/ 	.word	0xffffffff


	//   ....[10]....
        /*0d04*/ 	.word	0xffffffff


	//   ....[11]....
        /*0d08*/ 	.word	0xffffffff


	//   ....[12]....
        /*0d0c*/ 	.word	0xffffffff


	//   ....[13]....
        /*0d10*/ 	.word	0xffffffff


	//   ....[14]....
        /*0d14*/ 	.word	0xffffffff


	//   ....[15]....
        /*0d18*/ 	.word	0xffffffff


	//   ....[16]....
        /*0d1c*/ 	.word	0xffffffff


	//   ....[17]....
        /*0d20*/ 	.word	0xffffffff


	//   ....[18]....
        /*0d24*/ 	.word	0xffffffff


	//   ....[19]....
        /*0d28*/ 	.word	0xffffffff


	//   ....[20]....
        /*0d2c*/ 	.word	0xffffffff


	//   ....[21]....
        /*0d30*/ 	.word	0xffffffff


	//   ....[22]....
        /*0d34*/ 	.word	0xffffffff


	//   ....[23]....
        /*0d38*/ 	.word	0xffffffff


	//   ....[24]....
        /*0d3c*/ 	.word	0xffffffff


	//   ....[25]....
        /*0d40*/ 	.word	0xffffffff


	//   ....[26]....
        /*0d44*/ 	.word	0xffffffff


	//   ....[27]....
        /*0d48*/ 	.word	0xffffffff


	//   ....[28]....
        /*0d4c*/ 	.word	0xffffffff


	//   ....[29]....
        /*0d50*/ 	.word	0xffffffff


	//   ....[30]....
        /*0d54*/ 	.word	0xffffffff


	//   ....[31]....
        /*0d58*/ 	.word	0xffffffff


	//   ....[32]....
        /*0d5c*/ 	.word	0xffffffff


	//   ....[33]....
        /*0d60*/ 	.word	0xffffffff


	//   ....[34]....
        /*0d64*/ 	.word	0xffffffff


	//   ....[35]....
        /*0d68*/ 	.word	0xffffffff


	//   ....[36]....
        /*0d6c*/ 	.word	0xffffffff


	//   ....[37]....
        /*0d70*/ 	.word	0xffffffff


	//   ....[38]....
        /*0d74*/ 	.word	0xffffffff


	//   ....[39]....
        /*0d78*/ 	.word	0xffffffff


	//   ....[40]....
        /*0d7c*/ 	.word	0xffffffff


	//   ....[41]....
        /*0d80*/ 	.word	0xffffffff


	//   ....[42]....
        /*0d84*/ 	.word	0xffffffff


	//   ....[43]....
        /*0d88*/ 	.word	0xffffffff


	//   ....[44]....
        /*0d8c*/ 	.word	0xffffffff


	//   ....[45]....
        /*0d90*/ 	.word	0xffffffff


	//   ....[46]....
        /*0d94*/ 	.word	0xffffffff


	//   ....[47]....
        /*0d98*/ 	.word	0xffffffff


	//   ....[48]....
        /*0d9c*/ 	.word	0xffffffff


	//   ....[49]....
        /*0da0*/ 	.word	0xffffffff


	//   ....[50]....
        /*0da4*/ 	.word	0xffffffff


	//   ....[51]....
        /*0da8*/ 	.word	0xffffffff


	//   ....[52]....
        /*0dac*/ 	.word	0xffffffff


	//   ....[53]....
        /*0db0*/ 	.word	0xffffffff


	//   ....[54]....
        /*0db4*/ 	.word	0xffffffff


	//   ....[55]....
        /*0db8*/ 	.word	0xffffffff


	//   ....[56]....
        /*0dbc*/ 	.word	0xffffffff


	//   ....[57]....
        /*0dc0*/ 	.word	0xffffffff


	//   ....[58]....
        /*0dc4*/ 	.word	0xffffffff


	//   ....[59]....
        /*0dc8*/ 	.word	0xffffffff


	//   ....[60]....
        /*0dcc*/ 	.word	0xffffffff


	//   ....[61]....
        /*0dd0*/ 	.word	0xffffffff


	//   ....[62]....
        /*0dd4*/ 	.word	0xffffffff


	//   ....[63]....
        /*0dd8*/ 	.word	0xffffffff


	//   ....[64]....
        /*0ddc*/ 	.word	0xffffffff


	//   ....[65]....
        /*0de0*/ 	.word	0xffffffff


	//   ....[66]....
        /*0de4*/ 	.word	0xffffffff


	//   ....[67]....
        /*0de8*/ 	.word	0xffffffff


	//   ....[68]....
        /*0dec*/ 	.word	0xffffffff


	//   ....[69]....
        /*0df0*/ 	.word	0xffffffff


	//   ....[70]....
        /*0df4*/ 	.word	0xffffffff


	//   ....[71]....
        /*0df8*/ 	.word	0xffffffff


	//   ....[72]....
        /*0dfc*/ 	.word	0xffffffff


	//   ....[73]....
        /*0e00*/ 	.word	0xffffffff


	//   ....[74]....
        /*0e04*/ 	.word	0xffffffff


	//   ....[75]....
        /*0e08*/ 	.word	0xffffffff


	//   ....[76]....
        /*0e0c*/ 	.word	0xffffffff


	//   ....[77]....
        /*0e10*/ 	.word	0xffffffff


	//   ....[78]....
        /*0e14*/ 	.word	0xffffffff


	//   ....[79]....
        /*0e18*/ 	.word	0xffffffff


	//   ....[80]....
        /*0e1c*/ 	.word	0xffffffff


	//   ....[81]....
        /*0e20*/ 	.word	0xffffffff


	//   ....[82]....
        /*0e24*/ 	.word	0xffffffff


	//   ....[83]....
        /*0e28*/ 	.word	0xffffffff


	//   ....[84]....
        /*0e2c*/ 	.word	0xffffffff


	//   ....[85]....
        /*0e30*/ 	.word	0xffffffff


	//   ....[86]....
        /*0e34*/ 	.word	0xffffffff


	//   ....[87]....
        /*0e38*/ 	.word	0xffffffff


	//   ....[88]....
        /*0e3c*/ 	.word	0xffffffff


	//   ....[89]....
        /*0e40*/ 	.word	0xffffffff


	//   ....[90]....
        /*0e44*/ 	.word	0xffffffff


	//   ....[91]....
        /*0e48*/ 	.word	0xffffffff


	//   ....[92]....
        /*0e4c*/ 	.word	0xffffffff


	//   ....[93]....
        /*0e50*/ 	.word	0xffffffff


	//   ....[94]....
        /*0e54*/ 	.word	0xffffffff


	//   ....[95]....
        /*0e58*/ 	.word	0xffffffff


	//   ....[96]....
        /*0e5c*/ 	.word	0xffffffff


	//   ....[97]....
        /*0e60*/ 	.word	0xffffffff


	//   ....[98]....
        /*0e64*/ 	.word	0xffffffff


	//   ....[99]....
        /*0e68*/ 	.word	0xffffffff


	//   ....[100]....
        /*0e6c*/ 	.word	0xffffffff


	//   ....[101]....
        /*0e70*/ 	.word	0xffffffff


	//   ....[102]....
        /*0e74*/ 	.word	0xffffffff


	//   ....[103]....
        /*0e78*/ 	.word	0xffffffff


	//   ....[104]....
        /*0e7c*/ 	.word	0xffffffff


	//   ....[105]....
        /*0e80*/ 	.word	0xffffffff


	//   ....[106]....
        /*0e84*/ 	.word	0xffffffff


	//   ....[107]....
        /*0e88*/ 	.word	0xffffffff


	//   ....[108]....
        /*0e8c*/ 	.word	0xffffffff


	//   ....[109]....
        /*0e90*/ 	.word	0xffffffff


	//   ....[110]....
        /*0e94*/ 	.word	0xffffffff


	//   ....[111]....
        /*0e98*/ 	.word	0xffffffff


	//   ....[112]....
        /*0e9c*/ 	.word	0xffffffff


	//   ....[113]....
        /*0ea0*/ 	.word	0xffffffff


	//   ....[114]....
        /*0ea4*/ 	.word	0xffffffff


	//   ....[115]....
        /*0ea8*/ 	.word	0xffffffff


	//   ....[116]....
        /*0eac*/ 	.word	0xffffffff


	//   ....[117]....
        /*0eb0*/ 	.word	0xffffffff


	//   ....[118]....
        /*0eb4*/ 	.word	0xffffffff


	//   ....[119]....
        /*0eb8*/ 	.word	0xffffffff


	//   ....[120]....
        /*0ebc*/ 	.word	0xffffffff


	//   ....[121]....
        /*0ec0*/ 	.word	0xffffffff


	//   ....[122]....
        /*0ec4*/ 	.word	0xffffffff


	//   ....[123]....
        /*0ec8*/ 	.word	0xffffffff


	//   ....[124]....
        /*0ecc*/ 	.word	0xffffffff


	//   ....[125]....
        /*0ed0*/ 	.word	0xffffffff


	//   ....[126]....
        /*0ed4*/ 	.word	0xffffffff


	//   ....[127]....
        /*0ed8*/ 	.word	0xffffffff


	//   ....[128]....
        /*0edc*/ 	.word	0xffffffff


	//   ....[129]....
        /*0ee0*/ 	.word	0xffffffff


	//   ....[130]....
        /*0ee4*/ 	.word	0xffffffff


	//   ....[131]....
        /*0ee8*/ 	.word	0xffffffff


	//   ....[132]....
        /*0eec*/ 	.word	0xffffffff


	//   ....[133]....
        /*0ef0*/ 	.word	0xffffffff


	//   ....[134]....
        /*0ef4*/ 	.word	0xffffffff


	//   ....[135]....
        /*0ef8*/ 	.word	0xffffffff


	//   ....[136]....
        /*0efc*/ 	.word	0xffffffff


	//   ....[137]....
        /*0f00*/ 	.word	0xffffffff


	//   ....[138]....
        /*0f04*/ 	.word	0xffffffff


	//   ....[139]....
        /*0f08*/ 	.word	0xffffffff


	//   ....[140]....
        /*0f0c*/ 	.word	0xffffffff


	//   ....[141]....
        /*0f10*/ 	.word	0xffffffff


	//   ....[142]....
        /*0f14*/ 	.word	0xffffffff


	//   ....[143]....
        /*0f18*/ 	.word	0xffffffff


	//   ....[144]....
        /*0f1c*/ 	.word	0xffffffff


	//   ....[145]....
        /*0f20*/ 	.word	0xffffffff


	//   ....[146]....
        /*0f24*/ 	.word	0xffffffff


	//   ....[147]....
        /*0f28*/ 	.word	0xffffffff


	//   ....[148]....
        /*0f2c*/ 	.word	0xffffffff


	//   ....[149]....
        /*0f30*/ 	.word	0xffffffff


	//   ....[150]....
        /*0f34*/ 	.word	0xffffffff


	//   ....[151]....
        /*0f38*/ 	.word	0xffffffff


	//   ....[152]....
        /*0f3c*/ 	.word	0xffffffff


	//   ....[153]....
        /*0f40*/ 	.word	0xffffffff


	//   ....[154]....
        /*0f44*/ 	.word	0xffffffff


	//   ....[155]....
        /*0f48*/ 	.word	0xffffffff


	//   ....[156]....
        /*0f4c*/ 	.word	0xffffffff


	//   ....[157]....
        /*0f50*/ 	.word	0xffffffff


	//   ....[158]....
        /*0f54*/ 	.word	0xffffffff


	//   ....[159]....
        /*0f58*/ 	.word	0xffffffff


	//   ....[160]....
        /*0f5c*/ 	.word	0xffffffff


	//   ....[161]....
        /*0f60*/ 	.word	0xffffffff


	//   ....[162]....
        /*0f64*/ 	.word	0xffffffff


	//   ....[163]....
        /*0f68*/ 	.word	0xffffffff


	//   ....[164]....
        /*0f6c*/ 	.word	0xffffffff


	//   ....[165]....
        /*0f70*/ 	.word	0xffffffff


	//   ....[166]....
        /*0f74*/ 	.word	0xffffffff


	//   ....[167]....
        /*0f78*/ 	.word	0xffffffff


	//   ....[168]....
        /*0f7c*/ 	.word	0xffffffff


	//   ....[169]....
        /*0f80*/ 	.word	0xffffffff


	//   ....[170]....
        /*0f84*/ 	.word	0xffffffff


	//   ....[171]....
        /*0f88*/ 	.word	0xffffffff


	//   ....[172]....
        /*0f8c*/ 	.word	0xffffffff


	//   ....[173]....
        /*0f90*/ 	.word	0xffffffff


	//   ....[174]....
        /*0f94*/ 	.word	0xffffffff


	//   ....[175]....
        /*0f98*/ 	.word	0xffffffff


	//   ....[176]....
        /*0f9c*/ 	.word	0xffffffff


	//   ....[177]....
        /*0fa0*/ 	.word	0xffffffff


	//   ....[178]....
        /*0fa4*/ 	.word	0xffffffff


	//   ....[179]....
        /*0fa8*/ 	.word	0xffffffff


	//   ....[180]....
        /*0fac*/ 	.word	0xffffffff


	//   ....[181]....
        /*0fb0*/ 	.word	0xffffffff


	//----- nvinfo : EIATTR_COOP_GROUP_INSTR_OFFSETS
	.align		4
.L_310:
        /*0fb4*/ 	.byte	0x04, 0x28
        /*0fb6*/ 	.short	(.L_312 - .L_311)


	//   ....[0]....
.L_311:
        /*0fb8*/ 	.word	0x00000050


	//   ....[1]....
        /*0fbc*/ 	.word	0x00000200


	//   ....[2]....
        /*0fc0*/ 	.word	0x00000230


	//   ....[3]....
        /*0fc4*/ 	.word	0x00000260


	//   ....[4]....
        /*0fc8*/ 	.word	0x00000290


	//   ....[5]....
        /*0fcc*/ 	.word	0x000002c0


	//   ....[6]....
        /*0fd0*/ 	.word	0x000002f0


	//   ....[7]....
        /*0fd4*/ 	.word	0x00000450


	//   ....[8]....
        /*0fd8*/ 	.word	0x00000490


	//   ....[9]....
        /*0fdc*/ 	.word	0x000004c0


	//   ....[10]....
        /*0fe0*/ 	.word	0x000004f0


	//   ....[11]....
        /*0fe4*/ 	.word	0x00000520


	//   ....[12]....
        /*0fe8*/ 	.word	0x00000550


	//   ....[13]....
        /*0fec*/ 	.word	0x000005e0


	//   ....[14]....
        /*0ff0*/ 	.word	0x00000630


	//   ....[15]....
        /*0ff4*/ 	.word	0x00000650


	//   ....[16]....
        /*0ff8*/ 	.word	0x000006b0


	//   ....[17]....
        /*0ffc*/ 	.word	0x00002a40


	//   ....[18]....
        /*1000*/ 	.word	0x00002a60


	//   ....[19]....
        /*1004*/ 	.word	0x00002ba0


	//   ....[20]....
        /*1008*/ 	.word	0x00002bb0


	//   ....[21]....
        /*100c*/ 	.word	0x00002c90


	//   ....[22]....
        /*1010*/ 	.word	0x00002cb0


	//   ....[23]....
        /*1014*/ 	.word	0x00002d90


	//   ....[24]....
        /*1018*/ 	.word	0x00002da0


	//   ....[25]....
        /*101c*/ 	.word	0x00002e80


	//   ....[26]....
        /*1020*/ 	.word	0x00002ea0


	//   ....[27]....
        /*1024*/ 	.word	0x00002f80


	//   ....[28]....
        /*1028*/ 	.word	0x00002f90


	//   ....[29]....
        /*102c*/ 	.word	0x00003070


	//   ....[30]....
        /*1030*/ 	.word	0x00003090


	//   ....[31]....
        /*1034*/ 	.word	0x00003170


	//   ....[32]....
        /*1038*/ 	.word	0x00003180


	//   ....[33]....
        /*103c*/ 	.word	0x000035e0


	//   ....[34]....
        /*1040*/ 	.word	0x000035f0


	//   ....[35]....
        /*1044*/ 	.word	0x00003610


	//   ....[36]....
        /*1048*/ 	.word	0x00003620


	//   ....[37]....
        /*104c*/ 	.word	0x00003630


	//   ....[38]....
        /*1050*/ 	.word	0x00003640


	//   ....[39]....
        /*1054*/ 	.word	0x00003680


	//   ....[40]....
        /*1058*/ 	.word	0x000036a0


	//   ....[41]....
        /*105c*/ 	.word	0x000036d0


	//   ....[42]....
        /*1060*/ 	.word	0x00003720


	//   ....[43]....
        /*1064*/ 	.word	0x000038b0


	//   ....[44]....
        /*1068*/ 	.word	0x000038c0


	//   ....[45]....
        /*106c*/ 	.word	0x000038d0


	//   ....[46]....
        /*1070*/ 	.word	0x000038e0


	//   ....[47]....
        /*1074*/ 	.word	0x000038f0


	//   ....[48]....
        /*1078*/ 	.word	0x00003900


	//   ....[49]....
        /*107c*/ 	.word	0x00003920


	//   ....[50]....
        /*1080*/ 	.word	0x00003930


	//   ....[51]....
        /*1084*/ 	.word	0x00003940


	//   ....[52]....
        /*1088*/ 	.word	0x00003990


	//   ....[53]....
        /*108c*/ 	.word	0x00004e20


	//   ....[54]....
        /*1090*/ 	.word	0x00004e40


	//   ....[55]....
        /*1094*/ 	.word	0x00004e50


	//   ....[56]....
        /*1098*/ 	.word	0x00004e60


	//   ....[57]....
        /*109c*/ 	.word	0x00004e70


	//   ....[58]....
        /*10a0*/ 	.word	0x00004e80


	//   ....[59]....
        /*10a4*/ 	.word	0x00004e90


	//   ....[60]....
        /*10a8*/ 	.word	0x00004ea0


	//   ....[61]....
        /*10ac*/ 	.word	0x00004ed0


	//   ....[62]....
        /*10b0*/ 	.word	0x00004f00


	//   ....[63]....
        /*10b4*/ 	.word	0x00005130


	//   ....[64]....
        /*10b8*/ 	.word	0x000059d0


	//   ....[65]....
        /*10bc*/ 	.word	0x00006040


	//   ....[66]....
        /*10c0*/ 	.word	0x000066b0


	//   ....[67]....
        /*10c4*/ 	.word	0x000071e0


	//   ....[68]....
        /*10c8*/ 	.word	0x00007210


	//   ....[69]....
        /*10cc*/ 	.word	0x00007220


	//   ....[70]....
        /*10d0*/ 	.word	0x00007230


	//   ....[71]....
        /*10d4*/ 	.word	0x00007240


	//   ....[72]....
        /*10d8*/ 	.word	0x00007270


	//   ....[73]....
        /*10dc*/ 	.word	0x00007290


	//   ....[74]....
        /*10e0*/ 	.word	0x000072b0


	//   ....[75]....
        /*10e4*/ 	.word	0x000090b0


	//   ....[76]....
        /*10e8*/ 	.word	0x000090d0


	//   ....[77]....
        /*10ec*/ 	.word	0x000090e0


	//   ....[78]....
        /*10f0*/ 	.word	0x000090f0


	//   ....[79]....
        /*10f4*/ 	.word	0x00009100


	//   ....[80]....
        /*10f8*/ 	.word	0x00009110


	//   ....[81]....
        /*10fc*/ 	.word	0x00009120


	//   ....[82]....
        /*1100*/ 	.word	0x00009130


	//   ....[83]....
        /*1104*/ 	.word	0x00009140


	//   ....[84]....
        /*1108*/ 	.word	0x00009150


	//   ....[85]....
        /*110c*/ 	.word	0x0000a560


	//   ....[86]....
        /*1110*/ 	.word	0x0000a580


	//   ....[87]....
        /*1114*/ 	.word	0x0000a590


	//   ....[88]....
        /*1118*/ 	.word	0x0000a5a0


	//   ....[89]....
        /*111c*/ 	.word	0x0000a5b0


	//   ....[90]....
        /*1120*/ 	.word	0x0000a5c0


	//   ....[91]....
        /*1124*/ 	.word	0x0000a5d0


	//   ....[92]....
        /*1128*/ 	.word	0x0000a5e0


	//   ....[93]....
        /*112c*/ 	.word	0x0000a5f0


	//   ....[94]....
        /*1130*/ 	.word	0x0000a600


	//   ....[95]....
        /*1134*/ 	.word	0x0000a830


	//   ....[96]....
        /*1138*/ 	.word	0x0000b0f0


	//   ....[97]....
        /*113c*/ 	.word	0x0000b770


	//   ....[98]....
        /*1140*/ 	.word	0x0000bdf0


	//   ....[99]....
        /*1144*/ 	.word	0x0000c970


	//   ....[100]....
        /*1148*/ 	.word	0x0000c9a0


	//   ....[101]....
        /*114c*/ 	.word	0x0000c9b0


	//   ....[102]....
        /*1150*/ 	.word	0x0000c9c0


	//   ....[103]....
        /*1154*/ 	.word	0x0000ca00


	//   ....[104]....
        /*1158*/ 	.word	0x0000ca10


	//   ....[105]....
        /*115c*/ 	.word	0x0000ca20


	//   ....[106]....
        /*1160*/ 	.word	0x0000ca30


	//   ....[107]....
        /*1164*/ 	.word	0x0000ee20


	//   ....[108]....
        /*1168*/ 	.word	0x0000ee40


	//   ....[109]....
        /*116c*/ 	.word	0x0000ee50


	//   ....[110]....
        /*1170*/ 	.word	0x0000ee60


	//   ....[111]....
        /*1174*/ 	.word	0x0000ee70


	//   ....[112]....
        /*1178*/ 	.word	0x0000ee80


	//   ....[113]....
        /*117c*/ 	.word	0x0000ee90


	//   ....[114]....
        /*1180*/ 	.word	0x0000eea0


	//   ....[115]....
        /*1184*/ 	.word	0x0000eeb0


	//   ....[116]....
        /*1188*/ 	.word	0x0000eec0


	//   ....[117]....
        /*118c*/ 	.word	0x000102d0


	//   ....[118]....
        /*1190*/ 	.word	0x000102f0


	//   ....[119]....
        /*1194*/ 	.word	0x00010300


	//   ....[120]....
        /*1198*/ 	.word	0x00010310


	//   ....[121]....
        /*119c*/ 	.word	0x00010320


	//   ....[122]....
        /*11a0*/ 	.word	0x00010330


	//   ....[123]....
        /*11a4*/ 	.word	0x00010340


	//   ....[124]....
        /*11a8*/ 	.word	0x00010350


	//   ....[125]....
        /*11ac*/ 	.word	0x00010360


	//   ....[126]....
        /*11b0*/ 	.word	0x00010370


	//   ....[127]....
        /*11b4*/ 	.word	0x000109d0


	//   ....[128]....
        /*11b8*/ 	.word	0x00010a00


	//   ....[129]....
        /*11bc*/ 	.word	0x00010a10


	//   ....[130]....
        /*11c0*/ 	.word	0x00010a20


	//   ....[131]....
        /*11c4*/ 	.word	0x00010a60


	//   ....[132]....
        /*11c8*/ 	.word	0x00010a70


	//   ....[133]....
        /*11cc*/ 	.word	0x00010a80


	//   ....[134]....
        /*11d0*/ 	.word	0x00010a90


	//   ....[135]....
        /*11d4*/ 	.word	0x00012b60


	//   ....[136]....
        /*11d8*/ 	.word	0x00012b80


	//   ....[137]....
        /*11dc*/ 	.word	0x00012bb0


	//   ....[138]....
        /*11e0*/ 	.word	0x00012bd0


	//   ....[139]....
        /*11e4*/ 	.word	0x00012bf0


	//   ....[140]....
        /*11e8*/ 	.word	0x00012c10


	//   ....[141]....
        /*11ec*/ 	.word	0x00012c30


	//   ....[142]....
        /*11f0*/ 	.word	0x00012c50


	//   ....[143]....
        /*11f4*/ 	.word	0x00012c70


	//   ....[144]....
        /*11f8*/ 	.word	0x00012c90


	//   ....[145]....
        /*11fc*/ 	.word	0x00013fb0


	//   ....[146]....
        /*1200*/ 	.word	0x00013fd0


	//   ....[147]....
        /*1204*/ 	.word	0x00013fe0


	//   ....[148]....
        /*1208*/ 	.word	0x00013ff0


	//   ....[149]....
        /*120c*/ 	.word	0x00014000


	//   ....[150]....
        /*1210*/ 	.word	0x00014010


	//   ....[151]....
        /*1214*/ 	.word	0x00014020


	//   ....[152]....
        /*1218*/ 	.word	0x00014030


	//   ....[153]....
        /*121c*/ 	.word	0x00014040


	//   ....[154]....
        /*1220*/ 	.word	0x00014050


	//   ....[155]....
        /*1224*/ 	.word	0x000142a0


	//   ....[156]....
        /*1228*/ 	.word	0x00014b50


	//   ....[157]....
        /*122c*/ 	.word	0x000151d0


	//   ....[158]....
        /*1230*/ 	.word	0x00015850


	//   ....[159]....
        /*1234*/ 	.word	0x000163d0


	//   ....[160]....
        /*1238*/ 	.word	0x00016400


	//   ....[161]....
        /*123c*/ 	.word	0x00016410


	//   ....[162]....
        /*1240*/ 	.word	0x00016420


	//   ....[163]....
        /*1244*/ 	.word	0x00016460


	//   ....[164]....
        /*1248*/ 	.word	0x00016470


	//   ....[165]....
        /*124c*/ 	.word	0x00016480


	//   ....[166]....
        /*1250*/ 	.word	0x00016490


	//   ....[167]....
        /*1254*/ 	.word	0x000183a0


	//   ....[168]....
        /*1258*/ 	.word	0x00018410


	//   ....[169]....
        /*125c*/ 	.word	0x00018420


	//   ....[170]....
        /*1260*/ 	.word	0x00018430


	//   ....[171]....
        /*1264*/ 	.word	0x00018460


	//   ....[172]....
        /*1268*/ 	.word	0x00018480


	//   ....[173]....
        /*126c*/ 	.word	0x00018490


	//   ....[174]....
        /*1270*/ 	.word	0x000184a0


	//   ....[175]....
        /*1274*/ 	.word	0x000196a0


	//   ....[176]....
        /*1278*/ 	.word	0x000196c0


	//   ....[177]....
        /*127c*/ 	.word	0x000196d0


	//   ....[178]....
        /*1280*/ 	.word	0x000196e0


	//   ....[179]....
        /*1284*/ 	.word	0x000196f0


	//   ....[180]....
        /*1288*/ 	.word	0x00019700


	//   ....[181]....
        /*128c*/ 	.word	0x00019720


	//   ....[182]....
        /*1290*/ 	.word	0x00019730


	//   ....[183]....
        /*1294*/ 	.word	0x00019b00


	//   ....[184]....
        /*1298*/ 	.word	0x00019b20


	//   ....[185]....
        /*129c*/ 	.word	0x00019bf0


	//   ....[186]....
        /*12a0*/ 	.word	0x00019c00


	//   ....[187]....
        /*12a4*/ 	.word	0x00019c80


	//   ....[188]....
        /*12a8*/ 	.word	0x00019ca0


	//   ....[189]....
        /*12ac*/ 	.word	0x00019d20


	//   ....[190]....
        /*12b0*/ 	.word	0x00019d30


	//   ....[191]....
        /*12b4*/ 	.word	0x00019db0


	//   ....[192]....
        /*12b8*/ 	.word	0x00019dd0


	//   ....[193]....
        /*12bc*/ 	.word	0x00019e50


	//   ....[194]....
        /*12c0*/ 	.word	0x00019e60


	//   ....[195]....
        /*12c4*/ 	.word	0x00019ee0


	//   ....[196]....
        /*12c8*/ 	.word	0x00019f00


	//   ....[197]....
        /*12cc*/ 	.word	0x00019f80


	//   ....[198]....
        /*12d0*/ 	.word	0x00019f90


	//   ....[199]....
        /*12d4*/ 	.word	0x0001a220


	//   ....[200]....
        /*12d8*/ 	.word	0x0001a240


	//   ....[201]....
        /*12dc*/ 	.word	0x0001a590


	//   ....[202]....
        /*12e0*/ 	.word	0x0001a5a0


	//   ....[203]....
        /*12e4*/ 	.word	0x0001a8f0


	//   ....[204]....
        /*12e8*/ 	.word	0x0001a910


	//   ....[205]....
        /*12ec*/ 	.word	0x0001ac70


	//   ....[206]....
        /*12f0*/ 	.word	0x0001ac80


	//   ....[207]....
        /*12f4*/ 	.word	0x0001b730


	//   ....[208]....
        /*12f8*/ 	.word	0x0001b750


	//   ....[209]....
        /*12fc*/ 	.word	0x0001b830


	//   ....[210]....
        /*1300*/ 	.word	0x0001b840


	//   ....[211]....
        /*1304*/ 	.word	0x0001b8c0


	//   ....[212]....
        /*1308*/ 	.word	0x0001b8e0


	//   ....[213]....
        /*130c*/ 	.word	0x0001b960


	//   ....[214]....
        /*1310*/ 	.word	0x0001b970


	//   ....[215]....
        /*1314*/ 	.word	0x0001b9f0


	//   ....[216]....
        /*1318*/ 	.word	0x0001ba10


	//   ....[217]....
        /*131c*/ 	.word	0x0001ba90


	//   ....[218]....
        /*1320*/ 	.word	0x0001baa0


	//   ....[219]....
        /*1324*/ 	.word	0x0001bb20


	//   ....[220]....
        /*1328*/ 	.word	0x0001bb40


	//   ....[221]....
        /*132c*/ 	.word	0x0001bbc0


	//   ....[222]....
        /*1330*/ 	.word	0x0001bbd0


	//   ....[223]....
        /*1334*/ 	.word	0x0001bd30


	//   ....[224]....
        /*1338*/ 	.word	0x0001bd50


	//   ....[225]....
        /*133c*/ 	.word	0x0001be80


	//   ....[226]....
        /*1340*/ 	.word	0x0001bec0


	//   ....[227]....
        /*1344*/ 	.word	0x0001bef0


	//   ....[228]....
        /*1348*/ 	.word	0x0001bf20


	//   ....[229]....
        /*134c*/ 	.word	0x0001bf50


	//   ....[230]....
        /*1350*/ 	.word	0x0001bf80


	//   ....[231]....
        /*1354*/ 	.word	0x0001c0e0


	//   ....[232]....
        /*1358*/ 	.word	0x0001c120


	//   ....[233]....
        /*135c*/ 	.word	0x0001c150


	//   ....[234]....
        /*1360*/ 	.word	0x0001c180


	//   ....[235]....
        /*1364*/ 	.word	0x0001c1b0


	//   ....[236]....
        /*1368*/ 	.word	0x0001c1e0


	//   ....[237]....
        /*136c*/ 	.word	0x0001c270


	//   ....[238]....
        /*1370*/ 	.word	0x0001c2d0


	//   ....[239]....
        /*1374*/ 	.word	0x0001c2e0


	//   ....[240]....
        /*1378*/ 	.word	0x0001c340


	//   ....[241]....
        /*137c*/ 	.word	0x0001cda0


	//   ....[242]....
        /*1380*/ 	.word	0x0001ce00


	//   ....[243]....
        /*1384*/ 	.word	0x0001ce50


	//   ....[244]....
        /*1388*/ 	.word	0x0001cea0


	//   ....[245]....
        /*138c*/ 	.word	0x0001cef0


	//   ....[246]....
        /*1390*/ 	.word	0x0001cf60


	//   ....[247]....
        /*1394*/ 	.word	0x0001cfb0


	//   ....[248]....
        /*1398*/ 	.word	0x0001d020


	//   ....[249]....
        /*139c*/ 	.word	0x0001d090


	//   ....[250]....
        /*13a0*/ 	.word	0x0001d100


	//   ....[251]....
        /*13a4*/ 	.word	0x0001d170


	//   ....[252]....
        /*13a8*/ 	.word	0x0001d1e0


	//   ....[253]....
        /*13ac*/ 	.word	0x0001d250


	//   ....[254]....
        /*13b0*/ 	.word	0x0001d2b0


	//   ....[255]....
        /*13b4*/ 	.word	0x0001d320


	//   ....[0]....
        /*13b8*/ 	.word	0x0001d390


	//   ....[1]....
        /*13bc*/ 	.word	0x0001d400


	//   ....[2]....
        /*13c0*/ 	.word	0x0001d460


	//   ....[3]....
        /*13c4*/ 	.word	0x0001d4d0


	//   ....[4]....
        /*13c8*/ 	.word	0x0001d540


	//   ....[5]....
        /*13cc*/ 	.word	0x0001d5b0


	//   ....[6]....
        /*13d0*/ 	.word	0x0001d610


	//   ....[7]....
        /*13d4*/ 	.word	0x0001d680


	//   ....[8]....
        /*13d8*/ 	.word	0x0001d6f0


	//   ....[9]....
        /*13dc*/ 	.word	0x0001d760


	//   ....[10]....
        /*13e0*/ 	.word	0x0001d7c0


	//   ....[11]....
        /*13e4*/ 	.word	0x0001d830


	//   ....[12]....
        /*13e8*/ 	.word	0x0001d8a0


	//   ....[13]....
        /*13ec*/ 	.word	0x0001d950


	//   ....[14]....
        /*13f0*/ 	.word	0x0001d9b0


	//   ....[15]....
        /*13f4*/ 	.word	0x0001da60


	//   ....[16]....
        /*13f8*/ 	.word	0x0001dac0


	//   ....[17]....
        /*13fc*/ 	.word	0x0001db70


	//   ....[18]....
        /*1400*/ 	.word	0x0001dbd0


	//   ....[19]....
        /*1404*/ 	.word	0x0001dc80


	//   ....[20]....
        /*1408*/ 	.word	0x0001dce0


	//   ....[21]....
        /*140c*/ 	.word	0x0001dd50


	//   ....[22]....
        /*1410*/ 	.word	0x0001ddc0


	//   ....[23]....
        /*1414*/ 	.word	0x0001de30


	//   ....[24]....
        /*1418*/ 	.word	0x0001dea0


	//   ....[25]....
        /*141c*/ 	.word	0x0001df00


	//   ....[26]....
        /*1420*/ 	.word	0x0001df50


	//   ....[27]....
        /*1424*/ 	.word	0x0001dfa0


	//   ....[28]....
        /*1428*/ 	.word	0x0001dff0


	//   ....[29]....
        /*142c*/ 	.word	0x0001e040


	//   ....[30]....
        /*1430*/ 	.word	0x0001e090


	//   ....[31]....
        /*1434*/ 	.word	0x0001e0e0


	//   ....[32]....
        /*1438*/ 	.word	0x0001e130


	//   ....[33]....
        /*143c*/ 	.word	0x0001e190


	//   ....[34]....
        /*1440*/ 	.word	0x0001e200


	//   ....[35]....
        /*1444*/ 	.word	0x0001e2b0


	//   ....[36]....
        /*1448*/ 	.word	0x0001e310


	//   ....[37]....
        /*144c*/ 	.word	0x0001e3c0


	//   ....[38]....
        /*1450*/ 	.word	0x0001e420


	//   ....[39]....
        /*1454*/ 	.word	0x0001e4d0


	//   ....[40]....
        /*1458*/ 	.word	0x0001e530


	//   ....[41]....
        /*145c*/ 	.word	0x0001e5e0


	//   ....[42]....
        /*1460*/ 	.word	0x0001e640


	//   ....[43]....
        /*1464*/ 	.word	0x0001e6b0


	//   ....[44]....
        /*1468*/ 	.word	0x0001e720


	//   ....[45]....
        /*146c*/ 	.word	0x0001e7d0


	//   ....[46]....
        /*1470*/ 	.word	0x0001e830


	//   ....[47]....
        /*1474*/ 	.word	0x0001e8e0


	//   ....[48]....
        /*1478*/ 	.word	0x0001e940


	//   ....[49]....
        /*147c*/ 	.word	0x0001e9f0


	//   ....[50]....
        /*1480*/ 	.word	0x0001ea50


	//   ....[51]....
        /*1484*/ 	.word	0x0001eb00


	//   ....[52]....
        /*1488*/ 	.word	0x0001eb60


	//   ....[53]....
        /*148c*/ 	.word	0x0001ebd0


	//   ....[54]....
        /*1490*/ 	.word	0x0001ec40


	//   ....[55]....
        /*1494*/ 	.word	0x0001ecb0


	//   ....[56]....
        /*1498*/ 	.word	0x0001ed20


	//   ....[57]....
        /*149c*/ 	.word	0x0001ed70


	//   ....[58]....
        /*14a0*/ 	.word	0x0001edd0


	//   ....[59]....
        /*14a4*/ 	.word	0x0001ee20


	//   ....[60]....
        /*14a8*/ 	.word	0x0001ee60


	//   ....[61]....
        /*14ac*/ 	.word	0x0001eeb0


	//   ....[62]....
        /*14b0*/ 	.word	0x0001eef0


	//   ....[63]....
        /*14b4*/ 	.word	0x0001ef40


	//   ....[64]....
        /*14b8*/ 	.word	0x0001ef80


	//   ....[65]....
        /*14bc*/ 	.word	0x0001eff0


	//   ....[66]....
        /*14c0*/ 	.word	0x0001f060


	//   ....[67]....
        /*14c4*/ 	.word	0x0001f110


	//   ....[68]....
        /*14c8*/ 	.word	0x0001f170


	//   ....[69]....
        /*14cc*/ 	.word	0x0001f220


	//   ....[70]....
        /*14d0*/ 	.word	0x0001f280


	//   ....[71]....
        /*14d4*/ 	.word	0x0001f330


	//   ....[72]....
        /*14d8*/ 	.word	0x0001f390


	//   ....[73]....
        /*14dc*/ 	.word	0x0001f440


	//   ....[74]....
        /*14e0*/ 	.word	0x0001f4a0


	//   ....[75]....
        /*14e4*/ 	.word	0x0001f510


	//   ....[76]....
        /*14e8*/ 	.word	0x0001f580


	//   ....[77]....
        /*14ec*/ 	.word	0x0001f630


	//   ....[78]....
        /*14f0*/ 	.word	0x0001f690


	//   ....[79]....
        /*14f4*/ 	.word	0x0001f740


	//   ....[80]....
        /*14f8*/ 	.word	0x0001f7a0


	//   ....[81]....
        /*14fc*/ 	.word	0x0001f850


	//   ....[82]....
        /*1500*/ 	.word	0x0001f8b0


	//   ....[83]....
        /*1504*/ 	.word	0x0001f960


	//   ....[84]....
        /*1508*/ 	.word	0x0001f9c0


	//   ....[85]....
        /*150c*/ 	.word	0x0001fa10


	//   ....[86]....
        /*1510*/ 	.word	0x0001fa70


	//   ....[87]....
        /*1514*/ 	.word	0x0001fac0


	//   ....[88]....
        /*1518*/ 	.word	0x0001fb00


	//   ....[89]....
        /*151c*/ 	.word	0x0001fb50


	//   ....[90]....
        /*1520*/ 	.word	0x0001fb90


	//   ....[91]....
        /*1524*/ 	.word	0x0001fbe0


	//   ....[92]....
        /*1528*/ 	.word	0x0001fc20


	//   ....[93]....
        /*152c*/ 	.word	0x0001fc80


	//   ....[94]....
        /*1530*/ 	.word	0x0001fce0


	//   ....[95]....
        /*1534*/ 	.word	0x0001fd50


	//   ....[96]....
        /*1538*/ 	.word	0x0001fe00


	//   ....[97]....
        /*153c*/ 	.word	0x0001fe60


	//   ....[98]....
        /*1540*/ 	.word	0x0001ff10


	//   ....[99]....
        /*1544*/ 	.word	0x0001ff70


	//   ....[100]....
        /*1548*/ 	.word	0x00020020


	//   ....[101]....
        /*154c*/ 	.word	0x00020080


	//   ....[102]....
        /*1550*/ 	.word	0x00020130


	//   ....[103]....
        /*1554*/ 	.word	0x00020190


	//   ....[104]....
        /*1558*/ 	.word	0x00020200


	//   ....[105]....
        /*155c*/ 	.word	0x00020270


	//   ....[106]....
        /*1560*/ 	.word	0x000202e0


	//   ....[107]....
        /*1564*/ 	.word	0x00020350


	//   ....[108]....
        /*1568*/ 	.word	0x000203a0


	//   ....[109]....
        /*156c*/ 	.word	0x00020400


	//   ....[110]....
        /*1570*/ 	.word	0x00020450


	//   ....[111]....
        /*1574*/ 	.word	0x00020490


	//   ....[112]....
        /*1578*/ 	.word	0x000204e0


	//   ....[113]....
        /*157c*/ 	.word	0x00020520


	//   ....[114]....
        /*1580*/ 	.word	0x00020570


	//   ....[115]....
        /*1584*/ 	.word	0x000205b0


	//   ....[116]....
        /*1588*/ 	.word	0x00020610


	//   ....[117]....
        /*158c*/ 	.word	0x00020670


	//   ....[118]....
        /*1590*/ 	.word	0x000206c0


	//   ....[119]....
        /*1594*/ 	.word	0x00020720


	//   ....[120]....
        /*1598*/ 	.word	0x00020770


	//   ....[121]....
        /*159c*/ 	.word	0x000207d0


	//   ....[122]....
        /*15a0*/ 	.word	0x00020820


	//   ....[123]....
        /*15a4*/ 	.word	0x00020870


	//   ....[124]....
        /*15a8*/ 	.word	0x000208d0


	//   ....[125]....
        /*15ac*/ 	.word	0x00020940


	//   ....[126]....
        /*15b0*/ 	.word	0x000209b0


	//   ....[127]....
        /*15b4*/ 	.word	0x00020a10


	//   ....[128]....
        /*15b8*/ 	.word	0x00020a80


	//   ....[129]....
        /*15bc*/ 	.word	0x00020af0


	//   ....[130]....
        /*15c0*/ 	.word	0x00020b60


	//   ....[131]....
        /*15c4*/ 	.word	0x00020bc0


	//   ....[132]....
        /*15c8*/ 	.word	0x00020c30


	//   ....[133]....
        /*15cc*/ 	.word	0x00020ca0


	//   ....[134]....
        /*15d0*/ 	.word	0x00020d10


	//   ....[135]....
        /*15d4*/ 	.word	0x00020d70


	//   ....[136]....
        /*15d8*/ 	.word	0x00020de0


	//   ....[137]....
        /*15dc*/ 	.word	0x00020e50


	//   ....[138]....
        /*15e0*/ 	.word	0x00020ec0


	//   ....[139]....
        /*15e4*/ 	.word	0x00020f20


	//   ....[140]....
        /*15e8*/ 	.word	0x00020f90


	//   ....[141]....
        /*15ec*/ 	.word	0x00021000


	//   ....[142]....
        /*15f0*/ 	.word	0x00021070


	//   ....[143]....
        /*15f4*/ 	.word	0x000210d0


	//   ....[144]....
        /*15f8*/ 	.word	0x00021140


	//   ....[145]....
        /*15fc*/ 	.word	0x000211b0


	//   ....[146]....
        /*1600*/ 	.word	0x00021220


	//   ....[147]....
        /*1604*/ 	.word	0x00021280


	//   ....[148]....
        /*1608*/ 	.word	0x000212f0


	//   ....[149]....
        /*160c*/ 	.word	0x00021360


	//   ....[150]....
        /*1610*/ 	.word	0x000213d0


	//   ....[151]....
        /*1614*/ 	.word	0x00021430


	//   ....[152]....
        /*1618*/ 	.word	0x000214a0


	//   ....[153]....
        /*161c*/ 	.word	0x00021510


	//   ....[154]....
        /*1620*/ 	.word	0x00021580


	//   ....[155]....
        /*1624*/ 	.word	0x000215e0


	//   ....[156]....
        /*1628*/ 	.word	0x00021650


	//   ....[157]....
        /*162c*/ 	.word	0x000216c0


	//   ....[158]....
        /*1630*/ 	.word	0x00021730


	//   ....[159]....
        /*1634*/ 	.word	0x00021790


	//   ....[160]....
        /*1638*/ 	.word	0x00021800


	//   ....[161]....
        /*163c*/ 	.word	0x00021870


	//   ....[162]....
        /*1640*/ 	.word	0x000218e0


	//   ....[163]....
        /*1644*/ 	.word	0x00021940


	//   ....[164]....
        /*1648*/ 	.word	0x000219b0


	//   ....[165]....
        /*164c*/ 	.word	0x00021a20


	//   ....[166]....
        /*1650*/ 	.word	0x00021a70


	//   ....[167]....
        /*1654*/ 	.word	0x00021ab0


	//   ....[168]....
        /*1658*/ 	.word	0x00021b00


	//   ....[169]....
        /*165c*/ 	.word	0x00021b50


	//   ....[170]....
        /*1660*/ 	.word	0x00021ba0


	//   ....[171]....
        /*1664*/ 	.word	0x00021c10


	//   ....[172]....
        /*1668*/ 	.word	0x00021c60


	//   ....[173]....
        /*166c*/ 	.word	0x00021cb0


	//   ....[174]....
        /*1670*/ 	.word	0x00021d00


	//   ....[175]....
        /*1674*/ 	.word	0x00021d50


	//   ....[176]....
        /*1678*/ 	.word	0x00021da0


	//   ....[177]....
        /*167c*/ 	.word	0x00021e10


	//   ....[178]....
        /*1680*/ 	.word	0x00021e60


	//   ....[179]....
        /*1684*/ 	.word	0x00021ed0


	//   ....[180]....
        /*1688*/ 	.word	0x00021f30


	//   ....[181]....
        /*168c*/ 	.word	0x00021fa0


	//----- nvinfo : EIATTR_EXIT_INSTR_OFFSETS
	.align		4
.L_312:
        /*1690*/ 	.byte	0x04, 0x1c
        /*1692*/ 	.short	(.L_314 - .L_313)


	//   ....[0]....
.L_313:
        /*1694*/ 	.word	0x000010d0


	//   ....[1]....
        /*1698*/ 	.word	0x0001cd60


	//----- nvinfo : EIATTR_MAX_THREADS
	.align		4
.L_314:
        /*169c*/ 	.byte	0x04, 0x05
        /*169e*/ 	.short	(.L_316 - .L_315)
.L_315:
        /*16a0*/ 	.word	0x00000080
        /*16a4*/ 	.word	0x00000001
        /*16a8*/ 	.word	0x00000001


	//----- nvinfo : EIATTR_CRS_STACK_SIZE
	.align		4
.L_316:
        /*16ac*/ 	.byte	0x04, 0x1e
        /*16ae*/ 	.short	(.L_318 - .L_317)
.L_317:
        /*16b0*/ 	.word	0x00000000
.L_318:


//--------------------- .nv.info._ZN7cutlass13device_kernelIN5flash19enable_sm80_to_sm89INS1_16FlashAttnFwdSm80INS1_25CollectiveMainloopFwdSm80ILi4ELi1ELb0EN4cute5tupleIJNS5_1CILi128EEENS7_ILi80EEENS7_ILi64EEEEEELi64ENS_6half_tEfNS_4arch4Sm80ELb0ELb1ELb1ELb1ELb1ELb1ELb1ELb1EEENS1_21CollectiveEpilogueFwdINS6_IJS8_SA_S9_EEENS6_IJNS7_ILi1EEESI_SI_EEESC_SE_Li128ELb1ELb1ELb1ELb0EEENS1_36VarlenDynamicPersistentTileSchedulerILi128ELi80ELi128ELi128ELb1ELb1ELb0ELb1ELb0ELb1EEEEEEEEEvNT_6ParamsE --------------------------
	.section	.nv.info._ZN7cutlass13device_kernelIN5flash19enable_sm80_to_sm89INS1_16FlashAttnFwdSm80INS1_25CollectiveMainloopFwdSm80ILi4ELi1ELb0EN4cute5tupleIJNS5_1CILi128EEENS7_ILi80EEENS7_ILi64EEEEEELi64ENS_6half_tEfNS_4arch4Sm80ELb0ELb1ELb1ELb1ELb1ELb1ELb1ELb1EEENS1_21CollectiveEpilogueFwdINS6_IJS8_SA_S9_EEENS6_IJNS7_ILi1EEESI_SI_EEESC_SE_Li128ELb1ELb1ELb1ELb0EEENS1_36VarlenDynamicPersistentTileSchedulerILi128ELi80ELi128ELi128ELb1ELb1ELb0ELb1ELb0ELb1EEEEEEEEEvNT_6ParamsE,"",@"SHT_CUDA_INFO"
	.sectionflags	@""
	.align	4


	//----- nvinfo : EIATTR_CUDA_API_VERSION
	.align		4
        /*0000*/ 	.byte	0x04, 0x37
        /*0002*/ 	.short	(.L_320 - .L_319)
.L_319:
        /*0004*/ 	.word	0x00000082


	//----- nvinfo : EIATTR_SW2861232_WAR
	.align		4
.L_320:
        /*0008*/ 	.byte	0x01, 0x35
	.zero		2


	//----- nvinfo : EIATTR_PARAM_CBANK
	.align		4
        /*000c*/ 	.byte	0x04, 0x0a
        /*000e*/ 	.short	(.L_322 - .L_321)
	.align		4
.L_321:
        /*0010*/ 	.word	index@(.nv.constant0._ZN7cutlass13device_kernelIN5flash19enable_sm80_to_sm89INS1_16FlashAttnFwdSm80INS1_25CollectiveMainloopFwdSm80ILi4ELi1ELb0EN4cute5tupleIJNS5_1CILi128EEENS7_ILi80EEENS7_ILi64EEEEEELi64ENS_6half_tEfNS_4arch4Sm80ELb0ELb1ELb1ELb1ELb1ELb1ELb1ELb1EEENS1_21CollectiveEpilogueFwdINS6_IJS8_SA_S9_EEENS6_IJNS7_ILi1EEESI_SI_EEESC_SE_Li128ELb1ELb1ELb1ELb0EEENS1_36VarlenDynamicPersistentTileSchedulerILi128ELi80ELi128ELi128ELb1ELb1ELb0ELb1ELb0ELb1EEEEEEEEEvNT_6ParamsE)
        /*0014*/ 	.short	0x0160
        /*0016*/ 	.short	0x0438


	//----- nvinfo : EIATTR_CBANK_PARAM_SIZE
	.align		4
.L_322:
        /*0018*/ 	.byte	0x03, 0x19
        /*001a*/ 	.short	0x0438


	//----- nvinfo : EIATTR_KPARAM_INFO
	.align		4
        /*001c*/ 	.byte	0x04, 0x17
        /*001e*/ 	.short	(.L_324 - .L_323)
.L_323:
        /*0020*/ 	.word	0x00000000
        /*0024*/ 	.short	0x0000
        /*0026*/ 	.short	0x0000
        /*0028*/ 	.byte	0x00, 0xf0, 0xe1, 0x10


	//----- nvinfo : EIATTR_MAXREG_COUNT
	.align		4
.L_324:
        /*002c*/ 	.byte	0x03, 0x1b
        /*002e*/ 	.short	0x00ff


	//----- nvinfo : EIATTR_NUM_BARRIERS
	.align		4
        /*0030*/ 	.byte	0x02, 0x4c
        /*0032*/ 	.byte	0x06
	.zero		1


	//----- nvinfo : EIATTR_ANNOTATIONS
	.align		4
        /*0034*/ 	.byte	0x04, 0x55
        /*0036*/ 	.short	(.L_326 - .L_325)


	//   ....[0]....
.L_325:
        /* <DEDUP_REMOVED lines=92> */


	//----- nvinfo : EIATTR_MERCURY_ISA_VERSION
	.align		4
.L_326:
        /*05e0*/ 	.byte	0x03, 0x5f
        /*05e2*/ 	.short	0x0000


	//----- nvinfo : EIATTR_INT_WARP_WIDE_INSTR_OFFSETS
	.align		4
        /*05e4*/ 	.byte	0x04, 0x31
        /*05e6*/ 	.short	(.L_328 - .L_327)


	//   ....[0]....
.L_327:
        /*05e8*/ 	.word	0x00023ad0


	//   ....[1]....
        /*05ec*/ 	.word	0x00023b50


	//----- nvinfo : EIATTR_COOP_GROUP_MASK_REGIDS
	.align		4
.L_328:
        /*05f0*/ 	.byte	0x04, 0x29
        /*05f2*/ 	.short	(.L_330 - .L_329)


	//   ....[0]....
.L_329:
        /*05f4*/ 	.word	0xffffffff


	//   ....[1]....
        /*05f8*/ 	.word	0xffffffff


	//   ....[2]....
        /*05fc*/ 	.word	0xffffffff


	//   ....[3]....
        /*0600*/ 	.word	0xffffffff


	//   ....[4]....
        /*0604*/ 	.word	0xffffffff


	//   ....[5]....
        /*0608*/ 	.word	0xffffffff


	//   ....[6]....
        /*060c*/ 	.word	0xffffffff


	//   ....[7]....
        /*0610*/ 	.word	0xffffffff


	//   ....[8]....
        /*0614*/ 	.word	0xffffffff


	//   ....[9]....
        /*0618*/ 	.word	0xffffffff


	//   ....[10]....
        /*061c*/ 	.word	0xffffffff


	//   ....[11]....
        /*0620*/ 	.word	0xffffffff


	//   ....[12]....
        /*0624*/ 	.word	0xffffffff


	//   ....[13]....
        /*0628*/ 	.word	0xffffffff


	//   ....[14]....
        /*062c*/ 	.word	0xffffffff


	//   ....[15]....
        /*0630*/ 	.word	0xffffffff


	//   ....[16]....
        /*0634*/ 	.word	0xffffffff


	//   ....[17]....
        /*0638*/ 	.word	0xffffffff


	//   ....[18]....
        /*063c*/ 	.word	0xffffffff


	//   ....[19]....
        /*0640*/ 	.word	0xffffffff


	//   ....[20]....
        /*0644*/ 	.word	0xffffffff


	//   ....[21]....
        /*0648*/ 	.word	0xffffffff


	//   ....[22]....
        /*064c*/ 	.word	0xffffffff


	//   ....[23]....
        /*0650*/ 	.word	0xffffffff


	//   ....[24]....
        /*0654*/ 	.word	0xffffffff


	//   ....[25]....
        /*0658*/ 	.word	0xffffffff


	//   ....[26]....
        /*065c*/ 	.word	0xffffffff


	//   ....[27]....
        /*0660*/ 	.word	0xffffffff


	//   ....[28]....
        /*0664*/ 	.word	0xffffffff


	//   ....[29]....
        /*0668*/ 	.word	0xffffffff


	//   ....[30]....
        /*066c*/ 	.word	0xffffffff


	//   ....[31]....
        /*0670*/ 	.word	0xffffffff


	//   ....[32]....
        /*0674*/ 	.word	0xffffffff


	//   ....[33]....
        /*0678*/ 	.word	0xffffffff


	//   ....[34]....
        /*067c*/ 	.word	0xffffffff


	//   ....[35]....
        /*0680*/ 	.word	0xffffffff


	//   ....[36]....
        /*0684*/ 	.word	0xffffffff


	//   ....[37]....
        /*0688*/ 	.word	0xffffffff


	//   ....[38]....
        /*068c*/ 	.word	0xffffffff


	//   ....[39]....
        /*0690*/ 	.word	0xffffffff


	//   ....[40]....
        /*0694*/ 	.word	0xffffffff


	//   ....[41]....
        /*0698*/ 	.word	0xffffffff


	//   ....[42]....
        /*069c*/ 	.word	0xffffffff


	//   ....[43]....
        /*06a0*/ 	.word	0xffffffff


	//   ....[44]....
        /*06a4*/ 	.word	0xffffffff


	//   ....[45]....
        /*06a8*/ 	.word	0xffffffff


	//   ....[46]....
        /*06ac*/ 	.word	0xffffffff


	//   ....[47]....
        /*06b0*/ 	.word	0xffffffff


	//   ....[48]....
        /*06b4*/ 	.word	0xffffffff


	//   ....[49]....
        /*06b8*/ 	.word	0xffffffff


	//   ....[50]....
        /*06bc*/ 	.word	0xffffffff


	//   ....[51]....
        /*06c0*/ 	.word	0xffffffff


	//   ....[52]....
        /*06c4*/ 	.word	0xffffffff


	//   ....[53]....
        /*06c8*/ 	.word	0xffffffff


	//   ....[54]....
        /*06cc*/ 	.word	0xffffffff


	//   ....[55]....
        /*06d0*/ 	.word	0xffffffff


	//   ....[56]....
        /*06d4*/ 	.word	0xffffffff


	//   ....[57]....
        /*06d8*/ 	.word	0xffffffff


	//   ....[58]....
        /*06dc*/ 	.word	0xffffffff


	//   ....[59]....
        /*06e0*/ 	.word	0xffffffff


	//   ....[60]....
        /*06e4*/ 	.word	0xffffffff


	//   ....[61]....
        /*06e8*/ 	.word	0xffffffff


	//   ....[62]....
        /*06ec*/ 	.word	0xffffffff


	//   ....[63]....
        /*06f0*/ 	.word	0xffffffff


	//   ....[64]....
        /*06f4*/ 	.word	0xffffffff


	//   ....[65]....
        /*06f8*/ 	.word	0xffffffff


	//   ....[66]....
        /*06fc*/ 	.word	0xffffffff


	//   ....[67]....
        /*0700*/ 	.word	0xffffffff


	//   ....[68]....
        /*0704*/ 	.word	0xffffffff


	//   ....[69]....
        /*0708*/ 	.word	0xffffffff


	//   ....[70]....
        /*070c*/ 	.word	0xffffffff


	//   ....[71]....
        /*0710*/ 	.word	0xffffffff


	//   ....[72]....
        /*0714*/ 	.word	0xffffffff


	//   ....[73]....
        /*0718*/ 	.word	0xffffffff


	//   ....[74]....
        /*071c*/ 	.word	0xffffffff


	//   ....[75]....
        /*0720*/ 	.word	0xffffffff


	//   ....[76]....
        /*0724*/ 	.word	0xffffffff


	//   ....[77]....
        /*0728*/ 	.word	0xffffffff


	//   ....[78]....
        /*072c*/ 	.word	0xffffffff


	//   ....[79]....
        /*0730*/ 	.word	0xffffffff


	//   ....[80]....
        /*0734*/ 	.word	0xffffffff


	//   ....[81]....
        /*0738*/ 	.word	0xffffffff


	//   ....[82]....
        /*073c*/ 	.word	0xffffffff


	//   ....[83]....
        /*0740*/ 	.word	0xffffffff


	//   ....[84]....
        /*0744*/ 	.word	0xffffffff


	//   ....[85]....
        /*0748*/ 	.word	0xffffffff


	//   ....[86]....
        /*074c*/ 	.word	0xffffffff


	//   ....[87]....
        /*0750*/ 	.word	0xffffffff


	//   ....[88]....
        /*0754*/ 	.word	0xffffffff


	//   ....[89]....
        /*0758*/ 	.word	0xffffffff


	//   ....[90]....
        /*075c*/ 	.word	0xffffffff


	//   ....[91]....
        /*0760*/ 	.word	0xffffffff


	//   ....[92]....
        /*0764*/ 	.word	0xffffffff


	//   ....[93]....
        /*0768*/ 	.word	0xffffffff


	//   ....[94]....
        /*076c*/ 	.word	0xffffffff


	//   ....[95]....
        /*0770*/ 	.word	0xffffffff


	//   ....[96]....
        /*0774*/ 	.word	0xffffffff


	//   ....[97]....
        /*0778*/ 	.word	0xffffffff


	//   ....[98]....
        /*077c*/ 	.word	0xffffffff


	//   ....[99]....
        /*0780*/ 	.word	0xffffffff


	//   ....[100]....
        /*0784*/ 	.word	0xffffffff


	//   ....[101]....
        /*0788*/ 	.word	0xffffffff


	//   ....[102]....
        /*078c*/ 	.word	0xffffffff


	//   ....[103]....
        /*0790*/ 	.word	0xffffffff


	//   ....[104]....
        /*0794*/ 	.word	0xffffffff


	//   ....[105]....
        /*0798*/ 	.word	0xffffffff


	//   ....[106]....
        /*079c*/ 	.word	0xffffffff


	//   ....[107]....
        /*07a0*/ 	.word	0xffffffff


	//   ....[108]....
        /*07a4*/ 	.word	0xffffffff


	//   ....[109]....
        /*07a8*/ 	.word	0xffffffff


	//   ....[110]....
        /*07ac*/ 	.word	0xffffffff


	//   ....[111]....
        /*07b0*/ 	.word	0xffffffff


	//   ....[112]....
        /*07b4*/ 	.word	0xffffffff


	//   ....[113]....
        /*07b8*/ 	.word	0xffffffff


	//   ....[114]....
        /*07bc*/ 	.word	0xffffffff


	//   ....[115]....
        /*07c0*/ 	.word	0xffffffff


	//   ....[116]....
        /*07c4*/ 	.word	0xffffffff


	//   ....[117]....
        /*07c8*/ 	.word	0xffffffff


	//   ....[118]....
        /*07cc*/ 	.word	0xffffffff


	//   ....[119]....
        /*07d0*/ 	.word	0xffffffff


	//   ....[120]....
        /*07d4*/ 	.word	0xffffffff


	//   ....[121]....
        /*07d8*/ 	.word	0xffffffff


	//   ....[122]....
        /*07dc*/ 	.word	0xffffffff


	//   ....[123]....
        /*07e0*/ 	.word	0xffffffff


	//   ....[124]....
        /*07e4*/ 	.word	0xffffffff


	//   ....[125]....
        /*07e8*/ 	.word	0xffffffff


	//   ....[126]....
        /*07ec*/ 	.word	0xffffffff


	//   ....[127]....
        /*07f0*/ 	.word	0xffffffff


	//   ....[128]....
        /*07f4*/ 	.word	0xffffffff


	//   ....[129]....
        /*07f8*/ 	.word	0xffffffff


	//   ....[130]....
        /*07fc*/ 	.word	0xffffffff


	//   ....[131]....
        /*0800*/ 	.word	0xffffffff


	//   ....[132]....
        /*0804*/ 	.word	0xffffffff


	//   ....[133]....
        /*0808*/ 	.word	0xffffffff


	//   ....[134]....
        /*080c*/ 	.word	0xffffffff


	//   ....[135]....
        /*0810*/ 	.word	0xffffffff


	//   ....[136]....
        /*0814*/ 	.word	0xffffffff


	//   ....[137]....
        /*0818*/ 	.word	0xffffffff


	//   ....[138]....
        /*081c*/ 	.word	0xffffffff


	//   ....[139]....
        /*0820*/ 	.word	0xffffffff


	//   ....[140]....
        /*0824*/ 	.word	0xffffffff


	//   ....[141]....
        /*0828*/ 	.word	0xffffffff


	//   ....[142]....
        /*082c*/ 	.word	0xffffffff


	//   ....[143]....
        /*0830*/ 	.word	0xffffffff


	//   ....[144]....
        /*0834*/ 	.word	0xffffffff


	//   ....[145]....
        /*0838*/ 	.word	0xffffffff


	//   ....[146]....
        /*083c*/ 	.word	0xffffffff


	//   ....[147]....
        /*0840*/ 	.word	0xffffffff


	//   ....[148]....
        /*0844*/ 	.word	0xffffffff


	//   ....[149]....
        /*0848*/ 	.word	0xffffffff


	//   ....[150]....
        /*084c*/ 	.word	0xffffffff


	//   ....[151]....
        /*0850*/ 	.word	0xffffffff


	//   ....[152]....
        /*0854*/ 	.word	0xffffffff


	//   ....[153]....
        /*0858*/ 	.word	0xffffffff


	//   ....[154]....
        /*085c*/ 	.word	0xffffffff


	//   ....[155]....
        /*0860*/ 	.word	0xffffffff


	//   ....[156]....
        /*0864*/ 	.word	0xffffffff


	//   ....[157]....
        /*0868*/ 	.word	0xffffffff


	//   ....[158]....
        /*086c*/ 	.word	0xffffffff


	//   ....[159]....
        /*0870*/ 	.word	0xffffffff


	//   ....[160]....
        /*0874*/ 	.word	0xffffffff


	//   ....[161]....
        /*0878*/ 	.word	0xffffffff


	//   ....[162]....
        /*087c*/ 	.word	0xffffffff


	//   ....[163]....
        /*0880*/ 	.word	0xffffffff


	//   ....[164]....
        /*0884*/ 	.word	0xffffffff


	//   ....[165]....
        /*0888*/ 	.word	0xffffffff


	//   ....[166]....
        /*088c*/ 	.word	0xffffffff


	//   ....[167]....
        /*0890*/ 	.word	0xffffffff


	//   ....[168]....
        /*0894*/ 	.word	0xffffffff


	//   ....[169]....
        /*0898*/ 	.word	0xffffffff


	//   ....[170]....
        /*089c*/ 	.word	0xffffffff


	//   ....[171]....
        /*08a0*/ 	.word	0xffffffff


	//   ....[172]....
        /*08a4*/ 	.word	0xffffffff


	//   ....[173]....
        /*08a8*/ 	.word	0xffffffff


	//   ....[174]....
        /*08ac*/ 	.word	0xffffffff


	//   ....[175]....
        /*08b0*/ 	.word	0xffffffff


	//   ....[176]....
        /*08b4*/ 	.word	0xffffffff


	//   ....[177]....
        /*08b8*/ 	.word	0xffffffff


	//   ....[178]....
        /*08bc*/ 	.word	0xffffffff


	//   ....[179]....
        /*08c0*/ 	.word	0xffffffff


	//   ....[180]....
        /*08c4*/ 	.word	0xffffffff


	//   ....[181]....
        /*08c8*/ 	.word	0xffffffff


	//   ....[182]....
        /*08cc*/ 	.word	0xffffffff


	//   ....[183]....
        /*08d0*/ 	.word	0xffffffff


	//   ....[184]....
        /*08d4*/ 	.word	0xffffffff


	//   ....[185]....
        /*08d8*/ 	.word	0xffffffff


	//   ....[186]....
        /*08dc*/ 	.word	0xffffffff


	//   ....[187]....
        /*08e0*/ 	.word	0xffffffff


	//   ....[188]....
        /*08e4*/ 	.word	0xffffffff


	//   ....[189]....
        /*08e8*/ 	.word	0xffffffff


	//   ....[190]....
        /*08ec*/ 	.word	0xffffffff


	//   ....[191]....
        /*08f0*/ 	.word	0xffffffff


	//   ....[192]....
        /*08f4*/ 	.word	0xffffffff


	//   ....[193]....
        /*08f8*/ 	.word	0xffffffff


	//   ....[194]....
        /*08fc*/ 	.word	0xffffffff


	//   ....[195]....
        /*0900*/ 	.word	0xffffffff


	//   ....[196]....
        /*0904*/ 	.word	0xffffffff


	//   ....[197]....
        /*0908*/ 	.word	0xffffffff


	//   ....[198]....
        /*090c*/ 	.word	0xffffffff


	//   ....[199]....
        /*0910*/ 	.word	0xffffffff


	//   ....[200]....
        /*0914*/ 	.word	0xffffffff


	//   ....[201]....
        /*0918*/ 	.word	0xffffffff


	//   ....[202]....
        /*091c*/ 	.word	0xffffffff


	//   ....[203]....
        /*0920*/ 	.word	0xffffffff


	//   ....[204]....
        /*0924*/ 	.word	0xffffffff


	//   ....[205]....
        /*0928*/ 	.word	0xffffffff


	//   ....[206]....
        /*092c*/ 	.word	0xffffffff


	//   ....[207]....
        /*0930*/ 	.word	0xffffffff


	//   ....[208]....
        /*0934*/ 	.word	0xffffffff


	//   ....[209]....
        /*0938*/ 	.word	0xffffffff


	//   ....[210]....
        /*093c*/ 	.word	0xffffffff


	//   ....[211]....
        /*0940*/ 	.word	0xffffffff


	//   ....[212]....
        /*0944*/ 	.word	0xffffffff


	//   ....[213]....
        /*0948*/ 	.word	0xffffffff


	//   ....[214]....
        /*094c*/ 	.word	0xffffffff


	//   ....[215]....
        /*0950*/ 	.word	0xffffffff


	//   ....[216]....
        /*0954*/ 	.word	0xffffffff


	//   ....[217]....
        /*0958*/ 	.word	0xffffffff


	//   ....[218]....
        /*095c*/ 	.word	0xffffffff


	//   ....[219]....
        /*0960*/ 	.word	0xffffffff


	//   ....[220]....
        /*0964*/ 	.word	0xffffffff


	//   ....[221]....
        /*0968*/ 	.word	0xffffffff


	//   ....[222]....
        /*096c*/ 	.word	0xffffffff


	//   ....[223]....
        /*0970*/ 	.word	0xffffffff


	//   ....[224]....
        /*0974*/ 	.word	0xffffffff


	//   ....[225]....
        /*0978*/ 	.word	0xffffffff


	//   ....[226]....
        /*097c*/ 	.word	0xffffffff


	//   ....[227]....
        /*0980*/ 	.word	0xffffffff


	//   ....[228]....
        /*0984*/ 	.word	0xffffffff


	//   ....[229]....
        /*0988*/ 	.word	0xffffffff


	//   ....[230]....
        /*098c*/ 	.word	0xffffffff


	//   ....[231]....
        /*0990*/ 	.word	0xffffffff


	//   ....[232]....
        /*0994*/ 	.word	0xffffffff


	//   ....[233]....
        /*0998*/ 	.word	0xffffffff


	//   ....[234]....
        /*099c*/ 	.word	0xffffffff


	//   ....[235]....
        /*09a0*/ 	.word	0xffffffff


	//   ....[236]....
        /*09a4*/ 	.word	0xffffffff


	//   ....[237]....
        /*09a8*/ 	.word	0xffffffff


	//   ....[238]....
        /*09ac*/ 	.word	0xffffffff


	//   ....[239]....
        /*09b0*/ 	.word	0xffffffff


	//   ....[240]....
        /*09b4*/ 	.word	0xffffffff


	//   ....[241]....
        /*09b8*/ 	.word	0xffffffff


	//   ....[242]....
        /*09bc*/ 	.word	0xffffffff


	//   ....[243]....
        /*09c0*/ 	.word	0xffffffff


	//   ....[244]....
        /*09c4*/ 	.word	0xffffffff


	//   ....[245]....
        /*09c8*/ 	.word	0xffffffff


	//   ....[246]....
        /*09cc*/ 	.word	0xffffffff


	//   ....[247]....
        /*09d0*/ 	.word	0xffffffff


	//   ....[248]....
        /*09d4*/ 	.word	0xffffffff


	//   ....[249]....
        /*09d8*/ 	.word	0xffffffff


	//   ....[250]....
        /*09dc*/ 	.word	0xffffffff


	//   ....[251]....
        /*09e0*/ 	.word	0xffffffff


	//   ....[252]....
        /*09e4*/ 	.word	0xffffffff


	//   ....[253]....
        /*09e8*/ 	.word	0xffffffff


	//   ....[254]....
        /*09ec*/ 	.word	0xffffffff


	//   ....[255]....
        /*09f0*/ 	.word	0xffffffff


	//   ....[0]....
        /*09f4*/ 	.word	0xffffffff


	//   ....[1]....
        /*09f8*/ 	.word	0xffffffff


	//   ....[2]....
        /*09fc*/ 	.word	0xffffffff


	//   ....[3]....
        /*0a00*/ 	.word	0xffffffff


	//   ....[4]....
        /*0a04*/ 	.word	0xffffffff


	//   ....[5]....
        /*0a08*/ 	.word	0xffffffff


	//   ....[6]....
        /*0a0c*/ 	.word	0xffffffff


	//   ....[7]....
        /*0a10*/ 	.word	0xffffffff


	//   ....[8]....
        /*0a14*/ 	.word	0xffffffff


	//   ....[9]....
        /*0a18*/ 	.word	0xffffffff


	//   ....[10]....
        /*0a1c*/ 	.word	0xffffffff


	//   ....[11]....
        /*0a20*/ 	.word	0xffffffff


	//   ....[12]....
        /*0a24*/ 	.word	0xffffffff


	//   ....[13]....
        /*0a28*/ 	.word	0xffffffff


	//   ....[14]....
        /*0a2c*/ 	.word	0xffffffff


	//   ....[15]....
        /*0a30*/ 	.word	0xffffffff


	//   ....[16]....
        /*0a34*/ 	.word	0xffffffff


	//   ....[17]....
        /*0a38*/ 	.word	0xffffffff


	//   ....[18]....
        /*0a3c*/ 	.word	0xffffffff


	//   ....[19]....
        /*0a40*/ 	.word	0xffffffff


	//   ....[20]....
        /*0a44*/ 	.word	0xffffffff


	//   ....[21]....
        /*0a48*/ 	.word	0xffffffff


	//   ....[22]....
        /*0a4c*/ 	.word	0xffffffff


	//   ....[23]....
        /*0a50*/ 	.word	0xffffffff


	//   ....[24]....
        /*0a54*/ 	.word	0xffffffff


	//   ....[25]....
        /*0a58*/ 	.word	0xffffffff


	//   ....[26]....
        /*0a5c*/ 	.word	0xffffffff


	//   ....[27]....
        /*0a60*/ 	.word	0xffffffff


	//   ....[28]....
        /*0a64*/ 	.word	0xffffffff


	//   ....[29]....
        /*0a68*/ 	.word	0xffffffff


	//   ....[30]....
        /*0a6c*/ 	.word	0xffffffff


	//   ....[31]....
        /*0a70*/ 	.word	0xffffffff


	//   ....[32]....
        /*0a74*/ 	.word	0xffffffff


	//   ....[33]....
        /*0a78*/ 	.word	0xffffffff


	//   ....[34]....
        /*0a7c*/ 	.word	0xffffffff


	//   ....[35]....
        /*0a80*/ 	.word	0xffffffff


	//   ....[36]....
        /*0a84*/ 	.word	0xffffffff


	//   ....[37]....
        /*0a88*/ 	.word	0xffffffff


	//   ....[38]....
        /*0a8c*/ 	.word	0xffffffff


	//   ....[39]....
        /*0a90*/ 	.word	0xffffffff


	//   ....[40]....
        /*0a94*/ 	.word	0xffffffff


	//   ....[41]....
        /*0a98*/ 	.word	0xffffffff


	//   ....[42]....
        /*0a9c*/ 	.word	0xffffffff


	//   ....[43]....
        /*0aa0*/ 	.word	0xffffffff


	//   ....[44]....
        /*0aa4*/ 	.word	0xffffffff


	//   ....[45]....
        /*0aa8*/ 	.word	0xffffffff


	//   ....[46]....
        /*0aac*/ 	.word	0xffffffff


	//   ....[47]....
        /*0ab0*/ 	.word	0xffffffff


	//   ....[48]....
        /*0ab4*/ 	.word	0xffffffff


	//   ....[49]....
        /*0ab8*/ 	.word	0xffffffff


	//   ....[50]....
        /*0abc*/ 	.word	0xffffffff


	//   ....[51]....
        /*0ac0*/ 	.word	0xffffffff


	//   ....[52]....
        /*0ac4*/ 	.word	0xffffffff


	//   ....[53]....
        /*0ac8*/ 	.word	0xffffffff


	//   ....[54]....
        /*0acc*/ 	.word	0xffffffff


	//   ....[55]....
        /*0ad0*/ 	.word	0xffffffff


	//   ....[56]....
        /*0ad4*/ 	.word	0xffffffff


	//   ....[57]....
        /*0ad8*/ 	.word	0xffffffff


	//   ....[58]....
        /*0adc*/ 	.word	0xffffffff


	//   ....[59]....
        /*0ae0*/ 	.word	0xffffffff


	//   ....[60]....
        /*0ae4*/ 	.word	0xffffffff


	//   ....[61]....
        /*0ae8*/ 	.word	0xffffffff


	//   ....[62]....
        /*0aec*/ 	.word	0xffffffff


	//   ....[63]....
        /*0af0*/ 	.word	0xffffffff


	//   ....[64]....
        /*0af4*/ 	.word	0xffffffff


	//   ....[65]....
        /*0af8*/ 	.word	0xffffffff


	//   ....[66]....
        /*0afc*/ 	.word	0xffffffff


	//   ....[67]....
        /*0b00*/ 	.word	0xffffffff


	//   ....[68]....
        /*0b04*/ 	.word	0xffffffff


	//   ....[69]....
        /*0b08*/ 	.word	0xffffffff


	//   ....[70]....
        /*0b0c*/ 	.word	0xffffffff


	//   ....[71]....
        /*0b10*/ 	.word	0xffffffff


	//   ....[72]....
        /*0b14*/ 	.word	0xffffffff


	//   ....[73]....
        /*0b18*/ 	.word	0xffffffff


	//   ....[74]....
        /*0b1c*/ 	.word	0xffffffff


	//   ....[75]....
        /*0b20*/ 	.word	0xffffffff


	//   ....[76]....
        /*0b24*/ 	.word	0xffffffff


	//   ....[77]....
        /*0b28*/ 	.word	0xffffffff


	//   ....[78]....
        /*0b2c*/ 	.word	0xffffffff


	//   ....[79]....
        /*0b30*/ 	.word	0xffffffff


	//   ....[80]....
        /*0b34*/ 	.word	0xffffffff


	//   ....[81]....
        /*0b38*/ 	.word	0xffffffff


	//   ....[82]....
        /*0b3c*/ 	.word	0xffffffff


	//   ....[83]....
        /*0b40*/ 	.word	0xffffffff


	//   ....[84]....
        /*0b44*/ 	.word	0xffffffff


	//   ....[85]....
        /*0b48*/ 	.word	0xffffffff


	//   ....[86]....
        /*0b4c*/ 	.word	0xffffffff


	//   ....[87]....
        /*0b50*/ 	.word	0xffffffff


	//   ....[88]....
        /*0b54*/ 	.word	0xffffffff


	//   ....[89]....
        /*0b58*/ 	.word	0xffffffff


	//   ....[90]....
        /*0b5c*/ 	.word	0xffffffff


	//   ....[91]....
        /*0b60*/ 	.word	0xffffffff


	//   ....[92]....
        /*0b64*/ 	.word	0xffffffff


	//   ....[93]....
        /*0b68*/ 	.word	0xffffffff


	//   ....[94]....
        /*0b6c*/ 	.word	0xffffffff


	//   ....[95]....
        /*0b70*/ 	.word	0xffffffff


	//   ....[96]....
        /*0b74*/ 	.word	0xffffffff


	//   ....[97]....
        /*0b78*/ 	.word	0xffffffff


	//   ....[98]....
        /*0b7c*/ 	.word	0xffffffff


	//   ....[99]....
        /*0b80*/ 	.word	0xffffffff


	//   ....[100]....
        /*0b84*/ 	.word	0xffffffff


	//   ....[101]....
        /*0b88*/ 	.word	0xffffffff


	//   ....[102]....
        /*0b8c*/ 	.word	0xffffffff


	//   ....[103]....
        /*0b90*/ 	.word	0xffffffff


	//   ....[104]....
        /*0b94*/ 	.word	0xffffffff


	//   ....[105]....
        /*0b98*/ 	.word	0xffffffff


	//   ....[106]....
        /*0b9c*/ 	.word	0xffffffff


	//   ....[107]....
        /*0ba0*/ 	.word	0xffffffff


	//   ....[108]....
        /*0ba4*/ 	.word	0xffffffff


	//   ....[109]....
        /*0ba8*/ 	.word	0xffffffff


	//   ....[110]....
        /*0bac*/ 	.word	0xffffffff


	//   ....[111]....
        /*0bb0*/ 	.word	0xffffffff


	//   ....[112]....
        /*0bb4*/ 	.word	0xffffffff


	//   ....[113]....
        /*0bb8*/ 	.word	0xffffffff


	//   ....[114]....
        /*0bbc*/ 	.word	0xffffffff


	//   ....[115]....
        /*0bc0*/ 	.word	0xffffffff


	//   ....[116]....
        /*0bc4*/ 	.word	0xffffffff


	//   ....[117]....
        /*0bc8*/ 	.word	0xffffffff


	//   ....[118]....
        /*0bcc*/ 	.word	0xffffffff


	//   ....[119]....
        /*0bd0*/ 	.word	0xffffffff


	//   ....[120]....
        /*0bd4*/ 	.word	0xffffffff


	//   ....[121]....
        /*0bd8*/ 	.word	0xffffffff


	//   ....[122]....
        /*0bdc*/ 	.word	0xffffffff


	//   ....[123]....
        /*0be0*/ 	.word	0xffffffff


	//   ....[124]....
        /*0be4*/ 	.word	0xffffffff


	//   ....[125]....
        /*0be8*/ 	.word	0xffffffff


	//   ....[126]....
        /*0bec*/ 	.word	0xffffffff


	//   ....[127]....
        /*0bf0*/ 	.word	0xffffffff


	//   ....[128]....
        /*0bf4*/ 	.word	0xffffffff


	//   ....[129]....
        /*0bf8*/ 	.word	0xffffffff


	//   ....[130]....
        /*0bfc*/ 	.word	0xffffffff


	//   ....[131]....
        /*0c00*/ 	.word	0xffffffff


	//   ....[132]....
        /*0c04*/ 	.word	0xffffffff


	//   ....[133]....
        /*0c08*/ 	.word	0xffffffff


	//   ....[134]....
        /*0c0c*/ 	.word	0xffffffff


	//   ....[135]....
        /*0c10*/ 	.word	0xffffffff


	//   ....[136]....
        /*0c14*/ 	.word	0xffffffff


	//   ....[137]....
        /*0c18*/ 	.word	0xffffffff


	//   ....[138]....
        /*0c1c*/ 	.word	0xffffffff


	//   ....[139]....
        /*0c20*/ 	.word	0xffffffff


	//   ....[140]....
        /*0c24*/ 	.word	0xffffffff


	//   ....[141]....
        /*0c28*/ 	.word	0xffffffff


	//   ....[142]....
        /*0c2c*/ 	.word	0xffffffff


	//   ....[143]....
        /*0c30*/ 	.word	0xffffffff


	//   ....[144]....
        /*0c34*/ 	.word	0xffffffff


	//   ....[145]....
        /*0c38*/ 	.word	0xffffffff


	//   ....[146]....
        /*0c3c*/ 	.word	0xffffffff


	//   ....[147]....
        /*0c40*/ 	.word	0xffffffff


	//   ....[148]....
        /*0c44*/ 	.word	0xffffffff


	//   ....[149]....
        /*0c48*/ 	.word	0xffffffff


	//   ....[150]....
        /*0c4c*/ 	.word	0xffffffff


	//   ....[151]....
        /*0c50*/ 	.word	0xffffffff


	//   ....[152]....
        /*0c54*/ 	.word	0xffffffff


	//   ....[153]....
        /*0c58*/ 	.word	0xffffffff


	//   ....[154]....
        /*0c5c*/ 	.word	0xffffffff


	//   ....[155]....
        /*0c60*/ 	.word	0xffffffff


	//   ....[156]....
        /*0c64*/ 	.word	0xffffffff


	//   ....[157]....
        /*0c68*/ 	.word	0xffffffff


	//   ....[158]....
        /*0c6c*/ 	.word	0xffffffff


	//   ....[159]....
        /*0c70*/ 	.word	0xffffffff


	//   ....[160]....
        /*0c74*/ 	.word	0xffffffff


	//   ....[161]....
        /*0c78*/ 	.word	0xffffffff


	//   ....[162]....
        /*0c7c*/ 	.word	0xffffffff


	//   ....[163]....
        /*0c80*/ 	.word	0xffffffff


	//   ....[164]....
        /*0c84*/ 	.word	0xffffffff


	//   ....[165]....
        /*0c88*/ 	.word	0xffffffff


	//   ....[166]....
        /*0c8c*/ 	.word	0xffffffff


	//   ....[167]....
        /*0c90*/ 	.word	0xffffffff


	//   ....[168]....
        /*0c94*/ 	.word	0xffffffff


	//   ....[169]....
        /*0c98*/ 	.word	0xffffffff


	//   ....[170]....
        /*0c9c*/ 	.word	0xffffffff


	//   ....[171]....
        /*0ca0*/ 	.word	0xffffffff


	//   ....[172]....
        /*0ca4*/ 	.word	0xffffffff


	//   ....[173]....
        /*0ca8*/ 	.word	0xffffffff


	//   ....[174]....
        /*0cac*/ 	.word	0xffffffff


	//   ....[175]....
        /*0cb0*/ 	.word	0xffffffff


	//   ....[176]....
        /*0cb4*/ 	.word	0xffffffff


	//   ....[177]....
        /*0cb8*/ 	.word	0xffffffff


	//   ....[178]....
        /*0cbc*/ 	.word	0xffffffff


	//   ....[179]....
        /*0cc0*/ 	.word	0xffffffff


	//   ....[180]....
        /*0cc4*/ 	.word	0xffffffff


	//   ....[181]....
        /*0cc8*/ 	.word	0xffffffff


	//   ....[182]....
        /*0ccc*/ 	.word	0xffffffff


	//   ....[183]....
        /*0cd0*/ 	.word	0xffffffff


	//   ....[184]....
        /*0cd4*/ 	.word	0xffffffff


	//   ....[185]....
        /*0cd8*/ 	.word	0xffffffff


	//   ....[186]....
        /*0cdc*/ 	.word	0xffffffff


	//   ....[187]....
        /*0ce0*/ 	.word	0xffffffff


	//   ....[188]....
        /*0ce4*/ 	.word	0xffffffff


	//   ....[189]....
        /*0ce8*/ 	.word	0xffffffff


	//   ....[190]....
        /*0cec*/ 	.word	0xffffffff


	//   ....[191]....
        /*0cf0*/ 	.word	0xffffffff


	//   ....[192]....
        /*0cf4*/ 	.word	0xffffffff


	//   ....[193]....
        /*0cf8*/ 	.word	0xffffffff


	//   ....[194]....
        /*0cfc*/ 	.word	0xffffffff


	//   ....[195]....
        /*0d00*/ 	.word	0xffffffff


	//   ....[196]....
        /*0d04*/ 	.word	0xffffffff


	//   ....[197]....
        /*0d08*/ 	.word	0xffffffff


	//   ....[198]....
        /*0d0c*/ 	.word	0xffffffff


	//   ....[199]....
        /*0d10*/ 	.word	0xffffffff


	//   ....[200]....
        /*0d14*/ 	.word	0xffffffff


	//   ....[201]....
        /*0d18*/ 	.word	0xffffffff


	//   ....[202]....
        /*0d1c*/ 	.word	0xffffffff


	//   ....[203]....
        /*0d20*/ 	.word	0xffffffff


	//   ....[204]....
        /*0d24*/ 	.word	0xffffffff


	//   ....[205]....
        /*0d28*/ 	.word	0xffffffff


	//   ....[206]....
        /*0d2c*/ 	.word	0xffffffff


	//   ....[207]....
        /*0d30*/ 	.word	0xffffffff


	//   ....[208]....
        /*0d34*/ 	.word	0xffffffff


	//   ....[209]....
        /*0d38*/ 	.word	0xffffffff


	//   ....[210]....
        /*0d3c*/ 	.word	0xffffffff


	//   ....[211]....
        /*0d40*/ 	.word	0xffffffff


	//   ....[212]....
        /*0d44*/ 	.word	0xffffffff


	//   ....[213]....
        /*0d48*/ 	.word	0xffffffff


	//   ....[214]....
        /*0d4c*/ 	.word	0xffffffff


	//   ....[215]....
        /*0d50*/ 	.word	0xffffffff


	//   ....[216]....
        /*0d54*/ 	.word	0xffffffff


	//   ....[217]....
        /*0d58*/ 	.word	0xffffffff


	//   ....[218]....
        /*0d5c*/ 	.word	0xffffffff


	//   ....[219]....
        /*0d60*/ 	.word	0xffffffff


	//   ....[220]....
        /*0d64*/ 	.word	0xffffffff


	//   ....[221]....
        /*0d68*/ 	.word	0xffffffff


	//   ....[222]....
        /*0d6c*/ 	.word	0xffffffff


	//   ....[223]....
        /*0d70*/ 	.word	0xffffffff


	//   ....[224]....
        /*0d74*/ 	.word	0xffffffff


	//   ....[225]....
        /*0d78*/ 	.word	0xffffffff


	//   ....[226]....
        /*0d7c*/ 	.word	0xffffffff


	//   ....[227]....
        /*0d80*/ 	.word	0xffffffff


	//   ....[228]....
        /*0d84*/ 	.word	0xffffffff


	//   ....[229]....
        /*0d88*/ 	.word	0xffffffff


	//   ....[230]....
        /*0d8c*/ 	.word	0xffffffff


	//   ....[231]....
        /*0d90*/ 	.word	0xffffffff


	//   ....[232]....
        /*0d94*/ 	.word	0xffffffff


	//   ....[233]....
        /*0d98*/ 	.word	0xffffffff


	//   ....[234]....
        /*0d9c*/ 	.word	0xffffffff


	//   ....[235]....
        /*0da0*/ 	.word	0xffffffff


	//   ....[236]....
        /*0da4*/ 	.word	0xffffffff


	//   ....[237]....
        /*0da8*/ 	.word	0xffffffff


	//----- nvinfo : EIATTR_COOP_GROUP_INSTR_OFFSETS
	.align		4
.L_330:
        /*0dac*/ 	.byte	0x04, 0x28
        /*0dae*/ 	.short	(.L_332 - .L_331)


	//   ....[0]....
.L_331:
        /*0db0*/ 	.word	0x00000050


	//   ....[1]....
        /*0db4*/ 	.word	0x00000200


	//   ....[2]....
        /*0db8*/ 	.word	0x00000230


	//   ....[3]....
        /*0dbc*/ 	.word	0x00000260


	//   ....[4]....
        /*0dc0*/ 	.word	0x00000290


	//   ....[5]....
        /*0dc4*/ 	.word	0x000002c0


	//   ....[6]....
        /*0dc8*/ 	.word	0x000002f0


	//   ....[7]....
        /*0dcc*/ 	.word	0x00000450


	//   ....[8]....
        /*0dd0*/ 	.word	0x00000490


	//   ....[9]....
        /*0dd4*/ 	.word	0x000004c0


	//   ....[10]....
        /*0dd8*/ 	.word	0x000004f0


	//   ....[11]....
        /*0ddc*/ 	.word	0x00000520


	//   ....[12]....
        /*0de0*/ 	.word	0x00000550


	//   ....[13]....
        /*0de4*/ 	.word	0x000005e0


	//   ....[14]....
        /*0de8*/ 	.word	0x00000630


	//   ....[15]....
        /*0dec*/ 	.word	0x00000650


	//   ....[16]....
        /*0df0*/ 	.word	0x000006b0


	//   ....[17]....
        /*0df4*/ 	.word	0x000040a0


	//   ....[18]....
        /*0df8*/ 	.word	0x000040f0


	//   ....[19]....
        /*0dfc*/ 	.word	0x000048f0


	//   ....[20]....
        /*0e00*/ 	.word	0x00004910


	//   ....[21]....
        /*0e04*/ 	.word	0x00005080


	//   ....[22]....
        /*0e08*/ 	.word	0x00005090


	//   ....[23]....
        /*0e0c*/ 	.word	0x00005910


	//   ....[24]....
        /*0e10*/ 	.word	0x00005950


	//   ....[25]....
        /*0e14*/ 	.word	0x00006550


	//   ....[26]....
        /*0e18*/ 	.word	0x00006580


	//   ....[27]....
        /*0e1c*/ 	.word	0x00006d40


	//   ....[28]....
        /*0e20*/ 	.word	0x00006d60


	//   ....[29]....
        /*0e24*/ 	.word	0x00007540


	//   ....[30]....
        /*0e28*/ 	.word	0x00007570


	//   ....[31]....
        /*0e2c*/ 	.word	0x000076a0


	//   ....[32]....
        /*0e30*/ 	.word	0x000076d0


	//   ....[33]....
        /*0e34*/ 	.word	0x000077c0


	//   ....[34]....
        /*0e38*/ 	.word	0x000077e0


	//   ....[35]....
        /*0e3c*/ 	.word	0x00007d90


	//   ....[36]....
        /*0e40*/ 	.word	0x00007dc0


	//   ....[37]....
        /*0e44*/ 	.word	0x00007f20


	//   ....[38]....
        /*0e48*/ 	.word	0x00007f50


	//   ....[39]....
        /*0e4c*/ 	.word	0x00008040


	//   ....[40]....
        /*0e50*/ 	.word	0x00008070


	//   ....[41]....
        /*0e54*/ 	.word	0x00008f40


	//   ....[42]....
        /*0e58*/ 	.word	0x00008f60


	//   ....[43]....
        /*0e5c*/ 	.word	0x00009030


	//   ....[44]....
        /*0e60*/ 	.word	0x00009040


	//   ....[45]....
        /*0e64*/ 	.word	0x00009110


	//   ....[46]....
        /*0e68*/ 	.word	0x00009130


	//   ....[47]....
        /*0e6c*/ 	.word	0x00009200


	//   ....[48]....
        /*0e70*/ 	.word	0x00009210


	//   ....[49]....
        /*0e74*/ 	.word	0x000092e0


	//   ....[50]....
        /*0e78*/ 	.word	0x00009300


	//   ....[51]....
        /*0e7c*/ 	.word	0x000093d0


	//   ....[52]....
        /*0e80*/ 	.word	0x000093e0


	//   ....[53]....
        /*0e84*/ 	.word	0x000094b0


	//   ....[54]....
        /*0e88*/ 	.word	0x000094d0


	//   ....[55]....
        /*0e8c*/ 	.word	0x000095a0


	//   ....[56]....
        /*0e90*/ 	.word	0x000095b0


	//   ....[57]....
        /*0e94*/ 	.word	0x00009a30


	//   ....[58]....
        /*0e98*/ 	.word	0x00009a40


	//   ....[59]....
        /*0e9c*/ 	.word	0x00009a60


	//   ....[60]....
        /*0ea0*/ 	.word	0x00009a70


	//   ....[61]....
        /*0ea4*/ 	.word	0x00009a80


	//   ....[62]....
        /*0ea8*/ 	.word	0x00009a90


	//   ....[63]....
        /*0eac*/ 	.word	0x00009ab0


	//   ....[64]....
        /*0eb0*/ 	.word	0x00009b00


	//   ....[65]....
        /*0eb4*/ 	.word	0x00009b40


	//   ....[66]....
        /*0eb8*/ 	.word	0x00009b70


	//   ....[67]....
        /*0ebc*/ 	.word	0x00009ea0


	//   ....[68]....
        /*0ec0*/ 	.word	0x00009ec0


	//   ....[69]....
        /*0ec4*/ 	.word	0x00009ee0


	//   ....[70]....
        /*0ec8*/ 	.word	0x00009f00


	//   ....[71]....
        /*0ecc*/ 	.word	0x0000a0e0


	//   ....[72]....
        /*0ed0*/ 	.word	0x0000a1a0


	//   ....[73]....
        /*0ed4*/ 	.word	0x0000a1e0


	//   ....[74]....
        /*0ed8*/ 	.word	0x0000a220


	//   ....[75]....
        /*0edc*/ 	.word	0x0000a400


	//   ....[76]....
        /*0ee0*/ 	.word	0x0000a4c0


	//   ....[77]....
        /*0ee4*/ 	.word	0x0000a500


	//   ....[78]....
        /*0ee8*/ 	.word	0x0000a540


	//   ....[79]....
        /*0eec*/ 	.word	0x0000a730


	//   ....[80]....
        /*0ef0*/ 	.word	0x0000a780


	//   ....[81]....
        /*0ef4*/ 	.word	0x0000a800


	//   ....[82]....
        /*0ef8*/ 	.word	0x0000a840


	//   ....[83]....
        /*0efc*/ 	.word	0x0000c450


	//   ....[84]....
        /*0f00*/ 	.word	0x0000c4b0


	//   ....[85]....
        /*0f04*/ 	.word	0x0000c4e0


	//   ....[86]....
        /*0f08*/ 	.word	0x0000c520


	//   ....[87]....
        /*0f0c*/ 	.word	0x0000c5c0


	//   ....[88]....
        /*0f10*/ 	.word	0x0000c5e0


	//   ....[89]....
        /*0f14*/ 	.word	0x0000c600


	//   ....[90]....
        /*0f18*/ 	.word	0x0000c620


	//   ....[91]....
        /*0f1c*/ 	.word	0x0000c810


	//   ....[92]....
        /*0f20*/ 	.word	0x0000c850


	//   ....[93]....
        /*0f24*/ 	.word	0x0000c870


	//   ....[94]....
        /*0f28*/ 	.word	0x0000c8c0


	//   ....[95]....
        /*0f2c*/ 	.word	0x0000ca30


	//   ....[96]....
        /*0f30*/ 	.word	0x0000ca60


	//   ....[97]....
        /*0f34*/ 	.word	0x0000ca70


	//   ....[98]....
        /*0f38*/ 	.word	0x0000ca80


	//   ....[99]....
        /*0f3c*/ 	.word	0x0000e8d0


	//   ....[100]....
        /*0f40*/ 	.word	0x0000e8e0


	//   ....[101]....
        /*0f44*/ 	.word	0x0000e8f0


	//   ....[102]....
        /*0f48*/ 	.word	0x0000e900


	//   ....[103]....
        /*0f4c*/ 	.word	0x0000e910


	//   ....[104]....
        /*0f50*/ 	.word	0x0000e920


	//   ....[105]....
        /*0f54*/ 	.word	0x0000e930


	//   ....[106]....
        /*0f58*/ 	.word	0x0000e940


	//   ....[107]....
        /*0f5c*/ 	.word	0x0000e950


	//   ....[108]....
        /*0f60*/ 	.word	0x0000e9b0


	//   ....[109]....
        /*0f64*/ 	.word	0x0000fde0


	//   ....[110]....
        /*0f68*/ 	.word	0x0000fe00


	//   ....[111]....
        /*0f6c*/ 	.word	0x0000fe10


	//   ....[112]....
        /*0f70*/ 	.word	0x0000fe20


	//   ....[113]....
        /*0f74*/ 	.word	0x0000fe30


	//   ....[114]....
        /*0f78*/ 	.word	0x0000fe40


	//   ....[115]....
        /*0f7c*/ 	.word	0x0000fe50


	//   ....[116]....
        /*0f80*/ 	.word	0x0000fe60


	//   ....[117]....
        /*0f84*/ 	.word	0x0000fe90


	//   ....[118]....
        /*0f88*/ 	.word	0x0000fec0


	//   ....[119]....
        /*0f8c*/ 	.word	0x000100e0


	//   ....[120]....
        /*0f90*/ 	.word	0x00010980


	//   ....[121]....
        /*0f94*/ 	.word	0x00010ff0


	//   ....[122]....
        /*0f98*/ 	.word	0x00011660


	//   ....[123]....
        /*0f9c*/ 	.word	0x00012190


	//   ....[124]....
        /*0fa0*/ 	.word	0x000121c0


	//   ....[125]....
        /*0fa4*/ 	.word	0x000121d0


	//   ....[126]....
        /*0fa8*/ 	.word	0x000121e0


	//   ....[127]....
        /*0fac*/ 	.word	0x000121f0


	//   ....[128]....
        /*0fb0*/ 	.word	0x00012220


	//   ....[129]....
        /*0fb4*/ 	.word	0x00012240


	//   ....[130]....
        /*0fb8*/ 	.word	0x00012260


	//   ....[131]....
        /*0fbc*/ 	.word	0x00014010


	//   ....[132]....
        /*0fc0*/ 	.word	0x00014030


	//   ....[133]....
        /*0fc4*/ 	.word	0x00014040


	//   ....[134]....
        /*0fc8*/ 	.word	0x00014050


	//   ....[135]....
        /*0fcc*/ 	.word	0x00014060


	//   ....[136]....
        /*0fd0*/ 	.word	0x00014070


	//   ....[137]....
        /*0fd4*/ 	.word	0x000140b0


	//   ....[138]....
        /*0fd8*/ 	.word	0x000140e0


	//   ....[139]....
        /*0fdc*/ 	.word	0x00014110


	//   ....[140]....
        /*0fe0*/ 	.word	0x00014140


	//   ....[141]....
        /*0fe4*/ 	.word	0x000154b0


	//   ....[142]....
        /*0fe8*/ 	.word	0x000154d0


	//   ....[143]....
        /*0fec*/ 	.word	0x00015530


	//   ....[144]....
        /*0ff0*/ 	.word	0x00015540


	//   ....[145]....
        /*0ff4*/ 	.word	0x00015580


	//   ....[146]....
        /*0ff8*/ 	.word	0x00015590


	//   ....[147]....
        /*0ffc*/ 	.word	0x000155d0


	//   ....[148]....
        /*1000*/ 	.word	0x000155e0


	//   ....[149]....
        /*1004*/ 	.word	0x000155f0


	//   ....[150]....
        /*1008*/ 	.word	0x00015600


	//   ....[151]....
        /*100c*/ 	.word	0x00015790


	//   ....[152]....
        /*1010*/ 	.word	0x00016080


	//   ....[153]....
        /*1014*/ 	.word	0x00016730


	//   ....[154]....
        /*1018*/ 	.word	0x00016de0


	//   ....[155]....
        /*101c*/ 	.word	0x00017990


	//   ....[156]....
        /*1020*/ 	.word	0x000179c0


	//   ....[157]....
        /*1024*/ 	.word	0x000179e0


	//   ....[158]....
        /*1028*/ 	.word	0x00017a00


	//   ....[159]....
        /*102c*/ 	.word	0x00017a20


	//   ....[160]....
        /*1030*/ 	.word	0x00017a40


	//   ....[161]....
        /*1034*/ 	.word	0x00017a60


	//   ....[162]....
        /*1038*/ 	.word	0x00017a80


	//   ....[163]....
        /*103c*/ 	.word	0x00019dc0


	//   ....[164]....
        /*1040*/ 	.word	0x00019de0


	//   ....[165]....
        /*1044*/ 	.word	0x00019df0


	//   ....[166]....
        /*1048*/ 	.word	0x00019e00


	//   ....[167]....
        /*104c*/ 	.word	0x00019e10


	//   ....[168]....
        /*1050*/ 	.word	0x00019e20


	//   ....[169]....
        /*1054*/ 	.word	0x00019e60


	//   ....[170]....
        /*1058*/ 	.word	0x00019e90


	//   ....[171]....
        /*105c*/ 	.word	0x00019ec0


	//   ....[172]....
        /*1060*/ 	.word	0x00019ef0


	//   ....[173]....
        /*1064*/ 	.word	0x0001b260


	//   ....[174]....
        /*1068*/ 	.word	0x0001b280


	//   ....[175]....
        /*106c*/ 	.word	0x0001b2e0


	//   ....[176]....
        /*1070*/ 	.word	0x0001b2f0


	//   ....[177]....
        /*1074*/ 	.word	0x0001b330


	//   ....[178]....
        /*1078*/ 	.word	0x0001b340


	//   ....[179]....
        /*107c*/ 	.word	0x0001b380


	//   ....[180]....
        /*1080*/ 	.word	0x0001b390


	//   ....[181]....
        /*1084*/ 	.word	0x0001b3a0


	//   ....[182]....
        /*1088*/ 	.word	0x0001b3b0


	//   ....[183]....
        /*108c*/ 	.word	0x0001b980


	//   ....[184]....
        /*1090*/ 	.word	0x0001b9b0


	//   ....[185]....
        /*1094*/ 	.word	0x0001b9d0


	//   ....[186]....
        /*1098*/ 	.word	0x0001b9f0


	//   ....[187]....
        /*109c*/ 	.word	0x0001ba10


	//   ....[188]....
        /*10a0*/ 	.word	0x0001ba30


	//   ....[189]....
        /*10a4*/ 	.word	0x0001ba50


	//   ....[190]....
        /*10a8*/ 	.word	0x0001ba70


	//   ....[191]....
        /*10ac*/ 	.word	0x0001da80


	//   ....[192]....
        /*10b0*/ 	.word	0x0001daa0


	//   ....[193]....
        /*10b4*/ 	.word	0x0001dad0


	//   ....[194]....
        /*10b8*/ 	.word	0x0001daf0


	//   ....[195]....
        /*10bc*/ 	.word	0x0001db10


	//   ....[196]....
        /*10c0*/ 	.word	0x0001db30


	//   ....[197]....
        /*10c4*/ 	.word	0x0001db50


	//   ....[198]....
        /*10c8*/ 	.word	0x0001db70


	//   ....[199]....
        /*10cc*/ 	.word	0x0001db90


	//   ....[200]....
        /*10d0*/ 	.word	0x0001dbb0


	//   ....[201]....
        /*10d4*/ 	.word	0x0001eec0


	//   ....[202]....
        /*10d8*/ 	.word	0x0001eee0


	//   ....[203]....
        /*10dc*/ 	.word	0x0001ef40


	//   ....[204]....
        /*10e0*/ 	.word	0x0001ef50


	//   ....[205]....
        /*10e4*/ 	.word	0x0001ef90


	//   ....[206]....
        /*10e8*/ 	.word	0x0001efa0


	//   ....[207]....
        /*10ec*/ 	.word	0x0001efe0


	//   ....[208]....
        /*10f0*/ 	.word	0x0001eff0


	//   ....[209]....
        /*10f4*/ 	.word	0x0001f000


	//   ....[210]....
        /*10f8*/ 	.word	0x0001f010


	//   ....[211]....
        /*10fc*/ 	.word	0x0001f1c0


	//   ....[212]....
        /*1100*/ 	.word	0x0001fab0


	//   ....[213]....
        /*1104*/ 	.word	0x00020160


	//   ....[214]....
        /*1108*/ 	.word	0x00020810


	//   ....[215]....
        /*110c*/ 	.word	0x000213c0


	//   ....[216]....
        /*1110*/ 	.word	0x000213f0


	//   ....[217]....
        /*1114*/ 	.word	0x00021410


	//   ....[218]....
        /*1118*/ 	.word	0x00021430


	//   ....[219]....
        /*111c*/ 	.word	0x00021450


	//   ....[220]....
        /*1120*/ 	.word	0x00021470


	//   ....[221]....
        /*1124*/ 	.word	0x00021490


	//   ....[222]....
        /*1128*/ 	.word	0x000214b0


	//   ....[223]....
        /*112c*/ 	.word	0x00023310


	//   ....[224]....
        /*1130*/ 	.word	0x00023340


	//   ....[225]....
        /*1134*/ 	.word	0x00023350


	//   ....[226]....
        /*1138*/ 	.word	0x00023360


	//   ....[227]....
        /*113c*/ 	.word	0x00023370


	//   ....[228]....
        /*1140*/ 	.word	0x000233a0


	//   ....[229]....
        /*1144*/ 	.word	0x000233c0


	//   ....[230]....
        /*1148*/ 	.word	0x000233e0


	//   ....[231]....
        /*114c*/ 	.word	0x000245d0


	//   ....[232]....
        /*1150*/ 	.word	0x000245f0


	//   ....[233]....
        /*1154*/ 	.word	0x00024600


	//   ....[234]....
        /*1158*/ 	.word	0x00024610


	//   ....[235]....
        /*115c*/ 	.word	0x00024620


	//   ....[236]....
        /*1160*/ 	.word	0x00024630


	//   ....[237]....
        /*1164*/ 	.word	0x00024650


	//   ....[238]....
        /*1168*/ 	.word	0x00024660


	//   ....[239]....
        /*116c*/ 	.word	0x00024a80


	//   ....[240]....
        /*1170*/ 	.word	0x00024aa0


	//   ....[241]....
        /*1174*/ 	.word	0x00024b00


	//   ....[242]....
        /*1178*/ 	.word	0x00024b10


	//   ....[243]....
        /*117c*/ 	.word	0x00024b80


	//   ....[244]....
        /*1180*/ 	.word	0x00024ba0


	//   ....[245]....
        /*1184*/ 	.word	0x00024c10


	//   ....[246]....
        /*1188*/ 	.word	0x00024c20


	//   ....[247]....
        /*118c*/ 	.word	0x00024c90


	//   ....[248]....
        /*1190*/ 	.word	0x00024cb0


	//   ....[249]....
        /*1194*/ 	.word	0x00024d20


	//   ....[250]....
        /*1198*/ 	.word	0x00024d30


	//   ....[251]....
        /*119c*/ 	.word	0x00024da0


	//   ....[252]....
        /*11a0*/ 	.word	0x00024dc0


	//   ....[253]....
        /*11a4*/ 	.word	0x00024e30


	//   ....[254]....
        /*11a8*/ 	.word	0x00024e40


	//   ....[255]....
        /*11ac*/ 	.word	0x000250c0


	//   ....[0]....
        /*11b0*/ 	.word	0x000250e0


	//   ....[1]....
        /*11b4*/ 	.word	0x00025490


	//   ....[2]....
        /*11b8*/ 	.word	0x000254a0


	//   ....[3]....
        /*11bc*/ 	.word	0x00025850


	//   ....[4]....
        /*11c0*/ 	.word	0x00025870


	//   ....[5]....
        /*11c4*/ 	.word	0x00025c30


	//   ....[6]....
        /*11c8*/ 	.word	0x00025c40


	//   ....[7]....
        /*11cc*/ 	.word	0x000267b0


	//   ....[8]....
        /*11d0*/ 	.word	0x000267d0


	//   ....[9]....
        /*11d4*/ 	.word	0x00026840


	//   ....[10]....
        /*11d8*/ 	.word	0x00026850


	//   ....[11]....
        /*11dc*/ 	.word	0x000268c0


	//   ....[12]....
        /*11e0*/ 	.word	0x000268e0


	//   ....[13]....
        /*11e4*/ 	.word	0x00026950


	//   ....[14]....
        /*11e8*/ 	.word	0x00026960


	//   ....[15]....
        /*11ec*/ 	.word	0x000269d0


	//   ....[16]....
        /*11f0*/ 	.word	0x000269f0


	//   ....[17]....
        /*11f4*/ 	.word	0x00026a60


	//   ....[18]....
        /*11f8*/ 	.word	0x00026a70


	//   ....[19]....
        /*11fc*/ 	.word	0x00026ae0


	//   ....[20]....
        /*1200*/ 	.word	0x00026b00


	//   ....[21]....
        /*1204*/ 	.word	0x00026b70


	//   ....[22]....
        /*1208*/ 	.word	0x00026b80


	//   ....[23]....
        /*120c*/ 	.word	0x00026cd0


	//   ....[24]....
        /*1210*/ 	.word	0x00026cf0


	//   ....[25]....
        /*1214*/ 	.word	0x00026e20


	//   ....[26]....
        /*1218*/ 	.word	0x00026e60


	//   ....[27]....
        /*121c*/ 	.word	0x00026e90


	//   ....[28]....
        /*1220*/ 	.word	0x00026ec0


	//   ....[29]....
        /*1224*/ 	.word	0x00026ef0


	//   ....[30]....
        /*1228*/ 	.word	0x00026f20


	//   ....[31]....
        /*122c*/ 	.word	0x00027080


	//   ....[32]....
        /*1230*/ 	.word	0x000270c0


	//   ....[33]....
        /*1234*/ 	.word	0x000270f0


	//   ....[34]....
        /*1238*/ 	.word	0x00027120


	//   ....[35]....
        /*123c*/ 	.word	0x00027150


	//   ....[36]....
        /*1240*/ 	.word	0x00027180


	//   ....[37]....
        /*1244*/ 	.word	0x00027210


	//   ....[38]....
        /*1248*/ 	.word	0x00027270


	//   ....[39]....
        /*124c*/ 	.word	0x00027280


	//   ....[40]....
        /*1250*/ 	.word	0x000272e0


	//   ....[41]....
        /*1254*/ 	.word	0x00027d40


	//   ....[42]....
        /*1258*/ 	.word	0x00027da0


	//   ....[43]....
        /*125c*/ 	.word	0x00027df0


	//   ....[44]....
        /*1260*/ 	.word	0x00027e40


	//   ....[45]....
        /*1264*/ 	.word	0x00027e90


	//   ....[46]....
        /*1268*/ 	.word	0x00027f00


	//   ....[47]....
        /*126c*/ 	.word	0x00027f50


	//   ....[48]....
        /*1270*/ 	.word	0x00027fc0


	//   ....[49]....
        /*1274*/ 	.word	0x00028030


	//   ....[50]....
        /*1278*/ 	.word	0x000280a0


	//   ....[51]....
        /*127c*/ 	.word	0x00028110


	//   ....[52]....
        /*1280*/ 	.word	0x00028180


	//   ....[53]....
        /*1284*/ 	.word	0x000281f0


	//   ....[54]....
        /*1288*/ 	.word	0x00028250


	//   ....[55]....
        /*128c*/ 	.word	0x000282c0


	//   ....[56]....
        /*1290*/ 	.word	0x00028330


	//   ....[57]....
        /*1294*/ 	.word	0x000283a0


	//   ....[58]....
        /*1298*/ 	.word	0x00028400


	//   ....[59]....
        /*129c*/ 	.word	0x00028470


	//   ....[60]....
        /*12a0*/ 	.word	0x000284e0


	//   ....[61]....
        /*12a4*/ 	.word	0x00028550


	//   ....[62]....
        /*12a8*/ 	.word	0x000285b0


	//   ....[63]....
        /*12ac*/ 	.word	0x00028620


	//   ....[64]....
        /*12b0*/ 	.word	0x00028690


	//   ....[65]....
        /*12b4*/ 	.word	0x00028700


	//   ....[66]....
        /*12b8*/ 	.word	0x00028760


	//   ....[67]....
        /*12bc*/ 	.word	0x000287d0


	//   ....[68]....
        /*12c0*/ 	.word	0x00028840


	//   ....[69]....
        /*12c4*/ 	.word	0x000288f0


	//   ....[70]....
        /*12c8*/ 	.word	0x00028950


	//   ....[71]....
        /*12cc*/ 	.word	0x00028a00


	//   ....[72]....
        /*12d0*/ 	.word	0x00028a60


	//   ....[73]....
        /*12d4*/ 	.word	0x00028b10


	//   ....[74]....
        /*12d8*/ 	.word	0x00028b70


	//   ....[75]....
        /*12dc*/ 	.word	0x00028c20


	//   ....[76]....
        /*12e0*/ 	.word	0x00028c80


	//   ....[77]....
        /*12e4*/ 	.word	0x00028cf0


	//   ....[78]....
        /*12e8*/ 	.word	0x00028d60


	//   ....[79]....
        /*12ec*/ 	.word	0x00028dd0


	//   ....[80]....
        /*12f0*/ 	.word	0x00028e40


	//   ....[81]....
        /*12f4*/ 	.word	0x00028e90


	//   ....[82]....
        /*12f8*/ 	.word	0x00028ed0


	//   ....[83]....
        /*12fc*/ 	.word	0x00028f20


	//   ....[84]....
        /*1300*/ 	.word	0x00028f70


	//   ....[85]....
        /*1304*/ 	.word	0x00028fc0


	//   ....[86]....
        /*1308*/ 	.word	0x00029010


	//   ....[87]....
        /*130c*/ 	.word	0x00029060


	//   ....[88]....
        /*1310*/ 	.word	0x000290b0


	//   ....[89]....
        /*1314*/ 	.word	0x00029120


	//   ....[90]....
        /*1318*/ 	.word	0x00029190


	//   ....[91]....
        /*131c*/ 	.word	0x00029240


	//   ....[92]....
        /*1320*/ 	.word	0x000292a0


	//   ....[93]....
        /*1324*/ 	.word	0x00029350


	//   ....[94]....
        /*1328*/ 	.word	0x000293b0


	//   ....[95]....
        /*132c*/ 	.word	0x00029460


	//   ....[96]....
        /*1330*/ 	.word	0x000294c0


	//   ....[97]....
        /*1334*/ 	.word	0x00029570


	//   ....[98]....
        /*1338*/ 	.word	0x000295d0


	//   ....[99]....
        /*133c*/ 	.word	0x00029640


	//   ....[100]....
        /*1340*/ 	.word	0x000296b0


	//   ....[101]....
        /*1344*/ 	.word	0x00029760


	//   ....[102]....
        /*1348*/ 	.word	0x000297c0


	//   ....[103]....
        /*134c*/ 	.word	0x00029870


	//   ....[104]....
        /*1350*/ 	.word	0x000298d0


	//   ....[105]....
        /*1354*/ 	.word	0x00029980


	//   ....[106]....
        /*1358*/ 	.word	0x000299e0


	//   ....[107]....
        /*135c*/ 	.word	0x00029a90


	//   ....[108]....
        /*1360*/ 	.word	0x00029af0


	//   ....[109]....
        /*1364*/ 	.word	0x00029b60


	//   ....[110]....
        /*1368*/ 	.word	0x00029bd0


	//   ....[111]....
        /*136c*/ 	.word	0x00029c40


	//   ....[112]....
        /*1370*/ 	.word	0x00029cb0


	//   ....[113]....
        /*1374*/ 	.word	0x00029d00


	//   ....[114]....
        /*1378*/ 	.word	0x00029d40


	//   ....[115]....
        /*137c*/ 	.word	0x00029d90


	//   ....[116]....
        /*1380*/ 	.word	0x00029dd0


	//   ....[117]....
        /*1384*/ 	.word	0x00029e20


	//   ....[118]....
        /*1388*/ 	.word	0x00029e60


	//   ....[119]....
        /*138c*/ 	.word	0x00029eb0


	//   ....[120]....
        /*1390*/ 	.word	0x00029ef0


	//   ....[121]....
        /*1394*/ 	.word	0x00029f50


	//   ....[122]....
        /*1398*/ 	.word	0x00029fc0


	//   ....[123]....
        /*139c*/ 	.word	0x0002a070


	//   ....[124]....
        /*13a0*/ 	.word	0x0002a0d0


	//   ....[125]....
        /*13a4*/ 	.word	0x0002a180


	//   ....[126]....
        /*13a8*/ 	.word	0x0002a1e0


	//   ....[127]....
        /*13ac*/ 	.word	0x0002a290


	//   ....[128]....
        /*13b0*/ 	.word	0x0002a2f0


	//   ....[129]....
        /*13b4*/ 	.word	0x0002a3a0


	//   ....[130]....
        /*13b8*/ 	.word	0x0002a400


	//   ....[131]....
        /*13bc*/ 	.word	0x0002a470


	//   ....[132]....
        /*13c0*/ 	.word	0x0002a4e0


	//   ....[133]....
        /*13c4*/ 	.word	0x0002a590


	//   ....[134]....
        /*13c8*/ 	.word	0x0002a5f0


	//   ....[135]....
        /*13cc*/ 	.word	0x0002a6a0


	//   ....[136]....
        /*13d0*/ 	.word	0x0002a700


	//   ....[137]....
        /*13d4*/ 	.word	0x0002a7b0


	//   ....[138]....
        /*13d8*/ 	.word	0x0002a810


	//   ....[139]....
        /*13dc*/ 	.word	0x0002a8c0


	//   ....[140]....
        /*13e0*/ 	.word	0x0002a920


	//   ....[141]....
        /*13e4*/ 	.word	0x0002a970


	//   ....[142]....
        /*13e8*/ 	.word	0x0002a9b0


	//   ....[143]....
        /*13ec*/ 	.word	0x0002aa00


	//   ....[144]....
        /*13f0*/ 	.word	0x0002aa40


	//   ....[145]....
        /*13f4*/ 	.word	0x0002aa90


	//   ....[146]....
        /*13f8*/ 	.word	0x0002aad0


	//   ....[147]....
        /*13fc*/ 	.word	0x0002ab20


	//   ....[148]....
        /*1400*/ 	.word	0x0002ab60


	//   ....[149]....
        /*1404*/ 	.word	0x0002abb0


	//   ....[150]....
        /*1408*/ 	.word	0x0002ac20


	//   ....[151]....
        /*140c*/ 	.word	0x0002ac90


	//   ....[152]....
        /*1410*/ 	.word	0x0002ad40


	//   ....[153]....
        /*1414*/ 	.word	0x0002ada0


	//   ....[154]....
        /*1418*/ 	.word	0x0002ae50


	//   ....[155]....
        /*141c*/ 	.word	0x0002aeb0


	//   ....[156]....
        /*1420*/ 	.word	0x0002af60


	//   ....[157]....
        /*1424*/ 	.word	0x0002afc0


	//   ....[158]....
        /*1428*/ 	.word	0x0002b070


	//   ....[159]....
        /*142c*/ 	.word	0x0002b0d0


	//   ....[160]....
        /*1430*/ 	.word	0x0002b140


	//   ....[161]....
        /*1434*/ 	.word	0x0002b1b0


	//   ....[162]....
        /*1438*/ 	.word	0x0002b220


	//   ....[163]....
        /*143c*/ 	.word	0x0002b290


	//   ....[164]....
        /*1440*/ 	.word	0x0002b2e0


	//   ....[165]....
        /*1444*/ 	.word	0x0002b320


	//   ....[166]....
        /*1448*/ 	.word	0x0002b370


	//   ....[167]....
        /*144c*/ 	.word	0x0002b3b0


	//   ....[168]....
        /*1450*/ 	.word	0x0002b400


	//   ....[169]....
        /*1454*/ 	.word	0x0002b440


	//   ....[170]....
        /*1458*/ 	.word	0x0002b490


	//   ....[171]....
        /*145c*/ 	.word	0x0002b4d0


	//   ....[172]....
        /*1460*/ 	.word	0x0002b520


	//   ....[173]....
        /*1464*/ 	.word	0x0002b570


	//   ....[174]....
        /*1468*/ 	.word	0x0002b5c0


	//   ....[175]....
        /*146c*/ 	.word	0x0002b610


	//   ....[176]....
        /*1470*/ 	.word	0x0002b660


	//   ....[177]....
        /*1474*/ 	.word	0x0002b6b0


	//   ....[178]....
        /*1478*/ 	.word	0x0002b700


	//   ....[179]....
        /*147c*/ 	.word	0x0002b740


	//   ....[180]....
        /*1480*/ 	.word	0x0002b7b0


	//   ....[181]....
        /*1484*/ 	.word	0x0002b820


	//   ....[182]....
        /*1488*/ 	.word	0x0002b890


	//   ....[183]....
        /*148c*/ 	.word	0x0002b8f0


	//   ....[184]....
        /*1490*/ 	.word	0x0002b960


	//   ....[185]....
        /*1494*/ 	.word	0x0002b9d0


	//   ....[186]....
        /*1498*/ 	.word	0x0002ba40


	//   ....[187]....
        /*149c*/ 	.word	0x0002baa0


	//   ....[188]....
        /*14a0*/ 	.word	0x0002bb10


	//   ....[189]....
        /*14a4*/ 	.word	0x0002bb80


	//   ....[190]....
        /*14a8*/ 	.word	0x0002bbf0


	//   ....[191]....
        /*14ac*/ 	.word	0x0002bc50


	//   ....[192]....
        /*14b0*/ 	.word	0x0002bcc0


	//   ....[193]....
        /*14b4*/ 	.word	0x0002bd30


	//   ....[194]....
        /*14b8*/ 	.word	0x0002bda0


	//   ....[195]....
        /*14bc*/ 	.word	0x0002be00


	//   ....[196]....
        /*14c0*/ 	.word	0x0002be70


	//   ....[197]....
        /*14c4*/ 	.word	0x0002bee0


	//   ....[198]....
        /*14c8*/ 	.word	0x0002bf50


	//   ....[199]....
        /*14cc*/ 	.word	0x0002bfb0


	//   ....[200]....
        /*14d0*/ 	.word	0x0002c020


	//   ....[201]....
        /*14d4*/ 	.word	0x0002c090


	//   ....[202]....
        /*14d8*/ 	.word	0x0002c100


	//   ....[203]....
        /*14dc*/ 	.word	0x0002c160


	//   ....[204]....
        /*14e0*/ 	.word	0x0002c1d0


	//   ....[205]....
        /*14e4*/ 	.word	0x0002c240


	//   ....[206]....
        /*14e8*/ 	.word	0x0002c2b0


	//   ....[207]....
        /*14ec*/ 	.word	0x0002c310


	//   ....[208]....
        /*14f0*/ 	.word	0x0002c380


	//   ....[209]....
        /*14f4*/ 	.word	0x0002c3f0


	//   ....[210]....
        /*14f8*/ 	.word	0x0002c460


	//   ....[211]....
        /*14fc*/ 	.word	0x0002c4c0


	//   ....[212]....
        /*1500*/ 	.word	0x0002c530


	//   ....[213]....
        /*1504*/ 	.word	0x0002c5a0


	//   ....[214]....
        /*1508*/ 	.word	0x0002c610


	//   ....[215]....
        /*150c*/ 	.word	0x0002c670


	//   ....[216]....
        /*1510*/ 	.word	0x0002c6e0


	//   ....[217]....
        /*1514*/ 	.word	0x0002c750


	//   ....[218]....
        /*1518*/ 	.word	0x0002c7c0


	//   ....[219]....
        /*151c*/ 	.word	0x0002c820


	//   ....[220]....
        /*1520*/ 	.word	0x0002c890


	//   ....[221]....
        /*1524*/ 	.word	0x0002c900


	//   ....[222]....
        /*1528*/ 	.word	0x0002c950


	//   ....[223]....
        /*152c*/ 	.word	0x0002c990


	//   ....[224]....
        /*1530*/ 	.word	0x0002c9e0


	//   ....[225]....
        /*1534*/ 	.word	0x0002ca30


	//   ....[226]....
        /*1538*/ 	.word	0x0002ca80


	//   ....[227]....
        /*153c*/ 	.word	0x0002caf0


	//   ....[228]....
        /*1540*/ 	.word	0x0002cb40


	//   ....[229]....
        /*1544*/ 	.word	0x0002cb90


	//   ....[230]....
        /*1548*/ 	.word	0x0002cbe0


	//   ....[231]....
        /*154c*/ 	.word	0x0002cc30


	//   ....[232]....
        /*1550*/ 	.word	0x0002cc80


	//   ....[233]....
        /*1554*/ 	.word	0x0002ccf0


	//   ....[234]....
        /*1558*/ 	.word	0x0002cd40


	//   ....[235]....
        /*155c*/ 	.word	0x0002cdb0


	//   ....[236]....
        /*1560*/ 	.word	0x0002ce10


	//   ....[237]....
        /*1564*/ 	.word	0x0002ce80


	//----- nvinfo : EIATTR_EXIT_INSTR_OFFSETS
	.align		4
.L_332:
        /*1568*/ 	.byte	0x04, 0x1c
        /*156a*/ 	.short	(.L_334 - .L_333)


	//   ....[0]....
.L_333:
        /*156c*/ 	.word	0x000010d0


	//   ....[1]....
        /*1570*/ 	.word	0x00027d00


	//----- nvinfo : EIATTR_MAX_THREADS
	.align		4
.L_334:
        /*1574*/ 	.byte	0x04, 0x05
        /*1576*/ 	.short	(.L_336 - .L_335)
.L_335:
        /*1578*/ 	.word	0x00000080
        /*157c*/ 	.word	0x00000001
        /*1580*/ 	.word	0x00000001


	//----- nvinfo : EIATTR_CRS_STACK_SIZE
	.align		4
.L_336:
        /*1584*/ 	.byte	0x04, 0x1e
        /*1586*/ 	.short	(.L_338 - .L_337)
.L_337:
        /*1588*/ 	.word	0x00000000
.L_338:


//--------------------- .nv.info._ZN7cutlass13device_kernelIN5flash19enable_sm80_to_sm89INS1_16FlashAttnFwdSm80INS1_25CollectiveMainloopFwdSm80ILi4ELi1ELb0EN4cute5tupleIJNS5_1CILi128EEENS7_ILi112EEENS7_ILi64EEEEEELi64ENS_6half_tEfNS_4arch4Sm80ELb1ELb0ELb1ELb0ELb1ELb0ELb1ELb1EEENS1_21CollectiveEpilogueFwdINS6_IJS8_SA_S9_EEENS6_IJNS7_ILi1EEESI_SI_EEESC_SE_Li128ELb0ELb1ELb1ELb0EEENS1_30DynamicPersistentTileSchedulerILi128ELi128ELb1ELb1ELb0EEEEEEEEEvNT_6ParamsE --------------------------
	.section	.nv.info._ZN7cutlass13device_kernelIN5flash19enable_sm80_to_sm89INS1_16FlashAttnFwdSm80INS1_25CollectiveMainloopFwdSm80ILi4ELi1ELb0EN4cute5tupleIJNS5_1CILi128EEENS7_ILi112EEENS7_ILi64EEEEEELi64ENS_6half_tEfNS_4arch4Sm80ELb1ELb0ELb1ELb0ELb1ELb0ELb1ELb1EEENS1_21CollectiveEpilogueFwdINS6_IJS8_SA_S9_EEENS6_IJNS7_ILi1EEESI_SI_EEESC_SE_Li128ELb0ELb1ELb1ELb0EEENS1_30DynamicPersistentTileSchedulerILi128ELi128ELb1ELb1ELb0EEEEEEEEEvNT_6ParamsE,"",@"SHT_CUDA_INFO"
	.sectionflags	@""
	.align	4


	//----- nvinfo : EIATTR_CUDA_API_VERSION
	.align		4
        /*0000*/ 	.byte	0x04, 0x37
        /*0002*/ 	.short	(.L_340 - .L_339)
.L_339:
        /*0004*/ 	.word	0x00000082


	//----- nvinfo : EIATTR_SW2861232_WAR
	.align		4
.L_340:
        /*0008*/ 	.byte	0x01, 0x35
	.zero		2


	//----- nvinfo : EIATTR_PARAM_CBANK
	.align		4
        /*000c*/ 	.byte	0x04, 0x0a
        /*000e*/ 	.short	(.L_342 - .L_341)
	.align		4
.L_341:
        /*0010*/ 	.word	index@(.nv.constant0._ZN7cutlass13device_kernelIN5flash19enable_sm80_to_sm89INS1_16FlashAttnFwdSm80INS1_25CollectiveMainloopFwdSm80ILi4ELi1ELb0EN4cute5tupleIJNS5_1CILi128EEENS7_ILi112EEENS7_ILi64EEEEEELi64ENS_6half_tEfNS_4arch4Sm80ELb1ELb0ELb1ELb0ELb1ELb0ELb1ELb1EEENS1_21CollectiveEpilogueFwdINS6_IJS8_SA_S9_EEENS6_IJNS7_ILi1EEESI_SI_EEESC_SE_Li128ELb0ELb1ELb1ELb0EEENS1_30DynamicPersistentTileSchedulerILi128ELi128ELb1ELb1ELb0EEEEEEEEEvNT_6ParamsE)
        /*0014*/ 	.short	0x0160
        /*0016*/ 	.short	0x0428


	//----- nvinfo : EIATTR_CBANK_PARAM_SIZE
	.align		4
.L_342:
        /*0018*/ 	.byte	0x03, 0x19
        /*001a*/ 	.short	0x0428


	//----- nvinfo : EIATTR_KPARAM_INFO
	.align		4
        /*001c*/ 	.byte	0x04, 0x17
        /*001e*/ 	.short	(.L_344 - .L_343)
.L_343:
        /*0020*/ 	.word	0x00000000
        /*0024*/ 	.short	0x0000
        /*0026*/ 	.short	0x0000
        /*0028*/ 	.byte	0x00, 0xf0, 0xa1, 0x10


	//----- nvinfo : EIATTR_MAXREG_COUNT
	.align		4
.L_344:
        /*002c*/ 	.byte	0x03, 0x1b
        /*002e*/ 	.short	0x00ff


	//----- nvinfo : EIATTR_NUM_BARRIERS
	.align		4
        /*0030*/ 	.byte	0x02, 0x4c
        /*0032*/ 	.byte	0x06
	.zero		1


	//----- nvinfo : EIATTR_ANNOTATIONS
	.align		4
        /*0034*/ 	.byte	0x04, 0x55
        /*0036*/ 	.short	(.L_346 - .L_345)


	//   ....[0]....
.L_345:
        /* <DEDUP_REMOVED lines=58> */


	//----- nvinfo : EIATTR_MERCURY_ISA_VERSION
	.align		4
.L_346:
        /*03c0*/ 	.byte	0x03, 0x5f
        /*03c2*/ 	.short	0x0000


	//----- nvinfo : EIATTR_INT_WARP_WIDE_INSTR_OFFSETS
	.align		4
        /*03c4*/ 	.byte	0x04, 0x31
        /*03c6*/ 	.short	(.L_348 - .L_347)


	//   ....[0]....
.L_347:
        /*03c8*/ 	.word	0x000137d0


	//   ....[1]....
        /*03cc*/ 	.word	0x00013870


	//----- nvinfo : EIATTR_COOP_GROUP_MASK_REGIDS
	.align		4
.L_348:
        /*03d0*/ 	.byte	0x04, 0x29
        /*03d2*/ 	.short	(.L_350 - .L_349)


	//   ....[0]....
.L_349:
        /*03d4*/ 	.word	0xffffffff


	//   ....[1]....
        /*03d8*/ 	.word	0xffffffff


	//   ....[2]....
        /*03dc*/ 	.word	0xffffffff


	//   ....[3]....
        /*03e0*/ 	.word	0xffffffff


	//   ....[4]....
        /*03e4*/ 	.word	0xffffffff


	//   ....[5]....
        /*03e8*/ 	.word	0xffffffff


	//   ....[6]....
        /*03ec*/ 	.word	0xffffffff


	//   ....[7]....
        /*03f0*/ 	.word	0xffffffff


	//   ....[8]....
        /*03f4*/ 	.word	0xffffffff


	//   ....[9]....
        /*03f8*/ 	.word	0xffffffff


	//   ....[10]....
        /*03fc*/ 	.word	0xffffffff


	//   ....[11]....
        /*0400*/ 	.word	0xffffffff


	//   ....[12]....
        /*0404*/ 	.word	0xffffffff


	//   ....[13]....
        /*0408*/ 	.word	0xffffffff


	//   ....[14]....
        /*040c*/ 	.word	0xffffffff


	//   ....[15]....
        /*0410*/ 	.word	0xffffffff


	//   ....[16]....
        /*0414*/ 	.word	0xffffffff


	//   ....[17]....
        /*0418*/ 	.word	0xffffffff


	//   ....[18]....
        /*041c*/ 	.word	0xffffffff


	//   ....[19]....
        /*0420*/ 	.word	0xffffffff


	//   ....[20]....
        /*0424*/ 	.word	0xffffffff


	//   ....[21]....
        /*0428*/ 	.word	0xffffffff


	//   ....[22]....
        /*042c*/ 	.word	0xffffffff


	//   ....[23]....
        /*0430*/ 	.word	0xffffffff


	//   ....[24]....
        /*0434*/ 	.word	0xffffffff


	//   ....[25]....
        /*0438*/ 	.word	0xffffffff


	//   ....[26]....
        /*043c*/ 	.word	0xffffffff


	//   ....[27]....
        /*0440*/ 	.word	0xffffffff


	//   ....[28]....
        /*0444*/ 	.word	0xffffffff


	//   ....[29]....
        /*0448*/ 	.word	0xffffffff


	//   ....[30]....
        /*044c*/ 	.word	0xffffffff


	//   ....[31]....
        /*0450*/ 	.word	0xffffffff


	//   ....[32]....
        /*0454*/ 	.word	0xffffffff


	//   ....[33]....
        /*0458*/ 	.word	0xffffffff


	//   ....[34]....
        /*045c*/ 	.word	0xffffffff


	//   ....[35]....
        /*0460*/ 	.word	0xffffffff


	//   ....[36]....
        /*0464*/ 	.word	0xffffffff


	//   ....[37]....
        /*0468*/ 	.word	0xffffffff


	//   ....[38]....
        /*046c*/ 	.word	0xffffffff


	//   ....[39]....
        /*0470*/ 	.word	0xffffffff


	//   ....[40]....
        /*0474*/ 	.word	0xffffffff


	//   ....[41]....
        /*0478*/ 	.word	0xffffffff


	//   ....[42]....
        /*047c*/ 	.word	0xffffffff


	//   ....[43]....
        /*0480*/ 	.word	0xffffffff


	//   ....[44]....
        /*0484*/ 	.word	0xffffffff


	//   ....[45]....
        /*0488*/ 	.word	0xffffffff


	//   ....[46]....
        /*048c*/ 	.word	0xffffffff


	//   ....[47]....
        /*0490*/ 	.word	0xffffffff


	//   ....[48]....
        /*0494*/ 	.word	0xffffffff


	//   ....[49]....
        /*0498*/ 	.word	0xffffffff


	//   ....[50]....
        /*049c*/ 	.word	0xffffffff


	//   ....[51]....
        /*04a0*/ 	.word	0xffffffff


	//   ....[52]....
        /*04a4*/ 	.word	0xffffffff


	//   ....[53]....
        /*04a8*/ 	.word	0xffffffff


	//   ....[54]....
        /*04ac*/ 	.word	0xffffffff


	//   ....[55]....
        /*04b0*/ 	.word	0xffffffff


	//   ....[56]....
        /*04b4*/ 	.word	0xffffffff


	//   ....[57]....
        /*04b8*/ 	.word	0xffffffff


	//   ....[58]....
        /*04bc*/ 	.word	0xffffffff


	//   ....[59]....
        /*04c0*/ 	.word	0xffffffff


	//   ....[60]....
        /*04c4*/ 	.word	0xffffffff


	//   ....[61]....
        /*04c8*/ 	.word	0xffffffff


	//   ....[62]....
        /*04cc*/ 	.word	0xffffffff


	//   ....[63]....
        /*04d0*/ 	.word	0xffffffff


	//   ....[64]....
        /*04d4*/ 	.word	0xffffffff


	//   ....[65]....
        /*04d8*/ 	.word	0xffffffff


	//   ....[66]....
        /*04dc*/ 	.word	0xffffffff


	//   ....[67]....
        /*04e0*/ 	.word	0xffffffff


	//   ....[68]....
        /*04e4*/ 	.word	0xffffffff


	//   ....[69]....
        /*04e8*/ 	.word	0xffffffff


	//   ....[70]....
        /*04ec*/ 	.word	0xffffffff


	//   ....[71]....
        /*04f0*/ 	.word	0xffffffff


	//   ....[72]....
        /*04f4*/ 	.word	0xffffffff


	//   ....[73]....
        /*04f8*/ 	.word	0xffffffff


	//   ....[74]....
        /*04fc*/ 	.word	0xffffffff


	//   ....[75]....
        /*0500*/ 	.word	0xffffffff


	//   ....[76]....
        /*0504*/ 	.word	0xffffffff


	//   ....[77]....
        /*0508*/ 	.word	0xffffffff


	//   ....[78]....
        /*050c*/ 	.word	0xffffffff


	//   ....[79]....
        /*0510*/ 	.word	0xffffffff


	//   ....[80]....
        /*0514*/ 	.word	0xffffffff


	//   ....[81]....
        /*0518*/ 	.word	0xffffffff


	//   ....[82]....
        /*051c*/ 	.word	0xffffffff


	//   ....[83]....
        /*0520*/ 	.word	0xffffffff


	//   ....[84]....
        /*0524*/ 	.word	0xffffffff


	//   ....[85]....
        /*0528*/ 	.word	0xffffffff


	//   ....[86]....
        /*052c*/ 	.word	0xffffffff


	//   ....[87]....
        /*0530*/ 	.word	0xffffffff


	//   ....[88]....
        /*0534*/ 	.word	0xffffffff


	//   ....[89]....
        /*0538*/ 	.word	0xffffffff


	//   ....[90]....
        /*053c*/ 	.word	0xffffffff


	//   ....[91]....
        /*0540*/ 	.word	0xffffffff


	//   ....[92]....
        /*0544*/ 	.word	0xffffffff


	//   ....[93]....
        /*0548*/ 	.word	0xffffffff


	//   ....[94]....
        /*054c*/ 	.word	0xffffffff


	//   ....[95]....
        /*0550*/ 	.word	0xffffffff


	//   ....[96]....
        /*0554*/ 	.word	0xffffffff


	//   ....[97]....
        /*0558*/ 	.word	0xffffffff


	//   ....[98]....
        /*055c*/ 	.word	0xffffffff


	//   ....[99]....
        /*0560*/ 	.word	0xffffffff


	//   ....[100]....
        /*0564*/ 	.word	0xffffffff


	//   ....[101]....
        /*0568*/ 	.word	0xffffffff


	//   ....[102]....
        /*056c*/ 	.word	0xffffffff


	//   ....[103]....
        /*0570*/ 	.word	0xffffffff


	//   ....[104]....
        /*0574*/ 	.word	0xffffffff


	//   ....[105]....
        /*0578*/ 	.word	0xffffffff


	//   ....[106]....
        /*057c*/ 	.word	0xffffffff


	//   ....[107]....
        /*0580*/ 	.word	0xffffffff


	//   ....[108]....
        /*0584*/ 	.word	0xffffffff


	//   ....[109]....
        /*0588*/ 	.word	0xffffffff


	//   ....[110]....
        /*058c*/ 	.word	0xffffffff


	//   ....[111]....
        /*0590*/ 	.word	0xffffffff


	//   ....[112]....
        /*0594*/ 	.word	0xffffffff


	//   ....[113]....
        /*0598*/ 	.word	0xffffffff


	//   ....[114]....
        /*059c*/ 	.word	0xffffffff


	//   ....[115]....
        /*05a0*/ 	.word	0xffffffff


	//   ....[116]....
        /*05a4*/ 	.word	0xffffffff


	//   ....[117]....
        /*05a8*/ 	.word	0xffffffff


	//   ....[118]....
        /*05ac*/ 	.word	0xffffffff


	//   ....[119]....
        /*05b0*/ 	.word	0xffffffff


	//   ....[120]....
        /*05b4*/ 	.word	0xffffffff


	//   ....[121]....
        /*05b8*/ 	.word	0xffffffff


	//   ....[122]....
        /*05bc*/ 	.word	0xffffffff


	//   ....[123]....
        /*05c0*/ 	.word	0xffffffff


	//   ....[124]....
        /*05c4*/ 	.word	0xffffffff


	//   ....[125]....
        /*05c8*/ 	.word	0xffffffff


	//   ....[126]....
        /*05cc*/ 	.word	0xffffffff


	//   ....[127]....
        /*05d0*/ 	.word	0xffffffff


	//   ....[128]....
        /*05d4*/ 	.word	0xffffffff


	//   ....[129]....
        /*05d8*/ 	.word	0xffffffff


	//   ....[130]....
        /*05dc*/ 	.word	0xffffffff


	//   ....[131]....
        /*05e0*/ 	.word	0xffffffff


	//   ....[132]....
        /*05e4*/ 	.word	0xffffffff


	//   ....[133]....
        /*05e8*/ 	.word	0xffffffff


	//   ....[134]....
        /*05ec*/ 	.word	0xffffffff


	//   ....[135]....
        /*05f0*/ 	.word	0xffffffff


	//   ....[136]....
        /*05f4*/ 	.word	0xffffffff


	//   ....[137]....
        /*05f8*/ 	.word	0xffffffff


	//   ....[138]....
        /*05fc*/ 	.word	0xffffffff


	//   ....[139]....
        /*0600*/ 	.word	0xffffffff


	//   ....[140]....
        /*0604*/ 	.word	0xffffffff


	//   ....[141]....
        /*0608*/ 	.word	0xffffffff


	//   ....[142]....
        /*060c*/ 	.word	0xffffffff


	//   ....[143]....
        /*0610*/ 	.word	0xffffffff


	//   ....[144]....
        /*0614*/ 	.word	0xffffffff


	//   ....[145]....
        /*0618*/ 	.word	0xffffffff


	//   ....[146]....
        /*061c*/ 	.word	0xffffffff


	//   ....[147]....
        /*0620*/ 	.word	0xffffffff


	//   ....[148]....
        /*0624*/ 	.word	0xffffffff


	//   ....[149]....
        /*0628*/ 	.word	0xffffffff


	//   ....[150]....
        /*062c*/ 	.word	0xffffffff


	//   ....[151]....
        /*0630*/ 	.word	0xffffffff


	//   ....[152]....
        /*0634*/ 	.word	0xffffffff


	//   ....[153]....
        /*0638*/ 	.word	0xffffffff


	//   ....[154]....
        /*063c*/ 	.word	0xffffffff


	//   ....[155]....
        /*0640*/ 	.word	0xffffffff


	//   ....[156]....
        /*0644*/ 	.word	0xffffffff


	//   ....[157]....
        /*0648*/ 	.word	0xffffffff


	//   ....[158]....
        /*064c*/ 	.word	0xffffffff


	//   ....[159]....
        /*0650*/ 	.word	0xffffffff


	//   ....[160]....
        /*0654*/ 	.word	0xffffffff


	//   ....[161]....
        /*0658*/ 	.word	0xffffffff


	//   ....[162]....
        /*065c*/ 	.word	0xffffffff


	//   ....[163]....
        /*0660*/ 	.word	0xffffffff


	//   ....[164]....
        /*0664*/ 	.word	0xffffffff


	//   ....[165]....
        /*0668*/ 	.word	0xffffffff


	//   ....[166]....
        /*066c*/ 	.word	0xffffffff


	//   ....[167]....
        /*0670*/ 	.word	0xffffffff


	//   ....[168]....
        /*0674*/ 	.word	0xffffffff


	//   ....[169]....
        /*0678*/ 	.word	0xffffffff


	//   ....[170]....
        /*067c*/ 	.word	0xffffffff


	//   ....[171]....
        /*0680*/ 	.word	0xffffffff


	//   ....[172]....
        /*0684*/ 	.word	0xffffffff


	//   ....[173]....
        /*0688*/ 	.word	0xffffffff


	//   ....[174]....
        /*068c*/ 	.word	0xffffffff


	//   ....[175]....
        /*0690*/ 	.word	0xffffffff


	//   ....[176]....
        /*0694*/ 	.word	0xffffffff


	//   ....[177]....
        /*0698*/ 	.word	0xffffffff


	//   ....[178]....
        /*069c*/ 	.word	0xffffffff


	//   ....[179]....
        /*06a0*/ 	.word	0xffffffff


	//   ....[180]....
        /*06a4*/ 	.word	0xffffffff


	//   ....[181]....
        /*06a8*/ 	.word	0xffffffff


	//   ....[182]....
        /*06ac*/ 	.word	0xffffffff


	//   ....[183]....
        /*06b0*/ 	.word	0xffffffff


	//   ....[184]....
        /*06b4*/ 	.word	0xffffffff


	//   ....[185]....
        /*06b8*/ 	.word	0xffffffff


	//   ....[186]....
        /*06bc*/ 	.word	0xffffffff


	//   ....[187]....
        /*06c0*/ 	.word	0xffffffff


	//   ....[188]....
        /*06c4*/ 	.word	0xffffffff


	//   ....[189]....
        /*06c8*/ 	.word	0xffffffff


	//   ....[190]....
        /*06cc*/ 	.word	0xffffffff


	//   ....[191]....
        /*06d0*/ 	.word	0xffffffff


	//   ....[192]....
        /*06d4*/ 	.word	0xffffffff


	//   ....[193]....
        /*06d8*/ 	.word	0xffffffff


	//   ....[194]....
        /*06dc*/ 	.word	0xffffffff


	//   ....[195]....
        /*06e0*/ 	.word	0xffffffff


	//   ....[196]....
        /*06e4*/ 	.word	0xffffffff


	//   ....[197]....
        /*06e8*/ 	.word	0xffffffff


	//   ....[198]....
        /*06ec*/ 	.word	0xffffffff


	//   ....[199]....
        /*06f0*/ 	.word	0xffffffff


	//   ....[200]....
        /*06f4*/ 	.word	0xffffffff


	//   ....[201]....
        /*06f8*/ 	.word	0xffffffff


	//   ....[202]....
        /*06fc*/ 	.word	0xffffffff


	//   ....[203]....
        /*0700*/ 	.word	0xffffffff


	//   ....[204]....
        /*0704*/ 	.word	0xffffffff


	//   ....[205]....
        /*0708*/ 	.word	0xffffffff


	//   ....[206]....
        /*070c*/ 	.word	0xffffffff


	//   ....[207]....
        /*0710*/ 	.word	0xffffffff


	//   ....[208]....
        /*0714*/ 	.word	0xffffffff


	//   ....[209]....
        /*0718*/ 	.word	0xffffffff


	//   ....[210]....
        /*071c*/ 	.word	0xffffffff


	//   ....[211]....
        /*0720*/ 	.word	0xffffffff


	//   ....[212]....
        /*0724*/ 	.word	0xffffffff


	//   ....[213]....
        /*0728*/ 	.word	0xffffffff


	//   ....[214]....
        /*072c*/ 	.word	0xffffffff


	//   ....[215]....
        /*0730*/ 	.word	0xffffffff


	//   ....[216]....
        /*0734*/ 	.word	0xffffffff


	//   ....[217]....
        /*0738*/ 	.word	0xffffffff


	//   ....[218]....
        /*073c*/ 	.word	0xffffffff


	//   ....[219]....
        /*0740*/ 	.word	0xffffffff


	//   ....[220]....
        /*0744*/ 	.word	0xffffffff


	//   ....[221]....
        /*0748*/ 	.word	0xffffffff


	//   ....[222]....
        /*074c*/ 	.word	0xffffffff


	//   ....[223]....
        /*0750*/ 	.word	0xffffffff


	//   ....[224]....
        /*0754*/ 	.word	0xffffffff


	//   ....[225]....
        /*0758*/ 	.word	0xffffffff


	//   ....[226]....
        /*075c*/ 	.word	0xffffffff


	//   ....[227]....
        /*0760*/ 	.word	0xffffffff


	//   ....[228]....
        /*0764*/ 	.word	0xffffffff


	//   ....[229]....
        /*0768*/ 	.word	0xffffffff


	//   ....[230]....
        /*076c*/ 	.word	0xffffffff


	//   ....[231]....
        /*0770*/ 	.word	0xffffffff


	//   ....[232]....
        /*0774*/ 	.word	0xffffffff


	//   ....[233]....
        /*0778*/ 	.word	0xffffffff


	//   ....[234]....
        /*077c*/ 	.word	0xffffffff


	//   ....[235]....
        /*0780*/ 	.word	0xffffffff


	//   ....[236]....
        /*0784*/ 	.word	0xffffffff


	//   ....[237]....
        /*0788*/ 	.word	0xffffffff


	//   ....[238]....
        /*078c*/ 	.word	0xffffffff


	//   ....[239]....
        /*0790*/ 	.word	0xffffffff


	//   ....[240]....
        /*0794*/ 	.word	0xffffffff


	//   ....[241]....
        /*0798*/ 	.word	0xffffffff


	//   ....[242]....
        /*079c*/ 	.word	0xffffffff


	//   ....[243]....
        /*07a0*/ 	.word	0xffffffff


	//   ....[244]....
        /*07a4*/ 	.word	0xffffffff


	//   ....[245]....
        /*07a8*/ 	.word	0xffffffff


	//   ....[246]....
        /*07ac*/ 	.word	0xffffffff


	//   ....[247]....
        /*07b0*/ 	.word	0xffffffff


	//   ....[248]....
        /*07b4*/ 	.word	0xffffffff


	//   ....[249]....
        /*07b8*/ 	.word	0xffffffff


	//   ....[250]....
        /*07bc*/ 	.word	0xffffffff


	//   ....[251]....
        /*07c0*/ 	.word	0xffffffff


	//   ....[252]....
        /*07c4*/ 	.word	0xffffffff


	//   ....[253]....
        /*07c8*/ 	.word	0xffffffff


	//   ....[254]....
        /*07cc*/ 	.word	0xffffffff


	//   ....[255]....
        /*07d0*/ 	.word	0xffffffff


	//   ....[0]....
        /*07d4*/ 	.word	0xffffffff


	//   ....[1]....
        /*07d8*/ 	.word	0xffffffff


	//   ....[2]....
        /*07dc*/ 	.word	0xffffffff


	//   ....[3]....
        /*07e0*/ 	.word	0xffffffff


	//   ....[4]....
        /*07e4*/ 	.word	0xffffffff


	//   ....[5]....
        /*07e8*/ 	.word	0xffffffff


	//   ....[6]....
        /*07ec*/ 	.word	0xffffffff


	//   ....[7]....
        /*07f0*/ 	.word	0xffffffff


	//   ....[8]....
        /*07f4*/ 	.word	0xffffffff


	//   ....[9]....
        /*07f8*/ 	.word	0xffffffff


	//   ....[10]....
        /*07fc*/ 	.word	0xffffffff


	//   ....[11]....
        /*0800*/ 	.word	0xffffffff


	//   ....[12]....
        /*0804*/ 	.word	0xffffffff


	//   ....[13]....
        /*0808*/ 	.word	0xffffffff


	//   ....[14]....
        /*080c*/ 	.word	0xffffffff


	//   ....[15]....
        /*0810*/ 	.word	0xffffffff


	//   ....[16]....
        /*0814*/ 	.word	0xffffffff


	//   ....[17]....
        /*0818*/ 	.word	0xffffffff


	//   ....[18]....
        /*081c*/ 	.word	0xffffffff


	//   ....[19]....
        /*0820*/ 	.word	0xffffffff


	//   ....[20]....
        /*0824*/ 	.word	0xffffffff


	//   ....[21]....
        /*0828*/ 	.word	0xffffffff


	//   ....[22]....
        /*082c*/ 	.word	0xffffffff


	//   ....[23]....
        /*0830*/ 	.word	0xffffffff


	//   ....[24]....
        /*0834*/ 	.word	0xffffffff


	//   ....[25]....
        /*0838*/ 	.word	0xffffffff


	//   ....[26]....
        /*083c*/ 	.word	0xffffffff


	//   ....[27]....
        /*0840*/ 	.word	0xffffffff


	//   ....[28]....
        /*0844*/ 	.word	0xffffffff


	//   ....[29]....
        /*0848*/ 	.word	0xffffffff


	//   ....[30]....
        /*084c*/ 	.word	0xffffffff


	//   ....[31]....
        /*0850*/ 	.word	0xffffffff


	//----- nvinfo : EIATTR_COOP_GROUP_INSTR_OFFSETS
	.align		4
.L_350:
        /*0854*/ 	.byte	0x04, 0x28
        /*0856*/ 	.short	(.L_352 - .L_351)


	//   ....[0]....
.L_351:
        /*0858*/ 	.word	0x00000050


	//   ....[1]....
        /*085c*/ 	.word	0x00000060


	//   ....[2]....
        /*0860*/ 	.word	0x00001400


	//   ....[3]....
        /*0864*/ 	.word	0x00001420


	//   ....[4]....
        /*0868*/ 	.word	0x00001520


	//   ....[5]....
        /*086c*/ 	.word	0x00001530


	//   ....[6]....
        /*0870*/ 	.word	0x00001600


	//   ....[7]....
        /*0874*/ 	.word	0x00001620


	//   ....[8]....
        /*0878*/ 	.word	0x000016f0


	//   ....[9]....
        /*087c*/ 	.word	0x00001700


	//   ....[10]....
        /*0880*/ 	.word	0x000017d0


	//   ....[11]....
        /*0884*/ 	.word	0x000017f0


	//   ....[12]....
        /*0888*/ 	.word	0x000018c0


	//   ....[13]....
        /*088c*/ 	.word	0x000018d0


	//   ....[14]....
        /*0890*/ 	.word	0x000019a0


	//   ....[15]....
        /*0894*/ 	.word	0x000019c0


	//   ....[16]....
        /*0898*/ 	.word	0x00001a90


	//   ....[17]....
        /*089c*/ 	.word	0x00001aa0


	//   ....[18]....
        /*08a0*/ 	.word	0x00001f60


	//   ....[19]....
        /*08a4*/ 	.word	0x00001f80


	//   ....[20]....
        /*08a8*/ 	.word	0x00001f90


	//   ....[21]....
        /*08ac*/ 	.word	0x00001fb0


	//   ....[22]....
        /*08b0*/ 	.word	0x00001fd0


	//   ....[23]....
        /*08b4*/ 	.word	0x00001fe0


	//   ....[24]....
        /*08b8*/ 	.word	0x00002020


	//   ....[25]....
        /*08bc*/ 	.word	0x00002040


	//   ....[26]....
        /*08c0*/ 	.word	0x00002060


	//   ....[27]....
        /*08c4*/ 	.word	0x00002090


	//   ....[28]....
        /*08c8*/ 	.word	0x00002110


	//   ....[29]....
        /*08cc*/ 	.word	0x00002120


	//   ....[30]....
        /*08d0*/ 	.word	0x00002150


	//   ....[31]....
        /*08d4*/ 	.word	0x00002180


	//   ....[32]....
        /*08d8*/ 	.word	0x000022a0


	//   ....[33]....
        /*08dc*/ 	.word	0x000022f0


	//   ....[34]....
        /*08e0*/ 	.word	0x00002310


	//   ....[35]....
        /*08e4*/ 	.word	0x00002320


	//   ....[36]....
        /*08e8*/ 	.word	0x00002340


	//   ....[37]....
        /*08ec*/ 	.word	0x00002360


	//   ....[38]....
        /*08f0*/ 	.word	0x00002370


	//   ....[39]....
        /*08f4*/ 	.word	0x00002380


	//   ....[40]....
        /*08f8*/ 	.word	0x00002390


	//   ....[41]....
        /*08fc*/ 	.word	0x000023a0


	//   ....[42]....
        /*0900*/ 	.word	0x000023d0


	//   ....[43]....
        /*0904*/ 	.word	0x000023f0


	//   ....[44]....
        /*0908*/ 	.word	0x00002420


	//   ....[45]....
        /*090c*/ 	.word	0x00002480


	//   ....[46]....
        /*0910*/ 	.word	0x00003fa0


	//   ....[47]....
        /*0914*/ 	.word	0x00003fc0


	//   ....[48]....
        /*0918*/ 	.word	0x00003fd0


	//   ....[49]....
        /*091c*/ 	.word	0x00003fe0


	//   ....[50]....
        /*0920*/ 	.word	0x00003ff0


	//   ....[51]....
        /*0924*/ 	.word	0x00004000


	//   ....[52]....
        /*0928*/ 	.word	0x00004010


	//   ....[53]....
        /*092c*/ 	.word	0x00004020


	//   ....[54]....
        /*0930*/ 	.word	0x00004040


	//   ....[55]....
        /*0934*/ 	.word	0x00004070


	//   ....[56]....
        /*0938*/ 	.word	0x00004090


	//   ....[57]....
        /*093c*/ 	.word	0x000040b0


	//   ....[58]....
        /*0940*/ 	.word	0x00004120


	//   ....[59]....
        /*0944*/ 	.word	0x00004140


	//   ....[60]....
        /*0948*/ 	.word	0x000042d0


	//   ....[61]....
        /*094c*/ 	.word	0x00004690


	//   ....[62]....
        /*0950*/ 	.word	0x000046a0


	//   ....[63]....
        /*0954*/ 	.word	0x000046b0


	//   ....[64]....
        /*0958*/ 	.word	0x00005830


	//   ....[65]....
        /*095c*/ 	.word	0x00005860


	//   ....[66]....
        /*0960*/ 	.word	0x00005880


	//   ....[67]....
        /*0964*/ 	.word	0x00005890


	//   ....[68]....
        /*0968*/ 	.word	0x000058c0


	//   ....[69]....
        /*096c*/ 	.word	0x000058e0


	//   ....[70]....
        /*0970*/ 	.word	0x00005900


	//   ....[71]....
        /*0974*/ 	.word	0x00005910


	//   ....[72]....
        /*0978*/ 	.word	0x00007fb0


	//   ....[73]....
        /*097c*/ 	.word	0x00007fd0


	//   ....[74]....
        /*0980*/ 	.word	0x00007fe0


	//   ....[75]....
        /*0984*/ 	.word	0x00007ff0


	//   ....[76]....
        /*0988*/ 	.word	0x00008000


	//   ....[77]....
        /*098c*/ 	.word	0x00008010


	//   ....[78]....
        /*0990*/ 	.word	0x00008020


	//   ....[79]....
        /*0994*/ 	.word	0x00008030


	//   ....[80]....
        /*0998*/ 	.word	0x00008040


	//   ....[81]....
        /*099c*/ 	.word	0x00008050


	//   ....[82]....
        /*09a0*/ 	.word	0x00008060


	//   ....[83]....
        /*09a4*/ 	.word	0x00008070


	//   ....[84]....
        /*09a8*/ 	.word	0x00008080


	//   ....[85]....
        /*09ac*/ 	.word	0x000081a0


	//   ....[86]....
        /*09b0*/ 	.word	0x00009b40


	//   ....[87]....
        /*09b4*/ 	.word	0x00009b60


	//   ....[88]....
        /*09b8*/ 	.word	0x00009b80


	//   ....[89]....
        /*09bc*/ 	.word	0x00009bd0


	//   ....[90]....
        /*09c0*/ 	.word	0x00009be0


	//   ....[91]....
        /*09c4*/ 	.word	0x00009c00


	//   ....[92]....
        /*09c8*/ 	.word	0x00009c30


	//   ....[93]....
        /*09cc*/ 	.word	0x00009c50


	//   ....[94]....
        /*09d0*/ 	.word	0x00009c80


	//   ....[95]....
        /*09d4*/ 	.word	0x00009ca0


	//   ....[96]....
        /*09d8*/ 	.word	0x00009cd0


	//   ....[97]....
        /*09dc*/ 	.word	0x00009cf0


	//   ....[98]....
        /*09e0*/ 	.word	0x00009d10


	//   ....[99]....
        /*09e4*/ 	.word	0x00009d40


	//   ....[100]....
        /*09e8*/ 	.word	0x00009e90


	//   ....[101]....
        /*09ec*/ 	.word	0x0000a240


	//   ....[102]....
        /*09f0*/ 	.word	0x0000a250


	//   ....[103]....
        /*09f4*/ 	.word	0x0000a260


	//   ....[104]....
        /*09f8*/ 	.word	0x0000acf0


	//   ....[105]....
        /*09fc*/ 	.word	0x0000adf0


	//   ....[106]....
        /*0a00*/ 	.word	0x0000b0e0


	//   ....[107]....
        /*0a04*/ 	.word	0x0000b100


	//   ....[108]....
        /*0a08*/ 	.word	0x0000b2e0


	//   ....[109]....
        /*0a0c*/ 	.word	0x0000b300


	//   ....[110]....
        /*0a10*/ 	.word	0x0000b4e0


	//   ....[111]....
        /*0a14*/ 	.word	0x0000b500


	//   ....[112]....
        /*0a18*/ 	.word	0x0000e100


	//   ....[113]....
        /*0a1c*/ 	.word	0x0000e120


	//   ....[114]....
        /*0a20*/ 	.word	0x0000e150


	//   ....[115]....
        /*0a24*/ 	.word	0x0000e170


	//   ....[116]....
        /*0a28*/ 	.word	0x0000e190


	//   ....[117]....
        /*0a2c*/ 	.word	0x0000e1b0


	//   ....[118]....
        /*0a30*/ 	.word	0x0000e1d0


	//   ....[119]....
        /*0a34*/ 	.word	0x0000e1f0


	//   ....[120]....
        /*0a38*/ 	.word	0x0000e210


	//   ....[121]....
        /*0a3c*/ 	.word	0x0000e230


	//   ....[122]....
        /*0a40*/ 	.word	0x0000e250


	//   ....[123]....
        /*0a44*/ 	.word	0x0000e270


	//   ....[124]....
        /*0a48*/ 	.word	0x0000e3b0


	//   ....[125]....
        /*0a4c*/ 	.word	0x0000e490


	//   ....[126]....
        /*0a50*/ 	.word	0x0000fc50


	//   ....[127]....
        /*0a54*/ 	.word	0x0000fc70


	//   ....[128]....
        /*0a58*/ 	.word	0x0000fc90


	//   ....[129]....
        /*0a5c*/ 	.word	0x0000fce0


	//   ....[130]....
        /*0a60*/ 	.word	0x0000fcf0


	//   ....[131]....
        /*0a64*/ 	.word	0x0000fd10


	//   ....[132]....
        /*0a68*/ 	.word	0x0000fd40


	//   ....[133]....
        /*0a6c*/ 	.word	0x0000fd60


	//   ....[134]....
        /*0a70*/ 	.word	0x0000fd90


	//   ....[135]....
        /*0a74*/ 	.word	0x0000fdb0


	//   ....[136]....
        /*0a78*/ 	.word	0x0000fde0


	//   ....[137]....
        /*0a7c*/ 	.word	0x0000fe00


	//   ....[138]....
        /*0a80*/ 	.word	0x0000fe20


	//   ....[139]....
        /*0a84*/ 	.word	0x0000fe50


	//   ....[140]....
        /*0a88*/ 	.word	0x00010600


	//   ....[141]....
        /*0a8c*/ 	.word	0x00010620


	//   ....[142]....
        /*0a90*/ 	.word	0x00010640


	//   ....[143]....
        /*0a94*/ 	.word	0x00010660


	//   ....[144]....
        /*0a98*/ 	.word	0x00010680


	//   ....[145]....
        /*0a9c*/ 	.word	0x000106a0


	//   ....[146]....
        /*0aa0*/ 	.word	0x000106c0


	//   ....[147]....
        /*0aa4*/ 	.word	0x000106e0


	//   ....[148]....
        /*0aa8*/ 	.word	0x00012ff0


	//   ....[149]....
        /*0aac*/ 	.word	0x00013060


	//   ....[150]....
        /*0ab0*/ 	.word	0x00013070


	//   ....[151]....
        /*0ab4*/ 	.word	0x00013080


	//   ....[152]....
        /*0ab8*/ 	.word	0x000130a0


	//   ....[153]....
        /*0abc*/ 	.word	0x000130c0


	//   ....[154]....
        /*0ac0*/ 	.word	0x000130e0


	//   ....[155]....
        /*0ac4*/ 	.word	0x000130f0


	//   ....[156]....
        /*0ac8*/ 	.word	0x00013970


	//   ....[157]....
        /*0acc*/ 	.word	0x00013ed0


	//   ....[158]....
        /*0ad0*/ 	.word	0x00013f00


	//   ....[159]....
        /*0ad4*/ 	.word	0x00013f40


	//   ....[160]....
        /*0ad8*/ 	.word	0x00013f70


	//   ....[161]....
        /*0adc*/ 	.word	0x00013fa0


	//   ....[162]....
        /*0ae0*/ 	.word	0x00013fc0


	//   ....[163]....
        /*0ae4*/ 	.word	0x00013fe0


	//   ....[164]....
        /*0ae8*/ 	.word	0x00013ff0


	//   ....[165]....
        /*0aec*/ 	.word	0x000140b0


	//   ....[166]....
        /*0af0*/ 	.word	0x00014100


	//   ....[167]....
        /*0af4*/ 	.word	0x00014340


	//   ....[168]....
        /*0af8*/ 	.word	0x00014360


	//   ....[169]....
        /*0afc*/ 	.word	0x00014590


	//   ....[170]....
        /*0b00*/ 	.word	0x000145b0


	//   ....[171]....
        /*0b04*/ 	.word	0x000147e0


	//   ....[172]....
        /*0b08*/ 	.word	0x000147f0


	//   ....[173]....
        /*0b0c*/ 	.word	0x00014d70


	//   ....[174]....
        /*0b10*/ 	.word	0x00014e70


	//   ....[175]....
        /*0b14*/ 	.word	0x00014ee0


	//   ....[176]....
        /*0b18*/ 	.word	0x00014f40


	//   ....[177]....
        /*0b1c*/ 	.word	0x00014fa0


	//   ....[178]....
        /*0b20*/ 	.word	0x00015000


	//   ....[179]....
        /*0b24*/ 	.word	0x00015070


	//   ....[180]....
        /*0b28*/ 	.word	0x000150d0


	//   ....[181]....
        /*0b2c*/ 	.word	0x00015130


	//   ....[182]....
        /*0b30*/ 	.word	0x00015190


	//   ....[183]....
        /*0b34*/ 	.word	0x00015200


	//   ....[184]....
        /*0b38*/ 	.word	0x00015260


	//   ....[185]....
        /*0b3c*/ 	.word	0x000152c0


	//   ....[186]....
        /*0b40*/ 	.word	0x00015320


	//   ....[187]....
        /*0b44*/ 	.word	0x00015390


	//   ....[188]....
        /*0b48*/ 	.word	0x000153f0


	//   ....[189]....
        /*0b4c*/ 	.word	0x00015450


	//   ....[190]....
        /*0b50*/ 	.word	0x000154c0


	//   ....[191]....
        /*0b54*/ 	.word	0x00015530


	//   ....[192]....
        /*0b58*/ 	.word	0x000155e0


	//   ....[193]....
        /*0b5c*/ 	.word	0x00015640


	//   ....[194]....
        /*0b60*/ 	.word	0x000156f0


	//   ....[195]....
        /*0b64*/ 	.word	0x00015750


	//   ....[196]....
        /*0b68*/ 	.word	0x00015800


	//   ....[197]....
        /*0b6c*/ 	.word	0x00015860


	//   ....[198]....
        /*0b70*/ 	.word	0x00015910


	//   ....[199]....
        /*0b74*/ 	.word	0x00015970


	//   ....[200]....
        /*0b78*/ 	.word	0x00015a20


	//   ....[201]....
        /*0b7c*/ 	.word	0x00015a80


	//   ....[202]....
        /*0b80*/ 	.word	0x00015b30


	//   ....[203]....
        /*0b84*/ 	.word	0x00015b90


	//   ....[204]....
        /*0b88*/ 	.word	0x00015bf0


	//   ....[205]....
        /*0b8c*/ 	.word	0x00015c50


	//   ....[206]....
        /*0b90*/ 	.word	0x00016030


	//   ....[207]....
        /*0b94*/ 	.word	0x00016410


	//   ....[208]....
        /*0b98*/ 	.word	0x00016eb0


	//   ....[209]....
        /*0b9c*/ 	.word	0x00016f00


	//   ....[210]....
        /*0ba0*/ 	.word	0x00016f50


	//   ....[211]....
        /*0ba4*/ 	.word	0x00016fa0


	//   ....[212]....
        /*0ba8*/ 	.word	0x00016ff0


	//   ....[213]....
        /*0bac*/ 	.word	0x00017040


	//   ....[214]....
        /*0bb0*/ 	.word	0x00017090


	//   ....[215]....
        /*0bb4*/ 	.word	0x000170e0


	//   ....[216]....
        /*0bb8*/ 	.word	0x00017140


	//   ....[217]....
        /*0bbc*/ 	.word	0x000171b0


	//   ....[218]....
        /*0bc0*/ 	.word	0x00017260


	//   ....[219]....
        /*0bc4*/ 	.word	0x000172c0


	//   ....[220]....
        /*0bc8*/ 	.word	0x00017370


	//   ....[221]....
        /*0bcc*/ 	.word	0x000173d0


	//   ....[222]....
        /*0bd0*/ 	.word	0x00017480


	//   ....[223]....
        /*0bd4*/ 	.word	0x000174e0


	//   ....[224]....
        /*0bd8*/ 	.word	0x00017590


	//   ....[225]....
        /*0bdc*/ 	.word	0x000175f0


	//   ....[226]....
        /*0be0*/ 	.word	0x000176a0


	//   ....[227]....
        /*0be4*/ 	.word	0x00017700


	//   ....[228]....
        /*0be8*/ 	.word	0x000177b0


	//   ....[229]....
        /*0bec*/ 	.word	0x00017810


	//   ....[230]....
        /*0bf0*/ 	.word	0x00017870


	//   ....[231]....
        /*0bf4*/ 	.word	0x000178e0


	//   ....[232]....
        /*0bf8*/ 	.word	0x00017990


	//   ....[233]....
        /*0bfc*/ 	.word	0x000179f0


	//   ....[234]....
        /*0c00*/ 	.word	0x00017aa0


	//   ....[235]....
        /*0c04*/ 	.word	0x00017b00


	//   ....[236]....
        /*0c08*/ 	.word	0x00017bb0


	//   ....[237]....
        /*0c0c*/ 	.word	0x00017c10


	//   ....[238]....
        /*0c10*/ 	.word	0x00017cc0


	//   ....[239]....
        /*0c14*/ 	.word	0x00017d20


	//   ....[240]....
        /*0c18*/ 	.word	0x00017dd0


	//   ....[241]....
        /*0c1c*/ 	.word	0x00017e30


	//   ....[242]....
        /*0c20*/ 	.word	0x00017ee0


	//   ....[243]....
        /*0c24*/ 	.word	0x00017f40


	//   ....[244]....
        /*0c28*/ 	.word	0x00017f90


	//   ....[245]....
        /*0c2c*/ 	.word	0x00017fe0


	//   ....[246]....
        /*0c30*/ 	.word	0x000183b0


	//   ....[247]....
        /*0c34*/ 	.word	0x00018780


	//   ....[248]....
        /*0c38*/ 	.word	0x00019240


	//   ....[249]....
        /*0c3c*/ 	.word	0x00019280


	//   ....[250]....
        /*0c40*/ 	.word	0x000192d0


	//   ....[251]....
        /*0c44*/ 	.word	0x00019310


	//   ....[252]....
        /*0c48*/ 	.word	0x00019360


	//   ....[253]....
        /*0c4c*/ 	.word	0x000193a0


	//   ....[254]....
        /*0c50*/ 	.word	0x000193f0


	//   ....[255]....
        /*0c54*/ 	.word	0x00019430


	//   ....[0]....
        /*0c58*/ 	.word	0x000194a0


	//   ....[1]....
        /*0c5c*/ 	.word	0x00019510


	//   ....[2]....
        /*0c60*/ 	.word	0x00019580


	//   ....[3]....
        /*0c64*/ 	.word	0x00019630


	//   ....[4]....
        /*0c68*/ 	.word	0x00019690


	//   ....[5]....
        /*0c6c*/ 	.word	0x00019740


	//   ....[6]....
        /*0c70*/ 	.word	0x000197a0


	//   ....[7]....
        /*0c74*/ 	.word	0x00019850


	//   ....[8]....
        /*0c78*/ 	.word	0x000198b0


	//   ....[9]....
        /*0c7c*/ 	.word	0x00019960


	//   ....[10]....
        /*0c80*/ 	.word	0x000199c0


	//   ....[11]....
        /*0c84*/ 	.word	0x00019a70


	//   ....[12]....
        /*0c88*/ 	.word	0x00019ad0


	//   ....[13]....
        /*0c8c*/ 	.word	0x00019b80


	//   ....[14]....
        /*0c90*/ 	.word	0x00019be0


	//   ....[15]....
        /*0c94*/ 	.word	0x00019c20


	//   ....[16]....
        /*0c98*/ 	.word	0x00019c60


	//   ....[17]....
        /*0c9c*/ 	.word	0x00019cb0


	//   ....[18]....
        /*0ca0*/ 	.word	0x00019cf0


	//   ....[19]....
        /*0ca4*/ 	.word	0x00019d40


	//   ....[20]....
        /*0ca8*/ 	.word	0x00019d80


	//   ....[21]....
        /*0cac*/ 	.word	0x00019dd0


	//   ....[22]....
        /*0cb0*/ 	.word	0x00019e10


	//   ....[23]....
        /*0cb4*/ 	.word	0x00019e70


	//   ....[24]....
        /*0cb8*/ 	.word	0x00019ed0


	//   ....[25]....
        /*0cbc*/ 	.word	0x00019f20


	//   ....[26]....
        /*0cc0*/ 	.word	0x00019f80


	//   ....[27]....
        /*0cc4*/ 	.word	0x00019fd0


	//   ....[28]....
        /*0cc8*/ 	.word	0x0001a030


	//   ....[29]....
        /*0ccc*/ 	.word	0x0001a080


	//   ....[30]....
        /*0cd0*/ 	.word	0x0001a0d0


	//   ....[31]....
        /*0cd4*/ 	.word	0x0001a140


	//----- nvinfo : EIATTR_EXIT_INSTR_OFFSETS
	.align		4
.L_352:
        /*0cd8*/ 	.byte	0x04, 0x1c
        /*0cda*/ 	.short	(.L_354 - .L_353)


	//   ....[0]....
.L_353:
        /*0cdc*/ 	.word	0x000000b0


	//   ....[1]....
        /*0ce0*/ 	.word	0x00014e20


	//----- nvinfo : EIATTR_MAX_THREADS
	.align		4
.L_354:
        /*0ce4*/ 	.byte	0x04, 0x05
        /*0ce6*/ 	.short	(.L_356 - .L_355)
.L_355:
        /*0ce8*/ 	.word	0x00000080
        /*0cec*/ 	.word	0x00000001
        /*0cf0*/ 	.word	0x00000001


	//----- nvinfo : EIATTR_CRS_STACK_SIZE
	.align		4
.L_356:
        /*0cf4*/ 	.byte	0x04, 0x1e
        /*0cf6*/ 	.short	(.L_358 - .L_357)
.L_357:
        /*0cf8*/ 	.word	0x00000000
.L_358:


//--------------------- .nv.info._ZN7cutlass13device_kernelIN5flash19enable_sm80_to_sm89INS1_16FlashAttnFwdSm80INS1_25CollectiveMainloopFwdSm80ILi4ELi1ELb0EN4cute5tupleIJNS5_1CILi128EEENS7_ILi80EEENS7_ILi64EEEEEELi64ENS_6half_tEfNS_4arch4Sm80ELb1ELb0ELb1ELb1ELb1ELb0ELb1ELb1EEENS1_21CollectiveEpilogueFwdINS6_IJS8_SA_S9_EEENS6_IJNS7_ILi1EEESI_SI_EEESC_SE_Li128ELb1ELb1ELb1ELb0EEENS1_36VarlenDynamicPersistentTileSchedulerILi128ELi80ELi128ELi128ELb1ELb1ELb0ELb1ELb1ELb1EEEEEEEEEvNT_6ParamsE --------------------------
	.section	.nv.info._ZN7cutlass13device_kernelIN5flash19enable_sm80_to_sm89INS1_16FlashAttnFwdSm80INS1_25CollectiveMainloopFwdSm80ILi4ELi1ELb0EN4cute5tupleIJNS5_1CILi128EEENS7_ILi80EEENS7_ILi64EEEEEELi64ENS_6half_tEfNS_4arch4Sm80ELb1ELb0ELb1ELb1ELb1ELb0ELb1ELb1EEENS1_21CollectiveEpilogueFwdINS6_IJS8_SA_S9_EEENS6_IJNS7_ILi1EEESI_SI_EEESC_SE_Li128ELb1ELb1ELb1ELb0EEENS1_36VarlenDynamicPersistentTileSchedulerILi128ELi80ELi128ELi128ELb1ELb1ELb0ELb1ELb1ELb1EEEEEEEEEvNT_6ParamsE,"",@"SHT_CUDA_INFO"
	.sectionflags	@""
	.align	4


	//----- nvinfo : EIATTR_CUDA_API_VERSION
	.align		4
        /*0000*/ 	.byte	0x04, 0x37
        /*0002*/ 	.short	(.L_360 - .L_359)
.L_359:
        /*0004*/ 	.word	0x00000082


	//----- nvinfo : EIATTR_SW2861232_WAR
	.align		4
.L_360:
        /*0008*/ 	.byte	0x01, 0x35
	.zero		2


	//----- nvinfo : EIATTR_PARAM_CBANK
	.align		4
        /*000c*/ 	.byte	0x04, 0x0a
        /*000e*/ 	.short	(.L_362 - .L_361)
	.align		4
.L_361:
        /*0010*/ 	.word	index@(.nv.constant0._ZN7cutlass13device_kernelIN5flash19enable_sm80_to_sm89INS1_16FlashAttnFwdSm80INS1_25CollectiveMainloopFwdSm80ILi4ELi1ELb0EN4cute5tupleIJNS5_1CILi128EEENS7_ILi80EEENS7_ILi64EEEEEELi64ENS_6half_tEfNS_4arch4Sm80ELb1ELb0ELb1ELb1ELb1ELb0ELb1ELb1EEENS1_21CollectiveEpilogueFwdINS6_IJS8_SA_S9_EEENS6_IJNS7_ILi1EEESI_SI_EEESC_SE_Li128ELb1ELb1ELb1ELb0EEENS1_36VarlenDynamicPersistentTileSchedulerILi128ELi80ELi128ELi128ELb1ELb1ELb0ELb1ELb1ELb1EEEEEEEEEvNT_6ParamsE)
        /*0014*/ 	.short	0x0160
        /*0016*/ 	.short	0x0438


	//----- nvinfo : EIATTR_CBANK_PARAM_SIZE
	.align		4
.L_362:
        /*0018*/ 	.byte	0x03, 0x19
        /*001a*/ 	.short	0x0438


	//----- nvinfo : EIATTR_KPARAM_INFO
	.align		4
        /*001c*/ 	.byte	0x04, 0x17
        /*001e*/ 	.short	(.L_364 - .L_363)
.L_363:
        /*0020*/ 	.word	0x00000000
        /*0024*/ 	.short	0x0000
        /*0026*/ 	.short	0x0000
        /*0028*/ 	.byte	0x00, 0xf0, 0xe1, 0x10


	//----- nvinfo : EIATTR_MAXREG_COUNT
	.align		4
.L_364:
        /*002c*/ 	.byte	0x03, 0x1b
        /*002e*/ 	.short	0x00ff


	//----- nvinfo : EIATTR_NUM_BARRIERS
	.align		4
        /*0030*/ 	.byte	0x02, 0x4c
        /*0032*/ 	.byte	0x06
	.zero		1


	//----- nvinfo : EIATTR_ANNOTATIONS
	.align		4
        /*0034*/ 	.byte	0x04, 0x55
        /*0036*/ 	.short	(.L_366 - .L_365)


	//   ....[0]....
.L_365:
        /* <DEDUP_REMOVED lines=123> */


	//----- nvinfo : EIATTR_MERCURY_ISA_VERSION
	.align		4
.L_366:
        /*07d0*/ 	.byte	0x03, 0x5f
        /*07d2*/ 	.short	0x0000


	//----- nvinfo : EIATTR_INT_WARP_WIDE_INSTR_OFFSETS
	.align		4
        /*07d4*/ 	.byte	0x04, 0x31
        /*07d6*/ 	.short	(.L_368 - .L_367)


	//   ....[0]....
.L_367:
        /*07d8*/ 	.word	0x00010710


	//   ....[1]....
        /*07dc*/ 	.word	0x00010790


	//----- nvinfo : EIATTR_COOP_GROUP_MASK_REGIDS
	.align		4
.L_368:
        /*07e0*/ 	.byte	0x04, 0x29
        /*07e2*/ 	.short	(.L_370 - .L_369)


	//   ....[0]....
.L_369:
        /*07e4*/ 	.word	0xffffffff


	//   ....[1]....
        /*07e8*/ 	.word	0xffffffff


	//   ....[2]....
        /*07ec*/ 	.word	0xffffffff


	//   ....[3]....
        /*07f0*/ 	.word	0xffffffff


	//   ....[4]....
        /*07f4*/ 	.word	0xffffffff


	//   ....[5]....
        /*07f8*/ 	.word	0xffffffff


	//   ....[6]....
        /*07fc*/ 	.word	0xffffffff


	//   ....[7]....
        /*0800*/ 	.word	0xffffffff


	//   ....[8]....
        /*0804*/ 	.word	0xffffffff


	//   ....[9]....
        /*0808*/ 	.word	0xffffffff


	//   ....[10]....
        /*080c*/ 	.word	0xffffffff


	//   ....[11]....
        /*0810*/ 	.word	0xffffffff


	//   ....[12]....
        /*0814*/ 	.word	0xffffffff


	//   ....[13]....
        /*0818*/ 	.word	0xffffffff


	//   ....[14]....
        /*081c*/ 	.word	0xffffffff


	//   ....[15]....
        /*0820*/ 	.word	0xffffffff


	//   ....[16]....
        /*0824*/ 	.word	0xffffffff


	//   ....[17]....
        /*0828*/ 	.word	0xffffffff


	//   ....[18]....
        /*082c*/ 	.word	0xffffffff


	//   ....[19]....
        /*0830*/ 	.word	0xffffffff


	//   ....[20]....
        /*0834*/ 	.word	0xffffffff


	//   ....[21]....
        /*0838*/ 	.word	0xffffffff


	//   ....[22]....
        /*083c*/ 	.word	0xffffffff


	//   ....[23]....
        /*0840*/ 	.word	0xffffffff


	//   ....[24]....
        /*0844*/ 	.word	0xffffffff


	//   ....[25]....
        /*0848*/ 	.word	0xffffffff


	//   ....[26]....
        /*084c*/ 	.word	0xffffffff


	//   ....[27]....
        /*0850*/ 	.word	0xffffffff


	//   ....[28]....
        /*0854*/ 	.word	0xffffffff


	//   ....[29]....
        /*0858*/ 	.word	0xffffffff


	//   ....[30]....
        /*085c*/ 	.word	0xffffffff


	//   ....[31]....
        /*0860*/ 	.word	0xffffffff


	//   ....[32]....
        /*0864*/ 	.word	0xffffffff


	//   ....[33]....
        /*0868*/ 	.word	0xffffffff


	//   ....[34]....
        /*086c*/ 	.word	0xffffffff


	//   ....[35]....
        /*0870*/ 	.word	0xffffffff


	//   ....[36]....
        /*0874*/ 	.word	0xffffffff


	//   ....[37]....
        /*0878*/ 	.word	0xffffffff


	//   ....[38]....
        /*087c*/ 	.word	0xffffffff


	//   ....[39]....
        /*0880*/ 	.word	0xffffffff


	//   ....[40]....
        /*0884*/ 	.word	0xffffffff


	//   ....[41]....
        /*0888*/ 	.word	0xffffffff


	//   ....[42]....
        /*088c*/ 	.word	0xffffffff


	//   ....[43]....
        /*0890*/ 	.word	0xffffffff


	//   ....[44]....
        /*0894*/ 	.word	0xffffffff


	//   ....[45]....
        /*0898*/ 	.word	0xffffffff


	//   ....[46]....
        /*089c*/ 	.word	0xffffffff


	//   ....[47]....
        /*08a0*/ 	.word	0xffffffff


	//   ....[48]....
        /*08a4*/ 	.word	0xffffffff


	//   ....[49]....
        /*08a8*/ 	.word	0xffffffff


	//   ....[50]....
        /*08ac*/ 	.word	0xffffffff


	//   ....[51]....
        /*08b0*/ 	.word	0xffffffff


	//   ....[52]....
        /*08b4*/ 	.word	0xffffffff


	//   ....[53]....
        /*08b8*/ 	.word	0xffffffff


	//   ....[54]....
        /*08bc*/ 	.word	0xffffffff


	//   ....[55]....
        /*08c0*/ 	.word	0xffffffff


	//   ....[56]....
        /*08c4*/ 	.word	0xffffffff


	//   ....[57]....
        /*08c8*/ 	.word	0xffffffff


	//   ....[58]....
        /*08cc*/ 	.word	0xffffffff


	//   ....[59]....
        /*08d0*/ 	.word	0xffffffff


	//   ....[60]....
        /*08d4*/ 	.word	0xffffffff


	//   ....[61]....
        /*08d8*/ 	.word	0xffffffff


	//   ....[62]....
        /*08dc*/ 	.word	0xffffffff


	//   ....[63]....
        /*08e0*/ 	.word	0xffffffff


	//   ....[64]....
        /*08e4*/ 	.word	0xffffffff


	//   ....[65]....
        /*08e8*/ 	.word	0xffffffff


	//   ....[66]....
        /*08ec*/ 	.word	0xffffffff


	//   ....[67]....
        /*08f0*/ 	.word	0xffffffff


	//   ....[68]....
        /*08f4*/ 	.word	0xffffffff


	//   ....[69]....
        /*08f8*/ 	.word	0xffffffff


	//   ....[70]....
        /*08fc*/ 	.word	0xffffffff


	//   ....[71]....
        /*0900*/ 	.word	0xffffffff


	//   ....[72]....
        /*0904*/ 	.word	0xffffffff


	//   ....[73]....
        /*0908*/ 	.word	0xffffffff


	//   ....[74]....
        /*090c*/ 	.word	0xffffffff


	//   ....[75]....
        /*0910*/ 	.word	0xffffffff


	//   ....[76]....
        /*0914*/ 	.word	0xffffffff


	//   ....[77]....
        /*0918*/ 	.word	0xffffffff


	//   ....[78]....
        /*091c*/ 	.word	0xffffffff


	//   ....[79]....
        /*0920*/ 	.word	0xffffffff


	//   ....[80]....
        /*0924*/ 	.word	0xffffffff


	//   ....[81]....
        /*0928*/ 	.word	0xffffffff


	//   ....[82]....
        /*092c*/ 	.word	0xffffffff


	//   ....[83]....
        /*0930*/ 	.word	0xffffffff


	//   ....[84]....
        /*0934*/ 	.word	0xffffffff


	//   ....[85]....
        /*0938*/ 	.word	0xffffffff


	//   ....[86]....
        /*093c*/ 	.word	0xffffffff


	//   ....[87]....
        /*0940*/ 	.word	0xffffffff


	//   ....[88]....
        /*0944*/ 	.word	0xffffffff


	//   ....[89]....
        /*0948*/ 	.word	0xffffffff


	//   ....[90]....
        /*094c*/ 	.word	0xffffffff


	//   ....[91]....
        /*0950*/ 	.word	0xffffffff


	//   ....[92]....
        /*0954*/ 	.word	0xffffffff


	//   ....[93]....
        /*0958*/ 	.word	0xffffffff


	//   ....[94]....
        /*095c*/ 	.word	0xffffffff


	//   ....[95]....
        /*0960*/ 	.word	0xffffffff


	//   ....[96]....
        /*0964*/ 	.word	0xffffffff


	//   ....[97]....
        /*0968*/ 	.word	0xffffffff


	//   ....[98]....
        /*096c*/ 	.word	0xffffffff


	//   ....[99]....
        /*0970*/ 	.word	0xffffffff


	//   ....[100]....
        /*0974*/ 	.word	0xffffffff


	//   ....[101]....
        /*0978*/ 	.word	0xffffffff


	//   ....[102]....
        /*097c*/ 	.word	0xffffffff


	//   ....[103]....
        /*0980*/ 	.word	0xffffffff


	//   ....[104]....
        /*0984*/ 	.word	0xffffffff


	//   ....[105]....
        /*0988*/ 	.word	0xffffffff


	//   ....[106]....
        /*098c*/ 	.word	0xffffffff


	//   ....[107]....
        /*0990*/ 	.word	0xffffffff


	//   ....[108]....
        /*0994*/ 	.word	0xffffffff


	//   ....[109]....
        /*0998*/ 	.word	0xffffffff


	//   ....[110]....
        /*099c*/ 	.word	0xffffffff


	//   ....[111]....
        /*09a0*/ 	.word	0xffffffff


	//   ....[112]....
        /*09a4*/ 	.word	0xffffffff


	//   ....[113]....
        /*09a8*/ 	.word	0xffffffff


	//   ....[114]....
        /*09ac*/ 	.word	0xffffffff


	//   ....[115]....
        /*09b0*/ 	.word	0xffffffff


	//   ....[116]....
        /*09b4*/ 	.word	0xffffffff


	//   ....[117]....
        /*09b8*/ 	.word	0xffffffff


	//   ....[118]....
        /*09bc*/ 	.word	0xffffffff


	//   ....[119]....
        /*09c0*/ 	.word	0xffffffff


	//   ....[120]....
        /*09c4*/ 	.word	0xffffffff


	//   ....[121]....
        /*09c8*/ 	.word	0xffffffff


	//   ....[122]....
        /*09cc*/ 	.word	0xffffffff


	//   ....[123]....
        /*09d0*/ 	.word	0xffffffff


	//   ....[124]....
        /*09d4*/ 	.word	0xffffffff


	//   ....[125]....
        /*09d8*/ 	.word	0xffffffff


	//   ....[126]....
        /*09dc*/ 	.word	0xffffffff


	//   ....[127]....
        /*09e0*/ 	.word	0xffffffff


	//   ....[128]....
        /*09e4*/ 	.word	0xffffffff


	//   ....[129]....
        /*09e8*/ 	.word	0xffffffff


	//   ....[130]....
        /*09ec*/ 	.word	0xffffffff


	//   ....[131]....
        /*09f0*/ 	.word	0xffffffff


	//   ....[132]....
        /*09f4*/ 	.word	0xffffffff


	//   ....[133]....
        /*09f8*/ 	.word	0xffffffff


	//   ....[134]....
        /*09fc*/ 	.word	0xffffffff


	//   ....[135]....
        /*0a00*/ 	.word	0xffffffff


	//   ....[136]....
        /*0a04*/ 	.word	0xffffffff


	//   ....[137]....
        /*0a08*/ 	.word	0xffffffff


	//   ....[138]....
        /*0a0c*/ 	.word	0xffffffff


	//   ....[139]....
        /*0a10*/ 	.word	0xffffffff


	//   ....[140]....
        /*0a14*/ 	.word	0xffffffff


	//   ....[141]....
        /*0a18*/ 	.word	0xffffffff


	//   ....[142]....
        /*0a1c*/ 	.word	0xffffffff


	//   ....[143]....
        /*0a20*/ 	.word	0xffffffff


	//   ....[144]....
        /*0a24*/ 	.word	0xffffffff


	//   ....[145]....
        /*0a28*/ 	.word	0xffffffff


	//   ....[146]....
        /*0a2c*/ 	.word	0xffffffff


	//   ....[147]....
        /*0a30*/ 	.word	0xffffffff


	//   ....[148]....
        /*0a34*/ 	.word	0xffffffff


	//   ....[149]....
        /*0a38*/ 	.word	0xffffffff


	//   ....[150]....
        /*0a3c*/ 	.word	0xffffffff


	//   ....[151]....
        /*0a40*/ 	.word	0xffffffff


	//   ....[152]....
        /*0a44*/ 	.word	0xffffffff


	//   ....[153]....
        /*0a48*/ 	.word	0xffffffff


	//   ....[154]....
        /*0a4c*/ 	.word	0xffffffff


	//   ....[155]....
        /*0a50*/ 	.word	0xffffffff


	//   ....[156]....
        /*0a54*/ 	.word	0xffffffff


	//   ....[157]....
        /*0a58*/ 	.word	0xffffffff


	//   ....[158]....
        /*0a5c*/ 	.word	0xffffffff


	//   ....[159]....
        /*0a60*/ 	.word	0xffffffff


	//   ....[160]....
        /*0a64*/ 	.word	0xffffffff


	//   ....[161]....
        /*0a68*/ 	.word	0xffffffff


	//   ....[162]....
        /*0a6c*/ 	.word	0xffffffff


	//   ....[163]....
        /*0a70*/ 	.word	0xffffffff


	//   ....[164]....
        /*0a74*/ 	.word	0xffffffff


	//   ....[165]....
        /*0a78*/ 	.word	0xffffffff


	//   ....[166]....
        /*0a7c*/ 	.word	0xffffffff


	//   ....[167]....
        /*0a80*/ 	.word	0xffffffff


	//   ....[168]....
        /*0a84*/ 	.word	0xffffffff


	//   ....[169]....
        /*0a88*/ 	.word	0xffffffff


	//   ....[170]....
        /*0a8c*/ 	.word	0xffffffff


	//   ....[171]....
        /*0a90*/ 	.word	0xffffffff


	//   ....[172]....
        /*0a94*/ 	.word	0xffffffff


	//   ....[173]....
        /*0a98*/ 	.word	0xffffffff


	//   ....[174]....
        /*0a9c*/ 	.word	0xffffffff


	//   ....[175]....
        /*0aa0*/ 	.word	0xffffffff


	//   ....[176]....
        /*0aa4*/ 	.word	0xffffffff


	//   ....[177]....
        /*0aa8*/ 	.word	0xffffffff


	//   ....[178]....
        /*0aac*/ 	.word	0xffffffff


	//   ....[179]....
        /*0ab0*/ 	.word	0xffffffff


	//   ....[180]....
        /*0ab4*/ 	.word	0xffffffff


	//   ....[181]....
        /*0ab8*/ 	.word	0xffffffff


	//   ....[182]....
        /*0abc*/ 	.word	0xffffffff


	//   ....[183]....
        /*0ac0*/ 	.word	0xffffffff


	//   ....[184]....
        /*0ac4*/ 	.word	0xffffffff


	//   ....[185]....
        /*0ac8*/ 	.word	0xffffffff


	//   ....[186]....
        /*0acc*/ 	.word	0xffffffff


	//   ....[187]....
        /*0ad0*/ 	.word	0xffffffff


	//   ....[188]....
        /*0ad4*/ 	.word	0xffffffff


	//   ....[189]....
        /*0ad8*/ 	.word	0xffffffff


	//   ....[190]....
        /*0adc*/ 	.word	0xffffffff


	//   ....[191]....
        /*0ae0*/ 	.word	0xffffffff


	//   ....[192]....
        /*0ae4*/ 	.word	0xffffffff


	//   ....[193]....
        /*0ae8*/ 	.word	0xffffffff


	//   ....[194]....
        /*0aec*/ 	.word	0xffffffff


	//   ....[195]....
        /*0af0*/ 	.word	0xffffffff


	//   ....[196]....
        /*0af4*/ 	.word	0xffffffff


	//   ....[197]....
        /*0af8*/ 	.word	0xffffffff


	//   ....[198]....
        /*0afc*/ 	.word	0xffffffff


	//   ....[199]....
        /*0b00*/ 	.word	0xffffffff


	//   ....[200]....
        /*0b04*/ 	.word	0xffffffff


	//   ....[201]....
        /*0b08*/ 	.word	0xffffffff


	//   ....[202]....
        /*0b0c*/ 	.word	0xffffffff


	//   ....[203]....
        /*0b10*/ 	.word	0xffffffff


	//   ....[204]....
        /*0b14*/ 	.word	0xffffffff


	//   ....[205]....
        /*0b18*/ 	.word	0xffffffff


	//   ....[206]....
        /*0b1c*/ 	.word	0xffffffff


	//   ....[207]....
        /*0b20*/ 	.word	0xffffffff


	//   ....[208]....
        /*0b24*/ 	.word	0xffffffff


	//   ....[209]....
        /*0b28*/ 	.word	0xffffffff


	//   ....[210]....
        /*0b2c*/ 	.word	0xffffffff


	//   ....[211]....
        /*0b30*/ 	.word	0xffffffff


	//   ....[212]....
        /*0b34*/ 	.word	0xffffffff


	//   ....[213]....
        /*0b38*/ 	.word	0xffffffff


	//   ....[214]....
        /*0b3c*/ 	.word	0xffffffff


	//   ....[215]....
        /*0b40*/ 	.word	0xffffffff


	//   ....[216]....
        /*0b44*/ 	.word	0xffffffff


	//   ....[217]....
        /*0b48*/ 	.word	0xffffffff


	//   ....[218]....
        /*0b4c*/ 	.word	0xffffffff


	//   ....[219]....
        /*0b50*/ 	.word	0xffffffff


	//   ....[220]....
        /*0b54*/ 	.word	0xffffffff


	//   ....[221]....
        /*0b58*/ 	.word	0xffffffff


	//   ....[222]....
        /*0b5c*/ 	.word	0xffffffff


	//   ....[223]....
        /*0b60*/ 	.word	0xffffffff


	//   ....[224]....
        /*0b64*/ 	.word	0xffffffff


	//   ....[225]....
        /*0b68*/ 	.word	0xffffffff


	//   ....[226]....
        /*0b6c*/ 	.word	0xffffffff


	//   ....[227]....
        /*0b70*/ 	.word	0xffffffff


	//   ....[228]....
        /*0b74*/ 	.word	0xffffffff


	//   ....[229]....
        /*0b78*/ 	.word	0xffffffff


	//   ....[230]....
        /*0b7c*/ 	.word	0xffffffff


	//   ....[231]....
        /*0b80*/ 	.word	0xffffffff


	//   ....[232]....
        /*0b84*/ 	.word	0xffffffff


	//   ....[233]....
        /*0b88*/ 	.word	0xffffffff


	//   ....[234]....
        /*0b8c*/ 	.word	0xffffffff


	//   ....[235]....
        /*0b90*/ 	.word	0xffffffff


	//   ....[236]....
        /*0b94*/ 	.word	0xffffffff


	//   ....[237]....
        /*0b98*/ 	.word	0xffffffff


	//   ....[238]....
        /*0b9c*/ 	.word	0xffffffff


	//   ....[239]....
        /*0ba0*/ 	.word	0xffffffff


	//   ....[240]....
        /*0ba4*/ 	.word	0xffffffff


	//   ....[241]....
        /*0ba8*/ 	.word	0xffffffff


	//   ....[242]....
        /*0bac*/ 	.word	0xffffffff


	//   ....[243]....
        /*0bb0*/ 	.word	0xffffffff


	//   ....[244]....
        /*0bb4*/ 	.word	0xffffffff


	//   ....[245]....
        /*0bb8*/ 	.word	0xffffffff


	//   ....[246]....
        /*0bbc*/ 	.word	0xffffffff


	//   ....[247]....
        /*0bc0*/ 	.word	0xffffffff


	//   ....[248]....
        /*0bc4*/ 	.word	0xffffffff


	//   ....[249]....
        /*0bc8*/ 	.word	0xffffffff


	//   ....[250]....
        /*0bcc*/ 	.word	0xffffffff


	//   ....[251]....
        /*0bd0*/ 	.word	0xffffffff


	//   ....[252]....
        /*0bd4*/ 	.word	0xffffffff


	//   ....[253]....
        /*0bd8*/ 	.word	0xffffffff


	//   ....[254]....
        /*0bdc*/ 	.word	0xffffffff


	//   ....[255]....
        /*0be0*/ 	.word	0xffffffff


	//   ....[0]....
        /*0be4*/ 	.word	0xffffffff


	//   ....[1]....
        /*0be8*/ 	.word	0xffffffff


	//   ....[2]....
        /*0bec*/ 	.word	0xffffffff


	//   ....[3]....
        /*0bf0*/ 	.word	0xffffffff


	//   ....[4]....
        /*0bf4*/ 	.word	0xffffffff


	//   ....[5]....
        /*0bf8*/ 	.word	0xffffffff


	//   ....[6]....
        /*0bfc*/ 	.word	0xffffffff


	//   ....[7]....
        /*0c00*/ 	.word	0xffffffff


	//   ....[8]....
        /*0c04*/ 	.word	0xffffffff


	//   ....[9]....
        /*0c08*/ 	.word	0xffffffff


	//   ....[10]....
        /*0c0c*/ 	.word	0xffffffff


	//   ....[11]....
        /*0c10*/ 	.word	0xffffffff


	//   ....[12]....
        /*0c14*/ 	.word	0xffffffff


	//   ....[13]....
        /*0c18*/ 	.word	0xffffffff


	//   ....[14]....
        /*0c1c*/ 	.word	0xffffffff


	//   ....[15]....
        /*0c20*/ 	.word	0xffffffff


	//   ....[16]....
        /*0c24*/ 	.word	0xffffffff


	//   ....[17]....
        /*0c28*/ 	.word	0xffffffff


	//   ....[18]....
        /*0c2c*/ 	.word	0xffffffff


	//   ....[19]....
        /*0c30*/ 	.word	0xffffffff


	//   ....[20]....
        /*0c34*/ 	.word	0xffffffff


	//   ....[21]....
        /*0c38*/ 	.word	0xffffffff


	//   ....[22]....
        /*0c3c*/ 	.word	0xffffffff


	//   ....[23]....
        /*0c40*/ 	.word	0xffffffff


	//   ....[24]....
        /*0c44*/ 	.word	0xffffffff


	//   ....[25]....
        /*0c48*/ 	.word	0xffffffff


	//   ....[26]....
        /*0c4c*/ 	.word	0xffffffff


	//   ....[27]....
        /*0c50*/ 	.word	0xffffffff


	//   ....[28]....
        /*0c54*/ 	.word	0xffffffff


	//   ....[29]....
        /*0c58*/ 	.word	0xffffffff


	//   ....[30]....
        /*0c5c*/ 	.word	0xffffffff


	//   ....[31]....
        /*0c60*/ 	.word	0xffffffff


	//   ....[32]....
        /*0c64*/ 	.word	0xffffffff


	//   ....[33]....
        /*0c68*/ 	.word	0xffffffff


	//   ....[34]....
        /*0c6c*/ 	.word	0xffffffff


	//   ....[35]....
        /*0c70*/ 	.word	0xffffffff


	//   ....[36]....
        /*0c74*/ 	.word	0xffffffff


	//   ....[37]....
        /*0c78*/ 	.word	0xffffffff


	//   ....[38]....
        /*0c7c*/ 	.word	0xffffffff


	//   ....[39]....
        /*0c80*/ 	.word	0xffffffff


	//   ....[40]....
        /*0c84*/ 	.word	0xffffffff


	//   ....[41]....
        /*0c88*/ 	.word	0xffffffff


	//   ....[42]....
        /*0c8c*/ 	.word	0xffffffff


	//   ....[43]....
        /*0c90*/ 	.word	0xffffffff


	//   ....[44]....
        /*0c94*/ 	.word	0xffffffff


	//   ....[45]....
        /*0c98*/ 	.word	0xffffffff


	//   ....[46]....
        /*0c9c*/ 	.word	0xffffffff


	//   ....[47]....
        /*0ca0*/ 	.word	0xffffffff


	//   ....[48]....
        /*0ca4*/ 	.word	0xffffffff


	//   ....[49]....
        /*0ca8*/ 	.word	0xffffffff


	//   ....[50]....
        /*0cac*/ 	.word	0xffffffff


	//   ....[51]....
        /*0cb0*/ 	.word	0xffffffff


	//   ....[52]....
        /*0cb4*/ 	.word	0xffffffff


	//   ....[53]....
        /*0cb8*/ 	.word	0xffffffff


	//   ....[54]....
        /*0cbc*/ 	.word	0xffffffff


	//   ....[55]....
        /*0cc0*/ 	.word	0xffffffff


	//   ....[56]....
        /*0cc4*/ 	.word	0xffffffff


	//   ....[57]....
        /*0cc8*/ 	.word	0xffffffff


	//   ....[58]....
        /*0ccc*/ 	.word	0xffffffff


	//   ....[59]....
        /*0cd0*/ 	.word	0xffffffff


	//   ....[60]....
        /*0cd4*/ 	.word	0xffffffff


	//   ....[61]....
        /*0cd8*/ 	.word	0xffffffff


	//   ....[62]....
        /*0cdc*/ 	.word	0xffffffff


	//   ....[63]....
        /*0ce0*/ 	.word	0xffffffff


	//   ....[64]....
        /*0ce4*/ 	.word	0xffffffff


	//   ....[65]....
        /*0ce8*/ 	.word	0xffffffff


	//   ....[66]....
        /*0cec*/ 	.word	0xffffffff


	//   ....[67]....
        /*0cf0*/ 	.word	0xffffffff


	//   ....[68]....
        /*0cf4*/ 	.word	0xffffffff


	//   ....[69]....
        /*0cf8*/ 	.word	0xffffffff


	//   ....[70]....
        /*0cfc*/ 	.word	0xffffffff


	//   ....[71]....
        /*0d00*/ 	.word	0xffffffff


	//   ....[72]....
        /*0d04*/ 	.word	0xffffffff


	//   ....[73]....
        /*0d08*/ 	.word	0xffffffff


	//   ....[74]....
        /*0d0c*/ 	.word	0xffffffff


	//   ....[75]....
        /*0d10*/ 	.word	0xffffffff


	//   ....[76]....
        /*0d14*/ 	.word	0xffffffff


	//   ....[77]....
        /*0d18*/ 	.word	0xffffffff


	//   ....[78]....
        /*0d1c*/ 	.word	0xffffffff


	//   ....[79]....
        /*0d20*/ 	.word	0xffffffff


	//   ....[80]....
        /*0d24*/ 	.word	0xffffffff


	//   ....[81]....
        /*0d28*/ 	.word	0xffffffff


	//   ....[82]....
        /*0d2c*/ 	.word	0xffffffff


	//   ....[83]....
        /*0d30*/ 	.word	0xffffffff


	//   ....[84]....
        /*0d34*/ 	.word	0xffffffff


	//   ....[85]....
        /*0d38*/ 	.word	0xffffffff


	//   ....[86]....
        /*0d3c*/ 	.word	0xffffffff


	//   ....[87]....
        /*0d40*/ 	.word	0xffffffff


	//   ....[88]....
        /*0d44*/ 	.word	0xffffffff


	//   ....[89]....
        /*0d48*/ 	.word	0xffffffff


	//   ....[90]....
        /*0d4c*/ 	.word	0xffffffff


	//   ....[91]....
        /*0d50*/ 	.word	0xffffffff


	//   ....[92]....
        /*0d54*/ 	.word	0xffffffff


	//   ....[93]....
        /*0d58*/ 	.word	0xffffffff


	//   ....[94]....
        /*0d5c*/ 	.word	0xffffffff


	//   ....[95]....
        /*0d60*/ 	.word	0xffffffff


	//   ....[96]....
        /*0d64*/ 	.word	0xffffffff


	//   ....[97]....
        /*0d68*/ 	.word	0xffffffff


	//   ....[98]....
        /*0d6c*/ 	.word	0xffffffff


	//   ....[99]....
        /*0d70*/ 	.word	0xffffffff


	//   ....[100]....
        /*0d74*/ 	.word	0xffffffff


	//   ....[101]....
        /*0d78*/ 	.word	0xffffffff


	//   ....[102]....
        /*0d7c*/ 	.word	0xffffffff


	//   ....[103]....
        /*0d80*/ 	.word	0xffffffff


	//   ....[104]....
        /*0d84*/ 	.word	0xffffffff


	//   ....[105]....
        /*0d88*/ 	.word	0xffffffff


	//   ....[106]....
        /*0d8c*/ 	.word	0xffffffff


	//   ....[107]....
        /*0d90*/ 	.word	0xffffffff


	//   ....[108]....
        /*0d94*/ 	.word	0xffffffff


	//   ....[109]....
        /*0d98*/ 	.word	0xffffffff


	//   ....[110]....
        /*0d9c*/ 	.word	0xffffffff


	//   ....[111]....
        /*0da0*/ 	.word	0xffffffff


	//   ....[112]....
        /*0da4*/ 	.word	0xffffffff


	//   ....[113]....
        /*0da8*/ 	.word	0xffffffff


	//   ....[114]....
        /*0dac*/ 	.word	0xffffffff


	//   ....[115]....
        /*0db0*/ 	.word	0xffffffff


	//   ....[116]....
        /*0db4*/ 	.word	0xffffffff


	//   ....[117]....
        /*0db8*/ 	.word	0xffffffff


	//----- nvinfo : EIATTR_COOP_GROUP_INSTR_OFFSETS
	.align		4
.L_370:
        /*0dbc*/ 	.byte	0x04, 0x28
        /*0dbe*/ 	.short	(.L_372 - .L_371)


	//   ....[0]....
.L_371:
        /*0dc0*/ 	.word	0x00000050


	//   ....[1]....
        /*0dc4*/ 	.word	0x00000200


	//   ....[2]....
        /*0dc8*/ 	.word	0x00000230


	//   ....[3]....
        /*0dcc*/ 	.word	0x00000260


	//   ....[4]....
        /*0dd0*/ 	.word	0x00000290


	//   ....[5]....
        /*0dd4*/ 	.word	0x000002c0


	//   ....[6]....
        /*0dd8*/ 	.word	0x000002f0


	//   ....[7]....
        /*0ddc*/ 	.word	0x00000450


	//   ....[8]....
        /*0de0*/ 	.word	0x00000490


	//   ....[9]....
        /*0de4*/ 	.word	0x000004c0


	//   ....[10]....
        /*0de8*/ 	.word	0x000004f0


	//   ....[11]....
        /*0dec*/ 	.word	0x00000520


	//   ....[12]....
        /*0df0*/ 	.word	0x00000550


	//   ....[13]....
        /*0df4*/ 	.word	0x000005e0


	//   ....[14]....
        /*0df8*/ 	.word	0x00000630


	//   ....[15]....
        /*0dfc*/ 	.word	0x00000650


	//   ....[16]....
        /*0e00*/ 	.word	0x000006b0


	//   ....[17]....
        /*0e04*/ 	.word	0x000027d0


	//   ....[18]....
        /*0e08*/ 	.word	0x000027f0


	//   ....[19]....
        /*0e0c*/ 	.word	0x00002930


	//   ....[20]....
        /*0e10*/ 	.word	0x00002940


	//   ....[21]....
        /*0e14*/ 	.word	0x00002a20


	//   ....[22]....
        /*0e18*/ 	.word	0x00002a40


	//   ....[23]....
        /*0e1c*/ 	.word	0x00002b20


	//   ....[24]....
        /*0e20*/ 	.word	0x00002b30


	//   ....[25]....
        /*0e24*/ 	.word	0x00002c10


	//   ....[26]....
        /*0e28*/ 	.word	0x00002c30


	//   ....[27]....
        /*0e2c*/ 	.word	0x00002d10


	//   ....[28]....
        /*0e30*/ 	.word	0x00002d20


	//   ....[29]....
        /*0e34*/ 	.word	0x00002e00


	//   ....[30]....
        /*0e38*/ 	.word	0x00002e20


	//   ....[31]....
        /*0e3c*/ 	.word	0x00002f00


	//   ....[32]....
        /*0e40*/ 	.word	0x00002f10


	//   ....[33]....
        /*0e44*/ 	.word	0x000033b0


	//   ....[34]....
        /*0e48*/ 	.word	0x000033c0


	//   ....[35]....
        /*0e4c*/ 	.word	0x000033d0


	//   ....[36]....
        /*0e50*/ 	.word	0x000033e0


	//   ....[37]....
        /*0e54*/ 	.word	0x00003400


	//   ....[38]....
        /*0e58*/ 	.word	0x00003410


	//   ....[39]....
        /*0e5c*/ 	.word	0x00003450


	//   ....[40]....
        /*0e60*/ 	.word	0x00003470


	//   ....[41]....
        /*0e64*/ 	.word	0x00003480


	//   ....[42]....
        /*0e68*/ 	.word	0x000034c0


	//   ....[43]....
        /*0e6c*/ 	.word	0x000036a0


	//   ....[44]....
        /*0e70*/ 	.word	0x000036b0


	//   ....[45]....
        /*0e74*/ 	.word	0x000036c0


	//   ....[46]....
        /*0e78*/ 	.word	0x000036f0


	//   ....[47]....
        /*0e7c*/ 	.word	0x00003700


	//   ....[48]....
        /*0e80*/ 	.word	0x00003710


	//   ....[49]....
        /*0e84*/ 	.word	0x00003720


	//   ....[50]....
        /*0e88*/ 	.word	0x00003730


	//   ....[51]....
        /*0e8c*/ 	.word	0x00003740


	//   ....[52]....
        /*0e90*/ 	.word	0x00003770


	//   ....[53]....
        /*0e94*/ 	.word	0x00004ba0


	//   ....[54]....
        /*0e98*/ 	.word	0x00004bc0


	//   ....[55]....
        /*0e9c*/ 	.word	0x00004be0


	//   ....[56]....
        /*0ea0*/ 	.word	0x00004bf0


	//   ....[57]....
        /*0ea4*/ 	.word	0x00004c00


	//   ....[58]....
        /*0ea8*/ 	.word	0x00004c10


	//   ....[59]....
        /*0eac*/ 	.word	0x00004c20


	//   ....[60]....
        /*0eb0*/ 	.word	0x00004c30


	//   ....[61]....
        /*0eb4*/ 	.word	0x00004c60


	//   ....[62]....
        /*0eb8*/ 	.word	0x00004c90


	//   ....[63]....
        /*0ebc*/ 	.word	0x00004e80


	//   ....[64]....
        /*0ec0*/ 	.word	0x00005140


	//   ....[65]....
        /*0ec4*/ 	.word	0x00005150


	//   ....[66]....
        /*0ec8*/ 	.word	0x00005160


	//   ....[67]....
        /*0ecc*/ 	.word	0x00005df0


	//   ....[68]....
        /*0ed0*/ 	.word	0x00005e10


	//   ....[69]....
        /*0ed4*/ 	.word	0x00005e30


	//   ....[70]....
        /*0ed8*/ 	.word	0x00005e40


	//   ....[71]....
        /*0edc*/ 	.word	0x00005e70


	//   ....[72]....
        /*0ee0*/ 	.word	0x00005e90


	//   ....[73]....
        /*0ee4*/ 	.word	0x00005eb0


	//   ....[74]....
        /*0ee8*/ 	.word	0x00005ec0


	//   ....[75]....
        /*0eec*/ 	.word	0x00007b20


	//   ....[76]....
        /*0ef0*/ 	.word	0x00007b40


	//   ....[77]....
        /*0ef4*/ 	.word	0x00007b60


	//   ....[78]....
        /*0ef8*/ 	.word	0x00007b70


	//   ....[79]....
        /*0efc*/ 	.word	0x00007b80


	//   ....[80]....
        /*0f00*/ 	.word	0x00007b90


	//   ....[81]....
        /*0f04*/ 	.word	0x00007ba0


	//   ....[82]....
        /*0f08*/ 	.word	0x00007bb0


	//   ....[83]....
        /*0f0c*/ 	.word	0x00007bc0


	//   ....[84]....
        /*0f10*/ 	.word	0x00007bd0


	//   ....[85]....
        /*0f14*/ 	.word	0x00008ff0


	//   ....[86]....
        /*0f18*/ 	.word	0x00009010


	//   ....[87]....
        /*0f1c*/ 	.word	0x00009030


	//   ....[88]....
        /*0f20*/ 	.word	0x00009040


	//   ....[89]....
        /*0f24*/ 	.word	0x00009050


	//   ....[90]....
        /*0f28*/ 	.word	0x00009060


	//   ....[91]....
        /*0f2c*/ 	.word	0x00009070


	//   ....[92]....
        /*0f30*/ 	.word	0x00009080


	//   ....[93]....
        /*0f34*/ 	.word	0x00009090


	//   ....[94]....
        /*0f38*/ 	.word	0x000090a0


	//   ....[95]....
        /*0f3c*/ 	.word	0x000092d0


	//   ....[96]....
        /*0f40*/ 	.word	0x00009580


	//   ....[97]....
        /*0f44*/ 	.word	0x00009590


	//   ....[98]....
        /*0f48*/ 	.word	0x000095a0


	//   ....[99]....
        /*0f4c*/ 	.word	0x0000a230


	//   ....[100]....
        /*0f50*/ 	.word	0x0000a270


	//   ....[101]....
        /*0f54*/ 	.word	0x0000a280


	//   ....[102]....
        /*0f58*/ 	.word	0x0000a290


	//   ....[103]....
        /*0f5c*/ 	.word	0x0000a2c0


	//   ....[104]....
        /*0f60*/ 	.word	0x0000a2e0


	//   ....[105]....
        /*0f64*/ 	.word	0x0000a300


	//   ....[106]....
        /*0f68*/ 	.word	0x0000a310


	//   ....[107]....
        /*0f6c*/ 	.word	0x0000c470


	//   ....[108]....
        /*0f70*/ 	.word	0x0000c490


	//   ....[109]....
        /*0f74*/ 	.word	0x0000c4e0


	//   ....[110]....
        /*0f78*/ 	.word	0x0000c500


	//   ....[111]....
        /*0f7c*/ 	.word	0x0000c520


	//   ....[112]....
        /*0f80*/ 	.word	0x0000c540


	//   ....[113]....
        /*0f84*/ 	.word	0x0000c560


	//   ....[114]....
        /*0f88*/ 	.word	0x0000c580


	//   ....[115]....
        /*0f8c*/ 	.word	0x0000c5a0


	//   ....[116]....
        /*0f90*/ 	.word	0x0000c6f0


	//   ....[117]....
        /*0f94*/ 	.word	0x0000d8e0


	//   ....[118]....
        /*0f98*/ 	.word	0x0000d900


	//   ....[119]....
        /*0f9c*/ 	.word	0x0000d930


	//   ....[120]....
        /*0fa0*/ 	.word	0x0000d950


	//   ....[121]....
        /*0fa4*/ 	.word	0x0000d960


	//   ....[122]....
        /*0fa8*/ 	.word	0x0000d970


	//   ....[123]....
        /*0fac*/ 	.word	0x0000d980


	//   ....[124]....
        /*0fb0*/ 	.word	0x0000d990


	//   ....[125]....
        /*0fb4*/ 	.word	0x0000d9a0


	//   ....[126]....
        /*0fb8*/ 	.word	0x0000d9b0


	//   ....[127]....
        /*0fbc*/ 	.word	0x0000e040


	//   ....[128]....
        /*0fc0*/ 	.word	0x0000e050


	//   ....[129]....
        /*0fc4*/ 	.word	0x0000e060


	//   ....[130]....
        /*0fc8*/ 	.word	0x0000e070


	//   ....[131]....
        /*0fcc*/ 	.word	0x0000e0b0


	//   ....[132]....
        /*0fd0*/ 	.word	0x0000e0d0


	//   ....[133]....
        /*0fd4*/ 	.word	0x0000e0e0


	//   ....[134]....
        /*0fd8*/ 	.word	0x0000e0f0


	//   ....[135]....
        /*0fdc*/ 	.word	0x0000ff20


	//   ....[136]....
        /*0fe0*/ 	.word	0x0000ff80


	//   ....[137]....
        /*0fe4*/ 	.word	0x0000ff90


	//   ....[138]....
        /*0fe8*/ 	.word	0x0000ffa0


	//   ....[139]....
        /*0fec*/ 	.word	0x0000ffd0


	//   ....[140]....
        /*0ff0*/ 	.word	0x0000fff0


	//   ....[141]....
        /*0ff4*/ 	.word	0x00010000


	//   ....[142]....
        /*0ff8*/ 	.word	0x00010010


	//   ....[143]....
        /*0ffc*/ 	.word	0x00011210


	//   ....[144]....
        /*1000*/ 	.word	0x00011230


	//   ....[145]....
        /*1004*/ 	.word	0x00011250


	//   ....[146]....
        /*1008*/ 	.word	0x00011260


	//   ....[147]....
        /*100c*/ 	.word	0x00011270


	//   ....[148]....
        /*1010*/ 	.word	0x00011280


	//   ....[149]....
        /*1014*/ 	.word	0x00011290


	//   ....[150]....
        /*1018*/ 	.word	0x000112a0


	//   ....[151]....
        /*101c*/ 	.word	0x00011660


	//   ....[152]....
        /*1020*/ 	.word	0x00011680


	//   ....[153]....
        /*1024*/ 	.word	0x00011750


	//   ....[154]....
        /*1028*/ 	.word	0x00011760


	//   ....[155]....
        /*102c*/ 	.word	0x000117e0


	//   ....[156]....
        /*1030*/ 	.word	0x00011800


	//   ....[157]....
        /*1034*/ 	.word	0x00011880


	//   ....[158]....
        /*1038*/ 	.word	0x00011890


	//   ....[159]....
        /*103c*/ 	.word	0x00011910


	//   ....[160]....
        /*1040*/ 	.word	0x00011930


	//   ....[161]....
        /*1044*/ 	.word	0x000119b0


	//   ....[162]....
        /*1048*/ 	.word	0x000119c0


	//   ....[163]....
        /*104c*/ 	.word	0x00011a40


	//   ....[164]....
        /*1050*/ 	.word	0x00011a60


	//   ....[165]....
        /*1054*/ 	.word	0x00011ae0


	//   ....[166]....
        /*1058*/ 	.word	0x00011af0


	//   ....[167]....
        /*105c*/ 	.word	0x00011d80


	//   ....[168]....
        /*1060*/ 	.word	0x00011da0


	//   ....[169]....
        /*1064*/ 	.word	0x000120f0


	//   ....[170]....
        /*1068*/ 	.word	0x00012100


	//   ....[171]....
        /*106c*/ 	.word	0x00012450


	//   ....[172]....
        /*1070*/ 	.word	0x00012470


	//   ....[173]....
        /*1074*/ 	.word	0x000127c0


	//   ....[174]....
        /*1078*/ 	.word	0x000127d0


	//   ....[175]....
        /*107c*/ 	.word	0x00013280


	//   ....[176]....
        /*1080*/ 	.word	0x000132a0


	//   ....[177]....
        /*1084*/ 	.word	0x00013380


	//   ....[178]....
        /*1088*/ 	.word	0x00013390


	//   ....[179]....
        /*108c*/ 	.word	0x00013410


	//   ....[180]....
        /*1090*/ 	.word	0x00013430


	//   ....[181]....
        /*1094*/ 	.word	0x000134b0


	//   ....[182]....
        /*1098*/ 	.word	0x000134c0


	//   ....[183]....
        /*109c*/ 	.word	0x00013540


	//   ....[184]....
        /*10a0*/ 	.word	0x00013560


	//   ....[185]....
        /*10a4*/ 	.word	0x000135e0


	//   ....[186]....
        /*10a8*/ 	.word	0x000135f0


	//   ....[187]....
        /*10ac*/ 	.word	0x00013670


	//   ....[188]....
        /*10b0*/ 	.word	0x00013690


	//   ....[189]....
        /*10b4*/ 	.word	0x00013710


	//   ....[190]....
        /*10b8*/ 	.word	0x00013720


	//   ....[191]....
        /*10bc*/ 	.word	0x00013880


	//   ....[192]....
        /*10c0*/ 	.word	0x000138a0


	//   ....[193]....
        /*10c4*/ 	.word	0x000139d0


	//   ....[194]....
        /*10c8*/ 	.word	0x00013a10


	//   ....[195]....
        /*10cc*/ 	.word	0x00013a40


	//   ....[196]....
        /*10d0*/ 	.word	0x00013a70


	//   ....[197]....
        /*10d4*/ 	.word	0x00013aa0


	//   ....[198]....
        /*10d8*/ 	.word	0x00013ad0


	//   ....[199]....
        /*10dc*/ 	.word	0x00013c30


	//   ....[200]....
        /*10e0*/ 	.word	0x00013c70


	//   ....[201]....
        /*10e4*/ 	.word	0x00013ca0


	//   ....[202]....
        /*10e8*/ 	.word	0x00013cd0


	//   ....[203]....
        /*10ec*/ 	.word	0x00013d00


	//   ....[204]....
        /*10f0*/ 	.word	0x00013d30


	//   ....[205]....
        /*10f4*/ 	.word	0x00013dc0


	//   ....[206]....
        /*10f8*/ 	.word	0x00013e20


	//   ....[207]....
        /*10fc*/ 	.word	0x00013e30


	//   ....[208]....
        /*1100*/ 	.word	0x00013e90


	//   ....[209]....
        /*1104*/ 	.word	0x000148f0


	//   ....[210]....
        /*1108*/ 	.word	0x00014950


	//   ....[211]....
        /*110c*/ 	.word	0x000149a0


	//   ....[212]....
        /*1110*/ 	.word	0x000149f0


	//   ....[213]....
        /*1114*/ 	.word	0x00014a40


	//   ....[214]....
        /*1118*/ 	.word	0x00014ab0


	//   ....[215]....
        /*111c*/ 	.word	0x00014b00


	//   ....[216]....
        /*1120*/ 	.word	0x00014b70


	//   ....[217]....
        /*1124*/ 	.word	0x00014be0


	//   ....[218]....
        /*1128*/ 	.word	0x00014c50


	//   ....[219]....
        /*112c*/ 	.word	0x00014cc0


	//   ....[220]....
        /*1130*/ 	.word	0x00014d30


	//   ....[221]....
        /*1134*/ 	.word	0x00014da0


	//   ....[222]....
        /*1138*/ 	.word	0x00014e00


	//   ....[223]....
        /*113c*/ 	.word	0x00014e70


	//   ....[224]....
        /*1140*/ 	.word	0x00014ee0


	//   ....[225]....
        /*1144*/ 	.word	0x00014f50


	//   ....[226]....
        /*1148*/ 	.word	0x00014fb0


	//   ....[227]....
        /*114c*/ 	.word	0x00015020


	//   ....[228]....
        /*1150*/ 	.word	0x00015090


	//   ....[229]....
        /*1154*/ 	.word	0x00015100


	//   ....[230]....
        /*1158*/ 	.word	0x00015160


	//   ....[231]....
        /*115c*/ 	.word	0x000151d0


	//   ....[232]....
        /*1160*/ 	.word	0x00015240


	//   ....[233]....
        /*1164*/ 	.word	0x000152b0


	//   ....[234]....
        /*1168*/ 	.word	0x00015310


	//   ....[235]....
        /*116c*/ 	.word	0x00015380


	//   ....[236]....
        /*1170*/ 	.word	0x000153f0


	//   ....[237]....
        /*1174*/ 	.word	0x000154c0


	//   ....[238]....
        /*1178*/ 	.word	0x00015520


	//   ....[239]....
        /*117c*/ 	.word	0x00015600


	//   ....[240]....
        /*1180*/ 	.word	0x00015660


	//   ....[241]....
        /*1184*/ 	.word	0x00015740


	//   ....[242]....
        /*1188*/ 	.word	0x000157a0


	//   ....[243]....
        /*118c*/ 	.word	0x00015880


	//   ....[244]....
        /*1190*/ 	.word	0x000158e0


	//   ....[245]....
        /*1194*/ 	.word	0x00015950


	//   ....[246]....
        /*1198*/ 	.word	0x000159c0


	//   ....[247]....
        /*119c*/ 	.word	0x00015cb0


	//   ....[248]....
        /*11a0*/ 	.word	0x00015fa0


	//   ....[249]....
        /*11a4*/ 	.word	0x00016740


	//   ....[250]....
        /*11a8*/ 	.word	0x00016790


	//   ....[251]....
        /*11ac*/ 	.word	0x000167e0


	//   ....[252]....
        /*11b0*/ 	.word	0x00016830


	//   ....[253]....
        /*11b4*/ 	.word	0x00016880


	//   ....[254]....
        /*11b8*/ 	.word	0x000168d0


	//   ....[255]....
        /*11bc*/ 	.word	0x00016920


	//   ....[0]....
        /*11c0*/ 	.word	0x00016970


	//   ....[1]....
        /*11c4*/ 	.word	0x000169e0


	//   ....[2]....
        /*11c8*/ 	.word	0x00016a50


	//   ....[3]....
        /*11cc*/ 	.word	0x00016b20


	//   ....[4]....
        /*11d0*/ 	.word	0x00016b80


	//   ....[5]....
        /*11d4*/ 	.word	0x00016c60


	//   ....[6]....
        /*11d8*/ 	.word	0x00016cc0


	//   ....[7]....
        /*11dc*/ 	.word	0x00016da0


	//   ....[8]....
        /*11e0*/ 	.word	0x00016e00


	//   ....[9]....
        /*11e4*/ 	.word	0x00016ee0


	//   ....[10]....
        /*11e8*/ 	.word	0x00016f40


	//   ....[11]....
        /*11ec*/ 	.word	0x00016fb0


	//   ....[12]....
        /*11f0*/ 	.word	0x00017020


	//   ....[13]....
        /*11f4*/ 	.word	0x000170f0


	//   ....[14]....
        /*11f8*/ 	.word	0x00017150


	//   ....[15]....
        /*11fc*/ 	.word	0x00017230


	//   ....[16]....
        /*1200*/ 	.word	0x00017290


	//   ....[17]....
        /*1204*/ 	.word	0x00017370


	//   ....[18]....
        /*1208*/ 	.word	0x000173d0


	//   ....[19]....
        /*120c*/ 	.word	0x000174b0


	//   ....[20]....
        /*1210*/ 	.word	0x00017510


	//   ....[21]....
        /*1214*/ 	.word	0x00017580


	//   ....[22]....
        /*1218*/ 	.word	0x000175f0


	//   ....[23]....
        /*121c*/ 	.word	0x000178d0


	//   ....[24]....
        /*1220*/ 	.word	0x00017bb0


	//   ....[25]....
        /*1224*/ 	.word	0x00018370


	//   ....[26]....
        /*1228*/ 	.word	0x000183b0


	//   ....[27]....
        /*122c*/ 	.word	0x00018400


	//   ....[28]....
        /*1230*/ 	.word	0x00018440


	//   ....[29]....
        /*1234*/ 	.word	0x00018490


	//   ....[30]....
        /*1238*/ 	.word	0x000184d0


	//   ....[31]....
        /*123c*/ 	.word	0x00018520


	//   ....[32]....
        /*1240*/ 	.word	0x00018560


	//   ....[33]....
        /*1244*/ 	.word	0x000185b0


	//   ....[34]....
        /*1248*/ 	.word	0x00018620


	//   ....[35]....
        /*124c*/ 	.word	0x00018690


	//   ....[36]....
        /*1250*/ 	.word	0x00018770


	//   ....[37]....
        /*1254*/ 	.word	0x000187d0


	//   ....[38]....
        /*1258*/ 	.word	0x000188b0


	//   ....[39]....
        /*125c*/ 	.word	0x00018910


	//   ....[40]....
        /*1260*/ 	.word	0x000189f0


	//   ....[41]....
        /*1264*/ 	.word	0x00018a50


	//   ....[42]....
        /*1268*/ 	.word	0x00018b30


	//   ....[43]....
        /*126c*/ 	.word	0x00018b90


	//   ....[44]....
        /*1270*/ 	.word	0x00018be0


	//   ....[45]....
        /*1274*/ 	.word	0x00018c20


	//   ....[46]....
        /*1278*/ 	.word	0x00018c70


	//   ....[47]....
        /*127c*/ 	.word	0x00018cb0


	//   ....[48]....
        /*1280*/ 	.word	0x00018d00


	//   ....[49]....
        /*1284*/ 	.word	0x00018d40


	//   ....[50]....
        /*1288*/ 	.word	0x00018d90


	//   ....[51]....
        /*128c*/ 	.word	0x00018dd0


	//   ....[52]....
        /*1290*/ 	.word	0x00018e20


	//   ....[53]....
        /*1294*/ 	.word	0x00018e70


	//   ....[54]....
        /*1298*/ 	.word	0x00018ec0


	//   ....[55]....
        /*129c*/ 	.word	0x00018f20


	//   ....[56]....
        /*12a0*/ 	.word	0x00018f70


	//   ....[57]....
        /*12a4*/ 	.word	0x00018fd0


	//   ....[58]....
        /*12a8*/ 	.word	0x00019020


	//   ....[59]....
        /*12ac*/ 	.word	0x00019070


	//   ....[60]....
        /*12b0*/ 	.word	0x000190e0


	//   ....[61]....
        /*12b4*/ 	.word	0x00019150


	//   ....[62]....
        /*12b8*/ 	.word	0x000191c0


	//   ....[63]....
        /*12bc*/ 	.word	0x00019220


	//   ....[64]....
        /*12c0*/ 	.word	0x00019290


	//   ....[65]....
        /*12c4*/ 	.word	0x00019300


	//   ....[66]....
        /*12c8*/ 	.word	0x00019370


	//   ....[67]....
        /*12cc*/ 	.word	0x000193d0


	//   ....[68]....
        /*12d0*/ 	.word	0x00019440


	//   ....[69]....
        /*12d4*/ 	.word	0x000194b0


	//   ....[70]....
        /*12d8*/ 	.word	0x00019520


	//   ....[71]....
        /*12dc*/ 	.word	0x00019580


	//   ....[72]....
        /*12e0*/ 	.word	0x000195f0


	//   ....[73]....
        /*12e4*/ 	.word	0x00019660


	//   ....[74]....
        /*12e8*/ 	.word	0x000196d0


	//   ....[75]....
        /*12ec*/ 	.word	0x00019730


	//   ....[76]....
        /*12f0*/ 	.word	0x000197a0


	//   ....[77]....
        /*12f4*/ 	.word	0x00019810


	//   ....[78]....
        /*12f8*/ 	.word	0x00019880


	//   ....[79]....
        /*12fc*/ 	.word	0x000198e0


	//   ....[80]....
        /*1300*/ 	.word	0x00019950


	//   ....[81]....
        /*1304*/ 	.word	0x000199c0


	//   ....[82]....
        /*1308*/ 	.word	0x00019a30


	//   ....[83]....
        /*130c*/ 	.word	0x00019a90


	//   ....[84]....
        /*1310*/ 	.word	0x00019b00


	//   ....[85]....
        /*1314*/ 	.word	0x00019b70


	//   ....[86]....
        /*1318*/ 	.word	0x00019be0


	//   ....[87]....
        /*131c*/ 	.word	0x00019c40


	//   ....[88]....
        /*1320*/ 	.word	0x00019cb0


	//   ....[89]....
        /*1324*/ 	.word	0x00019d20


	//   ....[90]....
        /*1328*/ 	.word	0x00019d90


	//   ....[91]....
        /*132c*/ 	.word	0x00019df0


	//   ....[92]....
        /*1330*/ 	.word	0x00019e60


	//   ....[93]....
        /*1334*/ 	.word	0x00019ed0


	//   ....[94]....
        /*1338*/ 	.word	0x00019f40


	//   ....[95]....
        /*133c*/ 	.word	0x00019fa0


	//   ....[96]....
        /*1340*/ 	.word	0x0001a010


	//   ....[97]....
        /*1344*/ 	.word	0x0001a080


	//   ....[98]....
        /*1348*/ 	.word	0x0001a0f0


	//   ....[99]....
        /*134c*/ 	.word	0x0001a150


	//   ....[100]....
        /*1350*/ 	.word	0x0001a1c0


	//   ....[101]....
        /*1354*/ 	.word	0x0001a230


	//   ....[102]....
        /*1358*/ 	.word	0x0001a280


	//   ....[103]....
        /*135c*/ 	.word	0x0001a2c0


	//   ....[104]....
        /*1360*/ 	.word	0x0001a310


	//   ....[105]....
        /*1364*/ 	.word	0x0001a360


	//   ....[106]....
        /*1368*/ 	.word	0x0001a3b0


	//   ....[107]....
        /*136c*/ 	.word	0x0001a420


	//   ....[108]....
        /*1370*/ 	.word	0x0001a470


	//   ....[109]....
        /*1374*/ 	.word	0x0001a4c0


	//   ....[110]....
        /*1378*/ 	.word	0x0001a510


	//   ....[111]....
        /*137c*/ 	.word	0x0001a560


	//   ....[112]....
        /*1380*/ 	.word	0x0001a5b0


	//   ....[113]....
        /*1384*/ 	.word	0x0001a620


	//   ....[114]....
        /*1388*/ 	.word	0x0001a670


	//   ....[115]....
        /*138c*/ 	.word	0x0001a6e0


	//   ....[116]....
        /*1390*/ 	.word	0x0001a740


	//   ....[117]....
        /*1394*/ 	.word	0x0001a7b0


	//----- nvinfo : EIATTR_EXIT_INSTR_OFFSETS
	.align		4
.L_372:
        /*1398*/ 	.byte	0x04, 0x1c
        /*139a*/ 	.short	(.L_374 - .L_373)


	//   ....[0]....
.L_373:
        /*139c*/ 	.word	0x000010d0


	//   ....[1]....
        /*13a0*/ 	.word	0x000148b0


	//----- nvinfo : EIATTR_MAX_THREADS
	.align		4
.L_374:
        /*13a4*/ 	.byte	0x04, 0x05
        /*13a6*/ 	.short	(.L_376 - .L_375)
.L_375:
        /*13a8*/ 	.word	0x00000080
        /*13ac*/ 	.word	0x00000001
        /*13b0*/ 	.word	0x00000001


	//----- nvinfo : EIATTR_CRS_STACK_SIZE
	.align		4
.L_376:
        /*13b4*/ 	.byte	0x04, 0x1e
        /*13b6*/ 	.short	(.L_378 - .L_377)
.L_377:
        /*13b8*/ 	.word	0x00000000
.L_378:


//--------------------- .nv.info._ZN7cutlass13device_kernelIN5flash19enable_sm80_to_sm89INS1_16FlashAttnFwdSm80INS1_25CollectiveMainloopFwdSm80ILi4ELi1ELb0EN4cute5tupleIJNS5_1CILi128EEENS7_ILi80EEENS7_ILi64EEEEEELi64ENS_6half_tEfNS_4arch4Sm80ELb1ELb0ELb1ELb1ELb1ELb1ELb1ELb1EEENS1_21CollectiveEpilogueFwdINS6_IJS8_SA_S9_EEENS6_IJNS7_ILi1EEESI_SI_EEESC_SE_Li128ELb1ELb1ELb1ELb0EEENS1_36VarlenDynamicPersistentTileSchedulerILi128ELi80ELi128ELi128ELb1ELb1ELb0ELb1ELb1ELb1EEEEEEEEEvNT_6ParamsE --------------------------
	.section	.nv.info._ZN7cutlass13device_kernelIN5flash19enable_sm80_to_sm89INS1_16FlashAttnFwdSm80INS1_25CollectiveMainloopFwdSm80ILi4ELi1ELb0EN4cute5tupleIJNS5_1CILi128EEENS7_ILi80EEENS7_ILi64EEEEEELi64ENS_6half_tEfNS_4arch4Sm80ELb1ELb0ELb1ELb1ELb1ELb1ELb1ELb1EEENS1_21CollectiveEpilogueFwdINS6_IJS8_SA_S9_EEENS6_IJNS7_ILi1EEESI_SI_EEESC_SE_Li128ELb1ELb1ELb1ELb0EEENS1_36VarlenDynamicPersistentTileSchedulerILi128ELi80ELi128ELi128ELb1ELb1ELb0ELb1ELb1ELb1EEEEEEEEEvNT_6ParamsE,"",@"SHT_CUDA_INFO"
	.sectionflags	@""
	.align	4


	//----- nvinfo : EIATTR_CUDA_API_VERSION
	.align		4
        /*0000*/ 	.byte	0x04, 0x37
        /*0002*/ 	.short	(.L_380 - .L_379)
.L_379:
        /*0004*/ 	.word	0x00000082


	//----- nvinfo : EIATTR_SW2861232_WAR
	.align		4
.L_380:
        /*0008*/ 	.byte	0x01, 0x35
	.zero		2


	//----- nvinfo : EIATTR_PARAM_CBANK
	.align		4
        /*000c*/ 	.byte	0x04, 0x0a
        /*000e*/ 	.short	(.L_382 - .L_381)
	.align		4
.L_381:
        /*0010*/ 	.word	index@(.nv.constant0._ZN7cutlass13device_kernelIN5flash19enable_sm80_to_sm89INS1_16FlashAttnFwdSm80INS1_25CollectiveMainloopFwdSm80ILi4ELi1ELb0EN4cute5tupleIJNS5_1CILi128EEENS7_ILi80EEENS7_ILi64EEEEEELi64ENS_6half_tEfNS_4arch4Sm80ELb1ELb0ELb1ELb1ELb1ELb1ELb1ELb1EEENS1_21CollectiveEpilogueFwdINS6_IJS8_SA_S9_EEENS6_IJNS7_ILi1EEESI_SI_EEESC_SE_Li128ELb1ELb1ELb1ELb0EEENS1_36VarlenDynamicPersistentTileSchedulerILi128ELi80ELi128ELi128ELb1ELb1ELb0ELb1ELb1ELb1EEEEEEEEEvNT_6ParamsE)
        /*0014*/ 	.short	0x0160
        /*0016*/ 	.short	0x0438


	//----- nvinfo : EIATTR_CBANK_PARAM_SIZE
	.align		4
.L_382:
        /*0018*/ 	.byte	0x03, 0x19
        /*001a*/ 	.short	0x0438


	//----- nvinfo : EIATTR_KPARAM_INFO
	.align		4
        /*001c*/ 	.byte	0x04, 0x17
        /*001e*/ 	.short	(.L_384 - .L_383)
.L_383:
        /*0020*/ 	.word	0x00000000
        /*0024*/ 	.short	0x0000
        /*0026*/ 	.short	0x0000
        /*0028*/ 	.byte	0x00, 0xf0, 0xe1, 0x10


	//----- nvinfo : EIATTR_MAXREG_COUNT
	.align		4
.L_384:
        /*002c*/ 	.byte	0x03, 0x1b
        /*002e*/ 	.short	0x00ff


	//----- nvinfo : EIATTR_NUM_BARRIERS
	.align		4
        /*0030*/ 	.byte	0x02, 0x4c
        /*0032*/ 	.byte	0x06
	.zero		1


	//----- nvinfo : EIATTR_ANNOTATIONS
	.align		4
        /*0034*/ 	.byte	0x04, 0x55
        /*0036*/ 	.short	(.L_386 - .L_385)


	//   ....[0]....
.L_385:
        /* <DEDUP_REMOVED lines=130> */


	//----- nvinfo : EIATTR_MERCURY_ISA_VERSION
	.align		4
.L_386:
        /*0840*/ 	.byte	0x03, 0x5f
        /*0842*/ 	.short	0x0000


	//----- nvinfo : EIATTR_INT_WARP_WIDE_INSTR_OFFSETS
	.align		4
        /*0844*/ 	.byte	0x04, 0x31
        /*0846*/ 	.short	(.L_388 - .L_387)


	//   ....[0]....
.L_387:
        /*0848*/ 	.word	0x0001b410


	//   ....[1]....
        /*084c*/ 	.word	0x0001b490


	//----- nvinfo : EIATTR_COOP_GROUP_MASK_REGIDS
	.align		4
.L_388:
        /*0850*/ 	.byte	0x04, 0x29
        /*0852*/ 	.short	(.L_390 - .L_389)


	//   ....[0]....
.L_389:
        /*0854*/ 	.word	0xffffffff


	//   ....[1]....
        /*0858*/ 	.word	0xffffffff


	//   ....[2]....
        /*085c*/ 	.word	0xffffffff


	//   ....[3]....
        /*0860*/ 	.word	0xffffffff


	//   ....[4]....
        /*0864*/ 	.word	0xffffffff


	//   ....[5]....
        /*0868*/ 	.word	0xffffffff


	//   ....[6]....
        /*086c*/ 	.word	0xffffffff


	//   ....[7]....
        /*0870*/ 	.word	0xffffffff


	//   ....[8]....
        /*0874*/ 	.word	0xffffffff


	//   ....[9]....
        /*0878*/ 	.word	0xffffffff


	//   ....[10]....
        /*087c*/ 	.word	0xffffffff


	//   ....[11]....
        /*0880*/ 	.word	0xffffffff


	//   ....[12]....
        /*0884*/ 	.word	0xffffffff


	//   ....[13]....
        /*0888*/ 	.word	0xffffffff


	//   ....[14]....
        /*088c*/ 	.word	0xffffffff


	//   ....[15]....
        /*0890*/ 	.word	0xffffffff


	//   ....[16]....
        /*0894*/ 	.word	0xffffffff


	//   ....[17]....
        /*0898*/ 	.word	0xffffffff


	//   ....[18]....
        /*089c*/ 	.word	0xffffffff


	//   ....[19]....
        /*08a0*/ 	.word	0xffffffff


	//   ....[20]....
        /*08a4*/ 	.word	0xffffffff


	//   ....[21]....
        /*08a8*/ 	.word	0xffffffff


	//   ....[22]....
        /*08ac*/ 	.word	0xffffffff


	//   ....[23]....
        /*08b0*/ 	.word	0xffffffff


	//   ....[24]....
        /*08b4*/ 	.word	0xffffffff


	//   ....[25]....
        /*08b8*/ 	.word	0xffffffff


	//   ....[26]....
        /*08bc*/ 	.word	0xffffffff


	//   ....[27]....
        /*08c0*/ 	.word	0xffffffff


	//   ....[28]....
        /*08c4*/ 	.word	0xffffffff


	//   ....[29]....
        /*08c8*/ 	.word	0xffffffff


	//   ....[30]....
        /*08cc*/ 	.word	0xffffffff


	//   ....[31]....
        /*08d0*/ 	.word	0xffffffff


	//   ....[32]....
        /*08d4*/ 	.word	0xffffffff


	//   ....[33]....
        /*08d8*/ 	.word	0xffffffff


	//   ....[34]....
        /*08dc*/ 	.word	0xffffffff


	//   ....[35]....
        /*08e0*/ 	.word	0xffffffff


	//   ....[36]....
        /*08e4*/ 	.word	0xffffffff


	//   ....[37]....
        /*08e8*/ 	.word	0xffffffff


	//   ....[38]....
        /*08ec*/ 	.word	0xffffffff


	//   ....[39]....
        /*08f0*/ 	.word	0xffffffff


	//   ....[40]....
        /*08f4*/ 	.word	0xffffffff


	//   ....[41]....
        /*08f8*/ 	.word	0xffffffff


	//   ....[42]....
        /*08fc*/ 	.word	0xffffffff


	//   ....[43]....
        /*0900*/ 	.word	0xffffffff


	//   ....[44]....
        /*0904*/ 	.word	0xffffffff


	//   ....[45]....
        /*0908*/ 	.word	0xffffffff


	//   ....[46]....
        /*090c*/ 	.word	0xffffffff


	//   ....[47]....
        /*0910*/ 	.word	0xffffffff


	//   ....[48]....
        /*0914*/ 	.word	0xffffffff


	//   ....[49]....
        /*0918*/ 	.word	0xffffffff


	//   ....[50]....
        /*091c*/ 	.word	0xffffffff


	//   ....[51]....
        /*0920*/ 	.word	0xffffffff


	//   ....[52]....
        /*0924*/ 	.word	0xffffffff


	//   ....[53]....
        /*0928*/ 	.word	0xffffffff


	//   ....[54]....
        /*092c*/ 	.word	0xffffffff


	//   ....[55]....
        /*0930*/ 	.word	0xffffffff


	//   ....[56]....
        /*0934*/ 	.word	0xffffffff


	//   ....[57]....
        /*0938*/ 	.word	0xffffffff


	//   ....[58]....
        /*093c*/ 	.word	0xffffffff


	//   ....[59]....
        /*0940*/ 	.word	0xffffffff


	//   ....[60]....
        /*0944*/ 	.word	0xffffffff


	//   ....[61]....
        /*0948*/ 	.word	0xffffffff


	//   ....[62]....
        /*094c*/ 	.word	0xffffffff


	//   ....[63]....
        /*0950*/ 	.word	0xffffffff


	//   ....[64]....
        /*0954*/ 	.word	0xffffffff


	//   ....[65]....
        /*0958*/ 	.word	0xffffffff


	//   ....[66]....
        /*095c*/ 	.word	0xffffffff


	//   ....[67]....
        /*0960*/ 	.word	0xffffffff


	//   ....[68]....
        /*0964*/ 	.word	0xffffffff


	//   ....[69]....
        /*0968*/ 	.word	0xffffffff


	//   ....[70]....
        /*096c*/ 	.word	0xffffffff


	//   ....[71]....
        /*0970*/ 	.word	0xffffffff


	//   ....[72]....
        /*0974*/ 	.word	0xffffffff


	//   ....[73]....
        /*0978*/ 	.word	0xffffffff


	//   ....[74]....
        /*097c*/ 	.word	0xffffffff


	//   ....[75]....
        /*0980*/ 	.word	0xffffffff


	//   ....[76]....
        /*0984*/ 	.word	0xffffffff


	//   ....[77]....
        /*0988*/ 	.word	0xffffffff


	//   ....[78]....
        /*098c*/ 	.word	0xffffffff


	//   ....[79]....
        /*0990*/ 	.word	0xffffffff


	//   ....[80]....
        /*0994*/ 	.word	0xffffffff


	//   ....[81]....
        /*0998*/ 	.word	0xffffffff


	//   ....[82]....
        /*099c*/ 	.word	0xffffffff


	//   ....[83]....
        /*09a0*/ 	.word	0xffffffff


	//   ....[84]....
        /*09a4*/ 	.word	0xffffffff


	//   ....[85]....
        /*09a8*/ 	.word	0xffffffff


	//   ....[86]....
        /*09ac*/ 	.word	0xffffffff


	//   ....[87]....
        /*09b0*/ 	.word	0xffffffff


	//   ....[88]....
        /*09b4*/ 	.word	0xffffffff


	//   ....[89]....
        /*09b8*/ 	.word	0xffffffff


	//   ....[90]....
        /*09bc*/ 	.word	0xffffffff


	//   ....[91]....
        /*09c0*/ 	.word	0xffffffff


	//   ....[92]....
        /*09c4*/ 	.word	0xffffffff


	//   ....[93]....
        /*09c8*/ 	.word	0xffffffff


	//   ....[94]....
        /*09cc*/ 	.word	0xffffffff


	//   ....[95]....
        /*09d0*/ 	.word	0xffffffff


	//   ....[96]....
        /*09d4*/ 	.word	0xffffffff


	//   ....[97]....
        /*09d8*/ 	.word	0xffffffff


	//   ....[98]....
        /*09dc*/ 	.word	0xffffffff


	//   ....[99]....
        /*09e0*/ 	.word	0xffffffff


	//   ....[100]....
        /*09e4*/ 	.word	0xffffffff


	//   ....[101]....
        /*09e8*/ 	.word	0xffffffff


	//   ....[102]....
        /*09ec*/ 	.word	0xffffffff


	//   ....[103]....
        /*09f0*/ 	.word	0xffffffff


	//   ....[104]....
        /*09f4*/ 	.word	0xffffffff


	//   ....[105]....
        /*09f8*/ 	.word	0xffffffff


	//   ....[106]....
        /*09fc*/ 	.word	0xffffffff


	//   ....[107]....
        /*0a00*/ 	.word	0xffffffff


	//   ....[108]....
        /*0a04*/ 	.word	0xffffffff


	//   ....[109]....
        /*0a08*/ 	.word	0xffffffff


	//   ....[110]....
        /*0a0c*/ 	.word	0xffffffff


	//   ....[111]....
        /*0a10*/ 	.word	0xffffffff


	//   ....[112]....
        /*0a14*/ 	.word	0xffffffff


	//   ....[113]....
        /*0a18*/ 	.word	0xffffffff


	//   ....[114]....
        /*0a1c*/ 	.word	0xffffffff


	//   ....[115]....
        /*0a20*/ 	.word	0xffffffff


	//   ....[116]....
        /*0a24*/ 	.word	0xffffffff


	//   ....[117]....
        /*0a28*/ 	.word	0xffffffff


	//   ....[118]....
        /*0a2c*/ 	.word	0xffffffff


	//   ....[119]....
        /*0a30*/ 	.word	0xffffffff


	//   ....[120]....
        /*0a34*/ 	.word	0xffffffff


	//   ....[121]....
        /*0a38*/ 	.word	0xffffffff


	//   ....[122]....
        /*0a3c*/ 	.word	0xffffffff


	//   ....[123]....
        /*0a40*/ 	.word	0xffffffff


	//   ....[124]....
        /*0a44*/ 	.word	0xffffffff


	//   ....[125]....
        /*0a48*/ 	.word	0xffffffff


	//   ....[126]....
        /*0a4c*/ 	.word	0xffffffff


	//   ....[127]....
        /*0a50*/ 	.word	0xffffffff


	//   ....[128]....
        /*0a54*/ 	.word	0xffffffff


	//   ....[129]....
        /*0a58*/ 	.word	0xffffffff


	//   ....[130]....
        /*0a5c*/ 	.word	0xffffffff


	//   ....[131]....
        /*0a60*/ 	.word	0xffffffff


	//   ....[132]....
        /*0a64*/ 	.word	0xffffffff


	//   ....[133]....
        /*0a68*/ 	.word	0xffffffff


	//   ....[134]....
        /*0a6c*/ 	.word	0xffffffff


	//   ....[135]....
        /*0a70*/ 	.word	0xffffffff


	//   ....[136]....
        /*0a74*/ 	.word	0xffffffff


	//   ....[137]....
        /*0a78*/ 	.word	0xffffffff


	//   ....[138]....
        /*0a7c*/ 	.word	0xffffffff


	//   ....[139]....
        /*0a80*/ 	.word	0xffffffff


	//   ....[140]....
        /*0a84*/ 	.word	0xffffffff


	//   ....[141]....
        /*0a88*/ 	.word	0xffffffff


	//   ....[142]....
        /*0a8c*/ 	.word	0xffffffff


	//   ....[143]....
        /*0a90*/ 	.word	0xffffffff


	//   ....[144]....
        /*0a94*/ 	.word	0xffffffff


	//   ....[145]....
        /*0a98*/ 	.word	0xffffffff


	//   ....[146]....
        /*0a9c*/ 	.word	0xffffffff


	//   ....[147]....
        /*0aa0*/ 	.word	0xffffffff


	//   ....[148]....
        /*0aa4*/ 	.word	0xffffffff


	//   ....[149]....
        /*0aa8*/ 	.word	0xffffffff


	//   ....[150]....
        /*0aac*/ 	.word	0xffffffff


	//   ....[151]....
        /*0ab0*/ 	.word	0xffffffff


	//   ....[152]....
        /*0ab4*/ 	.word	0xffffffff


	//   ....[153]....
        /*0ab8*/ 	.word	0xffffffff


	//   ....[154]....
        /*0abc*/ 	.word	0xffffffff


	//   ....[155]....
        /*0ac0*/ 	.word	0xffffffff


	//   ....[156]....
        /*0ac4*/ 	.word	0xffffffff


	//   ....[157]....
        /*0ac8*/ 	.word	0xffffffff


	//   ....[158]....
        /*0acc*/ 	.word	0xffffffff


	//   ....[159]....
        /*0ad0*/ 	.word	0xffffffff


	//   ....[160]....
        /*0ad4*/ 	.word	0xffffffff


	//   ....[161]....
        /*0ad8*/ 	.word	0xffffffff


	//   ....[162]....
        /*0adc*/ 	.word	0xffffffff


	//   ....[163]....
        /*0ae0*/ 	.word	0xffffffff


	//   ....[164]....
        /*0ae4*/ 	.word	0xffffffff


	//   ....[165]....
        /*0ae8*/ 	.word	0xffffffff


	//   ....[166]....
        /*0aec*/ 	.word	0xffffffff


	//   ....[167]....
        /*0af0*/ 	.word	0xffffffff


	//   ....[168]....
        /*0af4*/ 	.word	0xffffffff


	//   ....[169]....
        /*0af8*/ 	.word	0xffffffff


	//   ....[170]....
        /*0afc*/ 	.word	0xffffffff


	//   ....[171]....
        /*0b00*/ 	.word	0xffffffff


	//   ....[172]....
        /*0b04*/ 	.word	0xffffffff


	//   ....[173]....
        /*0b08*/ 	.word	0xffffffff


	//   ....[174]....
        /*0b0c*/ 	.word	0xffffffff


	//   ....[175]....
        /*0b10*/ 	.word	0xffffffff


	//   ....[176]....
        /*0b14*/ 	.word	0xffffffff


	//   ....[177]....
        /*0b18*/ 	.word	0xffffffff


	//   ....[178]....
        /*0b1c*/ 	.word	0xffffffff


	//   ....[179]....
        /*0b20*/ 	.word	0xffffffff


	//   ....[180]....
        /*0b24*/ 	.word	0xffffffff


	//   ....[181]....
        /*0b28*/ 	.word	0xffffffff


	//   ....[182]....
        /*0b2c*/ 	.word	0xffffffff


	//   ....[183]....
        /*0b30*/ 	.word	0xffffffff


	//   ....[184]....
        /*0b34*/ 	.word	0xffffffff


	//   ....[185]....
        /*0b38*/ 	.word	0xffffffff


	//   ....[186]....
        /*0b3c*/ 	.word	0xffffffff


	//   ....[187]....
        /*0b40*/ 	.word	0xffffffff


	//   ....[188]....
        /*0b44*/ 	.word	0xffffffff


	//   ....[189]....
        /*0b48*/ 	.word	0xffffffff


	//   ....[190]....
        /*0b4c*/ 	.word	0xffffffff


	//   ....[191]....
        /*0b50*/ 	.word	0xffffffff


	//   ....[192]....
        /*0b54*/ 	.word	0xffffffff


	//   ....[193]....
        /*0b58*/ 	.word	0xffffffff


	//   ....[194]....
        /*0b5c*/ 	.word	0xffffffff


	//   ....[195]....
        /*0b60*/ 	.word	0xffffffff


	//   ....[196]....
        /*0b64*/ 	.word	0xffffffff


	//   ....[197]....
        /*0b68*/ 	.word	0xffffffff


	//   ....[198]....
        /*0b6c*/ 	.word	0xffffffff


	//   ....[199]....
        /*0b70*/ 	.word	0xffffffff


	//   ....[200]....
        /*0b74*/ 	.word	0xffffffff


	//   ....[201]....
        /*0b78*/ 	.word	0xffffffff


	//   ....[202]....
        /*0b7c*/ 	.word	0xffffffff


	//   ....[203]....
        /*0b80*/ 	.word	0xffffffff


	//   ....[204]....
        /*0b84*/ 	.word	0xffffffff


	//   ....[205]....
        /*0b88*/ 	.word	0xffffffff


	//   ....[206]....
        /*0b8c*/ 	.word	0xffffffff


	//   ....[207]....
        /*0b90*/ 	.word	0xffffffff


	//   ....[208]....
        /*0b94*/ 	.word	0xffffffff


	//   ....[209]....
        /*0b98*/ 	.word	0xffffffff


	//   ....[210]....
        /*0b9c*/ 	.word	0xffffffff


	//   ....[211]....
        /*0ba0*/ 	.word	0xffffffff


	//   ....[212]....
        /*0ba4*/ 	.word	0xffffffff


	//   ....[213]....
        /*0ba8*/ 	.word	0xffffffff


	//   ....[214]....
        /*0bac*/ 	.word	0xffffffff


	//   ....[215]....
        /*0bb0*/ 	.word	0xffffffff


	//   ....[216]....
        /*0bb4*/ 	.word	0xffffffff


	//   ....[217]....
        /*0bb8*/ 	.word	0xffffffff


	//   ....[218]....
        /*0bbc*/ 	.word	0xffffffff


	//   ....[219]....
        /*0bc0*/ 	.word	0xffffffff


	//   ....[220]....
        /*0bc4*/ 	.word	0xffffffff


	//   ....[221]....
        /*0bc8*/ 	.word	0xffffffff


	//   ....[222]....
        /*0bcc*/ 	.word	0xffffffff


	//   ....[223]....
        /*0bd0*/ 	.word	0xffffffff


	//   ....[224]....
        /*0bd4*/ 	.word	0xffffffff


	//   ....[225]....
        /*0bd8*/ 	.word	0xffffffff


	//   ....[226]....
        /*0bdc*/ 	.word	0xffffffff


	//   ....[227]....
        /*0be0*/ 	.word	0xffffffff


	//   ....[228]....
        /*0be4*/ 	.word	0xffffffff


	//   ....[229]....
        /*0be8*/ 	.word	0xffffffff


	//   ....[230]....
        /*0bec*/ 	.word	0xffffffff


	//   ....[231]....
        /*0bf0*/ 	.word	0xffffffff


	//   ....[232]....
        /*0bf4*/ 	.word	0xffffffff


	//   ....[233]....
        /*0bf8*/ 	.word	0xffffffff


	//   ....[234]....
        /*0bfc*/ 	.word	0xffffffff


	//   ....[235]....
        /*0c00*/ 	.word	0xffffffff


	//   ....[236]....
        /*0c04*/ 	.word	0xffffffff


	//   ....[237]....
        /*0c08*/ 	.word	0xffffffff


	//   ....[238]....
        /*0c0c*/ 	.word	0xffffffff


	//   ....[239]....
        /*0c10*/ 	.word	0xffffffff


	//   ....[240]....
        /*0c14*/ 	.word	0xffffffff


	//   ....[241]....
        /*0c18*/ 	.word	0xffffffff


	//   ....[242]....
        /*0c1c*/ 	.word	0xffffffff


	//   ....[243]....
        /*0c20*/ 	.word	0xffffffff


	//   ....[244]....
        /*0c24*/ 	.word	0xffffffff


	//   ....[245]....
        /*0c28*/ 	.word	0xffffffff


	//   ....[246]....
        /*0c2c*/ 	.word	0xffffffff


	//   ....[247]....
        /*0c30*/ 	.word	0xffffffff


	//   ....[248]....
        /*0c34*/ 	.word	0xffffffff


	//   ....[249]....
        /*0c38*/ 	.word	0xffffffff


	//   ....[250]....
        /*0c3c*/ 	.word	0xffffffff


	//   ....[251]....
        /*0c40*/ 	.word	0xffffffff


	//   ....[252]....
        /*0c44*/ 	.word	0xffffffff


	//   ....[253]....
        /*0c48*/ 	.word	0xffffffff


	//   ....[254]....
        /*0c4c*/ 	.word	0xffffffff


	//   ....[255]....
        /*0c50*/ 	.word	0xffffffff


	//   ....[0]....
        /*0c54*/ 	.word	0xffffffff


	//   ....[1]....
        /*0c58*/ 	.word	0xffffffff


	//   ....[2]....
        /*0c5c*/ 	.word	0xffffffff


	//   ....[3]....
        /*0c60*/ 	.word	0xffffffff


	//   ....[4]....
        /*0c64*/ 	.word	0xffffffff


	//   ....[5]....
        /*0c68*/ 	.word	0xffffffff


	//   ....[6]....
        /*0c6c*/ 	.word	0xffffffff


	//   ....[7]....
        /*0c70*/ 	.word	0xffffffff


	//   ....[8]....
        /*0c74*/ 	.word	0xffffffff


	//   ....[9]....
        /*0c78*/ 	.word	0xffffffff


	//   ....[10]....
        /*0c7c*/ 	.word	0xffffffff


	//   ....[11]....
        /*0c80*/ 	.word	0xffffffff


	//   ....[12]....
        /*0c84*/ 	.word	0xffffffff


	//   ....[13]....
        /*0c88*/ 	.word	0xffffffff


	//   ....[14]....
        /*0c8c*/ 	.word	0xffffffff


	//   ....[15]....
        /*0c90*/ 	.word	0xffffffff


	//   ....[16]....
        /*0c94*/ 	.word	0xffffffff


	//   ....[17]....
        /*0c98*/ 	.word	0xffffffff


	//   ....[18]....
        /*0c9c*/ 	.word	0xffffffff


	//   ....[19]....
        /*0ca0*/ 	.word	0xffffffff


	//   ....[20]....
        /*0ca4*/ 	.word	0xffffffff


	//   ....[21]....
        /*0ca8*/ 	.word	0xffffffff


	//   ....[22]....
        /*0cac*/ 	.word	0xffffffff


	//   ....[23]....
        /*0cb0*/ 	.word	0xffffffff


	//   ....[24]....
        /*0cb4*/ 	.word	0xffffffff


	//   ....[25]....
        /*0cb8*/ 	.word	0xffffffff


	//   ....[26]....
        /*0cbc*/ 	.word	0xffffffff


	//   ....[27]....
        /*0cc0*/ 	.word	0xffffffff


	//   ....[28]....
        /*0cc4*/ 	.word	0xffffffff


	//   ....[29]....
        /*0cc8*/ 	.word	0xffffffff


	//   ....[30]....
        /*0ccc*/ 	.word	0xffffffff


	//   ....[31]....
        /*0cd0*/ 	.word	0xffffffff


	//   ....[32]....
        /*0cd4*/ 	.word	0xffffffff


	//   ....[33]....
        /*0cd8*/ 	.word	0xffffffff


	//   ....[34]....
        /*0cdc*/ 	.word	0xffffffff


	//   ....[35]....
        /*0ce0*/ 	.word	0xffffffff


	//   ....[36]....
        /*0ce4*/ 	.word	0xffffffff


	//   ....[37]....
        /*0ce8*/ 	.word	0xffffffff


	//   ....[38]....
        /*0cec*/ 	.word	0xffffffff


	//   ....[39]....
        /*0cf0*/ 	.word	0xffffffff


	//   ....[40]....
        /*0cf4*/ 	.word	0xffffffff


	//   ....[41]....
        /*0cf8*/ 	.word	0xffffffff


	//   ....[42]....
        /*0cfc*/ 	.word	0xffffffff


	//   ....[43]....
        /*0d00*/ 	.word	0xffffffff


	//   ....[44]....
        /*0d04*/ 	.word	0xffffffff


	//   ....[45]....
        /*0d08*/ 	.word	0xffffffff


	//   ....[46]....
        /*0d0c*/ 	.word	0xffffffff


	//   ....[47]....
        /*0d10*/ 	.word	0xffffffff


	//   ....[48]....
        /*0d14*/ 	.word	0xffffffff


	//   ....[49]....
        /*0d18*/ 	.word	0xffffffff


	//   ....[50]....
        /*0d1c*/ 	.word	0xffffffff


	//   ....[51]....
        /*0d20*/ 	.word	0xffffffff


	//   ....[52]....
        /*0d24*/ 	.word	0xffffffff


	//   ....[53]....
        /*0d28*/ 	.word	0xffffffff


	//   ....[54]....
        /*0d2c*/ 	.word	0xffffffff


	//   ....[55]....
        /*0d30*/ 	.word	0xffffffff


	//   ....[56]....
        /*0d34*/ 	.word	0xffffffff


	//   ....[57]....
        /*0d38*/ 	.word	0xffffffff


	//   ....[58]....
        /*0d3c*/ 	.word	0xffffffff


	//   ....[59]....
        /*0d40*/ 	.word	0xffffffff


	//   ....[60]....
        /*0d44*/ 	.word	0xffffffff


	//   ....[61]....
        /*0d48*/ 	.word	0xffffffff


	//   ....[62]....
        /*0d4c*/ 	.word	0xffffffff


	//   ....[63]....
        /*0d50*/ 	.word	0xffffffff


	//   ....[64]....
        /*0d54*/ 	.word	0xffffffff


	//   ....[65]....
        /*0d58*/ 	.word	0xffffffff


	//   ....[66]....
        /*0d5c*/ 	.word	0xffffffff


	//   ....[67]....
        /*0d60*/ 	.word	0xffffffff


	//   ....[68]....
        /*0d64*/ 	.word	0xffffffff


	//   ....[69]....
        /*0d68*/ 	.word	0xffffffff


	//   ....[70]....
        /*0d6c*/ 	.word	0xffffffff


	//   ....[71]....
        /*0d70*/ 	.word	0xffffffff


	//   ....[72]....
        /*0d74*/ 	.word	0xffffffff


	//   ....[73]....
        /*0d78*/ 	.word	0xffffffff


	//   ....[74]....
        /*0d7c*/ 	.word	0xffffffff


	//   ....[75]....
        /*0d80*/ 	.word	0xffffffff


	//   ....[76]....
        /*0d84*/ 	.word	0xffffffff


	//   ....[77]....
        /*0d88*/ 	.word	0xffffffff


	//   ....[78]....
        /*0d8c*/ 	.word	0xffffffff


	//   ....[79]....
        /*0d90*/ 	.word	0xffffffff


	//   ....[80]....
        /*0d94*/ 	.word	0xffffffff


	//   ....[81]....
        /*0d98*/ 	.word	0xffffffff


	//   ....[82]....
        /*0d9c*/ 	.word	0xffffffff


	//   ....[83]....
        /*0da0*/ 	.word	0xffffffff


	//   ....[84]....
        /*0da4*/ 	.word	0xffffffff


	//   ....[85]....
        /*0da8*/ 	.word	0xffffffff


	//   ....[86]....
        /*0dac*/ 	.word	0xffffffff


	//   ....[87]....
        /*0db0*/ 	.word	0xffffffff


	//   ....[88]....
        /*0db4*/ 	.word	0xffffffff


	//   ....[89]....
        /*0db8*/ 	.word	0xffffffff


	//   ....[90]....
        /*0dbc*/ 	.word	0xffffffff


	//   ....[91]....
        /*0dc0*/ 	.word	0xffffffff


	//   ....[92]....
        /*0dc4*/ 	.word	0xffffffff


	//   ....[93]....
        /*0dc8*/ 	.word	0xffffffff


	//   ....[94]....
        /*0dcc*/ 	.word	0xffffffff


	//   ....[95]....
        /*0dd0*/ 	.word	0xffffffff


	//   ....[96]....
        /*0dd4*/ 	.word	0xffffffff


	//   ....[97]....
        /*0dd8*/ 	.word	0xffffffff


	//   ....[98]....
        /*0ddc*/ 	.word	0xffffffff


	//   ....[99]....
        /*0de0*/ 	.word	0xffffffff


	//   ....[100]....
        /*0de4*/ 	.word	0xffffffff


	//   ....[101]....
        /*0de8*/ 	.word	0xffffffff


	//   ....[102]....
        /*0dec*/ 	.word	0xffffffff


	//   ....[103]....
        /*0df0*/ 	.word	0xffffffff


	//   ....[104]....
        /*0df4*/ 	.word	0xffffffff


	//   ....[105]....
        /*0df8*/ 	.word	0xffffffff


	//   ....[106]....
        /*0dfc*/ 	.word	0xffffffff


	//   ....[107]....
        /*0e00*/ 	.word	0xffffffff


	//   ....[108]....
        /*0e04*/ 	.word	0xffffffff


	//   ....[109]....
        /*0e08*/ 	.word	0xffffffff


	//   ....[110]....
        /*0e0c*/ 	.word	0xffffffff


	//   ....[111]....
        /*0e10*/ 	.word	0xffffffff


	//   ....[112]....
        /*0e14*/ 	.word	0xffffffff


	//   ....[113]....
        /*0e18*/ 	.word	0xffffffff


	//   ....[114]....
        /*0e1c*/ 	.word	0xffffffff


	//   ....[115]....
        /*0e20*/ 	.word	0xffffffff


	//   ....[116]....
        /*0e24*/ 	.word	0xffffffff


	//   ....[117]....
        /*0e28*/ 	.word	0xffffffff


	//   ....[118]....
        /*0e2c*/ 	.word	0xffffffff


	//   ....[119]....
        /*0e30*/ 	.word	0xffffffff


	//   ....[120]....
        /*0e34*/ 	.word	0xffffffff


	//   ....[121]....
        /*0e38*/ 	.word	0xffffffff


	//   ....[122]....
        /*0e3c*/ 	.word	0xffffffff


	//   ....[123]....
        /*0e40*/ 	.word	0xffffffff


	//   ....[124]....
        /*0e44*/ 	.word	0xffffffff


	//   ....[125]....
        /*0e48*/ 	.word	0xffffffff


	//   ....[126]....
        /*0e4c*/ 	.word	0xffffffff


	//   ....[127]....
        /*0e50*/ 	.word	0xffffffff


	//   ....[128]....
        /*0e54*/ 	.word	0xffffffff


	//   ....[129]....
        /*0e58*/ 	.word	0xffffffff


	//   ....[130]....
        /*0e5c*/ 	.word	0xffffffff


	//   ....[131]....
        /*0e60*/ 	.word	0xffffffff


	//   ....[132]....
        /*0e64*/ 	.word	0xffffffff


	//   ....[133]....
        /*0e68*/ 	.word	0xffffffff


	//   ....[134]....
        /*0e6c*/ 	.word	0xffffffff


	//   ....[135]....
        /*0e70*/ 	.word	0xffffffff


	//   ....[136]....
        /*0e74*/ 	.word	0xffffffff


	//   ....[137]....
        /*0e78*/ 	.word	0xffffffff


	//   ....[138]....
        /*0e7c*/ 	.word	0xffffffff


	//   ....[139]....
        /*0e80*/ 	.word	0xffffffff


	//   ....[140]....
        /*0e84*/ 	.word	0xffffffff


	//   ....[141]....
        /*0e88*/ 	.word	0xffffffff


	//   ....[142]....
        /*0e8c*/ 	.word	0xffffffff


	//   ....[143]....
        /*0e90*/ 	.word	0xffffffff


	//   ....[144]....
        /*0e94*/ 	.word	0xffffffff


	//   ....[145]....
        /*0e98*/ 	.word	0xffffffff


	//   ....[146]....
        /*0e9c*/ 	.word	0xffffffff


	//   ....[147]....
        /*0ea0*/ 	.word	0xffffffff


	//   ....[148]....
        /*0ea4*/ 	.word	0xffffffff


	//   ....[149]....
        /*0ea8*/ 	.word	0xffffffff


	//   ....[150]....
        /*0eac*/ 	.word	0xffffffff


	//   ....[151]....
        /*0eb0*/ 	.word	0xffffffff


	//   ....[152]....
        /*0eb4*/ 	.word	0xffffffff


	//   ....[153]....
        /*0eb8*/ 	.word	0xffffffff


	//   ....[154]....
        /*0ebc*/ 	.word	0xffffffff


	//   ....[155]....
        /*0ec0*/ 	.word	0xffffffff


	//   ....[156]....
        /*0ec4*/ 	.word	0xffffffff


	//   ....[157]....
        /*0ec8*/ 	.word	0xffffffff


	//   ....[158]....
        /*0ecc*/ 	.word	0xffffffff


	//   ....[159]....
        /*0ed0*/ 	.word	0xffffffff


	//   ....[160]....
        /*0ed4*/ 	.word	0xffffffff


	//   ....[161]....
        /*0ed8*/ 	.word	0xffffffff


	//   ....[162]....
        /*0edc*/ 	.word	0xffffffff


	//   ....[163]....
        /*0ee0*/ 	.word	0xffffffff


	//   ....[164]....
        /*0ee4*/ 	.word	0xffffffff


	//   ....[165]....
        /*0ee8*/ 	.word	0xffffffff


	//   ....[166]....
        /*0eec*/ 	.word	0xffffffff


	//   ....[167]....
        /*0ef0*/ 	.word	0xffffffff


	//   ....[168]....
        /*0ef4*/ 	.word	0xffffffff


	//   ....[169]....
        /*0ef8*/ 	.word	0xffffffff


	//   ....[170]....
        /*0efc*/ 	.word	0xffffffff


	//   ....[171]....
        /*0f00*/ 	.word	0xffffffff


	//   ....[172]....
        /*0f04*/ 	.word	0xffffffff


	//   ....[173]....
        /*0f08*/ 	.word	0xffffffff


	//----- nvinfo : EIATTR_COOP_GROUP_INSTR_OFFSETS
	.align		4
.L_390:
        /*0f0c*/ 	.byte	0x04, 0x28
        /*0f0e*/ 	.short	(.L_392 - .L_391)


	//   ....[0]....
.L_391:
        /*0f10*/ 	.word	0x00000050


	//   ....[1]....
        /*0f14*/ 	.word	0x00000200


	//   ....[2]....
        /*0f18*/ 	.word	0x00000230


	//   ....[3]....
        /*0f1c*/ 	.word	0x00000260


	//   ....[4]....
        /*0f20*/ 	.word	0x00000290


	//   ....[5]....
        /*0f24*/ 	.word	0x000002c0


	//   ....[6]....
        /*0f28*/ 	.word	0x000002f0


	//   ....[7]....
        /*0f2c*/ 	.word	0x00000450


	//   ....[8]....
        /*0f30*/ 	.word	0x00000490


	//   ....[9]....
        /*0f34*/ 	.word	0x000004c0


	//   ....[10]....
        /*0f38*/ 	.word	0x000004f0


	//   ....[11]....
        /*0f3c*/ 	.word	0x00000520


	//   ....[12]....
        /*0f40*/ 	.word	0x00000550


	//   ....[13]....
        /*0f44*/ 	.word	0x000005e0


	//   ....[14]....
        /*0f48*/ 	.word	0x00000630


	//   ....[15]....
        /*0f4c*/ 	.word	0x00000650


	//   ....[16]....
        /*0f50*/ 	.word	0x000006b0


	//   ....[17]....
        /*0f54*/ 	.word	0x00003fc0


	//   ....[18]....
        /*0f58*/ 	.word	0x00004010


	//   ....[19]....
        /*0f5c*/ 	.word	0x00004810


	//   ....[20]....
        /*0f60*/ 	.word	0x00004830


	//   ....[21]....
        /*0f64*/ 	.word	0x00004fa0


	//   ....[22]....
        /*0f68*/ 	.word	0x00004fb0


	//   ....[23]....
        /*0f6c*/ 	.word	0x00005830


	//   ....[24]....
        /*0f70*/ 	.word	0x00005870


	//   ....[25]....
        /*0f74*/ 	.word	0x00006470


	//   ....[26]....
        /*0f78*/ 	.word	0x000064a0


	//   ....[27]....
        /*0f7c*/ 	.word	0x00006c60


	//   ....[28]....
        /*0f80*/ 	.word	0x00006c80


	//   ....[29]....
        /*0f84*/ 	.word	0x00007460


	//   ....[30]....
        /*0f88*/ 	.word	0x00007490


	//   ....[31]....
        /*0f8c*/ 	.word	0x000075c0


	//   ....[32]....
        /*0f90*/ 	.word	0x000075f0


	//   ....[33]....
        /*0f94*/ 	.word	0x000076e0


	//   ....[34]....
        /*0f98*/ 	.word	0x00007700


	//   ....[35]....
        /*0f9c*/ 	.word	0x00007cb0


	//   ....[36]....
        /*0fa0*/ 	.word	0x00007ce0


	//   ....[37]....
        /*0fa4*/ 	.word	0x00007e40


	//   ....[38]....
        /*0fa8*/ 	.word	0x00007e70


	//   ....[39]....
        /*0fac*/ 	.word	0x00007f60


	//   ....[40]....
        /*0fb0*/ 	.word	0x00007f90


	//   ....[41]....
        /*0fb4*/ 	.word	0x00008b30


	//   ....[42]....
        /*0fb8*/ 	.word	0x00008b50


	//   ....[43]....
        /*0fbc*/ 	.word	0x00008c30


	//   ....[44]....
        /*0fc0*/ 	.word	0x00008c40


	//   ....[45]....
        /*0fc4*/ 	.word	0x00008d10


	//   ....[46]....
        /*0fc8*/ 	.word	0x00008d30


	//   ....[47]....
        /*0fcc*/ 	.word	0x00008e00


	//   ....[48]....
        /*0fd0*/ 	.word	0x00008e10


	//   ....[49]....
        /*0fd4*/ 	.word	0x00008ee0


	//   ....[50]....
        /*0fd8*/ 	.word	0x00008f00


	//   ....[51]....
        /*0fdc*/ 	.word	0x00008fd0


	//   ....[52]....
        /*0fe0*/ 	.word	0x00008fe0


	//   ....[53]....
        /*0fe4*/ 	.word	0x000090b0


	//   ....[54]....
        /*0fe8*/ 	.word	0x000090d0


	//   ....[55]....
        /*0fec*/ 	.word	0x000091a0


	//   ....[56]....
        /*0ff0*/ 	.word	0x000091b0


	//   ....[57]....
        /*0ff4*/ 	.word	0x000095c0


	//   ....[58]....
        /*0ff8*/ 	.word	0x000095e0


	//   ....[59]....
        /*0ffc*/ 	.word	0x000095f0


	//   ....[60]....
        /*1000*/ 	.word	0x00009600


	//   ....[61]....
        /*1004*/ 	.word	0x00009610


	//   ....[62]....
        /*1008*/ 	.word	0x00009620


	//   ....[63]....
        /*100c*/ 	.word	0x00009640


	//   ....[64]....
        /*1010*/ 	.word	0x00009660


	//   ....[65]....
        /*1014*/ 	.word	0x00009680


	//   ....[66]....
        /*1018*/ 	.word	0x00009720


	//   ....[67]....
        /*101c*/ 	.word	0x00009a90


	//   ....[68]....
        /*1020*/ 	.word	0x00009ab0


	//   ....[69]....
        /*1024*/ 	.word	0x00009ad0


	//   ....[70]....
        /*1028*/ 	.word	0x00009af0


	//   ....[71]....
        /*102c*/ 	.word	0x00009cd0


	//   ....[72]....
        /*1030*/ 	.word	0x00009d90


	//   ....[73]....
        /*1034*/ 	.word	0x00009dd0


	//   ....[74]....
        /*1038*/ 	.word	0x00009e10


	//   ....[75]....
        /*103c*/ 	.word	0x00009ff0


	//   ....[76]....
        /*1040*/ 	.word	0x0000a0b0


	//   ....[77]....
        /*1044*/ 	.word	0x0000a0f0


	//   ....[78]....
        /*1048*/ 	.word	0x0000a130


	//   ....[79]....
        /*104c*/ 	.word	0x0000a330


	//   ....[80]....
        /*1050*/ 	.word	0x0000a3f0


	//   ....[81]....
        /*1054*/ 	.word	0x0000a430


	//   ....[82]....
        /*1058*/ 	.word	0x0000a470


	//   ....[83]....
        /*105c*/ 	.word	0x0000c000


	//   ....[84]....
        /*1060*/ 	.word	0x0000c060


	//   ....[85]....
        /*1064*/ 	.word	0x0000c090


	//   ....[86]....
        /*1068*/ 	.word	0x0000c0a0


	//   ....[87]....
        /*106c*/ 	.word	0x0000c180


	//   ....[88]....
        /*1070*/ 	.word	0x0000c190


	//   ....[89]....
        /*1074*/ 	.word	0x0000c1a0


	//   ....[90]....
        /*1078*/ 	.word	0x0000c1b0


	//   ....[91]....
        /*107c*/ 	.word	0x0000c3c0


	//   ....[92]....
        /*1080*/ 	.word	0x0000c400


	//   ....[93]....
        /*1084*/ 	.word	0x0000c420


	//   ....[94]....
        /*1088*/ 	.word	0x0000c430


	//   ....[95]....
        /*108c*/ 	.word	0x0000c510


	//   ....[96]....
        /*1090*/ 	.word	0x0000c5c0


	//   ....[97]....
        /*1094*/ 	.word	0x0000c630


	//   ....[98]....
        /*1098*/ 	.word	0x0000c640


	//   ....[99]....
        /*109c*/ 	.word	0x0000e3d0


	//   ....[100]....
        /*10a0*/ 	.word	0x0000e3f0


	//   ....[101]....
        /*10a4*/ 	.word	0x0000e400


	//   ....[102]....
        /*10a8*/ 	.word	0x0000e410


	//   ....[103]....
        /*10ac*/ 	.word	0x0000e420


	//   ....[104]....
        /*10b0*/ 	.word	0x0000e440


	//   ....[105]....
        /*10b4*/ 	.word	0x0000e460


	//   ....[106]....
        /*10b8*/ 	.word	0x0000e480


	//   ....[107]....
        /*10bc*/ 	.word	0x0000e4a0


	//   ....[108]....
        /*10c0*/ 	.word	0x0000e4c0


	//   ....[109]....
        /*10c4*/ 	.word	0x0000f970


	//   ....[110]....
        /*10c8*/ 	.word	0x0000f990


	//   ....[111]....
        /*10cc*/ 	.word	0x0000f9b0


	//   ....[112]....
        /*10d0*/ 	.word	0x0000f9c0


	//   ....[113]....
        /*10d4*/ 	.word	0x0000f9d0


	//   ....[114]....
        /*10d8*/ 	.word	0x0000f9e0


	//   ....[115]....
        /*10dc*/ 	.word	0x0000f9f0


	//   ....[116]....
        /*10e0*/ 	.word	0x0000fa00


	//   ....[117]....
        /*10e4*/ 	.word	0x0000fa30


	//   ....[118]....
        /*10e8*/ 	.word	0x0000fa60


	//   ....[119]....
        /*10ec*/ 	.word	0x0000fc80


	//   ....[120]....
        /*10f0*/ 	.word	0x0000ff40


	//   ....[121]....
        /*10f4*/ 	.word	0x0000ff50


	//   ....[122]....
        /*10f8*/ 	.word	0x0000ff60


	//   ....[123]....
        /*10fc*/ 	.word	0x00010bf0


	//   ....[124]....
        /*1100*/ 	.word	0x00010c10


	//   ....[125]....
        /*1104*/ 	.word	0x00010c30


	//   ....[126]....
        /*1108*/ 	.word	0x00010c40


	//   ....[127]....
        /*110c*/ 	.word	0x00010c70


	//   ....[128]....
        /*1110*/ 	.word	0x00010c90


	//   ....[129]....
        /*1114*/ 	.word	0x00010cb0


	//   ....[130]....
        /*1118*/ 	.word	0x00010cc0


	//   ....[131]....
        /*111c*/ 	.word	0x00012920


	//   ....[132]....
        /*1120*/ 	.word	0x00012940


	//   ....[133]....
        /*1124*/ 	.word	0x000129c0


	//   ....[134]....
        /*1128*/ 	.word	0x000129d0


	//   ....[135]....
        /*112c*/ 	.word	0x00012a10


	//   ....[136]....
        /*1130*/ 	.word	0x00012a20


	//   ....[137]....
        /*1134*/ 	.word	0x00012a60


	//   ....[138]....
        /*1138*/ 	.word	0x00012a70


	//   ....[139]....
        /*113c*/ 	.word	0x00012a80


	//   ....[140]....
        /*1140*/ 	.word	0x00012a90


	//   ....[141]....
        /*1144*/ 	.word	0x00013de0


	//   ....[142]....
        /*1148*/ 	.word	0x00013e00


	//   ....[143]....
        /*114c*/ 	.word	0x00013e20


	//   ....[144]....
        /*1150*/ 	.word	0x00013e80


	//   ....[145]....
        /*1154*/ 	.word	0x00013e90


	//   ....[146]....
        /*1158*/ 	.word	0x00013ed0


	//   ....[147]....
        /*115c*/ 	.word	0x00013ee0


	//   ....[148]....
        /*1160*/ 	.word	0x00013f20


	//   ....[149]....
        /*1164*/ 	.word	0x00013f30


	//   ....[150]....
        /*1168*/ 	.word	0x00013f40


	//   ....[151]....
        /*116c*/ 	.word	0x00014110


	//   ....[152]....
        /*1170*/ 	.word	0x000143c0


	//   ....[153]....
        /*1174*/ 	.word	0x000143d0


	//   ....[154]....
        /*1178*/ 	.word	0x000143e0


	//   ....[155]....
        /*117c*/ 	.word	0x00014ca0


	//   ....[156]....
        /*1180*/ 	.word	0x00014d00


	//   ....[157]....
        /*1184*/ 	.word	0x00014e60


	//   ....[158]....
        /*1188*/ 	.word	0x00014e80


	//   ....[159]....
        /*118c*/ 	.word	0x00014fe0


	//   ....[160]....
        /*1190*/ 	.word	0x00015000


	//   ....[161]....
        /*1194*/ 	.word	0x00015160


	//   ....[162]....
        /*1198*/ 	.word	0x00015180


	//   ....[163]....
        /*119c*/ 	.word	0x00017240


	//   ....[164]....
        /*11a0*/ 	.word	0x00017260


	//   ....[165]....
        /*11a4*/ 	.word	0x000172b0


	//   ....[166]....
        /*11a8*/ 	.word	0x000172d0


	//   ....[167]....
        /*11ac*/ 	.word	0x000172f0


	//   ....[168]....
        /*11b0*/ 	.word	0x00017310


	//   ....[169]....
        /*11b4*/ 	.word	0x00017330


	//   ....[170]....
        /*11b8*/ 	.word	0x00017350


	//   ....[171]....
        /*11bc*/ 	.word	0x00017370


	//   ....[172]....
        /*11c0*/ 	.word	0x000174b0


	//   ....[173]....
        /*11c4*/ 	.word	0x00018680


	//   ....[174]....
        /*11c8*/ 	.word	0x000186a0


	//   ....[175]....
        /*11cc*/ 	.word	0x000186f0


	//   ....[176]....
        /*11d0*/ 	.word	0x00018710


	//   ....[177]....
        /*11d4*/ 	.word	0x00018740


	//   ....[178]....
        /*11d8*/ 	.word	0x00018760


	//   ....[179]....
        /*11dc*/ 	.word	0x00018790


	//   ....[180]....
        /*11e0*/ 	.word	0x000187b0


	//   ....[181]....
        /*11e4*/ 	.word	0x000187d0


	//   ....[182]....
        /*11e8*/ 	.word	0x000187e0


	//   ....[183]....
        /*11ec*/ 	.word	0x00018de0


	//   ....[184]....
        /*11f0*/ 	.word	0x00018e00


	//   ....[185]....
        /*11f4*/ 	.word	0x00018e20


	//   ....[186]....
        /*11f8*/ 	.word	0x00018e40


	//   ....[187]....
        /*11fc*/ 	.word	0x00018e60


	//   ....[188]....
        /*1200*/ 	.word	0x00018e80


	//   ....[189]....
        /*1204*/ 	.word	0x00018ea0


	//   ....[190]....
        /*1208*/ 	.word	0x00018ec0


	//   ....[191]....
        /*120c*/ 	.word	0x0001ac50


	//   ....[192]....
        /*1210*/ 	.word	0x0001ac80


	//   ....[193]....
        /*1214*/ 	.word	0x0001ac90


	//   ....[194]....
        /*1218*/ 	.word	0x0001aca0


	//   ....[195]....
        /*121c*/ 	.word	0x0001acb0


	//   ....[196]....
        /*1220*/ 	.word	0x0001ace0


	//   ....[197]....
        /*1224*/ 	.word	0x0001ad00


	//   ....[198]....
        /*1228*/ 	.word	0x0001ad20


	//   ....[199]....
        /*122c*/ 	.word	0x0001bf30


	//   ....[200]....
        /*1230*/ 	.word	0x0001bf50


	//   ....[201]....
        /*1234*/ 	.word	0x0001bf60


	//   ....[202]....
        /*1238*/ 	.word	0x0001bf70


	//   ....[203]....
        /*123c*/ 	.word	0x0001bf80


	//   ....[204]....
        /*1240*/ 	.word	0x0001bf90


	//   ....[205]....
        /*1244*/ 	.word	0x0001bfb0


	//   ....[206]....
        /*1248*/ 	.word	0x0001c020


	//   ....[207]....
        /*124c*/ 	.word	0x0001c400


	//   ....[208]....
        /*1250*/ 	.word	0x0001c420


	//   ....[209]....
        /*1254*/ 	.word	0x0001c480


	//   ....[210]....
        /*1258*/ 	.word	0x0001c490


	//   ....[211]....
        /*125c*/ 	.word	0x0001c500


	//   ....[212]....
        /*1260*/ 	.word	0x0001c520


	//   ....[213]....
        /*1264*/ 	.word	0x0001c590


	//   ....[214]....
        /*1268*/ 	.word	0x0001c5a0


	//   ....[215]....
        /*126c*/ 	.word	0x0001c610


	//   ....[216]....
        /*1270*/ 	.word	0x0001c630


	//   ....[217]....
        /*1274*/ 	.word	0x0001c6a0


	//   ....[218]....
        /*1278*/ 	.word	0x0001c6b0


	//   ....[219]....
        /*127c*/ 	.word	0x0001c720


	//   ....[220]....
        /*1280*/ 	.word	0x0001c740


	//   ....[221]....
        /*1284*/ 	.word	0x0001c7b0


	//   ....[222]....
        /*1288*/ 	.word	0x0001c7c0


	//   ....[223]....
        /*128c*/ 	.word	0x0001ca40


	//   ....[224]....
        /*1290*/ 	.word	0x0001ca60


	//   ....[225]....
        /*1294*/ 	.word	0x0001cdb0


	//   ....[226]....
        /*1298*/ 	.word	0x0001cdc0


	//   ....[227]....
        /*129c*/ 	.word	0x0001d110


	//   ....[228]....
        /*12a0*/ 	.word	0x0001d130


	//   ....[229]....
        /*12a4*/ 	.word	0x0001d4a0


	//   ....[230]....
        /*12a8*/ 	.word	0x0001d4b0


	//   ....[231]....
        /*12ac*/ 	.word	0x0001dfe0


	//   ....[232]....
        /*12b0*/ 	.word	0x0001e000


	//   ....[233]....
        /*12b4*/ 	.word	0x0001e070


	//   ....[234]....
        /*12b8*/ 	.word	0x0001e080


	//   ....[235]....
        /*12bc*/ 	.word	0x0001e0f0


	//   ....[236]....
        /*12c0*/ 	.word	0x0001e110


	//   ....[237]....
        /*12c4*/ 	.word	0x0001e180


	//   ....[238]....
        /*12c8*/ 	.word	0x0001e190


	//   ....[239]....
        /*12cc*/ 	.word	0x0001e200


	//   ....[240]....
        /*12d0*/ 	.word	0x0001e220


	//   ....[241]....
        /*12d4*/ 	.word	0x0001e290


	//   ....[242]....
        /*12d8*/ 	.word	0x0001e2a0


	//   ....[243]....
        /*12dc*/ 	.word	0x0001e310


	//   ....[244]....
        /*12e0*/ 	.word	0x0001e330


	//   ....[245]....
        /*12e4*/ 	.word	0x0001e3a0


	//   ....[246]....
        /*12e8*/ 	.word	0x0001e3b0


	//   ....[247]....
        /*12ec*/ 	.word	0x0001e500


	//   ....[248]....
        /*12f0*/ 	.word	0x0001e520


	//   ....[249]....
        /*12f4*/ 	.word	0x0001e650


	//   ....[250]....
        /*12f8*/ 	.word	0x0001e690


	//   ....[251]....
        /*12fc*/ 	.word	0x0001e6c0


	//   ....[252]....
        /*1300*/ 	.word	0x0001e6f0


	//   ....[253]....
        /*1304*/ 	.word	0x0001e720


	//   ....[254]....
        /*1308*/ 	.word	0x0001e750


	//   ....[255]....
        /*130c*/ 	.word	0x0001e8b0


	//   ....[0]....
        /*1310*/ 	.word	0x0001e8f0


	//   ....[1]....
        /*1314*/ 	.word	0x0001e920


	//   ....[2]....
        /*1318*/ 	.word	0x0001e950


	//   ....[3]....
        /*131c*/ 	.word	0x0001e980


	//   ....[4]....
        /*1320*/ 	.word	0x0001e9b0


	//   ....[5]....
        /*1324*/ 	.word	0x0001ea40


	//   ....[6]....
        /*1328*/ 	.word	0x0001eaa0


	//   ....[7]....
        /*132c*/ 	.word	0x0001eab0


	//   ....[8]....
        /*1330*/ 	.word	0x0001eb10


	//   ....[9]....
        /*1334*/ 	.word	0x0001f570


	//   ....[10]....
        /*1338*/ 	.word	0x0001f5d0


	//   ....[11]....
        /*133c*/ 	.word	0x0001f620


	//   ....[12]....
        /*1340*/ 	.word	0x0001f670


	//   ....[13]....
        /*1344*/ 	.word	0x0001f6c0


	//   ....[14]....
        /*1348*/ 	.word	0x0001f730


	//   ....[15]....
        /*134c*/ 	.word	0x0001f780


	//   ....[16]....
        /*1350*/ 	.word	0x0001f7f0


	//   ....[17]....
        /*1354*/ 	.word	0x0001f860


	//   ....[18]....
        /*1358*/ 	.word	0x0001f8d0


	//   ....[19]....
        /*135c*/ 	.word	0x0001f940


	//   ....[20]....
        /*1360*/ 	.word	0x0001f9b0


	//   ....[21]....
        /*1364*/ 	.word	0x0001fa20


	//   ....[22]....
        /*1368*/ 	.word	0x0001fa80


	//   ....[23]....
        /*136c*/ 	.word	0x0001faf0


	//   ....[24]....
        /*1370*/ 	.word	0x0001fb60


	//   ....[25]....
        /*1374*/ 	.word	0x0001fbd0


	//   ....[26]....
        /*1378*/ 	.word	0x0001fc30


	//   ....[27]....
        /*137c*/ 	.word	0x0001fca0


	//   ....[28]....
        /*1380*/ 	.word	0x0001fd10


	//   ....[29]....
        /*1384*/ 	.word	0x0001fd80


	//   ....[30]....
        /*1388*/ 	.word	0x0001fde0


	//   ....[31]....
        /*138c*/ 	.word	0x0001fe50


	//   ....[32]....
        /*1390*/ 	.word	0x0001fec0


	//   ....[33]....
        /*1394*/ 	.word	0x0001ff30


	//   ....[34]....
        /*1398*/ 	.word	0x0001ff90


	//   ....[35]....
        /*139c*/ 	.word	0x00020000


	//   ....[36]....
        /*13a0*/ 	.word	0x00020070


	//   ....[37]....
        /*13a4*/ 	.word	0x00020140


	//   ....[38]....
        /*13a8*/ 	.word	0x000201a0


	//   ....[39]....
        /*13ac*/ 	.word	0x00020280


	//   ....[40]....
        /*13b0*/ 	.word	0x000202e0


	//   ....[41]....
        /*13b4*/ 	.word	0x000203c0


	//   ....[42]....
        /*13b8*/ 	.word	0x00020420


	//   ....[43]....
        /*13bc*/ 	.word	0x00020500


	//   ....[44]....
        /*13c0*/ 	.word	0x00020560


	//   ....[45]....
        /*13c4*/ 	.word	0x000205d0


	//   ....[46]....
        /*13c8*/ 	.word	0x00020640


	//   ....[47]....
        /*13cc*/ 	.word	0x00020930


	//   ....[48]....
        /*13d0*/ 	.word	0x00020c20


	//   ....[49]....
        /*13d4*/ 	.word	0x000213c0


	//   ....[50]....
        /*13d8*/ 	.word	0x00021410


	//   ....[51]....
        /*13dc*/ 	.word	0x00021460


	//   ....[52]....
        /*13e0*/ 	.word	0x000214b0


	//   ....[53]....
        /*13e4*/ 	.word	0x00021500


	//   ....[54]....
        /*13e8*/ 	.word	0x00021550


	//   ....[55]....
        /*13ec*/ 	.word	0x000215a0


	//   ....[56]....
        /*13f0*/ 	.word	0x000215f0


	//   ....[57]....
        /*13f4*/ 	.word	0x00021660


	//   ....[58]....
        /*13f8*/ 	.word	0x000216d0


	//   ....[59]....
        /*13fc*/ 	.word	0x000217a0


	//   ....[60]....
        /*1400*/ 	.word	0x00021800


	//   ....[61]....
        /*1404*/ 	.word	0x000218e0


	//   ....[62]....
        /*1408*/ 	.word	0x00021940


	//   ....[63]....
        /*140c*/ 	.word	0x00021a20


	//   ....[64]....
        /*1410*/ 	.word	0x00021a80


	//   ....[65]....
        /*1414*/ 	.word	0x00021b60


	//   ....[66]....
        /*1418*/ 	.word	0x00021bc0


	//   ....[67]....
        /*141c*/ 	.word	0x00021c30


	//   ....[68]....
        /*1420*/ 	.word	0x00021ca0


	//   ....[69]....
        /*1424*/ 	.word	0x00021d70


	//   ....[70]....
        /*1428*/ 	.word	0x00021dd0


	//   ....[71]....
        /*142c*/ 	.word	0x00021eb0


	//   ....[72]....
        /*1430*/ 	.word	0x00021f10


	//   ....[73]....
        /*1434*/ 	.word	0x00021ff0


	//   ....[74]....
        /*1438*/ 	.word	0x00022050


	//   ....[75]....
        /*143c*/ 	.word	0x00022130


	//   ....[76]....
        /*1440*/ 	.word	0x00022190


	//   ....[77]....
        /*1444*/ 	.word	0x00022200


	//   ....[78]....
        /*1448*/ 	.word	0x00022270


	//   ....[79]....
        /*144c*/ 	.word	0x00022550


	//   ....[80]....
        /*1450*/ 	.word	0x00022830


	//   ....[81]....
        /*1454*/ 	.word	0x00022ff0


	//   ....[82]....
        /*1458*/ 	.word	0x00023030


	//   ....[83]....
        /*145c*/ 	.word	0x00023080


	//   ....[84]....
        /*1460*/ 	.word	0x000230c0


	//   ....[85]....
        /*1464*/ 	.word	0x00023110


	//   ....[86]....
        /*1468*/ 	.word	0x00023150


	//   ....[87]....
        /*146c*/ 	.word	0x000231a0


	//   ....[88]....
        /*1470*/ 	.word	0x000231e0


	//   ....[89]....
        /*1474*/ 	.word	0x00023230


	//   ....[90]....
        /*1478*/ 	.word	0x000232a0


	//   ....[91]....
        /*147c*/ 	.word	0x00023310


	//   ....[92]....
        /*1480*/ 	.word	0x000233f0


	//   ....[93]....
        /*1484*/ 	.word	0x00023450


	//   ....[94]....
        /*1488*/ 	.word	0x00023530


	//   ....[95]....
        /*148c*/ 	.word	0x00023590


	//   ....[96]....
        /*1490*/ 	.word	0x00023670


	//   ....[97]....
        /*1494*/ 	.word	0x000236d0


	//   ....[98]....
        /*1498*/ 	.word	0x000237b0


	//   ....[99]....
        /*149c*/ 	.word	0x00023810


	//   ....[100]....
        /*14a0*/ 	.word	0x00023860


	//   ....[101]....
        /*14a4*/ 	.word	0x000238a0


	//   ....[102]....
        /*14a8*/ 	.word	0x000238f0


	//   ....[103]....
        /*14ac*/ 	.word	0x00023930


	//   ....[104]....
        /*14b0*/ 	.word	0x00023980


	//   ....[105]....
        /*14b4*/ 	.word	0x000239c0


	//   ....[106]....
        /*14b8*/ 	.word	0x00023a10


	//   ....[107]....
        /*14bc*/ 	.word	0x00023a50


	//   ....[108]....
        /*14c0*/ 	.word	0x00023aa0


	//   ....[109]....
        /*14c4*/ 	.word	0x00023af0


	//   ....[110]....
        /*14c8*/ 	.word	0x00023b40


	//   ....[111]....
        /*14cc*/ 	.word	0x00023b90


	//   ....[112]....
        /*14d0*/ 	.word	0x00023be0


	//   ....[113]....
        /*14d4*/ 	.word	0x00023c30


	//   ....[114]....
        /*14d8*/ 	.word	0x00023c80


	//   ....[115]....
        /*14dc*/ 	.word	0x00023cc0


	//   ....[116]....
        /*14e0*/ 	.word	0x00023d30


	//   ....[117]....
        /*14e4*/ 	.word	0x00023da0


	//   ....[118]....
        /*14e8*/ 	.word	0x00023e10


	//   ....[119]....
        /*14ec*/ 	.word	0x00023e70


	//   ....[120]....
        /*14f0*/ 	.word	0x00023ee0


	//   ....[121]....
        /*14f4*/ 	.word	0x00023f50


	//   ....[122]....
        /*14f8*/ 	.word	0x00023fc0


	//   ....[123]....
        /*14fc*/ 	.word	0x00024020


	//   ....[124]....
        /*1500*/ 	.word	0x00024090


	//   ....[125]....
        /*1504*/ 	.word	0x00024100


	//   ....[126]....
        /*1508*/ 	.word	0x00024170


	//   ....[127]....
        /*150c*/ 	.word	0x000241d0


	//   ....[128]....
        /*1510*/ 	.word	0x00024240


	//   ....[129]....
        /*1514*/ 	.word	0x000242b0


	//   ....[130]....
        /*1518*/ 	.word	0x00024320


	//   ....[131]....
        /*151c*/ 	.word	0x00024380


	//   ....[132]....
        /*1520*/ 	.word	0x000243f0


	//   ....[133]....
        /*1524*/ 	.word	0x00024460


	//   ....[134]....
        /*1528*/ 	.word	0x000244d0


	//   ....[135]....
        /*152c*/ 	.word	0x00024530


	//   ....[136]....
        /*1530*/ 	.word	0x000245a0


	//   ....[137]....
        /*1534*/ 	.word	0x00024610


	//   ....[138]....
        /*1538*/ 	.word	0x00024680


	//   ....[139]....
        /*153c*/ 	.word	0x000246e0


	//   ....[140]....
        /*1540*/ 	.word	0x00024750


	//   ....[141]....
        /*1544*/ 	.word	0x000247c0


	//   ....[142]....
        /*1548*/ 	.word	0x00024830


	//   ....[143]....
        /*154c*/ 	.word	0x00024890


	//   ....[144]....
        /*1550*/ 	.word	0x00024900


	//   ....[145]....
        /*1554*/ 	.word	0x00024970


	//   ....[146]....
        /*1558*/ 	.word	0x000249e0


	//   ....[147]....
        /*155c*/ 	.word	0x00024a40


	//   ....[148]....
        /*1560*/ 	.word	0x00024ab0


	//   ....[149]....
        /*1564*/ 	.word	0x00024b20


	//   ....[150]....
        /*1568*/ 	.word	0x00024b90


	//   ....[151]....
        /*156c*/ 	.word	0x00024bf0


	//   ....[152]....
        /*1570*/ 	.word	0x00024c60


	//   ....[153]....
        /*1574*/ 	.word	0x00024cd0


	//   ....[154]....
        /*1578*/ 	.word	0x00024d40


	//   ....[155]....
        /*157c*/ 	.word	0x00024da0


	//   ....[156]....
        /*1580*/ 	.word	0x00024e10


	//   ....[157]....
        /*1584*/ 	.word	0x00024e80


	//   ....[158]....
        /*1588*/ 	.word	0x00024ed0


	//   ....[159]....
        /*158c*/ 	.word	0x00024f10


	//   ....[160]....
        /*1590*/ 	.word	0x00024f60


	//   ....[161]....
        /*1594*/ 	.word	0x00024fb0


	//   ....[162]....
        /*1598*/ 	.word	0x00025000


	//   ....[163]....
        /*159c*/ 	.word	0x00025070


	//   ....[164]....
        /*15a0*/ 	.word	0x000250c0


	//   ....[165]....
        /*15a4*/ 	.word	0x00025110


	//   ....[166]....
        /*15a8*/ 	.word	0x00025160


	//   ....[167]....
        /*15ac*/ 	.word	0x000251b0


	//   ....[168]....
        /*15b0*/ 	.word	0x00025200


	//   ....[169]....
        /*15b4*/ 	.word	0x00025270


	//   ....[170]....
        /*15b8*/ 	.word	0x000252c0


	//   ....[171]....
        /*15bc*/ 	.word	0x00025330


	//   ....[172]....
        /*15c0*/ 	.word	0x00025390


	//   ....[173]....
        /*15c4*/ 	.word	0x00025400


	//----- nvinfo : EIATTR_EXIT_INSTR_OFFSETS
	.align		4
.L_392:
        /*15c8*/ 	.byte	0x04, 0x1c
        /*15ca*/ 	.short	(.L_394 - .L_393)


	//   ....[0]....
.L_393:
        /*15cc*/ 	.word	0x000010d0


	//   ....[1]....
        /*15d0*/ 	.word	0x0001f530


	//----- nvinfo : EIATTR_MAX_THREADS
	.align		4
.L_394:
        /*15d4*/ 	.byte	0x04, 0x05
        /*15d6*/ 	.short	(.L_396 - .L_395)
.L_395:
        /*15d8*/ 	.word	0x00000080
        /*15dc*/ 	.word	0x00000001
        /*15e0*/ 	.word	0x00000001


	//----- nvinfo : EIATTR_CRS_STACK_SIZE
	.align		4
.L_396:
        /*15e4*/ 	.byte	0x04, 0x1e
        /*15e6*/ 	.short	(.L_398 - .L_397)
.L_397:
        /*15e8*/ 	.word	0x00000000
.L_398:


//--------------------- .nv.info._ZN7cutlass13device_kernelIN5flash19enable_sm80_to_sm89INS1_16FlashAttnFwdSm80INS1_25CollectiveMainloopFwdSm80ILi4ELi1ELb0EN4cute5tupleIJNS5_1CILi128EEENS7_ILi112EEENS7_ILi64EEEEEELi64ENS_6half_tEfNS_4arch4Sm80ELb0ELb0ELb0ELb0ELb1ELb0ELb1ELb1EEENS1_21CollectiveEpilogueFwdINS6_IJS8_SA_S9_EEENS6_IJNS7_ILi1EEESI_SI_EEESC_SE_Li128ELb0ELb1ELb1ELb0EEENS1_19SingleTileSchedulerILb0ELb1ELb1ELi128EEEEEEEEEvNT_6ParamsE --------------------------
	.section	.nv.info._ZN7cutlass13device_kernelIN5flash19enable_sm80_to_sm89INS1_16FlashAttnFwdSm80INS1_25CollectiveMainloopFwdSm80ILi4ELi1ELb0EN4cute5tupleIJNS5_1CILi128EEENS7_ILi112EEENS7_ILi64EEEEEELi64ENS_6half_tEfNS_4arch4Sm80ELb0ELb0ELb0ELb0ELb1ELb0ELb1ELb1EEENS1_21CollectiveEpilogueFwdINS6_IJS8_SA_S9_EEENS6_IJNS7_ILi1EEESI_SI_EEESC_SE_Li128ELb0ELb1ELb1ELb0EEENS1_19SingleTileSchedulerILb0ELb1ELb1ELi128EEEEEEEEEvNT_6ParamsE,"",@"SHT_CUDA_INFO"
	.sectionflags	@""
	.align	4


	//----- nvinfo : EIATTR_CUDA_API_VERSION
	.align		4
        /*0000*/ 	.byte	0x04, 0x37
        /*0002*/ 	.short	(.L_400 - .L_399)
.L_399:
        /*0004*/ 	.word	0x00000082


	//----- nvinfo : EIATTR_SW2861232_WAR
	.align		4
.L_400:
        /*0008*/ 	.byte	0x01, 0x35
	.zero		2


	//----- nvinfo : EIATTR_PARAM_CBANK
	.align		4
        /*000c*/ 	.byte	0x04, 0x0a
        /*000e*/ 	.short	(.L_402 - .L_401)
	.align		4
.L_401:
        /*0010*/ 	.word	index@(.nv.constant0._ZN7cutlass13device_kernelIN5flash19enable_sm80_to_sm89INS1_16FlashAttnFwdSm80INS1_25CollectiveMainloopFwdSm80ILi4ELi1ELb0EN4cute5tupleIJNS5_1CILi128EEENS7_ILi112EEENS7_ILi64EEEEEELi64ENS_6half_tEfNS_4arch4Sm80ELb0ELb0ELb0ELb0ELb1ELb0ELb1ELb1EEENS1_21CollectiveEpilogueFwdINS6_IJS8_SA_S9_EEENS6_IJNS7_ILi1EEESI_SI_EEESC_SE_Li128ELb0ELb1ELb1ELb0EEENS1_19SingleTileSchedulerILb0ELb1ELb1ELi128EEEEEEEEEvNT_6ParamsE)
        /*0014*/ 	.short	0x0160
        /*0016*/ 	.short	0x0418


	//----- nvinfo : EIATTR_CBANK_PARAM_SIZE
	.align		4
.L_402:
        /*0018*/ 	.byte	0x03, 0x19
        /*001a*/ 	.short	0x0418


	//----- nvinfo : EIATTR_KPARAM_INFO
	.align		4
        /*001c*/ 	.byte	0x04, 0x17
        /*001e*/ 	.short	(.L_404 - .L_403)
.L_403:
        /*0020*/ 	.word	0x00000000
        /*0024*/ 	.short	0x0000
        /*0026*/ 	.short	0x0000
        /*0028*/ 	.byte	0x00, 0xf0, 0x61, 0x10


	//----- nvinfo : EIATTR_MAXREG_COUNT
	.align		4
.L_404:
        /*002c*/ 	.byte	0x03, 0x1b
        /*002e*/ 	.short	0x00ff


	//----- nvinfo : EIATTR_NUM_BARRIERS
	.align		4
        /*0030*/ 	.byte	0x02, 0x4c
        /*0032*/ 	.byte	0x02
	.zero		1


	//----- nvinfo : EIATTR_ANNOTATIONS
	.align		4
        /*0034*/ 	.byte	0x04, 0x55
        /*0036*/ 	.short	(.L_406 - .L_405)


	//   ....[0]....
.L_405:
        /* <DEDUP_REMOVED lines=11> */


	//----- nvinfo : EIATTR_MERCURY_ISA_VERSION
	.align		4
.L_406:
        /*00d8*/ 	.byte	0x03, 0x5f
        /*00da*/ 	.short	0x0000


	//----- nvinfo : EIATTR_COOP_GROUP_MASK_REGIDS
	.align		4
        /*00dc*/ 	.byte	0x04, 0x29
        /*00de*/ 	.short	(.L_408 - .L_407)


	//   ....[0]....
.L_407:
        /*00e0*/ 	.word	0xffffffff


	//   ....[1]....
        /*00e4*/ 	.word	0xffffffff


	//   ....[2]....
        /*00e8*/ 	.word	0xffffffff


	//   ....[3]....
        /*00ec*/ 	.word	0xffffffff


	//   ....[4]....
        /*00f0*/ 	.word	0xffffffff


	//   ....[5]....
        /*00f4*/ 	.word	0xffffffff


	//   ....[6]....
        /*00f8*/ 	.word	0xffffffff


	//   ....[7]....
        /*00fc*/ 	.word	0xffffffff


	//   ....[8]....
        /*0100*/ 	.word	0xffffffff


	//   ....[9]....
        /*0104*/ 	.word	0xffffffff


	//   ....[10]....
        /*0108*/ 	.word	0xffffffff


	//   ....[11]....
        /*010c*/ 	.word	0xffffffff


	//   ....[12]....
        /*0110*/ 	.word	0xffffffff


	//   ....[13]....
        /*0114*/ 	.word	0xffffffff


	//   ....[14]....
        /*0118*/ 	.word	0xffffffff


	//   ....[15]....
        /*011c*/ 	.word	0xffffffff


	//   ....[16]....
        /*0120*/ 	.word	0xffffffff


	//   ....[17]....
        /*0124*/ 	.word	0xffffffff


	//   ....[18]....
        /*0128*/ 	.word	0xffffffff


	//   ....[19]....
        /*012c*/ 	.word	0xffffffff


	//   ....[20]....
        /*0130*/ 	.word	0xffffffff


	//   ....[21]....
        /*0134*/ 	.word	0xffffffff


	//   ....[22]....
        /*0138*/ 	.word	0xffffffff


	//   ....[23]....
        /*013c*/ 	.word	0xffffffff


	//   ....[24]....
        /*0140*/ 	.word	0xffffffff


	//   ....[25]....
        /*0144*/ 	.word	0xffffffff


	//   ....[26]....
        /*0148*/ 	.word	0xffffffff


	//   ....[27]....
        /*014c*/ 	.word	0xffffffff


	//   ....[28]....
        /*0150*/ 	.word	0xffffffff


	//   ....[29]....
        /*0154*/ 	.word	0xffffffff


	//   ....[30]....
        /*0158*/ 	.word	0xffffffff


	//   ....[31]....
        /*015c*/ 	.word	0xffffffff


	//   ....[32]....
        /*0160*/ 	.word	0xffffffff


	//   ....[33]....
        /*0164*/ 	.word	0xffffffff


	//   ....[34]....
        /*0168*/ 	.word	0xffffffff


	//   ....[35]....
        /*016c*/ 	.word	0xffffffff


	//   ....[36]....
        /*0170*/ 	.word	0xffffffff


	//   ....[37]....
        /*0174*/ 	.word	0xffffffff


	//   ....[38]....
        /*0178*/ 	.word	0xffffffff


	//   ....[39]....
        /*017c*/ 	.word	0xffffffff


	//   ....[40]....
        /*0180*/ 	.word	0xffffffff


	//   ....[41]....
        /*0184*/ 	.word	0xffffffff


	//   ....[42]....
        /*0188*/ 	.word	0xffffffff


	//   ....[43]....
        /*018c*/ 	.word	0xffffffff


	//   ....[44]....
        /*0190*/ 	.word	0xffffffff


	//   ....[45]....
        /*0194*/ 	.word	0xffffffff


	//   ....[46]....
        /*0198*/ 	.word	0xffffffff


	//   ....[47]....
        /*019c*/ 	.word	0xffffffff


	//   ....[48]....
        /*01a0*/ 	.word	0xffffffff


	//   ....[49]....
        /*01a4*/ 	.word	0xffffffff


	//   ....[50]....
        /*01a8*/ 	.word	0xffffffff


	//   ....[51]....
        /*01ac*/ 	.word	0xffffffff


	//   ....[52]....
        /*01b0*/ 	.word	0xffffffff


	//   ....[53]....
        /*01b4*/ 	.word	0xffffffff


	//   ....[54]....
        /*01b8*/ 	.word	0xffffffff


	//   ....[55]....
        /*01bc*/ 	.word	0xffffffff


	//   ....[56]....
        /*01c0*/ 	.word	0xffffffff


	//   ....[57]....
        /*01c4*/ 	.word	0xffffffff


	//   ....[58]....
        /*01c8*/ 	.word	0xffffffff


	//   ....[59]....
        /*01cc*/ 	.word	0xffffffff


	//   ....[60]....
        /*01d0*/ 	.word	0xffffffff


	//   ....[61]....
        /*01d4*/ 	.word	0xffffffff


	//   ....[62]....
        /*01d8*/ 	.word	0xffffffff


	//   ....[63]....
        /*01dc*/ 	.word	0xffffffff


	//   ....[64]....
        /*01e0*/ 	.word	0xffffffff


	//   ....[65]....
        /*01e4*/ 	.word	0xffffffff


	//   ....[66]....
        /*01e8*/ 	.word	0xffffffff


	//   ....[67]....
        /*01ec*/ 	.word	0xffffffff


	//   ....[68]....
        /*01f0*/ 	.word	0xffffffff


	//   ....[69]....
        /*01f4*/ 	.word	0xffffffff


	//   ....[70]....
        /*01f8*/ 	.word	0xffffffff


	//   ....[71]....
        /*01fc*/ 	.word	0xffffffff


	//   ....[72]....
        /*0200*/ 	.word	0xffffffff


	//   ....[73]....
        /*0204*/ 	.word	0xffffffff


	//   ....[74]....
        /*0208*/ 	.word	0xffffffff


	//   ....[75]....
        /*020c*/ 	.word	0xffffffff


	//   ....[76]....
        /*0210*/ 	.word	0xffffffff


	//   ....[77]....
        /*0214*/ 	.word	0xffffffff


	//   ....[78]....
        /*0218*/ 	.word	0xffffffff


	//   ....[79]....
        /*021c*/ 	.word	0xffffffff


	//   ....[80]....
        /*0220*/ 	.word	0xffffffff


	//   ....[81]....
        /*0224*/ 	.word	0xffffffff


	//   ....[82]....
        /*0228*/ 	.word	0xffffffff


	//   ....[83]....
        /*022c*/ 	.word	0xffffffff


	//   ....[84]....
        /*0230*/ 	.word	0xffffffff


	//   ....[85]....
        /*0234*/ 	.word	0xffffffff


	//   ....[86]....
        /*0238*/ 	.word	0xffffffff


	//   ....[87]....
        /*023c*/ 	.word	0xffffffff


	//   ....[88]....
        /*0240*/ 	.word	0xffffffff


	//   ....[89]....
        /*0244*/ 	.word	0xffffffff


	//   ....[90]....
        /*0248*/ 	.word	0xffffffff


	//   ....[91]....
        /*024c*/ 	.word	0xffffffff


	//   ....[92]....
        /*0250*/ 	.word	0xffffffff


	//   ....[93]....
        /*0254*/ 	.word	0xffffffff


	//   ....[94]....
        /*0258*/ 	.word	0xffffffff


	//   ....[95]....
        /*025c*/ 	.word	0xffffffff


	//   ....[96]....
        /*0260*/ 	.word	0xffffffff


	//   ....[97]....
        /*0264*/ 	.word	0xffffffff


	//   ....[98]....
        /*0268*/ 	.word	0xffffffff


	//   ....[99]....
        /*026c*/ 	.word	0xffffffff


	//   ....[100]....
        /*0270*/ 	.word	0xffffffff


	//   ....[101]....
        /*0274*/ 	.word	0xffffffff


	//   ....[102]....
        /*0278*/ 	.word	0xffffffff


	//   ....[103]....
        /*027c*/ 	.word	0xffffffff


	//   ....[104]....
        /*0280*/ 	.word	0xffffffff


	//   ....[105]....
        /*0284*/ 	.word	0xffffffff


	//   ....[106]....
        /*0288*/ 	.word	0xffffffff


	//   ....[107]....
        /*028c*/ 	.word	0xffffffff


	//   ....[108]....
        /*0290*/ 	.word	0xffffffff


	//   ....[109]....
        /*0294*/ 	.word	0xffffffff


	//   ....[110]....
        /*0298*/ 	.word	0xffffffff


	//   ....[111]....
        /*029c*/ 	.word	0xffffffff


	//   ....[112]....
        /*02a0*/ 	.word	0xffffffff


	//   ....[113]....
        /*02a4*/ 	.word	0xffffffff


	//   ....[114]....
        /*02a8*/ 	.word	0xffffffff


	//   ....[115]....
        /*02ac*/ 	.word	0xffffffff


	//   ....[116]....
        /*02b0*/ 	.word	0xffffffff


	//   ....[117]....
        /*02b4*/ 	.word	0xffffffff


	//   ....[118]....
        /*02b8*/ 	.word	0xffffffff


	//   ....[119]....
        /*02bc*/ 	.word	0xffffffff


	//   ....[120]....
        /*02c0*/ 	.word	0xffffffff


	//   ....[121]....
        /*02c4*/ 	.word	0xffffffff


	//   ....[122]....
        /*02c8*/ 	.word	0xffffffff


	//   ....[123]....
        /*02cc*/ 	.word	0xffffffff


	//   ....[124]....
        /*02d0*/ 	.word	0xffffffff


	//   ....[125]....
        /*02d4*/ 	.word	0xffffffff


	//   ....[126]....
        /*02d8*/ 	.word	0xffffffff


	//----- nvinfo : EIATTR_COOP_GROUP_INSTR_OFFSETS
	.align		4
.L_408:
        /*02dc*/ 	.byte	0x04, 0x28
        /*02de*/ 	.short	(.L_410 - .L_409)


	//   ....[0]....
.L_409:
        /*02e0*/ 	.word	0x00000060


	//   ....[1]....
        /*02e4*/ 	.word	0x00000c60


	//   ....[2]....
        /*02e8*/ 	.word	0x00000d90


	//   ....[3]....
        /*02ec*/ 	.word	0x00000e20


	//   ....[4]....
        /*02f0*/ 	.word	0x00000e50


	//   ....[5]....
        /*02f4*/ 	.word	0x00000ee0


	//   ....[6]....
        /*02f8*/ 	.word	0x00000f10


	//   ....[7]....
        /*02fc*/ 	.word	0x00000fa0


	//   ....[8]....
        /*0300*/ 	.word	0x00000fd0


	//   ....[9]....
        /*0304*/ 	.word	0x00001060


	//   ....[10]....
        /*0308*/ 	.word	0x00001090


	//   ....[11]....
        /*030c*/ 	.word	0x00001120


	//   ....[12]....
        /*0310*/ 	.word	0x00001150


	//   ....[13]....
        /*0314*/ 	.word	0x000011e0


	//   ....[14]....
        /*0318*/ 	.word	0x00001210


	//   ....[15]....
        /*031c*/ 	.word	0x00001290


	//   ....[16]....
        /*0320*/ 	.word	0x000012d0


	//   ....[17]....
        /*0324*/ 	.word	0x00001720


	//   ....[18]....
        /*0328*/ 	.word	0x00001740


	//   ....[19]....
        /*032c*/ 	.word	0x00001760


	//   ....[20]....
        /*0330*/ 	.word	0x00001780


	//   ....[21]....
        /*0334*/ 	.word	0x00001790


	//   ....[22]....
        /*0338*/ 	.word	0x000017a0


	//   ....[23]....
        /*033c*/ 	.word	0x000017c0


	//   ....[24]....
        /*0340*/ 	.word	0x000017e0


	//   ....[25]....
        /*0344*/ 	.word	0x000017f0


	//   ....[26]....
        /*0348*/ 	.word	0x00001830


	//   ....[27]....
        /*034c*/ 	.word	0x00001840


	//   ....[28]....
        /*0350*/ 	.word	0x00001850


	//   ....[29]....
        /*0354*/ 	.word	0x00001860


	//   ....[30]....
        /*0358*/ 	.word	0x000018a0


	//   ....[31]....
        /*035c*/ 	.word	0x00001dd0


	//   ....[32]....
        /*0360*/ 	.word	0x00001de0


	//   ....[33]....
        /*0364*/ 	.word	0x00001e00


	//   ....[34]....
        /*0368*/ 	.word	0x00001f20


	//   ....[35]....
        /*036c*/ 	.word	0x00001f30


	//   ....[36]....
        /*0370*/ 	.word	0x00001f50


	//   ....[37]....
        /*0374*/ 	.word	0x00001f60


	//   ....[38]....
        /*0378*/ 	.word	0x00001fa0


	//   ....[39]....
        /*037c*/ 	.word	0x00001fc0


	//   ....[40]....
        /*0380*/ 	.word	0x00002000


	//   ....[41]....
        /*0384*/ 	.word	0x00002020


	//   ....[42]....
        /*0388*/ 	.word	0x00002040


	//   ....[43]....
        /*038c*/ 	.word	0x00002050


	//   ....[44]....
        /*0390*/ 	.word	0x00002100


	//   ....[45]....
        /*0394*/ 	.word	0x00002b90


	//   ....[46]....
        /*0398*/ 	.word	0x00002bb0


	//   ....[47]....
        /*039c*/ 	.word	0x00002bc0


	//   ....[48]....
        /*03a0*/ 	.word	0x00002bd0


	//   ....[49]....
        /*03a4*/ 	.word	0x00002be0


	//   ....[50]....
        /*03a8*/ 	.word	0x00002bf0


	//   ....[51]....
        /*03ac*/ 	.word	0x00002c00


	//   ....[52]....
        /*03b0*/ 	.word	0x00002c10


	//   ....[53]....
        /*03b4*/ 	.word	0x00002c30


	//   ....[54]....
        /*03b8*/ 	.word	0x00002c50


	//   ....[55]....
        /*03bc*/ 	.word	0x00002c70


	//   ....[56]....
        /*03c0*/ 	.word	0x00002ca0


	//   ....[57]....
        /*03c4*/ 	.word	0x00002cc0


	//   ....[58]....
        /*03c8*/ 	.word	0x00002ce0


	//   ....[59]....
        /*03cc*/ 	.word	0x00003c80


	//   ....[60]....
        /*03d0*/ 	.word	0x00003cb0


	//   ....[61]....
        /*03d4*/ 	.word	0x00003de0


	//   ....[62]....
        /*03d8*/ 	.word	0x00003e10


	//   ....[63]....
        /*03dc*/ 	.word	0x00003e40


	//   ....[64]....
        /*03e0*/ 	.word	0x00003f00


	//   ....[65]....
        /*03e4*/ 	.word	0x00003fe0


	//   ....[66]....
        /*03e8*/ 	.word	0x00004150


	//   ....[67]....
        /*03ec*/ 	.word	0x00006d50


	//   ....[68]....
        /*03f0*/ 	.word	0x00006d70


	//   ....[69]....
        /*03f4*/ 	.word	0x00006d80


	//   ....[70]....
        /*03f8*/ 	.word	0x00006d90


	//   ....[71]....
        /*03fc*/ 	.word	0x00006da0


	//   ....[72]....
        /*0400*/ 	.word	0x00006db0


	//   ....[73]....
        /*0404*/ 	.word	0x00006dc0


	//   ....[74]....
        /*0408*/ 	.word	0x00006de0


	//   ....[75]....
        /*040c*/ 	.word	0x00006df0


	//   ....[76]....
        /*0410*/ 	.word	0x00006e10


	//   ....[77]....
        /*0414*/ 	.word	0x00006e60


	//   ....[78]....
        /*0418*/ 	.word	0x00006ea0


	//   ....[79]....
        /*041c*/ 	.word	0x00006ec0


	//   ....[80]....
        /*0420*/ 	.word	0x00006ed0


	//   ....[81]....
        /*0424*/ 	.word	0x000072d0


	//   ....[82]....
        /*0428*/ 	.word	0x00007300


	//   ....[83]....
        /*042c*/ 	.word	0x00007310


	//   ....[84]....
        /*0430*/ 	.word	0x00007330


	//   ....[85]....
        /*0434*/ 	.word	0x00007350


	//   ....[86]....
        /*0438*/ 	.word	0x00007380


	//   ....[87]....
        /*043c*/ 	.word	0x000073a0


	//   ....[88]....
        /*0440*/ 	.word	0x000073c0


	//   ....[89]....
        /*0444*/ 	.word	0x000073f0


	//   ....[90]....
        /*0448*/ 	.word	0x00007410


	//   ....[91]....
        /*044c*/ 	.word	0x00007430


	//   ....[92]....
        /*0450*/ 	.word	0x00007470


	//   ....[93]....
        /*0454*/ 	.word	0x00007520


	//   ....[94]....
        /*0458*/ 	.word	0x00007540


	//   ....[95]....
        /*045c*/ 	.word	0x000081b0


	//   ....[96]....
        /*0460*/ 	.word	0x00008230


	//   ....[97]....
        /*0464*/ 	.word	0x00008330


	//   ....[98]....
        /*0468*/ 	.word	0x00008380


	//   ....[99]....
        /*046c*/ 	.word	0x000083b0


	//   ....[100]....
        /*0470*/ 	.word	0x000084b0


	//   ....[101]....
        /*0474*/ 	.word	0x00008740


	//   ....[102]....
        /*0478*/ 	.word	0x00008a70


	//   ....[103]....
        /*047c*/ 	.word	0x0000ae00


	//   ....[104]....
        /*0480*/ 	.word	0x0000ae30


	//   ....[105]....
        /*0484*/ 	.word	0x0000ae70


	//   ....[106]....
        /*0488*/ 	.word	0x0000ae80


	//   ....[107]....
        /*048c*/ 	.word	0x0000b170


	//   ....[108]....
        /*0490*/ 	.word	0x0000b180


	//   ....[109]....
        /*0494*/ 	.word	0x0000b1c0


	//   ....[110]....
        /*0498*/ 	.word	0x0000b1e0


	//   ....[111]....
        /*049c*/ 	.word	0x0000bb60


	//   ....[112]....
        /*04a0*/ 	.word	0x0000bb90


	//   ....[113]....
        /*04a4*/ 	.word	0x0000bbc0


	//   ....[114]....
        /*04a8*/ 	.word	0x0000bbf0


	//   ....[115]....
        /*04ac*/ 	.word	0x0000bc30


	//   ....[116]....
        /*04b0*/ 	.word	0x0000bc60


	//   ....[117]....
        /*04b4*/ 	.word	0x0000bc80


	//   ....[118]....
        /*04b8*/ 	.word	0x0000bc90


	//   ....[119]....
        /*04bc*/ 	.word	0x0000bcb0


	//   ....[120]....
        /*04c0*/ 	.word	0x0000bcc0


	//   ....[121]....
        /*04c4*/ 	.word	0x0000c070


	//   ....[122]....
        /*04c8*/ 	.word	0x0000c090


	//   ....[123]....
        /*04cc*/ 	.word	0x0000c390


	//   ....[124]....
        /*04d0*/ 	.word	0x0000c3b0


	//   ....[125]....
        /*04d4*/ 	.word	0x0000c6b0


	//   ....[126]....
        /*04d8*/ 	.word	0x0000c6c0


	//----- nvinfo : EIATTR_EXIT_INSTR_OFFSETS
	.align		4
.L_410:
        /*04dc*/ 	.byte	0x04, 0x1c
        /*04de*/ 	.short	(.L_412 - .L_411)


	//   ....[0]....
.L_411:
        /*04e0*/ 	.word	0x000001c0


	//   ....[1]....
        /*04e4*/ 	.word	0x0000c6d0


	//   ....[2]....
        /*04e8*/ 	.word	0x0000c970


	//   ....[3]....
        /*04ec*/ 	.word	0x0000c9c0


	//   ....[4]....
        /*04f0*/ 	.word	0x0000c9f0


	//   ....[5]....
        /*04f4*/ 	.word	0x0000ca50


	//   ....[6]....
        /*04f8*/ 	.word	0x0000cce0


	//----- nvinfo : EIATTR_CTAIDZ_USED
	.align		4
.L_412:
        /*04fc*/ 	.byte	0x01, 0x04
	.zero		2


	//----- nvinfo : EIATTR_MAX_THREADS
	.align		4
        /*0500*/ 	.byte	0x04, 0x05
        /*0502*/ 	.short	(.L_414 - .L_413)
.L_413:
        /*0504*/ 	.word	0x00000080
        /*0508*/ 	.word	0x00000001
        /*050c*/ 	.word	0x00000001


	//----- nvinfo : EIATTR_CRS_STACK_SIZE
	.align		4
.L_414:
        /*0510*/ 	.byte	0x04, 0x1e
        /*0512*/ 	.short	(.L_416 - .L_415)
.L_415:
        /*0514*/ 	.word	0x00000000
.L_416:


//--------------------- .nv.info._ZN7cutlass13device_kernelIN5flash19enable_sm80_to_sm89INS1_16FlashAttnFwdSm80INS1_25CollectiveMainloopFwdSm80ILi4ELi1ELb0EN4cute5tupleIJNS5_1CILi128EEENS7_ILi80EEENS7_ILi64EEEEEELi64ENS_6half_tEfNS_4arch4Sm80ELb0ELb0ELb0ELb1ELb1ELb0ELb1ELb1EEENS1_21CollectiveEpilogueFwdINS6_IJS8_SA_S9_EEENS6_IJNS7_ILi1EEESI_SI_EEESC_SE_Li128ELb1ELb1ELb1ELb0EEENS1_36VarlenDynamicPersistentTileSchedulerILi128ELi80ELi128ELi128ELb1ELb1ELb0ELb0ELb1ELb1EEEEEEEEEvNT_6ParamsE --------------------------
	.section	.nv.info._ZN7cutlass13device_kernelIN5flash19enable_sm80_to_sm89INS1_16FlashAttnFwdSm80INS1_25CollectiveMainloopFwdSm80ILi4ELi1ELb0EN4cute5tupleIJNS5_1CILi128EEENS7_ILi80EEENS7_ILi64EEEEEELi64ENS_6half_tEfNS_4arch4Sm80ELb0ELb0ELb0ELb1ELb1ELb0ELb1ELb1EEENS1_21CollectiveEpilogueFwdINS6_IJS8_SA_S9_EEENS6_IJNS7_ILi1EEESI_SI_EEESC_SE_Li128ELb1ELb1ELb1ELb0EEENS1_36VarlenDynamicPersistentTileSchedulerILi128ELi80ELi128ELi128ELb1ELb1ELb0ELb0ELb1ELb1EEEEEEEEEvNT_6ParamsE,"",@"SHT_CUDA_INFO"
	.sectionflags	@""
	.align	4


	//----- nvinfo : EIATTR_CUDA_API_VERSION
	.align		4
        /*0000*/ 	.byte	0x04, 0x37
        /*0002*/ 	.short	(.L_418 - .L_417)
.L_417:
        /*0004*/ 	.word	0x00000082


	//----- nvinfo : EIATTR_SW2861232_WAR
	.align		4
.L_418:
        /*0008*/ 	.byte	0x01, 0x35
	.zero		2


	//----- nvinfo : EIATTR_PARAM_CBANK
	.align		4
        /*000c*/ 	.byte	0x04, 0x0a
        /*000e*/ 	.short	(.L_420 - .L_419)
	.align		4
.L_419:
        /*0010*/ 	.word	index@(.nv.constant0._ZN7cutlass13device_kernelIN5flash19enable_sm80_to_sm89INS1_16FlashAttnFwdSm80INS1_25CollectiveMainloopFwdSm80ILi4ELi1ELb0EN4cute5tupleIJNS5_1CILi128EEENS7_ILi80EEENS7_ILi64EEEEEELi64ENS_6half_tEfNS_4arch4Sm80ELb0ELb0ELb0ELb1ELb1ELb0ELb1ELb1EEENS1_21CollectiveEpilogueFwdINS6_IJS8_SA_S9_EEENS6_IJNS7_ILi1EEESI_SI_EEESC_SE_Li128ELb1ELb1ELb1ELb0EEENS1_36VarlenDynamicPersistentTileSchedulerILi128ELi80ELi128ELi128ELb1ELb1ELb0ELb0ELb1ELb1EEEEEEEEEvNT_6ParamsE)
        /*0014*/ 	.short	0x0160
        /*0016*/ 	.short	0x0438


	//----- nvinfo : EIATTR_CBANK_PARAM_SIZE
	.align		4
.L_420:
        /*0018*/ 	.byte	0x03, 0x19
        /*001a*/ 	.short	0x0438


	//----- nvinfo : EIATTR_KPARAM_INFO
	.align		4
        /*001c*/ 	.byte	0x04, 0x17
        /*001e*/ 	.short	(.L_422 - .L_421)
.L_421:
        /*0020*/ 	.word	0x00000000
        /*0024*/ 	.short	0x0000
        /*0026*/ 	.short	0x0000
        /*0028*/ 	.byte	0x00, 0xf0, 0xe1, 0x10


	//----- nvinfo : EIATTR_MAXREG_COUNT
	.align		4
.L_422:
        /*002c*/ 	.byte	0x03, 0x1b
        /*002e*/ 	.short	0x00ff


	//----- nvinfo : EIATTR_NUM_BARRIERS
	.align		4
        /*0030*/ 	.byte	0x02, 0x4c
        /*0032*/ 	.byte	0x06
	.zero		1


	//----- nvinfo : EIATTR_ANNOTATIONS
	.align		4
        /*0034*/ 	.byte	0x04, 0x55
        /*0036*/ 	.short	(.L_424 - .L_423)


	//   ....[0]....
.L_423:
        /* <DEDUP_REMOVED lines=84> */


	//----- nvinfo : EIATTR_MERCURY_ISA_VERSION
	.align		4
.L_424:
        /*0568*/ 	.byte	0x03, 0x5f
        /*056a*/ 	.short	0x0000


	//----- nvinfo : EIATTR_INT_WARP_WIDE_INSTR_OFFSETS
	.align		4
        /*056c*/ 	.byte	0x04, 0x31
        /*056e*/ 	.short	(.L_426 - .L_425)


	//   ....[0]....
.L_425:
        /*0570*/ 	.word	0x00009c60


	//   ....[1]....
        /*0574*/ 	.word	0x00009ce0


	//----- nvinfo : EIATTR_COOP_GROUP_MASK_REGIDS
	.align		4
.L_426:
        /*0578*/ 	.byte	0x04, 0x29
        /*057a*/ 	.short	(.L_428 - .L_427)


	//   ....[0]....
.L_427:
        /*057c*/ 	.word	0xffffffff


	//   ....[1]....
        /*0580*/ 	.word	0xffffffff


	//   ....[2]....
        /*0584*/ 	.word	0xffffffff


	//   ....[3]....
        /*0588*/ 	.word	0xffffffff


	//   ....[4]....
        /*058c*/ 	.word	0xffffffff


	//   ....[5]....
        /*0590*/ 	.word	0xffffffff


	//   ....[6]....
        /*0594*/ 	.word	0xffffffff


	//   ....[7]....
        /*0598*/ 	.word	0xffffffff


	//   ....[8]....
        /*059c*/ 	.word	0xffffffff


	//   ....[9]....
        /*05a0*/ 	.word	0xffffffff


	//   ....[10]....
        /*05a4*/ 	.word	0xffffffff


	//   ....[11]....
        /*05a8*/ 	.word	0xffffffff


	//   ....[12]....
        /*05ac*/ 	.word	0xffffffff


	//   ....[13]....
        /*05b0*/ 	.word	0xffffffff


	//   ....[14]....
        /*05b4*/ 	.word	0xffffffff


	//   ....[15]....
        /*05b8*/ 	.word	0xffffffff


	//   ....[16]....
        /*05bc*/ 	.word	0xffffffff


	//   ....[17]....
        /*05c0*/ 	.word	0xffffffff


	//   ....[18]....
        /*05c4*/ 	.word	0xffffffff


	//   ....[19]....
        /*05c8*/ 	.word	0xffffffff


	//   ....[20]....
        /*05cc*/ 	.word	0xffffffff


	//   ....[21]....
        /*05d0*/ 	.word	0xffffffff


	//   ....[22]....
        /*05d4*/ 	.word	0xffffffff


	//   ....[23]....
        /*05d8*/ 	.word	0xffffffff


	//   ....[24]....
        /*05dc*/ 	.word	0xffffffff


	//   ....[25]....
        /*05e0*/ 	.word	0xffffffff


	//   ....[26]....
        /*05e4*/ 	.word	0xffffffff


	//   ....[27]....
        /*05e8*/ 	.word	0xffffffff


	//   ....[28]....
        /*05ec*/ 	.word	0xffffffff


	//   ....[29]....
        /*05f0*/ 	.word	0xffffffff


	//   ....[30]....
        /*05f4*/ 	.word	0xffffffff


	//   ....[31]....
        /*05f8*/ 	.word	0xffffffff


	//   ....[32]....
        /*05fc*/ 	.word	0xffffffff


	//   ....[33]....
        /*0600*/ 	.word	0xffffffff


	//   ....[34]....
        /*0604*/ 	.word	0xffffffff


	//   ....[35]....
        /*0608*/ 	.word	0xffffffff


	//   ....[36]....
        /*060c*/ 	.word	0xffffffff


	//   ....[37]....
        /*0610*/ 	.word	0xffffffff


	//   ....[38]....
        /*0614*/ 	.word	0xffffffff


	//   ....[39]....
        /*0618*/ 	.word	0xffffffff


	//   ....[40]....
        /*061c*/ 	.word	0xffffffff


	//   ....[41]....
        /*0620*/ 	.word	0xffffffff


	//   ....[42]....
        /*0624*/ 	.word	0xffffffff


	//   ....[43]....
        /*0628*/ 	.word	0xffffffff


	//   ....[44]....
        /*062c*/ 	.word	0xffffffff


	//   ....[45]....
        /*0630*/ 	.word	0xffffffff


	//   ....[46]....
        /*0634*/ 	.word	0xffffffff


	//   ....[47]....
        /*0638*/ 	.word	0xffffffff


	//   ....[48]....
        /*063c*/ 	.word	0xffffffff


	//   ....[49]....
        /*0640*/ 	.word	0xffffffff


	//   ....[50]....
        /*0644*/ 	.word	0xffffffff


	//   ....[51]....
        /*0648*/ 	.word	0xffffffff


	//   ....[52]....
        /*064c*/ 	.word	0xffffffff


	//   ....[53]....
        /*0650*/ 	.word	0xffffffff


	//   ....[54]....
        /*0654*/ 	.word	0xffffffff


	//   ....[55]....
        /*0658*/ 	.word	0xffffffff


	//   ....[56]....
        /*065c*/ 	.word	0xffffffff


	//   ....[57]....
        /*0660*/ 	.word	0xffffffff


	//   ....[58]....
        /*0664*/ 	.word	0xffffffff


	//   ....[59]....
        /*0668*/ 	.word	0xffffffff


	//   ....[60]....
        /*066c*/ 	.word	0xffffffff


	//   ....[61]....
        /*0670*/ 	.word	0xffffffff


	//   ....[62]....
        /*0674*/ 	.word	0xffffffff


	//   ....[63]....
        /*0678*/ 	.word	0xffffffff


	//   ....[64]....
        /*067c*/ 	.word	0xffffffff


	//   ....[65]....
        /*0680*/ 	.word	0xffffffff


	//   ....[66]....
        /*0684*/ 	.word	0xffffffff


	//   ....[67]....
        /*0688*/ 	.word	0xffffffff


	//   ....[68]....
        /*068c*/ 	.word	0xffffffff


	//   ....[69]....
        /*0690*/ 	.word	0xffffffff


	//   ....[70]....
        /*0694*/ 	.word	0xffffffff


	//   ....[71]....
        /*0698*/ 	.word	0xffffffff


	//   ....[72]....
        /*069c*/ 	.word	0xffffffff


	//   ....[73]....
        /*06a0*/ 	.word	0xffffffff


	//   ....[74]....
        /*06a4*/ 	.word	0xffffffff


	//   ....[75]....
        /*06a8*/ 	.word	0xffffffff


	//   ....[76]....
        /*06ac*/ 	.word	0xffffffff


	//   ....[77]....
        /*06b0*/ 	.word	0xffffffff


	//   ....[78]....
        /*06b4*/ 	.word	0xffffffff


	//   ....[79]....
        /*06b8*/ 	.word	0xffffffff


	//   ....[80]....
        /*06bc*/ 	.word	0xffffffff


	//   ....[81]....
        /*06c0*/ 	.word	0xffffffff


	//   ....[82]....
        /*06c4*/ 	.word	0xffffffff


	//   ....[83]....
        /*06c8*/ 	.word	0xffffffff


	//   ....[84]....
        /*06cc*/ 	.word	0xffffffff


	//   ....[85]....
        /*06d0*/ 	.word	0xffffffff


	//   ....[86]....
        /*06d4*/ 	.word	0xffffffff


	//   ....[87]....
        /*06d8*/ 	.word	0xffffffff


	//   ....[88]....
        /*06dc*/ 	.word	0xffffffff


	//   ....[89]....
        /*06e0*/ 	.word	0xffffffff


	//   ....[90]....
        /*06e4*/ 	.word	0xffffffff


	//   ....[91]....
        /*06e8*/ 	.word	0xffffffff


	//   ....[92]....
        /*06ec*/ 	.word	0xffffffff


	//   ....[93]....
        /*06f0*/ 	.word	0xffffffff


	//   ....[94]....
        /*06f4*/ 	.word	0xffffffff


	//   ....[95]....
        /*06f8*/ 	.word	0xffffffff


	//   ....[96]....
        /*06fc*/ 	.word	0xffffffff


	//   ....[97]....
        /*0700*/ 	.word	0xffffffff


	//   ....[98]....
        /*0704*/ 	.word	0xffffffff


	//   ....[99]....
        /*0708*/ 	.word	0xffffffff


	//   ....[100]....
        /*070c*/ 	.word	0xffffffff


	//   ....[101]....
        /*0710*/ 	.word	0xffffffff


	//   ....[102]....
        /*0714*/ 	.word	0xffffffff


	//   ....[103]....
        /*0718*/ 	.word	0xffffffff


	//   ....[104]....
        /*071c*/ 	.word	0xffffffff


	//   ....[105]....
        /*0720*/ 	.word	0xffffffff


	//   ....[106]....
        /*0724*/ 	.word	0xffffffff


	//   ....[107]....
        /*0728*/ 	.word	0xffffffff


	//   ....[108]....
        /*072c*/ 	.word	0xffffffff


	//   ....[109]....
        /*0730*/ 	.word	0xffffffff


	//   ....[110]....
        /*0734*/ 	.word	0xffffffff


	//   ....[111]....
        /*0738*/ 	.word	0xffffffff


	//   ....[112]....
        /*073c*/ 	.word	0xffffffff


	//   ....[113]....
        /*0740*/ 	.word	0xffffffff


	//   ....[114]....
        /*0744*/ 	.word	0xffffffff


	//   ....[115]....
        /*0748*/ 	.word	0xffffffff


	//   ....[116]....
        /*074c*/ 	.word	0xffffffff


	//   ....[117]....
        /*0750*/ 	.word	0xffffffff


	//   ....[118]....
        /*0754*/ 	.word	0xffffffff


	//   ....[119]....
        /*0758*/ 	.word	0xffffffff


	//   ....[120]....
        /*075c*/ 	.word	0xffffffff


	//   ....[121]....
        /*0760*/ 	.word	0xffffffff


	//   ....[122]....
        /*0764*/ 	.word	0xffffffff


	//   ....[123]....
        /*0768*/ 	.word	0xffffffff


	//   ....[124]....
        /*076c*/ 	.word	0xffffffff


	//   ....[125]....
        /*0770*/ 	.word	0xffffffff


	//   ....[126]....
        /*0774*/ 	.word	0xffffffff


	//   ....[127]....
        /*0778*/ 	.word	0xffffffff


	//   ....[128]....
        /*077c*/ 	.word	0xffffffff


	//   ....[129]....
        /*0780*/ 	.word	0xffffffff


	//   ....[130]....
        /*0784*/ 	.word	0xffffffff


	//   ....[131]....
        /*0788*/ 	.word	0xffffffff


	//   ....[132]....
        /*078c*/ 	.word	0xffffffff


	//   ....[133]....
        /*0790*/ 	.word	0xffffffff


	//   ....[134]....
        /*0794*/ 	.word	0xffffffff


	//   ....[135]....
        /*0798*/ 	.word	0xffffffff


	//   ....[136]....
        /*079c*/ 	.word	0xffffffff


	//   ....[137]....
        /*07a0*/ 	.word	0xffffffff


	//   ....[138]....
        /*07a4*/ 	.word	0xffffffff


	//   ....[139]....
        /*07a8*/ 	.word	0xffffffff


	//   ....[140]....
        /*07ac*/ 	.word	0xffffffff


	//   ....[141]....
        /*07b0*/ 	.word	0xffffffff


	//   ....[142]....
        /*07b4*/ 	.word	0xffffffff


	//   ....[143]....
        /*07b8*/ 	.word	0xffffffff


	//   ....[144]....
        /*07bc*/ 	.word	0xffffffff


	//   ....[145]....
        /*07c0*/ 	.word	0xffffffff


	//   ....[146]....
        /*07c4*/ 	.word	0xffffffff


	//   ....[147]....
        /*07c8*/ 	.word	0xffffffff


	//   ....[148]....
        /*07cc*/ 	.word	0xffffffff


	//   ....[149]....
        /*07d0*/ 	.word	0xffffffff


	//   ....[150]....
        /*07d4*/ 	.word	0xffffffff


	//   ....[151]....
        /*07d8*/ 	.word	0xffffffff


	//   ....[152]....
        /*07dc*/ 	.word	0xffffffff


	//   ....[153]....
        /*07e0*/ 	.word	0xffffffff


	//   ....[154]....
        /*07e4*/ 	.word	0xffffffff


	//   ....[155]....
        /*07e8*/ 	.word	0xffffffff


	//   ....[156]....
        /*07ec*/ 	.word	0xffffffff


	//   ....[157]....
        /*07f0*/ 	.word	0xffffffff


	//   ....[158]....
        /*07f4*/ 	.word	0xffffffff


	//   ....[159]....
        /*07f8*/ 	.word	0xffffffff


	//   ....[160]....
        /*07fc*/ 	.word	0xffffffff


	//   ....[161]....
        /*0800*/ 	.word	0xffffffff


	//   ....[162]....
        /*0804*/ 	.word	0xffffffff


	//   ....[163]....
        /*0808*/ 	.word	0xffffffff


	//   ....[164]....
        /*080c*/ 	.word	0xffffffff


	//   ....[165]....
        /*0810*/ 	.word	0xffffffff


	//   ....[166]....
        /*0814*/ 	.word	0xffffffff


	//   ....[167]....
        /*0818*/ 	.word	0xffffffff


	//   ....[168]....
        /*081c*/ 	.word	0xffffffff


	//   ....[169]....
        /*0820*/ 	.word	0xffffffff


	//   ....[170]....
        /*0824*/ 	.word	0xffffffff


	//   ....[171]....
        /*0828*/ 	.word	0xffffffff


	//   ....[172]....
        /*082c*/ 	.word	0xffffffff


	//   ....[173]....
        /*0830*/ 	.word	0xffffffff


	//   ....[174]....
        /*0834*/ 	.word	0xffffffff


	//   ....[175]....
        /*0838*/ 	.word	0xffffffff


	//   ....[176]....
        /*083c*/ 	.word	0xffffffff


	//   ....[177]....
        /*0840*/ 	.word	0xffffffff


	//   ....[178]....
        /*0844*/ 	.word	0xffffffff


	//   ....[179]....
        /*0848*/ 	.word	0xffffffff


	//   ....[180]....
        /*084c*/ 	.word	0xffffffff


	//   ....[181]....
        /*0850*/ 	.word	0xffffffff


	//   ....[182]....
        /*0854*/ 	.word	0xffffffff


	//   ....[183]....
        /*0858*/ 	.word	0xffffffff


	//   ....[184]....
        /*085c*/ 	.word	0xffffffff


	//   ....[185]....
        /*0860*/ 	.word	0xffffffff


	//   ....[186]....
        /*0864*/ 	.word	0xffffffff


	//   ....[187]....
        /*0868*/ 	.word	0xffffffff


	//   ....[188]....
        /*086c*/ 	.word	0xffffffff


	//   ....[189]....
        /*0870*/ 	.word	0xffffffff


	//   ....[190]....
        /*0874*/ 	.word	0xffffffff


	//   ....[191]....
        /*0878*/ 	.word	0xffffffff


	//   ....[192]....
        /*087c*/ 	.word	0xffffffff


	//   ....[193]....
        /*0880*/ 	.word	0xffffffff


	//   ....[194]....
        /*0884*/ 	.word	0xffffffff


	//   ....[195]....
        /*0888*/ 	.word	0xffffffff


	//   ....[196]....
        /*088c*/ 	.word	0xffffffff


	//   ....[197]....
        /*0890*/ 	.word	0xffffffff


	//   ....[198]....
        /*0894*/ 	.word	0xffffffff


	//   ....[199]....
        /*0898*/ 	.word	0xffffffff


	//   ....[200]....
        /*089c*/ 	.word	0xffffffff


	//   ....[201]....
        /*08a0*/ 	.word	0xffffffff


	//   ....[202]....
        /*08a4*/ 	.word	0xffffffff


	//   ....[203]....
        /*08a8*/ 	.word	0xffffffff


	//   ....[204]....
        /*08ac*/ 	.word	0xffffffff


	//   ....[205]....
        /*08b0*/ 	.word	0xffffffff


	//   ....[206]....
        /*08b4*/ 	.word	0xffffffff


	//   ....[207]....
        /*08b8*/ 	.word	0xffffffff


	//   ....[208]....
        /*08bc*/ 	.word	0xffffffff


	//   ....[209]....
        /*08c0*/ 	.word	0xffffffff


	//   ....[210]....
        /*08c4*/ 	.word	0xffffffff


	//   ....[211]....
        /*08c8*/ 	.word	0xffffffff


	//   ....[212]....
        /*08cc*/ 	.word	0xffffffff


	//   ....[213]....
        /*08d0*/ 	.word	0xffffffff


	//   ....[214]....
        /*08d4*/ 	.word	0xffffffff


	//   ....[215]....
        /*08d8*/ 	.word	0xffffffff


	//   ....[216]....
        /*08dc*/ 	.word	0xffffffff


	//   ....[217]....
        /*08e0*/ 	.word	0xffffffff


	//   ....[218]....
        /*08e4*/ 	.word	0xffffffff


	//   ....[219]....
        /*08e8*/ 	.word	0xffffffff


	//   ....[220]....
        /*08ec*/ 	.word	0xffffffff


	//   ....[221]....
        /*08f0*/ 	.word	0xffffffff


	//   ....[222]....
        /*08f4*/ 	.word	0xffffffff


	//   ....[223]....
        /*08f8*/ 	.word	0xffffffff


	//   ....[224]....
        /*08fc*/ 	.word	0xffffffff


	//   ....[225]....
        /*0900*/ 	.word	0xffffffff


	//   ....[226]....
        /*0904*/ 	.word	0xffffffff


	//   ....[227]....
        /*0908*/ 	.word	0xffffffff


	//   ....[228]....
        /*090c*/ 	.word	0xffffffff


	//   ....[229]....
        /*0910*/ 	.word	0xffffffff


	//   ....[230]....
        /*0914*/ 	.word	0xffffffff


	//   ....[231]....
        /*0918*/ 	.word	0xffffffff


	//   ....[232]....
        /*091c*/ 	.word	0xffffffff


	//   ....[233]....
        /*0920*/ 	.word	0xffffffff


	//   ....[234]....
        /*0924*/ 	.word	0xffffffff


	//   ....[235]....
        /*0928*/ 	.word	0xffffffff


	//   ....[236]....
        /*092c*/ 	.word	0xffffffff


	//   ....[237]....
        /*0930*/ 	.word	0xffffffff


	//   ....[238]....
        /*0934*/ 	.word	0xffffffff


	//   ....[239]....
        /*0938*/ 	.word	0xffffffff


	//   ....[240]....
        /*093c*/ 	.word	0xffffffff


	//   ....[241]....
        /*0940*/ 	.word	0xffffffff


	//   ....[242]....
        /*0944*/ 	.word	0xffffffff


	//   ....[243]....
        /*0948*/ 	.word	0xffffffff


	//   ....[244]....
        /*094c*/ 	.word	0xffffffff


	//   ....[245]....
        /*0950*/ 	.word	0xffffffff


	//   ....[246]....
        /*0954*/ 	.word	0xffffffff


	//   ....[247]....
        /*0958*/ 	.word	0xffffffff


	//   ....[248]....
        /*095c*/ 	.word	0xffffffff


	//   ....[249]....
        /*0960*/ 	.word	0xffffffff


	//   ....[250]....
        /*0964*/ 	.word	0xffffffff


	//   ....[251]....
        /*0968*/ 	.word	0xffffffff


	//   ....[252]....
        /*096c*/ 	.word	0xffffffff


	//   ....[253]....
        /*0970*/ 	.word	0xffffffff


	//   ....[254]....
        /*0974*/ 	.word	0xffffffff


	//   ....[255]....
        /*0978*/ 	.word	0xffffffff


	//   ....[0]....
        /*097c*/ 	.word	0xffffffff


	//   ....[1]....
        /*0980*/ 	.word	0xffffffff


	//   ....[2]....
        /*0984*/ 	.word	0xffffffff


	//   ....[3]....
        /*0988*/ 	.word	0xffffffff


	//   ....[4]....
        /*098c*/ 	.word	0xffffffff


	//   ....[5]....
        /*0990*/ 	.word	0xffffffff


	//   ....[6]....
        /*0994*/ 	.word	0xffffffff


	//   ....[7]....
        /*0998*/ 	.word	0xffffffff


	//   ....[8]....
        /*099c*/ 	.word	0xffffffff


	//   ....[9]....
        /*09a0*/ 	.word	0xffffffff


	//   ....[10]....
        /*09a4*/ 	.word	0xffffffff


	//   ....[11]....
        /*09a8*/ 	.word	0xffffffff


	//   ....[12]....
        /*09ac*/ 	.word	0xffffffff


	//   ....[13]....
        /*09b0*/ 	.word	0xffffffff


	//   ....[14]....
        /*09b4*/ 	.word	0xffffffff


	//   ....[15]....
        /*09b8*/ 	.word	0xffffffff


	//   ....[16]....
        /*09bc*/ 	.word	0xffffffff


	//   ....[17]....
        /*09c0*/ 	.word	0xffffffff


	//   ....[18]....
        /*09c4*/ 	.word	0xffffffff


	//   ....[19]....
        /*09c8*/ 	.word	0xffffffff


	//   ....[20]....
        /*09cc*/ 	.word	0xffffffff


	//   ....[21]....
        /*09d0*/ 	.word	0xffffffff


	//   ....[22]....
        /*09d4*/ 	.word	0xffffffff


	//   ....[23]....
        /*09d8*/ 	.word	0xffffffff


	//   ....[24]....
        /*09dc*/ 	.word	0xffffffff


	//   ....[25]....
        /*09e0*/ 	.word	0xffffffff


	//   ....[26]....
        /*09e4*/ 	.word	0xffffffff


	//   ....[27]....
        /*09e8*/ 	.word	0xffffffff


	//   ....[28]....
        /*09ec*/ 	.word	0xffffffff


	//   ....[29]....
        /*09f0*/ 	.word	0xffffffff


	//   ....[30]....
        /*09f4*/ 	.word	0xffffffff


	//   ....[31]....
        /*09f8*/ 	.word	0xffffffff


	//   ....[32]....
        /*09fc*/ 	.word	0xffffffff


	//   ....[33]....
        /*0a00*/ 	.word	0xffffffff


	//   ....[34]....
        /*0a04*/ 	.word	0xffffffff


	//   ....[35]....
        /*0a08*/ 	.word	0xffffffff


	//   ....[36]....
        /*0a0c*/ 	.word	0xffffffff


	//   ....[37]....
        /*0a10*/ 	.word	0xffffffff


	//   ....[38]....
        /*0a14*/ 	.word	0xffffffff


	//   ....[39]....
        /*0a18*/ 	.word	0xffffffff


	//   ....[40]....
        /*0a1c*/ 	.word	0xffffffff


	//   ....[41]....
        /*0a20*/ 	.word	0xffffffff


	//   ....[42]....
        /*0a24*/ 	.word	0xffffffff


	//   ....[43]....
        /*0a28*/ 	.word	0xffffffff


	//   ....[44]....
        /*0a2c*/ 	.word	0xffffffff


	//   ....[45]....
        /*0a30*/ 	.word	0xffffffff


	//----- nvinfo : EIATTR_COOP_GROUP_INSTR_OFFSETS
	.align		4
.L_428:
        /*0a34*/ 	.byte	0x04, 0x28
        /*0a36*/ 	.short	(.L_430 - .L_429)


	//   ....[0]....
.L_429:
        /*0a38*/ 	.word	0x00000050


	//   ....[1]....
        /*0a3c*/ 	.word	0x00000200


	//   ....[2]....
        /*0a40*/ 	.word	0x00000230


	//   ....[3]....
        /*0a44*/ 	.word	0x00000260


	//   ....[4]....
        /*0a48*/ 	.word	0x00000290


	//   ....[5]....
        /*0a4c*/ 	.word	0x000002c0


	//   ....[6]....
        /*0a50*/ 	.word	0x000002f0


	//   ....[7]....
        /*0a54*/ 	.word	0x00000460


	//   ....[8]....
        /*0a58*/ 	.word	0x000004a0


	//   ....[9]....
        /*0a5c*/ 	.word	0x000004d0


	//   ....[10]....
        /*0a60*/ 	.word	0x00000500


	//   ....[11]....
        /*0a64*/ 	.word	0x00000530


	//   ....[12]....
        /*0a68*/ 	.word	0x00000560


	//   ....[13]....
        /*0a6c*/ 	.word	0x000005f0


	//   ....[14]....
        /*0a70*/ 	.word	0x00000620


	//   ....[15]....
        /*0a74*/ 	.word	0x00000640


	//   ....[16]....
        /*0a78*/ 	.word	0x000006a0


	//   ....[17]....
        /*0a7c*/ 	.word	0x00002150


	//   ....[18]....
        /*0a80*/ 	.word	0x00002170


	//   ....[19]....
        /*0a84*/ 	.word	0x00002270


	//   ....[20]....
        /*0a88*/ 	.word	0x00002280


	//   ....[21]....
        /*0a8c*/ 	.word	0x00002360


	//   ....[22]....
        /*0a90*/ 	.word	0x00002380


	//   ....[23]....
        /*0a94*/ 	.word	0x00002460


	//   ....[24]....
        /*0a98*/ 	.word	0x00002470


	//   ....[25]....
        /*0a9c*/ 	.word	0x00002550


	//   ....[26]....
        /*0aa0*/ 	.word	0x00002570


	//   ....[27]....
        /*0aa4*/ 	.word	0x00002650


	//   ....[28]....
        /*0aa8*/ 	.word	0x00002660


	//   ....[29]....
        /*0aac*/ 	.word	0x00002740


	//   ....[30]....
        /*0ab0*/ 	.word	0x00002760


	//   ....[31]....
        /*0ab4*/ 	.word	0x00002840


	//   ....[32]....
        /*0ab8*/ 	.word	0x00002850


	//   ....[33]....
        /*0abc*/ 	.word	0x00002c30


	//   ....[34]....
        /*0ac0*/ 	.word	0x00002c50


	//   ....[35]....
        /*0ac4*/ 	.word	0x00002c60


	//   ....[36]....
        /*0ac8*/ 	.word	0x00002c70


	//   ....[37]....
        /*0acc*/ 	.word	0x00002c80


	//   ....[38]....
        /*0ad0*/ 	.word	0x00002c90


	//   ....[39]....
        /*0ad4*/ 	.word	0x00002ca0


	//   ....[40]....
        /*0ad8*/ 	.word	0x00002cc0


	//   ....[41]....
        /*0adc*/ 	.word	0x00002ce0


	//   ....[42]....
        /*0ae0*/ 	.word	0x00002d00


	//   ....[43]....
        /*0ae4*/ 	.word	0x000030f0


	//   ....[44]....
        /*0ae8*/ 	.word	0x00003110


	//   ....[45]....
        /*0aec*/ 	.word	0x00003130


	//   ....[46]....
        /*0af0*/ 	.word	0x00003140


	//   ....[47]....
        /*0af4*/ 	.word	0x00003180


	//   ....[48]....
        /*0af8*/ 	.word	0x000031b0


	//   ....[49]....
        /*0afc*/ 	.word	0x000031c0


	//   ....[50]....
        /*0b00*/ 	.word	0x000031f0


	//   ....[51]....
        /*0b04*/ 	.word	0x00003220


	//   ....[52]....
        /*0b08*/ 	.word	0x00003230


	//   ....[53]....
        /*0b0c*/ 	.word	0x00003aa0


	//   ....[54]....
        /*0b10*/ 	.word	0x00003ac0


	//   ....[55]....
        /*0b14*/ 	.word	0x00003ae0


	//   ....[56]....
        /*0b18*/ 	.word	0x00003af0


	//   ....[57]....
        /*0b1c*/ 	.word	0x00003b00


	//   ....[58]....
        /*0b20*/ 	.word	0x00003b10


	//   ....[59]....
        /*0b24*/ 	.word	0x00003b20


	//   ....[60]....
        /*0b28*/ 	.word	0x00003b30


	//   ....[61]....
        /*0b2c*/ 	.word	0x00003b60


	//   ....[62]....
        /*0b30*/ 	.word	0x00003b90


	//   ....[63]....
        /*0b34*/ 	.word	0x00004810


	//   ....[64]....
        /*0b38*/ 	.word	0x00004840


	//   ....[65]....
        /*0b3c*/ 	.word	0x00004850


	//   ....[66]....
        /*0b40*/ 	.word	0x00004860


	//   ....[67]....
        /*0b44*/ 	.word	0x00004870


	//   ....[68]....
        /*0b48*/ 	.word	0x000048a0


	//   ....[69]....
        /*0b4c*/ 	.word	0x000048c0


	//   ....[70]....
        /*0b50*/ 	.word	0x000048e0


	//   ....[71]....
        /*0b54*/ 	.word	0x000064a0


	//   ....[72]....
        /*0b58*/ 	.word	0x000064c0


	//   ....[73]....
        /*0b5c*/ 	.word	0x00006510


	//   ....[74]....
        /*0b60*/ 	.word	0x00006540


	//   ....[75]....
        /*0b64*/ 	.word	0x00006570


	//   ....[76]....
        /*0b68*/ 	.word	0x00006590


	//   ....[77]....
        /*0b6c*/ 	.word	0x000065b0


	//   ....[78]....
        /*0b70*/ 	.word	0x000065d0


	//   ....[79]....
        /*0b74*/ 	.word	0x000065f0


	//   ....[80]....
        /*0b78*/ 	.word	0x00006610


	//   ....[81]....
        /*0b7c*/ 	.word	0x00006ee0


	//   ....[82]....
        /*0b80*/ 	.word	0x00006f00


	//   ....[83]....
        /*0b84*/ 	.word	0x00006f30


	//   ....[84]....
        /*0b88*/ 	.word	0x00006f50


	//   ....[85]....
        /*0b8c*/ 	.word	0x00006f60


	//   ....[86]....
        /*0b90*/ 	.word	0x00006f70


	//   ....[87]....
        /*0b94*/ 	.word	0x00006f80


	//   ....[88]....
        /*0b98*/ 	.word	0x00006f90


	//   ....[89]....
        /*0b9c*/ 	.word	0x00006fa0


	//   ....[90]....
        /*0ba0*/ 	.word	0x00006fb0


	//   ....[91]....
        /*0ba4*/ 	.word	0x00007640


	//   ....[92]....
        /*0ba8*/ 	.word	0x00007650


	//   ....[93]....
        /*0bac*/ 	.word	0x00007660


	//   ....[94]....
        /*0bb0*/ 	.word	0x00007670


	//   ....[95]....
        /*0bb4*/ 	.word	0x000076a0


	//   ....[96]....
        /*0bb8*/ 	.word	0x000076c0


	//   ....[97]....
        /*0bbc*/ 	.word	0x000076e0


	//   ....[98]....
        /*0bc0*/ 	.word	0x000076f0


	//   ....[99]....
        /*0bc4*/ 	.word	0x000094b0


	//   ....[100]....
        /*0bc8*/ 	.word	0x000094c0


	//   ....[101]....
        /*0bcc*/ 	.word	0x000094d0


	//   ....[102]....
        /*0bd0*/ 	.word	0x000094e0


	//   ....[103]....
        /*0bd4*/ 	.word	0x00009510


	//   ....[104]....
        /*0bd8*/ 	.word	0x00009530


	//   ....[105]....
        /*0bdc*/ 	.word	0x00009550


	//   ....[106]....
        /*0be0*/ 	.word	0x00009560


	//   ....[107]....
        /*0be4*/ 	.word	0x0000a780


	//   ....[108]....
        /*0be8*/ 	.word	0x0000a790


	//   ....[109]....
        /*0bec*/ 	.word	0x0000a7a0


	//   ....[110]....
        /*0bf0*/ 	.word	0x0000a7b0


	//   ....[111]....
        /*0bf4*/ 	.word	0x0000a7c0


	//   ....[112]....
        /*0bf8*/ 	.word	0x0000a7d0


	//   ....[113]....
        /*0bfc*/ 	.word	0x0000a7e0


	//   ....[114]....
        /*0c00*/ 	.word	0x0000a7f0


	//   ....[115]....
        /*0c04*/ 	.word	0x0000abb0


	//   ....[116]....
        /*0c08*/ 	.word	0x0000abd0


	//   ....[117]....
        /*0c0c*/ 	.word	0x0000ac60


	//   ....[118]....
        /*0c10*/ 	.word	0x0000ac70


	//   ....[119]....
        /*0c14*/ 	.word	0x0000acf0


	//   ....[120]....
        /*0c18*/ 	.word	0x0000ad10


	//   ....[121]....
        /*0c1c*/ 	.word	0x0000ad90


	//   ....[122]....
        /*0c20*/ 	.word	0x0000ada0


	//   ....[123]....
        /*0c24*/ 	.word	0x0000ae20


	//   ....[124]....
        /*0c28*/ 	.word	0x0000ae40


	//   ....[125]....
        /*0c2c*/ 	.word	0x0000aec0


	//   ....[126]....
        /*0c30*/ 	.word	0x0000aed0


	//   ....[127]....
        /*0c34*/ 	.word	0x0000af50


	//   ....[128]....
        /*0c38*/ 	.word	0x0000af70


	//   ....[129]....
        /*0c3c*/ 	.word	0x0000aff0


	//   ....[130]....
        /*0c40*/ 	.word	0x0000b000


	//   ....[131]....
        /*0c44*/ 	.word	0x0000b2a0


	//   ....[132]....
        /*0c48*/ 	.word	0x0000b2c0


	//   ....[133]....
        /*0c4c*/ 	.word	0x0000b610


	//   ....[134]....
        /*0c50*/ 	.word	0x0000b620


	//   ....[135]....
        /*0c54*/ 	.word	0x0000b970


	//   ....[136]....
        /*0c58*/ 	.word	0x0000b990


	//   ....[137]....
        /*0c5c*/ 	.word	0x0000bce0


	//   ....[138]....
        /*0c60*/ 	.word	0x0000bcf0


	//   ....[139]....
        /*0c64*/ 	.word	0x0000c7a0


	//   ....[140]....
        /*0c68*/ 	.word	0x0000c7c0


	//   ....[141]....
        /*0c6c*/ 	.word	0x0000c860


	//   ....[142]....
        /*0c70*/ 	.word	0x0000c870


	//   ....[143]....
        /*0c74*/ 	.word	0x0000c8f0


	//   ....[144]....
        /*0c78*/ 	.word	0x0000c910


	//   ....[145]....
        /*0c7c*/ 	.word	0x0000c990


	//   ....[146]....
        /*0c80*/ 	.word	0x0000c9a0


	//   ....[147]....
        /*0c84*/ 	.word	0x0000ca20


	//   ....[148]....
        /*0c88*/ 	.word	0x0000ca40


	//   ....[149]....
        /*0c8c*/ 	.word	0x0000cac0


	//   ....[150]....
        /*0c90*/ 	.word	0x0000cad0


	//   ....[151]....
        /*0c94*/ 	.word	0x0000cb50


	//   ....[152]....
        /*0c98*/ 	.word	0x0000cb70


	//   ....[153]....
        /*0c9c*/ 	.word	0x0000cbf0


	//   ....[154]....
        /*0ca0*/ 	.word	0x0000cc00


	//   ....[155]....
        /*0ca4*/ 	.word	0x0000cd60


	//   ....[156]....
        /*0ca8*/ 	.word	0x0000cd80


	//   ....[157]....
        /*0cac*/ 	.word	0x0000ceb0


	//   ....[158]....
        /*0cb0*/ 	.word	0x0000cef0


	//   ....[159]....
        /*0cb4*/ 	.word	0x0000cf20


	//   ....[160]....
        /*0cb8*/ 	.word	0x0000cf50


	//   ....[161]....
        /*0cbc*/ 	.word	0x0000cf80


	//   ....[162]....
        /*0cc0*/ 	.word	0x0000cfb0


	//   ....[163]....
        /*0cc4*/ 	.word	0x0000d110


	//   ....[164]....
        /*0cc8*/ 	.word	0x0000d150


	//   ....[165]....
        /*0ccc*/ 	.word	0x0000d180


	//   ....[166]....
        /*0cd0*/ 	.word	0x0000d1b0


	//   ....[167]....
        /*0cd4*/ 	.word	0x0000d1e0


	//   ....[168]....
        /*0cd8*/ 	.word	0x0000d210


	//   ....[169]....
        /*0cdc*/ 	.word	0x0000d2a0


	//   ....[170]....
        /*0ce0*/ 	.word	0x0000d2d0


	//   ....[171]....
        /*0ce4*/ 	.word	0x0000d2e0


	//   ....[172]....
        /*0ce8*/ 	.word	0x0000d340


	//   ....[173]....
        /*0cec*/ 	.word	0x0000d920


	//   ....[174]....
        /*0cf0*/ 	.word	0x0000d980


	//   ....[175]....
        /*0cf4*/ 	.word	0x0000d9d0


	//   ....[176]....
        /*0cf8*/ 	.word	0x0000da20


	//   ....[177]....
        /*0cfc*/ 	.word	0x0000da70


	//   ....[178]....
        /*0d00*/ 	.word	0x0000dae0


	//   ....[179]....
        /*0d04*/ 	.word	0x0000db30


	//   ....[180]....
        /*0d08*/ 	.word	0x0000db90


	//   ....[181]....
        /*0d0c*/ 	.word	0x0000dc00


	//   ....[182]....
        /*0d10*/ 	.word	0x0000dc60


	//   ....[183]....
        /*0d14*/ 	.word	0x0000dcd0


	//   ....[184]....
        /*0d18*/ 	.word	0x0000dd40


	//   ....[185]....
        /*0d1c*/ 	.word	0x0000ddb0


	//   ....[186]....
        /*0d20*/ 	.word	0x0000de10


	//   ....[187]....
        /*0d24*/ 	.word	0x0000de80


	//   ....[188]....
        /*0d28*/ 	.word	0x0000def0


	//   ....[189]....
        /*0d2c*/ 	.word	0x0000df60


	//   ....[190]....
        /*0d30*/ 	.word	0x0000dfc0


	//   ....[191]....
        /*0d34*/ 	.word	0x0000e030


	//   ....[192]....
        /*0d38*/ 	.word	0x0000e0a0


	//   ....[193]....
        /*0d3c*/ 	.word	0x0000e110


	//   ....[194]....
        /*0d40*/ 	.word	0x0000e170


	//   ....[195]....
        /*0d44*/ 	.word	0x0000e1e0


	//   ....[196]....
        /*0d48*/ 	.word	0x0000e250


	//   ....[197]....
        /*0d4c*/ 	.word	0x0000e2c0


	//   ....[198]....
        /*0d50*/ 	.word	0x0000e320


	//   ....[199]....
        /*0d54*/ 	.word	0x0000e390


	//   ....[200]....
        /*0d58*/ 	.word	0x0000e400


	//   ....[201]....
        /*0d5c*/ 	.word	0x0000e4d0


	//   ....[202]....
        /*0d60*/ 	.word	0x0000e530


	//   ....[203]....
        /*0d64*/ 	.word	0x0000e610


	//   ....[204]....
        /*0d68*/ 	.word	0x0000e670


	//   ....[205]....
        /*0d6c*/ 	.word	0x0000e750


	//   ....[206]....
        /*0d70*/ 	.word	0x0000e7b0


	//   ....[207]....
        /*0d74*/ 	.word	0x0000e890


	//   ....[208]....
        /*0d78*/ 	.word	0x0000e8f0


	//   ....[209]....
        /*0d7c*/ 	.word	0x0000e950


	//   ....[210]....
        /*0d80*/ 	.word	0x0000e9b0


	//   ....[211]....
        /*0d84*/ 	.word	0x0000ea00


	//   ....[212]....
        /*0d88*/ 	.word	0x0000ea50


	//   ....[213]....
        /*0d8c*/ 	.word	0x0000eaa0


	//   ....[214]....
        /*0d90*/ 	.word	0x0000eaf0


	//   ....[215]....
        /*0d94*/ 	.word	0x0000eb40


	//   ....[216]....
        /*0d98*/ 	.word	0x0000eb90


	//   ....[217]....
        /*0d9c*/ 	.word	0x0000ec00


	//   ....[218]....
        /*0da0*/ 	.word	0x0000ec70


	//   ....[219]....
        /*0da4*/ 	.word	0x0000ece0


	//   ....[220]....
        /*0da8*/ 	.word	0x0000edc0


	//   ....[221]....
        /*0dac*/ 	.word	0x0000ee20


	//   ....[222]....
        /*0db0*/ 	.word	0x0000ef00


	//   ....[223]....
        /*0db4*/ 	.word	0x0000ef60


	//   ....[224]....
        /*0db8*/ 	.word	0x0000f040


	//   ....[225]....
        /*0dbc*/ 	.word	0x0000f0a0


	//   ....[226]....
        /*0dc0*/ 	.word	0x0000f180


	//   ....[227]....
        /*0dc4*/ 	.word	0x0000f1e0


	//   ....[228]....
        /*0dc8*/ 	.word	0x0000f230


	//   ....[229]....
        /*0dcc*/ 	.word	0x0000f270


	//   ....[230]....
        /*0dd0*/ 	.word	0x0000f2c0


	//   ....[231]....
        /*0dd4*/ 	.word	0x0000f300


	//   ....[232]....
        /*0dd8*/ 	.word	0x0000f350


	//   ....[233]....
        /*0ddc*/ 	.word	0x0000f390


	//   ....[234]....
        /*0de0*/ 	.word	0x0000f3e0


	//   ....[235]....
        /*0de4*/ 	.word	0x0000f420


	//   ....[236]....
        /*0de8*/ 	.word	0x0000f480


	//   ....[237]....
        /*0dec*/ 	.word	0x0000f4d0


	//   ....[238]....
        /*0df0*/ 	.word	0x0000f520


	//   ....[239]....
        /*0df4*/ 	.word	0x0000f570


	//   ....[240]....
        /*0df8*/ 	.word	0x0000f5c0


	//   ....[241]....
        /*0dfc*/ 	.word	0x0000f610


	//   ....[242]....
        /*0e00*/ 	.word	0x0000f660


	//   ....[243]....
        /*0e04*/ 	.word	0x0000f6b0


	//   ....[244]....
        /*0e08*/ 	.word	0x0000f720


	//   ....[245]....
        /*0e0c*/ 	.word	0x0000f790


	//   ....[246]....
        /*0e10*/ 	.word	0x0000f800


	//   ....[247]....
        /*0e14*/ 	.word	0x0000f860


	//   ....[248]....
        /*0e18*/ 	.word	0x0000f8d0


	//   ....[249]....
        /*0e1c*/ 	.word	0x0000f940


	//   ....[250]....
        /*0e20*/ 	.word	0x0000f9b0


	//   ....[251]....
        /*0e24*/ 	.word	0x0000fa10


	//   ....[252]....
        /*0e28*/ 	.word	0x0000fa80


	//   ....[253]....
        /*0e2c*/ 	.word	0x0000faf0


	//   ....[254]....
        /*0e30*/ 	.word	0x0000fb60


	//   ....[255]....
        /*0e34*/ 	.word	0x0000fbc0


	//   ....[0]....
        /*0e38*/ 	.word	0x0000fc30


	//   ....[1]....
        /*0e3c*/ 	.word	0x0000fca0


	//   ....[2]....
        /*0e40*/ 	.word	0x0000fd10


	//   ....[3]....
        /*0e44*/ 	.word	0x0000fd70


	//   ....[4]....
        /*0e48*/ 	.word	0x0000fde0


	//   ....[5]....
        /*0e4c*/ 	.word	0x0000fe50


	//   ....[6]....
        /*0e50*/ 	.word	0x0000fec0


	//   ....[7]....
        /*0e54*/ 	.word	0x0000ff20


	//   ....[8]....
        /*0e58*/ 	.word	0x0000ff90


	//   ....[9]....
        /*0e5c*/ 	.word	0x00010000


	//   ....[10]....
        /*0e60*/ 	.word	0x00010070


	//   ....[11]....
        /*0e64*/ 	.word	0x000100d0


	//   ....[12]....
        /*0e68*/ 	.word	0x00010140


	//   ....[13]....
        /*0e6c*/ 	.word	0x000101b0


	//   ....[14]....
        /*0e70*/ 	.word	0x00010220


	//   ....[15]....
        /*0e74*/ 	.word	0x00010280


	//   ....[16]....
        /*0e78*/ 	.word	0x000102f0


	//   ....[17]....
        /*0e7c*/ 	.word	0x00010360


	//   ....[18]....
        /*0e80*/ 	.word	0x000103d0


	//   ....[19]....
        /*0e84*/ 	.word	0x00010430


	//   ....[20]....
        /*0e88*/ 	.word	0x000104a0


	//   ....[21]....
        /*0e8c*/ 	.word	0x00010510


	//   ....[22]....
        /*0e90*/ 	.word	0x00010580


	//   ....[23]....
        /*0e94*/ 	.word	0x000105e0


	//   ....[24]....
        /*0e98*/ 	.word	0x00010650


	//   ....[25]....
        /*0e9c*/ 	.word	0x000106c0


	//   ....[26]....
        /*0ea0*/ 	.word	0x00010730


	//   ....[27]....
        /*0ea4*/ 	.word	0x00010790


	//   ....[28]....
        /*0ea8*/ 	.word	0x00010800


	//   ....[29]....
        /*0eac*/ 	.word	0x00010870


	//   ....[30]....
        /*0eb0*/ 	.word	0x000108c0


	//   ....[31]....
        /*0eb4*/ 	.word	0x00010900


	//   ....[32]....
        /*0eb8*/ 	.word	0x00010950


	//   ....[33]....
        /*0ebc*/ 	.word	0x000109a0


	//   ....[34]....
        /*0ec0*/ 	.word	0x000109f0


	//   ....[35]....
        /*0ec4*/ 	.word	0x00010a60


	//   ....[36]....
        /*0ec8*/ 	.word	0x00010ab0


	//   ....[37]....
        /*0ecc*/ 	.word	0x00010b00


	//   ....[38]....
        /*0ed0*/ 	.word	0x00010b50


	//   ....[39]....
        /*0ed4*/ 	.word	0x00010ba0


	//   ....[40]....
        /*0ed8*/ 	.word	0x00010bf0


	//   ....[41]....
        /*0edc*/ 	.word	0x00010c60


	//   ....[42]....
        /*0ee0*/ 	.word	0x00010cb0


	//   ....[43]....
        /*0ee4*/ 	.word	0x00010d10


	//   ....[44]....
        /*0ee8*/ 	.word	0x00010d70


	//   ....[45]....
        /*0eec*/ 	.word	0x00010de0


	//----- nvinfo : EIATTR_EXIT_INSTR_OFFSETS
	.align		4
.L_430:
        /*0ef0*/ 	.byte	0x04, 0x1c
        /*0ef2*/ 	.short	(.L_432 - .L_431)


	//   ....[0]....
.L_431:
        /*0ef4*/ 	.word	0x00000c10


	//   ....[1]....
        /*0ef8*/ 	.word	0x0000d8e0


	//----- nvinfo : EIATTR_MAX_THREADS
	.align		4
.L_432:
        /*0efc*/ 	.byte	0x04, 0x05
        /*0efe*/ 	.short	(.L_434 - .L_433)
.L_433:
        /*0f00*/ 	.word	0x00000080
        /*0f04*/ 	.word	0x00000001
        /*0f08*/ 	.word	0x00000001


	//----- nvinfo : EIATTR_CRS_STACK_SIZE
	.align		4
.L_434:
        /*0f0c*/ 	.byte	0x04, 0x1e
        /*0f0e*/ 	.short	(.L_436 - .L_435)
.L_435:
        /*0f10*/ 	.word	0x00000000
.L_436:


//--------------------- .nv.info._ZN7cutlass13device_kernelIN5flash19enable_sm80_to_sm89INS1_16FlashAttnFwdSm80INS1_25CollectiveMainloopFwdSm80ILi4ELi1ELb0EN4cute5tupleIJNS5_1CILi128EEENS7_ILi80EEENS7_ILi64EEEEEELi64ENS_6half_tEfNS_4arch4Sm80ELb0ELb0ELb0ELb1ELb1ELb1ELb1ELb1EEENS1_21CollectiveEpilogueFwdINS6_IJS8_SA_S9_EEENS6_IJNS7_ILi1EEESI_SI_EEESC_SE_Li128ELb1ELb1ELb1ELb0EEENS1_36VarlenDynamicPersistentTileSchedulerILi128ELi80ELi128ELi128ELb1ELb1ELb0ELb0ELb1ELb1EEEEEEEEEvNT_6ParamsE --------------------------
	.section	.nv.info._ZN7cutlass13device_kernelIN5flash19enable_sm80_to_sm89INS1_16FlashAttnFwdSm80INS1_25CollectiveMainloopFwdSm80ILi4ELi1ELb0EN4cute5tupleIJNS5_1CILi128EEENS7_ILi80EEENS7_ILi64EEEEEELi64ENS_6half_tEfNS_4arch4Sm80ELb0ELb0ELb0ELb1ELb1ELb1ELb1ELb1EEENS1_21CollectiveEpilogueFwdINS6_IJS8_SA_S9_EEENS6_IJNS7_ILi1EEESI_SI_EEESC_SE_Li128ELb1ELb1ELb1ELb0EEENS1_36VarlenDynamicPersistentTileSchedulerILi128ELi80ELi128ELi128ELb1ELb1ELb0ELb0ELb1ELb1EEEEEEEEEvNT_6ParamsE,"",@"SHT_CUDA_INFO"
	.sectionflags	@""
	.align	4


	//----- nvinfo : EIATTR_CUDA_API_VERSION
	.align		4
        /*0000*/ 	.byte	0x04, 0x37
        /*0002*/ 	.short	(.L_438 - .L_437)
.L_437:
        /*0004*/ 	.word	0x00000082


	//----- nvinfo : EIATTR_SW2861232_WAR
	.align		4
.L_438:
        /*0008*/ 	.byte	0x01, 0x35
	.zero		2


	//----- nvinfo : EIATTR_PARAM_CBANK
	.align		4
        /*000c*/ 	.byte	0x04, 0x0a
        /*000e*/ 	.short	(.L_440 - .L_439)
	.align		4
.L_439:
        /*0010*/ 	.word	index@(.nv.constant0._ZN7cutlass13device_kernelIN5flash19enable_sm80_to_sm89INS1_16FlashAttnFwdSm80INS1_25CollectiveMainloopFwdSm80ILi4ELi1ELb0EN4cute5tupleIJNS5_1CILi128EEENS7_ILi80EEENS7_ILi64EEEEEELi64ENS_6half_tEfNS_4arch4Sm80ELb0ELb0ELb0ELb1ELb1ELb1ELb1ELb1EEENS1_21CollectiveEpilogueFwdINS6_IJS8_SA_S9_EEENS6_IJNS7_ILi1EEESI_SI_EEESC_SE_Li128ELb1ELb1ELb1ELb0EEENS1_36VarlenDynamicPersistentTileSchedulerILi128ELi80ELi128ELi128ELb1ELb1ELb0ELb0ELb1ELb1EEEEEEEEEvNT_6ParamsE)
        /*0014*/ 	.short	0x0160
        /*0016*/ 	.short	0x0438


	//----- nvinfo : EIATTR_CBANK_PARAM_SIZE
	.align		4
.L_440:
        /*0018*/ 	.byte	0x03, 0x19
        /*001a*/ 	.short	0x0438


	//----- nvinfo : EIATTR_KPARAM_INFO
	.align		4
        /*001c*/ 	.byte	0x04, 0x17
        /*001e*/ 	.short	(.L_442 - .L_441)
.L_441:
        /*0020*/ 	.word	0x00000000
        /*0024*/ 	.short	0x0000
        /*0026*/ 	.short	0x0000
        /*0028*/ 	.byte	0x00, 0xf0, 0xe1, 0x10


	//----- nvinfo : EIATTR_MAXREG_COUNT
	.align		4
.L_442:
        /*002c*/ 	.byte	0x03, 0x1b
        /*002e*/ 	.short	0x00ff


	//----- nvinfo : EIATTR_NUM_BARRIERS
	.align		4
        /*0030*/ 	.byte	0x02, 0x4c
        /*0032*/ 	.byte	0x06
	.zero		1


	//----- nvinfo : EIATTR_ANNOTATIONS
	.align		4
        /*0034*/ 	.byte	0x04, 0x55
        /*0036*/ 	.short	(.L_444 - .L_443)


	//   ....[0]....
.L_443:
        /* <DEDUP_REMOVED lines=116> */


	//----- nvinfo : EIATTR_MERCURY_ISA_VERSION
	.align		4
.L_444:
        /*0768*/ 	.byte	0x03, 0x5f
        /*076a*/ 	.short	0x0000


	//----- nvinfo : EIATTR_INT_WARP_WIDE_INSTR_OFFSETS
	.align		4
        /*076c*/ 	.byte	0x04, 0x31
        /*076e*/ 	.short	(.L_446 - .L_445)


	//   ....[0]....
.L_445:
        /*0770*/ 	.word	0x000134e0


	//   ....[1]....
        /*0774*/ 	.word	0x00013560


	//----- nvinfo : EIATTR_COOP_GROUP_MASK_REGIDS
	.align		4
.L_446:
        /*0778*/ 	.byte	0x04, 0x29
        /*077a*/ 	.short	(.L_448 - .L_447)


	//   ....[0]....
.L_447:
        /*077c*/ 	.word	0xffffffff


	//   ....[1]....
        /*0780*/ 	.word	0xffffffff


	//   ....[2]....
        /*0784*/ 	.word	0xffffffff


	//   ....[3]....
        /*0788*/ 	.word	0xffffffff


	//   ....[4]....
        /*078c*/ 	.word	0xffffffff


	//   ....[5]....
        /*0790*/ 	.word	0xffffffff


	//   ....[6]....
        /*0794*/ 	.word	0xffffffff


	//   ....[7]....
        /*0798*/ 	.word	0xffffffff


	//   ....[8]....
        /*079c*/ 	.word	0xffffffff


	//   ....[9]....
        /*07a0*/ 	.word	0xffffffff


	//   ....[10]....
        /*07a4*/ 	.word	0xffffffff


	//   ....[11]....
        /*07a8*/ 	.word	0xffffffff


	//   ....[12]....
        /*07ac*/ 	.word	0xffffffff


	//   ....[13]....
        /*07b0*/ 	.word	0xffffffff


	//   ....[14]....
        /*07b4*/ 	.word	0xffffffff


	//   ....[15]....
        /*07b8*/ 	.word	0xffffffff


	//   ....[16]....
        /*07bc*/ 	.word	0xffffffff


	//   ....[17]....
        /*07c0*/ 	.word	0xffffffff


	//   ....[18]....
        /*07c4*/ 	.word	0xffffffff


	//   ....[19]....
        /*07c8*/ 	.word	0xffffffff


	//   ....[20]....
        /*07cc*/ 	.word	0xffffffff


	//   ....[21]....
        /*07d0*/ 	.word	0xffffffff


	//   ....[22]....
        /*07d4*/ 	.word	0xffffffff


	//   ....[23]....
        /*07d8*/ 	.word	0xffffffff


	//   ....[24]....
        /*07dc*/ 	.word	0xffffffff


	//   ....[25]....
        /*07e0*/ 	.word	0xffffffff


	//   ....[26]....
        /*07e4*/ 	.word	0xffffffff


	//   ....[27]....
        /*07e8*/ 	.word	0xffffffff


	//   ....[28]....
        /*07ec*/ 	.word	0xffffffff


	//   ....[29]....
        /*07f0*/ 	.word	0xffffffff


	//   ....[30]....
        /*07f4*/ 	.word	0xffffffff


	//   ....[31]....
        /*07f8*/ 	.word	0xffffffff


	//   ....[32]....
        /*07fc*/ 	.word	0xffffffff


	//   ....[33]....
        /*0800*/ 	.word	0xffffffff


	//   ....[34]....
        /*0804*/ 	.word	0xffffffff


	//   ....[35]....
        /*0808*/ 	.word	0xffffffff


	//   ....[36]....
        /*080c*/ 	.word	0xffffffff


	//   ....[37]....
        /*0810*/ 	.word	0xffffffff


	//   ....[38]....
        /*0814*/ 	.word	0xffffffff


	//   ....[39]....
        /*0818*/ 	.word	0xffffffff


	//   ....[40]....
        /*081c*/ 	.word	0xffffffff


	//   ....[41]....
        /*0820*/ 	.word	0xffffffff


	//   ....[42]....
        /*0824*/ 	.word	0xffffffff


	//   ....[43]....
        /*0828*/ 	.word	0xffffffff


	//   ....[44]....
        /*082c*/ 	.word	0xffffffff


	//   ....[45]....
        /*0830*/ 	.word	0xffffffff


	//   ....[46]....
        /*0834*/ 	.word	0xffffffff


	//   ....[47]....
        /*0838*/ 	.word	0xffffffff


	//   ....[48]....
        /*083c*/ 	.word	0xffffffff


	//   ....[49]....
        /*0840*/ 	.word	0xffffffff


	//   ....[50]....
        /*0844*/ 	.word	0xffffffff


	//   ....[51]....
        /*0848*/ 	.word	0xffffffff


	//   ....[52]....
        /*084c*/ 	.word	0xffffffff


	//   ....[53]....
        /*0850*/ 	.word	0xffffffff


	//   ....[54]....
        /*0854*/ 	.word	0xffffffff


	//   ....[55]....
        /*0858*/ 	.word	0xffffffff


	//   ....[56]....
        /*085c*/ 	.word	0xffffffff


	//   ....[57]....
        /*0860*/ 	.word	0xffffffff


	//   ....[58]....
        /*0864*/ 	.word	0xffffffff


	//   ....[59]....
        /*0868*/ 	.word	0xffffffff


	//   ....[60]....
        /*086c*/ 	.word	0xffffffff


	//   ....[61]....
        /*0870*/ 	.word	0xffffffff


	//   ....[62]....
        /*0874*/ 	.word	0xffffffff


	//   ....[63]....
        /*0878*/ 	.word	0xffffffff


	//   ....[64]....
        /*087c*/ 	.word	0xffffffff


	//   ....[65]....
        /*0880*/ 	.word	0xffffffff


	//   ....[66]....
        /*0884*/ 	.word	0xffffffff


	//   ....[67]....
        /*0888*/ 	.word	0xffffffff


	//   ....[68]....
        /*088c*/ 	.word	0xffffffff


	//   ....[69]....
        /*0890*/ 	.word	0xffffffff


	//   ....[70]....
        /*0894*/ 	.word	0xffffffff


	//   ....[71]....
        /*0898*/ 	.word	0xffffffff


	//   ....[72]....
        /*089c*/ 	.word	0xffffffff


	//   ....[73]....
        /*08a0*/ 	.word	0xffffffff


	//   ....[74]....
        /*08a4*/ 	.word	0xffffffff


	//   ....[75]....
        /*08a8*/ 	.word	0xffffffff


	//   ....[76]....
        /*08ac*/ 	.word	0xffffffff


	//   ....[77]....
        /*08b0*/ 	.word	0xffffffff


	//   ....[78]....
        /*08b4*/ 	.word	0xffffffff


	//   ....[79]....
        /*08b8*/ 	.word	0xffffffff


	//   ....[80]....
        /*08bc*/ 	.word	0xffffffff


	//   ....[81]....
        /*08c0*/ 	.word	0xffffffff


	//   ....[82]....
        /*08c4*/ 	.word	0xffffffff


	//   ....[83]....
        /*08c8*/ 	.word	0xffffffff


	//   ....[84]....
        /*08cc*/ 	.word	0xffffffff


	//   ....[85]....
        /*08d0*/ 	.word	0xffffffff


	//   ....[86]....
        /*08d4*/ 	.word	0xffffffff


	//   ....[87]....
        /*08d8*/ 	.word	0xffffffff


	//   ....[88]....
        /*08dc*/ 	.word	0xffffffff


	//   ....[89]....
        /*08e0*/ 	.word	0xffffffff


	//   ....[90]....
        /*08e4*/ 	.word	0xffffffff


	//   ....[91]....
        /*08e8*/ 	.word	0xffffffff


	//   ....[92]....
        /*08ec*/ 	.word	0xffffffff


	//   ....[93]....
        /*08f0*/ 	.word	0xffffffff


	//   ....[94]....
        /*08f4*/ 	.word	0xffffffff


	//   ....[95]....
        /*08f8*/ 	.word	0xffffffff


	//   ....[96]....
        /*08fc*/ 	.word	0xffffffff


	//   ....[97]....
        /*0900*/ 	.word	0xffffffff


	//   ....[98]....
        /*0904*/ 	.word	0xffffffff


	//   ....[99]....
        /*0908*/ 	.word	0xffffffff


	//   ....[100]....
        /*090c*/ 	.word	0xffffffff


	//   ....[101]....
        /*0910*/ 	.word	0xffffffff


	//   ....[102]....
        /*0914*/ 	.word	0xffffffff


	//   ....[103]....
        /*0918*/ 	.word	0xffffffff


	//   ....[104]....
        /*091c*/ 	.word	0xffffffff


	//   ....[105]....
        /*0920*/ 	.word	0xffffffff


	//   ....[106]....
        /*0924*/ 	.word	0xffffffff


	//   ....[107]....
        /*0928*/ 	.word	0xffffffff


	//   ....[108]....
        /*092c*/ 	.word	0xffffffff


	//   ....[109]....
        /*0930*/ 	.word	0xffffffff


	//   ....[110]....
        /*0934*/ 	.word	0xffffffff


	//   ....[111]....
        /*0938*/ 	.word	0xffffffff


	//   ....[112]....
        /*093c*/ 	.word	0xffffffff


	//   ....[113]....
        /*0940*/ 	.word	0xffffffff


	//   ....[114]....
        /*0944*/ 	.word	0xffffffff


	//   ....[115]....
        /*0948*/ 	.word	0xffffffff


	//   ....[116]....
        /*094c*/ 	.word	0xffffffff


	//   ....[117]....
        /*0950*/ 	.word	0xffffffff


	//   ....[118]....
        /*0954*/ 	.word	0xffffffff


	//   ....[119]....
        /*0958*/ 	.word	0xffffffff


	//   ....[120]....
        /*095c*/ 	.word	0xffffffff


	//   ....[121]....
        /*0960*/ 	.word	0xffffffff


	//   ....[122]....
        /*0964*/ 	.word	0xffffffff


	//   ....[123]....
        /*0968*/ 	.word	0xffffffff


	//   ....[124]....
        /*096c*/ 	.word	0xffffffff


	//   ....[125]....
        /*0970*/ 	.word	0xffffffff


	//   ....[126]....
        /*0974*/ 	.word	0xffffffff


	//   ....[127]....
        /*0978*/ 	.word	0xffffffff


	//   ....[128]....
        /*097c*/ 	.word	0xffffffff


	//   ....[129]....
        /*0980*/ 	.word	0xffffffff


	//   ....[130]....
        /*0984*/ 	.word	0xffffffff


	//   ....[131]....
        /*0988*/ 	.word	0xffffffff


	//   ....[132]....
        /*098c*/ 	.word	0xffffffff


	//   ....[133]....
        /*0990*/ 	.word	0xffffffff


	//   ....[134]....
        /*0994*/ 	.word	0xffffffff


	//   ....[135]....
        /*0998*/ 	.word	0xffffffff


	//   ....[136]....
        /*099c*/ 	.word	0xffffffff


	//   ....[137]....
        /*09a0*/ 	.word	0xffffffff


	//   ....[138]....
        /*09a4*/ 	.word	0xffffffff


	//   ....[139]....
        /*09a8*/ 	.word	0xffffffff


	//   ....[140]....
        /*09ac*/ 	.word	0xffffffff


	//   ....[141]....
        /*09b0*/ 	.word	0xffffffff


	//   ....[142]....
        /*09b4*/ 	.word	0xffffffff


	//   ....[143]....
        /*09b8*/ 	.word	0xffffffff


	//   ....[144]....
        /*09bc*/ 	.word	0xffffffff


	//   ....[145]....
        /*09c0*/ 	.word	0xffffffff


	//   ....[146]....
        /*09c4*/ 	.word	0xffffffff


	//   ....[147]....
        /*09c8*/ 	.word	0xffffffff


	//   ....[148]....
        /*09cc*/ 	.word	0xffffffff


	//   ....[149]....
        /*09d0*/ 	.word	0xffffffff


	//   ....[150]....
        /*09d4*/ 	.word	0xffffffff


	//   ....[151]....
        /*09d8*/ 	.word	0xffffffff


	//   ....[152]....
        /*09dc*/ 	.word	0xffffffff


	//   ....[153]....
        /*09e0*/ 	.word	0xffffffff


	//   ....[154]....
        /*09e4*/ 	.word	0xffffffff


	//   ....[155]....
        /*09e8*/ 	.word	0xffffffff


	//   ....[156]....
        /*09ec*/ 	.word	0xffffffff


	//   ....[157]....
        /*09f0*/ 	.word	0xffffffff


	//   ....[158]....
        /*09f4*/ 	.word	0xffffffff


	//   ....[159]....
        /*09f8*/ 	.word	0xffffffff


	//   ....[160]....
        /*09fc*/ 	.word	0xffffffff


	//   ....[161]....
        /*0a00*/ 	.word	0xffffffff


	//   ....[162]....
        /*0a04*/ 	.word	0xffffffff


	//   ....[163]....
        /*0a08*/ 	.word	0xffffffff


	//   ....[164]....
        /*0a0c*/ 	.word	0xffffffff


	//   ....[165]....
        /*0a10*/ 	.word	0xffffffff


	//   ....[166]....
        /*0a14*/ 	.word	0xffffffff


	//   ....[167]....
        /*0a18*/ 	.word	0xffffffff


	//   ....[168]....
        /*0a1c*/ 	.word	0xffffffff


	//   ....[169]....
        /*0a20*/ 	.word	0xffffffff


	//   ....[170]....
        /*0a24*/ 	.word	0xffffffff


	//   ....[171]....
        /*0a28*/ 	.word	0xffffffff


	//   ....[172]....
        /*0a2c*/ 	.word	0xffffffff


	//   ....[173]....
        /*0a30*/ 	.word	0xffffffff


	//   ....[174]....
        /*0a34*/ 	.word	0xffffffff


	//   ....[175]....
        /*0a38*/ 	.word	0xffffffff


	//   ....[176]....
        /*0a3c*/ 	.word	0xffffffff


	//   ....[177]....
        /*0a40*/ 	.word	0xffffffff


	//   ....[178]....
        /*0a44*/ 	.word	0xffffffff


	//   ....[179]....
        /*0a48*/ 	.word	0xffffffff


	//   ....[180]....
        /*0a4c*/ 	.word	0xffffffff


	//   ....[181]....
        /*0a50*/ 	.word	0xffffffff


	//   ....[182]....
        /*0a54*/ 	.word	0xffffffff


	//   ....[183]....
        /*0a58*/ 	.word	0xffffffff


	//   ....[184]....
        /*0a5c*/ 	.word	0xffffffff


	//   ....[185]....
        /*0a60*/ 	.word	0xffffffff


	//   ....[186]....
        /*0a64*/ 	.word	0xffffffff


	//   ....[187]....
        /*0a68*/ 	.word	0xffffffff


	//   ....[188]....
        /*0a6c*/ 	.word	0xffffffff


	//   ....[189]....
        /*0a70*/ 	.word	0xffffffff


	//   ....[190]....
        /*0a74*/ 	.word	0xffffffff


	//   ....[191]....
        /*0a78*/ 	.word	0xffffffff


	//   ....[192]....
        /*0a7c*/ 	.word	0xffffffff


	//   ....[193]....
        /*0a80*/ 	.word	0xffffffff


	//   ....[194]....
        /*0a84*/ 	.word	0xffffffff


	//   ....[195]....
        /*0a88*/ 	.word	0xffffffff


	//   ....[196]....
        /*0a8c*/ 	.word	0xffffffff


	//   ....[197]....
        /*0a90*/ 	.word	0xffffffff


	//   ....[198]....
        /*0a94*/ 	.word	0xffffffff


	//   ....[199]....
        /*0a98*/ 	.word	0xffffffff


	//   ....[200]....
        /*0a9c*/ 	.word	0xffffffff


	//   ....[201]....
        /*0aa0*/ 	.word	0xffffffff


	//   ....[202]....
        /*0aa4*/ 	.word	0xffffffff


	//   ....[203]....
        /*0aa8*/ 	.word	0xffffffff


	//   ....[204]....
        /*0aac*/ 	.word	0xffffffff


	//   ....[205]....
        /*0ab0*/ 	.word	0xffffffff


	//   ....[206]....
        /*0ab4*/ 	.word	0xffffffff


	//   ....[207]....
        /*0ab8*/ 	.word	0xffffffff


	//   ....[208]....
        /*0abc*/ 	.word	0xffffffff


	//   ....[209]....
        /*0ac0*/ 	.word	0xffffffff


	//   ....[210]....
        /*0ac4*/ 	.word	0xffffffff


	//   ....[211]....
        /*0ac8*/ 	.word	0xffffffff


	//   ....[212]....
        /*0acc*/ 	.word	0xffffffff


	//   ....[213]....
        /*0ad0*/ 	.word	0xffffffff


	//   ....[214]....
        /*0ad4*/ 	.word	0xffffffff


	//   ....[215]....
        /*0ad8*/ 	.word	0xffffffff


	//   ....[216]....
        /*0adc*/ 	.word	0xffffffff


	//   ....[217]....
        /*0ae0*/ 	.word	0xffffffff


	//   ....[218]....
        /*0ae4*/ 	.word	0xffffffff


	//   ....[219]....
        /*0ae8*/ 	.word	0xffffffff


	//   ....[220]....
        /*0aec*/ 	.word	0xffffffff


	//   ....[221]....
        /*0af0*/ 	.word	0xffffffff


	//   ....[222]....
        /*0af4*/ 	.word	0xffffffff


	//   ....[223]....
        /*0af8*/ 	.word	0xffffffff


	//   ....[224]....
        /*0afc*/ 	.word	0xffffffff


	//   ....[225]....
        /*0b00*/ 	.word	0xffffffff


	//   ....[226]....
        /*0b04*/ 	.word	0xffffffff


	//   ....[227]....
        /*0b08*/ 	.word	0xffffffff


	//   ....[228]....
        /*0b0c*/ 	.word	0xffffffff


	//   ....[229]....
        /*0b10*/ 	.word	0xffffffff


	//   ....[230]....
        /*0b14*/ 	.word	0xffffffff


	//   ....[231]....
        /*0b18*/ 	.word	0xffffffff


	//   ....[232]....
        /*0b1c*/ 	.word	0xffffffff


	//   ....[233]....
        /*0b20*/ 	.word	0xffffffff


	//   ....[234]....
        /*0b24*/ 	.word	0xffffffff


	//   ....[235]....
        /*0b28*/ 	.word	0xffffffff


	//   ....[236]....
        /*0b2c*/ 	.word	0xffffffff


	//   ....[237]....
        /*0b30*/ 	.word	0xffffffff


	//   ....[238]....
        /*0b34*/ 	.word	0xffffffff


	//   ....[239]....
        /*0b38*/ 	.word	0xffffffff


	//   ....[240]....
        /*0b3c*/ 	.word	0xffffffff


	//   ....[241]....
        /*0b40*/ 	.word	0xffffffff


	//   ....[242]....
        /*0b44*/ 	.word	0xffffffff


	//   ....[243]....
        /*0b48*/ 	.word	0xffffffff


	//   ....[244]....
        /*0b4c*/ 	.word	0xffffffff


	//   ....[245]....
        /*0b50*/ 	.word	0xffffffff


	//   ....[246]....
        /*0b54*/ 	.word	0xffffffff


	//   ....[247]....
        /*0b58*/ 	.word	0xffffffff


	//   ....[248]....
        /*0b5c*/ 	.word	0xffffffff


	//   ....[249]....
        /*0b60*/ 	.word	0xffffffff


	//   ....[250]....
        /*0b64*/ 	.word	0xffffffff


	//   ....[251]....
        /*0b68*/ 	.word	0xffffffff


	//   ....[252]....
        /*0b6c*/ 	.word	0xffffffff


	//   ....[253]....
        /*0b70*/ 	.word	0xffffffff


	//   ....[254]....
        /*0b74*/ 	.word	0xffffffff


	//   ....[255]....
        /*0b78*/ 	.word	0xffffffff


	//   ....[0]....
        /*0b7c*/ 	.word	0xffffffff


	//   ....[1]....
        /*0b80*/ 	.word	0xffffffff


	//   ....[2]....
        /*0b84*/ 	.word	0xffffffff


	//   ....[3]....
        /*0b88*/ 	.word	0xffffffff


	//   ....[4]....
        /*0b8c*/ 	.word	0xffffffff


	//   ....[5]....
        /*0b90*/ 	.word	0xffffffff


	//   ....[6]....
        /*0b94*/ 	.word	0xffffffff


	//   ....[7]....
        /*0b98*/ 	.word	0xffffffff


	//   ....[8]....
        /*0b9c*/ 	.word	0xffffffff


	//   ....[9]....
        /*0ba0*/ 	.word	0xffffffff


	//   ....[10]....
        /*0ba4*/ 	.word	0xffffffff


	//   ....[11]....
        /*0ba8*/ 	.word	0xffffffff


	//   ....[12]....
        /*0bac*/ 	.word	0xffffffff


	//   ....[13]....
        /*0bb0*/ 	.word	0xffffffff


	//   ....[14]....
        /*0bb4*/ 	.word	0xffffffff


	//   ....[15]....
        /*0bb8*/ 	.word	0xffffffff


	//   ....[16]....
        /*0bbc*/ 	.word	0xffffffff


	//   ....[17]....
        /*0bc0*/ 	.word	0xffffffff


	//   ....[18]....
        /*0bc4*/ 	.word	0xffffffff


	//   ....[19]....
        /*0bc8*/ 	.word	0xffffffff


	//   ....[20]....
        /*0bcc*/ 	.word	0xffffffff


	//   ....[21]....
        /*0bd0*/ 	.word	0xffffffff


	//   ....[22]....
        /*0bd4*/ 	.word	0xffffffff


	//   ....[23]....
        /*0bd8*/ 	.word	0xffffffff


	//   ....[24]....
        /*0bdc*/ 	.word	0xffffffff


	//   ....[25]....
        /*0be0*/ 	.word	0xffffffff


	//   ....[26]....
        /*0be4*/ 	.word	0xffffffff


	//   ....[27]....
        /*0be8*/ 	.word	0xffffffff


	//   ....[28]....
        /*0bec*/ 	.word	0xffffffff


	//   ....[29]....
        /*0bf0*/ 	.word	0xffffffff


	//   ....[30]....
        /*0bf4*/ 	.word	0xffffffff


	//   ....[31]....
        /*0bf8*/ 	.word	0xffffffff


	//   ....[32]....
        /*0bfc*/ 	.word	0xffffffff


	//   ....[33]....
        /*0c00*/ 	.word	0xffffffff


	//   ....[34]....
        /*0c04*/ 	.word	0xffffffff


	//   ....[35]....
        /*0c08*/ 	.word	0xffffffff


	//   ....[36]....
        /*0c0c*/ 	.word	0xffffffff


	//   ....[37]....
        /*0c10*/ 	.word	0xffffffff


	//   ....[38]....
        /*0c14*/ 	.word	0xffffffff


	//   ....[39]....
        /*0c18*/ 	.word	0xffffffff


	//   ....[40]....
        /*0c1c*/ 	.word	0xffffffff


	//   ....[41]....
        /*0c20*/ 	.word	0xffffffff


	//   ....[42]....
        /*0c24*/ 	.word	0xffffffff


	//   ....[43]....
        /*0c28*/ 	.word	0xffffffff


	//   ....[44]....
        /*0c2c*/ 	.word	0xffffffff


	//   ....[45]....
        /*0c30*/ 	.word	0xffffffff


	//   ....[46]....
        /*0c34*/ 	.word	0xffffffff


	//   ....[47]....
        /*0c38*/ 	.word	0xffffffff


	//   ....[48]....
        /*0c3c*/ 	.word	0xffffffff


	//   ....[49]....
        /*0c40*/ 	.word	0xffffffff


	//   ....[50]....
        /*0c44*/ 	.word	0xffffffff


	//   ....[51]....
        /*0c48*/ 	.word	0xffffffff


	//   ....[52]....
        /*0c4c*/ 	.word	0xffffffff


	//   ....[53]....
        /*0c50*/ 	.word	0xffffffff


	//   ....[54]....
        /*0c54*/ 	.word	0xffffffff


	//   ....[55]....
        /*0c58*/ 	.word	0xffffffff


	//   ....[56]....
        /*0c5c*/ 	.word	0xffffffff


	//   ....[57]....
        /*0c60*/ 	.word	0xffffffff


	//   ....[58]....
        /*0c64*/ 	.word	0xffffffff


	//   ....[59]....
        /*0c68*/ 	.word	0xffffffff


	//   ....[60]....
        /*0c6c*/ 	.word	0xffffffff


	//   ....[61]....
        /*0c70*/ 	.word	0xffffffff


	//   ....[62]....
        /*0c74*/ 	.word	0xffffffff


	//   ....[63]....
        /*0c78*/ 	.word	0xffffffff


	//   ....[64]....
        /*0c7c*/ 	.word	0xffffffff


	//   ....[65]....
        /*0c80*/ 	.word	0xffffffff


	//   ....[66]....
        /*0c84*/ 	.word	0xffffffff


	//   ....[67]....
        /*0c88*/ 	.word	0xffffffff


	//   ....[68]....
        /*0c8c*/ 	.word	0xffffffff


	//   ....[69]....
        /*0c90*/ 	.word	0xffffffff


	//   ....[70]....
        /*0c94*/ 	.word	0xffffffff


	//   ....[71]....
        /*0c98*/ 	.word	0xffffffff


	//   ....[72]....
        /*0c9c*/ 	.word	0xffffffff


	//   ....[73]....
        /*0ca0*/ 	.word	0xffffffff


	//   ....[74]....
        /*0ca4*/ 	.word	0xffffffff


	//   ....[75]....
        /*0ca8*/ 	.word	0xffffffff


	//   ....[76]....
        /*0cac*/ 	.word	0xffffffff


	//   ....[77]....
        /*0cb0*/ 	.word	0xffffffff


	//----- nvinfo : EIATTR_COOP_GROUP_INSTR_OFFSETS
	.align		4
.L_448:
        /*0cb4*/ 	.byte	0x04, 0x28
        /*0cb6*/ 	.short	(.L_450 - .L_449)


	//   ....[0]....
.L_449:
        /*0cb8*/ 	.word	0x00000050


	//   ....[1]....
        /*0cbc*/ 	.word	0x00000200


	//   ....[2]....
        /*0cc0*/ 	.word	0x00000230


	//   ....[3]....
        /*0cc4*/ 	.word	0x00000260


	//   ....[4]....
        /*0cc8*/ 	.word	0x00000290


	//   ....[5]....
        /*0ccc*/ 	.word	0x000002c0


	//   ....[6]....
        /*0cd0*/ 	.word	0x000002f0


	//   ....[7]....
        /*0cd4*/ 	.word	0x00000460


	//   ....[8]....
        /*0cd8*/ 	.word	0x000004a0


	//   ....[9]....
        /*0cdc*/ 	.word	0x000004d0


	//   ....[10]....
        /*0ce0*/ 	.word	0x00000500


	//   ....[11]....
        /*0ce4*/ 	.word	0x00000530


	//   ....[12]....
        /*0ce8*/ 	.word	0x00000560


	//   ....[13]....
        /*0cec*/ 	.word	0x000005f0


	//   ....[14]....
        /*0cf0*/ 	.word	0x00000620


	//   ....[15]....
        /*0cf4*/ 	.word	0x00000640


	//   ....[16]....
        /*0cf8*/ 	.word	0x000006a0


	//   ....[17]....
        /*0cfc*/ 	.word	0x00003980


	//   ....[18]....
        /*0d00*/ 	.word	0x000039d0


	//   ....[19]....
        /*0d04*/ 	.word	0x000041d0


	//   ....[20]....
        /*0d08*/ 	.word	0x000041f0


	//   ....[21]....
        /*0d0c*/ 	.word	0x00004960


	//   ....[22]....
        /*0d10*/ 	.word	0x00004970


	//   ....[23]....
        /*0d14*/ 	.word	0x000051f0


	//   ....[24]....
        /*0d18*/ 	.word	0x00005230


	//   ....[25]....
        /*0d1c*/ 	.word	0x00005e30


	//   ....[26]....
        /*0d20*/ 	.word	0x00005e60


	//   ....[27]....
        /*0d24*/ 	.word	0x00006620


	//   ....[28]....
        /*0d28*/ 	.word	0x00006640


	//   ....[29]....
        /*0d2c*/ 	.word	0x00006e20


	//   ....[30]....
        /*0d30*/ 	.word	0x00006e50


	//   ....[31]....
        /*0d34*/ 	.word	0x00006f80


	//   ....[32]....
        /*0d38*/ 	.word	0x00006fb0


	//   ....[33]....
        /*0d3c*/ 	.word	0x000070a0


	//   ....[34]....
        /*0d40*/ 	.word	0x000070c0


	//   ....[35]....
        /*0d44*/ 	.word	0x000076a0


	//   ....[36]....
        /*0d48*/ 	.word	0x000076e0


	//   ....[37]....
        /*0d4c*/ 	.word	0x00007810


	//   ....[38]....
        /*0d50*/ 	.word	0x00007840


	//   ....[39]....
        /*0d54*/ 	.word	0x00007930


	//   ....[40]....
        /*0d58*/ 	.word	0x00007960


	//   ....[41]....
        /*0d5c*/ 	.word	0x00008480


	//   ....[42]....
        /*0d60*/ 	.word	0x000084a0


	//   ....[43]....
        /*0d64*/ 	.word	0x00008570


	//   ....[44]....
        /*0d68*/ 	.word	0x00008580


	//   ....[45]....
        /*0d6c*/ 	.word	0x00008650


	//   ....[46]....
        /*0d70*/ 	.word	0x00008670


	//   ....[47]....
        /*0d74*/ 	.word	0x00008740


	//   ....[48]....
        /*0d78*/ 	.word	0x00008750


	//   ....[49]....
        /*0d7c*/ 	.word	0x00008820


	//   ....[50]....
        /*0d80*/ 	.word	0x00008840


	//   ....[51]....
        /*0d84*/ 	.word	0x00008910


	//   ....[52]....
        /*0d88*/ 	.word	0x00008920


	//   ....[53]....
        /*0d8c*/ 	.word	0x000089f0


	//   ....[54]....
        /*0d90*/ 	.word	0x00008a10


	//   ....[55]....
        /*0d94*/ 	.word	0x00008ae0


	//   ....[56]....
        /*0d98*/ 	.word	0x00008af0


	//   ....[57]....
        /*0d9c*/ 	.word	0x00008f20


	//   ....[58]....
        /*0da0*/ 	.word	0x00008f30


	//   ....[59]....
        /*0da4*/ 	.word	0x00008f40


	//   ....[60]....
        /*0da8*/ 	.word	0x00008f50


	//   ....[61]....
        /*0dac*/ 	.word	0x00008f70


	//   ....[62]....
        /*0db0*/ 	.word	0x00008f80


	//   ....[63]....
        /*0db4*/ 	.word	0x00008fa0


	//   ....[64]....
        /*0db8*/ 	.word	0x00008fc0


	//   ....[65]....
        /*0dbc*/ 	.word	0x000090c0


	//   ....[66]....
        /*0dc0*/ 	.word	0x000090d0


	//   ....[67]....
        /*0dc4*/ 	.word	0x000092d0


	//   ....[68]....
        /*0dc8*/ 	.word	0x00009310


	//   ....[69]....
        /*0dcc*/ 	.word	0x00009320


	//   ....[70]....
        /*0dd0*/ 	.word	0x00009330


	//   ....[71]....
        /*0dd4*/ 	.word	0x0000abf0


	//   ....[72]....
        /*0dd8*/ 	.word	0x0000ac30


	//   ....[73]....
        /*0ddc*/ 	.word	0x0000ac50


	//   ....[74]....
        /*0de0*/ 	.word	0x0000ac60


	//   ....[75]....
        /*0de4*/ 	.word	0x0000c940


	//   ....[76]....
        /*0de8*/ 	.word	0x0000c980


	//   ....[77]....
        /*0dec*/ 	.word	0x0000c990


	//   ....[78]....
        /*0df0*/ 	.word	0x0000c9b0


	//   ....[79]....
        /*0df4*/ 	.word	0x0000c9d0


	//   ....[80]....
        /*0df8*/ 	.word	0x0000ca50


	//   ....[81]....
        /*0dfc*/ 	.word	0x0000ca90


	//   ....[82]....
        /*0e00*/ 	.word	0x0000cab0


	//   ....[83]....
        /*0e04*/ 	.word	0x0000cad0


	//   ....[84]....
        /*0e08*/ 	.word	0x0000caf0


	//   ....[85]....
        /*0e0c*/ 	.word	0x0000d310


	//   ....[86]....
        /*0e10*/ 	.word	0x0000d330


	//   ....[87]....
        /*0e14*/ 	.word	0x0000d350


	//   ....[88]....
        /*0e18*/ 	.word	0x0000d360


	//   ....[89]....
        /*0e1c*/ 	.word	0x0000d370


	//   ....[90]....
        /*0e20*/ 	.word	0x0000d380


	//   ....[91]....
        /*0e24*/ 	.word	0x0000d390


	//   ....[92]....
        /*0e28*/ 	.word	0x0000d3a0


	//   ....[93]....
        /*0e2c*/ 	.word	0x0000d3d0


	//   ....[94]....
        /*0e30*/ 	.word	0x0000d400


	//   ....[95]....
        /*0e34*/ 	.word	0x0000e080


	//   ....[96]....
        /*0e38*/ 	.word	0x0000e090


	//   ....[97]....
        /*0e3c*/ 	.word	0x0000e0a0


	//   ....[98]....
        /*0e40*/ 	.word	0x0000e0b0


	//   ....[99]....
        /*0e44*/ 	.word	0x0000e0e0


	//   ....[100]....
        /*0e48*/ 	.word	0x0000e100


	//   ....[101]....
        /*0e4c*/ 	.word	0x0000e120


	//   ....[102]....
        /*0e50*/ 	.word	0x0000e130


	//   ....[103]....
        /*0e54*/ 	.word	0x0000fca0


	//   ....[104]....
        /*0e58*/ 	.word	0x0000fcf0


	//   ....[105]....
        /*0e5c*/ 	.word	0x0000fd20


	//   ....[106]....
        /*0e60*/ 	.word	0x0000fd40


	//   ....[107]....
        /*0e64*/ 	.word	0x0000fd60


	//   ....[108]....
        /*0e68*/ 	.word	0x0000fd80


	//   ....[109]....
        /*0e6c*/ 	.word	0x0000fda0


	//   ....[110]....
        /*0e70*/ 	.word	0x0000fdc0


	//   ....[111]....
        /*0e74*/ 	.word	0x0000fdf0


	//   ....[112]....
        /*0e78*/ 	.word	0x0000ff20


	//   ....[113]....
        /*0e7c*/ 	.word	0x00010740


	//   ....[114]....
        /*0e80*/ 	.word	0x00010760


	//   ....[115]....
        /*0e84*/ 	.word	0x000107b0


	//   ....[116]....
        /*0e88*/ 	.word	0x000107d0


	//   ....[117]....
        /*0e8c*/ 	.word	0x00010800


	//   ....[118]....
        /*0e90*/ 	.word	0x00010820


	//   ....[119]....
        /*0e94*/ 	.word	0x00010850


	//   ....[120]....
        /*0e98*/ 	.word	0x00010870


	//   ....[121]....
        /*0e9c*/ 	.word	0x00010890


	//   ....[122]....
        /*0ea0*/ 	.word	0x000108d0


	//   ....[123]....
        /*0ea4*/ 	.word	0x00010ea0


	//   ....[124]....
        /*0ea8*/ 	.word	0x00010ec0


	//   ....[125]....
        /*0eac*/ 	.word	0x00010ee0


	//   ....[126]....
        /*0eb0*/ 	.word	0x00010f00


	//   ....[127]....
        /*0eb4*/ 	.word	0x00010f20


	//   ....[128]....
        /*0eb8*/ 	.word	0x00010f40


	//   ....[129]....
        /*0ebc*/ 	.word	0x00010f60


	//   ....[130]....
        /*0ec0*/ 	.word	0x00010f80


	//   ....[131]....
        /*0ec4*/ 	.word	0x00012d20


	//   ....[132]....
        /*0ec8*/ 	.word	0x00012d50


	//   ....[133]....
        /*0ecc*/ 	.word	0x00012d60


	//   ....[134]....
        /*0ed0*/ 	.word	0x00012d70


	//   ....[135]....
        /*0ed4*/ 	.word	0x00012d80


	//   ....[136]....
        /*0ed8*/ 	.word	0x00012db0


	//   ....[137]....
        /*0edc*/ 	.word	0x00012dd0


	//   ....[138]....
        /*0ee0*/ 	.word	0x00012df0


	//   ....[139]....
        /*0ee4*/ 	.word	0x00014000


	//   ....[140]....
        /*0ee8*/ 	.word	0x00014020


	//   ....[141]....
        /*0eec*/ 	.word	0x00014030


	//   ....[142]....
        /*0ef0*/ 	.word	0x00014040


	//   ....[143]....
        /*0ef4*/ 	.word	0x00014050


	//   ....[144]....
        /*0ef8*/ 	.word	0x00014060


	//   ....[145]....
        /*0efc*/ 	.word	0x00014080


	//   ....[146]....
        /*0f00*/ 	.word	0x000140f0


	//   ....[147]....
        /*0f04*/ 	.word	0x000144e0


	//   ....[148]....
        /*0f08*/ 	.word	0x00014500


	//   ....[149]....
        /*0f0c*/ 	.word	0x00014560


	//   ....[150]....
        /*0f10*/ 	.word	0x00014570


	//   ....[151]....
        /*0f14*/ 	.word	0x000145e0


	//   ....[152]....
        /*0f18*/ 	.word	0x00014600


	//   ....[153]....
        /*0f1c*/ 	.word	0x00014670


	//   ....[154]....
        /*0f20*/ 	.word	0x00014680


	//   ....[155]....
        /*0f24*/ 	.word	0x000146f0


	//   ....[156]....
        /*0f28*/ 	.word	0x00014710


	//   ....[157]....
        /*0f2c*/ 	.word	0x00014780


	//   ....[158]....
        /*0f30*/ 	.word	0x00014790


	//   ....[159]....
        /*0f34*/ 	.word	0x00014800


	//   ....[160]....
        /*0f38*/ 	.word	0x00014820


	//   ....[161]....
        /*0f3c*/ 	.word	0x00014890


	//   ....[162]....
        /*0f40*/ 	.word	0x000148a0


	//   ....[163]....
        /*0f44*/ 	.word	0x00014b20


	//   ....[164]....
        /*0f48*/ 	.word	0x00014b40


	//   ....[165]....
        /*0f4c*/ 	.word	0x00014e90


	//   ....[166]....
        /*0f50*/ 	.word	0x00014ea0


	//   ....[167]....
        /*0f54*/ 	.word	0x000151f0


	//   ....[168]....
        /*0f58*/ 	.word	0x00015210


	//   ....[169]....
        /*0f5c*/ 	.word	0x00015580


	//   ....[170]....
        /*0f60*/ 	.word	0x00015590


	//   ....[171]....
        /*0f64*/ 	.word	0x000160e0


	//   ....[172]....
        /*0f68*/ 	.word	0x00016100


	//   ....[173]....
        /*0f6c*/ 	.word	0x00016170


	//   ....[174]....
        /*0f70*/ 	.word	0x00016180


	//   ....[175]....
        /*0f74*/ 	.word	0x000161f0


	//   ....[176]....
        /*0f78*/ 	.word	0x00016210


	//   ....[177]....
        /*0f7c*/ 	.word	0x00016280


	//   ....[178]....
        /*0f80*/ 	.word	0x00016290


	//   ....[179]....
        /*0f84*/ 	.word	0x00016300


	//   ....[180]....
        /*0f88*/ 	.word	0x00016320


	//   ....[181]....
        /*0f8c*/ 	.word	0x00016390


	//   ....[182]....
        /*0f90*/ 	.word	0x000163a0


	//   ....[183]....
        /*0f94*/ 	.word	0x00016410


	//   ....[184]....
        /*0f98*/ 	.word	0x00016430


	//   ....[185]....
        /*0f9c*/ 	.word	0x000164a0


	//   ....[186]....
        /*0fa0*/ 	.word	0x000164b0


	//   ....[187]....
        /*0fa4*/ 	.word	0x00016600


	//   ....[188]....
        /*0fa8*/ 	.word	0x00016620


	//   ....[189]....
        /*0fac*/ 	.word	0x00016750


	//   ....[190]....
        /*0fb0*/ 	.word	0x00016790


	//   ....[191]....
        /*0fb4*/ 	.word	0x000167c0


	//   ....[192]....
        /*0fb8*/ 	.word	0x000167f0


	//   ....[193]....
        /*0fbc*/ 	.word	0x00016820


	//   ....[194]....
        /*0fc0*/ 	.word	0x00016850


	//   ....[195]....
        /*0fc4*/ 	.word	0x000169b0


	//   ....[196]....
        /*0fc8*/ 	.word	0x000169f0


	//   ....[197]....
        /*0fcc*/ 	.word	0x00016a20


	//   ....[198]....
        /*0fd0*/ 	.word	0x00016a50


	//   ....[199]....
        /*0fd4*/ 	.word	0x00016a80


	//   ....[200]....
        /*0fd8*/ 	.word	0x00016ab0


	//   ....[201]....
        /*0fdc*/ 	.word	0x00016b40


	//   ....[202]....
        /*0fe0*/ 	.word	0x00016b70


	//   ....[203]....
        /*0fe4*/ 	.word	0x00016b80


	//   ....[204]....
        /*0fe8*/ 	.word	0x00016be0


	//   ....[205]....
        /*0fec*/ 	.word	0x000171d0


	//   ....[206]....
        /*0ff0*/ 	.word	0x00017230


	//   ....[207]....
        /*0ff4*/ 	.word	0x00017280


	//   ....[208]....
        /*0ff8*/ 	.word	0x000172d0


	//   ....[209]....
        /*0ffc*/ 	.word	0x00017320


	//   ....[210]....
        /*1000*/ 	.word	0x00017390


	//   ....[211]....
        /*1004*/ 	.word	0x000173e0


	//   ....[212]....
        /*1008*/ 	.word	0x00017440


	//   ....[213]....
        /*100c*/ 	.word	0x000174b0


	//   ....[214]....
        /*1010*/ 	.word	0x00017510


	//   ....[215]....
        /*1014*/ 	.word	0x00017580


	//   ....[216]....
        /*1018*/ 	.word	0x000175f0


	//   ....[217]....
        /*101c*/ 	.word	0x00017660


	//   ....[218]....
        /*1020*/ 	.word	0x000176c0


	//   ....[219]....
        /*1024*/ 	.word	0x00017730


	//   ....[220]....
        /*1028*/ 	.word	0x000177a0


	//   ....[221]....
        /*102c*/ 	.word	0x00017810


	//   ....[222]....
        /*1030*/ 	.word	0x00017870


	//   ....[223]....
        /*1034*/ 	.word	0x000178e0


	//   ....[224]....
        /*1038*/ 	.word	0x00017950


	//   ....[225]....
        /*103c*/ 	.word	0x000179c0


	//   ....[226]....
        /*1040*/ 	.word	0x00017a20


	//   ....[227]....
        /*1044*/ 	.word	0x00017a90


	//   ....[228]....
        /*1048*/ 	.word	0x00017b00


	//   ....[229]....
        /*104c*/ 	.word	0x00017b70


	//   ....[230]....
        /*1050*/ 	.word	0x00017bd0


	//   ....[231]....
        /*1054*/ 	.word	0x00017c40


	//   ....[232]....
        /*1058*/ 	.word	0x00017cb0


	//   ....[233]....
        /*105c*/ 	.word	0x00017d80


	//   ....[234]....
        /*1060*/ 	.word	0x00017de0


	//   ....[235]....
        /*1064*/ 	.word	0x00017ec0


	//   ....[236]....
        /*1068*/ 	.word	0x00017f20


	//   ....[237]....
        /*106c*/ 	.word	0x00018000


	//   ....[238]....
        /*1070*/ 	.word	0x00018060


	//   ....[239]....
        /*1074*/ 	.word	0x00018140


	//   ....[240]....
        /*1078*/ 	.word	0x000181a0


	//   ....[241]....
        /*107c*/ 	.word	0x00018200


	//   ....[242]....
        /*1080*/ 	.word	0x00018250


	//   ....[243]....
        /*1084*/ 	.word	0x000182a0


	//   ....[244]....
        /*1088*/ 	.word	0x000182f0


	//   ....[245]....
        /*108c*/ 	.word	0x00018340


	//   ....[246]....
        /*1090*/ 	.word	0x00018390


	//   ....[247]....
        /*1094*/ 	.word	0x000183e0


	//   ....[248]....
        /*1098*/ 	.word	0x00018430


	//   ....[249]....
        /*109c*/ 	.word	0x000184a0


	//   ....[250]....
        /*10a0*/ 	.word	0x00018510


	//   ....[251]....
        /*10a4*/ 	.word	0x00018580


	//   ....[252]....
        /*10a8*/ 	.word	0x00018660


	//   ....[253]....
        /*10ac*/ 	.word	0x000186c0


	//   ....[254]....
        /*10b0*/ 	.word	0x000187a0


	//   ....[255]....
        /*10b4*/ 	.word	0x00018800


	//   ....[0]....
        /*10b8*/ 	.word	0x000188e0


	//   ....[1]....
        /*10bc*/ 	.word	0x00018940


	//   ....[2]....
        /*10c0*/ 	.word	0x00018a20


	//   ....[3]....
        /*10c4*/ 	.word	0x00018a80


	//   ....[4]....
        /*10c8*/ 	.word	0x00018ad0


	//   ....[5]....
        /*10cc*/ 	.word	0x00018b10


	//   ....[6]....
        /*10d0*/ 	.word	0x00018b60


	//   ....[7]....
        /*10d4*/ 	.word	0x00018ba0


	//   ....[8]....
        /*10d8*/ 	.word	0x00018bf0


	//   ....[9]....
        /*10dc*/ 	.word	0x00018c30


	//   ....[10]....
        /*10e0*/ 	.word	0x00018c80


	//   ....[11]....
        /*10e4*/ 	.word	0x00018cc0


	//   ....[12]....
        /*10e8*/ 	.word	0x00018d10


	//   ....[13]....
        /*10ec*/ 	.word	0x00018d60


	//   ....[14]....
        /*10f0*/ 	.word	0x00018db0


	//   ....[15]....
        /*10f4*/ 	.word	0x00018e00


	//   ....[16]....
        /*10f8*/ 	.word	0x00018e50


	//   ....[17]....
        /*10fc*/ 	.word	0x00018ea0


	//   ....[18]....
        /*1100*/ 	.word	0x00018ef0


	//   ....[19]....
        /*1104*/ 	.word	0x00018f40


	//   ....[20]....
        /*1108*/ 	.word	0x00018fb0


	//   ....[21]....
        /*110c*/ 	.word	0x00019020


	//   ....[22]....
        /*1110*/ 	.word	0x00019090


	//   ....[23]....
        /*1114*/ 	.word	0x000190f0


	//   ....[24]....
        /*1118*/ 	.word	0x00019160


	//   ....[25]....
        /*111c*/ 	.word	0x000191d0


	//   ....[26]....
        /*1120*/ 	.word	0x00019240


	//   ....[27]....
        /*1124*/ 	.word	0x000192a0


	//   ....[28]....
        /*1128*/ 	.word	0x00019310


	//   ....[29]....
        /*112c*/ 	.word	0x00019380


	//   ....[30]....
        /*1130*/ 	.word	0x000193f0


	//   ....[31]....
        /*1134*/ 	.word	0x00019450


	//   ....[32]....
        /*1138*/ 	.word	0x000194c0


	//   ....[33]....
        /*113c*/ 	.word	0x00019530


	//   ....[34]....
        /*1140*/ 	.word	0x000195a0


	//   ....[35]....
        /*1144*/ 	.word	0x00019600


	//   ....[36]....
        /*1148*/ 	.word	0x00019670


	//   ....[37]....
        /*114c*/ 	.word	0x000196e0


	//   ....[38]....
        /*1150*/ 	.word	0x00019750


	//   ....[39]....
        /*1154*/ 	.word	0x000197b0


	//   ....[40]....
        /*1158*/ 	.word	0x00019820


	//   ....[41]....
        /*115c*/ 	.word	0x00019890


	//   ....[42]....
        /*1160*/ 	.word	0x00019900


	//   ....[43]....
        /*1164*/ 	.word	0x00019960


	//   ....[44]....
        /*1168*/ 	.word	0x000199d0


	//   ....[45]....
        /*116c*/ 	.word	0x00019a40


	//   ....[46]....
        /*1170*/ 	.word	0x00019ab0


	//   ....[47]....
        /*1174*/ 	.word	0x00019b10


	//   ....[48]....
        /*1178*/ 	.word	0x00019b80


	//   ....[49]....
        /*117c*/ 	.word	0x00019bf0


	//   ....[50]....
        /*1180*/ 	.word	0x00019c60


	//   ....[51]....
        /*1184*/ 	.word	0x00019cc0


	//   ....[52]....
        /*1188*/ 	.word	0x00019d30


	//   ....[53]....
        /*118c*/ 	.word	0x00019da0


	//   ....[54]....
        /*1190*/ 	.word	0x00019e10


	//   ....[55]....
        /*1194*/ 	.word	0x00019e70


	//   ....[56]....
        /*1198*/ 	.word	0x00019ee0


	//   ....[57]....
        /*119c*/ 	.word	0x00019f50


	//   ....[58]....
        /*11a0*/ 	.word	0x00019fc0


	//   ....[59]....
        /*11a4*/ 	.word	0x0001a020


	//   ....[60]....
        /*11a8*/ 	.word	0x0001a090


	//   ....[61]....
        /*11ac*/ 	.word	0x0001a100


	//   ....[62]....
        /*11b0*/ 	.word	0x0001a150


	//   ....[63]....
        /*11b4*/ 	.word	0x0001a190


	//   ....[64]....
        /*11b8*/ 	.word	0x0001a1e0


	//   ....[65]....
        /*11bc*/ 	.word	0x0001a230


	//   ....[66]....
        /*11c0*/ 	.word	0x0001a280


	//   ....[67]....
        /*11c4*/ 	.word	0x0001a2f0


	//   ....[68]....
        /*11c8*/ 	.word	0x0001a340


	//   ....[69]....
        /*11cc*/ 	.word	0x0001a390


	//   ....[70]....
        /*11d0*/ 	.word	0x0001a3e0


	//   ....[71]....
        /*11d4*/ 	.word	0x0001a430


	//   ....[72]....
        /*11d8*/ 	.word	0x0001a480


	//   ....[73]....
        /*11dc*/ 	.word	0x0001a4f0


	//   ....[74]....
        /*11e0*/ 	.word	0x0001a540


	//   ....[75]....
        /*11e4*/ 	.word	0x0001a5a0


	//   ....[76]....
        /*11e8*/ 	.word	0x0001a600


	//   ....[77]....
        /*11ec*/ 	.word	0x0001a670


	//----- nvinfo : EIATTR_EXIT_INSTR_OFFSETS
	.align		4
.L_450:
        /*11f0*/ 	.byte	0x04, 0x1c
        /*11f2*/ 	.short	(.L_452 - .L_451)


	//   ....[0]....
.L_451:
        /*11f4*/ 	.word	0x00000c10


	//   ....[1]....
        /*11f8*/ 	.word	0x00017190


	//----- nvinfo : EIATTR_MAX_THREADS
	.align		4
.L_452:
        /*11fc*/ 	.byte	0x04, 0x05
        /*11fe*/ 	.short	(.L_454 - .L_453)
.L_453:
        /*1200*/ 	.word	0x00000080
        /*1204*/ 	.word	0x00000001
        /*1208*/ 	.word	0x00000001


	//----- nvinfo : EIATTR_CRS_STACK_SIZE
	.align		4
.L_454:
        /*120c*/ 	.byte	0x04, 0x1e
        /*120e*/ 	.short	(.L_456 - .L_455)
.L_455:
        /*1210*/ 	.word	0x00000000
.L_456:


//--------------------- .nv.info._ZN7cutlass13device_kernelIN5flash19enable_sm80_to_sm89INS1_16FlashAttnFwdSm80INS1_25CollectiveMainloopFwdSm80ILi4ELi1ELb0EN4cute5tupleIJNS5_1CILi128EEENS7_ILi96EEENS7_ILi64EEEEEELi64ENS_6half_tEfNS_4arch4Sm80ELb0ELb1ELb0ELb0ELb1ELb0ELb1ELb1EEENS1_21CollectiveEpilogueFwdINS6_IJS8_SA_S9_EEENS6_IJNS7_ILi1EEESI_SI_EEESC_SE_Li128ELb0ELb1ELb1ELb0EEENS1_19SingleTileSchedulerILb0ELb1ELb1ELi128EEEEEEEEEvNT_6ParamsE --------------------------
	.section	.nv.info._ZN7cutlass13device_kernelIN5flash19enable_sm80_to_sm89INS1_16FlashAttnFwdSm80INS1_25CollectiveMainloopFwdSm80ILi4ELi1ELb0EN4cute5tupleIJNS5_1CILi128EEENS7_ILi96EEENS7_ILi64EEEEEELi64ENS_6half_tEfNS_4arch4Sm80ELb0ELb1ELb0ELb0ELb1ELb0ELb1ELb1EEENS1_21CollectiveEpilogueFwdINS6_IJS8_SA_S9_EEENS6_IJNS7_ILi1EEESI_SI_EEESC_SE_Li128ELb0ELb1ELb1ELb0EEENS1_19SingleTileSchedulerILb0ELb1ELb1ELi128EEEEEEEEEvNT_6ParamsE,"",@"SHT_CUDA_INFO"
	.sectionflags	@""
	.align	4


	//----- nvinfo : EIATTR_CUDA_API_VERSION
	.align		4
        /*0000*/ 	.byte	0x04, 0x37
        /*0002*/ 	.short	(.L_458 - .L_457)
.L_457:
        /*0004*/ 	.word	0x00000082


	//----- nvinfo : EIATTR_SW2861232_WAR
	.align		4
.L_458:
        /*0008*/ 	.byte	0x01, 0x35
	.zero		2


	//----- nvinfo : EIATTR_PARAM_CBANK
	.align		4
        /*000c*/ 	.byte	0x04, 0x0a
        /*000e*/ 	.short	(.L_460 - .L_459)
	.align		4
.L_459:
        /*0010*/ 	.word	index@(.nv.constant0._ZN7cutlass13device_kernelIN5flash19enable_sm80_to_sm89INS1_16FlashAttnFwdSm80INS1_25CollectiveMainloopFwdSm80ILi4ELi1ELb0EN4cute5tupleIJNS5_1CILi128EEENS7_ILi96EEENS7_ILi64EEEEEELi64ENS_6half_tEfNS_4arch4Sm80ELb0ELb1ELb0ELb0ELb1ELb0ELb1ELb1EEENS1_21CollectiveEpilogueFwdINS6_IJS8_SA_S9_EEENS6_IJNS7_ILi1EEESI_SI_EEESC_SE_Li128ELb0ELb1ELb1ELb0EEENS1_19SingleTileSchedulerILb0ELb1ELb1ELi128EEEEEEEEEvNT_6ParamsE)
        /*0014*/ 	.short	0x0160
        /*0016*/ 	.short	0x0418


	//----- nvinfo : EIATTR_CBANK_PARAM_SIZE
	.align		4
.L_460:
        /*0018*/ 	.byte	0x03, 0x19
        /*001a*/ 	.short	0x0418


	//----- nvinfo : EIATTR_KPARAM_INFO
	.align		4
        /*001c*/ 	.byte	0x04, 0x17
        /*001e*/ 	.short	(.L_462 - .L_461)
.L_461:
        /*0020*/ 	.word	0x00000000
        /*0024*/ 	.short	0x0000
        /*0026*/ 	.short	0x0000
        /*0028*/ 	.byte	0x00, 0xf0, 0x61, 0x10


	//----- nvinfo : EIATTR_MAXREG_COUNT
	.align		4
.L_462:
        /*002c*/ 	.byte	0x03, 0x1b
        /*002e*/ 	.short	0x00ff


	//----- nvinfo : EIATTR_NUM_BARRIERS
	.align		4
        /*0030*/ 	.byte	0x02, 0x4c
        /*0032*/ 	.byte	0x02
	.zero		1


	//----- nvinfo : EIATTR_ANNOTATIONS
	.align		4
        /*0034*/ 	.byte	0x04, 0x55
        /*0036*/ 	.short	(.L_464 - .L_463)


	//   ....[0]....
.L_463:
        /*0038*/ 	.word	0x00000001
        /*003c*/ 	.byte	0x30, 0x92, 0x00, 0x00, 0x01, 0x00, 0x00, 0x00, 0x90, 0x92, 0x00, 0x00, 0x01, 0x00, 0x00, 0x00
        /*004c*/ 	.byte	0xe0, 0xa1, 0x00, 0x00, 0x01, 0x00, 0x00, 0x00, 0x20, 0xa2, 0x00, 0x00, 0x01, 0x00, 0x00, 0x00
        /*005c*/ 	.byte	0x80, 0x26, 0x01, 0x00, 0x01, 0x00, 0x00, 0x00, 0x80, 0x27, 0x01, 0x00, 0x01, 0x00, 0x00, 0x00
        /*006c*/ 	.byte	0xe0, 0x27, 0x01, 0x00, 0x01, 0x00, 0x00, 0x00, 0xd0, 0x3b, 0x01, 0x00, 0x01, 0x00, 0x00, 0x00
        /*007c*/ 	.byte	0x00, 0x3c, 0x01, 0x00, 0x01, 0x00, 0x00, 0x00, 0x30, 0x3c, 0x01, 0x00


	//----- nvinfo : EIATTR_MERCURY_ISA_VERSION
	.align		4
.L_464:
        /*0088*/ 	.byte	0x03, 0x5f
        /*008a*/ 	.short	0x0000


	//----- nvinfo : EIATTR_COOP_GROUP_MASK_REGIDS
	.align		4
        /*008c*/ 	.byte	0x04, 0x29
        /*008e*/ 	.short	(.L_466 - .L_465)


	//   ....[0]....
.L_465:
        /*0090*/ 	.word	0xffffffff


	//   ....[1]....
        /*0094*/ 	.word	0xffffffff


	//   ....[2]....
        /*0098*/ 	.word	0xffffffff


	//   ....[3]....
        /*009c*/ 	.word	0xffffffff


	//   ....[4]....
        /*00a0*/ 	.word	0xffffffff


	//   ....[5]....
        /*00a4*/ 	.word	0xffffffff


	//   ....[6]....
        /*00a8*/ 	.word	0xffffffff


	//   ....[7]....
        /*00ac*/ 	.word	0xffffffff


	//   ....[8]....
        /*00b0*/ 	.word	0xffffffff


	//   ....[9]....
        /*00b4*/ 	.word	0xffffffff


	//   ....[10]....
        /*00b8*/ 	.word	0xffffffff


	//   ....[11]....
        /*00bc*/ 	.word	0xffffffff


	//   ....[12]....
        /*00c0*/ 	.word	0xffffffff


	//   ....[13]....
        /*00c4*/ 	.word	0xffffffff


	//   ....[14]....
        /*00c8*/ 	.word	0xffffffff


	//   ....[15]....
        /*00cc*/ 	.word	0xffffffff


	//   ....[16]....
        /*00d0*/ 	.word	0xffffffff


	//   ....[17]....
        /*00d4*/ 	.word	0xffffffff


	//   ....[18]....
        /*00d8*/ 	.word	0xffffffff


	//   ....[19]....
        /*00dc*/ 	.word	0xffffffff


	//   ....[20]....
        /*00e0*/ 	.word	0xffffffff


	//   ....[21]....
        /*00e4*/ 	.word	0xffffffff


	//   ....[22]....
        /*00e8*/ 	.word	0xffffffff


	//   ....[23]....
        /*00ec*/ 	.word	0xffffffff


	//   ....[24]....
        /*00f0*/ 	.word	0xffffffff


	//   ....[25]....
        /*00f4*/ 	.word	0xffffffff


	//   ....[26]....
        /*00f8*/ 	.word	0xffffffff


	//   ....[27]....
        /*00fc*/ 	.word	0xffffffff


	//   ....[28]....
        /*0100*/ 	.word	0xffffffff


	//   ....[29]....
        /*0104*/ 	.word	0xffffffff


	//   ....[30]....
        /*0108*/ 	.word	0xffffffff


	//   ....[31]....
        /*010c*/ 	.word	0xffffffff


	//   ....[32]....
        /*0110*/ 	.word	0xffffffff


	//   ....[33]....
        /*0114*/ 	.word	0xffffffff


	//   ....[34]....
        /*0118*/ 	.word	0xffffffff


	//   ....[35]....
        /*011c*/ 	.word	0xffffffff


	//   ....[36]....
        /*0120*/ 	.word	0xffffffff


	//   ....[37]....
        /*0124*/ 	.word	0xffffffff


	//   ....[38]....
        /*0128*/ 	.word	0xffffffff


	//   ....[39]....
        /*012c*/ 	.word	0xffffffff


	//   ....[40]....
        /*0130*/ 	.word	0xffffffff


	//   ....[41]....
        /*0134*/ 	.word	0xffffffff


	//   ....[42]....
        /*0138*/ 	.word	0xffffffff


	//   ....[43]....
        /*013c*/ 	.word	0xffffffff


	//   ....[44]....
        /*0140*/ 	.word	0xffffffff


	//   ....[45]....
        /*0144*/ 	.word	0xffffffff


	//   ....[46]....
        /*0148*/ 	.word	0xffffffff


	//   ....[47]....
        /*014c*/ 	.word	0xffffffff


	//   ....[48]....
        /*0150*/ 	.word	0xffffffff


	//   ....[49]....
        /*0154*/ 	.word	0xffffffff


	//   ....[50]....
        /*0158*/ 	.word	0xffffffff


	//   ....[51]....
        /*015c*/ 	.word	0xffffffff


	//   ....[52]....
        /*0160*/ 	.word	0xffffffff


	//   ....[53]....
        /*0164*/ 	.word	0xffffffff


	//   ....[54]....
        /*0168*/ 	.word	0xffffffff


	//   ....[55]....
        /*016c*/ 	.word	0xffffffff


	//   ....[56]....
        /*0170*/ 	.word	0xffffffff


	//   ....[57]....
        /*0174*/ 	.word	0xffffffff


	//   ....[58]....
        /*0178*/ 	.word	0xffffffff


	//   ....[59]....
        /*017c*/ 	.word	0xffffffff


	//   ....[60]....
        /*0180*/ 	.word	0xffffffff


	//   ....[61]....
        /*0184*/ 	.word	0xffffffff


	//   ....[62]....
        /*0188*/ 	.word	0xffffffff


	//   ....[63]....
        /*018c*/ 	.word	0xffffffff


	//   ....[64]....
        /*0190*/ 	.word	0xffffffff


	//   ....[65]....
        /*0194*/ 	.word	0xffffffff


	//   ....[66]....
        /*0198*/ 	.word	0xffffffff


	//   ....[67]....
        /*019c*/ 	.word	0xffffffff


	//   ....[68]....
        /*01a0*/ 	.word	0xffffffff


	//   ....[69]....
        /*01a4*/ 	.word	0xffffffff


	//   ....[70]....
        /*01a8*/ 	.word	0xffffffff


	//   ....[71]....
        /*01ac*/ 	.word	0xffffffff


	//   ....[72]....
        /*01b0*/ 	.word	0xffffffff


	//   ....[73]....
        /*01b4*/ 	.word	0xffffffff


	//   ....[74]....
        /*01b8*/ 	.word	0xffffffff


	//   ....[75]....
        /*01bc*/ 	.word	0xffffffff


	//   ....[76]....
        /*01c0*/ 	.word	0xffffffff


	//   ....[77]....
        /*01c4*/ 	.word	0xffffffff


	//   ....[78]....
        /*01c8*/ 	.word	0xffffffff


	//   ....[79]....
        /*01cc*/ 	.word	0xffffffff


	//   ....[80]....
        /*01d0*/ 	.word	0xffffffff


	//   ....[81]....
        /*01d4*/ 	.word	0xffffffff


	//   ....[82]....
        /*01d8*/ 	.word	0xffffffff


	//   ....[83]....
        /*01dc*/ 	.word	0xffffffff


	//   ....[84]....
        /*01e0*/ 	.word	0xffffffff


	//   ....[85]....
        /*01e4*/ 	.word	0xffffffff


	//   ....[86]....
        /*01e8*/ 	.word	0xffffffff


	//   ....[87]....
        /*01ec*/ 	.word	0xffffffff


	//   ....[88]....
        /*01f0*/ 	.word	0xffffffff


	//   ....[89]....
        /*01f4*/ 	.word	0xffffffff


	//   ....[90]....
        /*01f8*/ 	.word	0xffffffff


	//   ....[91]....
        /*01fc*/ 	.word	0xffffffff


	//   ....[92]....
        /*0200*/ 	.word	0xffffffff


	//   ....[93]....
        /*0204*/ 	.word	0xffffffff


	//   ....[94]....
        /*0208*/ 	.word	0xffffffff


	//   ....[95]....
        /*020c*/ 	.word	0xffffffff


	//   ....[96]....
        /*0210*/ 	.word	0xffffffff


	//   ....[97]....
        /*0214*/ 	.word	0xffffffff


	//   ....[98]....
        /*0218*/ 	.word	0xffffffff


	//   ....[99]....
        /*021c*/ 	.word	0xffffffff


	//   ....[100]....
        /*0220*/ 	.word	0xffffffff


	//   ....[101]....
        /*0224*/ 	.word	0xffffffff


	//   ....[102]....
        /*0228*/ 	.word	0xffffffff


	//   ....[103]....
        /*022c*/ 	.word	0xffffffff


	//   ....[104]....
        /*0230*/ 	.word	0xffffffff


	//   ....[105]....
        /*0234*/ 	.word	0xffffffff


	//   ....[106]....
        /*0238*/ 	.word	0xffffffff


	//   ....[107]....
        /*023c*/ 	.word	0xffffffff


	//   ....[108]....
        /*0240*/ 	.word	0xffffffff


	//   ....[109]....
        /*0244*/ 	.word	0xffffffff


	//   ....[110]....
        /*0248*/ 	.word	0xffffffff


	//   ....[111]....
        /*024c*/ 	.word	0xffffffff


	//   ....[112]....
        /*0250*/ 	.word	0xffffffff


	//   ....[113]....
        /*0254*/ 	.word	0xffffffff


	//   ....[114]....
        /*0258*/ 	.word	0xffffffff


	//   ....[115]....
        /*025c*/ 	.word	0xffffffff


	//   ....[116]....
        /*0260*/ 	.word	0xffffffff


	//   ....[117]....
        /*0264*/ 	.word	0xffffffff


	//   ....[118]....
        /*0268*/ 	.word	0xffffffff


	//   ....[119]....
        /*026c*/ 	.word	0xffffffff


	//   ....[120]....
        /*0270*/ 	.word	0xffffffff


	//   ....[121]....
        /*0274*/ 	.word	0xffffffff


	//   ....[122]....
        /*0278*/ 	.word	0xffffffff


	//   ....[123]....
        /*027c*/ 	.word	0xffffffff


	//   ....[124]....
        /*0280*/ 	.word	0xffffffff


	//   ....[125]....
        /*0284*/ 	.word	0xffffffff


	//   ....[126]....
        /*0288*/ 	.word	0xffffffff


	//   ....[127]....
        /*028c*/ 	.word	0xffffffff


	//   ....[128]....
        /*0290*/ 	.word	0xffffffff


	//   ....[129]....
        /*0294*/ 	.word	0xffffffff


	//   ....[130]....
        /*0298*/ 	.word	0xffffffff


	//   ....[131]....
        /*029c*/ 	.word	0xffffffff


	//   ....[132]....
        /*02a0*/ 	.word	0xffffffff


	//   ....[133]....
        /*02a4*/ 	.word	0xffffffff


	//   ....[134]....
        /*02a8*/ 	.word	0xffffffff


	//   ....[135]....
        /*02ac*/ 	.word	0xffffffff


	//   ....[136]....
        /*02b0*/ 	.word	0xffffffff


	//   ....[137]....
        /*02b4*/ 	.word	0xffffffff


	//   ....[138]....
        /*02b8*/ 	.word	0xffffffff


	//   ....[139]....
        /*02bc*/ 	.word	0xffffffff


	//   ....[140]....
        /*02c0*/ 	.word	0xffffffff


	//   ....[141]....
        /*02c4*/ 	.word	0xffffffff


	//   ....[142]....
        /*02c8*/ 	.word	0xffffffff


	//   ....[143]....
        /*02cc*/ 	.word	0xffffffff


	//   ....[144]....
        /*02d0*/ 	.word	0xffffffff


	//   ....[145]....
        /*02d4*/ 	.word	0xffffffff


	//   ....[146]....
        /*02d8*/ 	.word	0xffffffff


	//   ....[147]....
        /*02dc*/ 	.word	0xffffffff


	//   ....[148]....
        /*02e0*/ 	.word	0xffffffff


	//   ....[149]....
        /*02e4*/ 	.word	0xffffffff


	//   ....[150]....
        /*02e8*/ 	.word	0xffffffff


	//   ....[151]....
        /*02ec*/ 	.word	0xffffffff


	//   ....[152]....
        /*02f0*/ 	.word	0xffffffff


	//   ....[153]....
        /*02f4*/ 	.word	0xffffffff


	//   ....[154]....
        /*02f8*/ 	.word	0xffffffff


	//   ....[155]....
        /*02fc*/ 	.word	0xffffffff


	//   ....[156]....
        /*0300*/ 	.word	0xffffffff


	//   ....[157]....
        /*0304*/ 	.word	0xffffffff


	//   ....[158]....
        /*0308*/ 	.word	0xffffffff


	//   ....[159]....
        /*030c*/ 	.word	0xffffffff


	//   ....[160]....
        /*0310*/ 	.word	0xffffffff


	//   ....[161]....
        /*0314*/ 	.word	0xffffffff


	//   ....[162]....
        /*0318*/ 	.word	0xffffffff


	//   ....[163]....
        /*031c*/ 	.word	0xffffffff


	//   ....[164]....
        /*0320*/ 	.word	0xffffffff


	//   ....[165]....
        /*0324*/ 	.word	0xffffffff


	//   ....[166]....
        /*0328*/ 	.word	0xffffffff


	//   ....[167]....
        /*032c*/ 	.word	0xffffffff


	//   ....[168]....
        /*0330*/ 	.word	0xffffffff


	//   ....[169]....
        /*0334*/ 	.word	0xffffffff


	//   ....[170]....
        /*0338*/ 	.word	0xffffffff


	//   ....[171]....
        /*033c*/ 	.word	0xffffffff


	//   ....[172]....
        /*0340*/ 	.word	0xffffffff


	//   ....[173]....
        /*0344*/ 	.word	0xffffffff


	//   ....[174]....
        /*0348*/ 	.word	0xffffffff


	//   ....[175]....
        /*034c*/ 	.word	0xffffffff


	//   ....[176]....
        /*0350*/ 	.word	0xffffffff


	//   ....[177]....
        /*0354*/ 	.word	0xffffffff


	//   ....[178]....
        /*0358*/ 	.word	0xffffffff


	//   ....[179]....
        /*035c*/ 	.word	0xffffffff


	//   ....[180]....
        /*0360*/ 	.word	0xffffffff


	//   ....[181]....
        /*0364*/ 	.word	0xffffffff


	//   ....[182]....
        /*0368*/ 	.word	0xffffffff


	//   ....[183]....
        /*036c*/ 	.word	0xffffffff


	//   ....[184]....
        /*0370*/ 	.word	0xffffffff


	//   ....[185]....
        /*0374*/ 	.word	0xffffffff


	//   ....[186]....
        /*0378*/ 	.word	0xffffffff


	//   ....[187]....
        /*037c*/ 	.word	0xffffffff


	//   ....[188]....
        /*0380*/ 	.word	0xffffffff


	//   ....[189]....
        /*0384*/ 	.word	0xffffffff


	//   ....[190]....
        /*0388*/ 	.word	0xffffffff


	//   ....[191]....
        /*038c*/ 	.word	0xffffffff


	//   ....[192]....
        /*0390*/ 	.word	0xffffffff


	//----- nvinfo : EIATTR_COOP_GROUP_INSTR_OFFSETS
	.align		4
.L_466:
        /*0394*/ 	.byte	0x04, 0x28
        /*0396*/ 	.short	(.L_468 - .L_467)


	//   ....[0]....
.L_467:
        /*0398*/ 	.word	0x00000060


	//   ....[1]....
        /*039c*/ 	.word	0x00001180


	//   ....[2]....
        /*03a0*/ 	.word	0x000011b0


	//   ....[3]....
        /*03a4*/ 	.word	0x000012c0


	//   ....[4]....
        /*03a8*/ 	.word	0x000012f0


	//   ....[5]....
        /*03ac*/ 	.word	0x00001380


	//   ....[6]....
        /*03b0*/ 	.word	0x000013b0


	//   ....[7]....
        /*03b4*/ 	.word	0x00001440


	//   ....[8]....
        /*03b8*/ 	.word	0x00001470


	//   ....[9]....
        /*03bc*/ 	.word	0x00001500


	//   ....[10]....
        /*03c0*/ 	.word	0x00001530


	//   ....[11]....
        /*03c4*/ 	.word	0x000015c0


	//   ....[12]....
        /*03c8*/ 	.word	0x000015f0


	//   ....[13]....
        /*03cc*/ 	.word	0x00001680


	//   ....[14]....
        /*03d0*/ 	.word	0x000016b0


	//   ....[15]....
        /*03d4*/ 	.word	0x00001730


	//   ....[16]....
        /*03d8*/ 	.word	0x00001770


	//   ....[17]....
        /*03dc*/ 	.word	0x00001c40


	//   ....[18]....
        /*03e0*/ 	.word	0x00001c70


	//   ....[19]....
        /*03e4*/ 	.word	0x00001c90


	//   ....[20]....
        /*03e8*/ 	.word	0x00001cc0


	//   ....[21]....
        /*03ec*/ 	.word	0x00001cf0


	//   ....[22]....
        /*03f0*/ 	.word	0x00001d00


	//   ....[23]....
        /*03f4*/ 	.word	0x00001d20


	//   ....[24]....
        /*03f8*/ 	.word	0x00001d40


	//   ....[25]....
        /*03fc*/ 	.word	0x00001d60


	//   ....[26]....
        /*0400*/ 	.word	0x00001d70


	//   ....[27]....
        /*0404*/ 	.word	0x00001d80


	//   ....[28]....
        /*0408*/ 	.word	0x00001d90


	//   ....[29]....
        /*040c*/ 	.word	0x00002020


	//   ....[30]....
        /*0410*/ 	.word	0x00002060


	//   ....[31]....
        /*0414*/ 	.word	0x00002100


	//   ....[32]....
        /*0418*/ 	.word	0x00002140


	//   ....[33]....
        /*041c*/ 	.word	0x00002170


	//   ....[34]....
        /*0420*/ 	.word	0x000021a0


	//   ....[35]....
        /*0424*/ 	.word	0x000021c0


	//   ....[36]....
        /*0428*/ 	.word	0x00002300


	//   ....[37]....
        /*042c*/ 	.word	0x00002330


	//   ....[38]....
        /*0430*/ 	.word	0x000024f0


	//   ....[39]....
        /*0434*/ 	.word	0x00002500


	//   ....[40]....
        /*0438*/ 	.word	0x00002560


	//   ....[41]....
        /*043c*/ 	.word	0x00002e10


	//   ....[42]....
        /*0440*/ 	.word	0x00002e20


	//   ....[43]....
        /*0444*/ 	.word	0x00002e30


	//   ....[44]....
        /*0448*/ 	.word	0x00002e40


	//   ....[45]....
        /*044c*/ 	.word	0x00002e50


	//   ....[46]....
        /*0450*/ 	.word	0x00002e60


	//   ....[47]....
        /*0454*/ 	.word	0x00002e70


	//   ....[48]....
        /*0458*/ 	.word	0x00002e90


	//   ....[49]....
        /*045c*/ 	.word	0x00002eb0


	//   ....[50]....
        /*0460*/ 	.word	0x00002ed0


	//   ....[51]....
        /*0464*/ 	.word	0x00002ee0


	//   ....[52]....
        /*0468*/ 	.word	0x00002f00


	//   ....[53]....
        /*046c*/ 	.word	0x000031d0


	//   ....[54]....
        /*0470*/ 	.word	0x00003420


	//   ....[55]....
        /*0474*/ 	.word	0x00003cb0


	//   ....[56]....
        /*0478*/ 	.word	0x00004a50


	//   ....[57]....
        /*047c*/ 	.word	0x00005400


	//   ....[58]....
        /*0480*/ 	.word	0x00005500


	//   ....[59]....
        /*0484*/ 	.word	0x00005600


	//   ....[60]....
        /*0488*/ 	.word	0x00005770


	//   ....[61]....
        /*048c*/ 	.word	0x00005c00


	//   ....[62]....
        /*0490*/ 	.word	0x00005de0


	//   ....[63]....
        /*0494*/ 	.word	0x00005e60


	//   ....[64]....
        /*0498*/ 	.word	0x00005f70


	//   ....[65]....
        /*049c*/ 	.word	0x00007aa0


	//   ....[66]....
        /*04a0*/ 	.word	0x00007ab0


	//   ....[67]....
        /*04a4*/ 	.word	0x00007ac0


	//   ....[68]....
        /*04a8*/ 	.word	0x00007ad0


	//   ....[69]....
        /*04ac*/ 	.word	0x00007ae0


	//   ....[70]....
        /*04b0*/ 	.word	0x00007af0


	//   ....[71]....
        /*04b4*/ 	.word	0x00007b00


	//   ....[72]....
        /*04b8*/ 	.word	0x00007b10


	//   ....[73]....
        /*04bc*/ 	.word	0x00007b20


	//   ....[74]....
        /*04c0*/ 	.word	0x00007b30


	//   ....[75]....
        /*04c4*/ 	.word	0x00007b40


	//   ....[76]....
        /*04c8*/ 	.word	0x00007b50


	//   ....[77]....
        /*04cc*/ 	.word	0x00008590


	//   ....[78]....
        /*04d0*/ 	.word	0x000085a0


	//   ....[79]....
        /*04d4*/ 	.word	0x000085b0


	//   ....[80]....
        /*04d8*/ 	.word	0x000085c0


	//   ....[81]....
        /*04dc*/ 	.word	0x000085d0


	//   ....[82]....
        /*04e0*/ 	.word	0x000085e0


	//   ....[83]....
        /*04e4*/ 	.word	0x000085f0


	//   ....[84]....
        /*04e8*/ 	.word	0x00008610


	//   ....[85]....
        /*04ec*/ 	.word	0x00008630


	//   ....[86]....
        /*04f0*/ 	.word	0x00008660


	//   ....[87]....
        /*04f4*/ 	.word	0x00008680


	//   ....[88]....
        /*04f8*/ 	.word	0x000086a0


	//   ....[89]....
        /*04fc*/ 	.word	0x00008810


	//   ....[90]....
        /*0500*/ 	.word	0x00008a40


	//   ....[91]....
        /*0504*/ 	.word	0x00008c30


	//   ....[92]....
        /*0508*/ 	.word	0x00009bb0


	//   ....[93]....
        /*050c*/ 	.word	0x0000ade0


	//   ....[94]....
        /*0510*/ 	.word	0x0000ae00


	//   ....[95]....
        /*0514*/ 	.word	0x0000ae20


	//   ....[96]....
        /*0518*/ 	.word	0x0000ae50


	//   ....[97]....
        /*051c*/ 	.word	0x0000aec0


	//   ....[98]....
        /*0520*/ 	.word	0x0000b060


	//   ....[99]....
        /*0524*/ 	.word	0x0000b260


	//   ....[100]....
        /*0528*/ 	.word	0x0000b3b0


	//   ....[101]....
        /*052c*/ 	.word	0x0000da70


	//   ....[102]....
        /*0530*/ 	.word	0x0000da80


	//   ....[103]....
        /*0534*/ 	.word	0x0000da90


	//   ....[104]....
        /*0538*/ 	.word	0x0000daa0


	//   ....[105]....
        /*053c*/ 	.word	0x0000dab0


	//   ....[106]....
        /*0540*/ 	.word	0x0000dac0


	//   ....[107]....
        /*0544*/ 	.word	0x0000dad0


	//   ....[108]....
        /*0548*/ 	.word	0x0000dae0


	//   ....[109]....
        /*054c*/ 	.word	0x0000daf0


	//   ....[110]....
        /*0550*/ 	.word	0x0000db00


	//   ....[111]....
        /*0554*/ 	.word	0x0000db10


	//   ....[112]....
        /*0558*/ 	.word	0x0000db20


	//   ....[113]....
        /*055c*/ 	.word	0x0000e560


	//   ....[114]....
        /*0560*/ 	.word	0x0000e570


	//   ....[115]....
        /*0564*/ 	.word	0x0000e580


	//   ....[116]....
        /*0568*/ 	.word	0x0000e590


	//   ....[117]....
        /*056c*/ 	.word	0x0000e5a0


	//   ....[118]....
        /*0570*/ 	.word	0x0000e5b0


	//   ....[119]....
        /*0574*/ 	.word	0x0000e5c0


	//   ....[120]....
        /*0578*/ 	.word	0x0000e5e0


	//   ....[121]....
        /*057c*/ 	.word	0x0000e600


	//   ....[122]....
        /*0580*/ 	.word	0x0000e630


	//   ....[123]....
        /*0584*/ 	.word	0x0000e650


	//   ....[124]....
        /*0588*/ 	.word	0x0000e670


	//   ....[125]....
        /*058c*/ 	.word	0x0000eb90


	//   ....[126]....
        /*0590*/ 	.word	0x0000ec90


	//   ....[127]....
        /*0594*/ 	.word	0x0000ece0


	//   ....[128]....
        /*0598*/ 	.word	0x0000ed60


	//   ....[129]....
        /*059c*/ 	.word	0x0000ede0


	//   ....[130]....
        /*05a0*/ 	.word	0x0000ef20


	//   ....[131]....
        /*05a4*/ 	.word	0x0000efc0


	//   ....[132]....
        /*05a8*/ 	.word	0x0000f130


	//   ....[133]....
        /*05ac*/ 	.word	0x00011340


	//   ....[134]....
        /*05b0*/ 	.word	0x00011360


	//   ....[135]....
        /*05b4*/ 	.word	0x00011370


	//   ....[136]....
        /*05b8*/ 	.word	0x00011390


	//   ....[137]....
        /*05bc*/ 	.word	0x000113b0


	//   ....[138]....
        /*05c0*/ 	.word	0x000113e0


	//   ....[139]....
        /*05c4*/ 	.word	0x00011420


	//   ....[140]....
        /*05c8*/ 	.word	0x00011440


	//   ....[141]....
        /*05cc*/ 	.word	0x00011480


	//   ....[142]....
        /*05d0*/ 	.word	0x000114a0


	//   ....[143]....
        /*05d4*/ 	.word	0x000114b0


	//   ....[144]....
        /*05d8*/ 	.word	0x000114d0


	//   ....[145]....
        /*05dc*/ 	.word	0x00011e60


	//   ....[146]....
        /*05e0*/ 	.word	0x00011e70


	//   ....[147]....
        /*05e4*/ 	.word	0x00011e80


	//   ....[148]....
        /*05e8*/ 	.word	0x00011e90


	//   ....[149]....
        /*05ec*/ 	.word	0x00011ea0


	//   ....[150]....
        /*05f0*/ 	.word	0x00011eb0


	//   ....[151]....
        /*05f4*/ 	.word	0x00011ec0


	//   ....[152]....
        /*05f8*/ 	.word	0x00011ee0


	//   ....[153]....
        /*05fc*/ 	.word	0x00011f00


	//   ....[154]....
        /*0600*/ 	.word	0x00011f30


	//   ....[155]....
        /*0604*/ 	.word	0x00011f50


	//   ....[156]....
        /*0608*/ 	.word	0x00011f70


	//   ....[157]....
        /*060c*/ 	.word	0x000120f0


	//   ....[158]....
        /*0610*/ 	.word	0x00012300


	//   ....[159]....
        /*0614*/ 	.word	0x00012810


	//   ....[160]....
        /*0618*/ 	.word	0x00012f90


	//   ....[161]....
        /*061c*/ 	.word	0x00014030


	//   ....[162]....
        /*0620*/ 	.word	0x000146d0


	//   ....[163]....
        /*0624*/ 	.word	0x00014790


	//   ....[164]....
        /*0628*/ 	.word	0x000147b0


	//   ....[165]....
        /*062c*/ 	.word	0x000147d0


	//   ....[166]....
        /*0630*/ 	.word	0x00014980


	//   ....[167]....
        /*0634*/ 	.word	0x00014b40


	//   ....[168]....
        /*0638*/ 	.word	0x00014ca0


	//   ....[169]....
        /*063c*/ 	.word	0x00016bd0


	//   ....[170]....
        /*0640*/ 	.word	0x00016c00


	//   ....[171]....
        /*0644*/ 	.word	0x00016c10


	//   ....[172]....
        /*0648*/ 	.word	0x00016c20


	//   ....[173]....
        /*064c*/ 	.word	0x00016c50


	//   ....[174]....
        /*0650*/ 	.word	0x00016c70


	//   ....[175]....
        /*0654*/ 	.word	0x00016c90


	//   ....[176]....
        /*0658*/ 	.word	0x00016ca0


	//   ....[177]....
        /*065c*/ 	.word	0x00017990


	//   ....[178]....
        /*0660*/ 	.word	0x000179c0


	//   ....[179]....
        /*0664*/ 	.word	0x000179f0


	//   ....[180]....
        /*0668*/ 	.word	0x00017a20


	//   ....[181]....
        /*066c*/ 	.word	0x00017a60


	//   ....[182]....
        /*0670*/ 	.word	0x00017a90


	//   ....[183]....
        /*0674*/ 	.word	0x00017ab0


	//   ....[184]....
        /*0678*/ 	.word	0x00017ac0


	//   ....[185]....
        /*067c*/ 	.word	0x00017b40


	//   ....[186]....
        /*0680*/ 	.word	0x00017b60


	//   ....[187]....
        /*0684*/ 	.word	0x00017e60


	//   ....[188]....
        /*0688*/ 	.word	0x00017e80


	//   ....[189]....
        /*068c*/ 	.word	0x00018180


	//   ....[190]....
        /*0690*/ 	.word	0x000181a0


	//   ....[191]....
        /*0694*/ 	.word	0x000184a0


	//   ....[192]....
        /*0698*/ 	.word	0x000184b0


	//----- nvinfo : EIATTR_EXIT_INSTR_OFFSETS
	.align		4
.L_468:
        /*069c*/ 	.byte	0x04, 0x1c
        /*069e*/ 	.short	(.L_470 - .L_469)


	//   ....[0]....
.L_469:
        /*06a0*/ 	.word	0x000001c0


	//   ....[1]....
        /*06a4*/ 	.word	0x000184c0


	//   ....[2]....
        /*06a8*/ 	.word	0x00018760


	//   ....[3]....
        /*06ac*/ 	.word	0x000187b0


	//   ....[4]....
        /*06b0*/ 	.word	0x000187e0


	//   ....[5]....
        /*06b4*/ 	.word	0x00018840


	//   ....[6]....
        /*06b8*/ 	.word	0x00018ad0


	//----- nvinfo : EIATTR_CTAIDZ_USED
	.align		4
.L_470:
        /*06bc*/ 	.byte	0x01, 0x04
	.zero		2


	//----- nvinfo : EIATTR_MAX_THREADS
	.align		4
        /*06c0*/ 	.byte	0x04, 0x05
        /*06c2*/ 	.short	(.L_472 - .L_471)
.L_471:
        /*06c4*/ 	.word	0x00000080
        /*06c8*/ 	.word	0x00000001
        /*06cc*/ 	.word	0x00000001


	//----- nvinfo : EIATTR_CRS_STACK_SIZE
	.align		4
.L_472:
        /*06d0*/ 	.byte	0x04, 0x1e
        /*06d2*/ 	.short	(.L_474 - .L_473)
.L_473:
        /*06d4*/ 	.word	0x00000000
.L_474:


//--------------------- .nv.info._ZN7cutlass13device_kernelIN5flash19enable_sm80_to_sm89INS1_16FlashAttnFwdSm80INS1_25CollectiveMainloopFwdSm80ILi4ELi1ELb0EN4cute5tupleIJNS5_1CILi128EEENS7_ILi80EEENS7_ILi64EEEEEELi64ENS_6half_tEfNS_4arch4Sm80ELb0ELb1ELb0ELb1ELb1ELb0ELb1ELb1EEENS1_21CollectiveEpilogueFwdINS6_IJS8_SA_S9_EEENS6_IJNS7_ILi1EEESI_SI_EEESC_SE_Li128ELb1ELb1ELb1ELb0EEENS1_36VarlenDynamicPersistentTileSchedulerILi128ELi80ELi128ELi128ELb1ELb1ELb0ELb1ELb0ELb1EEEEEEEEEvNT_6ParamsE --------------------------
	.section	.nv.info._ZN7cutlass13device_kernelIN5flash19enable_sm80_to_sm89INS1_16FlashAttnFwdSm80INS1_25CollectiveMainloopFwdSm80ILi4ELi1ELb0EN4cute5tupleIJNS5_1CILi128EEENS7_ILi80EEENS7_ILi64EEEEEELi64ENS_6half_tEfNS_4arch4Sm80ELb0ELb1ELb0ELb1ELb1ELb0ELb1ELb1EEENS1_21CollectiveEpilogueFwdINS6_IJS8_SA_S9_EEENS6_IJNS7_ILi1EEESI_SI_EEESC_SE_Li128ELb1ELb1ELb1ELb0EEENS1_36VarlenDynamicPersistentTileSchedulerILi128ELi80ELi128ELi128ELb1ELb1ELb0ELb1ELb0ELb1EEEEEEEEEvNT_6ParamsE,"",@"SHT_CUDA_INFO"
	.sectionflags	@""
	.align	4


	//----- nvinfo : EIATTR_CUDA_API_VERSION
	.align		4
        /*0000*/ 	.byte	0x04, 0x37
        /*0002*/ 	.short	(.L_476 - .L_475)
.L_475:
        /*0004*/ 	.word	0x00000082


	//----- nvinfo : EIATTR_SW2861232_WAR
	.align		4
.L_476:
        /*0008*/ 	.byte	0x01, 0x35
	.zero		2


	//----- nvinfo : EIATTR_PARAM_CBANK
	.align		4
        /*000c*/ 	.byte	0x04, 0x0a
        /*000e*/ 	.short	(.L_478 - .L_477)
	.align		4
.L_477:
        /*0010*/ 	.word	index@(.nv.constant0._ZN7cutlass13device_kernelIN5flash19enable_sm80_to_sm89INS1_16FlashAttnFwdSm80INS1_25CollectiveMainloopFwdSm80ILi4ELi1ELb0EN4cute5tupleIJNS5_1CILi128EEENS7_ILi80EEENS7_ILi64EEEEEELi64ENS_6half_tEfNS_4arch4Sm80ELb0ELb1ELb0ELb1ELb1ELb0ELb1ELb1EEENS1_21CollectiveEpilogueFwdINS6_IJS8_SA_S9_EEENS6_IJNS7_ILi1EEESI_SI_EEESC_SE_Li128ELb1ELb1ELb1ELb0EEENS1_36VarlenDynamicPersistentTileSchedulerILi128ELi80ELi128ELi128ELb1ELb1ELb0ELb1ELb0ELb1EEEEEEEEEvNT_6ParamsE)
        /*0014*/ 	.short	0x0160
        /*0016*/ 	.short	0x0438


	//----- nvinfo : EIATTR_CBANK_PARAM_SIZE
	.align		4
.L_478:
        /*0018*/ 	.byte	0x03, 0x19
        /*001a*/ 	.short	0x0438


	//----- nvinfo : EIATTR_KPARAM_INFO
	.align		4
        /*001c*/ 	.byte	0x04, 0x17
        /*001e*/ 	.short	(.L_480 - .L_479)
.L_479:
        /*0020*/ 	.word	0x00000000
        /*0024*/ 	.short	0x0000
        /*0026*/ 	.short	0x0000
        /*0028*/ 	.byte	0x00, 0xf0, 0xe1, 0x10


	//----- nvinfo : EIATTR_MAXREG_COUNT
	.align		4
.L_480:
        /*002c*/ 	.byte	0x03, 0x1b
        /*002e*/ 	.short	0x00ff


	//----- nvinfo : EIATTR_NUM_BARRIERS
	.align		4
        /*0030*/ 	.byte	0x02, 0x4c
        /*0032*/ 	.byte	0x06
	.zero		1


	//----- nvinfo : EIATTR_ANNOTATIONS
	.align		4
        /*0034*/ 	.byte	0x04, 0x55
        /*0036*/ 	.short	(.L_482 - .L_481)


	//   ....[0]....
.L_481:
        /* <DEDUP_REMOVED lines=78> */


	//----- nvinfo : EIATTR_MERCURY_ISA_VERSION
	.align		4
.L_482:
        /*0500*/ 	.byte	0x03, 0x5f
        /*0502*/ 	.short	0x0000


	//----- nvinfo : EIATTR_INT_WARP_WIDE_INSTR_OFFSETS
	.align		4
        /*0504*/ 	.byte	0x04, 0x31
        /*0506*/ 	.short	(.L_484 - .L_483)


	//   ....[0]....
.L_483:
        /*0508*/ 	.word	0x00016190


	//   ....[1]....
        /*050c*/ 	.word	0x00016210


	//----- nvinfo : EIATTR_COOP_GROUP_MASK_REGIDS
	.align		4
.L_484:
        /*0510*/ 	.byte	0x04, 0x29
        /*0512*/ 	.short	(.L_486 - .L_485)


	//   ....[0]....
.L_485:
        /*0514*/ 	.word	0xffffffff


	//   ....[1]....
        /*0518*/ 	.word	0xffffffff


	//   ....[2]....
        /*051c*/ 	.word	0xffffffff


	//   ....[3]....
        /*0520*/ 	.word	0xffffffff


	//   ....[4]....
        /*0524*/ 	.word	0xffffffff


	//   ....[5]....
        /*0528*/ 	.word	0xffffffff


	//   ....[6]....
        /*052c*/ 	.word	0xffffffff


	//   ....[7]....
        /*0530*/ 	.word	0xffffffff


	//   ....[8]....
        /*0534*/ 	.word	0xffffffff


	//   ....[9]....
        /*0538*/ 	.word	0xffffffff


	//   ....[10]....
        /*053c*/ 	.word	0xffffffff


	//   ....[11]....
        /*0540*/ 	.word	0xffffffff


	//   ....[12]....
        /*0544*/ 	.word	0xffffffff


	//   ....[13]....
        /*0548*/ 	.word	0xffffffff


	//   ....[14]....
        /*054c*/ 	.word	0xffffffff


	//   ....[15]....
        /*0550*/ 	.word	0xffffffff


	//   ....[16]....
        /*0554*/ 	.word	0xffffffff


	//   ....[17]....
        /*0558*/ 	.word	0xffffffff


	//   ....[18]....
        /*055c*/ 	.word	0xffffffff


	//   ....[19]....
        /*0560*/ 	.word	0xffffffff


	//   ....[20]....
        /*0564*/ 	.word	0xffffffff


	//   ....[21]....
        /*0568*/ 	.word	0xffffffff


	//   ....[22]....
        /*056c*/ 	.word	0xffffffff


	//   ....[23]....
        /*0570*/ 	.word	0xffffffff


	//   ....[24]....
        /*0574*/ 	.word	0xffffffff


	//   ....[25]....
        /*0578*/ 	.word	0xffffffff


	//   ....[26]....
        /*057c*/ 	.word	0xffffffff


	//   ....[27]....
        /*0580*/ 	.word	0xffffffff


	//   ....[28]....
        /*0584*/ 	.word	0xffffffff


	//   ....[29]....
        /*0588*/ 	.word	0xffffffff


	//   ....[30]....
        /*058c*/ 	.word	0xffffffff


	//   ....[31]....
        /*0590*/ 	.word	0xffffffff


	//   ....[32]....
        /*0594*/ 	.word	0xffffffff


	//   ....[33]....
        /*0598*/ 	.word	0xffffffff


	//   ....[34]....
        /*059c*/ 	.word	0xffffffff


	//   ....[35]....
        /*05a0*/ 	.word	0xffffffff


	//   ....[36]....
        /*05a4*/ 	.word	0xffffffff


	//   ....[37]....
        /*05a8*/ 	.word	0xffffffff


	//   ....[38]....
        /*05ac*/ 	.word	0xffffffff


	//   ....[39]....
        /*05b0*/ 	.word	0xffffffff


	//   ....[40]....
        /*05b4*/ 	.word	0xffffffff


	//   ....[41]....
        /*05b8*/ 	.word	0xffffffff


	//   ....[42]....
        /*05bc*/ 	.word	0xffffffff


	//   ....[43]....
        /*05c0*/ 	.word	0xffffffff


	//   ....[44]....
        /*05c4*/ 	.word	0xffffffff


	//   ....[45]....
        /*05c8*/ 	.word	0xffffffff


	//   ....[46]....
        /*05cc*/ 	.word	0xffffffff


	//   ....[47]....
        /*05d0*/ 	.word	0xffffffff


	//   ....[48]....
        /*05d4*/ 	.word	0xffffffff


	//   ....[49]....
        /*05d8*/ 	.word	0xffffffff


	//   ....[50]....
        /*05dc*/ 	.word	0xffffffff


	//   ....[51]....
        /*05e0*/ 	.word	0xffffffff


	//   ....[52]....
        /*05e4*/ 	.word	0xffffffff


	//   ....[53]....
        /*05e8*/ 	.word	0xffffffff


	//   ....[54]....
        /*05ec*/ 	.word	0xffffffff


	//   ....[55]....
        /*05f0*/ 	.word	0xffffffff


	//   ....[56]....
        /*05f4*/ 	.word	0xffffffff


	//   ....[57]....
        /*05f8*/ 	.word	0xffffffff


	//   ....[58]....
        /*05fc*/ 	.word	0xffffffff


	//   ....[59]....
        /*0600*/ 	.word	0xffffffff


	//   ....[60]....
        /*0604*/ 	.word	0xffffffff


	//   ....[61]....
        /*0608*/ 	.word	0xffffffff


	//   ....[62]....
        /*060c*/ 	.word	0xffffffff


	//   ....[63]....
        /*0610*/ 	.word	0xffffffff


	//   ....[64]....
        /*0614*/ 	.word	0xffffffff


	//   ....[65]....
        /*0618*/ 	.word	0xffffffff


	//   ....[66]....
        /*061c*/ 	.word	0xffffffff


	//   ....[67]....
        /*0620*/ 	.word	0xffffffff


	//   ....[68]....
        /*0624*/ 	.word	0xffffffff


	//   ....[69]....
        /*0628*/ 	.word	0xffffffff


	//   ....[70]....
        /*062c*/ 	.word	0xffffffff


	//   ....[71]....
        /*0630*/ 	.word	0xffffffff


	//   ....[72]....
        /*0634*/ 	.word	0xffffffff


	//   ....[73]....
        /*0638*/ 	.word	0xffffffff


	//   ....[74]....
        /*063c*/ 	.word	0xffffffff


	//   ....[75]....
        /*0640*/ 	.word	0xffffffff


	//   ....[76]....
        /*0644*/ 	.word	0xffffffff


	//   ....[77]....
        /*0648*/ 	.word	0xffffffff


	//   ....[78]....
        /*064c*/ 	.word	0xffffffff


	//   ....[79]....
        /*0650*/ 	.word	0xffffffff


	//   ....[80]....
        /*0654*/ 	.word	0xffffffff


	//   ....[81]....
        /*0658*/ 	.word	0xffffffff


	//   ....[82]....
        /*065c*/ 	.word	0xffffffff


	//   ....[83]....
        /*0660*/ 	.word	0xffffffff


	//   ....[84]....
        /*0664*/ 	.word	0xffffffff


	//   ....[85]....
        /*0668*/ 	.word	0xffffffff


	//   ....[86]....
        /*066c*/ 	.word	0xffffffff


	//   ....[87]....
        /*0670*/ 	.word	0xffffffff


	//   ....[88]....
        /*0674*/ 	.word	0xffffffff


	//   ....[89]....
        /*0678*/ 	.word	0xffffffff


	//   ....[90]....
        /*067c*/ 	.word	0xffffffff


	//   ....[91]....
        /*0680*/ 	.word	0xffffffff


	//   ....[92]....
        /*0684*/ 	.word	0xffffffff


	//   ....[93]....
        /*0688*/ 	.word	0xffffffff


	//   ....[94]....
        /*068c*/ 	.word	0xffffffff


	//   ....[95]....
        /*0690*/ 	.word	0xffffffff


	//   ....[96]....
        /*0694*/ 	.word	0xffffffff


	//   ....[97]....
        /*0698*/ 	.word	0xffffffff


	//   ....[98]....
        /*069c*/ 	.word	0xffffffff


	//   ....[99]....
        /*06a0*/ 	.word	0xffffffff


	//   ....[100]....
        /*06a4*/ 	.word	0xffffffff


	//   ....[101]....
        /*06a8*/ 	.word	0xffffffff


	//   ....[102]....
        /*06ac*/ 	.word	0xffffffff


	//   ....[103]....
        /*06b0*/ 	.word	0xffffffff


	//   ....[104]....
        /*06b4*/ 	.word	0xffffffff


	//   ....[105]....
        /*06b8*/ 	.word	0xffffffff


	//   ....[106]....
        /*06bc*/ 	.word	0xffffffff


	//   ....[107]....
        /*06c0*/ 	.word	0xffffffff


	//   ....[108]....
        /*06c4*/ 	.word	0xffffffff


	//   ....[109]....
        /*06c8*/ 	.word	0xffffffff


	//   ....[110]....
        /*06cc*/ 	.word	0xffffffff


	//   ....[111]....
        /*06d0*/ 	.word	0xffffffff


	//   ....[112]....
        /*06d4*/ 	.word	0xffffffff


	//   ....[113]....
        /*06d8*/ 	.word	0xffffffff


	//   ....[114]....
        /*06dc*/ 	.word	0xffffffff


	//   ....[115]....
        /*06e0*/ 	.word	0xffffffff


	//   ....[116]....
        /*06e4*/ 	.word	0xffffffff


	//   ....[117]....
        /*06e8*/ 	.word	0xffffffff


	//   ....[118]....
        /*06ec*/ 	.word	0xffffffff


	//   ....[119]....
        /*06f0*/ 	.word	0xffffffff


	//   ....[120]....
        /*06f4*/ 	.word	0xffffffff


	//   ....[121]....
        /*06f8*/ 	.word	0xffffffff


	//   ....[122]....
        /*06fc*/ 	.word	0xffffffff


	//   ....[123]....
        /*0700*/ 	.word	0xffffffff


	//   ....[124]....
        /*0704*/ 	.word	0xffffffff


	//   ....[125]....
        /*0708*/ 	.word	0xffffffff


	//   ....[126]....
        /*070c*/ 	.word	0xffffffff


	//   ....[127]....
        /*0710*/ 	.word	0xffffffff


	//   ....[128]....
        /*0714*/ 	.word	0xffffffff


	//   ....[129]....
        /*0718*/ 	.word	0xffffffff


	//   ....[130]....
        /*071c*/ 	.word	0xffffffff


	//   ....[131]....
        /*0720*/ 	.word	0xffffffff


	//   ....[132]....
        /*0724*/ 	.word	0xffffffff


	//   ....[133]....
        /*0728*/ 	.word	0xffffffff


	//   ....[134]....
        /*072c*/ 	.word	0xffffffff


	//   ....[135]....
        /*0730*/ 	.word	0xffffffff


	//   ....[136]....
        /*0734*/ 	.word	0xffffffff


	//   ....[137]....
        /*0738*/ 	.word	0xffffffff


	//   ....[138]....
        /*073c*/ 	.word	0xffffffff


	//   ....[139]....
        /*0740*/ 	.word	0xffffffff


	//   ....[140]....
        /*0744*/ 	.word	0xffffffff


	//   ....[141]....
        /*0748*/ 	.word	0xffffffff


	//   ....[142]....
        /*074c*/ 	.word	0xffffffff


	//   ....[143]....
        /*0750*/ 	.word	0xffffffff


	//   ....[144]....
        /*0754*/ 	.word	0xffffffff


	//   ....[145]....
        /*0758*/ 	.word	0xffffffff


	//   ....[146]....
        /*075c*/ 	.word	0xffffffff


	//   ....[147]....
        /*0760*/ 	.word	0xffffffff


	//   ....[148]....
        /*0764*/ 	.word	0xffffffff


	//   ....[149]....
        /*0768*/ 	.word	0xffffffff


	//   ....[150]....
        /*076c*/ 	.word	0xffffffff


	//   ....[151]....
        /*0770*/ 	.word	0xffffffff


	//   ....[152]....
        /*0774*/ 	.word	0xffffffff


	//   ....[153]....
        /*0778*/ 	.word	0xffffffff


	//   ....[154]....
        /*077c*/ 	.word	0xffffffff


	//   ....[155]....
        /*0780*/ 	.word	0xffffffff


	//   ....[156]....
        /*0784*/ 	.word	0xffffffff


	//   ....[157]....
        /*0788*/ 	.word	0xffffffff


	//   ....[158]....
        /*078c*/ 	.word	0xffffffff


	//   ....[159]....
        /*0790*/ 	.word	0xffffffff


	//   ....[160]....
        /*0794*/ 	.word	0xffffffff


	//   ....[161]....
        /*0798*/ 	.word	0xffffffff


	//   ....[162]....
        /*079c*/ 	.word	0xffffffff


	//   ....[163]....
        /*07a0*/ 	.word	0xffffffff


	//   ....[164]....
        /*07a4*/ 	.word	0xffffffff


	//   ....[165]....
        /*07a8*/ 	.word	0xffffffff


	//   ....[166]....
        /*07ac*/ 	.word	0xffffffff


	//   ....[167]....
        /*07b0*/ 	.word	0xffffffff


	//   ....[168]....
        /*07b4*/ 	.word	0xffffffff


	//   ....[169]....
        /*07b8*/ 	.word	0xffffffff


	//   ....[170]....
        /*07bc*/ 	.word	0xffffffff


	//   ....[171]....
        /*07c0*/ 	.word	0xffffffff


	//   ....[172]....
        /*07c4*/ 	.word	0xffffffff


	//   ....[173]....
        /*07c8*/ 	.word	0xffffffff


	//   ....[174]....
        /*07cc*/ 	.word	0xffffffff


	//   ....[175]....
        /*07d0*/ 	.word	0xffffffff


	//   ....[176]....
        /*07d4*/ 	.word	0xffffffff


	//   ....[177]....
        /*07d8*/ 	.word	0xffffffff


	//   ....[178]....
        /*07dc*/ 	.word	0xffffffff


	//   ....[179]....
        /*07e0*/ 	.word	0xffffffff


	//   ....[180]....
        /*07e4*/ 	.word	0xffffffff


	//   ....[181]....
        /*07e8*/ 	.word	0xffffffff


	//   ....[182]....
        /*07ec*/ 	.word	0xffffffff


	//   ....[183]....
        /*07f0*/ 	.word	0xffffffff


	//   ....[184]....
        /*07f4*/ 	.word	0xffffffff


	//   ....[185]....
        /*07f8*/ 	.word	0xffffffff


	//   ....[186]....
        /*07fc*/ 	.word	0xffffffff


	//   ....[187]....
        /*0800*/ 	.word	0xffffffff


	//   ....[188]....
        /*0804*/ 	.word	0xffffffff


	//   ....[189]....
        /*0808*/ 	.word	0xffffffff


	//   ....[190]....
        /*080c*/ 	.word	0xffffffff


	//   ....[191]....
        /*0810*/ 	.word	0xffffffff


	//   ....[192]....
        /*0814*/ 	.word	0xffffffff


	//   ....[193]....
        /*0818*/ 	.word	0xffffffff


	//   ....[194]....
        /*081c*/ 	.word	0xffffffff


	//   ....[195]....
        /*0820*/ 	.word	0xffffffff


	//   ....[196]....
        /*0824*/ 	.word	0xffffffff


	//   ....[197]....
        /*0828*/ 	.word	0xffffffff


	//   ....[198]....
        /*082c*/ 	.word	0xffffffff


	//   ....[199]....
        /*0830*/ 	.word	0xffffffff


	//   ....[200]....
        /*0834*/ 	.word	0xffffffff


	//   ....[201]....
        /*0838*/ 	.word	0xffffffff


	//   ....[202]....
        /*083c*/ 	.word	0xffffffff


	//   ....[203]....
        /*0840*/ 	.word	0xffffffff


	//   ....[204]....
        /*0844*/ 	.word	0xffffffff


	//   ....[205]....
        /*0848*/ 	.word	0xffffffff


	//   ....[206]....
        /*084c*/ 	.word	0xffffffff


	//   ....[207]....
        /*0850*/ 	.word	0xffffffff


	//   ....[208]....
        /*0854*/ 	.word	0xffffffff


	//   ....[209]....
        /*0858*/ 	.word	0xffffffff


	//   ....[210]....
        /*085c*/ 	.word	0xffffffff


	//   ....[211]....
        /*0860*/ 	.word	0xffffffff


	//   ....[212]....
        /*0864*/ 	.word	0xffffffff


	//   ....[213]....
        /*0868*/ 	.word	0xffffffff


	//   ....[214]....
        /*086c*/ 	.word	0xffffffff


	//   ....[215]....
        /*0870*/ 	.word	0xffffffff


	//   ....[216]....
        /*0874*/ 	.word	0xffffffff


	//   ....[217]....
        /*0878*/ 	.word	0xffffffff


	//   ....[218]....
        /*087c*/ 	.word	0xffffffff


	//   ....[219]....
        /*0880*/ 	.word	0xffffffff


	//   ....[220]....
        /*0884*/ 	.word	0xffffffff


	//   ....[221]....
        /*0888*/ 	.word	0xffffffff


	//   ....[222]....
        /*088c*/ 	.word	0xffffffff


	//   ....[223]....
        /*0890*/ 	.word	0xffffffff


	//   ....[224]....
        /*0894*/ 	.word	0xffffffff


	//   ....[225]....
        /*0898*/ 	.word	0xffffffff


	//   ....[226]....
        /*089c*/ 	.word	0xffffffff


	//   ....[227]....
        /*08a0*/ 	.word	0xffffffff


	//   ....[228]....
        /*08a4*/ 	.word	0xffffffff


	//   ....[229]....
        /*08a8*/ 	.word	0xffffffff


	//   ....[230]....
        /*08ac*/ 	.word	0xffffffff


	//   ....[231]....
        /*08b0*/ 	.word	0xffffffff


	//   ....[232]....
        /*08b4*/ 	.word	0xffffffff


	//   ....[233]....
        /*08b8*/ 	.word	0xffffffff


	//   ....[234]....
        /*08bc*/ 	.word	0xffffffff


	//   ....[235]....
        /*08c0*/ 	.word	0xffffffff


	//   ....[236]....
        /*08c4*/ 	.word	0xffffffff


	//   ....[237]....
        /*08c8*/ 	.word	0xffffffff


	//   ....[238]....
        /*08cc*/ 	.word	0xffffffff


	//   ....[239]....
        /*08d0*/ 	.word	0xffffffff


	//   ....[240]....
        /*08d4*/ 	.word	0xffffffff


	//   ....[241]....
        /*08d8*/ 	.word	0xffffffff


	//   ....[242]....
        /*08dc*/ 	.word	0xffffffff


	//   ....[243]....
        /*08e0*/ 	.word	0xffffffff


	//   ....[244]....
        /*08e4*/ 	.word	0xffffffff


	//   ....[245]....
        /*08e8*/ 	.word	0xffffffff


	//   ....[246]....
        /*08ec*/ 	.word	0xffffffff


	//   ....[247]....
        /*08f0*/ 	.word	0xffffffff


	//   ....[248]....
        /*08f4*/ 	.word	0xffffffff


	//   ....[249]....
        /*08f8*/ 	.word	0xffffffff


	//   ....[250]....
        /*08fc*/ 	.word	0xffffffff


	//   ....[251]....
        /*0900*/ 	.word	0xffffffff


	//   ....[252]....
        /*0904*/ 	.word	0xffffffff


	//   ....[253]....
        /*0908*/ 	.word	0xffffffff


	//   ....[254]....
        /*090c*/ 	.word	0xffffffff


	//   ....[255]....
        /*0910*/ 	.word	0xffffffff


	//   ....[0]....
        /*0914*/ 	.word	0xffffffff


	//   ....[1]....
        /*0918*/ 	.word	0xffffffff


	//   ....[2]....
        /*091c*/ 	.word	0xffffffff


	//   ....[3]....
        /*0920*/ 	.word	0xffffffff


	//   ....[4]....
        /*0924*/ 	.word	0xffffffff


	//   ....[5]....
        /*0928*/ 	.word	0xffffffff


	//   ....[6]....
        /*092c*/ 	.word	0xffffffff


	//   ....[7]....
        /*0930*/ 	.word	0xffffffff


	//   ....[8]....
        /*0934*/ 	.word	0xffffffff


	//   ....[9]....
        /*0938*/ 	.word	0xffffffff


	//   ....[10]....
        /*093c*/ 	.word	0xffffffff


	//   ....[11]....
        /*0940*/ 	.word	0xffffffff


	//   ....[12]....
        /*0944*/ 	.word	0xffffffff


	//   ....[13]....
        /*0948*/ 	.word	0xffffffff


	//   ....[14]....
        /*094c*/ 	.word	0xffffffff


	//   ....[15]....
        /*0950*/ 	.word	0xffffffff


	//   ....[16]....
        /*0954*/ 	.word	0xffffffff


	//   ....[17]....
        /*0958*/ 	.word	0xffffffff


	//   ....[18]....
        /*095c*/ 	.word	0xffffffff


	//   ....[19]....
        /*0960*/ 	.word	0xffffffff


	//   ....[20]....
        /*0964*/ 	.word	0xffffffff


	//   ....[21]....
        /*0968*/ 	.word	0xffffffff


	//   ....[22]....
        /*096c*/ 	.word	0xffffffff


	//   ....[23]....
        /*0970*/ 	.word	0xffffffff


	//   ....[24]....
        /*0974*/ 	.word	0xffffffff


	//   ....[25]....
        /*0978*/ 	.word	0xffffffff


	//   ....[26]....
        /*097c*/ 	.word	0xffffffff


	//   ....[27]....
        /*0980*/ 	.word	0xffffffff


	//   ....[28]....
        /*0984*/ 	.word	0xffffffff


	//   ....[29]....
        /*0988*/ 	.word	0xffffffff


	//   ....[30]....
        /*098c*/ 	.word	0xffffffff


	//   ....[31]....
        /*0990*/ 	.word	0xffffffff


	//   ....[32]....
        /*0994*/ 	.word	0xffffffff


	//   ....[33]....
        /*0998*/ 	.word	0xffffffff


	//   ....[34]....
        /*099c*/ 	.word	0xffffffff


	//   ....[35]....
        /*09a0*/ 	.word	0xffffffff


	//   ....[36]....
        /*09a4*/ 	.word	0xffffffff


	//   ....[37]....
        /*09a8*/ 	.word	0xffffffff


	//   ....[38]....
        /*09ac*/ 	.word	0xffffffff


	//   ....[39]....
        /*09b0*/ 	.word	0xffffffff


	//   ....[40]....
        /*09b4*/ 	.word	0xffffffff


	//   ....[41]....
        /*09b8*/ 	.word	0xffffffff


	//   ....[42]....
        /*09bc*/ 	.word	0xffffffff


	//   ....[43]....
        /*09c0*/ 	.word	0xffffffff


	//   ....[44]....
        /*09c4*/ 	.word	0xffffffff


	//   ....[45]....
        /*09c8*/ 	.word	0xffffffff


	//   ....[46]....
        /*09cc*/ 	.word	0xffffffff


	//   ....[47]....
        /*09d0*/ 	.word	0xffffffff


	//   ....[48]....
        /*09d4*/ 	.word	0xffffffff


	//   ....[49]....
        /*09d8*/ 	.word	0xffffffff


	//   ....[50]....
        /*09dc*/ 	.word	0xffffffff


	//   ....[51]....
        /*09e0*/ 	.word	0xffffffff


	//   ....[52]....
        /*09e4*/ 	.word	0xffffffff


	//   ....[53]....
        /*09e8*/ 	.word	0xffffffff


	//   ....[54]....
        /*09ec*/ 	.word	0xffffffff


	//   ....[55]....
        /*09f0*/ 	.word	0xffffffff


	//   ....[56]....
        /*09f4*/ 	.word	0xffffffff


	//   ....[57]....
        /*09f8*/ 	.word	0xffffffff


	//   ....[58]....
        /*09fc*/ 	.word	0xffffffff


	//   ....[59]....
        /*0a00*/ 	.word	0xffffffff


	//   ....[60]....
        /*0a04*/ 	.word	0xffffffff


	//   ....[61]....
        /*0a08*/ 	.word	0xffffffff


	//   ....[62]....
        /*0a0c*/ 	.word	0xffffffff


	//   ....[63]....
        /*0a10*/ 	.word	0xffffffff


	//   ....[64]....
        /*0a14*/ 	.word	0xffffffff


	//   ....[65]....
        /*0a18*/ 	.word	0xffffffff


	//   ....[66]....
        /*0a1c*/ 	.word	0xffffffff


	//   ....[67]....
        /*0a20*/ 	.word	0xffffffff


	//   ....[68]....
        /*0a24*/ 	.word	0xffffffff


	//   ....[69]....
        /*0a28*/ 	.word	0xffffffff


	//   ....[70]....
        /*0a2c*/ 	.word	0xffffffff


	//   ....[71]....
        /*0a30*/ 	.word	0xffffffff


	//   ....[72]....
        /*0a34*/ 	.word	0xffffffff


	//   ....[73]....
        /*0a38*/ 	.word	0xffffffff


	//   ....[74]....
        /*0a3c*/ 	.word	0xffffffff


	//   ....[75]....
        /*0a40*/ 	.word	0xffffffff


	//   ....[76]....
        /*0a44*/ 	.word	0xffffffff


	//   ....[77]....
        /*0a48*/ 	.word	0xffffffff


	//   ....[78]....
        /*0a4c*/ 	.word	0xffffffff


	//   ....[79]....
        /*0a50*/ 	.word	0xffffffff


	//   ....[80]....
        /*0a54*/ 	.word	0xffffffff


	//   ....[81]....
        /*0a58*/ 	.word	0xffffffff


	//   ....[82]....
        /*0a5c*/ 	.word	0xffffffff


	//   ....[83]....
        /*0a60*/ 	.word	0xffffffff


	//   ....[84]....
        /*0a64*/ 	.word	0xffffffff


	//   ....[85]....
        /*0a68*/ 	.word	0xffffffff


	//   ....[86]....
        /*0a6c*/ 	.word	0xffffffff


	//   ....[87]....
        /*0a70*/ 	.word	0xffffffff


	//   ....[88]....
        /*0a74*/ 	.word	0xffffffff


	//   ....[89]....
        /*0a78*/ 	.word	0xffffffff


	//   ....[90]....
        /*0a7c*/ 	.word	0xffffffff


	//   ....[91]....
        /*0a80*/ 	.word	0xffffffff


	//   ....[92]....
        /*0a84*/ 	.word	0xffffffff


	//   ....[93]....
        /*0a88*/ 	.word	0xffffffff


	//   ....[94]....
        /*0a8c*/ 	.word	0xffffffff


	//   ....[95]....
        /*0a90*/ 	.word	0xffffffff


	//   ....[96]....
        /*0a94*/ 	.word	0xffffffff


	//   ....[97]....
        /*0a98*/ 	.word	0xffffffff


	//   ....[98]....
        /*0a9c*/ 	.word	0xffffffff


	//   ....[99]....
        /*0aa0*/ 	.word	0xffffffff


	//   ....[100]....
        /*0aa4*/ 	.word	0xffffffff


	//   ....[101]....
        /*0aa8*/ 	.word	0xffffffff


	//   ....[102]....
        /*0aac*/ 	.word	0xffffffff


	//   ....[103]....
        /*0ab0*/ 	.word	0xffffffff


	//   ....[104]....
        /*0ab4*/ 	.word	0xffffffff


	//   ....[105]....
        /*0ab8*/ 	.word	0xffffffff


	//   ....[106]....
        /*0abc*/ 	.word	0xffffffff


	//   ....[107]....
        /*0ac0*/ 	.word	0xffffffff


	//   ....[108]....
        /*0ac4*/ 	.word	0xffffffff


	//   ....[109]....
        /*0ac8*/ 	.word	0xffffffff


	//   ....[110]....
        /*0acc*/ 	.word	0xffffffff


	//   ....[111]....
        /*0ad0*/ 	.word	0xffffffff


	//   ....[112]....
        /*0ad4*/ 	.word	0xffffffff


	//   ....[113]....
        /*0ad8*/ 	.word	0xffffffff


	//   ....[114]....
        /*0adc*/ 	.word	0xffffffff


	//   ....[115]....
        /*0ae0*/ 	.word	0xffffffff


	//   ....[116]....
        /*0ae4*/ 	.word	0xffffffff


	//   ....[117]....
        /*0ae8*/ 	.word	0xffffffff


	//   ....[118]....
        /*0aec*/ 	.word	0xffffffff


	//   ....[119]....
        /*0af0*/ 	.word	0xffffffff


	//   ....[120]....
        /*0af4*/ 	.word	0xffffffff


	//   ....[121]....
        /*0af8*/ 	.word	0xffffffff


	//   ....[122]....
        /*0afc*/ 	.word	0xffffffff


	//   ....[123]....
        /*0b00*/ 	.word	0xffffffff


	//   ....[124]....
        /*0b04*/ 	.word	0xffffffff


	//   ....[125]....
        /*0b08*/ 	.word	0xffffffff


	//   ....[126]....
        /*0b0c*/ 	.word	0xffffffff


	//   ....[127]....
        /*0b10*/ 	.word	0xffffffff


	//   ....[128]....
        /*0b14*/ 	.word	0xffffffff


	//   ....[129]....
        /*0b18*/ 	.word	0xffffffff


	//   ....[130]....
        /*0b1c*/ 	.word	0xffffffff


	//   ....[131]....
        /*0b20*/ 	.word	0xffffffff


	//   ....[132]....
        /*0b24*/ 	.word	0xffffffff


	//   ....[133]....
        /*0b28*/ 	.word	0xffffffff


	//   ....[134]....
        /*0b2c*/ 	.word	0xffffffff


	//   ....[135]....
        /*0b30*/ 	.word	0xffffffff


	//   ....[136]....
        /*0b34*/ 	.word	0xffffffff


	//   ....[137]....
        /*0b38*/ 	.word	0xffffffff


	//   ....[138]....
        /*0b3c*/ 	.word	0xffffffff


	//   ....[139]....
        /*0b40*/ 	.word	0xffffffff


	//   ....[140]....
        /*0b44*/ 	.word	0xffffffff


	//   ....[141]....
        /*0b48*/ 	.word	0xffffffff


	//   ....[142]....
        /*0b4c*/ 	.word	0xffffffff


	//   ....[143]....
        /*0b50*/ 	.word	0xffffffff


	//   ....[144]....
        /*0b54*/ 	.word	0xffffffff


	//   ....[145]....
        /*0b58*/ 	.word	0xffffffff


	//   ....[146]....
        /*0b5c*/ 	.word	0xffffffff


	//   ....[147]....
        /*0b60*/ 	.word	0xffffffff


	//   ....[148]....
        /*0b64*/ 	.word	0xffffffff


	//   ....[149]....
        /*0b68*/ 	.word	0xffffffff


	//   ....[150]....
        /*0b6c*/ 	.word	0xffffffff


	//   ....[151]....
        /*0b70*/ 	.word	0xffffffff


	//   ....[152]....
        /*0b74*/ 	.word	0xffffffff


	//   ....[153]....
        /*0b78*/ 	.word	0xffffffff


	//   ....[154]....
        /*0b7c*/ 	.word	0xffffffff


	//   ....[155]....
        /*0b80*/ 	.word	0xffffffff


	//   ....[156]....
        /*0b84*/ 	.word	0xffffffff


	//   ....[157]....
        /*0b88*/ 	.word	0xffffffff


	//   ....[158]....
        /*0b8c*/ 	.word	0xffffffff


	//   ....[159]....
        /*0b90*/ 	.word	0xffffffff


	//   ....[160]....
        /*0b94*/ 	.word	0xffffffff


	//   ....[161]....
        /*0b98*/ 	.word	0xffffffff


	//   ....[162]....
        /*0b9c*/ 	.word	0xffffffff


	//   ....[163]....
        /*0ba0*/ 	.word	0xffffffff


	//   ....[164]....
        /*0ba4*/ 	.word	0xffffffff


	//   ....[165]....
        /*0ba8*/ 	.word	0xffffffff


	//   ....[166]....
        /*0bac*/ 	.word	0xffffffff


	//   ....[167]....
        /*0bb0*/ 	.word	0xffffffff


	//   ....[168]....
        /*0bb4*/ 	.word	0xffffffff


	//   ....[169]....
        /*0bb8*/ 	.word	0xffffffff


	//   ....[170]....
        /*0bbc*/ 	.word	0xffffffff


	//   ....[171]....
        /*0bc0*/ 	.word	0xffffffff


	//   ....[172]....
        /*0bc4*/ 	.word	0xffffffff


	//   ....[173]....
        /*0bc8*/ 	.word	0xffffffff


	//   ....[174]....
        /*0bcc*/ 	.word	0xffffffff


	//   ....[175]....
        /*0bd0*/ 	.word	0xffffffff


	//   ....[176]....
        /*0bd4*/ 	.word	0xffffffff


	//   ....[177]....
        /*0bd8*/ 	.word	0xffffffff


	//   ....[178]....
        /*0bdc*/ 	.word	0xffffffff


	//   ....[179]....
        /*0be0*/ 	.word	0xffffffff


	//   ....[180]....
        /*0be4*/ 	.word	0xffffffff


	//   ....[181]....
        /*0be8*/ 	.word	0xffffffff


	//----- nvinfo : EIATTR_COOP_GROUP_INSTR_OFFSETS
	.align		4
.L_486:
        /*0bec*/ 	.byte	0x04, 0x28
        /*0bee*/ 	.short	(.L_488 - .L_487)


	//   ....[0]....
.L_487:
        /*0bf0*/ 	.word	0x00000050


	//   ....[1]....
        /*0bf4*/ 	.word	0x00000200


	//   ....[2]....
        /*0bf8*/ 	.word	0x00000230


	//   ....[3]....
        /*0bfc*/ 	.word	0x00000260


	//   ....[4]....
        /*0c00*/ 	.word	0x00000290


	//   ....[5]....
        /*0c04*/ 	.word	0x000002c0


	//   ....[6]....
        /*0c08*/ 	.word	0x000002f0


	//   ....[7]....
        /*0c0c*/ 	.word	0x00000450


	//   ....[8]....
        /*0c10*/ 	.word	0x00000490


	//   ....[9]....
        /*0c14*/ 	.word	0x000004c0


	//   ....[10]....
        /*0c18*/ 	.word	0x000004f0


	//   ....[11]....
        /*0c1c*/ 	.word	0x00000520


	//   ....[12]....
        /*0c20*/ 	.word	0x00000550


	//   ....[13]....
        /*0c24*/ 	.word	0x000005e0


	//   ....[14]....
        /*0c28*/ 	.word	0x00000630


	//   ....[15]....
        /*0c2c*/ 	.word	0x00000650


	//   ....[16]....
        /*0c30*/ 	.word	0x000006b0


	//   ....[17]....
        /*0c34*/ 	.word	0x00002940


	//   ....[18]....
        /*0c38*/ 	.word	0x00002960


	//   ....[19]....
        /*0c3c*/ 	.word	0x00002aa0


	//   ....[20]....
        /*0c40*/ 	.word	0x00002ab0


	//   ....[21]....
        /*0c44*/ 	.word	0x00002b90


	//   ....[22]....
        /*0c48*/ 	.word	0x00002bb0


	//   ....[23]....
        /*0c4c*/ 	.word	0x00002c90


	//   ....[24]....
        /*0c50*/ 	.word	0x00002ca0


	//   ....[25]....
        /*0c54*/ 	.word	0x00002d80


	//   ....[26]....
        /*0c58*/ 	.word	0x00002da0


	//   ....[27]....
        /*0c5c*/ 	.word	0x00002e80


	//   ....[28]....
        /*0c60*/ 	.word	0x00002e90


	//   ....[29]....
        /*0c64*/ 	.word	0x00002f70


	//   ....[30]....
        /*0c68*/ 	.word	0x00002f90


	//   ....[31]....
        /*0c6c*/ 	.word	0x00003070


	//   ....[32]....
        /*0c70*/ 	.word	0x00003080


	//   ....[33]....
        /*0c74*/ 	.word	0x00003520


	//   ....[34]....
        /*0c78*/ 	.word	0x00003530


	//   ....[35]....
        /*0c7c*/ 	.word	0x00003550


	//   ....[36]....
        /*0c80*/ 	.word	0x00003560


	//   ....[37]....
        /*0c84*/ 	.word	0x00003570


	//   ....[38]....
        /*0c88*/ 	.word	0x000035a0


	//   ....[39]....
        /*0c8c*/ 	.word	0x000035f0


	//   ....[40]....
        /*0c90*/ 	.word	0x00003600


	//   ....[41]....
        /*0c94*/ 	.word	0x00003640


	//   ....[42]....
        /*0c98*/ 	.word	0x00003680


	//   ....[43]....
        /*0c9c*/ 	.word	0x00003880


	//   ....[44]....
        /*0ca0*/ 	.word	0x000038a0


	//   ....[45]....
        /*0ca4*/ 	.word	0x000038c0


	//   ....[46]....
        /*0ca8*/ 	.word	0x000038d0


	//   ....[47]....
        /*0cac*/ 	.word	0x000038f0


	//   ....[48]....
        /*0cb0*/ 	.word	0x00003910


	//   ....[49]....
        /*0cb4*/ 	.word	0x00003920


	//   ....[50]....
        /*0cb8*/ 	.word	0x00003950


	//   ....[51]....
        /*0cbc*/ 	.word	0x00003960


	//   ....[52]....
        /*0cc0*/ 	.word	0x00003970


	//   ....[53]....
        /*0cc4*/ 	.word	0x00004350


	//   ....[54]....
        /*0cc8*/ 	.word	0x00004370


	//   ....[55]....
        /*0ccc*/ 	.word	0x00004390


	//   ....[56]....
        /*0cd0*/ 	.word	0x000043a0


	//   ....[57]....
        /*0cd4*/ 	.word	0x000043b0


	//   ....[58]....
        /*0cd8*/ 	.word	0x000043c0


	//   ....[59]....
        /*0cdc*/ 	.word	0x000043d0


	//   ....[60]....
        /*0ce0*/ 	.word	0x000043e0


	//   ....[61]....
        /*0ce4*/ 	.word	0x00004410


	//   ....[62]....
        /*0ce8*/ 	.word	0x00004440


	//   ....[63]....
        /*0cec*/ 	.word	0x00004670


	//   ....[64]....
        /*0cf0*/ 	.word	0x00004830


	//   ....[65]....
        /*0cf4*/ 	.word	0x000050b0


	//   ....[66]....
        /*0cf8*/ 	.word	0x00005bc0


	//   ....[67]....
        /*0cfc*/ 	.word	0x000066e0


	//   ....[68]....
        /*0d00*/ 	.word	0x00006710


	//   ....[69]....
        /*0d04*/ 	.word	0x00006720


	//   ....[70]....
        /*0d08*/ 	.word	0x00006730


	//   ....[71]....
        /*0d0c*/ 	.word	0x00006740


	//   ....[72]....
        /*0d10*/ 	.word	0x00006770


	//   ....[73]....
        /*0d14*/ 	.word	0x00006790


	//   ....[74]....
        /*0d18*/ 	.word	0x000067b0


	//   ....[75]....
        /*0d1c*/ 	.word	0x00008590


	//   ....[76]....
        /*0d20*/ 	.word	0x000085b0


	//   ....[77]....
        /*0d24*/ 	.word	0x000085d0


	//   ....[78]....
        /*0d28*/ 	.word	0x000085e0


	//   ....[79]....
        /*0d2c*/ 	.word	0x000085f0


	//   ....[80]....
        /*0d30*/ 	.word	0x00008600


	//   ....[81]....
        /*0d34*/ 	.word	0x00008610


	//   ....[82]....
        /*0d38*/ 	.word	0x00008620


	//   ....[83]....
        /*0d3c*/ 	.word	0x00008630


	//   ....[84]....
        /*0d40*/ 	.word	0x00008640


	//   ....[85]....
        /*0d44*/ 	.word	0x00009070


	//   ....[86]....
        /*0d48*/ 	.word	0x00009090


	//   ....[87]....
        /*0d4c*/ 	.word	0x000090b0


	//   ....[88]....
        /*0d50*/ 	.word	0x000090c0


	//   ....[89]....
        /*0d54*/ 	.word	0x000090d0


	//   ....[90]....
        /*0d58*/ 	.word	0x000090e0


	//   ....[91]....
        /*0d5c*/ 	.word	0x000090f0


	//   ....[92]....
        /*0d60*/ 	.word	0x00009100


	//   ....[93]....
        /*0d64*/ 	.word	0x00009110


	//   ....[94]....
        /*0d68*/ 	.word	0x00009120


	//   ....[95]....
        /*0d6c*/ 	.word	0x00009350


	//   ....[96]....
        /*0d70*/ 	.word	0x00009550


	//   ....[97]....
        /*0d74*/ 	.word	0x00009750


	//   ....[98]....
        /*0d78*/ 	.word	0x0000a890


	//   ....[99]....
        /*0d7c*/ 	.word	0x0000b430


	//   ....[100]....
        /*0d80*/ 	.word	0x0000b460


	//   ....[101]....
        /*0d84*/ 	.word	0x0000b470


	//   ....[102]....
        /*0d88*/ 	.word	0x0000b480


	//   ....[103]....
        /*0d8c*/ 	.word	0x0000b4c0


	//   ....[104]....
        /*0d90*/ 	.word	0x0000b4d0


	//   ....[105]....
        /*0d94*/ 	.word	0x0000b4e0


	//   ....[106]....
        /*0d98*/ 	.word	0x0000b4f0


	//   ....[107]....
        /*0d9c*/ 	.word	0x0000d8c0


	//   ....[108]....
        /*0da0*/ 	.word	0x0000d8e0


	//   ....[109]....
        /*0da4*/ 	.word	0x0000d900


	//   ....[110]....
        /*0da8*/ 	.word	0x0000d910


	//   ....[111]....
        /*0dac*/ 	.word	0x0000d920


	//   ....[112]....
        /*0db0*/ 	.word	0x0000d930


	//   ....[113]....
        /*0db4*/ 	.word	0x0000d940


	//   ....[114]....
        /*0db8*/ 	.word	0x0000d950


	//   ....[115]....
        /*0dbc*/ 	.word	0x0000d960


	//   ....[116]....
        /*0dc0*/ 	.word	0x0000d970


	//   ....[117]....
        /*0dc4*/ 	.word	0x0000e3a0


	//   ....[118]....
        /*0dc8*/ 	.word	0x0000e3c0


	//   ....[119]....
        /*0dcc*/ 	.word	0x0000e3e0


	//   ....[120]....
        /*0dd0*/ 	.word	0x0000e3f0


	//   ....[121]....
        /*0dd4*/ 	.word	0x0000e400


	//   ....[122]....
        /*0dd8*/ 	.word	0x0000e410


	//   ....[123]....
        /*0ddc*/ 	.word	0x0000e420


	//   ....[124]....
        /*0de0*/ 	.word	0x0000e430


	//   ....[125]....
        /*0de4*/ 	.word	0x0000e440


	//   ....[126]....
        /*0de8*/ 	.word	0x0000e450


	//   ....[127]....
        /*0dec*/ 	.word	0x0000eac0


	//   ....[128]....
        /*0df0*/ 	.word	0x0000eaf0


	//   ....[129]....
        /*0df4*/ 	.word	0x0000eb00


	//   ....[130]....
        /*0df8*/ 	.word	0x0000eb10


	//   ....[131]....
        /*0dfc*/ 	.word	0x0000eb40


	//   ....[132]....
        /*0e00*/ 	.word	0x0000eb60


	//   ....[133]....
        /*0e04*/ 	.word	0x0000eb70


	//   ....[134]....
        /*0e08*/ 	.word	0x0000eb80


	//   ....[135]....
        /*0e0c*/ 	.word	0x00010bf0


	//   ....[136]....
        /*0e10*/ 	.word	0x00010c40


	//   ....[137]....
        /*0e14*/ 	.word	0x00010c60


	//   ....[138]....
        /*0e18*/ 	.word	0x00010c80


	//   ....[139]....
        /*0e1c*/ 	.word	0x00010ca0


	//   ....[140]....
        /*0e20*/ 	.word	0x00010cc0


	//   ....[141]....
        /*0e24*/ 	.word	0x00010ce0


	//   ....[142]....
        /*0e28*/ 	.word	0x00010d00


	//   ....[143]....
        /*0e2c*/ 	.word	0x00010d20


	//   ....[144]....
        /*0e30*/ 	.word	0x00010d40


	//   ....[145]....
        /*0e34*/ 	.word	0x00011660


	//   ....[146]....
        /*0e38*/ 	.word	0x00011680


	//   ....[147]....
        /*0e3c*/ 	.word	0x000116a0


	//   ....[148]....
        /*0e40*/ 	.word	0x000116b0


	//   ....[149]....
        /*0e44*/ 	.word	0x000116c0


	//   ....[150]....
        /*0e48*/ 	.word	0x000116d0


	//   ....[151]....
        /*0e4c*/ 	.word	0x000116e0


	//   ....[152]....
        /*0e50*/ 	.word	0x000116f0


	//   ....[153]....
        /*0e54*/ 	.word	0x00011700


	//   ....[154]....
        /*0e58*/ 	.word	0x00011710


	//   ....[155]....
        /*0e5c*/ 	.word	0x00011960


	//   ....[156]....
        /*0e60*/ 	.word	0x00011b60


	//   ....[157]....
        /*0e64*/ 	.word	0x00011d60


	//   ....[158]....
        /*0e68*/ 	.word	0x00012ea0


	//   ....[159]....
        /*0e6c*/ 	.word	0x00013a40


	//   ....[160]....
        /*0e70*/ 	.word	0x00013a70


	//   ....[161]....
        /*0e74*/ 	.word	0x00013a80


	//   ....[162]....
        /*0e78*/ 	.word	0x00013a90


	//   ....[163]....
        /*0e7c*/ 	.word	0x00013ad0


	//   ....[164]....
        /*0e80*/ 	.word	0x00013ae0


	//   ....[165]....
        /*0e84*/ 	.word	0x00013af0


	//   ....[166]....
        /*0e88*/ 	.word	0x00013b00


	//   ....[167]....
        /*0e8c*/ 	.word	0x000159c0


	//   ....[168]....
        /*0e90*/ 	.word	0x00015a00


	//   ....[169]....
        /*0e94*/ 	.word	0x00015a10


	//   ....[170]....
        /*0e98*/ 	.word	0x00015a20


	//   ....[171]....
        /*0e9c*/ 	.word	0x00015a50


	//   ....[172]....
        /*0ea0*/ 	.word	0x00015a70


	//   ....[173]....
        /*0ea4*/ 	.word	0x00015aa0


	//   ....[174]....
        /*0ea8*/ 	.word	0x00015ac0


	//   ....[175]....
        /*0eac*/ 	.word	0x00016c90


	//   ....[176]....
        /*0eb0*/ 	.word	0x00016cb0


	//   ....[177]....
        /*0eb4*/ 	.word	0x00016cc0


	//   ....[178]....
        /*0eb8*/ 	.word	0x00016cd0


	//   ....[179]....
        /*0ebc*/ 	.word	0x00016ce0


	//   ....[180]....
        /*0ec0*/ 	.word	0x00016cf0


	//   ....[181]....
        /*0ec4*/ 	.word	0x00016d10


	//   ....[182]....
        /*0ec8*/ 	.word	0x00016d20


	//   ....[183]....
        /*0ecc*/ 	.word	0x000170f0


	//   ....[184]....
        /*0ed0*/ 	.word	0x00017110


	//   ....[185]....
        /*0ed4*/ 	.word	0x000171e0


	//   ....[186]....
        /*0ed8*/ 	.word	0x000171f0


	//   ....[187]....
        /*0edc*/ 	.word	0x00017270


	//   ....[188]....
        /*0ee0*/ 	.word	0x00017290


	//   ....[189]....
        /*0ee4*/ 	.word	0x00017310


	//   ....[190]....
        /*0ee8*/ 	.word	0x00017320


	//   ....[191]....
        /*0eec*/ 	.word	0x000173a0


	//   ....[192]....
        /*0ef0*/ 	.word	0x000173c0


	//   ....[193]....
        /*0ef4*/ 	.word	0x00017440


	//   ....[194]....
        /*0ef8*/ 	.word	0x00017450


	//   ....[195]....
        /*0efc*/ 	.word	0x000174d0


	//   ....[196]....
        /*0f00*/ 	.word	0x000174f0


	//   ....[197]....
        /*0f04*/ 	.word	0x00017570


	//   ....[198]....
        /*0f08*/ 	.word	0x00017580


	//   ....[199]....
        /*0f0c*/ 	.word	0x00017810


	//   ....[200]....
        /*0f10*/ 	.word	0x00017830


	//   ....[201]....
        /*0f14*/ 	.word	0x00017be0


	//   ....[202]....
        /*0f18*/ 	.word	0x00017bf0


	//   ....[203]....
        /*0f1c*/ 	.word	0x00017fa0


	//   ....[204]....
        /*0f20*/ 	.word	0x00017fc0


	//   ....[205]....
        /*0f24*/ 	.word	0x00018380


	//   ....[206]....
        /*0f28*/ 	.word	0x00018390


	//   ....[207]....
        /*0f2c*/ 	.word	0x00018ea0


	//   ....[208]....
        /*0f30*/ 	.word	0x00018ec0


	//   ....[209]....
        /*0f34*/ 	.word	0x00018fa0


	//   ....[210]....
        /*0f38*/ 	.word	0x00018fb0


	//   ....[211]....
        /*0f3c*/ 	.word	0x00019030


	//   ....[212]....
        /*0f40*/ 	.word	0x00019050


	//   ....[213]....
        /*0f44*/ 	.word	0x000190d0


	//   ....[214]....
        /*0f48*/ 	.word	0x000190e0


	//   ....[215]....
        /*0f4c*/ 	.word	0x00019160


	//   ....[216]....
        /*0f50*/ 	.word	0x00019180


	//   ....[217]....
        /*0f54*/ 	.word	0x00019200


	//   ....[218]....
        /*0f58*/ 	.word	0x00019210


	//   ....[219]....
        /*0f5c*/ 	.word	0x00019290


	//   ....[220]....
        /*0f60*/ 	.word	0x000192b0


	//   ....[221]....
        /*0f64*/ 	.word	0x00019330


	//   ....[222]....
        /*0f68*/ 	.word	0x00019340


	//   ....[223]....
        /*0f6c*/ 	.word	0x000194a0


	//   ....[224]....
        /*0f70*/ 	.word	0x000194c0


	//   ....[225]....
        /*0f74*/ 	.word	0x000195f0


	//   ....[226]....
        /*0f78*/ 	.word	0x00019630


	//   ....[227]....
        /*0f7c*/ 	.word	0x00019660


	//   ....[228]....
        /*0f80*/ 	.word	0x00019690


	//   ....[229]....
        /*0f84*/ 	.word	0x000196c0


	//   ....[230]....
        /*0f88*/ 	.word	0x000196f0


	//   ....[231]....
        /*0f8c*/ 	.word	0x00019850


	//   ....[232]....
        /*0f90*/ 	.word	0x00019890


	//   ....[233]....
        /*0f94*/ 	.word	0x000198c0


	//   ....[234]....
        /*0f98*/ 	.word	0x000198f0


	//   ....[235]....
        /*0f9c*/ 	.word	0x00019920


	//   ....[236]....
        /*0fa0*/ 	.word	0x00019950


	//   ....[237]....
        /*0fa4*/ 	.word	0x000199e0


	//   ....[238]....
        /*0fa8*/ 	.word	0x00019a40


	//   ....[239]....
        /*0fac*/ 	.word	0x00019a50


	//   ....[240]....
        /*0fb0*/ 	.word	0x00019ab0


	//   ....[241]....
        /*0fb4*/ 	.word	0x0001a510


	//   ....[242]....
        /*0fb8*/ 	.word	0x0001a570


	//   ....[243]....
        /*0fbc*/ 	.word	0x0001a5c0


	//   ....[244]....
        /*0fc0*/ 	.word	0x0001a610


	//   ....[245]....
        /*0fc4*/ 	.word	0x0001a660


	//   ....[246]....
        /*0fc8*/ 	.word	0x0001a6d0


	//   ....[247]....
        /*0fcc*/ 	.word	0x0001a720


	//   ....[248]....
        /*0fd0*/ 	.word	0x0001a790


	//   ....[249]....
        /*0fd4*/ 	.word	0x0001a800


	//   ....[250]....
        /*0fd8*/ 	.word	0x0001a870


	//   ....[251]....
        /*0fdc*/ 	.word	0x0001a8e0


	//   ....[252]....
        /*0fe0*/ 	.word	0x0001a950


	//   ....[253]....
        /*0fe4*/ 	.word	0x0001a9c0


	//   ....[254]....
        /*0fe8*/ 	.word	0x0001aa20


	//   ....[255]....
        /*0fec*/ 	.word	0x0001aa90


	//   ....[0]....
        /*0ff0*/ 	.word	0x0001ab00


	//   ....[1]....
        /*0ff4*/ 	.word	0x0001ab70


	//   ....[2]....
        /*0ff8*/ 	.word	0x0001abd0


	//   ....[3]....
        /*0ffc*/ 	.word	0x0001ac40


	//   ....[4]....
        /*1000*/ 	.word	0x0001acb0


	//   ....[5]....
        /*1004*/ 	.word	0x0001ad20


	//   ....[6]....
        /*1008*/ 	.word	0x0001ad80


	//   ....[7]....
        /*100c*/ 	.word	0x0001adf0


	//   ....[8]....
        /*1010*/ 	.word	0x0001ae60


	//   ....[9]....
        /*1014*/ 	.word	0x0001aed0


	//   ....[10]....
        /*1018*/ 	.word	0x0001af30


	//   ....[11]....
        /*101c*/ 	.word	0x0001afa0


	//   ....[12]....
        /*1020*/ 	.word	0x0001b010


	//   ....[13]....
        /*1024*/ 	.word	0x0001b0d0


	//   ....[14]....
        /*1028*/ 	.word	0x0001b130


	//   ....[15]....
        /*102c*/ 	.word	0x0001b1f0


	//   ....[16]....
        /*1030*/ 	.word	0x0001b250


	//   ....[17]....
        /*1034*/ 	.word	0x0001b310


	//   ....[18]....
        /*1038*/ 	.word	0x0001b370


	//   ....[19]....
        /*103c*/ 	.word	0x0001b430


	//   ....[20]....
        /*1040*/ 	.word	0x0001b490


	//   ....[21]....
        /*1044*/ 	.word	0x0001b500


	//   ....[22]....
        /*1048*/ 	.word	0x0001b570


	//   ....[23]....
        /*104c*/ 	.word	0x0001b5e0


	//   ....[24]....
        /*1050*/ 	.word	0x0001b650


	//   ....[25]....
        /*1054*/ 	.word	0x0001b6b0


	//   ....[26]....
        /*1058*/ 	.word	0x0001b710


	//   ....[27]....
        /*105c*/ 	.word	0x0001b760


	//   ....[28]....
        /*1060*/ 	.word	0x0001b7b0


	//   ....[29]....
        /*1064*/ 	.word	0x0001b800


	//   ....[30]....
        /*1068*/ 	.word	0x0001b850


	//   ....[31]....
        /*106c*/ 	.word	0x0001b8a0


	//   ....[32]....
        /*1070*/ 	.word	0x0001b8f0


	//   ....[33]....
        /*1074*/ 	.word	0x0001b960


	//   ....[34]....
        /*1078*/ 	.word	0x0001b9d0


	//   ....[35]....
        /*107c*/ 	.word	0x0001ba90


	//   ....[36]....
        /*1080*/ 	.word	0x0001baf0


	//   ....[37]....
        /*1084*/ 	.word	0x0001bbb0


	//   ....[38]....
        /*1088*/ 	.word	0x0001bc10


	//   ....[39]....
        /*108c*/ 	.word	0x0001bcd0


	//   ....[40]....
        /*1090*/ 	.word	0x0001bd30


	//   ....[41]....
        /*1094*/ 	.word	0x0001bdf0


	//   ....[42]....
        /*1098*/ 	.word	0x0001be50


	//   ....[43]....
        /*109c*/ 	.word	0x0001bec0


	//   ....[44]....
        /*10a0*/ 	.word	0x0001bf30


	//   ....[45]....
        /*10a4*/ 	.word	0x0001bff0


	//   ....[46]....
        /*10a8*/ 	.word	0x0001c050


	//   ....[47]....
        /*10ac*/ 	.word	0x0001c110


	//   ....[48]....
        /*10b0*/ 	.word	0x0001c170


	//   ....[49]....
        /*10b4*/ 	.word	0x0001c230


	//   ....[50]....
        /*10b8*/ 	.word	0x0001c290


	//   ....[51]....
        /*10bc*/ 	.word	0x0001c350


	//   ....[52]....
        /*10c0*/ 	.word	0x0001c3b0


	//   ....[53]....
        /*10c4*/ 	.word	0x0001c420


	//   ....[54]....
        /*10c8*/ 	.word	0x0001c490


	//   ....[55]....
        /*10cc*/ 	.word	0x0001c500


	//   ....[56]....
        /*10d0*/ 	.word	0x0001c570


	//   ....[57]....
        /*10d4*/ 	.word	0x0001c5c0


	//   ....[58]....
        /*10d8*/ 	.word	0x0001c620


	//   ....[59]....
        /*10dc*/ 	.word	0x0001c670


	//   ....[60]....
        /*10e0*/ 	.word	0x0001c6b0


	//   ....[61]....
        /*10e4*/ 	.word	0x0001c700


	//   ....[62]....
        /*10e8*/ 	.word	0x0001c740


	//   ....[63]....
        /*10ec*/ 	.word	0x0001c790


	//   ....[64]....
        /*10f0*/ 	.word	0x0001c7d0


	//   ....[65]....
        /*10f4*/ 	.word	0x0001c840


	//   ....[66]....
        /*10f8*/ 	.word	0x0001c8b0


	//   ....[67]....
        /*10fc*/ 	.word	0x0001c970


	//   ....[68]....
        /*1100*/ 	.word	0x0001c9d0


	//   ....[69]....
        /*1104*/ 	.word	0x0001ca90


	//   ....[70]....
        /*1108*/ 	.word	0x0001caf0


	//   ....[71]....
        /*110c*/ 	.word	0x0001cbb0


	//   ....[72]....
        /*1110*/ 	.word	0x0001cc10


	//   ....[73]....
        /*1114*/ 	.word	0x0001ccd0


	//   ....[74]....
        /*1118*/ 	.word	0x0001cd30


	//   ....[75]....
        /*111c*/ 	.word	0x0001cda0


	//   ....[76]....
        /*1120*/ 	.word	0x0001ce10


	//   ....[77]....
        /*1124*/ 	.word	0x0001ced0


	//   ....[78]....
        /*1128*/ 	.word	0x0001cf30


	//   ....[79]....
        /*112c*/ 	.word	0x0001cff0


	//   ....[80]....
        /*1130*/ 	.word	0x0001d050


	//   ....[81]....
        /*1134*/ 	.word	0x0001d110


	//   ....[82]....
        /*1138*/ 	.word	0x0001d170


	//   ....[83]....
        /*113c*/ 	.word	0x0001d230


	//   ....[84]....
        /*1140*/ 	.word	0x0001d290


	//   ....[85]....
        /*1144*/ 	.word	0x0001d2e0


	//   ....[86]....
        /*1148*/ 	.word	0x0001d340


	//   ....[87]....
        /*114c*/ 	.word	0x0001d390


	//   ....[88]....
        /*1150*/ 	.word	0x0001d3d0


	//   ....[89]....
        /*1154*/ 	.word	0x0001d420


	//   ....[90]....
        /*1158*/ 	.word	0x0001d460


	//   ....[91]....
        /*115c*/ 	.word	0x0001d4b0


	//   ....[92]....
        /*1160*/ 	.word	0x0001d4f0


	//   ....[93]....
        /*1164*/ 	.word	0x0001d560


	//   ....[94]....
        /*1168*/ 	.word	0x0001d5d0


	//   ....[95]....
        /*116c*/ 	.word	0x0001d640


	//   ....[96]....
        /*1170*/ 	.word	0x0001d700


	//   ....[97]....
        /*1174*/ 	.word	0x0001d760


	//   ....[98]....
        /*1178*/ 	.word	0x0001d820


	//   ....[99]....
        /*117c*/ 	.word	0x0001d880


	//   ....[100]....
        /*1180*/ 	.word	0x0001d940


	//   ....[101]....
        /*1184*/ 	.word	0x0001d9a0


	//   ....[102]....
        /*1188*/ 	.word	0x0001da60


	//   ....[103]....
        /*118c*/ 	.word	0x0001dac0


	//   ....[104]....
        /*1190*/ 	.word	0x0001db30


	//   ....[105]....
        /*1194*/ 	.word	0x0001dba0


	//   ....[106]....
        /*1198*/ 	.word	0x0001dc10


	//   ....[107]....
        /*119c*/ 	.word	0x0001dc80


	//   ....[108]....
        /*11a0*/ 	.word	0x0001dcd0


	//   ....[109]....
        /*11a4*/ 	.word	0x0001dd30


	//   ....[110]....
        /*11a8*/ 	.word	0x0001dd80


	//   ....[111]....
        /*11ac*/ 	.word	0x0001ddc0


	//   ....[112]....
        /*11b0*/ 	.word	0x0001de10


	//   ....[113]....
        /*11b4*/ 	.word	0x0001de50


	//   ....[114]....
        /*11b8*/ 	.word	0x0001dea0


	//   ....[115]....
        /*11bc*/ 	.word	0x0001dee0


	//   ....[116]....
        /*11c0*/ 	.word	0x0001df40


	//   ....[117]....
        /*11c4*/ 	.word	0x0001dfa0


	//   ....[118]....
        /*11c8*/ 	.word	0x0001dff0


	//   ....[119]....
        /*11cc*/ 	.word	0x0001e040


	//   ....[120]....
        /*11d0*/ 	.word	0x0001e090


	//   ....[121]....
        /*11d4*/ 	.word	0x0001e0e0


	//   ....[122]....
        /*11d8*/ 	.word	0x0001e130


	//   ....[123]....
        /*11dc*/ 	.word	0x0001e190


	//   ....[124]....
        /*11e0*/ 	.word	0x0001e200


	//   ....[125]....
        /*11e4*/ 	.word	0x0001e270


	//   ....[126]....
        /*11e8*/ 	.word	0x0001e2e0


	//   ....[127]....
        /*11ec*/ 	.word	0x0001e340


	//   ....[128]....
        /*11f0*/ 	.word	0x0001e3b0


	//   ....[129]....
        /*11f4*/ 	.word	0x0001e420


	//   ....[130]....
        /*11f8*/ 	.word	0x0001e490


	//   ....[131]....
        /*11fc*/ 	.word	0x0001e4f0


	//   ....[132]....
        /*1200*/ 	.word	0x0001e560


	//   ....[133]....
        /*1204*/ 	.word	0x0001e5d0


	//   ....[134]....
        /*1208*/ 	.word	0x0001e640


	//   ....[135]....
        /*120c*/ 	.word	0x0001e6a0


	//   ....[136]....
        /*1210*/ 	.word	0x0001e710


	//   ....[137]....
        /*1214*/ 	.word	0x0001e780


	//   ....[138]....
        /*1218*/ 	.word	0x0001e7f0


	//   ....[139]....
        /*121c*/ 	.word	0x0001e850


	//   ....[140]....
        /*1220*/ 	.word	0x0001e8c0


	//   ....[141]....
        /*1224*/ 	.word	0x0001e930


	//   ....[142]....
        /*1228*/ 	.word	0x0001e9a0


	//   ....[143]....
        /*122c*/ 	.word	0x0001ea00


	//   ....[144]....
        /*1230*/ 	.word	0x0001ea70


	//   ....[145]....
        /*1234*/ 	.word	0x0001eae0


	//   ....[146]....
        /*1238*/ 	.word	0x0001eb50


	//   ....[147]....
        /*123c*/ 	.word	0x0001ebb0


	//   ....[148]....
        /*1240*/ 	.word	0x0001ec20


	//   ....[149]....
        /*1244*/ 	.word	0x0001ec90


	//   ....[150]....
        /*1248*/ 	.word	0x0001ed00


	//   ....[151]....
        /*124c*/ 	.word	0x0001ed60


	//   ....[152]....
        /*1250*/ 	.word	0x0001edd0


	//   ....[153]....
        /*1254*/ 	.word	0x0001ee40


	//   ....[154]....
        /*1258*/ 	.word	0x0001eeb0


	//   ....[155]....
        /*125c*/ 	.word	0x0001ef10


	//   ....[156]....
        /*1260*/ 	.word	0x0001ef80


	//   ....[157]....
        /*1264*/ 	.word	0x0001eff0


	//   ....[158]....
        /*1268*/ 	.word	0x0001f060


	//   ....[159]....
        /*126c*/ 	.word	0x0001f0c0


	//   ....[160]....
        /*1270*/ 	.word	0x0001f130


	//   ....[161]....
        /*1274*/ 	.word	0x0001f1a0


	//   ....[162]....
        /*1278*/ 	.word	0x0001f210


	//   ....[163]....
        /*127c*/ 	.word	0x0001f270


	//   ....[164]....
        /*1280*/ 	.word	0x0001f2e0


	//   ....[165]....
        /*1284*/ 	.word	0x0001f350


	//   ....[166]....
        /*1288*/ 	.word	0x0001f3a0


	//   ....[167]....
        /*128c*/ 	.word	0x0001f3e0


	//   ....[168]....
        /*1290*/ 	.word	0x0001f430


	//   ....[169]....
        /*1294*/ 	.word	0x0001f480


	//   ....[170]....
        /*1298*/ 	.word	0x0001f4d0


	//   ....[171]....
        /*129c*/ 	.word	0x0001f540


	//   ....[172]....
        /*12a0*/ 	.word	0x0001f590


	//   ....[173]....
        /*12a4*/ 	.word	0x0001f5e0


	//   ....[174]....
        /*12a8*/ 	.word	0x0001f630


	//   ....[175]....
        /*12ac*/ 	.word	0x0001f680


	//   ....[176]....
        /*12b0*/ 	.word	0x0001f6d0


	//   ....[177]....
        /*12b4*/ 	.word	0x0001f740


	//   ....[178]....
        /*12b8*/ 	.word	0x0001f790


	//   ....[179]....
        /*12bc*/ 	.word	0x0001f800


	//   ....[180]....
        /*12c0*/ 	.word	0x0001f860


	//   ....[181]....
        /*12c4*/ 	.word	0x0001f8d0


	//----- nvinfo : EIATTR_EXIT_INSTR_OFFSETS
	.align		4
.L_488:
        /*12c8*/ 	.byte	0x04, 0x1c
        /*12ca*/ 	.short	(.L_490 - .L_489)


	//   ....[0]....
.L_489:
        /*12cc*/ 	.word	0x000010d0


	//   ....[1]....
        /*12d0*/ 	.word	0x0001a4d0


	//----- nvinfo : EIATTR_MAX_THREADS
	.align		4
.L_490:
        /*12d4*/ 	.byte	0x04, 0x05
        /*12d6*/ 	.short	(.L_492 - .L_491)
.L_491:
        /*12d8*/ 	.word	0x00000080
        /*12dc*/ 	.word	0x00000001
        /*12e0*/ 	.word	0x00000001


	//----- nvinfo : EIATTR_CRS_STACK_SIZE
	.align		4
.L_492:
        /*12e4*/ 	.byte	0x04, 0x1e
        /*12e6*/ 	.short	(.L_494 - .L_493)
.L_493:
        /*12e8*/ 	.word	0x00000000
.L_494:


//--------------------- .nv.info._ZN7cutlass13device_kernelIN5flash19enable_sm80_to_sm89INS1_16FlashAttnFwdSm80INS1_25CollectiveMainloopFwdSm80ILi4ELi1ELb0EN4cute5tupleIJNS5_1CILi128EEENS7_ILi80EEENS7_ILi64EEEEEELi64ENS_6half_tEfNS_4arch4Sm80ELb0ELb1ELb0ELb1ELb1ELb1ELb1ELb1EEENS1_21CollectiveEpilogueFwdINS6_IJS8_SA_S9_EEENS6_IJNS7_ILi1EEESI_SI_EEESC_SE_Li128ELb1ELb1ELb1ELb0EEENS1_36VarlenDynamicPersistentTileSchedulerILi128ELi80ELi128ELi128ELb1ELb1ELb0ELb1ELb0ELb1EEEEEEEEEvNT_6ParamsE --------------------------
	.section	.nv.info._ZN7cutlass13device_kernelIN5flash19enable_sm80_to_sm89INS1_16FlashAttnFwdSm80INS1_25CollectiveMainloopFwdSm80ILi4ELi1ELb0EN4cute5tupleIJNS5_1CILi128EEENS7_ILi80EEENS7_ILi64EEEEEELi64ENS_6half_tEfNS_4arch4Sm80ELb0ELb1ELb0ELb1ELb1ELb1ELb1ELb1EEENS1_21CollectiveEpilogueFwdINS6_IJS8_SA_S9_EEENS6_IJNS7_ILi1EEESI_SI_EEESC_SE_Li128ELb1ELb1ELb1ELb0EEENS1_36VarlenDynamicPersistentTileSchedulerILi128ELi80ELi128ELi128ELb1ELb1ELb0ELb1ELb0ELb1EEEEEEEEEvNT_6ParamsE,"",@"SHT_CUDA_INFO"
	.sectionflags	@""
	.align	4


	//----- nvinfo : EIATTR_CUDA_API_VERSION
	.align		4
        /*0000*/ 	.byte	0x04, 0x37
        /*0002*/ 	.short	(.L_496 - .L_495)
.L_495:
        /*0004*/ 	.word	0x00000082


	//----- nvinfo : EIATTR_SW2861232_WAR
	.align		4
.L_496:
        /*0008*/ 	.byte	0x01, 0x35
	.zero		2


	//----- nvinfo : EIATTR_PARAM_CBANK
	.align		4
        /*000c*/ 	.byte	0x04, 0x0a
        /*000e*/ 	.short	(.L_498 - .L_497)
	.align		4
.L_497:
        /*0010*/ 	.word	index@(.nv.constant0._ZN7cutlass13device_kernelIN5flash19enable_sm80_to_sm89INS1_16FlashAttnFwdSm80INS1_25CollectiveMainloopFwdSm80ILi4ELi1ELb0EN4cute5tupleIJNS5_1CILi128EEENS7_ILi80EEENS7_ILi64EEEEEELi64ENS_6half_tEfNS_4arch4Sm80ELb0ELb1ELb0ELb1ELb1ELb1ELb1ELb1EEENS1_21CollectiveEpilogueFwdINS6_IJS8_SA_S9_EEENS6_IJNS7_ILi1EEESI_SI_EEESC_SE_Li128ELb1ELb1ELb1ELb0EEENS1_36VarlenDynamicPersistentTileSchedulerILi128ELi80ELi128ELi128ELb1ELb1ELb0ELb1ELb0ELb1EEEEEEEEEvNT_6ParamsE)
        /*0014*/ 	.short	0x0160
        /*0016*/ 	.short	0x0438


	//----- nvinfo : EIATTR_CBANK_PARAM_SIZE
	.align		4
.L_498:
        /*0018*/ 	.byte	0x03, 0x19
        /*001a*/ 	.short	0x0438


	//----- nvinfo : EIATTR_KPARAM_INFO
	.align		4
        /*001c*/ 	.byte	0x04, 0x17
        /*001e*/ 	.short	(.L_500 - .L_499)
.L_499:
        /*0020*/ 	.word	0x00000000
        /*0024*/ 	.short	0x0000
        /*0026*/ 	.short	0x0000
        /*0028*/ 	.byte	0x00, 0xf0, 0xe1, 0x10


	//----- nvinfo : EIATTR_MAXREG_COUNT
	.align		4
.L_500:
        /*002c*/ 	.byte	0x03, 0x1b
        /*002e*/ 	.short	0x00ff


	//----- nvinfo : EIATTR_NUM_BARRIERS
	.align		4
        /*0030*/ 	.byte	0x02, 0x4c
        /*0032*/ 	.byte	0x06
	.zero		1


	//----- nvinfo : EIATTR_ANNOTATIONS
	.align		4
        /*0034*/ 	.byte	0x04, 0x55
        /*0036*/ 	.short	(.L_502 - .L_501)


	//   ....[0]....
.L_501:
        /* <DEDUP_REMOVED lines=149> */


	//----- nvinfo : EIATTR_MERCURY_ISA_VERSION
	.align		4
.L_502:
        /*0978*/ 	.byte	0x03, 0x5f
        /*097a*/ 	.short	0x0000


	//----- nvinfo : EIATTR_INT_WARP_WIDE_INSTR_OFFSETS
	.align		4
        /*097c*/ 	.byte	0x04, 0x31
        /*097e*/ 	.short	(.L_504 - .L_503)


	//   ....[0]....
.L_503:
        /*0980*/ 	.word	0x00022020


	//   ....[1]....
        /*0984*/ 	.word	0x000220a0


	//----- nvinfo : EIATTR_COOP_GROUP_MASK_REGIDS
	.align		4
.L_504:
        /*0988*/ 	.byte	0x04, 0x29
        /*098a*/ 	.short	(.L_506 - .L_505)


	//   ....[0]....
.L_505:
        /*098c*/ 	.word	0xffffffff


	//   ....[1]....
        /*0990*/ 	.word	0xffffffff


	//   ....[2]....
        /*0994*/ 	.word	0xffffffff


	//   ....[3]....
        /*0998*/ 	.word	0xffffffff


	//   ....[4]....
        /*099c*/ 	.word	0xffffffff


	//   ....[5]....
        /*09a0*/ 	.word	0xffffffff


	//   ....[6]....
        /*09a4*/ 	.word	0xffffffff


	//   ....[7]....
        /*09a8*/ 	.word	0xffffffff


	//   ....[8]....
        /*09ac*/ 	.word	0xffffffff


	//   ....[9]....
        /*09b0*/ 	.word	0xffffffff


	//   ....[10]....
        /*09b4*/ 	.word	0xffffffff


	//   ....[11]....
        /*09b8*/ 	.word	0xffffffff


	//   ....[12]....
        /*09bc*/ 	.word	0xffffffff


	//   ....[13]....
        /*09c0*/ 	.word	0xffffffff


	//   ....[14]....
        /*09c4*/ 	.word	0xffffffff


	//   ....[15]....
        /*09c8*/ 	.word	0xffffffff


	//   ....[16]....
        /*09cc*/ 	.word	0xffffffff


	//   ....[17]....
        /*09d0*/ 	.word	0xffffffff


	//   ....[18]....
        /*09d4*/ 	.word	0xffffffff


	//   ....[19]....
        /*09d8*/ 	.word	0xffffffff


	//   ....[20]....
        /*09dc*/ 	.word	0xffffffff


	//   ....[21]....
        /*09e0*/ 	.word	0xffffffff


	//   ....[22]....
        /*09e4*/ 	.word	0xffffffff


	//   ....[23]....
        /*09e8*/ 	.word	0xffffffff


	//   ....[24]....
        /*09ec*/ 	.word	0xffffffff


	//   ....[25]....
        /*09f0*/ 	.word	0xffffffff


	//   ....[26]....
        /*09f4*/ 	.word	0xffffffff


	//   ....[27]....
        /*09f8*/ 	.word	0xffffffff


	//   ....[28]....
        /*09fc*/ 	.word	0xffffffff


	//   ....[29]....
        /*0a00*/ 	.word	0xffffffff


	//   ....[30]....
        /*0a04*/ 	.word	0xffffffff


	//   ....[31]....
        /*0a08*/ 	.word	0xffffffff


	//   ....[32]....
        /*0a0c*/ 	.word	0xffffffff


	//   ....[33]....
        /*0a10*/ 	.word	0xffffffff


	//   ....[34]....
        /*0a14*/ 	.word	0xffffffff


	//   ....[35]....
        /*0a18*/ 	.word	0xffffffff


	//   ....[36]....
        /*0a1c*/ 	.word	0xffffffff


	//   ....[37]....
        /*0a20*/ 	.word	0xffffffff


	//   ....[38]....
        /*0a24*/ 	.word	0xffffffff


	//   ....[39]....
        /*0a28*/ 	.word	0xffffffff


	//   ....[40]....
        /*0a2c*/ 	.word	0xffffffff


	//   ....[41]....
        /*0a30*/ 	.word	0xffffffff


	//   ....[42]....
        /*0a34*/ 	.word	0xffffffff


	//   ....[43]....
        /*0a38*/ 	.word	0xffffffff


	//   ....[44]....
        /*0a3c*/ 	.word	0xffffffff


	//   ....[45]....
        /*0a40*/ 	.word	0xffffffff


	//   ....[46]....
        /*0a44*/ 	.word	0xffffffff


	//   ....[47]....
        /*0a48*/ 	.word	0xffffffff


	//   ....[48]....
        /*0a4c*/ 	.word	0xffffffff


	//   ....[49]....
        /*0a50*/ 	.word	0xffffffff


	//   ....[50]....
        /*0a54*/ 	.word	0xffffffff


	//   ....[51]....
        /*0a58*/ 	.word	0xffffffff


	//   ....[52]....
        /*0a5c*/ 	.word	0xffffffff


	//   ....[53]....
        /*0a60*/ 	.word	0xffffffff


	//   ....[54]....
        /*0a64*/ 	.word	0xffffffff


	//   ....[55]....
        /*0a68*/ 	.word	0xffffffff


	//   ....[56]....
        /*0a6c*/ 	.word	0xffffffff


	//   ....[57]....
        /*0a70*/ 	.word	0xffffffff


	//   ....[58]....
        /*0a74*/ 	.word	0xffffffff


	//   ....[59]....
        /*0a78*/ 	.word	0xffffffff


	//   ....[60]....
        /*0a7c*/ 	.word	0xffffffff


	//   ....[61]....
        /*0a80*/ 	.word	0xffffffff


	//   ....[62]....
        /*0a84*/ 	.word	0xffffffff


	//   ....[63]....
        /*0a88*/ 	.word	0xffffffff


	//   ....[64]....
        /*0a8c*/ 	.word	0xffffffff


	//   ....[65]....
        /*0a90*/ 	.word	0xffffffff


	//   ....[66]....
        /*0a94*/ 	.word	0xffffffff


	//   ....[67]....
        /*0a98*/ 	.word	0xffffffff


	//   ....[68]....
        /*0a9c*/ 	.word	0xffffffff


	//   ....[69]....
        /*0aa0*/ 	.word	0xffffffff


	//   ....[70]....
        /*0aa4*/ 	.word	0xffffffff


	//   ....[71]....
        /*0aa8*/ 	.word	0xffffffff


	//   ....[72]....
        /*0aac*/ 	.word	0xffffffff


	//   ....[73]....
        /*0ab0*/ 	.word	0xffffffff


	//   ....[74]....
        /*0ab4*/ 	.word	0xffffffff


	//   ....[75]....
        /*0ab8*/ 	.word	0xffffffff


	//   ....[76]....
        /*0abc*/ 	.word	0xffffffff


	//   ....[77]....
        /*0ac0*/ 	.word	0xffffffff


	//   ....[78]....
        /*0ac4*/ 	.word	0xffffffff


	//   ....[79]....
        /*0ac8*/ 	.word	0xffffffff


	//   ....[80]....
        /*0acc*/ 	.word	0xffffffff


	//   ....[81]....
        /*0ad0*/ 	.word	0xffffffff


	//   ....[82]....
        /*0ad4*/ 	.word	0xffffffff


	//   ....[83]....
        /*0ad8*/ 	.word	0xffffffff


	//   ....[84]....
        /*0adc*/ 	.word	0xffffffff


	//   ....[85]....
        /*0ae0*/ 	.word	0xffffffff


	//   ....[86]....
        /*0ae4*/ 	.word	0xffffffff


	//   ....[87]....
        /*0ae8*/ 	.word	0xffffffff


	//   ....[88]....
        /*0aec*/ 	.word	0xffffffff


	//   ....[89]....
        /*0af0*/ 	.word	0xffffffff


	//   ....[90]....
        /*0af4*/ 	.word	0xffffffff


	//   ....[91]....
        /*0af8*/ 	.word	0xffffffff


	//   ....[92]....
        /*0afc*/ 	.word	0xffffffff


	//   ....[93]....
        /*0b00*/ 	.word	0xffffffff


	//   ....[94]....
        /*0b04*/ 	.word	0xffffffff


	//   ....[95]....
        /*0b08*/ 	.word	0xffffffff


	//   ....[96]....
        /*0b0c*/ 	.word	0xffffffff


	//   ....[97]....
        /*0b10*/ 	.word	0xffffffff


	//   ....[98]....
        /*0b14*/ 	.word	0xffffffff


	//   ....[99]....
        /*0b18*/ 	.word	0xffffffff


	//   ....[100]....
        /*0b1c*/ 	.word	0xffffffff


	//   ....[101]....
        /*0b20*/ 	.word	0xffffffff


	//   ....[102]....
        /*0b24*/ 	.word	0xffffffff


	//   ....[103]....
        /*0b28*/ 	.word	0xffffffff


	//   ....[104]....
        /*0b2c*/ 	.word	0xffffffff


	//   ....[105]....
        /*0b30*/ 	.word	0xffffffff


	//   ....[106]....
        /*0b34*/ 	.word	0xffffffff


	//   ....[107]....
        /*0b38*/ 	.word	0xffffffff


	//   ....[108]....
        /*0b3c*/ 	.word	0xffffffff


	//   ....[109]....
        /*0b40*/ 	.word	0xffffffff


	//   ....[110]....
        /*0b44*/ 	.word	0xffffffff


	//   ....[111]....
        /*0b48*/ 	.word	0xffffffff


	//   ....[112]....
        /*0b4c*/ 	.word	0xffffffff


	//   ....[113]....
        /*0b50*/ 	.word	0xffffffff


	//   ....[114]....
        /*0b54*/ 	.word	0xffffffff


	//   ....[115]....
        /*0b58*/ 	.word	0xffffffff


	//   ....[116]....
        /*0b5c*/ 	.word	0xffffffff


	//   ....[117]....
        /*0b60*/ 	.word	0xffffffff


	//   ....[118]....
        /*0b64*/ 	.word	0xffffffff


	//   ....[119]....
        /*0b68*/ 	.word	0xffffffff


	//   ....[120]....
        /*0b6c*/ 	.word	0xffffffff


	//   ....[121]....
        /*0b70*/ 	.word	0xffffffff


	//   ....[122]....
        /*0b74*/ 	.word	0xffffffff


	//   ....[123]....
        /*0b78*/ 	.word	0xffffffff


	//   ....[124]....
        /*0b7c*/ 	.word	0xffffffff


	//   ....[125]....
        /*0b80*/ 	.word	0xffffffff


	//   ....[126]....
        /*0b84*/ 	.word	0xffffffff


	//   ....[127]....
        /*0b88*/ 	.word	0xffffffff


	//   ....[128]....
        /*0b8c*/ 	.word	0xffffffff


	//   ....[129]....
        /*0b90*/ 	.word	0xffffffff


	//   ....[130]....
        /*0b94*/ 	.word	0xffffffff


	//   ....[131]....
        /*0b98*/ 	.word	0xffffffff


	//   ....[132]....
        /*0b9c*/ 	.word	0xffffffff


	//   ....[133]....
        /*0ba0*/ 	.word	0xffffffff


	//   ....[134]....
        /*0ba4*/ 	.word	0xffffffff


	//   ....[135]....
        /*0ba8*/ 	.word	0xffffffff


	//   ....[136]....
        /*0bac*/ 	.word	0xffffffff


	//   ....[137]....
        /*0bb0*/ 	.word	0xffffffff


	//   ....[138]....
        /*0bb4*/ 	.word	0xffffffff


	//   ....[139]....
        /*0bb8*/ 	.word	0xffffffff


	//   ....[140]....
        /*0bbc*/ 	.word	0xffffffff


	//   ....[141]....
        /*0bc0*/ 	.word	0xffffffff


	//   ....[142]....
        /*0bc4*/ 	.word	0xffffffff


	//   ....[143]....
        /*0bc8*/ 	.word	0xffffffff


	//   ....[144]....
        /*0bcc*/ 	.word	0xffffffff


	//   ....[145]....
        /*0bd0*/ 	.word	0xffffffff


	//   ....[146]....
        /*0bd4*/ 	.word	0xffffffff


	//   ....[147]....
        /*0bd8*/ 	.word	0xffffffff


	//   ....[148]....
        /*0bdc*/ 	.word	0xffffffff


	//   ....[149]....
        /*0be0*/ 	.word	0xffffffff


	//   ....[150]....
        /*0be4*/ 	.word	0xffffffff


	//   ....[151]....
        /*0be8*/ 	.word	0xffffffff


	//   ....[152]....
        /*0bec*/ 	.word	0xffffffff


	//   ....[153]....
        /*0bf0*/ 	.word	0xffffffff


	//   ....[154]....
        /*0bf4*/ 	.word	0xffffffff


	//   ....[155]....
        /*0bf8*/ 	.word	0xffffffff


	//   ....[156]....
        /*0bfc*/ 	.word	0xffffffff


	//   ....[157]....
        /*0c00*/ 	.word	0xffffffff


	//   ....[158]....
        /*0c04*/ 	.word	0xffffffff


	//   ....[159]....
        /*0c08*/ 	.word	0xffffffff


	//   ....[160]....
        /*0c0c*/ 	.word	0xffffffff


	//   ....[161]....
        /*0c10*/ 	.word	0xffffffff


	//   ....[162]....
        /*0c14*/ 	.word	0xffffffff


	//   ....[163]....
        /*0c18*/ 	.word	0xffffffff


	//   ....[164]....
        /*0c1c*/ 	.word	0xffffffff


	//   ....[165]....
        /*0c20*/ 	.word	0xffffffff


	//   ....[166]....
        /*0c24*/ 	.word	0xffffffff


	//   ....[167]....
        /*0c28*/ 	.word	0xffffffff


	//   ....[168]....
        /*0c2c*/ 	.word	0xffffffff


	//   ....[169]....
        /*0c30*/ 	.word	0xffffffff


	//   ....[170]....
        /*0c34*/ 	.word	0xffffffff


	//   ....[171]....
        /*0c38*/ 	.word	0xffffffff


	//   ....[172]....
        /*0c3c*/ 	.word	0xffffffff


	//   ....[173]....
        /*0c40*/ 	.word	0xffffffff


	//   ....[174]....
        /*0c44*/ 	.word	0xffffffff


	//   ....[175]....
        /*0c48*/ 	.word	0xffffffff


	//   ....[176]....
        /*0c4c*/ 	.word	0xffffffff


	//   ....[177]....
        /*0c50*/ 	.word	0xffffffff


	//   ....[178]....
        /*0c54*/ 	.word	0xffffffff


	//   ....[179]....
        /*0c58*/ 	.word	0xffffffff


	//   ....[180]....
        /*0c5c*/ 	.word	0xffffffff


	//   ....[181]....
        /*0c60*/ 	.word	0xffffffff


	//   ....[182]....
        /*0c64*/ 	.word	0xffffffff


	//   ....[183]....
        /*0c68*/ 	.word	0xffffffff


	//   ....[184]....
        /*0c6c*/ 	.word	0xffffffff


	//   ....[185]....
        /*0c70*/ 	.word	0xffffffff


	//   ....[186]....
        /*0c74*/ 	.word	0xffffffff


	//   ....[187]....
        /*0c78*/ 	.word	0xffffffff


	//   ....[188]....
        /*0c7c*/ 	.word	0xffffffff


	//   ....[189]....
        /*0c80*/ 	.word	0xffffffff


	//   ....[190]....
        /*0c84*/ 	.word	0xffffffff


	//   ....[191]....
        /*0c88*/ 	.word	0xffffffff


	//   ....[192]....
        /*0c8c*/ 	.word	0xffffffff


	//   ....[193]....
        /*0c90*/ 	.word	0xffffffff


	//   ....[194]....
        /*0c94*/ 	.word	0xffffffff


	//   ....[195]....
        /*0c98*/ 	.word	0xffffffff


	//   ....[196]....
        /*0c9c*/ 	.word	0xffffffff


	//   ....[197]....
        /*0ca0*/ 	.word	0xffffffff


	//   ....[198]....
        /*0ca4*/ 	.word	0xffffffff


	//   ....[199]....
        /*0ca8*/ 	.word	0xffffffff


	//   ....[200]....
        /*0cac*/ 	.word	0xffffffff


	//   ....[201]....
        /*0cb0*/ 	.word	0xffffffff


	//   ....[202]....
        /*0cb4*/ 	.word	0xffffffff


	//   ....[203]....
        /*0cb8*/ 	.word	0xffffffff


	//   ....[204]....
        /*0cbc*/ 	.word	0xffffffff


	//   ....[205]....
        /*0cc0*/ 	.word	0xffffffff


	//   ....[206]....
        /*0cc4*/ 	.word	0xffffffff


	//   ....[207]....
        /*0cc8*/ 	.word	0xffffffff


	//   ....[208]....
        /*0ccc*/ 	.word	0xffffffff


	//   ....[209]....
        /*0cd0*/ 	.word	0xffffffff


	//   ....[210]....
        /*0cd4*/ 	.word	0xffffffff


	//   ....[211]....
        /*0cd8*/ 	.word	0xffffffff


	//   ....[212]....
        /*0cdc*/ 	.word	0xffffffff


	//   ....[213]....
        /*0ce0*/ 	.word	0xffffffff


	//   ....[214]....
        /*0ce4*/ 	.word	0xffffffff


	//   ....[215]....
        /*0ce8*/ 	.word	0xffffffff


	//   ....[216]....
        /*0cec*/ 	.word	0xffffffff


	//   ....[217]....
        /*0cf0*/ 	.word	0xffffffff


	//   ....[218]....
        /*0cf4*/ 	.word	0xffffffff


	//   ....[219]....
        /*0cf8*/ 	.word	0xffffffff


	//   ....[220]....
        /*0cfc*/ 	.word	0xffffffff


	//   ....[221]....
        /*0d00*/ 	.word	0xffffffff


	//   ....[222]....
        /*0d04*/ 	.word	0xffffffff


	//   ....[223]....
        /*0d08*/ 	.word	0xffffffff


	//   ....[224]....
        /*0d0c*/ 	.word	0xffffffff


	//   ....[225]....
        /*0d10*/ 	.word	0xffffffff


	//   ....[226]....
        /*0d14*/ 	.word	0xffffffff


	//   ....[227]....
        /*0d18*/ 	.word	0xffffffff


	//   ....[228]....
        /*0d1c*/ 	.word	0xffffffff


	//   ....[229]....
        /*0d20*/ 	.word	0xffffffff


	//   ....[230]....
        /*0d24*/ 	.word	0xffffffff


	//   ....[231]....
        /*0d28*/ 	.word	0xffffffff


	//   ....[232]....
        /*0d2c*/ 	.word	0xffffffff


	//   ....[233]....
        /*0d30*/ 	.word	0xffffffff


	//   ....[234]....
        /*0d34*/ 	.word	0xffffffff


	//   ....[235]....
        /*0d38*/ 	.word	0xffffffff


	//   ....[236]....
        /*0d3c*/ 	.word	0xffffffff


	//   ....[237]....
        /*0d40*/ 	.word	0xffffffff


	//   ....[238]....
        /*0d44*/ 	.word	0xffffffff


	//   ....[239]....
        /*0d48*/ 	.word	0xffffffff


	//   ....[240]....
        /*0d4c*/ 	.word	0xffffffff


	//   ....[241]....
        /*0d50*/ 	.word	0xffffffff


	//   ....[242]....
        /*0d54*/ 	.word	0xffffffff


	//   ....[243]....
        /*0d58*/ 	.word	0xffffffff


	//   ....[244]....
        /*0d5c*/ 	.word	0xffffffff


	//   ....[245]....
        /*0d60*/ 	.word	0xffffffff


	//   ....[246]....
        /*0d64*/ 	.word	0xffffffff


	//   ....[247]....
        /*0d68*/ 	.word	0xffffffff


	//   ....[248]....
        /*0d6c*/ 	.word	0xffffffff


	//   ....[249]....
        /*0d70*/ 	.word	0xffffffff


	//   ....[250]....
        /*0d74*/ 	.word	0xffffffff


	//   ....[251]....
        /*0d78*/ 	.word	0xffffffff


	//   ....[252]....
        /*0d7c*/ 	.word	0xffffffff


	//   ....[253]....
        /*0d80*/ 	.word	0xffffffff


	//   ....[254]....
        /*0d84*/ 	.word	0xffffffff


	//   ....[255]....
        /*0d88*/ 	.word	0xffffffff


	//   ....[0]....
        /*0d8c*/ 	.word	0xffffffff


	//   ....[1]....
        /*0d90*/ 	.word	0xffffffff


	//   ....[2]....
        /*0d94*/ 	.word	0xffffffff


	//   ....[3]....
        /*0d98*/ 	.word	0xffffffff


	//   ....[4]....
        /*0d9c*/ 	.word	0xffffffff


	//   ....[5]....
        /*0da0*/ 	.word	0xffffffff


	//   ....[6]....
        /*0da4*/ 	.word	0xffffffff


	//   ....[7]....
        /*0da8*/ 	.word	0xffffffff


	//   ....[8]....
        /*0dac*/ 	.word	0xffffffff


	//   ....[9]....
        /*0db0*/ 	.word	0xffffffff


	//   ....[10]....
        /*0db4*/ 	.word	0xffffffff


	//   ....[11]....
        /*0db8*/ 	.word	0xffffffff


	//   ....[12]....
        /*0dbc*/ 	.word	0xffffffff


	//   ....[13]....
        /*0dc0*/ 	.word	0xffffffff


	//   ....[14]....
        /*0dc4*/ 	.word	0xffffffff


	//   ....[15]....
        /*0dc8*/ 	.word	0xffffffff


	//   ....[16]....
        /*0dcc*/ 	.word	0xffffffff


	//   ....[17]....
        /*0dd0*/ 	.word	0xffffffff


	//   ....[18]....
        /*0dd4*/ 	.word	0xffffffff


	//   ....[19]....
        /*0dd8*/ 	.word	0xffffffff


	//   ....[20]....
        /*0ddc*/ 	.word	0xffffffff


	//   ....[21]....
        /*0de0*/ 	.word	0xffffffff


	//   ....[22]....
        /*0de4*/ 	.word	0xffffffff


	//   ....[23]....
        /*0de8*/ 	.word	0xffffffff


	//   ....[24]....
        /*0dec*/ 	.word	0xffffffff


	//   ....[25]....
        /*0df0*/ 	.word	0xffffffff


	//   ....[26]....
        /*0df4*/ 	.word	0xffffffff


	//   ....[27]....
        /*0df8*/ 	.word	0xffffffff


	//   ....[28]....
        /*0dfc*/ 	.word	0xffffffff


	//   ....[29]....
        /*0e00*/ 	.word	0xffffffff


	//   ....[30]....
        /*0e04*/ 	.word	0xffffffff


	//   ....[31]....
        /*0e08*/ 	.word	0xffffffff


	//   ....[32]....
        /*0e0c*/ 	.word	0xffffffff


	//   ....[33]....
        /*0e10*/ 	.word	0xffffffff


	//   ....[34]....
        /*0e14*/ 	.word	0xffffffff


	//   ....[35]....
        /*0e18*/ 	.word	0xffffffff


	//   ....[36]....
        /*0e1c*/ 	.word	0xffffffff


	//   ....[37]....
        /*0e20*/ 	.word	0xffffffff


	//   ....[38]....
        /*0e24*/ 	.word	0xffffffff


	//   ....[39]....
        /*0e28*/ 	.word	0xffffffff


	//   ....[40]....
        /*0e2c*/ 	.word	0xffffffff


	//   ....[41]....
        /*0e30*/ 	.word	0xffffffff


	//   ....[42]....
        /*0e34*/ 	.word	0xffffffff


	//   ....[43]....
        /*0e38*/ 	.word	0xffffffff


	//   ....[44]....
        /*0e3c*/ 	.word	0xffffffff


	//   ....[45]....
        /*0e40*/ 	.word	0xffffffff


	//   ....[46]....
        /*0e44*/ 	.word	0xffffffff


	//   ....[47]....
        /*0e48*/ 	.word	0xffffffff


	//   ....[48]....
        /*0e4c*/ 	.word	0xffffffff


	//   ....[49]....
        /*0e50*/ 	.word	0xffffffff


	//   ....[50]....
        /*0e54*/ 	.word	0xffffffff


	//   ....[51]....
        /*0e58*/ 	.word	0xffffffff


	//   ....[52]....
        /*0e5c*/ 	.word	0xffffffff


	//   ....[53]....
        /*0e60*/ 	.word	0xffffffff


	//   ....[54]....
        /*0e64*/ 	.word	0xffffffff


	//   ....[55]....
        /*0e68*/ 	.word	0xffffffff


	//   ....[56]....
        /*0e6c*/ 	.word	0xffffffff


	//   ....[57]....
        /*0e70*/ 	.word	0xffffffff


	//   ....[58]....
        /*0e74*/ 	.word	0xffffffff


	//   ....[59]....
        /*0e78*/ 	.word	0xffffffff


	//   ....[60]....
        /*0e7c*/ 	.word	0xffffffff


	//   ....[61]....
        /*0e80*/ 	.word	0xffffffff


	//   ....[62]....
        /*0e84*/ 	.word	0xffffffff


	//   ....[63]....
        /*0e88*/ 	.word	0xffffffff


	//   ....[64]....
        /*0e8c*/ 	.word	0xffffffff


	//   ....[65]....
        /*0e90*/ 	.word	0xffffffff


	//   ....[66]....
        /*0e94*/ 	.word	0xffffffff


	//   ....[67]....
        /*0e98*/ 	.word	0xffffffff


	//   ....[68]....
        /*0e9c*/ 	.word	0xffffffff


	//   ....[69]....
        /*0ea0*/ 	.word	0xffffffff


	//   ....[70]....
        /*0ea4*/ 	.word	0xffffffff


	//   ....[71]....
        /*0ea8*/ 	.word	0xffffffff


	//   ....[72]....
        /*0eac*/ 	.word	0xffffffff


	//   ....[73]....
        /*0eb0*/ 	.word	0xffffffff


	//   ....[74]....
        /*0eb4*/ 	.word	0xffffffff


	//   ....[75]....
        /*0eb8*/ 	.word	0xffffffff


	//   ....[76]....
        /*0ebc*/ 	.word	0xffffffff


	//   ....[77]....
        /*0ec0*/ 	.word	0xffffffff


	//   ....[78]....
        /*0ec4*/ 	.word	0xffffffff


	//   ....[79]....
        /*0ec8*/ 	.word	0xffffffff


	//   ....[80]....
        /*0ecc*/ 	.word	0xffffffff


	//   ....[81]....
        /*0ed0*/ 	.word	0xffffffff


	//   ....[82]....
        /*0ed4*/ 	.word	0xffffffff


	//   ....[83]....
        /*0ed8*/ 	.word	0xffffffff


	//   ....[84]....
        /*0edc*/ 	.word	0xffffffff


	//   ....[85]....
        /*0ee0*/ 	.word	0xffffffff


	//   ....[86]....
        /*0ee4*/ 	.word	0xffffffff


	//   ....[87]....
        /*0ee8*/ 	.word	0xffffffff


	//   ....[88]....
        /*0eec*/ 	.word	0xffffffff


	//   ....[89]....
        /*0ef0*/ 	.word	0xffffffff


	//   ....[90]....
        /*0ef4*/ 	.word	0xffffffff


	//   ....[91]....
        /*0ef8*/ 	.word	0xffffffff


	//   ....[92]....
        /*0efc*/ 	.word	0xffffffff


	//   ....[93]....
        /*0f00*/ 	.word	0xffffffff


	//   ....[94]....
        /*0f04*/ 	.word	0xffffffff


	//   ....[95]....
        /*0f08*/ 	.word	0xffffffff


	//   ....[96]....
        /*0f0c*/ 	.word	0xffffffff


	//   ....[97]....
        /*0f10*/ 	.word	0xffffffff


	//   ....[98]....
        /*0f14*/ 	.word	0xffffffff


	//   ....[99]....
        /*0f18*/ 	.word	0xffffffff


	//   ....[100]....
        /*0f1c*/ 	.word	0xffffffff


	//   ....[101]....
        /*0f20*/ 	.word	0xffffffff


	//   ....[102]....
        /*0f24*/ 	.word	0xffffffff


	//   ....[103]....
        /*0f28*/ 	.word	0xffffffff


	//   ....[104]....
        /*0f2c*/ 	.word	0xffffffff


	//   ....[105]....
        /*0f30*/ 	.word	0xffffffff


	//   ....[106]....
        /*0f34*/ 	.word	0xffffffff


	//   ....[107]....
        /*0f38*/ 	.word	0xffffffff


	//   ....[108]....
        /*0f3c*/ 	.word	0xffffffff


	//   ....[109]....
        /*0f40*/ 	.word	0xffffffff


	//   ....[110]....
        /*0f44*/ 	.word	0xffffffff


	//   ....[111]....
        /*0f48*/ 	.word	0xffffffff


	//   ....[112]....
        /*0f4c*/ 	.word	0xffffffff


	//   ....[113]....
        /*0f50*/ 	.word	0xffffffff


	//   ....[114]....
        /*0f54*/ 	.word	0xffffffff


	//   ....[115]....
        /*0f58*/ 	.word	0xffffffff


	//   ....[116]....
        /*0f5c*/ 	.word	0xffffffff


	//   ....[117]....
        /*0f60*/ 	.word	0xffffffff


	//   ....[118]....
        /*0f64*/ 	.word	0xffffffff


	//   ....[119]....
        /*0f68*/ 	.word	0xffffffff


	//   ....[120]....
        /*0f6c*/ 	.word	0xffffffff


	//   ....[121]....
        /*0f70*/ 	.word	0xffffffff


	//   ....[122]....
        /*0f74*/ 	.word	0xffffffff


	//   ....[123]....
        /*0f78*/ 	.word	0xffffffff


	//   ....[124]....
        /*0f7c*/ 	.word	0xffffffff


	//   ....[125]....
        /*0f80*/ 	.word	0xffffffff


	//   ....[126]....
        /*0f84*/ 	.word	0xffffffff


	//   ....[127]....
        /*0f88*/ 	.word	0xffffffff


	//   ....[128]....
        /*0f8c*/ 	.word	0xffffffff


	//   ....[129]....
        /*0f90*/ 	.word	0xffffffff


	//   ....[130]....
        /*0f94*/ 	.word	0xffffffff


	//   ....[131]....
        /*0f98*/ 	.word	0xffffffff


	//   ....[132]....
        /*0f9c*/ 	.word	0xffffffff


	//   ....[133]....
        /*0fa0*/ 	.word	0xffffffff


	//   ....[134]....
        /*0fa4*/ 	.word	0xffffffff


	//   ....[135]....
        /*0fa8*/ 	.word	0xffffffff


	//   ....[136]....
        /*0fac*/ 	.word	0xffffffff


	//   ....[137]....
        /*0fb0*/ 	.word	0xffffffff


	//   ....[138]....
        /*0fb4*/ 	.word	0xffffffff


	//   ....[139]....
        /*0fb8*/ 	.word	0xffffffff


	//   ....[140]....
        /*0fbc*/ 	.word	0xffffffff


	//   ....[141]....
        /*0fc0*/ 	.word	0xffffffff


	//   ....[142]....
        /*0fc4*/ 	.word	0xffffffff


	//   ....[143]....
        /*0fc8*/ 	.word	0xffffffff


	//   ....[144]....
        /*0fcc*/ 	.word	0xffffffff


	//   ....[145]....
        /*0fd0*/ 	.word	0xffffffff


	//   ....[146]....
        /*0fd4*/ 	.word	0xffffffff


	//   ....[147]....
        /*0fd8*/ 	.word	0xffffffff


	//   ....[148]....
        /*0fdc*/ 	.word	0xffffffff


	//   ....[149]....
        /*0fe0*/ 	.word	0xffffffff


	//   ....[150]....
        /*0fe4*/ 	.word	0xffffffff


	//   ....[151]....
        /*0fe8*/ 	.word	0xffffffff


	//   ....[152]....
        /*0fec*/ 	.word	0xffffffff


	//   ....[153]....
        /*0ff0*/ 	.word	0xffffffff


	//   ....[154]....
        /*0ff4*/ 	.word	0xffffffff


	//   ....[155]....
        /*0ff8*/ 	.word	0xffffffff


	//   ....[156]....
        /*0ffc*/ 	.word	0xffffffff


	//   ....[157]....
        /*1000*/ 	.word	0xffffffff


	//   ....[158]....
        /*1004*/ 	.word	0xffffffff


	//   ....[159]....
        /*1008*/ 	.word	0xffffffff


	//   ....[160]....
        /*100c*/ 	.word	0xffffffff


	//   ....[161]....
        /*1010*/ 	.word	0xffffffff


	//   ....[162]....
        /*1014*/ 	.word	0xffffffff


	//   ....[163]....
        /*1018*/ 	.word	0xffffffff


	//   ....[164]....
        /*101c*/ 	.word	0xffffffff


	//   ....[165]....
        /*1020*/ 	.word	0xffffffff


	//   ....[166]....
        /*1024*/ 	.word	0xffffffff


	//   ....[167]....
        /*1028*/ 	.word	0xffffffff


	//   ....[168]....
        /*102c*/ 	.word	0xffffffff


	//   ....[169]....
        /*1030*/ 	.word	0xffffffff


	//   ....[170]....
        /*1034*/ 	.word	0xffffffff


	//   ....[171]....
        /*1038*/ 	.word	0xffffffff


	//   ....[172]....
        /*103c*/ 	.word	0xffffffff


	//   ....[173]....
        /*1040*/ 	.word	0xffffffff


	//   ....[174]....
        /*1044*/ 	.word	0xffffffff


	//   ....[175]....
        /*1048*/ 	.word	0xffffffff


	//   ....[176]....
        /*104c*/ 	.word	0xffffffff


	//   ....[177]....
        /*1050*/ 	.word	0xffffffff


	//   ....[178]....
        /*1054*/ 	.word	0xffffffff


	//   ....[179]....
        /*1058*/ 	.word	0xffffffff


	//   ....[180]....
        /*105c*/ 	.word	0xffffffff


	//   ....[181]....
        /*1060*/ 	.word	0xffffffff


	//   ....[182]....
        /*1064*/ 	.word	0xffffffff


	//   ....[183]....
        /*1068*/ 	.word	0xffffffff


	//   ....[184]....
        /*106c*/ 	.word	0xffffffff


	//   ....[185]....
        /*1070*/ 	.word	0xffffffff


	//   ....[186]....
        /*1074*/ 	.word	0xffffffff


	//   ....[187]....
        /*1078*/ 	.word	0xffffffff


	//   ....[188]....
        /*107c*/ 	.word	0xffffffff


	//   ....[189]....
        /*1080*/ 	.word	0xffffffff


	//   ....[190]....
        /*1084*/ 	.word	0xffffffff


	//   ....[191]....
        /*1088*/ 	.word	0xffffffff


	//   ....[192]....
        /*108c*/ 	.word	0xffffffff


	//   ....[193]....
        /*1090*/ 	.word	0xffffffff


	//   ....[194]....
        /*1094*/ 	.word	0xffffffff


	//   ....[195]....
        /*1098*/ 	.word	0xffffffff


	//   ....[196]....
        /*109c*/ 	.word	0xffffffff


	//   ....[197]....
        /*10a0*/ 	.word	0xffffffff


	//   ....[198]....
        /*10a4*/ 	.word	0xffffffff


	//   ....[199]....
        /*10a8*/ 	.word	0xffffffff


	//   ....[200]....
        /*10ac*/ 	.word	0xffffffff


	//   ....[201]....
        /*10b0*/ 	.word	0xffffffff


	//   ....[202]....
        /*10b4*/ 	.word	0xffffffff


	//   ....[203]....
        /*10b8*/ 	.word	0xffffffff


	//   ....[204]....
        /*10bc*/ 	.word	0xffffffff


	//   ....[205]....
        /*10c0*/ 	.word	0xffffffff


	//   ....[206]....
        /*10c4*/ 	.word	0xffffffff


	//   ....[207]....
        /*10c8*/ 	.word	0xffffffff


	//   ....[208]....
        /*10cc*/ 	.word	0xffffffff


	//   ....[209]....
        /*10d0*/ 	.word	0xffffffff


	//   ....[210]....
        /*10d4*/ 	.word	0xffffffff


	//   ....[211]....
        /*10d8*/ 	.word	0xffffffff


	//   ....[212]....
        /*10dc*/ 	.word	0xffffffff


	//   ....[213]....
        /*10e0*/ 	.word	0xffffffff


	//   ....[214]....
        /*10e4*/ 	.word	0xffffffff


	//   ....[215]....
        /*10e8*/ 	.word	0xffffffff


	//   ....[216]....
        /*10ec*/ 	.word	0xffffffff


	//   ....[217]....
        /*10f0*/ 	.word	0xffffffff


	//   ....[218]....
        /*10f4*/ 	.word	0xffffffff


	//   ....[219]....
        /*10f8*/ 	.word	0xffffffff


	//   ....[220]....
        /*10fc*/ 	.word	0xffffffff


	//   ....[221]....
        /*1100*/ 	.word	0xffffffff


	//   ....[222]....
        /*1104*/ 	.word	0xffffffff


	//   ....[223]....
        /*1108*/ 	.word	0xffffffff


	//   ....[224]....
        /*110c*/ 	.word	0xffffffff


	//   ....[225]....
        /*1110*/ 	.word	0xffffffff


	//   ....[226]....
        /*1114*/ 	.word	0xffffffff


	//   ....[227]....
        /*1118*/ 	.word	0xffffffff


	//   ....[228]....
        /*111c*/ 	.word	0xffffffff


	//   ....[229]....
        /*1120*/ 	.word	0xffffffff


	//   ....[230]....
        /*1124*/ 	.word	0xffffffff


	//   ....[231]....
        /*1128*/ 	.word	0xffffffff


	//   ....[232]....
        /*112c*/ 	.word	0xffffffff


	//   ....[233]....
        /*1130*/ 	.word	0xffffffff


	//   ....[234]....
        /*1134*/ 	.word	0xffffffff


	//   ....[235]....
        /*1138*/ 	.word	0xffffffff


	//   ....[236]....
        /*113c*/ 	.word	0xffffffff


	//   ....[237]....
        /*1140*/ 	.word	0xffffffff


	//----- nvinfo : EIATTR_COOP_GROUP_INSTR_OFFSETS
	.align		4
.L_506:
        /*1144*/ 	.byte	0x04, 0x28
        /*1146*/ 	.short	(.L_508 - .L_507)


	//   ....[0]....
.L_507:
        /*1148*/ 	.word	0x00000050


	//   ....[1]....
        /*114c*/ 	.word	0x00000200


	//   ....[2]....
        /*1150*/ 	.word	0x00000230


	//   ....[3]....
        /*1154*/ 	.word	0x00000260


	//   ....[4]....
        /*1158*/ 	.word	0x00000290


	//   ....[5]....
        /*115c*/ 	.word	0x000002c0


	//   ....[6]....
        /*1160*/ 	.word	0x000002f0


	//   ....[7]....
        /*1164*/ 	.word	0x00000450


	//   ....[8]....
        /*1168*/ 	.word	0x00000490


	//   ....[9]....
        /*116c*/ 	.word	0x000004c0


	//   ....[10]....
        /*1170*/ 	.word	0x000004f0


	//   ....[11]....
        /*1174*/ 	.word	0x00000520


	//   ....[12]....
        /*1178*/ 	.word	0x00000550


	//   ....[13]....
        /*117c*/ 	.word	0x000005e0


	//   ....[14]....
        /*1180*/ 	.word	0x00000630


	//   ....[15]....
        /*1184*/ 	.word	0x00000650


	//   ....[16]....
        /*1188*/ 	.word	0x000006b0


	//   ....[17]....
        /*118c*/ 	.word	0x000041d0


	//   ....[18]....
        /*1190*/ 	.word	0x00004220


	//   ....[19]....
        /*1194*/ 	.word	0x00004a20


	//   ....[20]....
        /*1198*/ 	.word	0x00004a40


	//   ....[21]....
        /*119c*/ 	.word	0x000051b0


	//   ....[22]....
        /*11a0*/ 	.word	0x000051c0


	//   ....[23]....
        /*11a4*/ 	.word	0x00005a40


	//   ....[24]....
        /*11a8*/ 	.word	0x00005a80


	//   ....[25]....
        /*11ac*/ 	.word	0x00006680


	//   ....[26]....
        /*11b0*/ 	.word	0x000066b0


	//   ....[27]....
        /*11b4*/ 	.word	0x00006e70


	//   ....[28]....
        /*11b8*/ 	.word	0x00006e90


	//   ....[29]....
        /*11bc*/ 	.word	0x00007670


	//   ....[30]....
        /*11c0*/ 	.word	0x000076a0


	//   ....[31]....
        /*11c4*/ 	.word	0x000077d0


	//   ....[32]....
        /*11c8*/ 	.word	0x00007800


	//   ....[33]....
        /*11cc*/ 	.word	0x000078f0


	//   ....[34]....
        /*11d0*/ 	.word	0x00007910


	//   ....[35]....
        /*11d4*/ 	.word	0x00007ec0


	//   ....[36]....
        /*11d8*/ 	.word	0x00007ef0


	//   ....[37]....
        /*11dc*/ 	.word	0x00008050


	//   ....[38]....
        /*11e0*/ 	.word	0x00008080


	//   ....[39]....
        /*11e4*/ 	.word	0x00008170


	//   ....[40]....
        /*11e8*/ 	.word	0x000081a0


	//   ....[41]....
        /*11ec*/ 	.word	0x00009080


	//   ....[42]....
        /*11f0*/ 	.word	0x000090a0


	//   ....[43]....
        /*11f4*/ 	.word	0x00009170


	//   ....[44]....
        /*11f8*/ 	.word	0x00009180


	//   ....[45]....
        /*11fc*/ 	.word	0x00009250


	//   ....[46]....
        /*1200*/ 	.word	0x00009270


	//   ....[47]....
        /*1204*/ 	.word	0x00009340


	//   ....[48]....
        /*1208*/ 	.word	0x00009350


	//   ....[49]....
        /*120c*/ 	.word	0x00009420


	//   ....[50]....
        /*1210*/ 	.word	0x00009440


	//   ....[51]....
        /*1214*/ 	.word	0x00009510


	//   ....[52]....
        /*1218*/ 	.word	0x00009520


	//   ....[53]....
        /*121c*/ 	.word	0x000095f0


	//   ....[54]....
        /*1220*/ 	.word	0x00009610


	//   ....[55]....
        /*1224*/ 	.word	0x000096e0


	//   ....[56]....
        /*1228*/ 	.word	0x000096f0


	//   ....[57]....
        /*122c*/ 	.word	0x00009b80


	//   ....[58]....
        /*1230*/ 	.word	0x00009b90


	//   ....[59]....
        /*1234*/ 	.word	0x00009bb0


	//   ....[60]....
        /*1238*/ 	.word	0x00009bc0


	//   ....[61]....
        /*123c*/ 	.word	0x00009bd0


	//   ....[62]....
        /*1240*/ 	.word	0x00009be0


	//   ....[63]....
        /*1244*/ 	.word	0x00009c00


	//   ....[64]....
        /*1248*/ 	.word	0x00009c50


	//   ....[65]....
        /*124c*/ 	.word	0x00009c90


	//   ....[66]....
        /*1250*/ 	.word	0x00009cc0


	//   ....[67]....
        /*1254*/ 	.word	0x0000a010


	//   ....[68]....
        /*1258*/ 	.word	0x0000a030


	//   ....[69]....
        /*125c*/ 	.word	0x0000a050


	//   ....[70]....
        /*1260*/ 	.word	0x0000a070


	//   ....[71]....
        /*1264*/ 	.word	0x0000a250


	//   ....[72]....
        /*1268*/ 	.word	0x0000a310


	//   ....[73]....
        /*126c*/ 	.word	0x0000a350


	//   ....[74]....
        /*1270*/ 	.word	0x0000a390


	//   ....[75]....
        /*1274*/ 	.word	0x0000a570


	//   ....[76]....
        /*1278*/ 	.word	0x0000a630


	//   ....[77]....
        /*127c*/ 	.word	0x0000a670


	//   ....[78]....
        /*1280*/ 	.word	0x0000a6b0


	//   ....[79]....
        /*1284*/ 	.word	0x0000a8a0


	//   ....[80]....
        /*1288*/ 	.word	0x0000a8f0


	//   ....[81]....
        /*128c*/ 	.word	0x0000a970


	//   ....[82]....
        /*1290*/ 	.word	0x0000a9b0


	//   ....[83]....
        /*1294*/ 	.word	0x0000c600


	//   ....[84]....
        /*1298*/ 	.word	0x0000c660


	//   ....[85]....
        /*129c*/ 	.word	0x0000c690


	//   ....[86]....
        /*12a0*/ 	.word	0x0000c6d0


	//   ....[87]....
        /*12a4*/ 	.word	0x0000c770


	//   ....[88]....
        /*12a8*/ 	.word	0x0000c790


	//   ....[89]....
        /*12ac*/ 	.word	0x0000c7b0


	//   ....[90]....
        /*12b0*/ 	.word	0x0000c7d0


	//   ....[91]....
        /*12b4*/ 	.word	0x0000c9c0


	//   ....[92]....
        /*12b8*/ 	.word	0x0000ca00


	//   ....[93]....
        /*12bc*/ 	.word	0x0000ca20


	//   ....[94]....
        /*12c0*/ 	.word	0x0000ca70


	//   ....[95]....
        /*12c4*/ 	.word	0x0000cbe0


	//   ....[96]....
        /*12c8*/ 	.word	0x0000cc10


	//   ....[97]....
        /*12cc*/ 	.word	0x0000cc20


	//   ....[98]....
        /*12d0*/ 	.word	0x0000cc30


	//   ....[99]....
        /*12d4*/ 	.word	0x0000ead0


	//   ....[100]....
        /*12d8*/ 	.word	0x0000eb50


	//   ....[101]....
        /*12dc*/ 	.word	0x0000eb60


	//   ....[102]....
        /*12e0*/ 	.word	0x0000eb90


	//   ....[103]....
        /*12e4*/ 	.word	0x0000eba0


	//   ....[104]....
        /*12e8*/ 	.word	0x0000ebd0


	//   ....[105]....
        /*12ec*/ 	.word	0x0000ebe0


	//   ....[106]....
        /*12f0*/ 	.word	0x0000ec00


	//   ....[107]....
        /*12f4*/ 	.word	0x0000ec20


	//   ....[108]....
        /*12f8*/ 	.word	0x0000ec30


	//   ....[109]....
        /*12fc*/ 	.word	0x0000f590


	//   ....[110]....
        /*1300*/ 	.word	0x0000f5b0


	//   ....[111]....
        /*1304*/ 	.word	0x0000f5d0


	//   ....[112]....
        /*1308*/ 	.word	0x0000f5e0


	//   ....[113]....
        /*130c*/ 	.word	0x0000f5f0


	//   ....[114]....
        /*1310*/ 	.word	0x0000f600


	//   ....[115]....
        /*1314*/ 	.word	0x0000f610


	//   ....[116]....
        /*1318*/ 	.word	0x0000f620


	//   ....[117]....
        /*131c*/ 	.word	0x0000f650


	//   ....[118]....
        /*1320*/ 	.word	0x0000f680


	//   ....[119]....
        /*1324*/ 	.word	0x0000f8c0


	//   ....[120]....
        /*1328*/ 	.word	0x0000fa90


	//   ....[121]....
        /*132c*/ 	.word	0x00010320


	//   ....[122]....
        /*1330*/ 	.word	0x00010e40


	//   ....[123]....
        /*1334*/ 	.word	0x00011970


	//   ....[124]....
        /*1338*/ 	.word	0x000119a0


	//   ....[125]....
        /*133c*/ 	.word	0x000119b0


	//   ....[126]....
        /*1340*/ 	.word	0x000119c0


	//   ....[127]....
        /*1344*/ 	.word	0x000119d0


	//   ....[128]....
        /*1348*/ 	.word	0x00011a00


	//   ....[129]....
        /*134c*/ 	.word	0x00011a20


	//   ....[130]....
        /*1350*/ 	.word	0x00011a40


	//   ....[131]....
        /*1354*/ 	.word	0x00013800


	//   ....[132]....
        /*1358*/ 	.word	0x00013820


	//   ....[133]....
        /*135c*/ 	.word	0x00013840


	//   ....[134]....
        /*1360*/ 	.word	0x00013850


	//   ....[135]....
        /*1364*/ 	.word	0x00013860


	//   ....[136]....
        /*1368*/ 	.word	0x00013870


	//   ....[137]....
        /*136c*/ 	.word	0x000138b0


	//   ....[138]....
        /*1370*/ 	.word	0x000138e0


	//   ....[139]....
        /*1374*/ 	.word	0x00013910


	//   ....[140]....
        /*1378*/ 	.word	0x00013940


	//   ....[141]....
        /*137c*/ 	.word	0x000142d0


	//   ....[142]....
        /*1380*/ 	.word	0x000142f0


	//   ....[143]....
        /*1384*/ 	.word	0x00014360


	//   ....[144]....
        /*1388*/ 	.word	0x00014370


	//   ....[145]....
        /*138c*/ 	.word	0x000143b0


	//   ....[146]....
        /*1390*/ 	.word	0x000143c0


	//   ....[147]....
        /*1394*/ 	.word	0x00014400


	//   ....[148]....
        /*1398*/ 	.word	0x00014410


	//   ....[149]....
        /*139c*/ 	.word	0x00014420


	//   ....[150]....
        /*13a0*/ 	.word	0x00014430


	//   ....[151]....
        /*13a4*/ 	.word	0x000145f0


	//   ....[152]....
        /*13a8*/ 	.word	0x00014810


	//   ....[153]....
        /*13ac*/ 	.word	0x00014a30


	//   ....[154]....
        /*13b0*/ 	.word	0x000160f0


	//   ....[155]....
        /*13b4*/ 	.word	0x00016d00


	//   ....[156]....
        /*13b8*/ 	.word	0x00016d30


	//   ....[157]....
        /*13bc*/ 	.word	0x00016d50


	//   ....[158]....
        /*13c0*/ 	.word	0x00016d70


	//   ....[159]....
        /*13c4*/ 	.word	0x00016d90


	//   ....[160]....
        /*13c8*/ 	.word	0x00016db0


	//   ....[161]....
        /*13cc*/ 	.word	0x00016dd0


	//   ....[162]....
        /*13d0*/ 	.word	0x00016df0


	//   ....[163]....
        /*13d4*/ 	.word	0x00019140


	//   ....[164]....
        /*13d8*/ 	.word	0x00019160


	//   ....[165]....
        /*13dc*/ 	.word	0x00019180


	//   ....[166]....
        /*13e0*/ 	.word	0x00019190


	//   ....[167]....
        /*13e4*/ 	.word	0x000191a0


	//   ....[168]....
        /*13e8*/ 	.word	0x000191b0


	//   ....[169]....
        /*13ec*/ 	.word	0x000191f0


	//   ....[170]....
        /*13f0*/ 	.word	0x00019220


	//   ....[171]....
        /*13f4*/ 	.word	0x00019250


	//   ....[172]....
        /*13f8*/ 	.word	0x00019280


	//   ....[173]....
        /*13fc*/ 	.word	0x00019c10


	//   ....[174]....
        /*1400*/ 	.word	0x00019c30


	//   ....[175]....
        /*1404*/ 	.word	0x00019ca0


	//   ....[176]....
        /*1408*/ 	.word	0x00019cb0


	//   ....[177]....
        /*140c*/ 	.word	0x00019cf0


	//   ....[178]....
        /*1410*/ 	.word	0x00019d00


	//   ....[179]....
        /*1414*/ 	.word	0x00019d40


	//   ....[180]....
        /*1418*/ 	.word	0x00019d50


	//   ....[181]....
        /*141c*/ 	.word	0x00019d60


	//   ....[182]....
        /*1420*/ 	.word	0x00019d70


	//   ....[183]....
        /*1424*/ 	.word	0x0001a350


	//   ....[184]....
        /*1428*/ 	.word	0x0001a380


	//   ....[185]....
        /*142c*/ 	.word	0x0001a3a0


	//   ....[186]....
        /*1430*/ 	.word	0x0001a3c0


	//   ....[187]....
        /*1434*/ 	.word	0x0001a3e0


	//   ....[188]....
        /*1438*/ 	.word	0x0001a400


	//   ....[189]....
        /*143c*/ 	.word	0x0001a420


	//   ....[190]....
        /*1440*/ 	.word	0x0001a440


	//   ....[191]....
        /*1444*/ 	.word	0x0001c460


	//   ....[192]....
        /*1448*/ 	.word	0x0001c4b0


	//   ....[193]....
        /*144c*/ 	.word	0x0001c4d0


	//   ....[194]....
        /*1450*/ 	.word	0x0001c4f0


	//   ....[195]....
        /*1454*/ 	.word	0x0001c510


	//   ....[196]....
        /*1458*/ 	.word	0x0001c530


	//   ....[197]....
        /*145c*/ 	.word	0x0001c550


	//   ....[198]....
        /*1460*/ 	.word	0x0001c570


	//   ....[199]....
        /*1464*/ 	.word	0x0001c590


	//   ....[200]....
        /*1468*/ 	.word	0x0001c5b0


	//   ....[201]....
        /*146c*/ 	.word	0x0001cec0


	//   ....[202]....
        /*1470*/ 	.word	0x0001cee0


	//   ....[203]....
        /*1474*/ 	.word	0x0001cf50


	//   ....[204]....
        /*1478*/ 	.word	0x0001cf60


	//   ....[205]....
        /*147c*/ 	.word	0x0001cfa0


	//   ....[206]....
        /*1480*/ 	.word	0x0001cfb0


	//   ....[207]....
        /*1484*/ 	.word	0x0001cff0


	//   ....[208]....
        /*1488*/ 	.word	0x0001d000


	//   ....[209]....
        /*148c*/ 	.word	0x0001d010


	//   ....[210]....
        /*1490*/ 	.word	0x0001d020


	//   ....[211]....
        /*1494*/ 	.word	0x0001d200


	//   ....[212]....
        /*1498*/ 	.word	0x0001d420


	//   ....[213]....
        /*149c*/ 	.word	0x0001d640


	//   ....[214]....
        /*14a0*/ 	.word	0x0001ed00


	//   ....[215]....
        /*14a4*/ 	.word	0x0001f910


	//   ....[216]....
        /*14a8*/ 	.word	0x0001f940


	//   ....[217]....
        /*14ac*/ 	.word	0x0001f960


	//   ....[218]....
        /*14b0*/ 	.word	0x0001f980


	//   ....[219]....
        /*14b4*/ 	.word	0x0001f9a0


	//   ....[220]....
        /*14b8*/ 	.word	0x0001f9c0


	//   ....[221]....
        /*14bc*/ 	.word	0x0001f9e0


	//   ....[222]....
        /*14c0*/ 	.word	0x0001fa00


	//   ....[223]....
        /*14c4*/ 	.word	0x00021860


	//   ....[224]....
        /*14c8*/ 	.word	0x00021890


	//   ....[225]....
        /*14cc*/ 	.word	0x000218a0


	//   ....[226]....
        /*14d0*/ 	.word	0x000218b0


	//   ....[227]....
        /*14d4*/ 	.word	0x000218c0


	//   ....[228]....
        /*14d8*/ 	.word	0x000218f0


	//   ....[229]....
        /*14dc*/ 	.word	0x00021910


	//   ....[230]....
        /*14e0*/ 	.word	0x00021930


	//   ....[231]....
        /*14e4*/ 	.word	0x00022b20


	//   ....[232]....
        /*14e8*/ 	.word	0x00022b40


	//   ....[233]....
        /*14ec*/ 	.word	0x00022b50


	//   ....[234]....
        /*14f0*/ 	.word	0x00022b60


	//   ....[235]....
        /*14f4*/ 	.word	0x00022b70


	//   ....[236]....
        /*14f8*/ 	.word	0x00022b80


	//   ....[237]....
        /*14fc*/ 	.word	0x00022ba0


	//   ....[238]....
        /*1500*/ 	.word	0x00022bb0


	//   ....[239]....
        /*1504*/ 	.word	0x00022fd0


	//   ....[240]....
        /*1508*/ 	.word	0x00022ff0


	//   ....[241]....
        /*150c*/ 	.word	0x00023050


	//   ....[242]....
        /*1510*/ 	.word	0x00023060


	//   ....[243]....
        /*1514*/ 	.word	0x000230d0


	//   ....[244]....
        /*1518*/ 	.word	0x000230f0


	//   ....[245]....
        /*151c*/ 	.word	0x00023160


	//   ....[246]....
        /*1520*/ 	.word	0x00023170


	//   ....[247]....
        /*1524*/ 	.word	0x000231e0


	//   ....[248]....
        /*1528*/ 	.word	0x00023200


	//   ....[249]....
        /*152c*/ 	.word	0x00023270


	//   ....[250]....
        /*1530*/ 	.word	0x00023280


	//   ....[251]....
        /*1534*/ 	.word	0x000232f0


	//   ....[252]....
        /*1538*/ 	.word	0x00023310


	//   ....[253]....
        /*153c*/ 	.word	0x00023380


	//   ....[254]....
        /*1540*/ 	.word	0x00023390


	//   ....[255]....
        /*1544*/ 	.word	0x00023610


	//   ....[0]....
        /*1548*/ 	.word	0x00023630


	//   ....[1]....
        /*154c*/ 	.word	0x00023980


	//   ....[2]....
        /*1550*/ 	.word	0x00023990


	//   ....[3]....
        /*1554*/ 	.word	0x00023ce0


	//   ....[4]....
        /*1558*/ 	.word	0x00023d00


	//   ....[5]....
        /*155c*/ 	.word	0x00024060


	//   ....[6]....
        /*1560*/ 	.word	0x00024070


	//   ....[7]....
        /*1564*/ 	.word	0x00024b80


	//   ....[8]....
        /*1568*/ 	.word	0x00024ba0


	//   ....[9]....
        /*156c*/ 	.word	0x00024c10


	//   ....[10]....
        /*1570*/ 	.word	0x00024c20


	//   ....[11]....
        /*1574*/ 	.word	0x00024c90


	//   ....[12]....
        /*1578*/ 	.word	0x00024cb0


	//   ....[13]....
        /*157c*/ 	.word	0x00024d20


	//   ....[14]....
        /*1580*/ 	.word	0x00024d30


	//   ....[15]....
        /*1584*/ 	.word	0x00024da0


	//   ....[16]....
        /*1588*/ 	.word	0x00024dc0


	//   ....[17]....
        /*158c*/ 	.word	0x00024e30


	//   ....[18]....
        /*1590*/ 	.word	0x00024e40


	//   ....[19]....
        /*1594*/ 	.word	0x00024eb0


	//   ....[20]....
        /*1598*/ 	.word	0x00024ed0


	//   ....[21]....
        /*159c*/ 	.word	0x00024f40


	//   ....[22]....
        /*15a0*/ 	.word	0x00024f50


	//   ....[23]....
        /*15a4*/ 	.word	0x000250a0


	//   ....[24]....
        /*15a8*/ 	.word	0x000250c0


	//   ....[25]....
        /*15ac*/ 	.word	0x000251f0


	//   ....[26]....
        /*15b0*/ 	.word	0x00025230


	//   ....[27]....
        /*15b4*/ 	.word	0x00025260


	//   ....[28]....
        /*15b8*/ 	.word	0x00025290


	//   ....[29]....
        /*15bc*/ 	.word	0x000252c0


	//   ....[30]....
        /*15c0*/ 	.word	0x000252f0


	//   ....[31]....
        /*15c4*/ 	.word	0x00025450


	//   ....[32]....
        /*15c8*/ 	.word	0x00025490


	//   ....[33]....
        /*15cc*/ 	.word	0x000254c0


	//   ....[34]....
        /*15d0*/ 	.word	0x000254f0


	//   ....[35]....
        /*15d4*/ 	.word	0x00025520


	//   ....[36]....
        /*15d8*/ 	.word	0x00025550


	//   ....[37]....
        /*15dc*/ 	.word	0x000255e0


	//   ....[38]....
        /*15e0*/ 	.word	0x00025640


	//   ....[39]....
        /*15e4*/ 	.word	0x00025650


	//   ....[40]....
        /*15e8*/ 	.word	0x000256b0


	//   ....[41]....
        /*15ec*/ 	.word	0x00026110


	//   ....[42]....
        /*15f0*/ 	.word	0x00026170


	//   ....[43]....
        /*15f4*/ 	.word	0x000261c0


	//   ....[44]....
        /*15f8*/ 	.word	0x00026210


	//   ....[45]....
        /*15fc*/ 	.word	0x00026260


	//   ....[46]....
        /*1600*/ 	.word	0x000262d0


	//   ....[47]....
        /*1604*/ 	.word	0x00026320


	//   ....[48]....
        /*1608*/ 	.word	0x00026390


	//   ....[49]....
        /*160c*/ 	.word	0x00026400


	//   ....[50]....
        /*1610*/ 	.word	0x00026470


	//   ....[51]....
        /*1614*/ 	.word	0x000264e0


	//   ....[52]....
        /*1618*/ 	.word	0x00026550


	//   ....[53]....
        /*161c*/ 	.word	0x000265c0


	//   ....[54]....
        /*1620*/ 	.word	0x00026620


	//   ....[55]....
        /*1624*/ 	.word	0x00026690


	//   ....[56]....
        /*1628*/ 	.word	0x00026700


	//   ....[57]....
        /*162c*/ 	.word	0x00026770


	//   ....[58]....
        /*1630*/ 	.word	0x000267d0


	//   ....[59]....
        /*1634*/ 	.word	0x00026840


	//   ....[60]....
        /*1638*/ 	.word	0x000268b0


	//   ....[61]....
        /*163c*/ 	.word	0x00026920


	//   ....[62]....
        /*1640*/ 	.word	0x00026980


	//   ....[63]....
        /*1644*/ 	.word	0x000269f0


	//   ....[64]....
        /*1648*/ 	.word	0x00026a60


	//   ....[65]....
        /*164c*/ 	.word	0x00026ad0


	//   ....[66]....
        /*1650*/ 	.word	0x00026b30


	//   ....[67]....
        /*1654*/ 	.word	0x00026ba0


	//   ....[68]....
        /*1658*/ 	.word	0x00026c10


	//   ....[69]....
        /*165c*/ 	.word	0x00026cd0


	//   ....[70]....
        /*1660*/ 	.word	0x00026d30


	//   ....[71]....
        /*1664*/ 	.word	0x00026df0


	//   ....[72]....
        /*1668*/ 	.word	0x00026e50


	//   ....[73]....
        /*166c*/ 	.word	0x00026f10


	//   ....[74]....
        /*1670*/ 	.word	0x00026f70


	//   ....[75]....
        /*1674*/ 	.word	0x00027030


	//   ....[76]....
        /*1678*/ 	.word	0x00027090


	//   ....[77]....
        /*167c*/ 	.word	0x00027100


	//   ....[78]....
        /*1680*/ 	.word	0x00027170


	//   ....[79]....
        /*1684*/ 	.word	0x000271e0


	//   ....[80]....
        /*1688*/ 	.word	0x00027250


	//   ....[81]....
        /*168c*/ 	.word	0x000272b0


	//   ....[82]....
        /*1690*/ 	.word	0x00027300


	//   ....[83]....
        /*1694*/ 	.word	0x00027350


	//   ....[84]....
        /*1698*/ 	.word	0x000273a0


	//   ....[85]....
        /*169c*/ 	.word	0x000273f0


	//   ....[86]....
        /*16a0*/ 	.word	0x00027440


	//   ....[87]....
        /*16a4*/ 	.word	0x00027490


	//   ....[88]....
        /*16a8*/ 	.word	0x000274e0


	//   ....[89]....
        /*16ac*/ 	.word	0x00027550


	//   ....[90]....
        /*16b0*/ 	.word	0x000275c0


	//   ....[91]....
        /*16b4*/ 	.word	0x00027680


	//   ....[92]....
        /*16b8*/ 	.word	0x000276e0


	//   ....[93]....
        /*16bc*/ 	.word	0x000277a0


	//   ....[94]....
        /*16c0*/ 	.word	0x00027800


	//   ....[95]....
        /*16c4*/ 	.word	0x000278c0


	//   ....[96]....
        /*16c8*/ 	.word	0x00027920


	//   ....[97]....
        /*16cc*/ 	.word	0x000279e0


	//   ....[98]....
        /*16d0*/ 	.word	0x00027a40


	//   ....[99]....
        /*16d4*/ 	.word	0x00027ab0


	//   ....[100]....
        /*16d8*/ 	.word	0x00027b20


	//   ....[101]....
        /*16dc*/ 	.word	0x00027be0


	//   ....[102]....
        /*16e0*/ 	.word	0x00027c40


	//   ....[103]....
        /*16e4*/ 	.word	0x00027d00


	//   ....[104]....
        /*16e8*/ 	.word	0x00027d60


	//   ....[105]....
        /*16ec*/ 	.word	0x00027e20


	//   ....[106]....
        /*16f0*/ 	.word	0x00027e80


	//   ....[107]....
        /*16f4*/ 	.word	0x00027f40


	//   ....[108]....
        /*16f8*/ 	.word	0x00027fa0


	//   ....[109]....
        /*16fc*/ 	.word	0x00028010


	//   ....[110]....
        /*1700*/ 	.word	0x00028080


	//   ....[111]....
        /*1704*/ 	.word	0x000280f0


	//   ....[112]....
        /*1708*/ 	.word	0x00028160


	//   ....[113]....
        /*170c*/ 	.word	0x000281b0


	//   ....[114]....
        /*1710*/ 	.word	0x000281f0


	//   ....[115]....
        /*1714*/ 	.word	0x00028240


	//   ....[116]....
        /*1718*/ 	.word	0x00028280


	//   ....[117]....
        /*171c*/ 	.word	0x000282d0


	//   ....[118]....
        /*1720*/ 	.word	0x00028310


	//   ....[119]....
        /*1724*/ 	.word	0x00028360


	//   ....[120]....
        /*1728*/ 	.word	0x000283a0


	//   ....[121]....
        /*172c*/ 	.word	0x00028400


	//   ....[122]....
        /*1730*/ 	.word	0x00028470


	//   ....[123]....
        /*1734*/ 	.word	0x00028530


	//   ....[124]....
        /*1738*/ 	.word	0x00028590


	//   ....[125]....
        /*173c*/ 	.word	0x00028650


	//   ....[126]....
        /*1740*/ 	.word	0x000286b0


	//   ....[127]....
        /*1744*/ 	.word	0x00028770


	//   ....[128]....
        /*1748*/ 	.word	0x000287d0


	//   ....[129]....
        /*174c*/ 	.word	0x00028890


	//   ....[130]....
        /*1750*/ 	.word	0x000288f0


	//   ....[131]....
        /*1754*/ 	.word	0x00028960


	//   ....[132]....
        /*1758*/ 	.word	0x000289d0


	//   ....[133]....
        /*175c*/ 	.word	0x00028a90


	//   ....[134]....
        /*1760*/ 	.word	0x00028af0


	//   ....[135]....
        /*1764*/ 	.word	0x00028bb0


	//   ....[136]....
        /*1768*/ 	.word	0x00028c10


	//   ....[137]....
        /*176c*/ 	.word	0x00028cd0


	//   ....[138]....
        /*1770*/ 	.word	0x00028d30


	//   ....[139]....
        /*1774*/ 	.word	0x00028df0


	//   ....[140]....
        /*1778*/ 	.word	0x00028e50


	//   ....[141]....
        /*177c*/ 	.word	0x00028ea0


	//   ....[142]....
        /*1780*/ 	.word	0x00028ee0


	//   ....[143]....
        /*1784*/ 	.word	0x00028f30


	//   ....[144]....
        /*1788*/ 	.word	0x00028f70


	//   ....[145]....
        /*178c*/ 	.word	0x00028fc0


	//   ....[146]....
        /*1790*/ 	.word	0x00029000


	//   ....[147]....
        /*1794*/ 	.word	0x00029050


	//   ....[148]....
        /*1798*/ 	.word	0x00029090


	//   ....[149]....
        /*179c*/ 	.word	0x000290f0


	//   ....[150]....
        /*17a0*/ 	.word	0x00029160


	//   ....[151]....
        /*17a4*/ 	.word	0x000291d0


	//   ....[152]....
        /*17a8*/ 	.word	0x00029290


	//   ....[153]....
        /*17ac*/ 	.word	0x000292f0


	//   ....[154]....
        /*17b0*/ 	.word	0x000293b0


	//   ....[155]....
        /*17b4*/ 	.word	0x00029410


	//   ....[156]....
        /*17b8*/ 	.word	0x000294d0


	//   ....[157]....
        /*17bc*/ 	.word	0x00029530


	//   ....[158]....
        /*17c0*/ 	.word	0x000295f0


	//   ....[159]....
        /*17c4*/ 	.word	0x00029650


	//   ....[160]....
        /*17c8*/ 	.word	0x000296c0


	//   ....[161]....
        /*17cc*/ 	.word	0x00029730


	//   ....[162]....
        /*17d0*/ 	.word	0x000297a0


	//   ....[163]....
        /*17d4*/ 	.word	0x00029810


	//   ....[164]....
        /*17d8*/ 	.word	0x00029860


	//   ....[165]....
        /*17dc*/ 	.word	0x000298a0


	//   ....[166]....
        /*17e0*/ 	.word	0x000298f0


	//   ....[167]....
        /*17e4*/ 	.word	0x00029930


	//   ....[168]....
        /*17e8*/ 	.word	0x00029980


	//   ....[169]....
        /*17ec*/ 	.word	0x000299c0


	//   ....[170]....
        /*17f0*/ 	.word	0x00029a10


	//   ....[171]....
        /*17f4*/ 	.word	0x00029a60


	//   ....[172]....
        /*17f8*/ 	.word	0x00029ab0


	//   ....[173]....
        /*17fc*/ 	.word	0x00029b00


	//   ....[174]....
        /*1800*/ 	.word	0x00029b50


	//   ....[175]....
        /*1804*/ 	.word	0x00029ba0


	//   ....[176]....
        /*1808*/ 	.word	0x00029bf0


	//   ....[177]....
        /*180c*/ 	.word	0x00029c40


	//   ....[178]....
        /*1810*/ 	.word	0x00029c90


	//   ....[179]....
        /*1814*/ 	.word	0x00029ce0


	//   ....[180]....
        /*1818*/ 	.word	0x00029d50


	//   ....[181]....
        /*181c*/ 	.word	0x00029dc0


	//   ....[182]....
        /*1820*/ 	.word	0x00029e30


	//   ....[183]....
        /*1824*/ 	.word	0x00029e90


	//   ....[184]....
        /*1828*/ 	.word	0x00029f00


	//   ....[185]....
        /*182c*/ 	.word	0x00029f70


	//   ....[186]....
        /*1830*/ 	.word	0x00029fe0


	//   ....[187]....
        /*1834*/ 	.word	0x0002a040


	//   ....[188]....
        /*1838*/ 	.word	0x0002a0b0


	//   ....[189]....
        /*183c*/ 	.word	0x0002a120


	//   ....[190]....
        /*1840*/ 	.word	0x0002a190


	//   ....[191]....
        /*1844*/ 	.word	0x0002a1f0


	//   ....[192]....
        /*1848*/ 	.word	0x0002a260


	//   ....[193]....
        /*184c*/ 	.word	0x0002a2d0


	//   ....[194]....
        /*1850*/ 	.word	0x0002a340


	//   ....[195]....
        /*1854*/ 	.word	0x0002a3a0


	//   ....[196]....
        /*1858*/ 	.word	0x0002a410


	//   ....[197]....
        /*185c*/ 	.word	0x0002a480


	//   ....[198]....
        /*1860*/ 	.word	0x0002a4f0


	//   ....[199]....
        /*1864*/ 	.word	0x0002a550


	//   ....[200]....
        /*1868*/ 	.word	0x0002a5c0


	//   ....[201]....
        /*186c*/ 	.word	0x0002a630


	//   ....[202]....
        /*1870*/ 	.word	0x0002a6a0


	//   ....[203]....
        /*1874*/ 	.word	0x0002a700


	//   ....[204]....
        /*1878*/ 	.word	0x0002a770


	//   ....[205]....
        /*187c*/ 	.word	0x0002a7e0


	//   ....[206]....
        /*1880*/ 	.word	0x0002a850


	//   ....[207]....
        /*1884*/ 	.word	0x0002a8b0


	//   ....[208]....
        /*1888*/ 	.word	0x0002a920


	//   ....[209]....
        /*188c*/ 	.word	0x0002a990


	//   ....[210]....
        /*1890*/ 	.word	0x0002aa00


	//   ....[211]....
        /*1894*/ 	.word	0x0002aa60


	//   ....[212]....
        /*1898*/ 	.word	0x0002aad0


	//   ....[213]....
        /*189c*/ 	.word	0x0002ab40


	//   ....[214]....
        /*18a0*/ 	.word	0x0002abb0


	//   ....[215]....
        /*18a4*/ 	.word	0x0002ac10


	//   ....[216]....
        /*18a8*/ 	.word	0x0002ac80


	//   ....[217]....
        /*18ac*/ 	.word	0x0002acf0


	//   ....[218]....
        /*18b0*/ 	.word	0x0002ad60


	//   ....[219]....
        /*18b4*/ 	.word	0x0002adc0


	//   ....[220]....
        /*18b8*/ 	.word	0x0002ae30


	//   ....[221]....
        /*18bc*/ 	.word	0x0002aea0


	//   ....[222]....
        /*18c0*/ 	.word	0x0002aef0


	//   ....[223]....
        /*18c4*/ 	.word	0x0002af30


	//   ....[224]....
        /*18c8*/ 	.word	0x0002af80


	//   ....[225]....
        /*18cc*/ 	.word	0x0002afd0


	//   ....[226]....
        /*18d0*/ 	.word	0x0002b020


	//   ....[227]....
        /*18d4*/ 	.word	0x0002b090


	//   ....[228]....
        /*18d8*/ 	.word	0x0002b0e0


	//   ....[229]....
        /*18dc*/ 	.word	0x0002b130


	//   ....[230]....
        /*18e0*/ 	.word	0x0002b180


	//   ....[231]....
        /*18e4*/ 	.word	0x0002b1d0


	//   ....[232]....
        /*18e8*/ 	.word	0x0002b220


	//   ....[233]....
        /*18ec*/ 	.word	0x0002b290


	//   ....[234]....
        /*18f0*/ 	.word	0x0002b2e0


	//   ....[235]....
        /*18f4*/ 	.word	0x0002b350


	//   ....[236]....
        /*18f8*/ 	.word	0x0002b3b0


	//   ....[237]....
        /*18fc*/ 	.word	0x0002b420


	//----- nvinfo : EIATTR_EXIT_INSTR_OFFSETS
	.align		4
.L_508:
        /*1900*/ 	.byte	0x04, 0x1c
        /*1902*/ 	.short	(.L_510 - .L_509)


	//   ....[0]....
.L_509:
        /*1904*/ 	.word	0x000010d0


	//   ....[1]....
        /*1908*/ 	.word	0x000260d0


	//----- nvinfo : EIATTR_MAX_THREADS
	.align		4
.L_510:
        /*190c*/ 	.byte	0x04, 0x05
        /*190e*/ 	.short	(.L_512 - .L_511)
.L_511:
        /*1910*/ 	.word	0x00000080
        /*1914*/ 	.word	0x00000001
        /*1918*/ 	.word	0x00000001


	//----- nvinfo : EIATTR_CRS_STACK_SIZE
	.align		4
.L_512:
        /*191c*/ 	.byte	0x04, 0x1e
        /*191e*/ 	.short	(.L_514 - .L_513)
.L_513:
        /*1920*/ 	.word	0x00000000
.L_514:


//--------------------- .nv.info._ZN7cutlass13device_kernelIN5flash19enable_sm80_to_sm89INS1_16FlashAttnFwdSm80INS1_25CollectiveMainloopFwdSm80ILi4ELi1ELb0EN4cute5tupleIJNS5_1CILi128EEENS7_ILi112EEENS7_ILi64EEEEEELi64ENS_6half_tEfNS_4arch4Sm80ELb1ELb0ELb0ELb0ELb1ELb0ELb1ELb1EEENS1_21CollectiveEpilogueFwdINS6_IJS8_SA_S9_EEENS6_IJNS7_ILi1EEESI_SI_EEESC_SE_Li128ELb0ELb1ELb1ELb0EEENS1_30DynamicPersistentTileSchedulerILi128ELi128ELb1ELb1ELb0EEEEEEEEEvNT_6ParamsE --------------------------
	.section	.nv.info._ZN7cutlass13device_kernelIN5flash19enable_sm80_to_sm89INS1_16FlashAttnFwdSm80INS1_25CollectiveMainloopFwdSm80ILi4ELi1ELb0EN4cute5tupleIJNS5_1CILi128EEENS7_ILi112EEENS7_ILi64EEEEEELi64ENS_6half_tEfNS_4arch4Sm80ELb1ELb0ELb0ELb0ELb1ELb0ELb1ELb1EEENS1_21CollectiveEpilogueFwdINS6_IJS8_SA_S9_EEENS6_IJNS7_ILi1EEESI_SI_EEESC_SE_Li128ELb0ELb1ELb1ELb0EEENS1_30DynamicPersistentTileSchedulerILi128ELi128ELb1ELb1ELb0EEEEEEEEEvNT_6ParamsE,"",@"SHT_CUDA_INFO"
	.sectionflags	@""
	.align	4


	//----- nvinfo : EIATTR_CUDA_API_VERSION
	.align		4
        /*0000*/ 	.byte	0x04, 0x37
        /*0002*/ 	.short	(.L_516 - .L_515)
.L_515:
        /*0004*/ 	.word	0x00000082


	//----- nvinfo : EIATTR_SW2861232_WAR
	.align		4
.L_516:
        /*0008*/ 	.byte	0x01, 0x35
	.zero		2


	//----- nvinfo : EIATTR_PARAM_CBANK
	.align		4
        /*000c*/ 	.byte	0x04, 0x0a
        /*000e*/ 	.short	(.L_518 - .L_517)
	.align		4
.L_517:
        /*0010*/ 	.word	index@(.nv.constant0._ZN7cutlass13device_kernelIN5flash19enable_sm80_to_sm89INS1_16FlashAttnFwdSm80INS1_25CollectiveMainloopFwdSm80ILi4ELi1ELb0EN4cute5tupleIJNS5_1CILi128EEENS7_ILi112EEENS7_ILi64EEEEEELi64ENS_6half_tEfNS_4arch4Sm80ELb1ELb0ELb0ELb0ELb1ELb0ELb1ELb1EEENS1_21CollectiveEpilogueFwdINS6_IJS8_SA_S9_EEENS6_IJNS7_ILi1EEESI_SI_EEESC_SE_Li128ELb0ELb1ELb1ELb0EEENS1_30DynamicPersistentTileSchedulerILi128ELi128ELb1ELb1ELb0EEEEEEEEEvNT_6ParamsE)
        /*0014*/ 	.short	0x0160
        /*0016*/ 	.short	0x0428


	//----- nvinfo : EIATTR_CBANK_PARAM_SIZE
	.align		4
.L_518:
        /*0018*/ 	.byte	0x03, 0x19
        /*001a*/ 	.short	0x0428


	//----- nvinfo : EIATTR_KPARAM_INFO
	.align		4
        /*001c*/ 	.byte	0x04, 0x17
        /*001e*/ 	.short	(.L_520 - .L_519)
.L_519:
        /*0020*/ 	.word	0x00000000
        /*0024*/ 	.short	0x0000
        /*0026*/ 	.short	0x0000
        /*0028*/ 	.byte	0x00, 0xf0, 0xa1, 0x10


	//----- nvinfo : EIATTR_MAXREG_COUNT
	.align		4
.L_520:
        /*002c*/ 	.byte	0x03, 0x1b
        /*002e*/ 	.short	0x00ff


	//----- nvinfo : EIATTR_NUM_BARRIERS
	.align		4
        /*0030*/ 	.byte	0x02, 0x4c
        /*0032*/ 	.byte	0x06
	.zero		1


	//----- nvinfo : EIATTR_ANNOTATIONS
	.align		4
        /*0034*/ 	.byte	0x04, 0x55
        /*0036*/ 	.short	(.L_522 - .L_521)


	//   ....[0]....
.L_521:
        /* <DEDUP_REMOVED lines=65> */


	//----- nvinfo : EIATTR_MERCURY_ISA_VERSION
	.align		4
.L_522:
        /*0438*/ 	.byte	0x03, 0x5f
        /*043a*/ 	.short	0x0000


	//----- nvinfo : EIATTR_INT_WARP_WIDE_INSTR_OFFSETS
	.align		4
        /*043c*/ 	.byte	0x04, 0x31
        /*043e*/ 	.short	(.L_524 - .L_523)


	//   ....[0]....
.L_523:
        /*0440*/ 	.word	0x00011970


	//   ....[1]....
        /*0444*/ 	.word	0x000119f0


	//----- nvinfo : EIATTR_COOP_GROUP_MASK_REGIDS
	.align		4
.L_524:
        /*0448*/ 	.byte	0x04, 0x29
        /*044a*/ 	.short	(.L_526 - .L_525)


	//   ....[0]....
.L_525:
        /*044c*/ 	.word	0xffffffff


	//   ....[1]....
        /*0450*/ 	.word	0xffffffff


	//   ....[2]....
        /*0454*/ 	.word	0xffffffff


	//   ....[3]....
        /*0458*/ 	.word	0xffffffff


	//   ....[4]....
        /*045c*/ 	.word	0xffffffff


	//   ....[5]....
        /*0460*/ 	.word	0xffffffff


	//   ....[6]....
        /*0464*/ 	.word	0xffffffff


	//   ....[7]....
        /*0468*/ 	.word	0xffffffff


	//   ....[8]....
        /*046c*/ 	.word	0xffffffff


	//   ....[9]....
        /*0470*/ 	.word	0xffffffff


	//   ....[10]....
        /*0474*/ 	.word	0xffffffff


	//   ....[11]....
        /*0478*/ 	.word	0xffffffff


	//   ....[12]....
        /*047c*/ 	.word	0xffffffff


	//   ....[13]....
        /*0480*/ 	.word	0xffffffff


	//   ....[14]....
        /*0484*/ 	.word	0xffffffff


	//   ....[15]....
        /*0488*/ 	.word	0xffffffff


	//   ....[16]....
        /*048c*/ 	.word	0xffffffff


	//   ....[17]....
        /*0490*/ 	.word	0xffffffff


	//   ....[18]....
        /*0494*/ 	.word	0xffffffff


	//   ....[19]....
        /*0498*/ 	.word	0xffffffff


	//   ....[20]....
        /*049c*/ 	.word	0xffffffff


	//   ....[21]....
        /*04a0*/ 	.word	0xffffffff


	//   ....[22]....
        /*04a4*/ 	.word	0xffffffff


	//   ....[23]....
        /*04a8*/ 	.word	0xffffffff


	//   ....[24]....
        /*04ac*/ 	.word	0xffffffff


	//   ....[25]....
        /*04b0*/ 	.word	0xffffffff


	//   ....[26]....
        /*04b4*/ 	.word	0xffffffff


	//   ....[27]....
        /*04b8*/ 	.word	0xffffffff


	//   ....[28]....
        /*04bc*/ 	.word	0xffffffff


	//   ....[29]....
        /*04c0*/ 	.word	0xffffffff


	//   ....[30]....
        /*04c4*/ 	.word	0xffffffff


	//   ....[31]....
        /*04c8*/ 	.word	0xffffffff


	//   ....[32]....
        /*04cc*/ 	.word	0xffffffff


	//   ....[33]....
        /*04d0*/ 	.word	0xffffffff


	//   ....[34]....
        /*04d4*/ 	.word	0xffffffff


	//   ....[35]....
        /*04d8*/ 	.word	0xffffffff


	//   ....[36]....
        /*04dc*/ 	.word	0xffffffff


	//   ....[37]....
        /*04e0*/ 	.word	0xffffffff


	//   ....[38]....
        /*04e4*/ 	.word	0xffffffff


	//   ....[39]....
        /*04e8*/ 	.word	0xffffffff


	//   ....[40]....
        /*04ec*/ 	.word	0xffffffff


	//   ....[41]....
        /*04f0*/ 	.word	0xffffffff


	//   ....[42]....
        /*04f4*/ 	.word	0xffffffff


	//   ....[43]....
        /*04f8*/ 	.word	0xffffffff


	//   ....[44]....
        /*04fc*/ 	.word	0xffffffff


	//   ....[45]....
        /*0500*/ 	.word	0xffffffff


	//   ....[46]....
        /*0504*/ 	.word	0xffffffff


	//   ....[47]....
        /*0508*/ 	.word	0xffffffff


	//   ....[48]....
        /*050c*/ 	.word	0xffffffff


	//   ....[49]....
        /*0510*/ 	.word	0xffffffff


	//   ....[50]....
        /*0514*/ 	.word	0xffffffff


	//   ....[51]....
        /*0518*/ 	.word	0xffffffff


	//   ....[52]....
        /*051c*/ 	.word	0xffffffff


	//   ....[53]....
        /*0520*/ 	.word	0xffffffff


	//   ....[54]....
        /*0524*/ 	.word	0xffffffff


	//   ....[55]....
        /*0528*/ 	.word	0xffffffff


	//   ....[56]....
        /*052c*/ 	.word	0xffffffff


	//   ....[57]....
        /*0530*/ 	.word	0xffffffff


	//   ....[58]....
        /*0534*/ 	.word	0xffffffff


	//   ....[59]....
        /*0538*/ 	.word	0xffffffff


	//   ....[60]....
        /*053c*/ 	.word	0xffffffff


	//   ....[61]....
        /*0540*/ 	.word	0xffffffff


	//   ....[62]....
        /*0544*/ 	.word	0xffffffff


	//   ....[63]....
        /*0548*/ 	.word	0xffffffff


	//   ....[64]....
        /*054c*/ 	.word	0xffffffff


	//   ....[65]....
        /*0550*/ 	.word	0xffffffff


	//   ....[66]....
        /*0554*/ 	.word	0xffffffff


	//   ....[67]....
        /*0558*/ 	.word	0xffffffff


	//   ....[68]....
        /*055c*/ 	.word	0xffffffff


	//   ....[69]....
        /*0560*/ 	.word	0xffffffff


	//   ....[70]....
        /*0564*/ 	.word	0xffffffff


	//   ....[71]....
        /*0568*/ 	.word	0xffffffff


	//   ....[72]....
        /*056c*/ 	.word	0xffffffff


	//   ....[73]....
        /*0570*/ 	.word	0xffffffff


	//   ....[74]....
        /*0574*/ 	.word	0xffffffff


	//   ....[75]....
        /*0578*/ 	.word	0xffffffff


	//   ....[76]....
        /*057c*/ 	.word	0xffffffff


	//   ....[77]....
        /*0580*/ 	.word	0xffffffff


	//   ....[78]....
        /*0584*/ 	.word	0xffffffff


	//   ....[79]....
        /*0588*/ 	.word	0xffffffff


	//   ....[80]....
        /*058c*/ 	.word	0xffffffff


	//   ....[81]....
        /*0590*/ 	.word	0xffffffff


	//   ....[82]....
        /*0594*/ 	.word	0xffffffff


	//   ....[83]....
        /*0598*/ 	.word	0xffffffff


	//   ....[84]....
        /*059c*/ 	.word	0xffffffff


	//   ....[85]....
        /*05a0*/ 	.word	0xffffffff


	//   ....[86]....
        /*05a4*/ 	.word	0xffffffff


	//   ....[87]....
        /*05a8*/ 	.word	0xffffffff


	//   ....[88]....
        /*05ac*/ 	.word	0xffffffff


	//   ....[89]....
        /*05b0*/ 	.word	0xffffffff


	//   ....[90]....
        /*05b4*/ 	.word	0xffffffff


	//   ....[91]....
        /*05b8*/ 	.word	0xffffffff


	//   ....[92]....
        /*05bc*/ 	.word	0xffffffff


	//   ....[93]....
        /*05c0*/ 	.word	0xffffffff


	//   ....[94]....
        /*05c4*/ 	.word	0xffffffff


	//   ....[95]....
        /*05c8*/ 	.word	0xffffffff


	//   ....[96]....
        /*05cc*/ 	.word	0xffffffff


	//   ....[97]....
        /*05d0*/ 	.word	0xffffffff


	//   ....[98]....
        /*05d4*/ 	.word	0xffffffff


	//   ....[99]....
        /*05d8*/ 	.word	0xffffffff


	//   ....[100]....
        /*05dc*/ 	.word	0xffffffff


	//   ....[101]....
        /*05e0*/ 	.word	0xffffffff


	//   ....[102]....
        /*05e4*/ 	.word	0xffffffff


	//   ....[103]....
        /*05e8*/ 	.word	0xffffffff


	//   ....[104]....
        /*05ec*/ 	.word	0xffffffff


	//   ....[105]....
        /*05f0*/ 	.word	0xffffffff


	//   ....[106]....
        /*05f4*/ 	.word	0xffffffff


	//   ....[107]....
        /*05f8*/ 	.word	0xffffffff


	//   ....[108]....
        /*05fc*/ 	.word	0xffffffff


	//   ....[109]....
        /*0600*/ 	.word	0xffffffff


	//   ....[110]....
        /*0604*/ 	.word	0xffffffff


	//   ....[111]....
        /*0608*/ 	.word	0xffffffff


	//   ....[112]....
        /*060c*/ 	.word	0xffffffff


	//   ....[113]....
        /*0610*/ 	.word	0xffffffff


	//   ....[114]....
        /*0614*/ 	.word	0xffffffff


	//   ....[115]....
        /*0618*/ 	.word	0xffffffff


	//   ....[116]....
        /*061c*/ 	.word	0xffffffff


	//   ....[117]....
        /*0620*/ 	.word	0xffffffff


	//   ....[118]....
        /*0624*/ 	.word	0xffffffff


	//   ....[119]....
        /*0628*/ 	.word	0xffffffff


	//   ....[120]....
        /*062c*/ 	.word	0xffffffff


	//   ....[121]....
        /*0630*/ 	.word	0xffffffff


	//   ....[122]....
        /*0634*/ 	.word	0xffffffff


	//   ....[123]....
        /*0638*/ 	.word	0xffffffff


	//   ....[124]....
        /*063c*/ 	.word	0xffffffff


	//   ....[125]....
        /*0640*/ 	.word	0xffffffff


	//   ....[126]....
        /*0644*/ 	.word	0xffffffff


	//   ....[127]....
        /*0648*/ 	.word	0xffffffff


	//   ....[128]....
        /*064c*/ 	.word	0xffffffff


	//   ....[129]....
        /*0650*/ 	.word	0xffffffff


	//   ....[130]....
        /*0654*/ 	.word	0xffffffff


	//   ....[131]....
        /*0658*/ 	.word	0xffffffff


	//   ....[132]....
        /*065c*/ 	.word	0xffffffff


	//   ....[133]....
        /*0660*/ 	.word	0xffffffff


	//   ....[134]....
        /*0664*/ 	.word	0xffffffff


	//   ....[135]....
        /*0668*/ 	.word	0xffffffff


	//   ....[136]....
        /*066c*/ 	.word	0xffffffff


	//   ....[137]....
        /*0670*/ 	.word	0xffffffff


	//   ....[138]....
        /*0674*/ 	.word	0xffffffff


	//   ....[139]....
        /*0678*/ 	.word	0xffffffff


	//   ....[140]....
        /*067c*/ 	.word	0xffffffff


	//   ....[141]....
        /*0680*/ 	.word	0xffffffff


	//   ....[142]....
        /*0684*/ 	.word	0xffffffff


	//   ....[143]....
        /*0688*/ 	.word	0xffffffff


	//   ....[144]....
        /*068c*/ 	.word	0xffffffff


	//   ....[145]....
        /*0690*/ 	.word	0xffffffff


	//   ....[146]....
        /*0694*/ 	.word	0xffffffff


	//   ....[147]....
        /*0698*/ 	.word	0xffffffff


	//   ....[148]....
        /*069c*/ 	.word	0xffffffff


	//   ....[149]....
        /*06a0*/ 	.word	0xffffffff


	//   ....[150]....
        /*06a4*/ 	.word	0xffffffff


	//   ....[151]....
        /*06a8*/ 	.word	0xffffffff


	//   ....[152]....
        /*06ac*/ 	.word	0xffffffff


	//   ....[153]....
        /*06b0*/ 	.word	0xffffffff


	//   ....[154]....
        /*06b4*/ 	.word	0xffffffff


	//   ....[155]....
        /*06b8*/ 	.word	0xffffffff


	//   ....[156]....
        /*06bc*/ 	.word	0xffffffff


	//   ....[157]....
        /*06c0*/ 	.word	0xffffffff


	//   ....[158]....
        /*06c4*/ 	.word	0xffffffff


	//   ....[159]....
        /*06c8*/ 	.word	0xffffffff


	//   ....[160]....
        /*06cc*/ 	.word	0xffffffff


	//   ....[161]....
        /*06d0*/ 	.word	0xffffffff


	//   ....[162]....
        /*06d4*/ 	.word	0xffffffff


	//   ....[163]....
        /*06d8*/ 	.word	0xffffffff


	//   ....[164]....
        /*06dc*/ 	.word	0xffffffff


	//   ....[165]....
        /*06e0*/ 	.word	0xffffffff


	//   ....[166]....
        /*06e4*/ 	.word	0xffffffff


	//   ....[167]....
        /*06e8*/ 	.word	0xffffffff


	//   ....[168]....
        /*06ec*/ 	.word	0xffffffff


	//   ....[169]....
        /*06f0*/ 	.word	0xffffffff


	//   ....[170]....
        /*06f4*/ 	.word	0xffffffff


	//   ....[171]....
        /*06f8*/ 	.word	0xffffffff


	//   ....[172]....
        /*06fc*/ 	.word	0xffffffff


	//   ....[173]....
        /*0700*/ 	.word	0xffffffff


	//   ....[174]....
        /*0704*/ 	.word	0xffffffff


	//   ....[175]....
        /*0708*/ 	.word	0xffffffff


	//   ....[176]....
        /*070c*/ 	.word	0xffffffff


	//   ....[177]....
        /*0710*/ 	.word	0xffffffff


	//   ....[178]....
        /*0714*/ 	.word	0xffffffff


	//   ....[179]....
        /*0718*/ 	.word	0xffffffff


	//   ....[180]....
        /*071c*/ 	.word	0xffffffff


	//   ....[181]....
        /*0720*/ 	.word	0xffffffff


	//   ....[182]....
        /*0724*/ 	.word	0xffffffff


	//   ....[183]....
        /*0728*/ 	.word	0xffffffff


	//   ....[184]....
        /*072c*/ 	.word	0xffffffff


	//   ....[185]....
        /*0730*/ 	.word	0xffffffff


	//   ....[186]....
        /*0734*/ 	.word	0xffffffff


	//   ....[187]....
        /*0738*/ 	.word	0xffffffff


	//   ....[188]....
        /*073c*/ 	.word	0xffffffff


	//   ....[189]....
        /*0740*/ 	.word	0xffffffff


	//   ....[190]....
        /*0744*/ 	.word	0xffffffff


	//   ....[191]....
        /*0748*/ 	.word	0xffffffff


	//   ....[192]....
        /*074c*/ 	.word	0xffffffff


	//   ....[193]....
        /*0750*/ 	.word	0xffffffff


	//   ....[194]....
        /*0754*/ 	.word	0xffffffff


	//   ....[195]....
        /*0758*/ 	.word	0xffffffff


	//   ....[196]....
        /*075c*/ 	.word	0xffffffff


	//   ....[197]....
        /*0760*/ 	.word	0xffffffff


	//   ....[198]....
        /*0764*/ 	.word	0xffffffff


	//   ....[199]....
        /*0768*/ 	.word	0xffffffff


	//   ....[200]....
        /*076c*/ 	.word	0xffffffff


	//   ....[201]....
        /*0770*/ 	.word	0xffffffff


	//   ....[202]....
        /*0774*/ 	.word	0xffffffff


	//   ....[203]....
        /*0778*/ 	.word	0xffffffff


	//   ....[204]....
        /*077c*/ 	.word	0xffffffff


	//   ....[205]....
        /*0780*/ 	.word	0xffffffff


	//   ....[206]....
        /*0784*/ 	.word	0xffffffff


	//   ....[207]....
        /*0788*/ 	.word	0xffffffff


	//   ....[208]....
        /*078c*/ 	.word	0xffffffff


	//   ....[209]....
        /*0790*/ 	.word	0xffffffff


	//   ....[210]....
        /*0794*/ 	.word	0xffffffff


	//   ....[211]....
        /*0798*/ 	.word	0xffffffff


	//   ....[212]....
        /*079c*/ 	.word	0xffffffff


	//   ....[213]....
        /*07a0*/ 	.word	0xffffffff


	//   ....[214]....
        /*07a4*/ 	.word	0xffffffff


	//   ....[215]....
        /*07a8*/ 	.word	0xffffffff


	//   ....[216]....
        /*07ac*/ 	.word	0xffffffff


	//   ....[217]....
        /*07b0*/ 	.word	0xffffffff


	//   ....[218]....
        /*07b4*/ 	.word	0xffffffff


	//   ....[219]....
        /*07b8*/ 	.word	0xffffffff


	//   ....[220]....
        /*07bc*/ 	.word	0xffffffff


	//   ....[221]....
        /*07c0*/ 	.word	0xffffffff


	//   ....[222]....
        /*07c4*/ 	.word	0xffffffff


	//   ....[223]....
        /*07c8*/ 	.word	0xffffffff


	//   ....[224]....
        /*07cc*/ 	.word	0xffffffff


	//   ....[225]....
        /*07d0*/ 	.word	0xffffffff


	//   ....[226]....
        /*07d4*/ 	.word	0xffffffff


	//   ....[227]....
        /*07d8*/ 	.word	0xffffffff


	//   ....[228]....
        /*07dc*/ 	.word	0xffffffff


	//   ....[229]....
        /*07e0*/ 	.word	0xffffffff


	//   ....[230]....
        /*07e4*/ 	.word	0xffffffff


	//   ....[231]....
        /*07e8*/ 	.word	0xffffffff


	//   ....[232]....
        /*07ec*/ 	.word	0xffffffff


	//   ....[233]....
        /*07f0*/ 	.word	0xffffffff


	//   ....[234]....
        /*07f4*/ 	.word	0xffffffff


	//   ....[235]....
        /*07f8*/ 	.word	0xffffffff


	//   ....[236]....
        /*07fc*/ 	.word	0xffffffff


	//   ....[237]....
        /*0800*/ 	.word	0xffffffff


	//   ....[238]....
        /*0804*/ 	.word	0xffffffff


	//   ....[239]....
        /*0808*/ 	.word	0xffffffff


	//   ....[240]....
        /*080c*/ 	.word	0xffffffff


	//   ....[241]....
        /*0810*/ 	.word	0xffffffff


	//   ....[242]....
        /*0814*/ 	.word	0xffffffff


	//   ....[243]....
        /*0818*/ 	.word	0xffffffff


	//   ....[244]....
        /*081c*/ 	.word	0xffffffff


	//   ....[245]....
        /*0820*/ 	.word	0xffffffff


	//   ....[246]....
        /*0824*/ 	.word	0xffffffff


	//   ....[247]....
        /*0828*/ 	.word	0xffffffff


	//   ....[248]....
        /*082c*/ 	.word	0xffffffff


	//   ....[249]....
        /*0830*/ 	.word	0xffffffff


	//   ....[250]....
        /*0834*/ 	.word	0xffffffff


	//   ....[251]....
        /*0838*/ 	.word	0xffffffff


	//   ....[252]....
        /*083c*/ 	.word	0xffffffff


	//   ....[253]....
        /*0840*/ 	.word	0xffffffff


	//   ....[254]....
        /*0844*/ 	.word	0xffffffff


	//   ....[255]....
        /*0848*/ 	.word	0xffffffff


	//   ....[0]....
        /*084c*/ 	.word	0xffffffff


	//   ....[1]....
        /*0850*/ 	.word	0xffffffff


	//   ....[2]....
        /*0854*/ 	.word	0xffffffff


	//   ....[3]....
        /*0858*/ 	.word	0xffffffff


	//   ....[4]....
        /*085c*/ 	.word	0xffffffff


	//   ....[5]....
        /*0860*/ 	.word	0xffffffff


	//   ....[6]....
        /*0864*/ 	.word	0xffffffff


	//   ....[7]....
        /*0868*/ 	.word	0xffffffff


	//   ....[8]....
        /*086c*/ 	.word	0xffffffff


	//   ....[9]....
        /*0870*/ 	.word	0xffffffff


	//   ....[10]....
        /*0874*/ 	.word	0xffffffff


	//   ....[11]....
        /*0878*/ 	.word	0xffffffff


	//   ....[12]....
        /*087c*/ 	.word	0xffffffff


	//   ....[13]....
        /*0880*/ 	.word	0xffffffff


	//   ....[14]....
        /*0884*/ 	.word	0xffffffff


	//   ....[15]....
        /*0888*/ 	.word	0xffffffff


	//   ....[16]....
        /*088c*/ 	.word	0xffffffff


	//   ....[17]....
        /*0890*/ 	.word	0xffffffff


	//   ....[18]....
        /*0894*/ 	.word	0xffffffff


	//   ....[19]....
        /*0898*/ 	.word	0xffffffff


	//   ....[20]....
        /*089c*/ 	.word	0xffffffff


	//   ....[21]....
        /*08a0*/ 	.word	0xffffffff


	//   ....[22]....
        /*08a4*/ 	.word	0xffffffff


	//   ....[23]....
        /*08a8*/ 	.word	0xffffffff


	//   ....[24]....
        /*08ac*/ 	.word	0xffffffff


	//   ....[25]....
        /*08b0*/ 	.word	0xffffffff


	//   ....[26]....
        /*08b4*/ 	.word	0xffffffff


	//   ....[27]....
        /*08b8*/ 	.word	0xffffffff


	//   ....[28]....
        /*08bc*/ 	.word	0xffffffff


	//   ....[29]....
        /*08c0*/ 	.word	0xffffffff


	//   ....[30]....
        /*08c4*/ 	.word	0xffffffff


	//   ....[31]....
        /*08c8*/ 	.word	0xffffffff


	//----- nvinfo : EIATTR_COOP_GROUP_INSTR_OFFSETS
	.align		4
.L_526:
        /*08cc*/ 	.byte	0x04, 0x28
        /*08ce*/ 	.short	(.L_528 - .L_527)


	//   ....[0]....
.L_527:
        /*08d0*/ 	.word	0x00000050


	//   ....[1]....
        /*08d4*/ 	.word	0x00000060


	//   ....[2]....
        /*08d8*/ 	.word	0x00001550


	//   ....[3]....
        /*08dc*/ 	.word	0x00001570


	//   ....[4]....
        /*08e0*/ 	.word	0x000016c0


	//   ....[5]....
        /*08e4*/ 	.word	0x000016d0


	//   ....[6]....
        /*08e8*/ 	.word	0x000017b0


	//   ....[7]....
        /*08ec*/ 	.word	0x000017d0


	//   ....[8]....
        /*08f0*/ 	.word	0x000018b0


	//   ....[9]....
        /*08f4*/ 	.word	0x000018c0


	//   ....[10]....
        /*08f8*/ 	.word	0x000019a0


	//   ....[11]....
        /*08fc*/ 	.word	0x000019c0


	//   ....[12]....
        /*0900*/ 	.word	0x00001aa0


	//   ....[13]....
        /*0904*/ 	.word	0x00001ab0


	//   ....[14]....
        /*0908*/ 	.word	0x00001b90


	//   ....[15]....
        /*090c*/ 	.word	0x00001bb0


	//   ....[16]....
        /*0910*/ 	.word	0x00001c90


	//   ....[17]....
        /*0914*/ 	.word	0x00001ca0


	//   ....[18]....
        /*0918*/ 	.word	0x00002120


	//   ....[19]....
        /*091c*/ 	.word	0x00002140


	//   ....[20]....
        /*0920*/ 	.word	0x00002150


	//   ....[21]....
        /*0924*/ 	.word	0x00002170


	//   ....[22]....
        /*0928*/ 	.word	0x00002180


	//   ....[23]....
        /*092c*/ 	.word	0x000021a0


	//   ....[24]....
        /*0930*/ 	.word	0x000021c0


	//   ....[25]....
        /*0934*/ 	.word	0x000021e0


	//   ....[26]....
        /*0938*/ 	.word	0x00002200


	//   ....[27]....
        /*093c*/ 	.word	0x00002220


	//   ....[28]....
        /*0940*/ 	.word	0x00002240


	//   ....[29]....
        /*0944*/ 	.word	0x00002260


	//   ....[30]....
        /*0948*/ 	.word	0x00002270


	//   ....[31]....
        /*094c*/ 	.word	0x00002280


	//   ....[32]....
        /*0950*/ 	.word	0x00002700


	//   ....[33]....
        /*0954*/ 	.word	0x00002740


	//   ....[34]....
        /*0958*/ 	.word	0x00002760


	//   ....[35]....
        /*095c*/ 	.word	0x00002770


	//   ....[36]....
        /*0960*/ 	.word	0x00002850


	//   ....[37]....
        /*0964*/ 	.word	0x00002860


	//   ....[38]....
        /*0968*/ 	.word	0x00002870


	//   ....[39]....
        /*096c*/ 	.word	0x000028a0


	//   ....[40]....
        /*0970*/ 	.word	0x000028d0


	//   ....[41]....
        /*0974*/ 	.word	0x00002910


	//   ....[42]....
        /*0978*/ 	.word	0x00002930


	//   ....[43]....
        /*097c*/ 	.word	0x00002960


	//   ....[44]....
        /*0980*/ 	.word	0x00002990


	//   ....[45]....
        /*0984*/ 	.word	0x00002be0


	//   ....[46]....
        /*0988*/ 	.word	0x000035a0


	//   ....[47]....
        /*098c*/ 	.word	0x000035c0


	//   ....[48]....
        /*0990*/ 	.word	0x000035d0


	//   ....[49]....
        /*0994*/ 	.word	0x000035e0


	//   ....[50]....
        /*0998*/ 	.word	0x000035f0


	//   ....[51]....
        /*099c*/ 	.word	0x00003600


	//   ....[52]....
        /*09a0*/ 	.word	0x00003610


	//   ....[53]....
        /*09a4*/ 	.word	0x00003620


	//   ....[54]....
        /*09a8*/ 	.word	0x00003640


	//   ....[55]....
        /*09ac*/ 	.word	0x00003670


	//   ....[56]....
        /*09b0*/ 	.word	0x00003690


	//   ....[57]....
        /*09b4*/ 	.word	0x000036b0


	//   ....[58]....
        /*09b8*/ 	.word	0x00003720


	//   ....[59]....
        /*09bc*/ 	.word	0x00003740


	//   ....[60]....
        /*09c0*/ 	.word	0x000038f0


	//   ....[61]....
        /*09c4*/ 	.word	0x00003cb0


	//   ....[62]....
        /*09c8*/ 	.word	0x00003cc0


	//   ....[63]....
        /*09cc*/ 	.word	0x00003cd0


	//   ....[64]....
        /*09d0*/ 	.word	0x00004e50


	//   ....[65]....
        /*09d4*/ 	.word	0x00004e80


	//   ....[66]....
        /*09d8*/ 	.word	0x00004ea0


	//   ....[67]....
        /*09dc*/ 	.word	0x00004eb0


	//   ....[68]....
        /*09e0*/ 	.word	0x00004ee0


	//   ....[69]....
        /*09e4*/ 	.word	0x00004f00


	//   ....[70]....
        /*09e8*/ 	.word	0x00004f20


	//   ....[71]....
        /*09ec*/ 	.word	0x00004f30


	//   ....[72]....
        /*09f0*/ 	.word	0x00007c70


	//   ....[73]....
        /*09f4*/ 	.word	0x00007c90


	//   ....[74]....
        /*09f8*/ 	.word	0x00007ca0


	//   ....[75]....
        /*09fc*/ 	.word	0x00007cb0


	//   ....[76]....
        /*0a00*/ 	.word	0x00007cc0


	//   ....[77]....
        /*0a04*/ 	.word	0x00007cd0


	//   ....[78]....
        /*0a08*/ 	.word	0x00007ce0


	//   ....[79]....
        /*0a0c*/ 	.word	0x00007cf0


	//   ....[80]....
        /*0a10*/ 	.word	0x00007d00


	//   ....[81]....
        /*0a14*/ 	.word	0x00007d10


	//   ....[82]....
        /*0a18*/ 	.word	0x00007d20


	//   ....[83]....
        /*0a1c*/ 	.word	0x00007d30


	//   ....[84]....
        /*0a20*/ 	.word	0x00007d40


	//   ....[85]....
        /*0a24*/ 	.word	0x00007d50


	//   ....[86]....
        /*0a28*/ 	.word	0x00008a00


	//   ....[87]....
        /*0a2c*/ 	.word	0x00008a20


	//   ....[88]....
        /*0a30*/ 	.word	0x00008a80


	//   ....[89]....
        /*0a34*/ 	.word	0x00008a90


	//   ....[90]....
        /*0a38*/ 	.word	0x00008ad0


	//   ....[91]....
        /*0a3c*/ 	.word	0x00008ae0


	//   ....[92]....
        /*0a40*/ 	.word	0x00008b20


	//   ....[93]....
        /*0a44*/ 	.word	0x00008b30


	//   ....[94]....
        /*0a48*/ 	.word	0x00008b70


	//   ....[95]....
        /*0a4c*/ 	.word	0x00008b80


	//   ....[96]....
        /*0a50*/ 	.word	0x00008bc0


	//   ....[97]....
        /*0a54*/ 	.word	0x00008bd0


	//   ....[98]....
        /*0a58*/ 	.word	0x00008be0


	//   ....[99]....
        /*0a5c*/ 	.word	0x00008bf0


	//   ....[100]....
        /*0a60*/ 	.word	0x00008d60


	//   ....[101]....
        /*0a64*/ 	.word	0x00009120


	//   ....[102]....
        /*0a68*/ 	.word	0x00009150


	//   ....[103]....
        /*0a6c*/ 	.word	0x00009180


	//   ....[104]....
        /*0a70*/ 	.word	0x00009e70


	//   ....[105]....
        /*0a74*/ 	.word	0x00009f70


	//   ....[106]....
        /*0a78*/ 	.word	0x0000a060


	//   ....[107]....
        /*0a7c*/ 	.word	0x0000a130


	//   ....[108]....
        /*0a80*/ 	.word	0x0000a1b0


	//   ....[109]....
        /*0a84*/ 	.word	0x0000a1d0


	//   ....[110]....
        /*0a88*/ 	.word	0x0000a3b0


	//   ....[111]....
        /*0a8c*/ 	.word	0x0000a3d0


	//   ....[112]....
        /*0a90*/ 	.word	0x0000d050


	//   ....[113]....
        /*0a94*/ 	.word	0x0000d090


	//   ....[114]....
        /*0a98*/ 	.word	0x0000d0b0


	//   ....[115]....
        /*0a9c*/ 	.word	0x0000d0d0


	//   ....[116]....
        /*0aa0*/ 	.word	0x0000d0f0


	//   ....[117]....
        /*0aa4*/ 	.word	0x0000d110


	//   ....[118]....
        /*0aa8*/ 	.word	0x0000d130


	//   ....[119]....
        /*0aac*/ 	.word	0x0000d150


	//   ....[120]....
        /*0ab0*/ 	.word	0x0000d170


	//   ....[121]....
        /*0ab4*/ 	.word	0x0000d190


	//   ....[122]....
        /*0ab8*/ 	.word	0x0000d1b0


	//   ....[123]....
        /*0abc*/ 	.word	0x0000d1d0


	//   ....[124]....
        /*0ac0*/ 	.word	0x0000d1f0


	//   ....[125]....
        /*0ac4*/ 	.word	0x0000d3a0


	//   ....[126]....
        /*0ac8*/ 	.word	0x0000dd80


	//   ....[127]....
        /*0acc*/ 	.word	0x0000dda0


	//   ....[128]....
        /*0ad0*/ 	.word	0x0000de00


	//   ....[129]....
        /*0ad4*/ 	.word	0x0000de10


	//   ....[130]....
        /*0ad8*/ 	.word	0x0000de50


	//   ....[131]....
        /*0adc*/ 	.word	0x0000de60


	//   ....[132]....
        /*0ae0*/ 	.word	0x0000dea0


	//   ....[133]....
        /*0ae4*/ 	.word	0x0000deb0


	//   ....[134]....
        /*0ae8*/ 	.word	0x0000def0


	//   ....[135]....
        /*0aec*/ 	.word	0x0000df00


	//   ....[136]....
        /*0af0*/ 	.word	0x0000df40


	//   ....[137]....
        /*0af4*/ 	.word	0x0000df50


	//   ....[138]....
        /*0af8*/ 	.word	0x0000df60


	//   ....[139]....
        /*0afc*/ 	.word	0x0000df70


	//   ....[140]....
        /*0b00*/ 	.word	0x0000e740


	//   ....[141]....
        /*0b04*/ 	.word	0x0000e760


	//   ....[142]....
        /*0b08*/ 	.word	0x0000e770


	//   ....[143]....
        /*0b0c*/ 	.word	0x0000e7a0


	//   ....[144]....
        /*0b10*/ 	.word	0x0000e7b0


	//   ....[145]....
        /*0b14*/ 	.word	0x0000e7d0


	//   ....[146]....
        /*0b18*/ 	.word	0x0000e800


	//   ....[147]....
        /*0b1c*/ 	.word	0x0000e820


	//   ....[148]....
        /*0b20*/ 	.word	0x00011180


	//   ....[149]....
        /*0b24*/ 	.word	0x000111e0


	//   ....[150]....
        /*0b28*/ 	.word	0x00011200


	//   ....[151]....
        /*0b2c*/ 	.word	0x00011220


	//   ....[152]....
        /*0b30*/ 	.word	0x00011230


	//   ....[153]....
        /*0b34*/ 	.word	0x00011250


	//   ....[154]....
        /*0b38*/ 	.word	0x00011270


	//   ....[155]....
        /*0b3c*/ 	.word	0x00011280


	//   ....[156]....
        /*0b40*/ 	.word	0x00011b40


	//   ....[157]....
        /*0b44*/ 	.word	0x00012070


	//   ....[158]....
        /*0b48*/ 	.word	0x00012080


	//   ....[159]....
        /*0b4c*/ 	.word	0x00012090


	//   ....[160]....
        /*0b50*/ 	.word	0x000120c0


	//   ....[161]....
        /*0b54*/ 	.word	0x00012120


	//   ....[162]....
        /*0b58*/ 	.word	0x00012150


	//   ....[163]....
        /*0b5c*/ 	.word	0x00012170


	//   ....[164]....
        /*0b60*/ 	.word	0x00012180


	//   ....[165]....
        /*0b64*/ 	.word	0x00012270


	//   ....[166]....
        /*0b68*/ 	.word	0x000122a0


	//   ....[167]....
        /*0b6c*/ 	.word	0x00012500


	//   ....[168]....
        /*0b70*/ 	.word	0x00012520


	//   ....[169]....
        /*0b74*/ 	.word	0x00012750


	//   ....[170]....
        /*0b78*/ 	.word	0x00012770


	//   ....[171]....
        /*0b7c*/ 	.word	0x000129a0


	//   ....[172]....
        /*0b80*/ 	.word	0x000129b0


	//   ....[173]....
        /*0b84*/ 	.word	0x00012f40


	//   ....[174]....
        /*0b88*/ 	.word	0x00013050


	//   ....[175]....
        /*0b8c*/ 	.word	0x000130c0


	//   ....[176]....
        /*0b90*/ 	.word	0x00013130


	//   ....[177]....
        /*0b94*/ 	.word	0x00013190


	//   ....[178]....
        /*0b98*/ 	.word	0x00013200


	//   ....[179]....
        /*0b9c*/ 	.word	0x00013270


	//   ....[180]....
        /*0ba0*/ 	.word	0x000132e0


	//   ....[181]....
        /*0ba4*/ 	.word	0x00013340


	//   ....[182]....
        /*0ba8*/ 	.word	0x000133b0


	//   ....[183]....
        /*0bac*/ 	.word	0x00013420


	//   ....[184]....
        /*0bb0*/ 	.word	0x00013490


	//   ....[185]....
        /*0bb4*/ 	.word	0x000134f0


	//   ....[186]....
        /*0bb8*/ 	.word	0x00013560


	//   ....[187]....
        /*0bbc*/ 	.word	0x000135d0


	//   ....[188]....
        /*0bc0*/ 	.word	0x00013640


	//   ....[189]....
        /*0bc4*/ 	.word	0x000136a0


	//   ....[190]....
        /*0bc8*/ 	.word	0x00013710


	//   ....[191]....
        /*0bcc*/ 	.word	0x00013780


	//   ....[192]....
        /*0bd0*/ 	.word	0x00013830


	//   ....[193]....
        /*0bd4*/ 	.word	0x00013890


	//   ....[194]....
        /*0bd8*/ 	.word	0x00013940


	//   ....[195]....
        /*0bdc*/ 	.word	0x000139a0


	//   ....[196]....
        /*0be0*/ 	.word	0x00013a50


	//   ....[197]....
        /*0be4*/ 	.word	0x00013ab0


	//   ....[198]....
        /*0be8*/ 	.word	0x00013b60


	//   ....[199]....
        /*0bec*/ 	.word	0x00013bc0


	//   ....[200]....
        /*0bf0*/ 	.word	0x00013c70


	//   ....[201]....
        /*0bf4*/ 	.word	0x00013cd0


	//   ....[202]....
        /*0bf8*/ 	.word	0x00013d80


	//   ....[203]....
        /*0bfc*/ 	.word	0x00013de0


	//   ....[204]....
        /*0c00*/ 	.word	0x00013e50


	//   ....[205]....
        /*0c04*/ 	.word	0x00013ec0


	//   ....[206]....
        /*0c08*/ 	.word	0x000142b0


	//   ....[207]....
        /*0c0c*/ 	.word	0x000146a0


	//   ....[208]....
        /*0c10*/ 	.word	0x00015140


	//   ....[209]....
        /*0c14*/ 	.word	0x00015190


	//   ....[210]....
        /*0c18*/ 	.word	0x000151e0


	//   ....[211]....
        /*0c1c*/ 	.word	0x00015230


	//   ....[212]....
        /*0c20*/ 	.word	0x00015280


	//   ....[213]....
        /*0c24*/ 	.word	0x000152d0


	//   ....[214]....
        /*0c28*/ 	.word	0x00015320


	//   ....[215]....
        /*0c2c*/ 	.word	0x00015370


	//   ....[216]....
        /*0c30*/ 	.word	0x000153e0


	//   ....[217]....
        /*0c34*/ 	.word	0x00015450


	//   ....[218]....
        /*0c38*/ 	.word	0x00015500


	//   ....[219]....
        /*0c3c*/ 	.word	0x00015560


	//   ....[220]....
        /*0c40*/ 	.word	0x00015610


	//   ....[221]....
        /*0c44*/ 	.word	0x00015670


	//   ....[222]....
        /*0c48*/ 	.word	0x00015720


	//   ....[223]....
        /*0c4c*/ 	.word	0x00015780


	//   ....[224]....
        /*0c50*/ 	.word	0x00015830


	//   ....[225]....
        /*0c54*/ 	.word	0x00015890


	//   ....[226]....
        /*0c58*/ 	.word	0x00015940


	//   ....[227]....
        /*0c5c*/ 	.word	0x000159a0


	//   ....[228]....
        /*0c60*/ 	.word	0x00015a50


	//   ....[229]....
        /*0c64*/ 	.word	0x00015ab0


	//   ....[230]....
        /*0c68*/ 	.word	0x00015b20


	//   ....[231]....
        /*0c6c*/ 	.word	0x00015b90


	//   ....[232]....
        /*0c70*/ 	.word	0x00015c40


	//   ....[233]....
        /*0c74*/ 	.word	0x00015ca0


	//   ....[234]....
        /*0c78*/ 	.word	0x00015d50


	//   ....[235]....
        /*0c7c*/ 	.word	0x00015db0


	//   ....[236]....
        /*0c80*/ 	.word	0x00015e60


	//   ....[237]....
        /*0c84*/ 	.word	0x00015ec0


	//   ....[238]....
        /*0c88*/ 	.word	0x00015f70


	//   ....[239]....
        /*0c8c*/ 	.word	0x00015fd0


	//   ....[240]....
        /*0c90*/ 	.word	0x00016080


	//   ....[241]....
        /*0c94*/ 	.word	0x000160e0


	//   ....[242]....
        /*0c98*/ 	.word	0x00016190


	//   ....[243]....
        /*0c9c*/ 	.word	0x000161f0


	//   ....[244]....
        /*0ca0*/ 	.word	0x00016260


	//   ....[245]....
        /*0ca4*/ 	.word	0x000162d0


	//   ....[246]....
        /*0ca8*/ 	.word	0x000166b0


	//   ....[247]....
        /*0cac*/ 	.word	0x00016a90


	//   ....[248]....
        /*0cb0*/ 	.word	0x00017550


	//   ....[249]....
        /*0cb4*/ 	.word	0x00017590


	//   ....[250]....
        /*0cb8*/ 	.word	0x000175e0


	//   ....[251]....
        /*0cbc*/ 	.word	0x00017620


	//   ....[252]....
        /*0cc0*/ 	.word	0x00017670


	//   ....[253]....
        /*0cc4*/ 	.word	0x000176b0


	//   ....[254]....
        /*0cc8*/ 	.word	0x00017700


	//   ....[255]....
        /*0ccc*/ 	.word	0x00017740


	//   ....[0]....
        /*0cd0*/ 	.word	0x000177a0


	//   ....[1]....
        /*0cd4*/ 	.word	0x00017810


	//   ....[2]....
        /*0cd8*/ 	.word	0x00017880


	//   ....[3]....
        /*0cdc*/ 	.word	0x00017930


	//   ....[4]....
        /*0ce0*/ 	.word	0x00017990


	//   ....[5]....
        /*0ce4*/ 	.word	0x00017a40


	//   ....[6]....
        /*0ce8*/ 	.word	0x00017aa0


	//   ....[7]....
        /*0cec*/ 	.word	0x00017b50


	//   ....[8]....
        /*0cf0*/ 	.word	0x00017bb0


	//   ....[9]....
        /*0cf4*/ 	.word	0x00017c60


	//   ....[10]....
        /*0cf8*/ 	.word	0x00017cc0


	//   ....[11]....
        /*0cfc*/ 	.word	0x00017d70


	//   ....[12]....
        /*0d00*/ 	.word	0x00017dd0


	//   ....[13]....
        /*0d04*/ 	.word	0x00017e80


	//   ....[14]....
        /*0d08*/ 	.word	0x00017ee0


	//   ....[15]....
        /*0d0c*/ 	.word	0x00017f30


	//   ....[16]....
        /*0d10*/ 	.word	0x00017f70


	//   ....[17]....
        /*0d14*/ 	.word	0x00017fc0


	//   ....[18]....
        /*0d18*/ 	.word	0x00018000


	//   ....[19]....
        /*0d1c*/ 	.word	0x00018050


	//   ....[20]....
        /*0d20*/ 	.word	0x00018090


	//   ....[21]....
        /*0d24*/ 	.word	0x000180e0


	//   ....[22]....
        /*0d28*/ 	.word	0x00018120


	//   ....[23]....
        /*0d2c*/ 	.word	0x00018170


	//   ....[24]....
        /*0d30*/ 	.word	0x000181d0


	//   ....[25]....
        /*0d34*/ 	.word	0x00018220


	//   ....[26]....
        /*0d38*/ 	.word	0x00018270


	//   ....[27]....
        /*0d3c*/ 	.word	0x000182c0


	//   ....[28]....
        /*0d40*/ 	.word	0x00018320


	//   ....[29]....
        /*0d44*/ 	.word	0x00018370


	//   ....[30]....
        /*0d48*/ 	.word	0x000183d0


	//   ....[31]....
        /*0d4c*/ 	.word	0x00018440


	//----- nvinfo : EIATTR_EXIT_INSTR_OFFSETS
	.align		4
.L_528:
        /*0d50*/ 	.byte	0x04, 0x1c
        /*0d52*/ 	.short	(.L_530 - .L_529)


	//   ....[0]....
.L_529:
        /*0d54*/ 	.word	0x000000b0


	//   ....[1]....
        /*0d58*/ 	.word	0x00013000


	//----- nvinfo : EIATTR_MAX_THREADS
	.align		4
.L_530:
        /*0d5c*/ 	.byte	0x04, 0x05
        /*0d5e*/ 	.short	(.L_532 - .L_531)
.L_531:
        /*0d60*/ 	.word	0x00000080
        /*0d64*/ 	.word	0x00000001
        /*0d68*/ 	.word	0x00000001


	//----- nvinfo : EIATTR_CRS_STACK_SIZE
	.align		4
.L_532:
        /*0d6c*/ 	.byte	0x04, 0x1e
        /*0d6e*/ 	.short	(.L_534 - .L_533)
.L_533:
        /*0d70*/ 	.word	0x00000000
.L_534:


//--------------------- .nv.info._ZN7cutlass13device_kernelIN5flash19enable_sm80_to_sm89INS1_16FlashAttnFwdSm80INS1_25CollectiveMainloopFwdSm80ILi4ELi1ELb0EN4cute5tupleIJNS5_1CILi128EEENS7_ILi80EEENS7_ILi64EEEEEELi64ENS_6half_tEfNS_4arch4Sm80ELb1ELb0ELb0ELb1ELb1ELb0ELb1ELb1EEENS1_21CollectiveEpilogueFwdINS6_IJS8_SA_S9_EEENS6_IJNS7_ILi1EEESI_SI_EEESC_SE_Li128ELb1ELb1ELb1ELb0EEENS1_36VarlenDynamicPersistentTileSchedulerILi128ELi80ELi128ELi128ELb1ELb1ELb0ELb1ELb1ELb1EEEEEEEEEvNT_6ParamsE --------------------------
	.section	.nv.info._ZN7cutlass13device_kernelIN5flash19enable_sm80_to_sm89INS1_16FlashAttnFwdSm80INS1_25CollectiveMainloopFwdSm80ILi4ELi1ELb0EN4cute5tupleIJNS5_1CILi128EEENS7_ILi80EEENS7_ILi64EEEEEELi64ENS_6half_tEfNS_4arch4Sm80ELb1ELb0ELb0ELb1ELb1ELb0ELb1ELb1EEENS1_21CollectiveEpilogueFwdINS6_IJS8_SA_S9_EEENS6_IJNS7_ILi1EEESI_SI_EEESC_SE_Li128ELb1ELb1ELb1ELb0EEENS1_36VarlenDynamicPersistentTileSchedulerILi128ELi80ELi128ELi128ELb1ELb1ELb0ELb1ELb1ELb1EEEEEEEEEvNT_6ParamsE,"",@"SHT_CUDA_INFO"
	.sectionflags	@""
	.align	4


	//----- nvinfo : EIATTR_CUDA_API_VERSION
	.align		4
        /*0000*/ 	.byte	0x04, 0x37
        /*0002*/ 	.short	(.L_536 - .L_535)
.L_535:
        /*0004*/ 	.word	0x00000082


	//----- nvinfo : EIATTR_SW2861232_WAR
	.align		4
.L_536:
        /*0008*/ 	.byte	0x01, 0x35
	.zero		2


	//----- nvinfo : EIATTR_PARAM_CBANK
	.align		4
        /*000c*/ 	.byte	0x04, 0x0a
        /*000e*/ 	.short	(.L_538 - .L_537)
	.align		4
.L_537:
        /*0010*/ 	.word	index@(.nv.constant0._ZN7cutlass13device_kernelIN5flash19enable_sm80_to_sm89INS1_16FlashAttnFwdSm80INS1_25CollectiveMainloopFwdSm80ILi4ELi1ELb0EN4cute5tupleIJNS5_1CILi128EEENS7_ILi80EEENS7_ILi64EEEEEELi64ENS_6half_tEfNS_4arch4Sm80ELb1ELb0ELb0ELb1ELb1ELb0ELb1ELb1EEENS1_21CollectiveEpilogueFwdINS6_IJS8_SA_S9_EEENS6_IJNS7_ILi1EEESI_SI_EEESC_SE_Li128ELb1ELb1ELb1ELb0EEENS1_36VarlenDynamicPersistentTileSchedulerILi128ELi80ELi128ELi128ELb1ELb1ELb0ELb1ELb1ELb1EEEEEEEEEvNT_6ParamsE)
        /*0014*/ 	.short	0x0160
        /*0016*/ 	.short	0x0438


	//----- nvinfo : EIATTR_CBANK_PARAM_SIZE
	.align		4
.L_538:
        /*0018*/ 	.byte	0x03, 0x19
        /*001a*/ 	.short	0x0438


	//----- nvinfo : EIATTR_KPARAM_INFO
	.align		4
        /*001c*/ 	.byte	0x04, 0x17
        /*001e*/ 	.short	(.L_540 - .L_539)
.L_539:
        /*0020*/ 	.word	0x00000000
        /*0024*/ 	.short	0x0000
        /*0026*/ 	.short	0x0000
        /*0028*/ 	.byte	0x00, 0xf0, 0xe1, 0x10


	//----- nvinfo : EIATTR_MAXREG_COUNT
	.align		4
.L_540:
        /*002c*/ 	.byte	0x03, 0x1b
        /*002e*/ 	.short	0x00ff


	//----- nvinfo : EIATTR_NUM_BARRIERS
	.align		4
        /*0030*/ 	.byte	0x02, 0x4c
        /*0032*/ 	.byte	0x06
	.zero		1


	//----- nvinfo : EIATTR_ANNOTATIONS
	.align		4
        /*0034*/ 	.byte	0x04, 0x55
        /*0036*/ 	.short	(.L_542 - .L_541)


	//   ....[0]....
.L_541:
        /* <DEDUP_REMOVED lines=106> */


	//----- nvinfo : EIATTR_MERCURY_ISA_VERSION
	.align		4
.L_542:
        /*06c0*/ 	.byte	0x03, 0x5f
        /*06c2*/ 	.short	0x0000


	//----- nvinfo : EIATTR_INT_WARP_WIDE_INSTR_OFFSETS
	.align		4
        /*06c4*/ 	.byte	0x04, 0x31
        /*06c6*/ 	.short	(.L_544 - .L_543)


	//   ....[0]....
.L_543:
        /*06c8*/ 	.word	0x0000e7d0


	//   ....[1]....
        /*06cc*/ 	.word	0x0000e850


	//----- nvinfo : EIATTR_COOP_GROUP_MASK_REGIDS
	.align		4
.L_544:
        /*06d0*/ 	.byte	0x04, 0x29
        /*06d2*/ 	.short	(.L_546 - .L_545)


	//   ....[0]....
.L_545:
        /*06d4*/ 	.word	0xffffffff


	//   ....[1]....
        /*06d8*/ 	.word	0xffffffff


	//   ....[2]....
        /*06dc*/ 	.word	0xffffffff


	//   ....[3]....
        /*06e0*/ 	.word	0xffffffff


	//   ....[4]....
        /*06e4*/ 	.word	0xffffffff


	//   ....[5]....
        /*06e8*/ 	.word	0xffffffff


	//   ....[6]....
        /*06ec*/ 	.word	0xffffffff


	//   ....[7]....
        /*06f0*/ 	.word	0xffffffff


	//   ....[8]....
        /*06f4*/ 	.word	0xffffffff


	//   ....[9]....
        /*06f8*/ 	.word	0xffffffff


	//   ....[10]....
        /*06fc*/ 	.word	0xffffffff


	//   ....[11]....
        /*0700*/ 	.word	0xffffffff


	//   ....[12]....
        /*0704*/ 	.word	0xffffffff


	//   ....[13]....
        /*0708*/ 	.word	0xffffffff


	//   ....[14]....
        /*070c*/ 	.word	0xffffffff


	//   ....[15]....
        /*0710*/ 	.word	0xffffffff


	//   ....[16]....
        /*0714*/ 	.word	0xffffffff


	//   ....[17]....
        /*0718*/ 	.word	0xffffffff


	//   ....[18]....
        /*071c*/ 	.word	0xffffffff


	//   ....[19]....
        /*0720*/ 	.word	0xffffffff


	//   ....[20]....
        /*0724*/ 	.word	0xffffffff


	//   ....[21]....
        /*0728*/ 	.word	0xffffffff


	//   ....[22]....
        /*072c*/ 	.word	0xffffffff


	//   ....[23]....
        /*0730*/ 	.word	0xffffffff


	//   ....[24]....
        /*0734*/ 	.word	0xffffffff


	//   ....[25]....
        /*0738*/ 	.word	0xffffffff


	//   ....[26]....
        /*073c*/ 	.word	0xffffffff


	//   ....[27]....
        /*0740*/ 	.word	0xffffffff


	//   ....[28]....
        /*0744*/ 	.word	0xffffffff


	//   ....[29]....
        /*0748*/ 	.word	0xffffffff


	//   ....[30]....
        /*074c*/ 	.word	0xffffffff


	//   ....[31]....
        /*0750*/ 	.word	0xffffffff


	//   ....[32]....
        /*0754*/ 	.word	0xffffffff


	//   ....[33]....
        /*0758*/ 	.word	0xffffffff


	//   ....[34]....
        /*075c*/ 	.word	0xffffffff


	//   ....[35]....
        /*0760*/ 	.word	0xffffffff


	//   ....[36]....
        /*0764*/ 	.word	0xffffffff


	//   ....[37]....
        /*0768*/ 	.word	0xffffffff


	//   ....[38]....
        /*076c*/ 	.word	0xffffffff


	//   ....[39]....
        /*0770*/ 	.word	0xffffffff


	//   ....[40]....
        /*0774*/ 	.word	0xffffffff


	//   ....[41]....
        /*0778*/ 	.word	0xffffffff


	//   ....[42]....
        /*077c*/ 	.word	0xffffffff


	//   ....[43]....
        /*0780*/ 	.word	0xffffffff


	//   ....[44]....
        /*0784*/ 	.word	0xffffffff


	//   ....[45]....
        /*0788*/ 	.word	0xffffffff


	//   ....[46]....
        /*078c*/ 	.word	0xffffffff


	//   ....[47]....
        /*0790*/ 	.word	0xffffffff


	//   ....[48]....
        /*0794*/ 	.word	0xffffffff


	//   ....[49]....
        /*0798*/ 	.word	0xffffffff


	//   ....[50]....
        /*079c*/ 	.word	0xffffffff


	//   ....[51]....
        /*07a0*/ 	.word	0xffffffff


	//   ....[52]....
        /*07a4*/ 	.word	0xffffffff


	//   ....[53]....
        /*07a8*/ 	.word	0xffffffff


	//   ....[54]....
        /*07ac*/ 	.word	0xffffffff


	//   ....[55]....
        /*07b0*/ 	.word	0xffffffff


	//   ....[56]....
        /*07b4*/ 	.word	0xffffffff


	//   ....[57]....
        /*07b8*/ 	.word	0xffffffff


	//   ....[58]....
        /*07bc*/ 	.word	0xffffffff


	//   ....[59]....
        /*07c0*/ 	.word	0xffffffff


	//   ....[60]....
        /*07c4*/ 	.word	0xffffffff


	//   ....[61]....
        /*07c8*/ 	.word	0xffffffff


	//   ....[62]....
        /*07cc*/ 	.word	0xffffffff


	//   ....[63]....
        /*07d0*/ 	.word	0xffffffff


	//   ....[64]....
        /*07d4*/ 	.word	0xffffffff


	//   ....[65]....
        /*07d8*/ 	.word	0xffffffff


	//   ....[66]....
        /*07dc*/ 	.word	0xffffffff


	//   ....[67]....
        /*07e0*/ 	.word	0xffffffff


	//   ....[68]....
        /*07e4*/ 	.word	0xffffffff


	//   ....[69]....
        /*07e8*/ 	.word	0xffffffff


	//   ....[70]....
        /*07ec*/ 	.word	0xffffffff


	//   ....[71]....
        /*07f0*/ 	.word	0xffffffff


	//   ....[72]....
        /*07f4*/ 	.word	0xffffffff


	//   ....[73]....
        /*07f8*/ 	.word	0xffffffff


	//   ....[74]....
        /*07fc*/ 	.word	0xffffffff


	//   ....[75]....
        /*0800*/ 	.word	0xffffffff


	//   ....[76]....
        /*0804*/ 	.word	0xffffffff


	//   ....[77]....
        /*0808*/ 	.word	0xffffffff


	//   ....[78]....
        /*080c*/ 	.word	0xffffffff


	//   ....[79]....
        /*0810*/ 	.word	0xffffffff


	//   ....[80]....
        /*0814*/ 	.word	0xffffffff


	//   ....[81]....
        /*0818*/ 	.word	0xffffffff


	//   ....[82]....
        /*081c*/ 	.word	0xffffffff


	//   ....[83]....
        /*0820*/ 	.word	0xffffffff


	//   ....[84]....
        /*0824*/ 	.word	0xffffffff


	//   ....[85]....
        /*0828*/ 	.word	0xffffffff


	//   ....[86]....
        /*082c*/ 	.word	0xffffffff


	//   ....[87]....
        /*0830*/ 	.word	0xffffffff


	//   ....[88]....
        /*0834*/ 	.word	0xffffffff


	//   ....[89]....
        /*0838*/ 	.word	0xffffffff


	//   ....[90]....
        /*083c*/ 	.word	0xffffffff


	//   ....[91]....
        /*0840*/ 	.word	0xffffffff


	//   ....[92]....
        /*0844*/ 	.word	0xffffffff


	//   ....[93]....
        /*0848*/ 	.word	0xffffffff


	//   ....[94]....
        /*084c*/ 	.word	0xffffffff


	//   ....[95]....
        /*0850*/ 	.word	0xffffffff


	//   ....[96]....
        /*0854*/ 	.word	0xffffffff


	//   ....[97]....
        /*0858*/ 	.word	0xffffffff


	//   ....[98]....
        /*085c*/ 	.word	0xffffffff


	//   ....[99]....
        /*0860*/ 	.word	0xffffffff


	//   ....[100]....
        /*0864*/ 	.word	0xffffffff


	//   ....[101]....
        /*0868*/ 	.word	0xffffffff


	//   ....[102]....
        /*086c*/ 	.word	0xffffffff


	//   ....[103]....
        /*0870*/ 	.word	0xffffffff


	//   ....[104]....
        /*0874*/ 	.word	0xffffffff


	//   ....[105]....
        /*0878*/ 	.word	0xffffffff


	//   ....[106]....
        /*087c*/ 	.word	0xffffffff


	//   ....[107]....
        /*0880*/ 	.word	0xffffffff


	//   ....[108]....
        /*0884*/ 	.word	0xffffffff


	//   ....[109]....
        /*0888*/ 	.word	0xffffffff


	//   ....[110]....
        /*088c*/ 	.word	0xffffffff


	//   ....[111]....
        /*0890*/ 	.word	0xffffffff


	//   ....[112]....
        /*0894*/ 	.word	0xffffffff


	//   ....[113]....
        /*0898*/ 	.word	0xffffffff


	//   ....[114]....
        /*089c*/ 	.word	0xffffffff


	//   ....[115]....
        /*08a0*/ 	.word	0xffffffff


	//   ....[116]....
        /*08a4*/ 	.word	0xffffffff


	//   ....[117]....
        /*08a8*/ 	.word	0xffffffff


	//   ....[118]....
        /*08ac*/ 	.word	0xffffffff


	//   ....[119]....
        /*08b0*/ 	.word	0xffffffff


	//   ....[120]....
        /*08b4*/ 	.word	0xffffffff


	//   ....[121]....
        /*08b8*/ 	.word	0xffffffff


	//   ....[122]....
        /*08bc*/ 	.word	0xffffffff


	//   ....[123]....
        /*08c0*/ 	.word	0xffffffff


	//   ....[124]....
        /*08c4*/ 	.word	0xffffffff


	//   ....[125]....
        /*08c8*/ 	.word	0xffffffff


	//   ....[126]....
        /*08cc*/ 	.word	0xffffffff


	//   ....[127]....
        /*08d0*/ 	.word	0xffffffff


	//   ....[128]....
        /*08d4*/ 	.word	0xffffffff


	//   ....[129]....
        /*08d8*/ 	.word	0xffffffff


	//   ....[130]....
        /*08dc*/ 	.word	0xffffffff


	//   ....[131]....
        /*08e0*/ 	.word	0xffffffff


	//   ....[132]....
        /*08e4*/ 	.word	0xffffffff


	//   ....[133]....
        /*08e8*/ 	.word	0xffffffff


	//   ....[134]....
        /*08ec*/ 	.word	0xffffffff


	//   ....[135]....
        /*08f0*/ 	.word	0xffffffff


	//   ....[136]....
        /*08f4*/ 	.word	0xffffffff


	//   ....[137]....
        /*08f8*/ 	.word	0xffffffff


	//   ....[138]....
        /*08fc*/ 	.word	0xffffffff


	//   ....[139]....
        /*0900*/ 	.word	0xffffffff


	//   ....[140]....
        /*0904*/ 	.word	0xffffffff


	//   ....[141]....
        /*0908*/ 	.word	0xffffffff


	//   ....[142]....
        /*090c*/ 	.word	0xffffffff


	//   ....[143]....
        /*0910*/ 	.word	0xffffffff


	//   ....[144]....
        /*0914*/ 	.word	0xffffffff


	//   ....[145]....
        /*0918*/ 	.word	0xffffffff


	//   ....[146]....
        /*091c*/ 	.word	0xffffffff


	//   ....[147]....
        /*0920*/ 	.word	0xffffffff


	//   ....[148]....
        /*0924*/ 	.word	0xffffffff


	//   ....[149]....
        /*0928*/ 	.word	0xffffffff


	//   ....[150]....
        /*092c*/ 	.word	0xffffffff


	//   ....[151]....
        /*0930*/ 	.word	0xffffffff


	//   ....[152]....
        /*0934*/ 	.word	0xffffffff


	//   ....[153]....
        /*0938*/ 	.word	0xffffffff


	//   ....[154]....
        /*093c*/ 	.word	0xffffffff


	//   ....[155]....
        /*0940*/ 	.word	0xffffffff


	//   ....[156]....
        /*0944*/ 	.word	0xffffffff


	//   ....[157]....
        /*0948*/ 	.word	0xffffffff


	//   ....[158]....
        /*094c*/ 	.word	0xffffffff


	//   ....[159]....
        /*0950*/ 	.word	0xffffffff


	//   ....[160]....
        /*0954*/ 	.word	0xffffffff


	//   ....[161]....
        /*0958*/ 	.word	0xffffffff


	//   ....[162]....
        /*095c*/ 	.word	0xffffffff


	//   ....[163]....
        /*0960*/ 	.word	0xffffffff


	//   ....[164]....
        /*0964*/ 	.word	0xffffffff


	//   ....[165]....
        /*0968*/ 	.word	0xffffffff


	//   ....[166]....
        /*096c*/ 	.word	0xffffffff


	//   ....[167]....
        /*0970*/ 	.word	0xffffffff


	//   ....[168]....
        /*0974*/ 	.word	0xffffffff


	//   ....[169]....
        /*0978*/ 	.word	0xffffffff


	//   ....[170]....
        /*097c*/ 	.word	0xffffffff


	//   ....[171]....
        /*0980*/ 	.word	0xffffffff


	//   ....[172]....
        /*0984*/ 	.word	0xffffffff


	//   ....[173]....
        /*0988*/ 	.word	0xffffffff


	//   ....[174]....
        /*098c*/ 	.word	0xffffffff


	//   ....[175]....
        /*0990*/ 	.word	0xffffffff


	//   ....[176]....
        /*0994*/ 	.word	0xffffffff


	//   ....[177]....
        /*0998*/ 	.word	0xffffffff


	//   ....[178]....
        /*099c*/ 	.word	0xffffffff


	//   ....[179]....
        /*09a0*/ 	.word	0xffffffff


	//   ....[180]....
        /*09a4*/ 	.word	0xffffffff


	//   ....[181]....
        /*09a8*/ 	.word	0xffffffff


	//   ....[182]....
        /*09ac*/ 	.word	0xffffffff


	//   ....[183]....
        /*09b0*/ 	.word	0xffffffff


	//   ....[184]....
        /*09b4*/ 	.word	0xffffffff


	//   ....[185]....
        /*09b8*/ 	.word	0xffffffff


	//   ....[186]....
        /*09bc*/ 	.word	0xffffffff


	//   ....[187]....
        /*09c0*/ 	.word	0xffffffff


	//   ....[188]....
        /*09c4*/ 	.word	0xffffffff


	//   ....[189]....
        /*09c8*/ 	.word	0xffffffff


	//   ....[190]....
        /*09cc*/ 	.word	0xffffffff


	//   ....[191]....
        /*09d0*/ 	.word	0xffffffff


	//   ....[192]....
        /*09d4*/ 	.word	0xffffffff


	//   ....[193]....
        /*09d8*/ 	.word	0xffffffff


	//   ....[194]....
        /*09dc*/ 	.word	0xffffffff


	//   ....[195]....
        /*09e0*/ 	.word	0xffffffff


	//   ....[196]....
        /*09e4*/ 	.word	0xffffffff


	//   ....[197]....
        /*09e8*/ 	.word	0xffffffff


	//   ....[198]....
        /*09ec*/ 	.word	0xffffffff


	//   ....[199]....
        /*09f0*/ 	.word	0xffffffff


	//   ....[200]....
        /*09f4*/ 	.word	0xffffffff


	//   ....[201]....
        /*09f8*/ 	.word	0xffffffff


	//   ....[202]....
        /*09fc*/ 	.word	0xffffffff


	//   ....[203]....
        /*0a00*/ 	.word	0xffffffff


	//   ....[204]....
        /*0a04*/ 	.word	0xffffffff


	//   ....[205]....
        /*0a08*/ 	.word	0xffffffff


	//   ....[206]....
        /*0a0c*/ 	.word	0xffffffff


	//   ....[207]....
        /*0a10*/ 	.word	0xffffffff


	//   ....[208]....
        /*0a14*/ 	.word	0xffffffff


	//   ....[209]....
        /*0a18*/ 	.word	0xffffffff


	//   ....[210]....
        /*0a1c*/ 	.word	0xffffffff


	//   ....[211]....
        /*0a20*/ 	.word	0xffffffff


	//   ....[212]....
        /*0a24*/ 	.word	0xffffffff


	//   ....[213]....
        /*0a28*/ 	.word	0xffffffff


	//   ....[214]....
        /*0a2c*/ 	.word	0xffffffff


	//   ....[215]....
        /*0a30*/ 	.word	0xffffffff


	//   ....[216]....
        /*0a34*/ 	.word	0xffffffff


	//   ....[217]....
        /*0a38*/ 	.word	0xffffffff


	//   ....[218]....
        /*0a3c*/ 	.word	0xffffffff


	//   ....[219]....
        /*0a40*/ 	.word	0xffffffff


	//   ....[220]....
        /*0a44*/ 	.word	0xffffffff


	//   ....[221]....
        /*0a48*/ 	.word	0xffffffff


	//   ....[222]....
        /*0a4c*/ 	.word	0xffffffff


	//   ....[223]....
        /*0a50*/ 	.word	0xffffffff


	//   ....[224]....
        /*0a54*/ 	.word	0xffffffff


	//   ....[225]....
        /*0a58*/ 	.word	0xffffffff


	//   ....[226]....
        /*0a5c*/ 	.word	0xffffffff


	//   ....[227]....
        /*0a60*/ 	.word	0xffffffff


	//   ....[228]....
        /*0a64*/ 	.word	0xffffffff


	//   ....[229]....
        /*0a68*/ 	.word	0xffffffff


	//   ....[230]....
        /*0a6c*/ 	.word	0xffffffff


	//   ....[231]....
        /*0a70*/ 	.word	0xffffffff


	//   ....[232]....
        /*0a74*/ 	.word	0xffffffff


	//   ....[233]....
        /*0a78*/ 	.word	0xffffffff


	//   ....[234]....
        /*0a7c*/ 	.word	0xffffffff


	//   ....[235]....
        /*0a80*/ 	.word	0xffffffff


	//   ....[236]....
        /*0a84*/ 	.word	0xffffffff


	//   ....[237]....
        /*0a88*/ 	.word	0xffffffff


	//   ....[238]....
        /*0a8c*/ 	.word	0xffffffff


	//   ....[239]....
        /*0a90*/ 	.word	0xffffffff


	//   ....[240]....
        /*0a94*/ 	.word	0xffffffff


	//   ....[241]....
        /*0a98*/ 	.word	0xffffffff


	//   ....[242]....
        /*0a9c*/ 	.word	0xffffffff


	//   ....[243]....
        /*0aa0*/ 	.word	0xffffffff


	//   ....[244]....
        /*0aa4*/ 	.word	0xffffffff


	//   ....[245]....
        /*0aa8*/ 	.word	0xffffffff


	//   ....[246]....
        /*0aac*/ 	.word	0xffffffff


	//   ....[247]....
        /*0ab0*/ 	.word	0xffffffff


	//   ....[248]....
        /*0ab4*/ 	.word	0xffffffff


	//   ....[249]....
        /*0ab8*/ 	.word	0xffffffff


	//   ....[250]....
        /*0abc*/ 	.word	0xffffffff


	//   ....[251]....
        /*0ac0*/ 	.word	0xffffffff


	//   ....[252]....
        /*0ac4*/ 	.word	0xffffffff


	//   ....[253]....
        /*0ac8*/ 	.word	0xffffffff


	//   ....[254]....
        /*0acc*/ 	.word	0xffffffff


	//   ....[255]....
        /*0ad0*/ 	.word	0xffffffff


	//   ....[0]....
        /*0ad4*/ 	.word	0xffffffff


	//   ....[1]....
        /*0ad8*/ 	.word	0xffffffff


	//   ....[2]....
        /*0adc*/ 	.word	0xffffffff


	//   ....[3]....
        /*0ae0*/ 	.word	0xffffffff


	//   ....[4]....
        /*0ae4*/ 	.word	0xffffffff


	//   ....[5]....
        /*0ae8*/ 	.word	0xffffffff


	//   ....[6]....
        /*0aec*/ 	.word	0xffffffff


	//   ....[7]....
        /*0af0*/ 	.word	0xffffffff


	//   ....[8]....
        /*0af4*/ 	.word	0xffffffff


	//   ....[9]....
        /*0af8*/ 	.word	0xffffffff


	//   ....[10]....
        /*0afc*/ 	.word	0xffffffff


	//   ....[11]....
        /*0b00*/ 	.word	0xffffffff


	//   ....[12]....
        /*0b04*/ 	.word	0xffffffff


	//   ....[13]....
        /*0b08*/ 	.word	0xffffffff


	//   ....[14]....
        /*0b0c*/ 	.word	0xffffffff


	//   ....[15]....
        /*0b10*/ 	.word	0xffffffff


	//   ....[16]....
        /*0b14*/ 	.word	0xffffffff


	//   ....[17]....
        /*0b18*/ 	.word	0xffffffff


	//   ....[18]....
        /*0b1c*/ 	.word	0xffffffff


	//   ....[19]....
        /*0b20*/ 	.word	0xffffffff


	//   ....[20]....
        /*0b24*/ 	.word	0xffffffff


	//   ....[21]....
        /*0b28*/ 	.word	0xffffffff


	//   ....[22]....
        /*0b2c*/ 	.word	0xffffffff


	//   ....[23]....
        /*0b30*/ 	.word	0xffffffff


	//   ....[24]....
        /*0b34*/ 	.word	0xffffffff


	//   ....[25]....
        /*0b38*/ 	.word	0xffffffff


	//   ....[26]....
        /*0b3c*/ 	.word	0xffffffff


	//   ....[27]....
        /*0b40*/ 	.word	0xffffffff


	//   ....[28]....
        /*0b44*/ 	.word	0xffffffff


	//   ....[29]....
        /*0b48*/ 	.word	0xffffffff


	//   ....[30]....
        /*0b4c*/ 	.word	0xffffffff


	//   ....[31]....
        /*0b50*/ 	.word	0xffffffff


	//   ....[32]....
        /*0b54*/ 	.word	0xffffffff


	//   ....[33]....
        /*0b58*/ 	.word	0xffffffff


	//   ....[34]....
        /*0b5c*/ 	.word	0xffffffff


	//   ....[35]....
        /*0b60*/ 	.word	0xffffffff


	//   ....[36]....
        /*0b64*/ 	.word	0xffffffff


	//   ....[37]....
        /*0b68*/ 	.word	0xffffffff


	//   ....[38]....
        /*0b6c*/ 	.word	0xffffffff


	//   ....[39]....
        /*0b70*/ 	.word	0xffffffff


	//   ....[40]....
        /*0b74*/ 	.word	0xffffffff


	//   ....[41]....
        /*0b78*/ 	.word	0xffffffff


	//   ....[42]....
        /*0b7c*/ 	.word	0xffffffff


	//   ....[43]....
        /*0b80*/ 	.word	0xffffffff


	//   ....[44]....
        /*0b84*/ 	.word	0xffffffff


	//   ....[45]....
        /*0b88*/ 	.word	0xffffffff


	//   ....[46]....
        /*0b8c*/ 	.word	0xffffffff


	//   ....[47]....
        /*0b90*/ 	.word	0xffffffff


	//   ....[48]....
        /*0b94*/ 	.word	0xffffffff


	//   ....[49]....
        /*0b98*/ 	.word	0xffffffff


	//   ....[50]....
        /*0b9c*/ 	.word	0xffffffff


	//   ....[51]....
        /*0ba0*/ 	.word	0xffffffff


	//   ....[52]....
        /*0ba4*/ 	.word	0xffffffff


	//   ....[53]....
        /*0ba8*/ 	.word	0xffffffff


	//   ....[54]....
        /*0bac*/ 	.word	0xffffffff


	//   ....[55]....
        /*0bb0*/ 	.word	0xffffffff


	//   ....[56]....
        /*0bb4*/ 	.word	0xffffffff


	//   ....[57]....
        /*0bb8*/ 	.word	0xffffffff


	//   ....[58]....
        /*0bbc*/ 	.word	0xffffffff


	//   ....[59]....
        /*0bc0*/ 	.word	0xffffffff


	//   ....[60]....
        /*0bc4*/ 	.word	0xffffffff


	//   ....[61]....
        /*0bc8*/ 	.word	0xffffffff


	//   ....[62]....
        /*0bcc*/ 	.word	0xffffffff


	//   ....[63]....
        /*0bd0*/ 	.word	0xffffffff


	//   ....[64]....
        /*0bd4*/ 	.word	0xffffffff


	//   ....[65]....
        /*0bd8*/ 	.word	0xffffffff


	//   ....[66]....
        /*0bdc*/ 	.word	0xffffffff


	//   ....[67]....
        /*0be0*/ 	.word	0xffffffff


	//   ....[68]....
        /*0be4*/ 	.word	0xffffffff


	//   ....[69]....
        /*0be8*/ 	.word	0xffffffff


	//   ....[70]....
        /*0bec*/ 	.word	0xffffffff


	//   ....[71]....
        /*0bf0*/ 	.word	0xffffffff


	//   ....[72]....
        /*0bf4*/ 	.word	0xffffffff


	//   ....[73]....
        /*0bf8*/ 	.word	0xffffffff


	//   ....[74]....
        /*0bfc*/ 	.word	0xffffffff


	//   ....[75]....
        /*0c00*/ 	.word	0xffffffff


	//   ....[76]....
        /*0c04*/ 	.word	0xffffffff


	//   ....[77]....
        /*0c08*/ 	.word	0xffffffff


	//   ....[78]....
        /*0c0c*/ 	.word	0xffffffff


	//   ....[79]....
        /*0c10*/ 	.word	0xffffffff


	//   ....[80]....
        /*0c14*/ 	.word	0xffffffff


	//   ....[81]....
        /*0c18*/ 	.word	0xffffffff


	//   ....[82]....
        /*0c1c*/ 	.word	0xffffffff


	//   ....[83]....
        /*0c20*/ 	.word	0xffffffff


	//   ....[84]....
        /*0c24*/ 	.word	0xffffffff


	//   ....[85]....
        /*0c28*/ 	.word	0xffffffff


	//   ....[86]....
        /*0c2c*/ 	.word	0xffffffff


	//   ....[87]....
        /*0c30*/ 	.word	0xffffffff


	//   ....[88]....
        /*0c34*/ 	.word	0xffffffff


	//   ....[89]....
        /*0c38*/ 	.word	0xffffffff


	//   ....[90]....
        /*0c3c*/ 	.word	0xffffffff


	//   ....[91]....
        /*0c40*/ 	.word	0xffffffff


	//   ....[92]....
        /*0c44*/ 	.word	0xffffffff


	//   ....[93]....
        /*0c48*/ 	.word	0xffffffff


	//   ....[94]....
        /*0c4c*/ 	.word	0xffffffff


	//   ....[95]....
        /*0c50*/ 	.word	0xffffffff


	//   ....[96]....
        /*0c54*/ 	.word	0xffffffff


	//   ....[97]....
        /*0c58*/ 	.word	0xffffffff


	//   ....[98]....
        /*0c5c*/ 	.word	0xffffffff


	//   ....[99]....
        /*0c60*/ 	.word	0xffffffff


	//   ....[100]....
        /*0c64*/ 	.word	0xffffffff


	//   ....[101]....
        /*0c68*/ 	.word	0xffffffff


	//   ....[102]....
        /*0c6c*/ 	.word	0xffffffff


	//   ....[103]....
        /*0c70*/ 	.word	0xffffffff


	//   ....[104]....
        /*0c74*/ 	.word	0xffffffff


	//   ....[105]....
        /*0c78*/ 	.word	0xffffffff


	//   ....[106]....
        /*0c7c*/ 	.word	0xffffffff


	//   ....[107]....
        /*0c80*/ 	.word	0xffffffff


	//   ....[108]....
        /*0c84*/ 	.word	0xffffffff


	//   ....[109]....
        /*0c88*/ 	.word	0xffffffff


	//   ....[110]....
        /*0c8c*/ 	.word	0xffffffff


	//   ....[111]....
        /*0c90*/ 	.word	0xffffffff


	//   ....[112]....
        /*0c94*/ 	.word	0xffffffff


	//   ....[113]....
        /*0c98*/ 	.word	0xffffffff


	//   ....[114]....
        /*0c9c*/ 	.word	0xffffffff


	//   ....[115]....
        /*0ca0*/ 	.word	0xffffffff


	//   ....[116]....
        /*0ca4*/ 	.word	0xffffffff


	//   ....[117]....
        /*0ca8*/ 	.word	0xffffffff


	//----- nvinfo : EIATTR_COOP_GROUP_INSTR_OFFSETS
	.align		4
.L_546:
        /*0cac*/ 	.byte	0x04, 0x28
        /*0cae*/ 	.short	(.L_548 - .L_547)


	//   ....[0]....
.L_547:
        /*0cb0*/ 	.word	0x00000050


	//   ....[1]....
        /*0cb4*/ 	.word	0x00000200


	//   ....[2]....
        /*0cb8*/ 	.word	0x00000230


	//   ....[3]....
        /*0cbc*/ 	.word	0x00000260


	//   ....[4]....
        /*0cc0*/ 	.word	0x00000290


	//   ....[5]....
        /*0cc4*/ 	.word	0x000002c0


	//   ....[6]....
        /*0cc8*/ 	.word	0x000002f0


	//   ....[7]....
        /*0ccc*/ 	.word	0x00000450


	//   ....[8]....
        /*0cd0*/ 	.word	0x00000490


	//   ....[9]....
        /*0cd4*/ 	.word	0x000004c0


	//   ....[10]....
        /*0cd8*/ 	.word	0x000004f0


	//   ....[11]....
        /*0cdc*/ 	.word	0x00000520


	//   ....[12]....
        /*0ce0*/ 	.word	0x00000550


	//   ....[13]....
        /*0ce4*/ 	.word	0x000005e0


	//   ....[14]....
        /*0ce8*/ 	.word	0x00000630


	//   ....[15]....
        /*0cec*/ 	.word	0x00000650


	//   ....[16]....
        /*0cf0*/ 	.word	0x000006b0


	//   ....[17]....
        /*0cf4*/ 	.word	0x000027f0


	//   ....[18]....
        /*0cf8*/ 	.word	0x00002810


	//   ....[19]....
        /*0cfc*/ 	.word	0x00002960


	//   ....[20]....
        /*0d00*/ 	.word	0x00002970


	//   ....[21]....
        /*0d04*/ 	.word	0x00002a50


	//   ....[22]....
        /*0d08*/ 	.word	0x00002a70


	//   ....[23]....
        /*0d0c*/ 	.word	0x00002b50


	//   ....[24]....
        /*0d10*/ 	.word	0x00002b60


	//   ....[25]....
        /*0d14*/ 	.word	0x00002c40


	//   ....[26]....
        /*0d18*/ 	.word	0x00002c60


	//   ....[27]....
        /*0d1c*/ 	.word	0x00002d40


	//   ....[28]....
        /*0d20*/ 	.word	0x00002d50


	//   ....[29]....
        /*0d24*/ 	.word	0x00002e30


	//   ....[30]....
        /*0d28*/ 	.word	0x00002e50


	//   ....[31]....
        /*0d2c*/ 	.word	0x00002f30


	//   ....[32]....
        /*0d30*/ 	.word	0x00002f40


	//   ....[33]....
        /*0d34*/ 	.word	0x000033a0


	//   ....[34]....
        /*0d38*/ 	.word	0x000033c0


	//   ....[35]....
        /*0d3c*/ 	.word	0x000033d0


	//   ....[36]....
        /*0d40*/ 	.word	0x000033e0


	//   ....[37]....
        /*0d44*/ 	.word	0x000033f0


	//   ....[38]....
        /*0d48*/ 	.word	0x00003400


	//   ....[39]....
        /*0d4c*/ 	.word	0x00003410


	//   ....[40]....
        /*0d50*/ 	.word	0x00003430


	//   ....[41]....
        /*0d54*/ 	.word	0x000034b0


	//   ....[42]....
        /*0d58*/ 	.word	0x000034c0


	//   ....[43]....
        /*0d5c*/ 	.word	0x000036d0


	//   ....[44]....
        /*0d60*/ 	.word	0x000037b0


	//   ....[45]....
        /*0d64*/ 	.word	0x000037c0


	//   ....[46]....
        /*0d68*/ 	.word	0x00003860


	//   ....[47]....
        /*0d6c*/ 	.word	0x00003870


	//   ....[48]....
        /*0d70*/ 	.word	0x00003890


	//   ....[49]....
        /*0d74*/ 	.word	0x000038a0


	//   ....[50]....
        /*0d78*/ 	.word	0x000038d0


	//   ....[51]....
        /*0d7c*/ 	.word	0x00003920


	//   ....[52]....
        /*0d80*/ 	.word	0x00003940


	//   ....[53]....
        /*0d84*/ 	.word	0x000041b0


	//   ....[54]....
        /*0d88*/ 	.word	0x000041d0


	//   ....[55]....
        /*0d8c*/ 	.word	0x000041f0


	//   ....[56]....
        /*0d90*/ 	.word	0x00004200


	//   ....[57]....
        /*0d94*/ 	.word	0x00004210


	//   ....[58]....
        /*0d98*/ 	.word	0x00004220


	//   ....[59]....
        /*0d9c*/ 	.word	0x00004230


	//   ....[60]....
        /*0da0*/ 	.word	0x00004240


	//   ....[61]....
        /*0da4*/ 	.word	0x00004270


	//   ....[62]....
        /*0da8*/ 	.word	0x000042a0


	//   ....[63]....
        /*0dac*/ 	.word	0x000044a0


	//   ....[64]....
        /*0db0*/ 	.word	0x00004760


	//   ....[65]....
        /*0db4*/ 	.word	0x00004770


	//   ....[66]....
        /*0db8*/ 	.word	0x00004780


	//   ....[67]....
        /*0dbc*/ 	.word	0x00005410


	//   ....[68]....
        /*0dc0*/ 	.word	0x00005430


	//   ....[69]....
        /*0dc4*/ 	.word	0x00005450


	//   ....[70]....
        /*0dc8*/ 	.word	0x00005460


	//   ....[71]....
        /*0dcc*/ 	.word	0x00005490


	//   ....[72]....
        /*0dd0*/ 	.word	0x000054b0


	//   ....[73]....
        /*0dd4*/ 	.word	0x000054d0


	//   ....[74]....
        /*0dd8*/ 	.word	0x000054e0


	//   ....[75]....
        /*0ddc*/ 	.word	0x00007120


	//   ....[76]....
        /*0de0*/ 	.word	0x00007140


	//   ....[77]....
        /*0de4*/ 	.word	0x00007160


	//   ....[78]....
        /*0de8*/ 	.word	0x00007170


	//   ....[79]....
        /*0dec*/ 	.word	0x00007180


	//   ....[80]....
        /*0df0*/ 	.word	0x00007190


	//   ....[81]....
        /*0df4*/ 	.word	0x000071a0


	//   ....[82]....
        /*0df8*/ 	.word	0x000071b0


	//   ....[83]....
        /*0dfc*/ 	.word	0x000071c0


	//   ....[84]....
        /*0e00*/ 	.word	0x000071d0


	//   ....[85]....
        /*0e04*/ 	.word	0x00007bc0


	//   ....[86]....
        /*0e08*/ 	.word	0x00007be0


	//   ....[87]....
        /*0e0c*/ 	.word	0x00007c00


	//   ....[88]....
        /*0e10*/ 	.word	0x00007c10


	//   ....[89]....
        /*0e14*/ 	.word	0x00007c20


	//   ....[90]....
        /*0e18*/ 	.word	0x00007c30


	//   ....[91]....
        /*0e1c*/ 	.word	0x00007c40


	//   ....[92]....
        /*0e20*/ 	.word	0x00007c50


	//   ....[93]....
        /*0e24*/ 	.word	0x00007c60


	//   ....[94]....
        /*0e28*/ 	.word	0x00007c70


	//   ....[95]....
        /*0e2c*/ 	.word	0x00007ec0


	//   ....[96]....
        /*0e30*/ 	.word	0x00008180


	//   ....[97]....
        /*0e34*/ 	.word	0x00008190


	//   ....[98]....
        /*0e38*/ 	.word	0x000081a0


	//   ....[99]....
        /*0e3c*/ 	.word	0x00008e20


	//   ....[100]....
        /*0e40*/ 	.word	0x00008e60


	//   ....[101]....
        /*0e44*/ 	.word	0x00008e70


	//   ....[102]....
        /*0e48*/ 	.word	0x00008e80


	//   ....[103]....
        /*0e4c*/ 	.word	0x00008eb0


	//   ....[104]....
        /*0e50*/ 	.word	0x00008ed0


	//   ....[105]....
        /*0e54*/ 	.word	0x00008ef0


	//   ....[106]....
        /*0e58*/ 	.word	0x00008f00


	//   ....[107]....
        /*0e5c*/ 	.word	0x0000b000


	//   ....[108]....
        /*0e60*/ 	.word	0x0000b020


	//   ....[109]....
        /*0e64*/ 	.word	0x0000b070


	//   ....[110]....
        /*0e68*/ 	.word	0x0000b090


	//   ....[111]....
        /*0e6c*/ 	.word	0x0000b0b0


	//   ....[112]....
        /*0e70*/ 	.word	0x0000b0d0


	//   ....[113]....
        /*0e74*/ 	.word	0x0000b0f0


	//   ....[114]....
        /*0e78*/ 	.word	0x0000b110


	//   ....[115]....
        /*0e7c*/ 	.word	0x0000b130


	//   ....[116]....
        /*0e80*/ 	.word	0x0000b270


	//   ....[117]....
        /*0e84*/ 	.word	0x0000ba40


	//   ....[118]....
        /*0e88*/ 	.word	0x0000ba60


	//   ....[119]....
        /*0e8c*/ 	.word	0x0000ba90


	//   ....[120]....
        /*0e90*/ 	.word	0x0000bab0


	//   ....[121]....
        /*0e94*/ 	.word	0x0000bac0


	//   ....[122]....
        /*0e98*/ 	.word	0x0000bad0


	//   ....[123]....
        /*0e9c*/ 	.word	0x0000bae0


	//   ....[124]....
        /*0ea0*/ 	.word	0x0000baf0


	//   ....[125]....
        /*0ea4*/ 	.word	0x0000bb00


	//   ....[126]....
        /*0ea8*/ 	.word	0x0000bb10


	//   ....[127]....
        /*0eac*/ 	.word	0x0000c1a0


	//   ....[128]....
        /*0eb0*/ 	.word	0x0000c1b0


	//   ....[129]....
        /*0eb4*/ 	.word	0x0000c1c0


	//   ....[130]....
        /*0eb8*/ 	.word	0x0000c1d0


	//   ....[131]....
        /*0ebc*/ 	.word	0x0000c200


	//   ....[132]....
        /*0ec0*/ 	.word	0x0000c220


	//   ....[133]....
        /*0ec4*/ 	.word	0x0000c240


	//   ....[134]....
        /*0ec8*/ 	.word	0x0000c250


	//   ....[135]....
        /*0ecc*/ 	.word	0x0000e010


	//   ....[136]....
        /*0ed0*/ 	.word	0x0000e040


	//   ....[137]....
        /*0ed4*/ 	.word	0x0000e050


	//   ....[138]....
        /*0ed8*/ 	.word	0x0000e060


	//   ....[139]....
        /*0edc*/ 	.word	0x0000e070


	//   ....[140]....
        /*0ee0*/ 	.word	0x0000e0a0


	//   ....[141]....
        /*0ee4*/ 	.word	0x0000e0c0


	//   ....[142]....
        /*0ee8*/ 	.word	0x0000e0e0


	//   ....[143]....
        /*0eec*/ 	.word	0x0000f2d0


	//   ....[144]....
        /*0ef0*/ 	.word	0x0000f2f0


	//   ....[145]....
        /*0ef4*/ 	.word	0x0000f310


	//   ....[146]....
        /*0ef8*/ 	.word	0x0000f320


	//   ....[147]....
        /*0efc*/ 	.word	0x0000f330


	//   ....[148]....
        /*0f00*/ 	.word	0x0000f340


	//   ....[149]....
        /*0f04*/ 	.word	0x0000f350


	//   ....[150]....
        /*0f08*/ 	.word	0x0000f360


	//   ....[151]....
        /*0f0c*/ 	.word	0x0000f710


	//   ....[152]....
        /*0f10*/ 	.word	0x0000f730


	//   ....[153]....
        /*0f14*/ 	.word	0x0000f800


	//   ....[154]....
        /*0f18*/ 	.word	0x0000f810


	//   ....[155]....
        /*0f1c*/ 	.word	0x0000f890


	//   ....[156]....
        /*0f20*/ 	.word	0x0000f8b0


	//   ....[157]....
        /*0f24*/ 	.word	0x0000f930


	//   ....[158]....
        /*0f28*/ 	.word	0x0000f940


	//   ....[159]....
        /*0f2c*/ 	.word	0x0000f9c0


	//   ....[160]....
        /*0f30*/ 	.word	0x0000f9e0


	//   ....[161]....
        /*0f34*/ 	.word	0x0000fa60


	//   ....[162]....
        /*0f38*/ 	.word	0x0000fa70


	//   ....[163]....
        /*0f3c*/ 	.word	0x0000faf0


	//   ....[164]....
        /*0f40*/ 	.word	0x0000fb10


	//   ....[165]....
        /*0f44*/ 	.word	0x0000fb90


	//   ....[166]....
        /*0f48*/ 	.word	0x0000fba0


	//   ....[167]....
        /*0f4c*/ 	.word	0x0000fe30


	//   ....[168]....
        /*0f50*/ 	.word	0x0000fe50


	//   ....[169]....
        /*0f54*/ 	.word	0x000101a0


	//   ....[170]....
        /*0f58*/ 	.word	0x000101b0


	//   ....[171]....
        /*0f5c*/ 	.word	0x00010500


	//   ....[172]....
        /*0f60*/ 	.word	0x00010520


	//   ....[173]....
        /*0f64*/ 	.word	0x00010870


	//   ....[174]....
        /*0f68*/ 	.word	0x00010880


	//   ....[175]....
        /*0f6c*/ 	.word	0x00011320


	//   ....[176]....
        /*0f70*/ 	.word	0x00011340


	//   ....[177]....
        /*0f74*/ 	.word	0x00011420


	//   ....[178]....
        /*0f78*/ 	.word	0x00011430


	//   ....[179]....
        /*0f7c*/ 	.word	0x000114b0


	//   ....[180]....
        /*0f80*/ 	.word	0x000114d0


	//   ....[181]....
        /*0f84*/ 	.word	0x00011550


	//   ....[182]....
        /*0f88*/ 	.word	0x00011560


	//   ....[183]....
        /*0f8c*/ 	.word	0x000115e0


	//   ....[184]....
        /*0f90*/ 	.word	0x00011600


	//   ....[185]....
        /*0f94*/ 	.word	0x00011680


	//   ....[186]....
        /*0f98*/ 	.word	0x00011690


	//   ....[187]....
        /*0f9c*/ 	.word	0x00011710


	//   ....[188]....
        /*0fa0*/ 	.word	0x00011730


	//   ....[189]....
        /*0fa4*/ 	.word	0x000117b0


	//   ....[190]....
        /*0fa8*/ 	.word	0x000117c0


	//   ....[191]....
        /*0fac*/ 	.word	0x00011920


	//   ....[192]....
        /*0fb0*/ 	.word	0x00011940


	//   ....[193]....
        /*0fb4*/ 	.word	0x00011a70


	//   ....[194]....
        /*0fb8*/ 	.word	0x00011ab0


	//   ....[195]....
        /*0fbc*/ 	.word	0x00011ae0


	//   ....[196]....
        /*0fc0*/ 	.word	0x00011b10


	//   ....[197]....
        /*0fc4*/ 	.word	0x00011b40


	//   ....[198]....
        /*0fc8*/ 	.word	0x00011b70


	//   ....[199]....
        /*0fcc*/ 	.word	0x00011cd0


	//   ....[200]....
        /*0fd0*/ 	.word	0x00011d10


	//   ....[201]....
        /*0fd4*/ 	.word	0x00011d40


	//   ....[202]....
        /*0fd8*/ 	.word	0x00011d70


	//   ....[203]....
        /*0fdc*/ 	.word	0x00011da0


	//   ....[204]....
        /*0fe0*/ 	.word	0x00011dd0


	//   ....[205]....
        /*0fe4*/ 	.word	0x00011e60


	//   ....[206]....
        /*0fe8*/ 	.word	0x00011ec0


	//   ....[207]....
        /*0fec*/ 	.word	0x00011ed0


	//   ....[208]....
        /*0ff0*/ 	.word	0x00011f30


	//   ....[209]....
        /*0ff4*/ 	.word	0x00012990


	//   ....[210]....
        /*0ff8*/ 	.word	0x000129f0


	//   ....[211]....
        /*0ffc*/ 	.word	0x00012a40


	//   ....[212]....
        /*1000*/ 	.word	0x00012a90


	//   ....[213]....
        /*1004*/ 	.word	0x00012ae0


	//   ....[214]....
        /*1008*/ 	.word	0x00012b50


	//   ....[215]....
        /*100c*/ 	.word	0x00012ba0


	//   ....[216]....
        /*1010*/ 	.word	0x00012c10


	//   ....[217]....
        /*1014*/ 	.word	0x00012c80


	//   ....[218]....
        /*1018*/ 	.word	0x00012cf0


	//   ....[219]....
        /*101c*/ 	.word	0x00012d60


	//   ....[220]....
        /*1020*/ 	.word	0x00012dd0


	//   ....[221]....
        /*1024*/ 	.word	0x00012e40


	//   ....[222]....
        /*1028*/ 	.word	0x00012ea0


	//   ....[223]....
        /*102c*/ 	.word	0x00012f10


	//   ....[224]....
        /*1030*/ 	.word	0x00012f80


	//   ....[225]....
        /*1034*/ 	.word	0x00012ff0


	//   ....[226]....
        /*1038*/ 	.word	0x00013050


	//   ....[227]....
        /*103c*/ 	.word	0x000130c0


	//   ....[228]....
        /*1040*/ 	.word	0x00013130


	//   ....[229]....
        /*1044*/ 	.word	0x000131a0


	//   ....[230]....
        /*1048*/ 	.word	0x00013200


	//   ....[231]....
        /*104c*/ 	.word	0x00013270


	//   ....[232]....
        /*1050*/ 	.word	0x000132e0


	//   ....[233]....
        /*1054*/ 	.word	0x00013350


	//   ....[234]....
        /*1058*/ 	.word	0x000133b0


	//   ....[235]....
        /*105c*/ 	.word	0x00013420


	//   ....[236]....
        /*1060*/ 	.word	0x00013490


	//   ....[237]....
        /*1064*/ 	.word	0x00013560


	//   ....[238]....
        /*1068*/ 	.word	0x000135c0


	//   ....[239]....
        /*106c*/ 	.word	0x000136a0


	//   ....[240]....
        /*1070*/ 	.word	0x00013700


	//   ....[241]....
        /*1074*/ 	.word	0x000137e0


	//   ....[242]....
        /*1078*/ 	.word	0x00013840


	//   ....[243]....
        /*107c*/ 	.word	0x00013920


	//   ....[244]....
        /*1080*/ 	.word	0x00013980


	//   ....[245]....
        /*1084*/ 	.word	0x000139f0


	//   ....[246]....
        /*1088*/ 	.word	0x00013a60


	//   ....[247]....
        /*108c*/ 	.word	0x00013d50


	//   ....[248]....
        /*1090*/ 	.word	0x00014040


	//   ....[249]....
        /*1094*/ 	.word	0x000147e0


	//   ....[250]....
        /*1098*/ 	.word	0x00014830


	//   ....[251]....
        /*109c*/ 	.word	0x00014880


	//   ....[252]....
        /*10a0*/ 	.word	0x000148d0


	//   ....[253]....
        /*10a4*/ 	.word	0x00014920


	//   ....[254]....
        /*10a8*/ 	.word	0x00014970


	//   ....[255]....
        /*10ac*/ 	.word	0x000149c0


	//   ....[0]....
        /*10b0*/ 	.word	0x00014a10


	//   ....[1]....
        /*10b4*/ 	.word	0x00014a80


	//   ....[2]....
        /*10b8*/ 	.word	0x00014af0


	//   ....[3]....
        /*10bc*/ 	.word	0x00014bc0


	//   ....[4]....
        /*10c0*/ 	.word	0x00014c20


	//   ....[5]....
        /*10c4*/ 	.word	0x00014d00


	//   ....[6]....
        /*10c8*/ 	.word	0x00014d60


	//   ....[7]....
        /*10cc*/ 	.word	0x00014e40


	//   ....[8]....
        /*10d0*/ 	.word	0x00014ea0


	//   ....[9]....
        /*10d4*/ 	.word	0x00014f80


	//   ....[10]....
        /*10d8*/ 	.word	0x00014fe0


	//   ....[11]....
        /*10dc*/ 	.word	0x00015050


	//   ....[12]....
        /*10e0*/ 	.word	0x000150c0


	//   ....[13]....
        /*10e4*/ 	.word	0x00015190


	//   ....[14]....
        /*10e8*/ 	.word	0x000151f0


	//   ....[15]....
        /*10ec*/ 	.word	0x000152d0


	//   ....[16]....
        /*10f0*/ 	.word	0x00015330


	//   ....[17]....
        /*10f4*/ 	.word	0x00015410


	//   ....[18]....
        /*10f8*/ 	.word	0x00015470


	//   ....[19]....
        /*10fc*/ 	.word	0x00015550


	//   ....[20]....
        /*1100*/ 	.word	0x000155b0


	//   ....[21]....
        /*1104*/ 	.word	0x00015620


	//   ....[22]....
        /*1108*/ 	.word	0x00015690


	//   ....[23]....
        /*110c*/ 	.word	0x00015970


	//   ....[24]....
        /*1110*/ 	.word	0x00015c50


	//   ....[25]....
        /*1114*/ 	.word	0x00016410


	//   ....[26]....
        /*1118*/ 	.word	0x00016450


	//   ....[27]....
        /*111c*/ 	.word	0x000164a0


	//   ....[28]....
        /*1120*/ 	.word	0x000164e0


	//   ....[29]....
        /*1124*/ 	.word	0x00016530


	//   ....[30]....
        /*1128*/ 	.word	0x00016570


	//   ....[31]....
        /*112c*/ 	.word	0x000165c0


	//   ....[32]....
        /*1130*/ 	.word	0x00016610


	//   ....[33]....
        /*1134*/ 	.word	0x00016670


	//   ....[34]....
        /*1138*/ 	.word	0x000166e0


	//   ....[35]....
        /*113c*/ 	.word	0x00016750


	//   ....[36]....
        /*1140*/ 	.word	0x00016830


	//   ....[37]....
        /*1144*/ 	.word	0x00016890


	//   ....[38]....
        /*1148*/ 	.word	0x00016970


	//   ....[39]....
        /*114c*/ 	.word	0x000169d0


	//   ....[40]....
        /*1150*/ 	.word	0x00016ab0


	//   ....[41]....
        /*1154*/ 	.word	0x00016b10


	//   ....[42]....
        /*1158*/ 	.word	0x00016bf0


	//   ....[43]....
        /*115c*/ 	.word	0x00016c50


	//   ....[44]....
        /*1160*/ 	.word	0x00016ca0


	//   ....[45]....
        /*1164*/ 	.word	0x00016ce0


	//   ....[46]....
        /*1168*/ 	.word	0x00016d30


	//   ....[47]....
        /*116c*/ 	.word	0x00016d70


	//   ....[48]....
        /*1170*/ 	.word	0x00016dc0


	//   ....[49]....
        /*1174*/ 	.word	0x00016e00


	//   ....[50]....
        /*1178*/ 	.word	0x00016e50


	//   ....[51]....
        /*117c*/ 	.word	0x00016e90


	//   ....[52]....
        /*1180*/ 	.word	0x00016ee0


	//   ....[53]....
        /*1184*/ 	.word	0x00016f30


	//   ....[54]....
        /*1188*/ 	.word	0x00016f80


	//   ....[55]....
        /*118c*/ 	.word	0x00016fd0


	//   ....[56]....
        /*1190*/ 	.word	0x00017020


	//   ....[57]....
        /*1194*/ 	.word	0x00017070


	//   ....[58]....
        /*1198*/ 	.word	0x000170c0


	//   ....[59]....
        /*119c*/ 	.word	0x00017110


	//   ....[60]....
        /*11a0*/ 	.word	0x00017180


	//   ....[61]....
        /*11a4*/ 	.word	0x000171f0


	//   ....[62]....
        /*11a8*/ 	.word	0x00017260


	//   ....[63]....
        /*11ac*/ 	.word	0x000172c0


	//   ....[64]....
        /*11b0*/ 	.word	0x00017330


	//   ....[65]....
        /*11b4*/ 	.word	0x000173a0


	//   ....[66]....
        /*11b8*/ 	.word	0x00017410


	//   ....[67]....
        /*11bc*/ 	.word	0x00017470


	//   ....[68]....
        /*11c0*/ 	.word	0x000174e0


	//   ....[69]....
        /*11c4*/ 	.word	0x00017550


	//   ....[70]....
        /*11c8*/ 	.word	0x000175c0


	//   ....[71]....
        /*11cc*/ 	.word	0x00017620


	//   ....[72]....
        /*11d0*/ 	.word	0x00017690


	//   ....[73]....
        /*11d4*/ 	.word	0x00017700


	//   ....[74]....
        /*11d8*/ 	.word	0x00017770


	//   ....[75]....
        /*11dc*/ 	.word	0x000177d0


	//   ....[76]....
        /*11e0*/ 	.word	0x00017840


	//   ....[77]....
        /*11e4*/ 	.word	0x000178b0


	//   ....[78]....
        /*11e8*/ 	.word	0x00017920


	//   ....[79]....
        /*11ec*/ 	.word	0x00017980


	//   ....[80]....
        /*11f0*/ 	.word	0x000179f0


	//   ....[81]....
        /*11f4*/ 	.word	0x00017a60


	//   ....[82]....
        /*11f8*/ 	.word	0x00017ad0


	//   ....[83]....
        /*11fc*/ 	.word	0x00017b30


	//   ....[84]....
        /*1200*/ 	.word	0x00017ba0


	//   ....[85]....
        /*1204*/ 	.word	0x00017c10


	//   ....[86]....
        /*1208*/ 	.word	0x00017c80


	//   ....[87]....
        /*120c*/ 	.word	0x00017ce0


	//   ....[88]....
        /*1210*/ 	.word	0x00017d50


	//   ....[89]....
        /*1214*/ 	.word	0x00017dc0


	//   ....[90]....
        /*1218*/ 	.word	0x00017e30


	//   ....[91]....
        /*121c*/ 	.word	0x00017e90


	//   ....[92]....
        /*1220*/ 	.word	0x00017f00


	//   ....[93]....
        /*1224*/ 	.word	0x00017f70


	//   ....[94]....
        /*1228*/ 	.word	0x00017fe0


	//   ....[95]....
        /*122c*/ 	.word	0x00018040


	//   ....[96]....
        /*1230*/ 	.word	0x000180b0


	//   ....[97]....
        /*1234*/ 	.word	0x00018120


	//   ....[98]....
        /*1238*/ 	.word	0x00018190


	//   ....[99]....
        /*123c*/ 	.word	0x000181f0


	//   ....[100]....
        /*1240*/ 	.word	0x00018260


	//   ....[101]....
        /*1244*/ 	.word	0x000182d0


	//   ....[102]....
        /*1248*/ 	.word	0x00018320


	//   ....[103]....
        /*124c*/ 	.word	0x00018360


	//   ....[104]....
        /*1250*/ 	.word	0x000183b0


	//   ....[105]....
        /*1254*/ 	.word	0x00018400


	//   ....[106]....
        /*1258*/ 	.word	0x00018450


	//   ....[107]....
        /*125c*/ 	.word	0x000184c0


	//   ....[108]....
        /*1260*/ 	.word	0x00018510


	//   ....[109]....
        /*1264*/ 	.word	0x00018560


	//   ....[110]....
        /*1268*/ 	.word	0x000185b0


	//   ....[111]....
        /*126c*/ 	.word	0x00018600


	//   ....[112]....
        /*1270*/ 	.word	0x00018650


	//   ....[113]....
        /*1274*/ 	.word	0x000186c0


	//   ....[114]....
        /*1278*/ 	.word	0x00018710


	//   ....[115]....
        /*127c*/ 	.word	0x00018780


	//   ....[116]....
        /*1280*/ 	.word	0x000187e0


	//   ....[117]....
        /*1284*/ 	.word	0x00018850


	//----- nvinfo : EIATTR_EXIT_INSTR_OFFSETS
	.align		4
.L_548:
        /*1288*/ 	.byte	0x04, 0x1c
        /*128a*/ 	.short	(.L_550 - .L_549)


	//   ....[0]....
.L_549:
        /*128c*/ 	.word	0x000010d0


	//   ....[1]....
        /*1290*/ 	.word	0x00012950


	//----- nvinfo : EIATTR_MAX_THREADS
	.align		4
.L_550:
        /*1294*/ 	.byte	0x04, 0x05
        /*1296*/ 	.short	(.L_552 - .L_551)
.L_551:
        /*1298*/ 	.word	0x00000080
        /*129c*/ 	.word	0x00000001
        /*12a0*/ 	.word	0x00000001


	//----- nvinfo : EIATTR_CRS_STACK_SIZE
	.align		4
.L_552:
        /*12a4*/ 	.byte	0x04, 0x1e
        /*12a6*/ 	.short	(.L_554 - .L_553)
.L_553:
        /*12a8*/ 	.word	0x00000000
.L_554:


//--------------------- .nv.info._ZN7cutlass13device_kernelIN5flash19enable_sm80_to_sm89INS1_16FlashAttnFwdSm80INS1_25CollectiveMainloopFwdSm80ILi4ELi1ELb0EN4cute5tupleIJNS5_1CILi128EEENS7_ILi80EEENS7_ILi64EEEEEELi64ENS_6half_tEfNS_4arch4Sm80ELb1ELb0ELb0ELb1ELb1ELb1ELb1ELb1EEENS1_21CollectiveEpilogueFwdINS6_IJS8_SA_S9_EEENS6_IJNS7_ILi1EEESI_SI_EEESC_SE_Li128ELb1ELb1ELb1ELb0EEENS1_36VarlenDynamicPersistentTileSchedulerILi128ELi80ELi128ELi128ELb1ELb1ELb0ELb1ELb1ELb1EEEEEEEEEvNT_6ParamsE --------------------------
	.section	.nv.info._ZN7cutlass13device_kernelIN5flash19enable_sm80_to_sm89INS1_16FlashAttnFwdSm80INS1_25CollectiveMainloopFwdSm80ILi4ELi1ELb0EN4cute5tupleIJNS5_1CILi128EEENS7_ILi80EEENS7_ILi64EEEEEELi64ENS_6half_tEfNS_4arch4Sm80ELb1ELb0ELb0ELb1ELb1ELb1ELb1ELb1EEENS1_21CollectiveEpilogueFwdINS6_IJS8_SA_S9_EEENS6_IJNS7_ILi1EEESI_SI_EEESC_SE_Li128ELb1ELb1ELb1ELb0EEENS1_36VarlenDynamicPersistentTileSchedulerILi128ELi80ELi128ELi128ELb1ELb1ELb0ELb1ELb1ELb1EEEEEEEEEvNT_6ParamsE,"",@"SHT_CUDA_INFO"
	.sectionflags	@""
	.align	4


	//----- nvinfo : EIATTR_CUDA_API_VERSION
	.align		4
        /*0000*/ 	.byte	0x04, 0x37
        /*0002*/ 	.short	(.L_556 - .L_555)
.L_555:
        /*0004*/ 	.word	0x00000082


	//----- nvinfo : EIATTR_SW2861232_WAR
	.align		4
.L_556:
        /*0008*/ 	.byte	0x01, 0x35
	.zero		2


	//----- nvinfo : EIATTR_PARAM_CBANK
	.align		4
        /*000c*/ 	.byte	0x04, 0x0a
        /*000e*/ 	.short	(.L_558 - .L_557)
	.align		4
.L_557:
        /*0010*/ 	.word	index@(.nv.constant0._ZN7cutlass13device_kernelIN5flash19enable_sm80_to_sm89INS1_16FlashAttnFwdSm80INS1_25CollectiveMainloopFwdSm80ILi4ELi1ELb0EN4cute5tupleIJNS5_1CILi128EEENS7_ILi80EEENS7_ILi64EEEEEELi64ENS_6half_tEfNS_4arch4Sm80ELb1ELb0ELb0ELb1ELb1ELb1ELb1ELb1EEENS1_21CollectiveEpilogueFwdINS6_IJS8_SA_S9_EEENS6_IJNS7_ILi1EEESI_SI_EEESC_SE_Li128ELb1ELb1ELb1ELb0EEENS1_36VarlenDynamicPersistentTileSchedulerILi128ELi80ELi128ELi128ELb1ELb1ELb0ELb1ELb1ELb1EEEEEEEEEvNT_6ParamsE)
        /*0014*/ 	.short	0x0160
        /*0016*/ 	.short	0x0438


	//----- nvinfo : EIATTR_CBANK_PARAM_SIZE
	.align		4
.L_558:
        /*0018*/ 	.byte	0x03, 0x19
        /*001a*/ 	.short	0x0438


	//----- nvinfo : EIATTR_KPARAM_INFO
	.align		4
        /*001c*/ 	.byte	0x04, 0x17
        /*001e*/ 	.short	(.L_560 - .L_559)
.L_559:
        /*0020*/ 	.word	0x00000000
        /*0024*/ 	.short	0x0000
        /*0026*/ 	.short	0x0000
        /*0028*/ 	.byte	0x00, 0xf0, 0xe1, 0x10


	//----- nvinfo : EIATTR_MAXREG_COUNT
	.align		4
.L_560:
        /*002c*/ 	.byte	0x03, 0x1b
        /*002e*/ 	.short	0x00ff


	//----- nvinfo : EIATTR_NUM_BARRIERS
	.align		4
        /*0030*/ 	.byte	0x02, 0x4c
        /*0032*/ 	.byte	0x06
	.zero		1


	//----- nvinfo : EIATTR_ANNOTATIONS
	.align		4
        /*0034*/ 	.byte	0x04, 0x55
        /*0036*/ 	.short	(.L_562 - .L_561)


	//   ....[0]....
.L_561:
        /* <DEDUP_REMOVED lines=133> */


	//----- nvinfo : EIATTR_MERCURY_ISA_VERSION
	.align		4
.L_562:
        /*0878*/ 	.byte	0x03, 0x5f
        /*087a*/ 	.short	0x0000


	//----- nvinfo : EIATTR_INT_WARP_WIDE_INSTR_OFFSETS
	.align		4
        /*087c*/ 	.byte	0x04, 0x31
        /*087e*/ 	.short	(.L_564 - .L_563)


	//   ....[0]....
.L_563:
        /*0880*/ 	.word	0x00019650


	//   ....[1]....
        /*0884*/ 	.word	0x000196d0


	//----- nvinfo : EIATTR_COOP_GROUP_MASK_REGIDS
	.align		4
.L_564:
        /*0888*/ 	.byte	0x04, 0x29
        /*088a*/ 	.short	(.L_566 - .L_565)


	//   ....[0]....
.L_565:
        /*088c*/ 	.word	0xffffffff


	//   ....[1]....
        /*0890*/ 	.word	0xffffffff


	//   ....[2]....
        /*0894*/ 	.word	0xffffffff


	//   ....[3]....
        /*0898*/ 	.word	0xffffffff


	//   ....[4]....
        /*089c*/ 	.word	0xffffffff


	//   ....[5]....
        /*08a0*/ 	.word	0xffffffff


	//   ....[6]....
        /*08a4*/ 	.word	0xffffffff


	//   ....[7]....
        /*08a8*/ 	.word	0xffffffff


	//   ....[8]....
        /*08ac*/ 	.word	0xffffffff


	//   ....[9]....
        /*08b0*/ 	.word	0xffffffff


	//   ....[10]....
        /*08b4*/ 	.word	0xffffffff


	//   ....[11]....
        /*08b8*/ 	.word	0xffffffff


	//   ....[12]....
        /*08bc*/ 	.word	0xffffffff


	//   ....[13]....
        /*08c0*/ 	.word	0xffffffff


	//   ....[14]....
        /*08c4*/ 	.word	0xffffffff


	//   ....[15]....
        /*08c8*/ 	.word	0xffffffff


	//   ....[16]....
        /*08cc*/ 	.word	0xffffffff


	//   ....[17]....
        /*08d0*/ 	.word	0xffffffff


	//   ....[18]....
        /*08d4*/ 	.word	0xffffffff


	//   ....[19]....
        /*08d8*/ 	.word	0xffffffff


	//   ....[20]....
        /*08dc*/ 	.word	0xffffffff


	//   ....[21]....
        /*08e0*/ 	.word	0xffffffff


	//   ....[22]....
        /*08e4*/ 	.word	0xffffffff


	//   ....[23]....
        /*08e8*/ 	.word	0xffffffff


	//   ....[24]....
        /*08ec*/ 	.word	0xffffffff


	//   ....[25]....
        /*08f0*/ 	.word	0xffffffff


	//   ....[26]....
        /*08f4*/ 	.word	0xffffffff


	//   ....[27]....
        /*08f8*/ 	.word	0xffffffff


	//   ....[28]....
        /*08fc*/ 	.word	0xffffffff


	//   ....[29]....
        /*0900*/ 	.word	0xffffffff


	//   ....[30]....
        /*0904*/ 	.word	0xffffffff


	//   ....[31]....
        /*0908*/ 	.word	0xffffffff


	//   ....[32]....
        /*090c*/ 	.word	0xffffffff


	//   ....[33]....
        /*0910*/ 	.word	0xffffffff


	//   ....[34]....
        /*0914*/ 	.word	0xffffffff


	//   ....[35]....
        /*0918*/ 	.word	0xffffffff


	//   ....[36]....
        /*091c*/ 	.word	0xffffffff


	//   ....[37]....
        /*0920*/ 	.word	0xffffffff


	//   ....[38]....
        /*0924*/ 	.word	0xffffffff


	//   ....[39]....
        /*0928*/ 	.word	0xffffffff


	//   ....[40]....
        /*092c*/ 	.word	0xffffffff


	//   ....[41]....
        /*0930*/ 	.word	0xffffffff


	//   ....[42]....
        /*0934*/ 	.word	0xffffffff


	//   ....[43]....
        /*0938*/ 	.word	0xffffffff


	//   ....[44]....
        /*093c*/ 	.word	0xffffffff


	//   ....[45]....
        /*0940*/ 	.word	0xffffffff


	//   ....[46]....
        /*0944*/ 	.word	0xffffffff


	//   ....[47]....
        /*0948*/ 	.word	0xffffffff


	//   ....[48]....
        /*094c*/ 	.word	0xffffffff


	//   ....[49]....
        /*0950*/ 	.word	0xffffffff


	//   ....[50]....
        /*0954*/ 	.word	0xffffffff


	//   ....[51]....
        /*0958*/ 	.word	0xffffffff


	//   ....[52]....
        /*095c*/ 	.word	0xffffffff


	//   ....[53]....
        /*0960*/ 	.word	0xffffffff


	//   ....[54]....
        /*0964*/ 	.word	0xffffffff


	//   ....[55]....
        /*0968*/ 	.word	0xffffffff


	//   ....[56]....
        /*096c*/ 	.word	0xffffffff


	//   ....[57]....
        /*0970*/ 	.word	0xffffffff


	//   ....[58]....
        /*0974*/ 	.word	0xffffffff


	//   ....[59]....
        /*0978*/ 	.word	0xffffffff


	//   ....[60]....
        /*097c*/ 	.word	0xffffffff


	//   ....[61]....
        /*0980*/ 	.word	0xffffffff


	//   ....[62]....
        /*0984*/ 	.word	0xffffffff


	//   ....[63]....
        /*0988*/ 	.word	0xffffffff


	//   ....[64]....
        /*098c*/ 	.word	0xffffffff


	//   ....[65]....
        /*0990*/ 	.word	0xffffffff


	//   ....[66]....
        /*0994*/ 	.word	0xffffffff


	//   ....[67]....
        /*0998*/ 	.word	0xffffffff


	//   ....[68]....
        /*099c*/ 	.word	0xffffffff


	//   ....[69]....
        /*09a0*/ 	.word	0xffffffff


	//   ....[70]....
        /*09a4*/ 	.word	0xffffffff


	//   ....[71]....
        /*09a8*/ 	.word	0xffffffff


	//   ....[72]....
        /*09ac*/ 	.word	0xffffffff


	//   ....[73]....
        /*09b0*/ 	.word	0xffffffff


	//   ....[74]....
        /*09b4*/ 	.word	0xffffffff


	//   ....[75]....
        /*09b8*/ 	.word	0xffffffff


	//   ....[76]....
        /*09bc*/ 	.word	0xffffffff


	//   ....[77]....
        /*09c0*/ 	.word	0xffffffff


	//   ....[78]....
        /*09c4*/ 	.word	0xffffffff


	//   ....[79]....
        /*09c8*/ 	.word	0xffffffff


	//   ....[80]....
        /*09cc*/ 	.word	0xffffffff


	//   ....[81]....
        /*09d0*/ 	.word	0xffffffff


	//   ....[82]....
        /*09d4*/ 	.word	0xffffffff


	//   ....[83]....
        /*09d8*/ 	.word	0xffffffff


	//   ....[84]....
        /*09dc*/ 	.word	0xffffffff


	//   ....[85]....
        /*09e0*/ 	.word	0xffffffff


	//   ....[86]....
        /*09e4*/ 	.word	0xffffffff


	//   ....[87]....
        /*09e8*/ 	.word	0xffffffff


	//   ....[88]....
        /*09ec*/ 	.word	0xffffffff


	//   ....[89]....
        /*09f0*/ 	.word	0xffffffff


	//   ....[90]....
        /*09f4*/ 	.word	0xffffffff


	//   ....[91]....
        /*09f8*/ 	.word	0xffffffff


	//   ....[92]....
        /*09fc*/ 	.word	0xffffffff


	//   ....[93]....
        /*0a00*/ 	.word	0xffffffff


	//   ....[94]....
        /*0a04*/ 	.word	0xffffffff


	//   ....[95]....
        /*0a08*/ 	.word	0xffffffff


	//   ....[96]....
        /*0a0c*/ 	.word	0xffffffff


	//   ....[97]....
        /*0a10*/ 	.word	0xffffffff


	//   ....[98]....
        /*0a14*/ 	.word	0xffffffff


	//   ....[99]....
        /*0a18*/ 	.word	0xffffffff


	//   ....[100]....
        /*0a1c*/ 	.word	0xffffffff


	//   ....[101]....
        /*0a20*/ 	.word	0xffffffff


	//   ....[102]....
        /*0a24*/ 	.word	0xffffffff


	//   ....[103]....
        /*0a28*/ 	.word	0xffffffff


	//   ....[104]....
        /*0a2c*/ 	.word	0xffffffff


	//   ....[105]....
        /*0a30*/ 	.word	0xffffffff


	//   ....[106]....
        /*0a34*/ 	.word	0xffffffff


	//   ....[107]....
        /*0a38*/ 	.word	0xffffffff


	//   ....[108]....
        /*0a3c*/ 	.word	0xffffffff


	//   ....[109]....
        /*0a40*/ 	.word	0xffffffff


	//   ....[110]....
        /*0a44*/ 	.word	0xffffffff


	//   ....[111]....
        /*0a48*/ 	.word	0xffffffff


	//   ....[112]....
        /*0a4c*/ 	.word	0xffffffff


	//   ....[113]....
        /*0a50*/ 	.word	0xffffffff


	//   ....[114]....
        /*0a54*/ 	.word	0xffffffff


	//   ....[115]....
        /*0a58*/ 	.word	0xffffffff


	//   ....[116]....
        /*0a5c*/ 	.word	0xffffffff


	//   ....[117]....
        /*0a60*/ 	.word	0xffffffff


	//   ....[118]....
        /*0a64*/ 	.word	0xffffffff


	//   ....[119]....
        /*0a68*/ 	.word	0xffffffff


	//   ....[120]....
        /*0a6c*/ 	.word	0xffffffff


	//   ....[121]....
        /*0a70*/ 	.word	0xffffffff


	//   ....[122]....
        /*0a74*/ 	.word	0xffffffff


	//   ....[123]....
        /*0a78*/ 	.word	0xffffffff


	//   ....[124]....
        /*0a7c*/ 	.word	0xffffffff


	//   ....[125]....
        /*0a80*/ 	.word	0xffffffff


	//   ....[126]....
        /*0a84*/ 	.word	0xffffffff


	//   ....[127]....
        /*0a88*/ 	.word	0xffffffff


	//   ....[128]....
        /*0a8c*/ 	.word	0xffffffff


	//   ....[129]....
        /*0a90*/ 	.word	0xffffffff


	//   ....[130]....
        /*0a94*/ 	.word	0xffffffff


	//   ....[131]....
        /*0a98*/ 	.word	0xffffffff


	//   ....[132]....
        /*0a9c*/ 	.word	0xffffffff


	//   ....[133]....
        /*0aa0*/ 	.word	0xffffffff


	//   ....[134]....
        /*0aa4*/ 	.word	0xffffffff


	//   ....[135]....
        /*0aa8*/ 	.word	0xffffffff


	//   ....[136]....
        /*0aac*/ 	.word	0xffffffff


	//   ....[137]....
        /*0ab0*/ 	.word	0xffffffff


	//   ....[138]....
        /*0ab4*/ 	.word	0xffffffff


	//   ....[139]....
        /*0ab8*/ 	.word	0xffffffff


	//   ....[140]....
        /*0abc*/ 	.word	0xffffffff


	//   ....[141]....
        /*0ac0*/ 	.word	0xffffffff


	//   ....[142]....
        /*0ac4*/ 	.word	0xffffffff


	//   ....[143]....
        /*0ac8*/ 	.word	0xffffffff


	//   ....[144]....
        /*0acc*/ 	.word	0xffffffff


	//   ....[145]....
        /*0ad0*/ 	.word	0xffffffff


	//   ....[146]....
        /*0ad4*/ 	.word	0xffffffff


	//   ....[147]....
        /*0ad8*/ 	.word	0xffffffff


	//   ....[148]....
        /*0adc*/ 	.word	0xffffffff


	//   ....[149]....
        /*0ae0*/ 	.word	0xffffffff


	//   ....[150]....
        /*0ae4*/ 	.word	0xffffffff


	//   ....[151]....
        /*0ae8*/ 	.word	0xffffffff


	//   ....[152]....
        /*0aec*/ 	.word	0xffffffff


	//   ....[153]....
        /*0af0*/ 	.word	0xffffffff


	//   ....[154]....
        /*0af4*/ 	.word	0xffffffff


	//   ....[155]....
        /*0af8*/ 	.word	0xffffffff


	//   ....[156]....
        /*0afc*/ 	.word	0xffffffff


	//   ....[157]....
        /*0b00*/ 	.word	0xffffffff


	//   ....[158]....
        /*0b04*/ 	.word	0xffffffff


	//   ....[159]....
        /*0b08*/ 	.word	0xffffffff


	//   ....[160]....
        /*0b0c*/ 	.word	0xffffffff


	//   ....[161]....
        /*0b10*/ 	.word	0xffffffff


	//   ....[162]....
        /*0b14*/ 	.word	0xffffffff


	//   ....[163]....
        /*0b18*/ 	.word	0xffffffff


	//   ....[164]....
        /*0b1c*/ 	.word	0xffffffff


	//   ....[165]....
        /*0b20*/ 	.word	0xffffffff


	//   ....[166]....
        /*0b24*/ 	.word	0xffffffff


	//   ....[167]....
        /*0b28*/ 	.word	0xffffffff


	//   ....[168]....
        /*0b2c*/ 	.word	0xffffffff


	//   ....[169]....
        /*0b30*/ 	.word	0xffffffff


	//   ....[170]....
        /*0b34*/ 	.word	0xffffffff


	//   ....[171]....
        /*0b38*/ 	.word	0xffffffff


	//   ....[172]....
        /*0b3c*/ 	.word	0xffffffff


	//   ....[173]....
        /*0b40*/ 	.word	0xffffffff


	//   ....[174]....
        /*0b44*/ 	.word	0xffffffff


	//   ....[175]....
        /*0b48*/ 	.word	0xffffffff


	//   ....[176]....
        /*0b4c*/ 	.word	0xffffffff


	//   ....[177]....
        /*0b50*/ 	.word	0xffffffff


	//   ....[178]....
        /*0b54*/ 	.word	0xffffffff


	//   ....[179]....
        /*0b58*/ 	.word	0xffffffff


	//   ....[180]....
        /*0b5c*/ 	.word	0xffffffff


	//   ....[181]....
        /*0b60*/ 	.word	0xffffffff


	//   ....[182]....
        /*0b64*/ 	.word	0xffffffff


	//   ....[183]....
        /*0b68*/ 	.word	0xffffffff


	//   ....[184]....
        /*0b6c*/ 	.word	0xffffffff


	//   ....[185]....
        /*0b70*/ 	.word	0xffffffff


	//   ....[186]....
        /*0b74*/ 	.word	0xffffffff


	//   ....[187]....
        /*0b78*/ 	.word	0xffffffff


	//   ....[188]....
        /*0b7c*/ 	.word	0xffffffff


	//   ....[189]....
        /*0b80*/ 	.word	0xffffffff


	//   ....[190]....
        /*0b84*/ 	.word	0xffffffff


	//   ....[191]....
        /*0b88*/ 	.word	0xffffffff


	//   ....[192]....
        /*0b8c*/ 	.word	0xffffffff


	//   ....[193]....
        /*0b90*/ 	.word	0xffffffff


	//   ....[194]....
        /*0b94*/ 	.word	0xffffffff


	//   ....[195]....
        /*0b98*/ 	.word	0xffffffff


	//   ....[196]....
        /*0b9c*/ 	.word	0xffffffff


	//   ....[197]....
        /*0ba0*/ 	.word	0xffffffff


	//   ....[198]....
        /*0ba4*/ 	.word	0xffffffff


	//   ....[199]....
        /*0ba8*/ 	.word	0xffffffff


	//   ....[200]....
        /*0bac*/ 	.word	0xffffffff


	//   ....[201]....
        /*0bb0*/ 	.word	0xffffffff


	//   ....[202]....
        /*0bb4*/ 	.word	0xffffffff


	//   ....[203]....
        /*0bb8*/ 	.word	0xffffffff


	//   ....[204]....
        /*0bbc*/ 	.word	0xffffffff


	//   ....[205]....
        /*0bc0*/ 	.word	0xffffffff


	//   ....[206]....
        /*0bc4*/ 	.word	0xffffffff


	//   ....[207]....
        /*0bc8*/ 	.word	0xffffffff


	//   ....[208]....
        /*0bcc*/ 	.word	0xffffffff


	//   ....[209]....
        /*0bd0*/ 	.word	0xffffffff


	//   ....[210]....
        /*0bd4*/ 	.word	0xffffffff


	//   ....[211]....
        /*0bd8*/ 	.word	0xffffffff


	//   ....[212]....
        /*0bdc*/ 	.word	0xffffffff


	//   ....[213]....
        /*0be0*/ 	.word	0xffffffff


	//   ....[214]....
        /*0be4*/ 	.word	0xffffffff


	//   ....[215]....
        /*0be8*/ 	.word	0xffffffff


	//   ....[216]....
        /*0bec*/ 	.word	0xffffffff


	//   ....[217]....
        /*0bf0*/ 	.word	0xffffffff


	//   ....[218]....
        /*0bf4*/ 	.word	0xffffffff


	//   ....[219]....
        /*0bf8*/ 	.word	0xffffffff


	//   ....[220]....
        /*0bfc*/ 	.word	0xffffffff


	//   ....[221]....
        /*0c00*/ 	.word	0xffffffff


	//   ....[222]....
        /*0c04*/ 	.word	0xffffffff


	//   ....[223]....
        /*0c08*/ 	.word	0xffffffff


	//   ....[224]....
        /*0c0c*/ 	.word	0xffffffff


	//   ....[225]....
        /*0c10*/ 	.word	0xffffffff


	//   ....[226]....
        /*0c14*/ 	.word	0xffffffff


	//   ....[227]....
        /*0c18*/ 	.word	0xffffffff


	//   ....[228]....
        /*0c1c*/ 	.word	0xffffffff


	//   ....[229]....
        /*0c20*/ 	.word	0xffffffff


	//   ....[230]....
        /*0c24*/ 	.word	0xffffffff


	//   ....[231]....
        /*0c28*/ 	.word	0xffffffff


	//   ....[232]....
        /*0c2c*/ 	.word	0xffffffff


	//   ....[233]....
        /*0c30*/ 	.word	0xffffffff


	//   ....[234]....
        /*0c34*/ 	.word	0xffffffff


	//   ....[235]....
        /*0c38*/ 	.word	0xffffffff


	//   ....[236]....
        /*0c3c*/ 	.word	0xffffffff


	//   ....[237]....
        /*0c40*/ 	.word	0xffffffff


	//   ....[238]....
        /*0c44*/ 	.word	0xffffffff


	//   ....[239]....
        /*0c48*/ 	.word	0xffffffff


	//   ....[240]....
        /*0c4c*/ 	.word	0xffffffff


	//   ....[241]....
        /*0c50*/ 	.word	0xffffffff


	//   ....[242]....
        /*0c54*/ 	.word	0xffffffff


	//   ....[243]....
        /*0c58*/ 	.word	0xffffffff


	//   ....[244]....
        /*0c5c*/ 	.word	0xffffffff


	//   ....[245]....
        /*0c60*/ 	.word	0xffffffff


	//   ....[246]....
        /*0c64*/ 	.word	0xffffffff


	//   ....[247]....
        /*0c68*/ 	.word	0xffffffff


	//   ....[248]....
        /*0c6c*/ 	.word	0xffffffff


	//   ....[249]....
        /*0c70*/ 	.word	0xffffffff


	//   ....[250]....
        /*0c74*/ 	.word	0xffffffff


	//   ....[251]....
        /*0c78*/ 	.word	0xffffffff


	//   ....[252]....
        /*0c7c*/ 	.word	0xffffffff


	//   ....[253]....
        /*0c80*/ 	.word	0xffffffff


	//   ....[254]....
        /*0c84*/ 	.word	0xffffffff


	//   ....[255]....
        /*0c88*/ 	.word	0xffffffff


	//   ....[0]....
        /*0c8c*/ 	.word	0xffffffff


	//   ....[1]....
        /*0c90*/ 	.word	0xffffffff


	//   ....[2]....
        /*0c94*/ 	.word	0xffffffff


	//   ....[3]....
        /*0c98*/ 	.word	0xffffffff


	//   ....[4]....
        /*0c9c*/ 	.word	0xffffffff


	//   ....[5]....
        /*0ca0*/ 	.word	0xffffffff


	//   ....[6]....
        /*0ca4*/ 	.word	0xffffffff


	//   ....[7]....
        /*0ca8*/ 	.word	0xffffffff


	//   ....[8]....
        /*0cac*/ 	.word	0xffffffff


	//   ....[9]....
        /*0cb0*/ 	.word	0xffffffff


	//   ....[10]....
        /*0cb4*/ 	.word	0xffffffff


	//   ....[11]....
        /*0cb8*/ 	.word	0xffffffff


	//   ....[12]....
        /*0cbc*/ 	.word	0xffffffff


	//   ....[13]....
        /*0cc0*/ 	.word	0xffffffff


	//   ....[14]....
        /*0cc4*/ 	.word	0xffffffff


	//   ....[15]....
        /*0cc8*/ 	.word	0xffffffff


	//   ....[16]....
        /*0ccc*/ 	.word	0xffffffff


	//   ....[17]....
        /*0cd0*/ 	.word	0xffffffff


	//   ....[18]....
        /*0cd4*/ 	.word	0xffffffff


	//   ....[19]....
        /*0cd8*/ 	.word	0xffffffff


	//   ....[20]....
        /*0cdc*/ 	.word	0xffffffff


	//   ....[21]....
        /*0ce0*/ 	.word	0xffffffff


	//   ....[22]....
        /*0ce4*/ 	.word	0xffffffff


	//   ....[23]....
        /*0ce8*/ 	.word	0xffffffff


	//   ....[24]....
        /*0cec*/ 	.word	0xffffffff


	//   ....[25]....
        /*0cf0*/ 	.word	0xffffffff


	//   ....[26]....
        /*0cf4*/ 	.word	0xffffffff


	//   ....[27]....
        /*0cf8*/ 	.word	0xffffffff


	//   ....[28]....
        /*0cfc*/ 	.word	0xffffffff


	//   ....[29]....
        /*0d00*/ 	.word	0xffffffff


	//   ....[30]....
        /*0d04*/ 	.word	0xffffffff


	//   ....[31]....
        /*0d08*/ 	.word	0xffffffff


	//   ....[32]....
        /*0d0c*/ 	.word	0xffffffff


	//   ....[33]....
        /*0d10*/ 	.word	0xffffffff


	//   ....[34]....
        /*0d14*/ 	.word	0xffffffff


	//   ....[35]....
        /*0d18*/ 	.word	0xffffffff


	//   ....[36]....
        /*0d1c*/ 	.word	0xffffffff


	//   ....[37]....
        /*0d20*/ 	.word	0xffffffff


	//   ....[38]....
        /*0d24*/ 	.word	0xffffffff


	//   ....[39]....
        /*0d28*/ 	.word	0xffffffff


	//   ....[40]....
        /*0d2c*/ 	.word	0xffffffff


	//   ....[41]....
        /*0d30*/ 	.word	0xffffffff


	//   ....[42]....
        /*0d34*/ 	.word	0xffffffff


	//   ....[43]....
        /*0d38*/ 	.word	0xffffffff


	//   ....[44]....
        /*0d3c*/ 	.word	0xffffffff


	//   ....[45]....
        /*0d40*/ 	.word	0xffffffff


	//   ....[46]....
        /*0d44*/ 	.word	0xffffffff


	//   ....[47]....
        /*0d48*/ 	.word	0xffffffff


	//   ....[48]....
        /*0d4c*/ 	.word	0xffffffff


	//   ....[49]....
        /*0d50*/ 	.word	0xffffffff


	//   ....[50]....
        /*0d54*/ 	.word	0xffffffff


	//   ....[51]....
        /*0d58*/ 	.word	0xffffffff


	//   ....[52]....
        /*0d5c*/ 	.word	0xffffffff


	//   ....[53]....
        /*0d60*/ 	.word	0xffffffff


	//   ....[54]....
        /*0d64*/ 	.word	0xffffffff


	//   ....[55]....
        /*0d68*/ 	.word	0xffffffff


	//   ....[56]....
        /*0d6c*/ 	.word	0xffffffff


	//   ....[57]....
        /*0d70*/ 	.word	0xffffffff


	//   ....[58]....
        /*0d74*/ 	.word	0xffffffff


	//   ....[59]....
        /*0d78*/ 	.word	0xffffffff


	//   ....[60]....
        /*0d7c*/ 	.word	0xffffffff


	//   ....[61]....
        /*0d80*/ 	.word	0xffffffff


	//   ....[62]....
        /*0d84*/ 	.word	0xffffffff


	//   ....[63]....
        /*0d88*/ 	.word	0xffffffff


	//   ....[64]....
        /*0d8c*/ 	.word	0xffffffff


	//   ....[65]....
        /*0d90*/ 	.word	0xffffffff


	//   ....[66]....
        /*0d94*/ 	.word	0xffffffff


	//   ....[67]....
        /*0d98*/ 	.word	0xffffffff


	//   ....[68]....
        /*0d9c*/ 	.word	0xffffffff


	//   ....[69]....
        /*0da0*/ 	.word	0xffffffff


	//   ....[70]....
        /*0da4*/ 	.word	0xffffffff


	//   ....[71]....
        /*0da8*/ 	.word	0xffffffff


	//   ....[72]....
        /*0dac*/ 	.word	0xffffffff


	//   ....[73]....
        /*0db0*/ 	.word	0xffffffff


	//   ....[74]....
        /*0db4*/ 	.word	0xffffffff


	//   ....[75]....
        /*0db8*/ 	.word	0xffffffff


	//   ....[76]....
        /*0dbc*/ 	.word	0xffffffff


	//   ....[77]....
        /*0dc0*/ 	.word	0xffffffff


	//   ....[78]....
        /*0dc4*/ 	.word	0xffffffff


	//   ....[79]....
        /*0dc8*/ 	.word	0xffffffff


	//   ....[80]....
        /*0dcc*/ 	.word	0xffffffff


	//   ....[81]....
        /*0dd0*/ 	.word	0xffffffff


	//   ....[82]....
        /*0dd4*/ 	.word	0xffffffff


	//   ....[83]....
        /*0dd8*/ 	.word	0xffffffff


	//   ....[84]....
        /*0ddc*/ 	.word	0xffffffff


	//   ....[85]....
        /*0de0*/ 	.word	0xffffffff


	//   ....[86]....
        /*0de4*/ 	.word	0xffffffff


	//   ....[87]....
        /*0de8*/ 	.word	0xffffffff


	//   ....[88]....
        /*0dec*/ 	.word	0xffffffff


	//   ....[89]....
        /*0df0*/ 	.word	0xffffffff


	//   ....[90]....
        /*0df4*/ 	.word	0xffffffff


	//   ....[91]....
        /*0df8*/ 	.word	0xffffffff


	//   ....[92]....
        /*0dfc*/ 	.word	0xffffffff


	//   ....[93]....
        /*0e00*/ 	.word	0xffffffff


	//   ....[94]....
        /*0e04*/ 	.word	0xffffffff


	//   ....[95]....
        /*0e08*/ 	.word	0xffffffff


	//   ....[96]....
        /*0e0c*/ 	.word	0xffffffff


	//   ....[97]....
        /*0e10*/ 	.word	0xffffffff


	//   ....[98]....
        /*0e14*/ 	.word	0xffffffff


	//   ....[99]....
        /*0e18*/ 	.word	0xffffffff


	//   ....[100]....
        /*0e1c*/ 	.word	0xffffffff


	//   ....[101]....
        /*0e20*/ 	.word	0xffffffff


	//   ....[102]....
        /*0e24*/ 	.word	0xffffffff


	//   ....[103]....
        /*0e28*/ 	.word	0xffffffff


	//   ....[104]....
        /*0e2c*/ 	.word	0xffffffff


	//   ....[105]....
        /*0e30*/ 	.word	0xffffffff


	//   ....[106]....
        /*0e34*/ 	.word	0xffffffff


	//   ....[107]....
        /*0e38*/ 	.word	0xffffffff


	//   ....[108]....
        /*0e3c*/ 	.word	0xffffffff


	//   ....[109]....
        /*0e40*/ 	.word	0xffffffff


	//   ....[110]....
        /*0e44*/ 	.word	0xffffffff


	//   ....[111]....
        /*0e48*/ 	.word	0xffffffff


	//   ....[112]....
        /*0e4c*/ 	.word	0xffffffff


	//   ....[113]....
        /*0e50*/ 	.word	0xffffffff


	//   ....[114]....
        /*0e54*/ 	.word	0xffffffff


	//   ....[115]....
        /*0e58*/ 	.word	0xffffffff


	//   ....[116]....
        /*0e5c*/ 	.word	0xffffffff


	//   ....[117]....
        /*0e60*/ 	.word	0xffffffff


	//   ....[118]....
        /*0e64*/ 	.word	0xffffffff


	//   ....[119]....
        /*0e68*/ 	.word	0xffffffff


	//   ....[120]....
        /*0e6c*/ 	.word	0xffffffff


	//   ....[121]....
        /*0e70*/ 	.word	0xffffffff


	//   ....[122]....
        /*0e74*/ 	.word	0xffffffff


	//   ....[123]....
        /*0e78*/ 	.word	0xffffffff


	//   ....[124]....
        /*0e7c*/ 	.word	0xffffffff


	//   ....[125]....
        /*0e80*/ 	.word	0xffffffff


	//   ....[126]....
        /*0e84*/ 	.word	0xffffffff


	//   ....[127]....
        /*0e88*/ 	.word	0xffffffff


	//   ....[128]....
        /*0e8c*/ 	.word	0xffffffff


	//   ....[129]....
        /*0e90*/ 	.word	0xffffffff


	//   ....[130]....
        /*0e94*/ 	.word	0xffffffff


	//   ....[131]....
        /*0e98*/ 	.word	0xffffffff


	//   ....[132]....
        /*0e9c*/ 	.word	0xffffffff


	//   ....[133]....
        /*0ea0*/ 	.word	0xffffffff


	//   ....[134]....
        /*0ea4*/ 	.word	0xffffffff


	//   ....[135]....
        /*0ea8*/ 	.word	0xffffffff


	//   ....[136]....
        /*0eac*/ 	.word	0xffffffff


	//   ....[137]....
        /*0eb0*/ 	.word	0xffffffff


	//   ....[138]....
        /*0eb4*/ 	.word	0xffffffff


	//   ....[139]....
        /*0eb8*/ 	.word	0xffffffff


	//   ....[140]....
        /*0ebc*/ 	.word	0xffffffff


	//   ....[141]....
        /*0ec0*/ 	.word	0xffffffff


	//   ....[142]....
        /*0ec4*/ 	.word	0xffffffff


	//   ....[143]....
        /*0ec8*/ 	.word	0xffffffff


	//   ....[144]....
        /*0ecc*/ 	.word	0xffffffff


	//   ....[145]....
        /*0ed0*/ 	.word	0xffffffff


	//   ....[146]....
        /*0ed4*/ 	.word	0xffffffff


	//   ....[147]....
        /*0ed8*/ 	.word	0xffffffff


	//   ....[148]....
        /*0edc*/ 	.word	0xffffffff


	//   ....[149]....
        /*0ee0*/ 	.word	0xffffffff


	//   ....[150]....
        /*0ee4*/ 	.word	0xffffffff


	//   ....[151]....
        /*0ee8*/ 	.word	0xffffffff


	//   ....[152]....
        /*0eec*/ 	.word	0xffffffff


	//   ....[153]....
        /*0ef0*/ 	.word	0xffffffff


	//   ....[154]....
        /*0ef4*/ 	.word	0xffffffff


	//   ....[155]....
        /*0ef8*/ 	.word	0xffffffff


	//   ....[156]....
        /*0efc*/ 	.word	0xffffffff


	//   ....[157]....
        /*0f00*/ 	.word	0xffffffff


	//   ....[158]....
        /*0f04*/ 	.word	0xffffffff


	//   ....[159]....
        /*0f08*/ 	.word	0xffffffff


	//   ....[160]....
        /*0f0c*/ 	.word	0xffffffff


	//   ....[161]....
        /*0f10*/ 	.word	0xffffffff


	//   ....[162]....
        /*0f14*/ 	.word	0xffffffff


	//   ....[163]....
        /*0f18*/ 	.word	0xffffffff


	//   ....[164]....
        /*0f1c*/ 	.word	0xffffffff


	//   ....[165]....
        /*0f20*/ 	.word	0xffffffff


	//   ....[166]....
        /*0f24*/ 	.word	0xffffffff


	//   ....[167]....
        /*0f28*/ 	.word	0xffffffff


	//   ....[168]....
        /*0f2c*/ 	.word	0xffffffff


	//   ....[169]....
        /*0f30*/ 	.word	0xffffffff


	//   ....[170]....
        /*0f34*/ 	.word	0xffffffff


	//   ....[171]....
        /*0f38*/ 	.word	0xffffffff


	//   ....[172]....
        /*0f3c*/ 	.word	0xffffffff


	//   ....[173]....
        /*0f40*/ 	.word	0xffffffff


	//----- nvinfo : EIATTR_COOP_GROUP_INSTR_OFFSETS
	.align		4
.L_566:
        /*0f44*/ 	.byte	0x04, 0x28
        /*0f46*/ 	.short	(.L_568 - .L_567)


	//   ....[0]....
.L_567:
        /*0f48*/ 	.word	0x00000050


	//   ....[1]....
        /*0f4c*/ 	.word	0x00000200


	//   ....[2]....
        /*0f50*/ 	.word	0x00000230


	//   ....[3]....
        /*0f54*/ 	.word	0x00000260


	//   ....[4]....
        /*0f58*/ 	.word	0x00000290


	//   ....[5]....
        /*0f5c*/ 	.word	0x000002c0


	//   ....[6]....
        /*0f60*/ 	.word	0x000002f0


	//   ....[7]....
        /*0f64*/ 	.word	0x00000450


	//   ....[8]....
        /*0f68*/ 	.word	0x00000490


	//   ....[9]....
        /*0f6c*/ 	.word	0x000004c0


	//   ....[10]....
        /*0f70*/ 	.word	0x000004f0


	//   ....[11]....
        /*0f74*/ 	.word	0x00000520


	//   ....[12]....
        /*0f78*/ 	.word	0x00000550


	//   ....[13]....
        /*0f7c*/ 	.word	0x000005e0


	//   ....[14]....
        /*0f80*/ 	.word	0x00000630


	//   ....[15]....
        /*0f84*/ 	.word	0x00000650


	//   ....[16]....
        /*0f88*/ 	.word	0x000006b0


	//   ....[17]....
        /*0f8c*/ 	.word	0x00003f80


	//   ....[18]....
        /*0f90*/ 	.word	0x00003fd0


	//   ....[19]....
        /*0f94*/ 	.word	0x000047d0


	//   ....[20]....
        /*0f98*/ 	.word	0x000047f0


	//   ....[21]....
        /*0f9c*/ 	.word	0x00004f60


	//   ....[22]....
        /*0fa0*/ 	.word	0x00004f70


	//   ....[23]....
        /*0fa4*/ 	.word	0x000057f0


	//   ....[24]....
        /*0fa8*/ 	.word	0x00005830


	//   ....[25]....
        /*0fac*/ 	.word	0x00006430


	//   ....[26]....
        /*0fb0*/ 	.word	0x00006460


	//   ....[27]....
        /*0fb4*/ 	.word	0x00006c20


	//   ....[28]....
        /*0fb8*/ 	.word	0x00006c40


	//   ....[29]....
        /*0fbc*/ 	.word	0x00007420


	//   ....[30]....
        /*0fc0*/ 	.word	0x00007450


	//   ....[31]....
        /*0fc4*/ 	.word	0x00007580


	//   ....[32]....
        /*0fc8*/ 	.word	0x000075b0


	//   ....[33]....
        /*0fcc*/ 	.word	0x000076a0


	//   ....[34]....
        /*0fd0*/ 	.word	0x000076c0


	//   ....[35]....
        /*0fd4*/ 	.word	0x00007c70


	//   ....[36]....
        /*0fd8*/ 	.word	0x00007ca0


	//   ....[37]....
        /*0fdc*/ 	.word	0x00007e00


	//   ....[38]....
        /*0fe0*/ 	.word	0x00007e30


	//   ....[39]....
        /*0fe4*/ 	.word	0x00007f20


	//   ....[40]....
        /*0fe8*/ 	.word	0x00007f50


	//   ....[41]....
        /*0fec*/ 	.word	0x00008b10


	//   ....[42]....
        /*0ff0*/ 	.word	0x00008b30


	//   ....[43]....
        /*0ff4*/ 	.word	0x00008c00


	//   ....[44]....
        /*0ff8*/ 	.word	0x00008c10


	//   ....[45]....
        /*0ffc*/ 	.word	0x00008ce0


	//   ....[46]....
        /*1000*/ 	.word	0x00008d00


	//   ....[47]....
        /*1004*/ 	.word	0x00008dd0


	//   ....[48]....
        /*1008*/ 	.word	0x00008de0


	//   ....[49]....
        /*100c*/ 	.word	0x00008eb0


	//   ....[50]....
        /*1010*/ 	.word	0x00008ed0


	//   ....[51]....
        /*1014*/ 	.word	0x00008fa0


	//   ....[52]....
        /*1018*/ 	.word	0x00008fb0


	//   ....[53]....
        /*101c*/ 	.word	0x00009080


	//   ....[54]....
        /*1020*/ 	.word	0x000090a0


	//   ....[55]....
        /*1024*/ 	.word	0x00009170


	//   ....[56]....
        /*1028*/ 	.word	0x00009180


	//   ....[57]....
        /*102c*/ 	.word	0x000095f0


	//   ....[58]....
        /*1030*/ 	.word	0x00009600


	//   ....[59]....
        /*1034*/ 	.word	0x00009610


	//   ....[60]....
        /*1038*/ 	.word	0x00009620


	//   ....[61]....
        /*103c*/ 	.word	0x00009640


	//   ....[62]....
        /*1040*/ 	.word	0x00009650


	//   ....[63]....
        /*1044*/ 	.word	0x000096a0


	//   ....[64]....
        /*1048*/ 	.word	0x000096d0


	//   ....[65]....
        /*104c*/ 	.word	0x000096e0


	//   ....[66]....
        /*1050*/ 	.word	0x00009750


	//   ....[67]....
        /*1054*/ 	.word	0x00009ab0


	//   ....[68]....
        /*1058*/ 	.word	0x00009ad0


	//   ....[69]....
        /*105c*/ 	.word	0x00009af0


	//   ....[70]....
        /*1060*/ 	.word	0x00009b10


	//   ....[71]....
        /*1064*/ 	.word	0x00009cf0


	//   ....[72]....
        /*1068*/ 	.word	0x00009db0


	//   ....[73]....
        /*106c*/ 	.word	0x00009df0


	//   ....[74]....
        /*1070*/ 	.word	0x00009e30


	//   ....[75]....
        /*1074*/ 	.word	0x0000a010


	//   ....[76]....
        /*1078*/ 	.word	0x0000a0d0


	//   ....[77]....
        /*107c*/ 	.word	0x0000a110


	//   ....[78]....
        /*1080*/ 	.word	0x0000a150


	//   ....[79]....
        /*1084*/ 	.word	0x0000a350


	//   ....[80]....
        /*1088*/ 	.word	0x0000a410


	//   ....[81]....
        /*108c*/ 	.word	0x0000a450


	//   ....[82]....
        /*1090*/ 	.word	0x0000a490


	//   ....[83]....
        /*1094*/ 	.word	0x0000c020


	//   ....[84]....
        /*1098*/ 	.word	0x0000c080


	//   ....[85]....
        /*109c*/ 	.word	0x0000c0b0


	//   ....[86]....
        /*10a0*/ 	.word	0x0000c0c0


	//   ....[87]....
        /*10a4*/ 	.word	0x0000c1a0


	//   ....[88]....
        /*10a8*/ 	.word	0x0000c1b0


	//   ....[89]....
        /*10ac*/ 	.word	0x0000c1c0


	//   ....[90]....
        /*10b0*/ 	.word	0x0000c1d0


	//   ....[91]....
        /*10b4*/ 	.word	0x0000c3e0


	//   ....[92]....
        /*10b8*/ 	.word	0x0000c420


	//   ....[93]....
        /*10bc*/ 	.word	0x0000c440


	//   ....[94]....
        /*10c0*/ 	.word	0x0000c450


	//   ....[95]....
        /*10c4*/ 	.word	0x0000c530


	//   ....[96]....
        /*10c8*/ 	.word	0x0000c5e0


	//   ....[97]....
        /*10cc*/ 	.word	0x0000c650


	//   ....[98]....
        /*10d0*/ 	.word	0x0000c660


	//   ....[99]....
        /*10d4*/ 	.word	0x0000e530


	//   ....[100]....
        /*10d8*/ 	.word	0x0000e550


	//   ....[101]....
        /*10dc*/ 	.word	0x0000e560


	//   ....[102]....
        /*10e0*/ 	.word	0x0000e580


	//   ....[103]....
        /*10e4*/ 	.word	0x0000e590


	//   ....[104]....
        /*10e8*/ 	.word	0x0000e640


	//   ....[105]....
        /*10ec*/ 	.word	0x0000e6a0


	//   ....[106]....
        /*10f0*/ 	.word	0x0000e6c0


	//   ....[107]....
        /*10f4*/ 	.word	0x0000e6d0


	//   ....[108]....
        /*10f8*/ 	.word	0x0000e6f0


	//   ....[109]....
        /*10fc*/ 	.word	0x0000eef0


	//   ....[110]....
        /*1100*/ 	.word	0x0000ef10


	//   ....[111]....
        /*1104*/ 	.word	0x0000ef30


	//   ....[112]....
        /*1108*/ 	.word	0x0000ef40


	//   ....[113]....
        /*110c*/ 	.word	0x0000ef50


	//   ....[114]....
        /*1110*/ 	.word	0x0000ef60


	//   ....[115]....
        /*1114*/ 	.word	0x0000ef70


	//   ....[116]....
        /*1118*/ 	.word	0x0000ef80


	//   ....[117]....
        /*111c*/ 	.word	0x0000efb0


	//   ....[118]....
        /*1120*/ 	.word	0x0000efe0


	//   ....[119]....
        /*1124*/ 	.word	0x0000f1f0


	//   ....[120]....
        /*1128*/ 	.word	0x0000f4b0


	//   ....[121]....
        /*112c*/ 	.word	0x0000f4c0


	//   ....[122]....
        /*1130*/ 	.word	0x0000f4d0


	//   ....[123]....
        /*1134*/ 	.word	0x00010160


	//   ....[124]....
        /*1138*/ 	.word	0x00010180


	//   ....[125]....
        /*113c*/ 	.word	0x000101a0


	//   ....[126]....
        /*1140*/ 	.word	0x000101b0


	//   ....[127]....
        /*1144*/ 	.word	0x000101e0


	//   ....[128]....
        /*1148*/ 	.word	0x00010200


	//   ....[129]....
        /*114c*/ 	.word	0x00010220


	//   ....[130]....
        /*1150*/ 	.word	0x00010230


	//   ....[131]....
        /*1154*/ 	.word	0x00011eb0


	//   ....[132]....
        /*1158*/ 	.word	0x00011ed0


	//   ....[133]....
        /*115c*/ 	.word	0x00011f50


	//   ....[134]....
        /*1160*/ 	.word	0x00011f60


	//   ....[135]....
        /*1164*/ 	.word	0x00011fa0


	//   ....[136]....
        /*1168*/ 	.word	0x00011fb0


	//   ....[137]....
        /*116c*/ 	.word	0x00011ff0


	//   ....[138]....
        /*1170*/ 	.word	0x00012000


	//   ....[139]....
        /*1174*/ 	.word	0x00012010


	//   ....[140]....
        /*1178*/ 	.word	0x00012020


	//   ....[141]....
        /*117c*/ 	.word	0x000129c0


	//   ....[142]....
        /*1180*/ 	.word	0x000129e0


	//   ....[143]....
        /*1184*/ 	.word	0x00012a00


	//   ....[144]....
        /*1188*/ 	.word	0x00012a60


	//   ....[145]....
        /*118c*/ 	.word	0x00012a70


	//   ....[146]....
        /*1190*/ 	.word	0x00012ab0


	//   ....[147]....
        /*1194*/ 	.word	0x00012ac0


	//   ....[148]....
        /*1198*/ 	.word	0x00012b00


	//   ....[149]....
        /*119c*/ 	.word	0x00012b10


	//   ....[150]....
        /*11a0*/ 	.word	0x00012b20


	//   ....[151]....
        /*11a4*/ 	.word	0x00012ce0


	//   ....[152]....
        /*11a8*/ 	.word	0x00012f90


	//   ....[153]....
        /*11ac*/ 	.word	0x00012fa0


	//   ....[154]....
        /*11b0*/ 	.word	0x00012fb0


	//   ....[155]....
        /*11b4*/ 	.word	0x000138b0


	//   ....[156]....
        /*11b8*/ 	.word	0x000138d0


	//   ....[157]....
        /*11bc*/ 	.word	0x00013a30


	//   ....[158]....
        /*11c0*/ 	.word	0x00013a50


	//   ....[159]....
        /*11c4*/ 	.word	0x00013bb0


	//   ....[160]....
        /*11c8*/ 	.word	0x00013bd0


	//   ....[161]....
        /*11cc*/ 	.word	0x00013d30


	//   ....[162]....
        /*11d0*/ 	.word	0x00013d50


	//   ....[163]....
        /*11d4*/ 	.word	0x00015e10


	//   ....[164]....
        /*11d8*/ 	.word	0x00015e60


	//   ....[165]....
        /*11dc*/ 	.word	0x00015e90


	//   ....[166]....
        /*11e0*/ 	.word	0x00015eb0


	//   ....[167]....
        /*11e4*/ 	.word	0x00015ed0


	//   ....[168]....
        /*11e8*/ 	.word	0x00015ef0


	//   ....[169]....
        /*11ec*/ 	.word	0x00015f10


	//   ....[170]....
        /*11f0*/ 	.word	0x00015f30


	//   ....[171]....
        /*11f4*/ 	.word	0x00015f60


	//   ....[172]....
        /*11f8*/ 	.word	0x00016090


	//   ....[173]....
        /*11fc*/ 	.word	0x000168a0


	//   ....[174]....
        /*1200*/ 	.word	0x000168c0


	//   ....[175]....
        /*1204*/ 	.word	0x00016910


	//   ....[176]....
        /*1208*/ 	.word	0x00016930


	//   ....[177]....
        /*120c*/ 	.word	0x00016960


	//   ....[178]....
        /*1210*/ 	.word	0x00016980


	//   ....[179]....
        /*1214*/ 	.word	0x000169b0


	//   ....[180]....
        /*1218*/ 	.word	0x000169d0


	//   ....[181]....
        /*121c*/ 	.word	0x000169f0


	//   ....[182]....
        /*1220*/ 	.word	0x00016a30


	//   ....[183]....
        /*1224*/ 	.word	0x00017000


	//   ....[184]....
        /*1228*/ 	.word	0x00017020


	//   ....[185]....
        /*122c*/ 	.word	0x00017040


	//   ....[186]....
        /*1230*/ 	.word	0x00017060


	//   ....[187]....
        /*1234*/ 	.word	0x00017080


	//   ....[188]....
        /*1238*/ 	.word	0x000170a0


	//   ....[189]....
        /*123c*/ 	.word	0x000170c0


	//   ....[190]....
        /*1240*/ 	.word	0x000170e0


	//   ....[191]....
        /*1244*/ 	.word	0x00018e90


	//   ....[192]....
        /*1248*/ 	.word	0x00018ec0


	//   ....[193]....
        /*124c*/ 	.word	0x00018ed0


	//   ....[194]....
        /*1250*/ 	.word	0x00018ee0


	//   ....[195]....
        /*1254*/ 	.word	0x00018ef0


	//   ....[196]....
        /*1258*/ 	.word	0x00018f20


	//   ....[197]....
        /*125c*/ 	.word	0x00018f40


	//   ....[198]....
        /*1260*/ 	.word	0x00018f60


	//   ....[199]....
        /*1264*/ 	.word	0x0001a170


	//   ....[200]....
        /*1268*/ 	.word	0x0001a190


	//   ....[201]....
        /*126c*/ 	.word	0x0001a1a0


	//   ....[202]....
        /*1270*/ 	.word	0x0001a1b0


	//   ....[203]....
        /*1274*/ 	.word	0x0001a1c0


	//   ....[204]....
        /*1278*/ 	.word	0x0001a1d0


	//   ....[205]....
        /*127c*/ 	.word	0x0001a1f0


	//   ....[206]....
        /*1280*/ 	.word	0x0001a260


	//   ....[207]....
        /*1284*/ 	.word	0x0001a650


	//   ....[208]....
        /*1288*/ 	.word	0x0001a670


	//   ....[209]....
        /*128c*/ 	.word	0x0001a6d0


	//   ....[210]....
        /*1290*/ 	.word	0x0001a6e0


	//   ....[211]....
        /*1294*/ 	.word	0x0001a750


	//   ....[212]....
        /*1298*/ 	.word	0x0001a770


	//   ....[213]....
        /*129c*/ 	.word	0x0001a7e0


	//   ....[214]....
        /*12a0*/ 	.word	0x0001a7f0


	//   ....[215]....
        /*12a4*/ 	.word	0x0001a860


	//   ....[216]....
        /*12a8*/ 	.word	0x0001a880


	//   ....[217]....
        /*12ac*/ 	.word	0x0001a8f0


	//   ....[218]....
        /*12b0*/ 	.word	0x0001a900


	//   ....[219]....
        /*12b4*/ 	.word	0x0001a970


	//   ....[220]....
        /*12b8*/ 	.word	0x0001a990


	//   ....[221]....
        /*12bc*/ 	.word	0x0001aa00


	//   ....[222]....
        /*12c0*/ 	.word	0x0001aa10


	//   ....[223]....
        /*12c4*/ 	.word	0x0001ac90


	//   ....[224]....
        /*12c8*/ 	.word	0x0001acb0


	//   ....[225]....
        /*12cc*/ 	.word	0x0001b000


	//   ....[226]....
        /*12d0*/ 	.word	0x0001b010


	//   ....[227]....
        /*12d4*/ 	.word	0x0001b360


	//   ....[228]....
        /*12d8*/ 	.word	0x0001b380


	//   ....[229]....
        /*12dc*/ 	.word	0x0001b6f0


	//   ....[230]....
        /*12e0*/ 	.word	0x0001b700


	//   ....[231]....
        /*12e4*/ 	.word	0x0001c250


	//   ....[232]....
        /*12e8*/ 	.word	0x0001c270


	//   ....[233]....
        /*12ec*/ 	.word	0x0001c2e0


	//   ....[234]....
        /*12f0*/ 	.word	0x0001c2f0


	//   ....[235]....
        /*12f4*/ 	.word	0x0001c360


	//   ....[236]....
        /*12f8*/ 	.word	0x0001c380


	//   ....[237]....
        /*12fc*/ 	.word	0x0001c3f0


	//   ....[238]....
        /*1300*/ 	.word	0x0001c400


	//   ....[239]....
        /*1304*/ 	.word	0x0001c470


	//   ....[240]....
        /*1308*/ 	.word	0x0001c490


	//   ....[241]....
        /*130c*/ 	.word	0x0001c500


	//   ....[242]....
        /*1310*/ 	.word	0x0001c510


	//   ....[243]....
        /*1314*/ 	.word	0x0001c580


	//   ....[244]....
        /*1318*/ 	.word	0x0001c5a0


	//   ....[245]....
        /*131c*/ 	.word	0x0001c610


	//   ....[246]....
        /*1320*/ 	.word	0x0001c620


	//   ....[247]....
        /*1324*/ 	.word	0x0001c770


	//   ....[248]....
        /*1328*/ 	.word	0x0001c790


	//   ....[249]....
        /*132c*/ 	.word	0x0001c8c0


	//   ....[250]....
        /*1330*/ 	.word	0x0001c900


	//   ....[251]....
        /*1334*/ 	.word	0x0001c930


	//   ....[252]....
        /*1338*/ 	.word	0x0001c960


	//   ....[253]....
        /*133c*/ 	.word	0x0001c990


	//   ....[254]....
        /*1340*/ 	.word	0x0001c9c0


	//   ....[255]....
        /*1344*/ 	.word	0x0001cb20


	//   ....[0]....
        /*1348*/ 	.word	0x0001cb60


	//   ....[1]....
        /*134c*/ 	.word	0x0001cb90


	//   ....[2]....
        /*1350*/ 	.word	0x0001cbc0


	//   ....[3]....
        /*1354*/ 	.word	0x0001cbf0


	//   ....[4]....
        /*1358*/ 	.word	0x0001cc20


	//   ....[5]....
        /*135c*/ 	.word	0x0001ccb0


	//   ....[6]....
        /*1360*/ 	.word	0x0001cd10


	//   ....[7]....
        /*1364*/ 	.word	0x0001cd20


	//   ....[8]....
        /*1368*/ 	.word	0x0001cd80


	//   ....[9]....
        /*136c*/ 	.word	0x0001d7e0


	//   ....[10]....
        /*1370*/ 	.word	0x0001d840


	//   ....[11]....
        /*1374*/ 	.word	0x0001d890


	//   ....[12]....
        /*1378*/ 	.word	0x0001d8e0


	//   ....[13]....
        /*137c*/ 	.word	0x0001d930


	//   ....[14]....
        /*1380*/ 	.word	0x0001d9a0


	//   ....[15]....
        /*1384*/ 	.word	0x0001d9f0


	//   ....[16]....
        /*1388*/ 	.word	0x0001da60


	//   ....[17]....
        /*138c*/ 	.word	0x0001dad0


	//   ....[18]....
        /*1390*/ 	.word	0x0001db40


	//   ....[19]....
        /*1394*/ 	.word	0x0001dbb0


	//   ....[20]....
        /*1398*/ 	.word	0x0001dc20


	//   ....[21]....
        /*139c*/ 	.word	0x0001dc90


	//   ....[22]....
        /*13a0*/ 	.word	0x0001dcf0


	//   ....[23]....
        /*13a4*/ 	.word	0x0001dd60


	//   ....[24]....
        /*13a8*/ 	.word	0x0001ddd0


	//   ....[25]....
        /*13ac*/ 	.word	0x0001de40


	//   ....[26]....
        /*13b0*/ 	.word	0x0001dea0


	//   ....[27]....
        /*13b4*/ 	.word	0x0001df10


	//   ....[28]....
        /*13b8*/ 	.word	0x0001df80


	//   ....[29]....
        /*13bc*/ 	.word	0x0001dff0


	//   ....[30]....
        /*13c0*/ 	.word	0x0001e050


	//   ....[31]....
        /*13c4*/ 	.word	0x0001e0c0


	//   ....[32]....
        /*13c8*/ 	.word	0x0001e130


	//   ....[33]....
        /*13cc*/ 	.word	0x0001e1a0


	//   ....[34]....
        /*13d0*/ 	.word	0x0001e200


	//   ....[35]....
        /*13d4*/ 	.word	0x0001e270


	//   ....[36]....
        /*13d8*/ 	.word	0x0001e2e0


	//   ....[37]....
        /*13dc*/ 	.word	0x0001e3b0


	//   ....[38]....
        /*13e0*/ 	.word	0x0001e410


	//   ....[39]....
        /*13e4*/ 	.word	0x0001e4f0


	//   ....[40]....
        /*13e8*/ 	.word	0x0001e550


	//   ....[41]....
        /*13ec*/ 	.word	0x0001e630


	//   ....[42]....
        /*13f0*/ 	.word	0x0001e690


	//   ....[43]....
        /*13f4*/ 	.word	0x0001e770


	//   ....[44]....
        /*13f8*/ 	.word	0x0001e7d0


	//   ....[45]....
        /*13fc*/ 	.word	0x0001e840


	//   ....[46]....
        /*1400*/ 	.word	0x0001e8b0


	//   ....[47]....
        /*1404*/ 	.word	0x0001eba0


	//   ....[48]....
        /*1408*/ 	.word	0x0001ee90


	//   ....[49]....
        /*140c*/ 	.word	0x0001f630


	//   ....[50]....
        /*1410*/ 	.word	0x0001f680


	//   ....[51]....
        /*1414*/ 	.word	0x0001f6d0


	//   ....[52]....
        /*1418*/ 	.word	0x0001f720


	//   ....[53]....
        /*141c*/ 	.word	0x0001f770


	//   ....[54]....
        /*1420*/ 	.word	0x0001f7c0


	//   ....[55]....
        /*1424*/ 	.word	0x0001f810


	//   ....[56]....
        /*1428*/ 	.word	0x0001f860


	//   ....[57]....
        /*142c*/ 	.word	0x0001f8d0


	//   ....[58]....
        /*1430*/ 	.word	0x0001f940


	//   ....[59]....
        /*1434*/ 	.word	0x0001fa10


	//   ....[60]....
        /*1438*/ 	.word	0x0001fa70


	//   ....[61]....
        /*143c*/ 	.word	0x0001fb50


	//   ....[62]....
        /*1440*/ 	.word	0x0001fbb0


	//   ....[63]....
        /*1444*/ 	.word	0x0001fc90


	//   ....[64]....
        /*1448*/ 	.word	0x0001fcf0


	//   ....[65]....
        /*144c*/ 	.word	0x0001fdd0


	//   ....[66]....
        /*1450*/ 	.word	0x0001fe30


	//   ....[67]....
        /*1454*/ 	.word	0x0001fea0


	//   ....[68]....
        /*1458*/ 	.word	0x0001ff10


	//   ....[69]....
        /*145c*/ 	.word	0x0001ffe0


	//   ....[70]....
        /*1460*/ 	.word	0x00020040


	//   ....[71]....
        /*1464*/ 	.word	0x00020120


	//   ....[72]....
        /*1468*/ 	.word	0x00020180


	//   ....[73]....
        /*146c*/ 	.word	0x00020260


	//   ....[74]....
        /*1470*/ 	.word	0x000202c0


	//   ....[75]....
        /*1474*/ 	.word	0x000203a0


	//   ....[76]....
        /*1478*/ 	.word	0x00020400


	//   ....[77]....
        /*147c*/ 	.word	0x00020470


	//   ....[78]....
        /*1480*/ 	.word	0x000204e0


	//   ....[79]....
        /*1484*/ 	.word	0x000207c0


	//   ....[80]....
        /*1488*/ 	.word	0x00020aa0


	//   ....[81]....
        /*148c*/ 	.word	0x00021260


	//   ....[82]....
        /*1490*/ 	.word	0x000212a0


	//   ....[83]....
        /*1494*/ 	.word	0x000212f0


	//   ....[84]....
        /*1498*/ 	.word	0x00021330


	//   ....[85]....
        /*149c*/ 	.word	0x00021380


	//   ....[86]....
        /*14a0*/ 	.word	0x000213c0


	//   ....[87]....
        /*14a4*/ 	.word	0x00021410


	//   ....[88]....
        /*14a8*/ 	.word	0x00021450


	//   ....[89]....
        /*14ac*/ 	.word	0x000214b0


	//   ....[90]....
        /*14b0*/ 	.word	0x00021520


	//   ....[91]....
        /*14b4*/ 	.word	0x00021590


	//   ....[92]....
        /*14b8*/ 	.word	0x00021670


	//   ....[93]....
        /*14bc*/ 	.word	0x000216d0


	//   ....[94]....
        /*14c0*/ 	.word	0x000217b0


	//   ....[95]....
        /*14c4*/ 	.word	0x00021810


	//   ....[96]....
        /*14c8*/ 	.word	0x000218f0


	//   ....[97]....
        /*14cc*/ 	.word	0x00021950


	//   ....[98]....
        /*14d0*/ 	.word	0x00021a30


	//   ....[99]....
        /*14d4*/ 	.word	0x00021a90


	//   ....[100]....
        /*14d8*/ 	.word	0x00021ae0


	//   ....[101]....
        /*14dc*/ 	.word	0x00021b20


	//   ....[102]....
        /*14e0*/ 	.word	0x00021b70


	//   ....[103]....
        /*14e4*/ 	.word	0x00021bb0


	//   ....[104]....
        /*14e8*/ 	.word	0x00021c00


	//   ....[105]....
        /*14ec*/ 	.word	0x00021c40


	//   ....[106]....
        /*14f0*/ 	.word	0x00021c90


	//   ....[107]....
        /*14f4*/ 	.word	0x00021cd0


	//   ....[108]....
        /*14f8*/ 	.word	0x00021d20


	//   ....[109]....
        /*14fc*/ 	.word	0x00021d70


	//   ....[110]....
        /*1500*/ 	.word	0x00021dc0


	//   ....[111]....
        /*1504*/ 	.word	0x00021e10


	//   ....[112]....
        /*1508*/ 	.word	0x00021e60


	//   ....[113]....
        /*150c*/ 	.word	0x00021eb0


	//   ....[114]....
        /*1510*/ 	.word	0x00021f00


	//   ....[115]....
        /*1514*/ 	.word	0x00021f50


	//   ....[116]....
        /*1518*/ 	.word	0x00021fc0


	//   ....[117]....
        /*151c*/ 	.word	0x00022030


	//   ....[118]....
        /*1520*/ 	.word	0x000220a0


	//   ....[119]....
        /*1524*/ 	.word	0x00022100


	//   ....[120]....
        /*1528*/ 	.word	0x00022170


	//   ....[121]....
        /*152c*/ 	.word	0x000221e0


	//   ....[122]....
        /*1530*/ 	.word	0x00022250


	//   ....[123]....
        /*1534*/ 	.word	0x000222b0


	//   ....[124]....
        /*1538*/ 	.word	0x00022320


	//   ....[125]....
        /*153c*/ 	.word	0x00022390


	//   ....[126]....
        /*1540*/ 	.word	0x00022400


	//   ....[127]....
        /*1544*/ 	.word	0x00022460


	//   ....[128]....
        /*1548*/ 	.word	0x000224d0


	//   ....[129]....
        /*154c*/ 	.word	0x00022540


	//   ....[130]....
        /*1550*/ 	.word	0x000225b0


	//   ....[131]....
        /*1554*/ 	.word	0x00022610


	//   ....[132]....
        /*1558*/ 	.word	0x00022680


	//   ....[133]....
        /*155c*/ 	.word	0x000226f0


	//   ....[134]....
        /*1560*/ 	.word	0x00022760


	//   ....[135]....
        /*1564*/ 	.word	0x000227c0


	//   ....[136]....
        /*1568*/ 	.word	0x00022830


	//   ....[137]....
        /*156c*/ 	.word	0x000228a0


	//   ....[138]....
        /*1570*/ 	.word	0x00022910


	//   ....[139]....
        /*1574*/ 	.word	0x00022970


	//   ....[140]....
        /*1578*/ 	.word	0x000229e0


	//   ....[141]....
        /*157c*/ 	.word	0x00022a50


	//   ....[142]....
        /*1580*/ 	.word	0x00022ac0


	//   ....[143]....
        /*1584*/ 	.word	0x00022b20


	//   ....[144]....
        /*1588*/ 	.word	0x00022b90


	//   ....[145]....
        /*158c*/ 	.word	0x00022c00


	//   ....[146]....
        /*1590*/ 	.word	0x00022c70


	//   ....[147]....
        /*1594*/ 	.word	0x00022cd0


	//   ....[148]....
        /*1598*/ 	.word	0x00022d40


	//   ....[149]....
        /*159c*/ 	.word	0x00022db0


	//   ....[150]....
        /*15a0*/ 	.word	0x00022e20


	//   ....[151]....
        /*15a4*/ 	.word	0x00022e80


	//   ....[152]....
        /*15a8*/ 	.word	0x00022ef0


	//   ....[153]....
        /*15ac*/ 	.word	0x00022f60


	//   ....[154]....
        /*15b0*/ 	.word	0x00022fd0


	//   ....[155]....
        /*15b4*/ 	.word	0x00023030


	//   ....[156]....
        /*15b8*/ 	.word	0x000230a0


	//   ....[157]....
        /*15bc*/ 	.word	0x00023110


	//   ....[158]....
        /*15c0*/ 	.word	0x00023160


	//   ....[159]....
        /*15c4*/ 	.word	0x000231a0


	//   ....[160]....
        /*15c8*/ 	.word	0x000231f0


	//   ....[161]....
        /*15cc*/ 	.word	0x00023240


	//   ....[162]....
        /*15d0*/ 	.word	0x00023290


	//   ....[163]....
        /*15d4*/ 	.word	0x00023300


	//   ....[164]....
        /*15d8*/ 	.word	0x00023350


	//   ....[165]....
        /*15dc*/ 	.word	0x000233a0


	//   ....[166]....
        /*15e0*/ 	.word	0x000233f0


	//   ....[167]....
        /*15e4*/ 	.word	0x00023440


	//   ....[168]....
        /*15e8*/ 	.word	0x00023490


	//   ....[169]....
        /*15ec*/ 	.word	0x00023500


	//   ....[170]....
        /*15f0*/ 	.word	0x00023550


	//   ....[171]....
        /*15f4*/ 	.word	0x000235c0


	//   ....[172]....
        /*15f8*/ 	.word	0x00023620


	//   ....[173]....
        /*15fc*/ 	.word	0x00023690


	//----- nvinfo : EIATTR_EXIT_INSTR_OFFSETS
	.align		4
.L_568:
        /*1600*/ 	.byte	0x04, 0x1c
        /*1602*/ 	.short	(.L_570 - .L_569)


	//   ....[0]....
.L_569:
        /*1604*/ 	.word	0x000010d0


	//   ....[1]....
        /*1608*/ 	.word	0x0001d7a0


	//----- nvinfo : EIATTR_MAX_THREADS
	.align		4
.L_570:
        /*160c*/ 	.byte	0x04, 0x05
        /*160e*/ 	.short	(.L_572 - .L_571)
.L_571:
        /*1610*/ 	.word	0x00000080
        /*1614*/ 	.word	0x00000001
        /*1618*/ 	.word	0x00000001


	//----- nvinfo : EIATTR_CRS_STACK_SIZE
	.align		4
.L_572:
        /*161c*/ 	.byte	0x04, 0x1e
        /*161e*/ 	.short	(.L_574 - .L_573)
.L_573:
        /*1620*/ 	.word	0x00000000
.L_574:


//--------------------- .nv.callgraph             --------------------------
	.section	.nv.callgraph,"",@"SHT_CUDA_CALLGRAPH"
	.align	4
	.sectionentsize	8
	.align		4
        /*0000*/ 	.word	0x00000000
	.align		4
        /*0004*/ 	.word	0xffffffff
	.align		4
        /*0008*/ 	.word	0x00000000
	.align		4
        /*000c*/ 	.word	0xfffffffe
	.align		4
        /*0010*/ 	.word	0x00000000
	.align		4
        /*0014*/ 	.word	0xfffffffd
	.align		4
        /*0018*/ 	.word	0x00000000
	.align		4
        /*001c*/ 	.word	0xfffffffc


//--------------------- .nv.rel.action            --------------------------
	.section	.nv.rel.action,"",@"SHT_CUDA_RELOCINFO"
	.align	8
	.sectionentsize	8
        /*0000*/ 	.byte	0x73, 0x00, 0x00, 0x00, 0x00, 0x00, 0x00, 0x00, 0x00, 0x00, 0x00, 0x11, 0x25, 0x00, 0x05, 0x36


//--------------------- .nv.constant4             --------------------------
	.section	.nv.constant4,"a",@progbits
	.align	8
	.align		8
.nv.constant4:
        /*0000*/ 	.dword	_ZN88_INTERNAL_2b931cf9_52_flash_fwd_hdim64_fp16_paged_split_softcapall_sm80_cu_ef95aea4_43724cuda3std3__45__cpo5beginE
	.align		8
        /*0008*/ 	.dword	_ZN88_INTERNAL_2b931cf9_52_flash_fwd_hdim64_fp16_paged_split_softcapall_sm80_cu_ef95aea4_43724cuda3std3__45__cpo3endE
	.align		8
        /*0010*/ 	.dword	_ZN88_INTERNAL_2b931cf9_52_flash_fwd_hdim64_fp16_paged_split_softcapall_sm80_cu_ef95aea4_43724cuda3std3__45__cpo6cbeginE
	.align		8
        /*0018*/ 	.dword	_ZN88_INTERNAL_2b931cf9_52_flash_fwd_hdim64_fp16_paged_split_softcapall_sm80_cu_ef95aea4_43724cuda3std3__45__cpo4cendE
	.align		8
        /*0020*/ 	.dword	_ZN88_INTERNAL_2b931cf9_52_flash_fwd_hdim64_fp16_paged_split_softcapall_sm80_cu_ef95aea4_43724cuda3std3__490_GLOBAL__N__2b931cf9_52_flash_fwd_hdim64_fp16_paged_split_softcapall_sm80_cu_ef95aea4_43726ignoreE
	.align		8
        /*0028*/ 	.dword	_ZN88_INTERNAL_2b931cf9_52_flash_fwd_hdim64_fp16_paged_split_softcapall_sm80_cu_ef95aea4_43724cuda3std3__419piecewise_constructE
	.align		8
        /*0030*/ 	.dword	_ZN88_INTERNAL_2b931cf9_52_flash_fwd_hdim64_fp16_paged_split_softcapall_sm80_cu_ef95aea4_43724cuda3std3__48in_placeE
	.align		8
        /*0038*/ 	.dword	_ZN88_INTERNAL_2b931cf9_52_flash_fwd_hdim64_fp16_paged_split_softcapall_sm80_cu_ef95aea4_43724cuda3std6ranges3__45__cpo4swapE
	.align		8
        /*0040*/ 	.dword	_ZN88_INTERNAL_2b931cf9_52_flash_fwd_hdim64_fp16_paged_split_softcapall_sm80_cu_ef95aea4_43724cuda3std6ranges3__45__cpo9iter_moveE
	.align		8
        /*0048*/ 	.dword	_ZN88_INTERNAL_2b931cf9_52_flash_fwd_hdim64_fp16_paged_split_softcapall_sm80_cu_ef95aea4_43724cute7productE
	.align		8
        /*0050*/ 	.dword	_ZN88_INTERNAL_2b931cf9_52_flash_fwd_hdim64_fp16_paged_split_softcapall_sm80_cu_ef95aea4_43724cute1_E


//--------------------- .nv.constant0._ZN7cutlass13device_kernelIN5flash19enable_sm80_to_sm89INS1_16FlashAttnFwdSm80INS1_25CollectiveMainloopFwdSm80ILi4ELi1ELb0EN4cute5tupleIJNS5_1CILi128EEENS7_ILi112EEENS7_ILi64EEEEEELi64ENS_6half_tEfNS_4arch4Sm80ELb0ELb0ELb1ELb0ELb1ELb0ELb1ELb1EEENS1_21CollectiveEpilogueFwdINS6_IJS8_SA_S9_EEENS6_IJNS7_ILi1EEESI_SI_EEESC_SE_Li128ELb0ELb1ELb1ELb0EEENS1_19SingleTileSchedulerILb0ELb1ELb1ELi128EEEEEEEEEvNT_6ParamsE --------------------------
	.section	.nv.constant0._ZN7cutlass13device_kernelIN5flash19enable_sm80_to_sm89INS1_16FlashAttnFwdSm80INS1_25CollectiveMainloopFwdSm80ILi4ELi1ELb0EN4cute5tupleIJNS5_1CILi128EEENS7_ILi112EEENS7_ILi64EEEEEELi64ENS_6half_tEfNS_4arch4Sm80ELb0ELb0ELb1ELb0ELb1ELb0ELb1ELb1EEENS1_21CollectiveEpilogueFwdINS6_IJS8_SA_S9_EEENS6_IJNS7_ILi1EEESI_SI_EEESC_SE_Li128ELb0ELb1ELb1ELb0EEENS1_19SingleTileSchedulerILb0ELb1ELb1ELi128EEEEEEEEEvNT_6ParamsE,"a",@progbits
	.sectionflags	@""
	.align	4
.nv.constant0._ZN7cutlass13device_kernelIN5flash19enable_sm80_to_sm89INS1_16FlashAttnFwdSm80INS1_25CollectiveMainloopFwdSm80ILi4ELi1ELb0EN4cute5tupleIJNS5_1CILi128EEENS7_ILi112EEENS7_ILi64EEEEEELi64ENS_6half_tEfNS_4arch4Sm80ELb0ELb0ELb1ELb0ELb1ELb0ELb1ELb1EEENS1_21CollectiveEpilogueFwdINS6_IJS8_SA_S9_EEENS6_IJNS7_ILi1EEESI_SI_EEESC_SE_Li128ELb0ELb1ELb1ELb0EEENS1_19SingleTileSchedulerILb0ELb1ELb1ELi128EEEEEEEEEvNT_6ParamsE:
	.zero		1400


//--------------------- .nv.constant0._ZN7cutlass13device_kernelIN5flash19enable_sm80_to_sm89INS1_16FlashAttnFwdSm80INS1_25CollectiveMainloopFwdSm80ILi4ELi1ELb0EN4cute5tupleIJNS5_1CILi128EEENS7_ILi80EEENS7_ILi64EEEEEELi64ENS_6half_tEfNS_4arch4Sm80ELb0ELb0ELb1ELb1ELb1ELb0ELb1ELb1EEENS1_21CollectiveEpilogueFwdINS6_IJS8_SA_S9_EEENS6_IJNS7_ILi1EEESI_SI_EEESC_SE_Li128ELb1ELb1ELb1ELb0EEENS1_36VarlenDynamicPersistentTileSchedulerILi128ELi80ELi128ELi128ELb1ELb1ELb0ELb0ELb1ELb1EEEEEEEEEvNT_6ParamsE --------------------------
	.section	.nv.constant0._ZN7cutlass13device_kernelIN5flash19enable_sm80_to_sm89INS1_16FlashAttnFwdSm80INS1_25CollectiveMainloopFwdSm80ILi4ELi1ELb0EN4cute5tupleIJNS5_1CILi128EEENS7_ILi80EEENS7_ILi64EEEEEELi64ENS_6half_tEfNS_4arch4Sm80ELb0ELb0ELb1ELb1ELb1ELb0ELb1ELb1EEENS1_21CollectiveEpilogueFwdINS6_IJS8_SA_S9_EEENS6_IJNS7_ILi1EEESI_SI_EEESC_SE_Li128ELb1ELb1ELb1ELb0EEENS1_36VarlenDynamicPersistentTileSchedulerILi128ELi80ELi128ELi128ELb1ELb1ELb0ELb0ELb1ELb1EEEEEEEEEvNT_6ParamsE,"a",@progbits
	.sectionflags	@""
	.align	4
.nv.constant0._ZN7cutlass13device_kernelIN5flash19enable_sm80_to_sm89INS1_16FlashAttnFwdSm80INS1_25CollectiveMainloopFwdSm80ILi4ELi1ELb0EN4cute5tupleIJNS5_1CILi128EEENS7_ILi80EEENS7_ILi64EEEEEELi64ENS_6half_tEfNS_4arch4Sm80ELb0ELb0ELb1ELb1ELb1ELb0ELb1ELb1EEENS1_21CollectiveEpilogueFwdINS6_IJS8_SA_S9_EEENS6_IJNS7_ILi1EEESI_SI_EEESC_SE_Li128ELb1ELb1ELb1ELb0EEENS1_36VarlenDynamicPersistentTileSchedulerILi128ELi80ELi128ELi128ELb1ELb1ELb0ELb0ELb1ELb1EEEEEEEEEvNT_6ParamsE:
	.zero		1432


//--------------------- .nv.constant0._ZN7cutlass13device_kernelIN5flash19enable_sm80_to_sm89INS1_16FlashAttnFwdSm80INS1_25CollectiveMainloopFwdSm80ILi4ELi1ELb0EN4cute5tupleIJNS5_1CILi128EEENS7_ILi80EEENS7_ILi64EEEEEELi64ENS_6half_tEfNS_4arch4Sm80ELb0ELb0ELb1ELb1ELb1ELb1ELb1ELb1EEENS1_21CollectiveEpilogueFwdINS6_IJS8_SA_S9_EEENS6_IJNS7_ILi1EEESI_SI_EEESC_SE_Li128ELb1ELb1ELb1ELb0EEENS1_36VarlenDynamicPersistentTileSchedulerILi128ELi80ELi128ELi128ELb1ELb1ELb0ELb0ELb1ELb1EEEEEEEEEvNT_6ParamsE --------------------------
	.section	.nv.constant0._ZN7cutlass13device_kernelIN5flash19enable_sm80_to_sm89INS1_16FlashAttnFwdSm80INS1_25CollectiveMainloopFwdSm80ILi4ELi1ELb0EN4cute5tupleIJNS5_1CILi128EEENS7_ILi80EEENS7_ILi64EEEEEELi64ENS_6half_tEfNS_4arch4Sm80ELb0ELb0ELb1ELb1ELb1ELb1ELb1ELb1EEENS1_21CollectiveEpilogueFwdINS6_IJS8_SA_S9_EEENS6_IJNS7_ILi1EEESI_SI_EEESC_SE_Li128ELb1ELb1ELb1ELb0EEENS1_36VarlenDynamicPersistentTileSchedulerILi128ELi80ELi128ELi128ELb1ELb1ELb0ELb0ELb1ELb1EEEEEEEEEvNT_6ParamsE,"a",@progbits
	.sectionflags	@""
	.align	4
.nv.constant0._ZN7cutlass13device_kernelIN5flash19enable_sm80_to_sm89INS1_16FlashAttnFwdSm80INS1_25CollectiveMainloopFwdSm80ILi4ELi1ELb0EN4cute5tupleIJNS5_1CILi128EEENS7_ILi80EEENS7_ILi64EEEEEELi64ENS_6half_tEfNS_4arch4Sm80ELb0ELb0ELb1ELb1ELb1ELb1ELb1ELb1EEENS1_21CollectiveEpilogueFwdINS6_IJS8_SA_S9_EEENS6_IJNS7_ILi1EEESI_SI_EEESC_SE_Li128ELb1ELb1ELb1ELb0EEENS1_36VarlenDynamicPersistentTileSchedulerILi128ELi80ELi128ELi128ELb1ELb1ELb0ELb0ELb1ELb1EEEEEEEEEvNT_6ParamsE:
	.zero		1432


//--------------------- .nv.constant0._ZN7cutlass13device_kernelIN5flash19enable_sm80_to_sm89INS1_16FlashAttnFwdSm80INS1_25CollectiveMainloopFwdSm80ILi4ELi1ELb0EN4cute5tupleIJNS5_1CILi128EEENS7_ILi96EEENS7_ILi64EEEEEELi64ENS_6half_tEfNS_4arch4Sm80ELb0ELb1ELb1ELb0ELb1ELb0ELb1ELb1EEENS1_21CollectiveEpilogueFwdINS6_IJS8_SA_S9_EEENS6_IJNS7_ILi1EEESI_SI_EEESC_SE_Li128ELb0ELb1ELb1ELb0EEENS1_19SingleTileSchedulerILb0ELb1ELb1ELi128EEEEEEEEEvNT_6ParamsE --------------------------
	.section	.nv.constant0._ZN7cutlass13device_kernelIN5flash19enable_sm80_to_sm89INS1_16FlashAttnFwdSm80INS1_25CollectiveMainloopFwdSm80ILi4ELi1ELb0EN4cute5tupleIJNS5_1CILi128EEENS7_ILi96EEENS7_ILi64EEEEEELi64ENS_6half_tEfNS_4arch4Sm80ELb0ELb1ELb1ELb0ELb1ELb0ELb1ELb1EEENS1_21CollectiveEpilogueFwdINS6_IJS8_SA_S9_EEENS6_IJNS7_ILi1EEESI_SI_EEESC_SE_Li128ELb0ELb1ELb1ELb0EEENS1_19SingleTileSchedulerILb0ELb1ELb1ELi128EEEEEEEEEvNT_6ParamsE,"a",@progbits
	.sectionflags	@""
	.align	4
.nv.constant0._ZN7cutlass13device_kernelIN5flash19enable_sm80_to_sm89INS1_16FlashAttnFwdSm80INS1_25CollectiveMainloopFwdSm80ILi4ELi1ELb0EN4cute5tupleIJNS5_1CILi128EEENS7_ILi96EEENS7_ILi64EEEEEELi64ENS_6half_tEfNS_4arch4Sm80ELb0ELb1ELb1ELb0ELb1ELb0ELb1ELb1EEENS1_21CollectiveEpilogueFwdINS6_IJS8_SA_S9_EEENS6_IJNS7_ILi1EEESI_SI_EEESC_SE_Li128ELb0ELb1ELb1ELb0EEENS1_19SingleTileSchedulerILb0ELb1ELb1ELi128EEEEEEEEEvNT_6ParamsE:
	.zero		1400


//--------------------- .nv.constant0._ZN7cutlass13device_kernelIN5flash19enable_sm80_to_sm89INS1_16FlashAttnFwdSm80INS1_25CollectiveMainloopFwdSm80ILi4ELi1ELb0EN4cute5tupleIJNS5_1CILi128EEENS7_ILi80EEENS7_ILi64EEEEEELi64ENS_6half_tEfNS_4arch4Sm80ELb0ELb1ELb1ELb1ELb1ELb0ELb1ELb1EEENS1_21CollectiveEpilogueFwdINS6_IJS8_SA_S9_EEENS6_IJNS7_ILi1EEESI_SI_EEESC_SE_Li128ELb1ELb1ELb1ELb0EEENS1_36VarlenDynamicPersistentTileSchedulerILi128ELi80ELi128ELi128ELb1ELb1ELb0ELb1ELb0ELb1EEEEEEEEEvNT_6ParamsE --------------------------
	.section	.nv.constant0._ZN7cutlass13device_kernelIN5flash19enable_sm80_to_sm89INS1_16FlashAttnFwdSm80INS1_25CollectiveMainloopFwdSm80ILi4ELi1ELb0EN4cute5tupleIJNS5_1CILi128EEENS7_ILi80EEENS7_ILi64EEEEEELi64ENS_6half_tEfNS_4arch4Sm80ELb0ELb1ELb1ELb1ELb1ELb0ELb1ELb1EEENS1_21CollectiveEpilogueFwdINS6_IJS8_SA_S9_EEENS6_IJNS7_ILi1EEESI_SI_EEESC_SE_Li128ELb1ELb1ELb1ELb0EEENS1_36VarlenDynamicPersistentTileSchedulerILi128ELi80ELi128ELi128ELb1ELb1ELb0ELb1ELb0ELb1EEEEEEEEEvNT_6ParamsE,"a",@progbits
	.sectionflags	@""
	.align	4
.nv.constant0._ZN7cutlass13device_kernelIN5flash19enable_sm80_to_sm89INS1_16FlashAttnFwdSm80INS1_25CollectiveMainloopFwdSm80ILi4ELi1ELb0EN4cute5tupleIJNS5_1CILi128EEENS7_ILi80EEENS7_ILi64EEEEEELi64ENS_6half_tEfNS_4arch4Sm80ELb0ELb1ELb1ELb1ELb1ELb0ELb1ELb1EEENS1_21CollectiveEpilogueFwdINS6_IJS8_SA_S9_EEENS6_IJNS7_ILi1EEESI_SI_EEESC_SE_Li128ELb1ELb1ELb1ELb0EEENS1_36VarlenDynamicPersistentTileSchedulerILi128ELi80ELi128ELi128ELb1ELb1ELb0ELb1ELb0ELb1EEEEEEEEEvNT_6ParamsE:
	.zero		1432


//--------------------- .nv.constant0._ZN7cutlass13device_kernelIN5flash19enable_sm80_to_sm89INS1_16FlashAttnFwdSm80INS1_25CollectiveMainloopFwdSm80ILi4ELi1ELb0EN4cute5tupleIJNS5_1CILi128EEENS7_ILi80EEENS7_ILi64EEEEEELi64ENS_6half_tEfNS_4arch4Sm80ELb0ELb1ELb1ELb1ELb1ELb1ELb1ELb1EEENS1_21CollectiveEpilogueFwdINS6_IJS8_SA_S9_EEENS6_IJNS7_ILi1EEESI_SI_EEESC_SE_Li128ELb1ELb1ELb1ELb0EEENS1_36VarlenDynamicPersistentTileSchedulerILi128ELi80ELi128ELi128ELb1ELb1ELb0ELb1ELb0ELb1EEEEEEEEEvNT_6ParamsE --------------------------
	.section	.nv.constant0._ZN7cutlass13device_kernelIN5flash19enable_sm80_to_sm89INS1_16FlashAttnFwdSm80INS1_25CollectiveMainloopFwdSm80ILi4ELi1ELb0EN4cute5tupleIJNS5_1CILi128EEENS7_ILi80EEENS7_ILi64EEEEEELi64ENS_6half_tEfNS_4arch4Sm80ELb0ELb1ELb1ELb1ELb1ELb1ELb1ELb1EEENS1_21CollectiveEpilogueFwdINS6_IJS8_SA_S9_EEENS6_IJNS7_ILi1EEESI_SI_EEESC_SE_Li128ELb1ELb1ELb1ELb0EEENS1_36VarlenDynamicPersistentTileSchedulerILi128ELi80ELi128ELi128ELb1ELb1ELb0ELb1ELb0ELb1EEEEEEEEEvNT_6ParamsE,"a",@progbits
	.sectionflags	@""
	.align	4
.nv.constant0._ZN7cutlass13device_kernelIN5flash19enable_sm80_to_sm89INS1_16FlashAttnFwdSm80INS1_25CollectiveMainloopFwdSm80ILi4ELi1ELb0EN4cute5tupleIJNS5_1CILi128EEENS7_ILi80EEENS7_ILi64EEEEEELi64ENS_6half_tEfNS_4arch4Sm80ELb0ELb1ELb1ELb1ELb1ELb1ELb1ELb1EEENS1_21CollectiveEpilogueFwdINS6_IJS8_SA_S9_EEENS6_IJNS7_ILi1EEESI_SI_EEESC_SE_Li128ELb1ELb1ELb1ELb0EEENS1_36VarlenDynamicPersistentTileSchedulerILi128ELi80ELi128ELi128ELb1ELb1ELb0ELb1ELb0ELb1EEEEEEEEEvNT_6ParamsE:
	.zero		1432


//--------------------- .nv.constant0._ZN7cutlass13device_kernelIN5flash19enable_sm80_to_sm89INS1_16FlashAttnFwdSm80INS1_25CollectiveMainloopFwdSm80ILi4ELi1ELb0EN4cute5tupleIJNS5_1CILi128EEENS7_ILi112EEENS7_ILi64EEEEEELi64ENS_6half_tEfNS_4arch4Sm80ELb1ELb0ELb1ELb0ELb1ELb0ELb1ELb1EEENS1_21CollectiveEpilogueFwdINS6_IJS8_SA_S9_EEENS6_IJNS7_ILi1EEESI_SI_EEESC_SE_Li128ELb0ELb1ELb1ELb0EEENS1_30DynamicPersistentTileSchedulerILi128ELi128ELb1ELb1ELb0EEEEEEEEEvNT_6ParamsE --------------------------
	.section	.nv.constant0._ZN7cutlass13device_kernelIN5flash19enable_sm80_to_sm89INS1_16FlashAttnFwdSm80INS1_25CollectiveMainloopFwdSm80ILi4ELi1ELb0EN4cute5tupleIJNS5_1CILi128EEENS7_ILi112EEENS7_ILi64EEEEEELi64ENS_6half_tEfNS_4arch4Sm80ELb1ELb0ELb1ELb0ELb1ELb0ELb1ELb1EEENS1_21CollectiveEpilogueFwdINS6_IJS8_SA_S9_EEENS6_IJNS7_ILi1EEESI_SI_EEESC_SE_Li128ELb0ELb1ELb1ELb0EEENS1_30DynamicPersistentTileSchedulerILi128ELi128ELb1ELb1ELb0EEEEEEEEEvNT_6ParamsE,"a",@progbits
	.sectionflags	@""
	.align	4
.nv.constant0._ZN7cutlass13device_kernelIN5flash19enable_sm80_to_sm89INS1_16FlashAttnFwdSm80INS1_25CollectiveMainloopFwdSm80ILi4ELi1ELb0EN4cute5tupleIJNS5_1CILi128EEENS7_ILi112EEENS7_ILi64EEEEEELi64ENS_6half_tEfNS_4arch4Sm80ELb1ELb0ELb1ELb0ELb1ELb0ELb1ELb1EEENS1_21CollectiveEpilogueFwdINS6_IJS8_SA_S9_EEENS6_IJNS7_ILi1EEESI_SI_EEESC_SE_Li128ELb0ELb1ELb1ELb0EEENS1_30DynamicPersistentTileSchedulerILi128ELi128ELb1ELb1ELb0EEEEEEEEEvNT_6ParamsE:
	.zero		1416


//--------------------- .nv.constant0._ZN7cutlass13device_kernelIN5flash19enable_sm80_to_sm89INS1_16FlashAttnFwdSm80INS1_25CollectiveMainloopFwdSm80ILi4ELi1ELb0EN4cute5tupleIJNS5_1CILi128EEENS7_ILi80EEENS7_ILi64EEEEEELi64ENS_6half_tEfNS_4arch4Sm80ELb1ELb0ELb1ELb1ELb1ELb0ELb1ELb1EEENS1_21CollectiveEpilogueFwdINS6_IJS8_SA_S9_EEENS6_IJNS7_ILi1EEESI_SI_EEESC_SE_Li128ELb1ELb1ELb1ELb0EEENS1_36VarlenDynamicPersistentTileSchedulerILi128ELi80ELi128ELi128ELb1ELb1ELb0ELb1ELb1ELb1EEEEEEEEEvNT_6ParamsE --------------------------
	.section	.nv.constant0._ZN7cutlass13device_kernelIN5flash19enable_sm80_to_sm89INS1_16FlashAttnFwdSm80INS1_25CollectiveMainloopFwdSm80ILi4ELi1ELb0EN4cute5tupleIJNS5_1CILi128EEENS7_ILi80EEENS7_ILi64EEEEEELi64ENS_6half_tEfNS_4arch4Sm80ELb1ELb0ELb1ELb1ELb1ELb0ELb1ELb1EEENS1_21CollectiveEpilogueFwdINS6_IJS8_SA_S9_EEENS6_IJNS7_ILi1EEESI_SI_EEESC_SE_Li128ELb1ELb1ELb1ELb0EEENS1_36VarlenDynamicPersistentTileSchedulerILi128ELi80ELi128ELi128ELb1ELb1ELb0ELb1ELb1ELb1EEEEEEEEEvNT_6ParamsE,"a",@progbits
	.sectionflags	@""
	.align	4
.nv.constant0._ZN7cutlass13device_kernelIN5flash19enable_sm80_to_sm89INS1_16FlashAttnFwdSm80INS1_25CollectiveMainloopFwdSm80ILi4ELi1ELb0EN4cute5tupleIJNS5_1CILi128EEENS7_ILi80EEENS7_ILi64EEEEEELi64ENS_6half_tEfNS_4arch4Sm80ELb1ELb0ELb1ELb1ELb1ELb0ELb1ELb1EEENS1_21CollectiveEpilogueFwdINS6_IJS8_SA_S9_EEENS6_IJNS7_ILi1EEESI_SI_EEESC_SE_Li128ELb1ELb1ELb1ELb0EEENS1_36VarlenDynamicPersistentTileSchedulerILi128ELi80ELi128ELi128ELb1ELb1ELb0ELb1ELb1ELb1EEEEEEEEEvNT_6ParamsE:
	.zero		1432


//--------------------- .nv.constant0._ZN7cutlass13device_kernelIN5flash19enable_sm80_to_sm89INS1_16FlashAttnFwdSm80INS1_25CollectiveMainloopFwdSm80ILi4ELi1ELb0EN4cute5tupleIJNS5_1CILi128EEENS7_ILi80EEENS7_ILi64EEEEEELi64ENS_6half_tEfNS_4arch4Sm80ELb1ELb0ELb1ELb1ELb1ELb1ELb1ELb1EEENS1_21CollectiveEpilogueFwdINS6_IJS8_SA_S9_EEENS6_IJNS7_ILi1EEESI_SI_EEESC_SE_Li128ELb1ELb1ELb1ELb0EEENS1_36VarlenDynamicPersistentTileSchedulerILi128ELi80ELi128ELi128ELb1ELb1ELb0ELb1ELb1ELb1EEEEEEEEEvNT_6ParamsE --------------------------
	.section	.nv.constant0._ZN7cutlass13device_kernelIN5flash19enable_sm80_to_sm89INS1_16FlashAttnFwdSm80INS1_25CollectiveMainloopFwdSm80ILi4ELi1ELb0EN4cute5tupleIJNS5_1CILi128EEENS7_ILi80EEENS7_ILi64EEEEEELi64ENS_6half_tEfNS_4arch4Sm80ELb1ELb0ELb1ELb1ELb1ELb1ELb1ELb1EEENS1_21CollectiveEpilogueFwdINS6_IJS8_SA_S9_EEENS6_IJNS7_ILi1EEESI_SI_EEESC_SE_Li128ELb1ELb1ELb1ELb0EEENS1_36VarlenDynamicPersistentTileSchedulerILi128ELi80ELi128ELi128ELb1ELb1ELb0ELb1ELb1ELb1EEEEEEEEEvNT_6ParamsE,"a",@progbits
	.sectionflags	@""
	.align	4
.nv.constant0._ZN7cutlass13device_kernelIN5flash19enable_sm80_to_sm89INS1_16FlashAttnFwdSm80INS1_25CollectiveMainloopFwdSm80ILi4ELi1ELb0EN4cute5tupleIJNS5_1CILi128EEENS7_ILi80EEENS7_ILi64EEEEEELi64ENS_6half_tEfNS_4arch4Sm80ELb1ELb0ELb1ELb1ELb1ELb1ELb1ELb1EEENS1_21CollectiveEpilogueFwdINS6_IJS8_SA_S9_EEENS6_IJNS7_ILi1EEESI_SI_EEESC_SE_Li128ELb1ELb1ELb1ELb0EEENS1_36VarlenDynamicPersistentTileSchedulerILi128ELi80ELi128ELi128ELb1ELb1ELb0ELb1ELb1ELb1EEEEEEEEEvNT_6ParamsE:
	.zero		1432


//--------------------- .nv.constant0._ZN7cutlass13device_kernelIN5flash19enable_sm80_to_sm89INS1_16FlashAttnFwdSm80INS1_25CollectiveMainloopFwdSm80ILi4ELi1ELb0EN4cute5tupleIJNS5_1CILi128EEENS7_ILi112EEENS7_ILi64EEEEEELi64ENS_6half_tEfNS_4arch4Sm80ELb0ELb0ELb0ELb0ELb1ELb0ELb1ELb1EEENS1_21CollectiveEpilogueFwdINS6_IJS8_SA_S9_EEENS6_IJNS7_ILi1EEESI_SI_EEESC_SE_Li128ELb0ELb1ELb1ELb0EEENS1_19SingleTileSchedulerILb0ELb1ELb1ELi128EEEEEEEEEvNT_6ParamsE --------------------------
	.section	.nv.constant0._ZN7cutlass13device_kernelIN5flash19enable_sm80_to_sm89INS1_16FlashAttnFwdSm80INS1_25CollectiveMainloopFwdSm80ILi4ELi1ELb0EN4cute5tupleIJNS5_1CILi128EEENS7_ILi112EEENS7_ILi64EEEEEELi64ENS_6half_tEfNS_4arch4Sm80ELb0ELb0ELb0ELb0ELb1ELb0ELb1ELb1EEENS1_21CollectiveEpilogueFwdINS6_IJS8_SA_S9_EEENS6_IJNS7_ILi1EEESI_SI_EEESC_SE_Li128ELb0ELb1ELb1ELb0EEENS1_19SingleTileSchedulerILb0ELb1ELb1ELi128EEEEEEEEEvNT_6ParamsE,"a",@progbits
	.sectionflags	@""
	.align	4
.nv.constant0._ZN7cutlass13device_kernelIN5flash19enable_sm80_to_sm89INS1_16FlashAttnFwdSm80INS1_25CollectiveMainloopFwdSm80ILi4ELi1ELb0EN4cute5tupleIJNS5_1CILi128EEENS7_ILi112EEENS7_ILi64EEEEEELi64ENS_6half_tEfNS_4arch4Sm80ELb0ELb0ELb0ELb0ELb1ELb0ELb1ELb1EEENS1_21CollectiveEpilogueFwdINS6_IJS8_SA_S9_EEENS6_IJNS7_ILi1EEESI_SI_EEESC_SE_Li128ELb0ELb1ELb1ELb0EEENS1_19SingleTileSchedulerILb0ELb1ELb1ELi128EEEEEEEEEvNT_6ParamsE:
	.zero		1400


//--------------------- .nv.constant0._ZN7cutlass13device_kernelIN5flash19enable_sm80_to_sm89INS1_16FlashAttnFwdSm80INS1_25CollectiveMainloopFwdSm80ILi4ELi1ELb0EN4cute5tupleIJNS5_1CILi128EEENS7_ILi80EEENS7_ILi64EEEEEELi64ENS_6half_tEfNS_4arch4Sm80ELb0ELb0ELb0ELb1ELb1ELb0ELb1ELb1EEENS1_21CollectiveEpilogueFwdINS6_IJS8_SA_S9_EEENS6_IJNS7_ILi1EEESI_SI_EEESC_SE_Li128ELb1ELb1ELb1ELb0EEENS1_36VarlenDynamicPersistentTileSchedulerILi128ELi80ELi128ELi128ELb1ELb1ELb0ELb0ELb1ELb1EEEEEEEEEvNT_6ParamsE --------------------------
	.section	.nv.constant0._ZN7cutlass13device_kernelIN5flash19enable_sm80_to_sm89INS1_16FlashAttnFwdSm80INS1_25CollectiveMainloopFwdSm80ILi4ELi1ELb0EN4cute5tupleIJNS5_1CILi128EEENS7_ILi80EEENS7_ILi64EEEEEELi64ENS_6half_tEfNS_4arch4Sm80ELb0ELb0ELb0ELb1ELb1ELb0ELb1ELb1EEENS1_21CollectiveEpilogueFwdINS6_IJS8_SA_S9_EEENS6_IJNS7_ILi1EEESI_SI_EEESC_SE_Li128ELb1ELb1ELb1ELb0EEENS1_36VarlenDynamicPersistentTileSchedulerILi128ELi80ELi128ELi128ELb1ELb1ELb0ELb0ELb1ELb1EEEEEEEEEvNT_6ParamsE,"a",@progbits
	.sectionflags	@""
	.align	4
.nv.constant0._ZN7cutlass13device_kernelIN5flash19enable_sm80_to_sm89INS1_16FlashAttnFwdSm80INS1_25CollectiveMainloopFwdSm80ILi4ELi1ELb0EN4cute5tupleIJNS5_1CILi128EEENS7_ILi80EEENS7_ILi64EEEEEELi64ENS_6half_tEfNS_4arch4Sm80ELb0ELb0ELb0ELb1ELb1ELb0ELb1ELb1EEENS1_21CollectiveEpilogueFwdINS6_IJS8_SA_S9_EEENS6_IJNS7_ILi1EEESI_SI_EEESC_SE_Li128ELb1ELb1ELb1ELb0EEENS1_36VarlenDynamicPersistentTileSchedulerILi128ELi80ELi128ELi128ELb1ELb1ELb0ELb0ELb1ELb1EEEEEEEEEvNT_6ParamsE:
	.zero		1432


//--------------------- .nv.constant0._ZN7cutlass13device_kernelIN5flash19enable_sm80_to_sm89INS1_16FlashAttnFwdSm80INS1_25CollectiveMainloopFwdSm80ILi4ELi1ELb0EN4cute5tupleIJNS5_1CILi128EEENS7_ILi80EEENS7_ILi64EEEEEELi64ENS_6half_tEfNS_4arch4Sm80ELb0ELb0ELb0ELb1ELb1ELb1ELb1ELb1EEENS1_21CollectiveEpilogueFwdINS6_IJS8_SA_S9_EEENS6_IJNS7_ILi1EEESI_SI_EEESC_SE_Li128ELb1ELb1ELb1ELb0EEENS1_36VarlenDynamicPersistentTileSchedulerILi128ELi80ELi128ELi128ELb1ELb1ELb0ELb0ELb1ELb1EEEEEEEEEvNT_6ParamsE --------------------------
	.section	.nv.constant0._ZN7cutlass13device_kernelIN5flash19enable_sm80_to_sm89INS1_16FlashAttnFwdSm80INS1_25CollectiveMainloopFwdSm80ILi4ELi1ELb0EN4cute5tupleIJNS5_1CILi128EEENS7_ILi80EEENS7_ILi64EEEEEELi64ENS_6half_tEfNS_4arch4Sm80ELb0ELb0ELb0ELb1ELb1ELb1ELb1ELb1EEENS1_21CollectiveEpilogueFwdINS6_IJS8_SA_S9_EEENS6_IJNS7_ILi1EEESI_SI_EEESC_SE_Li128ELb1ELb1ELb1ELb0EEENS1_36VarlenDynamicPersistentTileSchedulerILi128ELi80ELi128ELi128ELb1ELb1ELb0ELb0ELb1ELb1EEEEEEEEEvNT_6ParamsE,"a",@progbits
	.sectionflags	@""
	.align	4
.nv.constant0._ZN7cutlass13device_kernelIN5flash19enable_sm80_to_sm89INS1_16FlashAttnFwdSm80INS1_25CollectiveMainloopFwdSm80ILi4ELi1ELb0EN4cute5tupleIJNS5_1CILi128EEENS7_ILi80EEENS7_ILi64EEEEEELi64ENS_6half_tEfNS_4arch4Sm80ELb0ELb0ELb0ELb1ELb1ELb1ELb1ELb1EEENS1_21CollectiveEpilogueFwdINS6_IJS8_SA_S9_EEENS6_IJNS7_ILi1EEESI_SI_EEESC_SE_Li128ELb1ELb1ELb1ELb0EEENS1_36VarlenDynamicPersistentTileSchedulerILi128ELi80ELi128ELi128ELb1ELb1ELb0ELb0ELb1ELb1EEEEEEEEEvNT_6ParamsE:
	.zero		1432


//--------------------- .nv.constant0._ZN7cutlass13device_kernelIN5flash19enable_sm80_to_sm89INS1_16FlashAttnFwdSm80INS1_25CollectiveMainloopFwdSm80ILi4ELi1ELb0EN4cute5tupleIJNS5_1CILi128EEENS7_ILi96EEENS7_ILi64EEEEEELi64ENS_6half_tEfNS_4arch4Sm80ELb0ELb1ELb0ELb0ELb1ELb0ELb1ELb1EEENS1_21CollectiveEpilogueFwdINS6_IJS8_SA_S9_EEENS6_IJNS7_ILi1EEESI_SI_EEESC_SE_Li128ELb0ELb1ELb1ELb0EEENS1_19SingleTileSchedulerILb0ELb1ELb1ELi128EEEEEEEEEvNT_6ParamsE --------------------------
	.section	.nv.constant0._ZN7cutlass13device_kernelIN5flash19enable_sm80_to_sm89INS1_16FlashAttnFwdSm80INS1_25CollectiveMainloopFwdSm80ILi4ELi1ELb0EN4cute5tupleIJNS5_1CILi128EEENS7_ILi96EEENS7_ILi64EEEEEELi64ENS_6half_tEfNS_4arch4Sm80ELb0ELb1ELb0ELb0ELb1ELb0ELb1ELb1EEENS1_21CollectiveEpilogueFwdINS6_IJS8_SA_S9_EEENS6_IJNS7_ILi1EEESI_SI_EEESC_SE_Li128ELb0ELb1ELb1ELb0EEENS1_19SingleTileSchedulerILb0ELb1ELb1ELi128EEEEEEEEEvNT_6ParamsE,"a",@progbits
	.sectionflags	@""
	.align	4
.nv.constant0._ZN7cutlass13device_kernelIN5flash19enable_sm80_to_sm89INS1_16FlashAttnFwdSm80INS1_25CollectiveMainloopFwdSm80ILi4ELi1ELb0EN4cute5tupleIJNS5_1CILi128EEENS7_ILi96EEENS7_ILi64EEEEEELi64ENS_6half_tEfNS_4arch4Sm80ELb0ELb1ELb0ELb0ELb1ELb0ELb1ELb1EEENS1_21CollectiveEpilogueFwdINS6_IJS8_SA_S9_EEENS6_IJNS7_ILi1EEESI_SI_EEESC_SE_Li128ELb0ELb1ELb1ELb0EEENS1_19SingleTileSchedulerILb0ELb1ELb1ELi128EEEEEEEEEvNT_6ParamsE:
	.zero		1400


//--------------------- .nv.constant0._ZN7cutlass13device_kernelIN5flash19enable_sm80_to_sm89INS1_16FlashAttnFwdSm80INS1_25CollectiveMainloopFwdSm80ILi4ELi1ELb0EN4cute5tupleIJNS5_1CILi128EEENS7_ILi80EEENS7_ILi64EEEEEELi64ENS_6half_tEfNS_4arch4Sm80ELb0ELb1ELb0ELb1ELb1ELb0ELb1ELb1EEENS1_21CollectiveEpilogueFwdINS6_IJS8_SA_S9_EEENS6_IJNS7_ILi1EEESI_SI_EEESC_SE_Li128ELb1ELb1ELb1ELb0EEENS1_36VarlenDynamicPersistentTileSchedulerILi128ELi80ELi128ELi128ELb1ELb1ELb0ELb1ELb0ELb1EEEEEEEEEvNT_6ParamsE --------------------------
	.section	.nv.constant0._ZN7cutlass13device_kernelIN5flash19enable_sm80_to_sm89INS1_16FlashAttnFwdSm80INS1_25CollectiveMainloopFwdSm80ILi4ELi1ELb0EN4cute5tupleIJNS5_1CILi128EEENS7_ILi80EEENS7_ILi64EEEEEELi64ENS_6half_tEfNS_4arch4Sm80ELb0ELb1ELb0ELb1ELb1ELb0ELb1ELb1EEENS1_21CollectiveEpilogueFwdINS6_IJS8_SA_S9_EEENS6_IJNS7_ILi1EEESI_SI_EEESC_SE_Li128ELb1ELb1ELb1ELb0EEENS1_36VarlenDynamicPersistentTileSchedulerILi128ELi80ELi128ELi128ELb1ELb1ELb0ELb1ELb0ELb1EEEEEEEEEvNT_6ParamsE,"a",@progbits
	.sectionflags	@""
	.align	4
.nv.constant0._ZN7cutlass13device_kernelIN5flash19enable_sm80_to_sm89INS1_16FlashAttnFwdSm80INS1_25CollectiveMainloopFwdSm80ILi4ELi1ELb0EN4cute5tupleIJNS5_1CILi128EEENS7_ILi80EEENS7_ILi64EEEEEELi64ENS_6half_tEfNS_4arch4Sm80ELb0ELb1ELb0ELb1ELb1ELb0ELb1ELb1EEENS1_21CollectiveEpilogueFwdINS6_IJS8_SA_S9_EEENS6_IJNS7_ILi1EEESI_SI_EEESC_SE_Li128ELb1ELb1ELb1ELb0EEENS1_36VarlenDynamicPersistentTileSchedulerILi128ELi80ELi128ELi128ELb1ELb1ELb0ELb1ELb0ELb1EEEEEEEEEvNT_6ParamsE:
	.zero		1432


//--------------------- .nv.constant0._ZN7cutlass13device_kernelIN5flash19enable_sm80_to_sm89INS1_16FlashAttnFwdSm80INS1_25CollectiveMainloopFwdSm80ILi4ELi1ELb0EN4cute5tupleIJNS5_1CILi128EEENS7_ILi80EEENS7_ILi64EEEEEELi64ENS_6half_tEfNS_4arch4Sm80ELb0ELb1ELb0ELb1ELb1ELb1ELb1ELb1EEENS1_21CollectiveEpilogueFwdINS6_IJS8_SA_S9_EEENS6_IJNS7_ILi1EEESI_SI_EEESC_SE_Li128ELb1ELb1ELb1ELb0EEENS1_36VarlenDynamicPersistentTileSchedulerILi128ELi80ELi128ELi128ELb1ELb1ELb0ELb1ELb0ELb1EEEEEEEEEvNT_6ParamsE --------------------------
	.section	.nv.constant0._ZN7cutlass13device_kernelIN5flash19enable_sm80_to_sm89INS1_16FlashAttnFwdSm80INS1_25CollectiveMainloopFwdSm80ILi4ELi1ELb0EN4cute5tupleIJNS5_1CILi128EEENS7_ILi80EEENS7_ILi64EEEEEELi64ENS_6half_tEfNS_4arch4Sm80ELb0ELb1ELb0ELb1ELb1ELb1ELb1ELb1EEENS1_21CollectiveEpilogueFwdINS6_IJS8_SA_S9_EEENS6_IJNS7_ILi1EEESI_SI_EEESC_SE_Li128ELb1ELb1ELb1ELb0EEENS1_36VarlenDynamicPersistentTileSchedulerILi128ELi80ELi128ELi128ELb1ELb1ELb0ELb1ELb0ELb1EEEEEEEEEvNT_6ParamsE,"a",@progbits
	.sectionflags	@""
	.align	4
.nv.constant0._ZN7cutlass13device_kernelIN5flash19enable_sm80_to_sm89INS1_16FlashAttnFwdSm80INS1_25CollectiveMainloopFwdSm80ILi4ELi1ELb0EN4cute5tupleIJNS5_1CILi128EEENS7_ILi80EEENS7_ILi64EEEEEELi64ENS_6half_tEfNS_4arch4Sm80ELb0ELb1ELb0ELb1ELb1ELb1ELb1ELb1EEENS1_21CollectiveEpilogueFwdINS6_IJS8_SA_S9_EEENS6_IJNS7_ILi1EEESI_SI_EEESC_SE_Li128ELb1ELb1ELb1ELb0EEENS1_36VarlenDynamicPersistentTileSchedulerILi128ELi80ELi128ELi128ELb1ELb1ELb0ELb1ELb0ELb1EEEEEEEEEvNT_6ParamsE:
	.zero		1432


//--------------------- .nv.constant0._ZN7cutlass13device_kernelIN5flash19enable_sm80_to_sm89INS1_16FlashAttnFwdSm80INS1_25CollectiveMainloopFwdSm80ILi4ELi1ELb0EN4cute5tupleIJNS5_1CILi128EEENS7_ILi112EEENS7_ILi64EEEEEELi64ENS_6half_tEfNS_4arch4Sm80ELb1ELb0ELb0ELb0ELb1ELb0ELb1ELb1EEENS1_21CollectiveEpilogueFwdINS6_IJS8_SA_S9_EEENS6_IJNS7_ILi1EEESI_SI_EEESC_SE_Li128ELb0ELb1ELb1ELb0EEENS1_30DynamicPersistentTileSchedulerILi128ELi128ELb1ELb1ELb0EEEEEEEEEvNT_6ParamsE --------------------------
	.section	.nv.constant0._ZN7cutlass13device_kernelIN5flash19enable_sm80_to_sm89INS1_16FlashAttnFwdSm80INS1_25CollectiveMainloopFwdSm80ILi4ELi1ELb0EN4cute5tupleIJNS5_1CILi128EEENS7_ILi112EEENS7_ILi64EEEEEELi64ENS_6half_tEfNS_4arch4Sm80ELb1ELb0ELb0ELb0ELb1ELb0ELb1ELb1EEENS1_21CollectiveEpilogueFwdINS6_IJS8_SA_S9_EEENS6_IJNS7_ILi1EEESI_SI_EEESC_SE_Li128ELb0ELb1ELb1ELb0EEENS1_30DynamicPersistentTileSchedulerILi128ELi128ELb1ELb1ELb0EEEEEEEEEvNT_6ParamsE,"a",@progbits
	.sectionflags	@""
	.align	4
.nv.constant0._ZN7cutlass13device_kernelIN5flash19enable_sm80_to_sm89INS1_16FlashAttnFwdSm80INS1_25CollectiveMainloopFwdSm80ILi4ELi1ELb0EN4cute5tupleIJNS5_1CILi128EEENS7_ILi112EEENS7_ILi64EEEEEELi64ENS_6half_tEfNS_4arch4Sm80ELb1ELb0ELb0ELb0ELb1ELb0ELb1ELb1EEENS1_21CollectiveEpilogueFwdINS6_IJS8_SA_S9_EEENS6_IJNS7_ILi1EEESI_SI_EEESC_SE_Li128ELb0ELb1ELb1ELb0EEENS1_30DynamicPersistentTileSchedulerILi128ELi128ELb1ELb1ELb0EEEEEEEEEvNT_6ParamsE:
	.zero		1416


//--------------------- .nv.constant0._ZN7cutlass13device_kernelIN5flash19enable_sm80_to_sm89INS1_16FlashAttnFwdSm80INS1_25CollectiveMainloopFwdSm80ILi4ELi1ELb0EN4cute5tupleIJNS5_1CILi128EEENS7_ILi80EEENS7_ILi64EEEEEELi64ENS_6half_tEfNS_4arch4Sm80ELb1ELb0ELb0ELb1ELb1ELb0ELb1ELb1EEENS1_21CollectiveEpilogueFwdINS6_IJS8_SA_S9_EEENS6_IJNS7_ILi1EEESI_SI_EEESC_SE_Li128ELb1ELb1ELb1ELb0EEENS1_36VarlenDynamicPersistentTileSchedulerILi128ELi80ELi128ELi128ELb1ELb1ELb0ELb1ELb1ELb1EEEEEEEEEvNT_6ParamsE --------------------------
	.section	.nv.constant0._ZN7cutlass13device_kernelIN5flash19enable_sm80_to_sm89INS1_16FlashAttnFwdSm80INS1_25CollectiveMainloopFwdSm80ILi4ELi1ELb0EN4cute5tupleIJNS5_1CILi128EEENS7_ILi80EEENS7_ILi64EEEEEELi64ENS_6half_tEfNS_4arch4Sm80ELb1ELb0ELb0ELb1ELb1ELb0ELb1ELb1EEENS1_21CollectiveEpilogueFwdINS6_IJS8_SA_S9_EEENS6_IJNS7_ILi1EEESI_SI_EEESC_SE_Li128ELb1ELb1ELb1ELb0EEENS1_36VarlenDynamicPersistentTileSchedulerILi128ELi80ELi128ELi128ELb1ELb1ELb0ELb1ELb1ELb1EEEEEEEEEvNT_6ParamsE,"a",@progbits
	.sectionflags	@""
	.align	4
.nv.constant0._ZN7cutlass13device_kernelIN5flash19enable_sm80_to_sm89INS1_16FlashAttnFwdSm80INS1_25CollectiveMainloopFwdSm80ILi4ELi1ELb0EN4cute5tupleIJNS5_1CILi128EEENS7_ILi80EEENS7_ILi64EEEEEELi64ENS_6half_tEfNS_4arch4Sm80ELb1ELb0ELb0ELb1ELb1ELb0ELb1ELb1EEENS1_21CollectiveEpilogueFwdINS6_IJS8_SA_S9_EEENS6_IJNS7_ILi1EEESI_SI_EEESC_SE_Li128ELb1ELb1ELb1ELb0EEENS1_36VarlenDynamicPersistentTileSchedulerILi128ELi80ELi128ELi128ELb1ELb1ELb0ELb1ELb1ELb1EEEEEEEEEvNT_6ParamsE:
	.zero		1432


//--------------------- .nv.constant0._ZN7cutlass13device_kernelIN5flash19enable_sm80_to_sm89INS1_16FlashAttnFwdSm80INS1_25CollectiveMainloopFwdSm80ILi4ELi1ELb0EN4cute5tupleIJNS5_1CILi128EEENS7_ILi80EEENS7_ILi64EEEEEELi64ENS_6half_tEfNS_4arch4Sm80ELb1ELb0ELb0ELb1ELb1ELb1ELb1ELb1EEENS1_21CollectiveEpilogueFwdINS6_IJS8_SA_S9_EEENS6_IJNS7_ILi1EEESI_SI_EEESC_SE_Li128ELb1ELb1ELb1ELb0EEENS1_36VarlenDynamicPersistentTileSchedulerILi128ELi80ELi128ELi128ELb1ELb1ELb0ELb1ELb1ELb1EEEEEEEEEvNT_6ParamsE --------------------------
	.section	.nv.constant0._ZN7cutlass13device_kernelIN5flash19enable_sm80_to_sm89INS1_16FlashAttnFwdSm80INS1_25CollectiveMainloopFwdSm80ILi4ELi1ELb0EN4cute5tupleIJNS5_1CILi128EEENS7_ILi80EEENS7_ILi64EEEEEELi64ENS_6half_tEfNS_4arch4Sm80ELb1ELb0ELb0ELb1ELb1ELb1ELb1ELb1EEENS1_21CollectiveEpilogueFwdINS6_IJS8_SA_S9_EEENS6_IJNS7_ILi1EEESI_SI_EEESC_SE_Li128ELb1ELb1ELb1ELb0EEENS1_36VarlenDynamicPersistentTileSchedulerILi128ELi80ELi128ELi128ELb1ELb1ELb0ELb1ELb1ELb1EEEEEEEEEvNT_6ParamsE,"a",@progbits
	.sectionflags	@""
	.align	4
.nv.constant0._ZN7cutlass13device_kernelIN5flash19enable_sm80_to_sm89INS1_16FlashAttnFwdSm80INS1_25CollectiveMainloopFwdSm80ILi4ELi1ELb0EN4cute5tupleIJNS5_1CILi128EEENS7_ILi80EEENS7_ILi64EEEEEELi64ENS_6half_tEfNS_4arch4Sm80ELb1ELb0ELb0ELb1ELb1ELb1ELb1ELb1EEENS1_21CollectiveEpilogueFwdINS6_IJS8_SA_S9_EEENS6_IJNS7_ILi1EEESI_SI_EEESC_SE_Li128ELb1ELb1ELb1ELb0EEENS1_36VarlenDynamicPersistentTileSchedulerILi128ELi80ELi128ELi128ELb1ELb1ELb0ELb1ELb1ELb1EEEEEEEEEvNT_6ParamsE:
	.zero		1432


//--------------------- .text._ZN7cutlass13device_kernelIN5flash19enable_sm80_to_sm89INS1_16FlashAttnFwdSm80INS1_25CollectiveMainloopFwdSm80ILi4ELi1ELb0EN4cute5tupleIJNS5_1CILi128EEENS7_ILi112EEENS7_ILi64EEEEEELi64ENS_6half_tEfNS_4arch4Sm80ELb0ELb0ELb1ELb0ELb1ELb0ELb1ELb1EEENS1_21CollectiveEpilogueFwdINS6_IJS8_SA_S9_EEENS6_IJNS7_ILi1EEESI_SI_EEESC_SE_Li128ELb0ELb1ELb1ELb0EEENS1_19SingleTileSchedulerILb0ELb1ELb1ELi128EEEEEEEEEvNT_6ParamsE --------------------------
	.section	.text._ZN7cutlass13device_kernelIN5flash19enable_sm80_to_sm89INS1_16FlashAttnFwdSm80INS1_25CollectiveMainloopFwdSm80ILi4ELi1ELb0EN4cute5tupleIJNS5_1CILi128EEENS7_ILi112EEENS7_ILi64EEEEEELi64ENS_6half_tEfNS_4arch4Sm80ELb0ELb0ELb1ELb0ELb1ELb0ELb1ELb1EEENS1_21CollectiveEpilogueFwdINS6_IJS8_SA_S9_EEENS6_IJNS7_ILi1EEESI_SI_EEESC_SE_Li128ELb0ELb1ELb1ELb0EEENS1_19SingleTileSchedulerILb0ELb1ELb1ELi128EEEEEEEEEvNT_6ParamsE,"ax",@progbits
	.sectioninfo	@"SHI_REGISTERS=255"
	.align	128
.text._ZN7cutlass13device_kernelIN5flash19enable_sm80_to_sm89INS1_16FlashAttnFwdSm80INS1_25CollectiveMainloopFwdSm80ILi4ELi1ELb0EN4cute5tupleIJNS5_1CILi128EEENS7_ILi112EEENS7_ILi64EEEEEELi64ENS_6half_tEfNS_4arch4Sm80ELb0ELb0ELb1ELb0ELb1ELb0ELb1ELb1EEENS1_21CollectiveEpilogueFwdINS6_IJS8_SA_S9_EEENS6_IJNS7_ILi1EEESI_SI_EEESC_SE_Li128ELb0ELb1ELb1ELb0EEENS1_19SingleTileSchedulerILb0ELb1ELb1ELi128EEEEEEEEEvNT_6ParamsE:
        .type           _ZN7cutlass13device_kernelIN5flash19enable_sm80_to_sm89INS1_16FlashAttnFwdSm80INS1_25CollectiveMainloopFwdSm80ILi4ELi1ELb0EN4cute5tupleIJNS5_1CILi128EEENS7_ILi112EEENS7_ILi64EEEEEELi64ENS_6half_tEfNS_4arch4Sm80ELb0ELb0ELb1ELb0ELb1ELb0ELb1ELb1EEENS1_21CollectiveEpilogueFwdINS6_IJS8_SA_S9_EEENS6_IJNS7_ILi1EEESI_SI_EEESC_SE_Li128ELb0ELb1ELb1ELb0EEENS1_19SingleTileSchedulerILb0ELb1ELb1ELi128EEEEEEEEEvNT_6ParamsE,@function
        .size           _ZN7cutlass13device_kernelIN5flash19enable_sm80_to_sm89INS1_16FlashAttnFwdSm80INS1_25CollectiveMainloopFwdSm80ILi4ELi1ELb0EN4cute5tupleIJNS5_1CILi128EEENS7_ILi112EEENS7_ILi64EEEEEELi64ENS_6half_tEfNS_4arch4Sm80ELb0ELb0ELb1ELb0ELb1ELb0ELb1ELb1EEENS1_21CollectiveEpilogueFwdINS6_IJS8_SA_S9_EEENS6_IJNS7_ILi1EEESI_SI_EEESC_SE_Li128ELb0ELb1ELb1ELb0EEENS1_19SingleTileSchedulerILb0ELb1ELb1ELi128EEEEEEEEEvNT_6ParamsE,(.L_x_3818 - _ZN7cutlass13device_kernelIN5flash19enable_sm80_to_sm89INS1_16FlashAttnFwdSm80INS1_25CollectiveMainloopFwdSm80ILi4ELi1ELb0EN4cute5tupleIJNS5_1CILi128EEENS7_ILi112EEENS7_ILi64EEEEEELi64ENS_6half_tEfNS_4arch4Sm80ELb0ELb0ELb1ELb0ELb1ELb0ELb1ELb1EEENS1_21CollectiveEpilogueFwdINS6_IJS8_SA_S9_EEENS6_IJNS7_ILi1EEESI_SI_EEESC_SE_Li128ELb0ELb1ELb1ELb0EEENS1_19SingleTileSchedulerILb0ELb1ELb1ELi128EEEEEEEEEvNT_6ParamsE)
        .other          _ZN7cutlass13device_kernelIN5flash19enable_sm80_to_sm89INS1_16FlashAttnFwdSm80INS1_25CollectiveMainloopFwdSm80ILi4ELi1ELb0EN4cute5tupleIJNS5_1CILi128EEENS7_ILi112EEENS7_ILi64EEEEEELi64ENS_6half_tEfNS_4arch4Sm80ELb0ELb0ELb1ELb0ELb1ELb0ELb1ELb1EEENS1_21CollectiveEpilogueFwdINS6_IJS8_SA_S9_EEENS6_IJNS7_ILi1EEESI_SI_EEESC_SE_Li128ELb0ELb1ELb1ELb0EEENS1_19SingleTileSchedulerILb0ELb1ELb1ELi128EEEEEEEEEvNT_6ParamsE,@"STO_CUDA_ENTRY STV_DEFAULT"
_ZN7cutlass13device_kernelIN5flash19enable_sm80_to_sm89INS1_16FlashAttnFwdSm80INS1_25CollectiveMainloopFwdSm80ILi4ELi1ELb0EN4cute5tupleIJNS5_1CILi128EEENS7_ILi112EEENS7_ILi64EEEEEELi64ENS_6half_tEfNS_4arch4Sm80ELb0ELb0ELb1ELb0ELb1ELb0ELb1ELb1EEENS1_21CollectiveEpilogueFwdINS6_IJS8_SA_S9_EEENS6_IJNS7_ILi1EEESI_SI_EEESC_SE_Li128ELb0ELb1ELb1ELb0EEENS1_19SingleTileSchedulerILb0ELb1ELb1ELi128EEEEEEEEEvNT_6ParamsE:
[----:B------:R-:W-:Y:S02]  /*0000*/  MOV R1, c[0x0][0x28] ;  /* 0x00000a0000017a02 */ /* 0x000fe40000000f00 */
[----:B------:R-:W1:Y:S01]  /*0010*/  S2R R196, SR_TID.X ;  /* 0x0000000000c47919 */ /* 0x000e620000002100 */
[----:B------:R-:W2:Y:S01]  /*0020*/  S2UR UR7, SR_CTAID.Y ;  /* 0x00000000000779c3 */ /* 0x000ea20000002600 */
[----:B------:R-:W-:-:S07]  /*0030*/  IADD3 R1, R1, -0x48, RZ ;  /* 0xffffffb801017810 */ /* 0x000fce0007ffe0ff */
[----:B------:R-:W3:Y:S01]  /*0040*/  S2UR UR6, SR_CTAID.Z ;  /* 0x00000000000679c3 */ /* 0x000ee20000002700 */
[----:B-1----:R-:W-:-:S06]  /*0050*/  SHF.R.U32.HI R0, RZ, 0x5, R196 ;  /* 0x00000005ff007819 */ /* 0x002fcc00000116c4 */
[----:B------:R-:W1:Y:S02]  /*0060*/  SHFL.IDX PT, R0, R0, RZ, 0x1f ;  /* 0x00001fff00007589 */ /* 0x000e6400000e0000 */
[----:B-1----:R-:W-:-:S13]  /*0070*/  ISETP.NE.AND P0, PT, R0, RZ, PT ;  /* 0x000000ff0000720c */ /* 0x002fda0003f05270 */
[----:B--23--:R-:W-:Y:S05]  /*0080*/  @!P0 BRA `(.L_x_0) ;  /* 0x0000009000008947 */ /* 0x00cfea0003800000 */
[----:B------:R-:W-:Y:S01]  /*0090*/  MOV R0, c[0x0][0x550] ;  /* 0x0001540000007a02 */ /* 0x000fe20000000f00 */
[----:B------:R-:W-:-:S03]  /*00a0*/  UMOV UR10, UR7 ;  /* 0x00000007000a7c82 */ /* 0x000fc60008000000 */
[----:B------:R-:W-:-:S13]  /*00b0*/  ISETP.NE.AND P0, PT, R0, 0x1, PT ;  /* 0x000000010000780c */ /* 0x000fda0003f05270 */
[----:B------:R-:W-:Y:S05]  /*00c0*/  @!P0 BRA `(.L_x_1) ;  /* 0x000000b000008947 */ /* 0x000fea0003800000 */
[----:B------:R-:W-:Y:S02]  /*00d0*/  ULDC UR4, c[0x0][0x554] ;  /* 0x0001550000047ab9 */ /* 0x000fe40000000800 */
[----:B------:R-:W-:Y:S02]  /*00e0*/  UIMAD.WIDE.U32 UR4, UR7, UR4, URZ ;  /* 0x00000004070472a5 */ /* 0x000fe4000f8e003f */
[----:B------:R-:W-:Y:S02]  /*00f0*/  ULDC UR10, c[0x0][0x558] ;  /* 0x00015600000a7ab9 */ /* 0x000fe40000000800 */
[----:B------:R-:W-:Y:S01]  /*0100*/  USHF.R.U32.HI UR10, URZ, UR10, UR5 ;  /* 0x0000000a3f0a7299 */ /* 0x000fe20008011605 */
[----:B------:R-:W-:Y:S05]  /*0110*/  BRA `(.L_x_1) ;  /* 0x0000006000007947 */ /* 0x000fea0003800000 */
.L_x_0:
[----:B------:R-:W-:Y:S02]  /*0120*/  ULDC.64 UR4, c[0x0][0x550] ;  /* 0x0001540000047ab9 */ /* 0x000fe40000000a00 */
[----:B------:R-:W-:Y:S02]  /*0130*/  UISETP.NE.AND UP0, UPT, UR4, 0x1, UPT ;  /* 0x000000010400788c */ /* 0x000fe4000bf05270 */
[----:B------:R-:W-:-:S02]  /*0140*/  UIMAD.WIDE.U32 UR8, UR7, UR5, URZ ;  /* 0x00000005070872a5 */ /* 0x000fc4000f8e003f */
[----:B------:R-:W-:Y:S02]  /*0150*/  ULDC UR4, c[0x0][0x558] ;  /* 0x0001560000047ab9 */ /* 0x000fe40000000800 */
[----:B------:R-:W-:-:S05]  /*0160*/  UMOV UR10, UR7 ;  /* 0x00000007000a7c82 */ /* 0x000fca0008000000 */
[----:B------:R-:W-:-:S03]  /*0170*/  @UP0 USHF.R.U32.HI UR10, URZ, UR4, UR9 ;  /* 0x000000043f0a0299 */ /* 0x000fc60008011609 */
.L_x_1:
[----:B------:R-:W-:Y:S01]  /*0180*/  ISETP.LE.AND P0, PT, RZ, UR6, PT ;  /* 0x00000006ff007c0c */ /* 0x000fe2000bf03270 */
[----:B------:R-:W-:Y:S02]  /*0190*/  UIADD3 UR4, -UR10, URZ, URZ ;  /* 0x0000003f0a047290 */ /* 0x000fe4000fffe13f */
[----:B------:R-:W-:Y:S02]  /*01a0*/  ULDC UR8, c[0x0][0x550] ;  /* 0x0001540000087ab9 */ /* 0x000fe40000000800 */
[----:B------:R-:W-:-:S08]  /*01b0*/  UIMAD UR8, UR4, UR8, UR7 ;  /* 0x00000008040872a4 */ /* 0x000fd0000f8e0207 */
[----:B------:R-:W-:Y:S05]  /*01c0*/  @!P0 EXIT ;  /* 0x000000000000894d */ /* 0x000fea0003800000 */
[----:B------:R-:W-:Y:S02]  /*01d0*/  ULDC.64 UR4, c[0x0][0x370] ;  /* 0x0000dc0000047ab9 */ /* 0x000fe40000000a00 */
[----:B------:R-:W-:Y:S02]  /*01e0*/  UISETP.NE.U32.AND UP0, UPT, URZ, UR4, UPT ;  /* 0x000000043f00728c */ /* 0x000fe4000bf05070 */
[----:B------:R-:W-:Y:S02]  /*01f0*/  ULDC.64 UR12, c[0x0][0x370] ;  /* 0x0000dc00000c7ab9 */ /* 0x000fe40000000a00 */
[----:B------:R-:W-:Y:S02]  /*0200*/  UISETP.NE.AND.EX UP0, UPT, URZ, UR5, UPT, UP0 ;  /* 0x000000053f00728c */ /* 0x000fe4000bf05300 */
[----:B------:R-:W-:-:S04]  /*0210*/  ULDC.64 UR16, c[0x0][0x118] ;  /* 0x0000460000107ab9 */ /* 0x000fc80000000a00 */
[----:B------:R-:W-:-:S05]  /*0220*/  PLOP3.LUT P0, PT, PT, PT, UP0, 0x80, 0x0 ;  /* 0x000000000000781c */ /* 0x000fca0003f0f008 */
[----:B------:R-:W-:Y:S02]  /*0230*/  @UP0 UMOV UR4, 0x4 ;  /* 0x0000000400040882 */ /* 0x000fe40000000000 */
[----:B------:R-:W-:-:S06]  /*0240*/  @UP0 UIMAD.WIDE UR4, UR6, UR4, UR12 ;  /* 0x00000004060402a5 */ /* 0x000fcc000f8e020c */
[----:B------:R-:W-:Y:S02]  /*0250*/  IMAD.U32 R2, RZ, RZ, UR4 ;  /* 0x00000004ff027e24 */ /* 0x000fe4000f8e00ff */
[----:B------:R-:W-:-:S05]  /*0260*/  IMAD.U32 R3, RZ, RZ, UR5 ;  /* 0x00000005ff037e24 */ /* 0x000fca000f8e00ff */
[----:B------:R-:W2:Y:S01]  /*0270*/  @P0 LDG.E R2, [R2.64] ;  /* 0x0000001002020981 */ /* 0x000ea2000c1e1900 */
[----:B------:R-:W-:Y:S02]  /*0280*/  ULDC UR4, c[0x0][0x2ac] ;  /* 0x0000ab0000047ab9 */ /* 0x000fe40000000800 */
[----:B------:R-:W-:Y:S02]  /*0290*/  ULDC UR15, c[0x0][0x1d0] ;  /* 0x00007400000f7ab9 */ /* 0x000fe40000000800 */
[----:B------:R-:W-:Y:S02]  /*02a0*/  UIMAD UR15, UR4, UR15, URZ ;  /* 0x0000000f040f72a4 */ /* 0x000fe4000f8e023f */
[----:B------:R-:W-:Y:S02]  /*02b0*/  UMOV UR9, URZ ;  /* 0x0000003f00097c82 */ /* 0x000fe40008000000 */
[----:B------:R-:W-:Y:S02]  /*02c0*/  UISETP.GE.AND UP0, UPT, UR15, 0x1, UPT ;  /* 0x000000010f00788c */ /* 0x000fe4000bf06270 */
[----:B------:R-:W-:-:S02]  /*02d0*/  UIADD3 UR5, UR15, 0x6f, URZ ;  /* 0x0000006f0f057890 */ /* 0x000fc4000fffe03f */
[----:B------:R-:W-:Y:S02]  /*02e0*/  UMOV UR4, URZ ;  /* 0x0000003f00047c82 */ /* 0x000fe40008000000 */
[----:B------:R-:W-:Y:S02]  /*02f0*/  UIMAD.WIDE UR4, UR5, -0x6db6db6d, UR4 ;  /* 0x92492493050478a5 */ /* 0x000fe4000f8e0204 */
[----:B------:R-:W-:Y:S02]  /*0300*/  UMOV UR19, URZ ;  /* 0x0000003f00137c82 */ /* 0x000fe40008000000 */
[----:B------:R-:W-:-:S04]  /*0310*/  USHF.R.U32.HI UR7, URZ, 0x1f, UR5 ;  /* 0x0000001f3f077899 */ /* 0x000fc80008011605 */
[----:B------:R-:W-:Y:S01]  /*0320*/  ULEA.HI.SX32 UR7, UR5, UR7, 0x1a ;  /* 0x0000000705077291 */ /* 0x000fe2000f8fd23f */
[----:B--2---:R1:W2:Y:S01]  /*0330*/  @P0 R2UR UR9, R2 ;  /* 0x00000000020903c2 */ /* 0x0042a200000e0000 */
[----:B------:R-:W-:-:S13]  /*0340*/  PLOP3.LUT P0, PT, PT, PT, UP0, 0x80, 0x0 ;  /* 0x000000000000781c */ /* 0x000fda0003f0f008 */
[----:B------:R-:W-:Y:S05]  /*0350*/  @!P0 BRA `(.L_x_2) ;  /* 0x0000023000008947 */ /* 0x000fea0003800000 */
[----:B------:R-:W-:Y:S02]  /*0360*/  USHF.R.U32.HI UR4, URZ, 0x10, UR8 ;  /* 0x000000103f047899 */ /* 0x000fe40008011608 */
[----:B------:R-:W-:Y:S02]  /*0370*/  ULDC UR5, c[0x0][0x338] ;  /* 0x0000ce0000057ab9 */ /* 0x000fe40000000800 */
[----:B------:R-:W-:Y:S02]  /*0380*/  UISETP.NE.AND UP0, UPT, UR4, URZ, UPT ;  /* 0x0000003f0400728c */ /* 0x000fe4000bf05270 */
[----:B------:R-:W-:Y:S02]  /*0390*/  UMOV UR18, URZ ;  /* 0x0000003f00127c82 */ /* 0x000fe40008000000 */
[----:B------:R-:W-:-:S04]  /*03a0*/  USEL UR5, UR4, UR5, UP0 ;  /* 0x0000000504057287 */ /* 0x000fc80008000000 */
[----:B------:R-:W-:Y:S02]  /*03b0*/  UIADD3 UR14, UR7, -0x1, UR5 ;  /* 0xffffffff070e7890 */ /* 0x000fe4000fffe005 */
[----:B------:R-:W-:-:S05]  /*03c0*/  IMAD.U32 R3, RZ, RZ, UR5 ;  /* 0x00000005ff037e24 */ /* 0x000fca000f8e00ff */
[----:B------:R-:W-:-:S04]  /*03d0*/  IABS R0, R3 ;  /* 0x0000000300007213 */ /* 0x000fc80000000000 */
[----:B------:R-:W3:Y:S02]  /*03e0*/  R2UR UR13, R0 ;  /* 0x00000000000d73c2 */ /* 0x000ee400000e0000 */
[----:B---3--:R-:W3:Y:S08]  /*03f0*/  I2F.RP R0, UR13 ;  /* 0x0000000d00007d06 */ /* 0x008ef00008209400 */
[----:B---3--:R-:W3:Y:S02]  /*0400*/  MUFU.RCP R0, R0 ;  /* 0x0000000000007308 */ /* 0x008ee40000001000 */
[----:B---3--:R-:W-:-:S06]  /*0410*/  IADD3 R0, R0, 0xffffffe, RZ ;  /* 0x0ffffffe00007810 */ /* 0x008fcc0007ffe0ff */
[----:B------:R-:W3:Y:S02]  /*0420*/  F2I.FTZ.U32.TRUNC.NTZ R0, R0 ;  /* 0x0000000000007305 */ /* 0x000ee4000021f000 */
[----:B---3--:R3:W4:Y:S02]  /*0430*/  R2UR UR19, R0 ;  /* 0x00000000001373c2 */ /* 0x00872400000e0000 */
[----:B---3--:R-:W-:Y:S01]  /*0440*/  IMAD.U32 R0, RZ, RZ, UR14 ;  /* 0x0000000eff007e24 */ /* 0x008fe2000f8e00ff */
[----:B----4-:R-:W-:Y:S02]  /*0450*/  UIADD3 UR4, URZ, -UR19, URZ ;  /* 0x800000133f047290 */ /* 0x010fe4000fffe03f */
[----:B------:R-:W-:Y:S02]  /*0460*/  ULOP3.LUT UR14, UR14, UR5, URZ, 0x3c, !UPT ;  /* 0x000000050e0e7292 */ /* 0x000fe4000f8e3c3f */
[----:B-1----:R-:W-:Y:S01]  /*0470*/  IABS R2, R0 ;  /* 0x0000000000027213 */ /* 0x002fe20000000000 */
[----:B------:R-:W-:Y:S01]  /*0480*/  UIMAD UR4, UR4, UR13, URZ ;  /* 0x0000000d040472a4 */ /* 0x000fe2000f8e023f */
[----:B------:R-:W-:-:S02]  /*0490*/  IABS R0, R3 ;  /* 0x0000000300007213 */ /* 0x000fc40000000000 */
[----:B------:R-:W1:Y:S01]  /*04a0*/  R2UR UR12, R2 ;  /* 0x00000000020c73c2 */ /* 0x000e6200000e0000 */
[----:B------:R-:W-:Y:S02]  /*04b0*/  UIMAD.WIDE.U32 UR18, UR19, UR4, UR18 ;  /* 0x00000004131272a5 */ /* 0x000fe4000f8e0012 */
[----:B------:R-:W-:-:S05]  /*04c0*/  IMAD.MOV R0, RZ, RZ, -R0 ;  /* 0x000000ffff007224 */ /* 0x000fca00078e0a00 */
[----:B------:R-:W3:Y:S01]  /*04d0*/  R2UR UR11, R0 ;  /* 0x00000000000b73c2 */ /* 0x000ee200000e0000 */
[----:B-1----:R-:W-:-:S04]  /*04e0*/  UIMAD.WIDE.U32 UR18, UR19, UR12, URZ ;  /* 0x0000000c131272a5 */ /* 0x002fc8000f8e003f */
[----:B---3--:R-:W-:-:S04]  /*04f0*/  UIMAD UR11, UR19, UR11, UR12 ;  /* 0x0000000b130b72a4 */ /* 0x008fc8000f8e020c */
[----:B------:R-:W-:-:S11]  /*0500*/  UISETP.GT.U32.AND UP0, UPT, UR13, UR11, UPT ;  /* 0x0000000b0d00728c */ /* 0x000fd6000bf04070 */
[----:B------:R-:W-:Y:S02]  /*0510*/  @!UP0 UIADD3 UR11, UR11, -UR13, URZ ;  /* 0x8000000d0b0b8290 */ /* 0x000fe4000fffe03f */
[----:B------:R-:W-:Y:S02]  /*0520*/  @!UP0 UIADD3 UR19, UR19, 0x1, URZ ;  /* 0x0000000113138890 */ /* 0x000fe4000fffe03f */
[----:B------:R-:W-:Y:S02]  /*0530*/  UISETP.GE.U32.AND UP1, UPT, UR11, UR13, UPT ;  /* 0x0000000d0b00728c */ /* 0x000fe4000bf26070 */
[----:B------:R-:W-:-:S09]  /*0540*/  UISETP.GE.AND UP0, UPT, UR14, URZ, UPT ;  /* 0x0000003f0e00728c */ /* 0x000fd2000bf06270 */
[----:B------:R-:W-:Y:S02]  /*0550*/  @UP1 UIADD3 UR19, UR19, 0x1, URZ ;  /* 0x0000000113131890 */ /* 0x000fe4000fffe03f */
[----:B------:R-:W-:Y:S02]  /*0560*/  UISETP.NE.AND UP1, UPT, UR5, URZ, UPT ;  /* 0x0000003f0500728c */ /* 0x000fe4000bf25270 */
[----:B------:R-:W-:-:S09]  /*0570*/  @!UP0 UIADD3 UR19, -UR19, URZ, URZ ;  /* 0x0000003f13138290 */ /* 0x000fd2000fffe13f */
[----:B------:R-:W-:Y:S02]  /*0580*/  @!UP1 ULOP3.LUT UR19, URZ, UR5, URZ, 0x33, !UPT ;  /* 0x000000053f139292 */ /* 0x000fe4000f8e333f */
.L_x_2:
[----:B------:R-:W-:Y:S01]  /*0590*/  ULOP3.LUT UR8, UR8, 0xffff, URZ, 0xc0, !UPT ;  /* 0x0000ffff08087892 */ /* 0x000fe2000f8ec03f */
[----:B------:R-:W-:Y:S01]  /*05a0*/  PLOP3.LUT P4, PT, PT, PT, PT, 0x80, 0x0 ;  /* 0x000000000000781c */ /* 0x000fe20003f8f070 */
[----:B------:R-:W-:Y:S01]  /*05b0*/  CS2R R22, SRZ ;  /* 0x0000000000167805 */ /* 0x000fe2000001ff00 */
[----:B------:R-:W-:Y:S01]  /*05c0*/  CS2R R20, SRZ ;  /* 0x0000000000147805 */ /* 0x000fe2000001ff00 */
[----:B------:R-:W-:Y:S01]  /*05d0*/  UIMAD UR8, UR8, UR19, URZ ;  /* 0x00000013080872a4 */ /* 0x000fe2000f8e023f */
[----:B------:R-:W-:Y:S01]  /*05e0*/  CS2R R178, SRZ ;  /* 0x0000000000b27805 */ /* 0x000fe2000001ff00 */
[----:B------:R-:W-:Y:S01]  /*05f0*/  CS2R R176, SRZ ;  /* 0x0000000000b07805 */ /* 0x000fe2000001ff00 */
[----:B------:R-:W-:Y:S01]  /*0600*/  CS2R R182, SRZ ;  /* 0x0000000000b67805 */ /* 0x000fe2000001ff00 */
[----:B------:R-:W-:Y:S01]  /*0610*/  UIADD3 UR19, UR8, UR19, URZ ;  /* 0x0000001308137290 */ /* 0x000fe2000fffe03f */
[----:B------:R-:W-:Y:S01]  /*0620*/  CS2R R180, SRZ ;  /* 0x0000000000b47805 */ /* 0x000fe2000001ff00 */
[----:B------:R-:W-:Y:S01]  /*0630*/  CS2R R174, SRZ ;  /* 0x0000000000ae7805 */ /* 0x000fe2000001ff00 */
[----:B------:R-:W-:Y:S01]  /*0640*/  CS2R R172, SRZ ;  /* 0x0000000000ac7805 */ /* 0x000fe2000001ff00 */
[----:B------:R-:W-:Y:S01]  /*0650*/  UISETP.LT.AND UP0, UPT, UR7, UR19, UPT ;  /* 0x000000130700728c */ /* 0x000fe2000bf01270 */
[----:B------:R-:W-:Y:S01]  /*0660*/  CS2R R170, SRZ ;  /* 0x0000000000aa7805 */ /* 0x000fe2000001ff00 */
[----:B------:R-:W-:Y:S01]  /*0670*/  CS2R R168, SRZ ;  /* 0x0000000000a87805 */ /* 0x000fe2000001ff00 */
[----:B------:R-:W-:Y:S01]  /*0680*/  CS2R R162, SRZ ;  /* 0x0000000000a27805 */ /* 0x000fe2000001ff00 */
[----:B------:R-:W-:Y:S01]  /*0690*/  USEL UR7, UR7, UR19, UP0 ;  /* 0x0000001307077287 */ /* 0x000fe20008000000 */
[----:B------:R-:W-:Y:S01]  /*06a0*/  CS2R R160, SRZ ;  /* 0x0000000000a07805 */ /* 0x000fe2000001ff00 */
[----:B------:R-:W-:Y:S01]  /*06b0*/  CS2R R166, SRZ ;  /* 0x0000000000a67805 */ /* 0x000fe2000001ff00 */
[----:B------:R-:W-:Y:S01]  /*06c0*/  CS2R R164, SRZ ;  /* 0x0000000000a47805 */ /* 0x000fe2000001ff00 */
[----:B------:R-:W-:Y:S01]  /*06d0*/  UISETP.GT.AND UP0, UPT, UR7, UR8, UPT ;  /* 0x000000080700728c */ /* 0x000fe2000bf04270 */
[----:B------:R-:W-:Y:S01]  /*06e0*/  CS2R R158, SRZ ;  /* 0x00000000009e7805 */ /* 0x000fe2000001ff00 */
[----:B------:R-:W-:Y:S01]  /*06f0*/  CS2R R156, SRZ ;  /* 0x00000000009c7805 */ /* 0x000fe2000001ff00 */
[----:B------:R-:W-:Y:S01]  /*0700*/  CS2R R154, SRZ ;  /* 0x00000000009a7805 */ /* 0x000fe2000001ff00 */
[----:B------:R-:W-:Y:S01]  /*0710*/  CS2R R152, SRZ ;  /* 0x0000000000987805 */ /* 0x000fe2000001ff00 */
[----:B------:R-:W-:Y:S01]  /*0720*/  CS2R R146, SRZ ;  /* 0x0000000000927805 */ /* 0x000fe2000001ff00 */
[----:B------:R-:W-:Y:S01]  /*0730*/  PLOP3.LUT P0, PT, PT, PT, UP0, 0x80, 0x0 ;  /* 0x000000000000781c */ /* 0x000fe20003f0f008 */
[----:B------:R-:W-:Y:S01]  /*0740*/  CS2R R144, SRZ ;  /* 0x0000000000907805 */ /* 0x000fe2000001ff00 */
        /* <DEDUP_REMOVED lines=14> */
[----:B------:R-:W-:Y:S05]  /*0830*/  @!P0 BRA `(.L_x_3) ;  /* 0x0000ce0000008947 */ /* 0x000fea0003800000 */
[----:B------:R-:W-:Y:S02]  /*0840*/  ULDC.64 UR4, c[0x0][0x340] ;  /* 0x0000d00000047ab9 */ /* 0x000fe40000000a00 */
[----:B------:R-:W-:-:S02]  /*0850*/  UISETP.NE.U32.AND UP0, UPT, URZ, UR4, UPT ;  /* 0x000000043f00728c */ /* 0x000fc4000bf05070 */
[----:B------:R-:W-:Y:S02]  /*0860*/  ULDC.64 UR12, c[0x0][0x340] ;  /* 0x0000d000000c7ab9 */ /* 0x000fe40000000a00 */
[----:B------:R-:W-:-:S06]  /*0870*/  UISETP.NE.AND.EX UP0, UPT, URZ, UR5, UPT, UP0 ;  /* 0x000000053f00728c */ /* 0x000fcc000bf05300 */
[----:B------:R-:W-:-:S05]  /*0880*/  PLOP3.LUT P0, PT, PT, PT, UP0, 0x80, 0x0 ;  /* 0x000000000000781c */ /* 0x000fca0003f0f008 */
[----:B------:R-:W-:Y:S02]  /*0890*/  @UP0 UMOV UR4, 0x4 ;  /* 0x0000000400040882 */ /* 0x000fe40000000000 */
[----:B------:R-:W-:-:S06]  /*08a0*/  @UP0 UIMAD.WIDE UR4, UR6, UR4, UR12 ;  /* 0x00000004060402a5 */ /* 0x000fcc000f8e020c */
[----:B-1----:R-:W-:Y:S02]  /*08b0*/  IMAD.U32 R2, RZ, RZ, UR4 ;  /* 0x00000004ff027e24 */ /* 0x002fe4000f8e00ff */
[----:B------:R-:W-:Y:S01]  /*08c0*/  IMAD.U32 R3, RZ, RZ, UR5 ;  /* 0x00000005ff037e24 */ /* 0x000fe2000f8e00ff */
[----:B------:R-:W1:Y:S01]  /*08d0*/  S2R R12, SR_CTAID.X ;  /* 0x00000000000c7919 */ /* 0x000e620000002500 */
[----:B------:R-:W-:Y:S01]  /*08e0*/  SHF.R.S32.HI R27, RZ, 0x1f, R196 ;  /* 0x0000001fff1b7819 */ /* 0x000fe200000114c4 */
[----:B------:R-:W-:Y:S02]  /*08f0*/  USHF.R.S32.HI UR11, URZ, 0x1f, UR10 ;  /* 0x0000001f3f0b7899 */ /* 0x000fe4000801140a */
[----:B------:R3:W4:Y:S01]  /*0900*/  @P0 LDG.E R7, [R2.64] ;  /* 0x0000001002070981 */ /* 0x000722000c1e1900 */
[----:B------:R-:W-:Y:S01]  /*0910*/  ULDC.64 UR4, c[0x0][0x1b8] ;  /* 0x00006e0000047ab9 */ /* 0x000fe20000000a00 */
[CC--:B------:R-:W-:Y:S01]  /*0920*/  LEA.HI R13, R27.reuse, R196.reuse, RZ, 0x4 ;  /* 0x000000c41b0d7211 */ /* 0x0c0fe200078f20ff */
[----:B------:R-:W-:Y:S01]  /*0930*/  UIMAD UR11, UR11, UR4, URZ ;  /* 0x000000040b0b72a4 */ /* 0x000fe2000f8e023f */
[----:B------:R-:W-:Y:S01]  /*0940*/  LEA.HI R9, R27, R196, RZ, 0x6 ;  /* 0x000000c41b097211 */ /* 0x000fe200078f30ff */
[----:B------:R-:W-:Y:S01]  /*0950*/  UIMAD.WIDE.U32 UR18, UR10, UR4, URZ ;  /* 0x000000040a1272a5 */ /* 0x000fe2000f8e003f */
[----:B------:R-:W-:Y:S01]  /*0960*/  BSSY B0, `(.L_x_4) ;  /* 0x000004a000007945 */ /* 0x000fe20003800000 */
[----:B------:R-:W-:-:S02]  /*0970*/  UIMAD UR11, UR10, UR5, UR11 ;  /* 0x000000050a0b72a4 */ /* 0x000fc4000f8e020b */
[----:B------:R-:W-:Y:S02]  /*0980*/  USHF.R.S32.HI UR12, URZ, 0x1f, UR6 ;  /* 0x0000001f3f0c7899 */ /* 0x000fe40008011406 */
[----:B------:R-:W-:Y:S02]  /*0990*/  ULDC.64 UR4, c[0x0][0x1c0] ;  /* 0x0000700000047ab9 */ /* 0x000fe40000000a00 */
[----:B------:R-:W-:Y:S02]  /*09a0*/  UIADD3 UR19, UR19, UR11, URZ ;  /* 0x0000000b13137290 */ /* 0x000fe4000fffe03f */
[----:B------:R-:W-:Y:S02]  /*09b0*/  UIMAD UR12, UR12, UR4, URZ ;  /* 0x000000040c0c72a4 */ /* 0x000fe4000f8e023f */
[----:B------:R-:W-:Y:S02]  /*09c0*/  UIMAD.WIDE.U32 UR18, UR6, UR4, UR18 ;  /* 0x00000004061272a5 */ /* 0x000fe4000f8e0012 */
[----:B------:R-:W-:-:S02]  /*09d0*/  UIMAD UR5, UR6, UR5, UR12 ;  /* 0x00000005060572a4 */ /* 0x000fc4000f8e020c */
[----:B------:R-:W-:Y:S02]  /*09e0*/  ULDC UR4, c[0x0][0x2c4] ;  /* 0x0000b10000047ab9 */ /* 0x000fe40000000800 */
[----:B------:R-:W-:Y:S01]  /*09f0*/  UIADD3 UR5, UR19, UR5, URZ ;  /* 0x0000000513057290 */ /* 0x000fe2000fffe03f */
[----:B---3--:R-:W-:Y:S01]  /*0a00*/  LEA.HI R2, R27, R196, RZ, 0x3 ;  /* 0x000000c41b027211 */ /* 0x008fe200078f18ff */
[----:B------:R-:W-:Y:S01]  /*0a10*/  IMAD.MOV.U32 R3, RZ, RZ, c[0x0][0x2c4] ;  /* 0x0000b100ff037624 */ /* 0x000fe200078e00ff */
[----:B------:R-:W-:Y:S02]  /*0a20*/  ULDC UR11, c[0x0][0x168] ;  /* 0x00005a00000b7ab9 */ /* 0x000fe40000000800 */
[----:B------:R-:W-:Y:S01]  /*0a30*/  LOP3.LUT R0, R2, 0xfffffff8, RZ, 0xc0, !PT ;  /* 0xfffffff802007812 */ /* 0x000fe200078ec0ff */
[----:B------:R-:W-:Y:S01]  /*0a40*/  UIMAD UR11, UR4, UR11, URZ ;  /* 0x0000000b040b72a4 */ /* 0x000fe2000f8e023f */
[----:B------:R-:W-:Y:S01]  /*0a50*/  ISETP.NE.AND P1, PT, R3, 0x1, PT ;  /* 0x000000010300780c */ /* 0x000fe20003f25270 */
[----:B------:R-:W-:Y:S01]  /*0a60*/  IMAD.U32 R3, RZ, RZ, UR19 ;  /* 0x00000013ff037e24 */ /* 0x000fe2000f8e00ff */
[----:B------:R-:W-:Y:S01]  /*0a70*/  SHF.R.S32.HI R11, RZ, 0x3, R2 ;  /* 0x00000003ff0b7819 */ /* 0x000fe20000011402 */
[----:B------:R-:W-:Y:S01]  /*0a80*/  IMAD.IADD R15, R196, 0x1, -R0 ;  /* 0x00000001c40f7824 */ /* 0x000fe200078e0a00 */
[----:B------:R-:W-:Y:S01]  /*0a90*/  MOV R3, UR5 ;  /* 0x0000000500037c02 */ /* 0x000fe20008000f00 */
[----:B------:R-:W-:-:S02]  /*0aa0*/  IMAD.U32 R2, RZ, RZ, UR18 ;  /* 0x00000012ff027e24 */ /* 0x000fc4000f8e00ff */
[C---:B------:R-:W-:Y:S02]  /*0ab0*/  IMAD R198, R15.reuse, 0x10, R11 ;  /* 0x000000100fc67824 */ /* 0x040fe400078e020b */
[----:B------:R-:W-:Y:S02]  /*0ac0*/  IMAD.SHL.U32 R14, R15, 0x8, RZ ;  /* 0x000000080f0e7824 */ /* 0x000fe400078e00ff */
[C---:B-1----:R-:W-:Y:S01]  /*0ad0*/  IMAD R5, R12.reuse, 0x80, R198 ;  /* 0x000000800c057824 */ /* 0x042fe200078e02c6 */
[----:B------:R1:W-:Y:S01]  /*0ae0*/  STL [R1+0x24], R198 ;  /* 0x000024c601007387 */ /* 0x0003e20000100800 */
[----:B------:R-:W-:Y:S02]  /*0af0*/  LEA R12, R12, R11, 0x7 ;  /* 0x0000000b0c0c7211 */ /* 0x000fe400078e38ff */
[----:B------:R-:W-:Y:S01]  /*0b00*/  @P1 IMAD.HI.U32 R0, R5, c[0x0][0x2c8], RZ ;  /* 0x0000b20005001a27 */ /* 0x000fe200078e00ff */
[----:B------:R-:W-:Y:S02]  /*0b10*/  SHF.R.S32.HI R241, RZ, 0x1f, R14 ;  /* 0x0000001ffff17819 */ /* 0x000fe4000001140e */
[----:B------:R-:W-:Y:S01]  /*0b20*/  ISETP.GE.AND P3, PT, R12, UR11, PT ;  /* 0x0000000b0c007c0c */ /* 0x000fe2000bf66270 */
[----:B------:R-:W-:Y:S01]  /*0b30*/  IMAD.MOV.U32 R4, RZ, RZ, R5 ;  /* 0x000000ffff047224 */ /* 0x000fe200078e0005 */
[----:B------:R-:W-:-:S04]  /*0b40*/  @P1 SHF.R.U32.HI R4, RZ, c[0x0][0x2cc], R0 ;  /* 0x0000b300ff041a19 */ /* 0x000fc80000011600 */
[--C-:B------:R-:W-:Y:S01]  /*0b50*/  SHF.R.S32.HI R6, RZ, 0x1f, R4.reuse ;  /* 0x0000001fff067819 */ /* 0x100fe20000011404 */
[----:B------:R-:W-:Y:S02]  /*0b60*/  IMAD.MOV R0, RZ, RZ, -R4 ;  /* 0x000000ffff007224 */ /* 0x000fe400078e0a04 */
[----:B------:R-:W-:-:S04]  /*0b70*/  IMAD.WIDE.U32 R2, R4, c[0x0][0x1b0], R2 ;  /* 0x00006c0004027a25 */ /* 0x000fc800078e0002 */
[----:B------:R-:W-:Y:S02]  /*0b80*/  IMAD R5, R0, c[0x0][0x2c4], R5 ;  /* 0x0000b10000057a24 */ /* 0x000fe400078e0205 */
[----:B------:R-:W-:-:S03]  /*0b90*/  IMAD R6, R6, c[0x0][0x1b0], RZ ;  /* 0x00006c0006067a24 */ /* 0x000fc600078e02ff */
[----:B------:R-:W-:Y:S01]  /*0ba0*/  SHF.R.S32.HI R0, RZ, 0x1f, R5 ;  /* 0x0000001fff007819 */ /* 0x000fe20000011405 */
[----:B------:R-:W-:-:S04]  /*0bb0*/  IMAD R4, R4, c[0x0][0x1b4], R6 ;  /* 0x00006d0004047a24 */ /* 0x000fc800078e0206 */
[----:B------:R-:W-:Y:S02]  /*0bc0*/  IMAD R0, R0, c[0x0][0x1a8], RZ ;  /* 0x00006a0000007a24 */ /* 0x000fe400078e02ff */
[----:B------:R-:W-:Y:S02]  /*0bd0*/  IMAD.IADD R3, R3, 0x1, R4 ;  /* 0x0000000103037824 */ /* 0x000fe400078e0204 */
[----:B------:R-:W-:Y:S01]  /*0be0*/  IMAD R4, R5, c[0x0][0x1ac], R0 ;  /* 0x00006b0005047a24 */ /* 0x000fe200078e0200 */
[----:B------:R-:W-:Y:S01]  /*0bf0*/  LOP3.LUT R0, R13, 0xfffffff0, RZ, 0xc0, !PT ;  /* 0xfffffff00d007812 */ /* 0x000fe200078ec0ff */
[----:B------:R-:W-:-:S04]  /*0c00*/  IMAD.WIDE.U32 R2, R5, c[0x0][0x1a8], R2 ;  /* 0x00006a0005027a25 */ /* 0x000fc800078e0002 */
[----:B------:R-:W-:Y:S01]  /*0c10*/  IMAD.IADD R4, R3, 0x1, R4 ;  /* 0x0000000103047824 */ /* 0x000fe200078e0204 */
[----:B------:R-:W-:Y:S01]  /*0c20*/  LEA R8, P1, R2, c[0x0][0x160], 0x1 ;  /* 0x0000580002087a11 */ /* 0x000fe200078208ff */
[----:B------:R-:W-:Y:S02]  /*0c30*/  IMAD.IADD R3, R196, 0x1, -R0 ;  /* 0x00000001c4037824 */ /* 0x000fe400078e0a00 */
[----:B------:R-:W-:Y:S01]  /*0c40*/  IMAD.SHL.U32 R0, R11, 0x40, RZ ;  /* 0x000000400b007824 */ /* 0x000fe200078e00ff */
[----:B------:R-:W-:Y:S01]  /*0c50*/  LEA.HI.X R5, R2, c[0x0][0x164], R4, 0x1, P1 ;  /* 0x0000590002057a11 */ /* 0x000fe200008f0c04 */
[----:B------:R1:W3:Y:S01]  /*0c60*/  SHFL.IDX PT, R6, R8, RZ, 0x181f ;  /* 0x00181fff08067589 */ /* 0x0002e200000e0000 */
[----:B------:R-:W-:Y:S02]  /*0c70*/  SHF.R.S32.HI R2, RZ, 0x1f, R3 ;  /* 0x0000001fff027819 */ /* 0x000fe40000011403 */
[----:B------:R-:W-:Y:S02]  /*0c80*/  LOP3.LUT R0, R0, 0x1c0, RZ, 0xc0, !PT ;  /* 0x000001c000007812 */ /* 0x000fe400078ec0ff */
[----:B------:R-:W-:-:S02]  /*0c90*/  LEA.HI R26, R2, R3, RZ, 0x3 ;  /* 0x00000003021a7211 */ /* 0x000fc400078f18ff */
[----:B------:R-:W-:Y:S02]  /*0ca0*/  LOP3.LUT R2, R0, 0x38, R14, 0xf8, !PT ;  /* 0x0000003800027812 */ /* 0x000fe400078ef80e */
[----:B------:R-:W-:Y:S02]  /*0cb0*/  LOP3.LUT R4, R26, 0xfffffff8, RZ, 0xc0, !PT ;  /* 0xfffffff81a047812 */ /* 0x000fe400078ec0ff */
[----:B------:R-:W-:-:S03]  /*0cc0*/  SHF.R.U32.HI R0, RZ, 0x3, R0 ;  /* 0x00000003ff007819 */ /* 0x000fc60000011600 */
[----:B------:R-:W-:Y:S01]  /*0cd0*/  IMAD.IADD R25, R3, 0x1, -R4 ;  /* 0x0000000103197824 */ /* 0x000fe200078e0a04 */
[----:B------:R-:W-:Y:S01]  /*0ce0*/  LOP3.LUT R2, R2, R0, RZ, 0x3c, !PT ;  /* 0x0000000002027212 */ /* 0x000fe200078e3cff */
[----:B------:R-:W-:Y:S02]  /*0cf0*/  IMAD.SHL.U32 R0, R9, 0x8, RZ ;  /* 0x0000000809007824 */ /* 0x000fe400078e00ff */
[----:B------:R-:W-:Y:S02]  /*0d00*/  IMAD.MOV.U32 R3, RZ, RZ, 0x10 ;  /* 0x00000010ff037424 */ /* 0x000fe400078e00ff */
[----:B------:R-:W-:Y:S01]  /*0d10*/  IMAD.MOV.U32 R4, RZ, RZ, 0x20 ;  /* 0x00000020ff047424 */ /* 0x000fe200078e00ff */
[----:B------:R-:W-:Y:S01]  /*0d20*/  LOP3.LUT R10, R2, 0xfffffe00, R0, 0xf8, !PT ;  /* 0xfffffe00020a7812 */ /* 0x000fe200078ef800 */
[----:B----4-:R4:W5:Y:S01]  /*0d30*/  @P0 R2UR UR14, R7 ;  /* 0x00000000070e03c2 */ /* 0x01096200000e0000 */
[----:B------:R-:W-:Y:S01]  /*0d40*/  ISETP.GE.AND P0, PT, R14, c[0x0][0x198], PT ;  /* 0x000066000e007a0c */ /* 0x000fe20003f06270 */
[----:B-----5:R-:W-:-:S03]  /*0d50*/  @!UP0 UMOV UR14, UR6 ;  /* 0x00000006000e8c82 */ /* 0x020fc60008000000 */
[----:B------:R-:W-:-:S05]  /*0d60*/  R2P PR, R25, 0x6 ;  /* 0x0000000619007804 */ /* 0x000fca0000000000 */
[----:B------:R-:W-:Y:S02]  /*0d70*/  SEL R3, R3, 0xfffffff0, !P1 ;  /* 0xfffffff003037807 */ /* 0x000fe40004800000 */
[----:B------:R-:W-:Y:S01]  /*0d80*/  SEL R4, R4, 0xffffffe0, !P2 ;  /* 0xffffffe004047807 */ /* 0x000fe20005000000 */
[----:B----4-:R1:W4:Y:S01]  /*0d90*/  SHFL.IDX PT, R7, R5, RZ, 0x181f ;  /* 0x00181fff05077589 */ /* 0x01032200000e0000 */
[----:B------:R-:W-:Y:S05]  /*0da0*/  @P3 BRA `(.L_x_5) ;  /* 0x0000005000003947 */ /* 0x000fea0003800000 */
[----:B---3--:R-:W-:Y:S01]  /*0db0*/  LEA R6, P1, R14, R6, 0x1 ;  /* 0x000000060e067211 */ /* 0x008fe200078208ff */
[----:B------:R-:W-:-:S03]  /*0dc0*/  IMAD.SHL.U32 R0, R10, 0x2, RZ ;  /* 0x000000020a007824 */ /* 0x000fc600078e00ff */
[----:B----4-:R-:W-:-:S05]  /*0dd0*/  LEA.HI.X R7, R14, R7, R241, 0x1, P1 ;  /* 0x000000070e077211 */ /* 0x010fca00008f0cf1 */
[----:B------:R-:W-:Y:S01]  /*0de0*/  @!PT LDS RZ, [RZ] ;  /* 0x00000000fffff984 */ /* 0x000fe20000000800 */
[----:B------:R3:W-:Y:S04]  /*0df0*/  LDGSTS.E.BYPASS.LTC128B.128 [R0+0x7100], [R6.64], !P0 ;  /* 0x0710000006007fae */ /* 0x0007e8000c101d50 */
.L_x_5:
[----:B---3--:R-:W-:Y:S05]  /*0e00*/  BSYNC B0 ;  /* 0x0000000000007941 */ /* 0x008fea0003800000 */
.L_x_4:
[----:B------:R-:W-:Y:S01]  /*0e10*/  IADD3 R2, R12, 0x10, RZ ;  /* 0x000000100c027810 */ /* 0x000fe20007ffe0ff */
[----:B------:R3:W1:Y:S01]  /*0e20*/  SHFL.IDX PT, R0, R5, 0x1, 0x181f ;  /* 0x00381f0005007f89 */ /* 0x00066200000e0000 */
[----:B------:R-:W-:Y:S02]  /*0e30*/  BSSY B0, `(.L_x_6) ;  /* 0x0000009000007945 */ /* 0x000fe40003800000 */
[----:B------:R-:W-:Y:S01]  /*0e40*/  ISETP.GE.AND P1, PT, R2, UR11, PT ;  /* 0x0000000b02007c0c */ /* 0x000fe2000bf26270 */
[----:B------:R3:W4:-:S12]  /*0e50*/  SHFL.IDX PT, R6, R8, 0x1, 0x181f ;  /* 0x00381f0008067f89 */ /* 0x00071800000e0000 */
[----:B------:R-:W-:Y:S05]  /*0e60*/  @P1 BRA `(.L_x_7) ;  /* 0x0000005000001947 */ /* 0x000fea0003800000 */
[----:B----4-:R-:W-:-:S04]  /*0e70*/  LEA R6, P1, R14, R6, 0x1 ;  /* 0x000000060e067211 */ /* 0x010fc800078208ff */
[----:B-1----:R-:W-:Y:S01]  /*0e80*/  LEA.HI.X R7, R14, R0, R241, 0x1, P1 ;  /* 0x000000000e077211 */ /* 0x002fe200008f0cf1 */
[----:B------:R-:W-:-:S05]  /*0e90*/  IMAD.SHL.U32 R0, R10, 0x2, RZ ;  /* 0x000000020a007824 */ /* 0x000fca00078e00ff */
[----:B------:R-:W-:Y:S01]  /*0ea0*/  @!PT LDS RZ, [RZ] ;  /* 0x00000000fffff984 */ /* 0x000fe20000000800 */
[----:B------:R1:W-:Y:S03]  /*0eb0*/  LDGSTS.E.BYPASS.LTC128B.128 [R0+0x7900], [R6.64], !P0 ;  /* 0x0790000006007fae */ /* 0x0003e6000c101d50 */
.L_x_7:
[----:B------:R-:W-:Y:S05]  /*0ec0*/  BSYNC B0 ;  /* 0x0000000000007941 */ /* 0x000fea0003800000 */
.L_x_6:
[----:B------:R-:W-:Y:S01]  /*0ed0*/  IADD3 R2, R12, 0x20, RZ ;  /* 0x000000200c027810 */ /* 0x000fe20007ffe0ff */
[----:B-1----:R1:W3:Y:S01]  /*0ee0*/  SHFL.IDX PT, R0, R5, 0x2, 0x181f ;  /* 0x00581f0005007f89 */ /* 0x0022e200000e0000 */
[----:B------:R-:W-:Y:S02]  /*0ef0*/  BSSY B0, `(.L_x_8) ;  /* 0x0000009000007945 */ /* 0x000fe40003800000 */
[----:B------:R-:W-:Y:S01]  /*0f00*/  ISETP.GE.AND P1, PT, R2, UR11, PT ;  /* 0x0000000b02007c0c */ /* 0x000fe2000bf26270 */
[----:B----4-:R1:W4:-:S12]  /*0f10*/  SHFL.IDX PT, R6, R8, 0x2, 0x181f ;  /* 0x00581f0008067f89 */ /* 0x01031800000e0000 */
[----:B------:R-:W-:Y:S05]  /*0f20*/  @P1 BRA `(.L_x_9) ;  /* 0x0000005000001947 */ /* 0x000fea0003800000 */
[----:B----4-:R-:W-:-:S04]  /*0f30*/  LEA R6, P1, R14, R6, 0x1 ;  /* 0x000000060e067211 */ /* 0x010fc800078208ff */
[----:B---3--:R-:W-:Y:S01]  /*0f40*/  LEA.HI.X R7, R14, R0, R241, 0x1, P1 ;  /* 0x000000000e077211 */ /* 0x008fe200008f0cf1 */
[----:B------:R-:W-:-:S05]  /*0f50*/  IMAD.SHL.U32 R0, R10, 0x2, RZ ;  /* 0x000000020a007824 */ /* 0x000fca00078e00ff */
[----:B------:R-:W-:Y:S01]  /*0f60*/  @!PT LDS RZ, [RZ] ;  /* 0x00000000fffff984 */ /* 0x000fe20000000800 */
[----:B------:R3:W-:Y:S03]  /*0f70*/  LDGSTS.E.BYPASS.LTC128B.128 [R0+0x8100], [R6.64], !P0 ;  /* 0x0810000006007fae */ /* 0x0007e6000c101d50 */
.L_x_9:
[----:B------:R-:W-:Y:S05]  /*0f80*/  BSYNC B0 ;  /* 0x0000000000007941 */ /* 0x000fea0003800000 */
.L_x_8:
[----:B------:R-:W-:Y:S01]  /*0f90*/  IADD3 R2, R12, 0x30, RZ ;  /* 0x000000300c027810 */ /* 0x000fe20007ffe0ff */
[----:B---3--:R3:W1:Y:S01]  /*0fa0*/  SHFL.IDX PT, R0, R5, 0x3, 0x181f ;  /* 0x00781f0005007f89 */ /* 0x00866200000e0000 */
[----:B------:R-:W-:Y:S02]  /*0fb0*/  BSSY B0, `(.L_x_10) ;  /* 0x0000009000007945 */ /* 0x000fe40003800000 */
[----:B------:R-:W-:Y:S01]  /*0fc0*/  ISETP.GE.AND P1, PT, R2, UR11, PT ;  /* 0x0000000b02007c0c */ /* 0x000fe2000bf26270 */
[----:B----4-:R3:W4:-:S12]  /*0fd0*/  SHFL.IDX PT, R6, R8, 0x3, 0x181f ;  /* 0x00781f0008067f89 */ /* 0x01071800000e0000 */
[----:B------:R-:W-:Y:S05]  /*0fe0*/  @P1 BRA `(.L_x_11) ;  /* 0x0000005000001947 */ /* 0x000fea0003800000 */
[----:B----4-:R-:W-:-:S04]  /*0ff0*/  LEA R6, P1, R14, R6, 0x1 ;  /* 0x000000060e067211 */ /* 0x010fc800078208ff */
[----:B-1----:R-:W-:Y:S01]  /*1000*/  LEA.HI.X R7, R14, R0, R241, 0x1, P1 ;  /* 0x000000000e077211 */ /* 0x002fe200008f0cf1 */
[----:B------:R-:W-:-:S05]  /*1010*/  IMAD.SHL.U32 R0, R10, 0x2, RZ ;  /* 0x000000020a007824 */ /* 0x000fca00078e00ff */
[----:B------:R-:W-:Y:S01]  /*1020*/  @!PT LDS RZ, [RZ] ;  /* 0x00000000fffff984 */ /* 0x000fe20000000800 */
[----:B------:R1:W-:Y:S03]  /*1030*/  LDGSTS.E.BYPASS.LTC128B.128 [R0+0x8900], [R6.64], !P0 ;  /* 0x0890000006007fae */ /* 0x0003e6000c101d50 */
.L_x_11:
[----:B------:R-:W-:Y:S05]  /*1040*/  BSYNC B0 ;  /* 0x0000000000007941 */ /* 0x000fea0003800000 */
.L_x_10:
        /* <DEDUP_REMOVED lines=11> */
.L_x_13:
[----:B------:R-:W-:Y:S05]  /*1100*/  BSYNC B0 ;  /* 0x0000000000007941 */ /* 0x000fea0003800000 */
.L_x_12:
        /* <DEDUP_REMOVED lines=11> */
.L_x_15:
[----:B------:R-:W-:Y:S05]  /*11c0*/  BSYNC B0 ;  /* 0x0000000000007941 */ /* 0x000fea0003800000 */
.L_x_14:
        /* <DEDUP_REMOVED lines=11> */
.L_x_17:
[----:B------:R-:W-:Y:S05]  /*1280*/  BSYNC B0 ;  /* 0x0000000000007941 */ /* 0x000fea0003800000 */
.L_x_16:
[----:B-1-3--:R-:W1:Y:S01]  /*1290*/  SHFL.IDX PT, R8, R8, 0x7, 0x181f ;  /* 0x00f81f0008087f89 */ /* 0x00ae6200000e0000 */
[----:B------:R-:W-:Y:S01]  /*12a0*/  UMOV UR6, 0x70 ;  /* 0x0000007000067882 */ /* 0x000fe20000000000 */
[----:B------:R-:W-:Y:S01]  /*12b0*/  MOV R0, c[0x0][0x2b8] ;  /* 0x0000ae0000007a02 */ /* 0x000fe20000000f00 */
[----:B------:R-:W-:Y:S01]  /*12c0*/  UIMAD UR6, UR7, UR6, -0x70 ;  /* 0xffffff90070674a4 */ /* 0x000fe2000f8e0206 */
[----:B------:R3:W5:Y:S01]  /*12d0*/  SHFL.IDX PT, R9, R5, 0x7, 0x181f ;  /* 0x00f81f0005097f89 */ /* 0x00076200000e0000 */
[----:B------:R-:W-:Y:S01]  /*12e0*/  SHF.L.U32 R197, R10, 0x1, RZ ;  /* 0x000000010ac57819 */ /* 0x000fe200000006ff */
[----:B------:R-:W-:Y:S01]  /*12f0*/  USHF.R.S32.HI UR18, URZ, 0x1f, UR14 ;  /* 0x0000001f3f127899 */ /* 0x000fe2000801140e */
[----:B------:R-:W-:Y:S01]  /*1300*/  ISETP.NE.AND P5, PT, R0, 0x1, PT ;  /* 0x000000010000780c */ /* 0x000fe20003fa5270 */
[----:B------:R-:W-:Y:S01]  /*1310*/  ULDC.64 UR4, c[0x0][0x2b0] ;  /* 0x0000ac0000047ab9 */ /* 0x000fe20000000a00 */
[----:B------:R-:W-:Y:S01]  /*1320*/  IADD3 R0, R198, UR6, RZ ;  /* 0x00000006c6007c10 */ /* 0x000fe2000fffe0ff */
[----:B------:R-:W-:Y:S01]  /*1330*/  UIMAD UR18, UR18, UR4, URZ ;  /* 0x00000004121272a4 */ /* 0x000fe2000f8e023f */
[----:B------:R-:W-:Y:S01]  /*1340*/  MOV R243, RZ ;  /* 0x000000ff00f37202 */ /* 0x000fe20000000f00 */
[----:B------:R-:W-:Y:S01]  /*1350*/  UIMAD.WIDE.U32 UR12, UR14, UR4, URZ ;  /* 0x000000040e0c72a5 */ /* 0x000fe2000f8e003f */
[C---:B------:R-:W-:Y:S01]  /*1360*/  ISETP.GE.AND P4, PT, R0.reuse, UR15, PT ;  /* 0x0000000f00007c0c */ /* 0x040fe2000bf86270 */
[----:B------:R-:W-:Y:S01]  /*1370*/  UIMAD UR14, UR14, UR5, UR18 ;  /* 0x000000050e0e72a4 */ /* 0x000fe2000f8e0212 */
[----:B--2---:R-:W-:Y:S01]  /*1380*/  IADD3 R2, R0, UR9, RZ ;  /* 0x0000000900027c10 */ /* 0x004fe2000fffe0ff */
[----:B------:R-:W-:Y:S01]  /*1390*/  UIADD3 UR19, UR7, -0x1, URZ ;  /* 0xffffffff07137890 */ /* 0x000fe2000fffe03f */
[----:B------:R-:W-:Y:S01]  /*13a0*/  ISETP.GT.OR P4, PT, R198, 0x6f, P4 ;  /* 0x0000006fc600780c */ /* 0x000fe20002784670 */
[----:B------:R-:W-:Y:S01]  /*13b0*/  UIADD3 UR14, UR13, UR14, URZ ;  /* 0x0000000e0d0e7290 */ /* 0x000fe2000fffe03f */
[----:B------:R-:W-:Y:S01]  /*13c0*/  MOV R0, R2 ;  /* 0x0000000200007202 */ /* 0x000fe20000000f00 */
[----:B------:R-:W-:Y:S01]  /*13d0*/  ULDC.64 UR4, c[0x0][0x1e8] ;  /* 0x00007a0000047ab9 */ /* 0x000fe20000000a00 */
[----:B------:R-:W-:-:S02]  /*13e0*/  SHF.R.S32.HI R22, RZ, 0x4, R13 ;  /* 0x00000004ff167819 */ /* 0x000fc4000001140d */
[----:B---3--:R-:W-:Y:S01]  /*13f0*/  IADD3 R5, R12, 0x70, RZ ;  /* 0x000000700c057810 */ /* 0x008fe20007ffe0ff */
[----:B------:R-:W-:Y:S03]  /*1400*/  STL [R1], R197 ;  /* 0x000000c501007387 */ /* 0x000fe60000100800 */
[----:B------:R-:W-:Y:S01]  /*1410*/  ISETP.GE.AND P3, PT, R5, UR11, PT ;  /* 0x0000000b05007c0c */ /* 0x000fe2000bf66270 */
[----:B------:R-:W-:-:S05]  /*1420*/  @P5 IMAD.HI.U32 R5, R2, c[0x0][0x2bc], RZ ;  /* 0x0000af0002055a27 */ /* 0x000fca00078e00ff */
[----:B------:R-:W-:-:S04]  /*1430*/  @P5 SHF.R.U32.HI R0, RZ, c[0x0][0x2c0], R5 ;  /* 0x0000b000ff005a19 */ /* 0x000fc80000011605 */
[----:B------:R-:W-:-:S03]  /*1440*/  @!P4 IADD3 R5, P1, R0, UR12, RZ ;  /* 0x0000000c0005cc10 */ /* 0x000fc6000ff3e0ff */
[----:B-1----:R-:W-:Y:S02]  /*1450*/  @!P3 LEA R8, P2, R14, R8, 0x1 ;  /* 0x000000080e08b211 */ /* 0x002fe400078408ff */
[----:B------:R-:W-:Y:S02]  /*1460*/  @!P4 LEA.HI.X.SX32 R7, R0, UR14, 0x1, P1 ;  /* 0x0000000e0007cc11 */ /* 0x000fe400088f0eff */
[----:B-----5:R-:W-:Y:S02]  /*1470*/  @!P3 LEA.HI.X R9, R14, R9, R241, 0x1, P2 ;  /* 0x000000090e09b211 */ /* 0x020fe400010f0cf1 */
[----:B----4-:R-:W-:-:S03]  /*1480*/  @!P4 LEA R6, P1, R5, c[0x0][0x2a0], 0x2 ;  /* 0x0000a8000506ca11 */ /* 0x010fc600078210ff */
[----:B------:R-:W-:Y:S01]  /*1490*/  @!PT LDS RZ, [RZ] ;  /* 0x00000000fffff984 */ /* 0x000fe20000000800 */
[----:B------:R1:W-:Y:S01]  /*14a0*/  @!P3 LDGSTS.E.BYPASS.LTC128B.128 [R197+0xa900], [R8.64], !P0 ;  /* 0x0a90000008c5bfae */ /* 0x0003e2000c101d50 */
[----:B------:R-:W-:-:S03]  /*14b0*/  @!P4 LEA.HI.X R7, R5, c[0x0][0x2a4], R7, 0x2, P1 ;  /* 0x0000a9000507ca11 */ /* 0x000fc600008f1407 */
[----:B------:R-:W0:Y:S04]  /*14c0*/  LDGDEPBAR ;  /* 0x00000000000079af */ /* 0x000e280000000000 */
[----:B------:R-:W-:Y:S06]  /*14d0*/  BAR.SYNC.DEFER_BLOCKING 0x0 ;  /* 0x0000000000007b1d */ /* 0x000fec0000010000 */
[----:B------:R2:W3:Y:S01]  /*14e0*/  @!P4 LDG.E R243, [R6.64] ;  /* 0x0000001006f3c981 */ /* 0x0004e2000c1e1900 */
[----:B------:R-:W-:Y:S01]  /*14f0*/  IADD3 R0, -R0, RZ, RZ ;  /* 0x000000ff00007210 */ /* 0x000fe20007ffe1ff */
[----:B------:R-:W-:Y:S01]  /*1500*/  USHF.R.S32.HI UR11, URZ, 0x1f, UR10 ;  /* 0x0000001f3f0b7899 */ /* 0x000fe2000801140a */
[----:B-1----:R-:W-:Y:S01]  /*1510*/  SHF.L.U32 R9, R11, 0x3, RZ ;  /* 0x000000030b097819 */ /* 0x002fe200000006ff */
[----:B------:R-:W-:Y:S01]  /*1520*/  UIMAD.WIDE.U32 UR20, UR10, UR4, URZ ;  /* 0x000000040a1472a5 */ /* 0x000fe2000f8e003f */
[----:B------:R-:W-:Y:S01]  /*1530*/  LEA.HI R10, R13, R22, RZ, 0x1 ;  /* 0x000000160d0a7211 */ /* 0x000fe200078f08ff */
[----:B------:R-:W-:Y:S01]  /*1540*/  IMAD R16, R0, c[0x0][0x2b8], R2 ;  /* 0x0000ae0000107a24 */ /* 0x000fe200078e0202 */
[----:B------:R-:W-:Y:S01]  /*1550*/  UIMAD UR18, UR11, UR4, URZ ;  /* 0x000000040b1272a4 */ /* 0x000fe2000f8e023f */
[----:B------:R-:W-:Y:S01]  /*1560*/  SHF.L.U32 R5, R15, 0x6, RZ ;  /* 0x000000060f057819 */ /* 0x000fe200000006ff */
[----:B------:R-:W-:Y:S01]  /*1570*/  UIMAD UR15, UR19, -0x70, UR15 ;  /* 0xffffff90130f78a4 */ /* 0x000fe2000f8e020f */
[----:B------:R-:W-:Y:S01]  /*1580*/  LOP3.LUT R10, R10, 0xfffffffe, RZ, 0xc0, !PT ;  /* 0xfffffffe0a0a7812 */ /* 0x000fe200078ec0ff */
[----:B------:R-:W-:Y:S01]  /*1590*/  UIMAD UR18, UR10, UR5, UR18 ;  /* 0x000000050a1272a4 */ /* 0x000fe2000f8e0212 */
[----:B------:R-:W-:Y:S01]  /*15a0*/  SHF.R.S32.HI R8, RZ, 0x1f, R16 ;  /* 0x0000001fff087819 */ /* 0x000fe20000011410 */
[----:B------:R-:W-:Y:S01]  /*15b0*/  STL [R1+0x4], R16 ;  /* 0x0000041001007387 */ /* 0x000fe20000100800 */
[----:B------:R-:W-:Y:S01]  /*15c0*/  LOP3.LUT R5, R5, 0x1c0, RZ, 0xc0, !PT ;  /* 0x000001c005057812 */ /* 0x000fe200078ec0ff */
[----:B------:R-:W-:Y:S01]  /*15d0*/  UIADD3 UR18, UR21, UR18, URZ ;  /* 0x0000001215127290 */ /* 0x000fe2000fffe03f */
[----:B------:R-:W-:Y:S01]  /*15e0*/  IADD3 R18, -R11, UR15, RZ ;  /* 0x0000000f0b127c10 */ /* 0x000fe2000fffe1ff */
[C---:B------:R-:W-:Y:S01]  /*15f0*/  IMAD R0, R8.reuse, c[0x0][0x1e0], RZ ;  /* 0x0000780008007a24 */ /* 0x040fe200078e02ff */
[----:B------:R-:W-:Y:S01]  /*1600*/  LOP3.LUT R9, R5, 0x8, R9, 0xf8, !PT ;  /* 0x0000000805097812 */ /* 0x000fe200078ef809 */
[----:B------:R-:W-:Y:S01]  /*1610*/  IMAD R8, R8, c[0x0][0x208], RZ ;  /* 0x0000820008087a24 */ /* 0x000fe200078e02ff */
[----:B------:R-:W-:Y:S01]  /*1620*/  ISETP.GE.AND P4, PT, R18, 0x1, PT ;  /* 0x000000011200780c */ /* 0x000fe20003f86270 */
[----:B------:R-:W-:Y:S01]  /*1630*/  IMAD R0, R16, c[0x0][0x1e4], R0 ;  /* 0x0000790010007a24 */ /* 0x000fe200078e0200 */
[----:B------:R-:W-:Y:S01]  /*1640*/  ISETP.GE.AND P3, PT, R18, 0x11, PT ;  /* 0x000000111200780c */ /* 0x000fe20003f66270 */
[C---:B------:R-:W-:Y:S01]  /*1650*/  IMAD R8, R16.reuse, c[0x0][0x20c], R8 ;  /* 0x0000830010087a24 */ /* 0x040fe200078e0208 */
[----:B------:R-:W-:Y:S01]  /*1660*/  SHF.R.U32.HI R5, RZ, 0x3, R5 ;  /* 0x00000003ff057819 */ /* 0x000fe20000011605 */
[----:B--2---:R-:W-:Y:S01]  /*1670*/  IMAD.WIDE.U32 R6, R16, c[0x0][0x1e0], RZ ;  /* 0x0000780010067a25 */ /* 0x004fe200078e00ff */
[----:B------:R-:W-:Y:S01]  /*1680*/  ISETP.GE.AND P6, PT, R14, c[0x0][0x1d4], PT ;  /* 0x000075000e007a0c */ /* 0x000fe20003fc6270 */
[----:B------:R-:W-:Y:S01]  /*1690*/  ULDC.64 UR4, c[0x0][0x210] ;  /* 0x0000840000047ab9 */ /* 0x000fe20000000a00 */
[----:B------:R-:W-:Y:S01]  /*16a0*/  LOP3.LUT R24, R9, R5, RZ, 0x3c, !PT ;  /* 0x0000000509187212 */ /* 0x000fe200078e3cff */
[----:B------:R-:W-:Y:S01]  /*16b0*/  IMAD R5, R16, c[0x0][0x1e0], RZ ;  /* 0x0000780010057a24 */ /* 0x000fe200078e02ff */
[----:B------:R-:W-:Y:S01]  /*16c0*/  IADD3 R7, R7, R0, RZ ;  /* 0x0000000007077210 */ /* 0x000fe20007ffe0ff */
[----:B------:R-:W-:Y:S01]  /*16d0*/  UIMAD.WIDE.U32 UR22, UR10, UR4, URZ ;  /* 0x000000040a1672a5 */ /* 0x000fe2000f8e003f */
[----:B------:R-:W-:Y:S01]  /*16e0*/  ISETP.GE.AND P2, PT, R18, 0x21, PT ;  /* 0x000000211200780c */ /* 0x000fe20003f46270 */
[----:B------:R-:W-:Y:S01]  /*16f0*/  UIMAD UR4, UR11, UR4, URZ ;  /* 0x000000040b0472a4 */ /* 0x000fe2000f8e023f */
[----:B------:R-:W-:Y:S01]  /*1700*/  IADD3 R22, R22, -R10, RZ ;  /* 0x8000000a16167210 */ /* 0x000fe20007ffe0ff */
[----:B------:R-:W-:Y:S01]  /*1710*/  UISETP.GT.AND UP0, UPT, UR19, UR8, UPT ;  /* 0x000000081300728c */ /* 0x000fe2000bf04270 */
[----:B------:R-:W-:Y:S01]  /*1720*/  MOV R9, UR10 ;  /* 0x0000000a00097c02 */ /* 0x000fe20008000f00 */
[----:B------:R-:W-:Y:S01]  /*1730*/  UIMAD UR4, UR10, UR5, UR4 ;  /* 0x000000050a0472a4 */ /* 0x000fe2000f8e0204 */
[----:B------:R-:W-:-:S02]  /*1740*/  LEA.HI R195, R27, R196, RZ, 0x5 ;  /* 0x000000c41bc37211 */ /* 0x000fc400078f28ff */
[----:B------:R-:W-:Y:S01]  /*1750*/  SHF.L.U32 R242, R14, 0x1, RZ ;  /* 0x000000010ef27819 */ /* 0x000fe200000006ff */
[----:B------:R-:W-:Y:S01]  /*1760*/  UIADD3 UR4, UR23, UR4, URZ ;  /* 0x0000000417047290 */ /* 0x000fe2000fffe03f */
[----:B---3--:R-:W-:Y:S01]  /*1770*/  SHF.R.S32.HI R23, RZ, 0x1f, R243 ;  /* 0x0000001fff177819 */ /* 0x008fe200000114f3 */
[----:B------:R-:W-:-:S04]  /*1780*/  IMAD.WIDE.U32 R6, R243, c[0x0][0x1f0], R6 ;  /* 0x00007c00f3067a25 */ /* 0x000fc800078e0006 */
[----:B------:R-:W-:Y:S01]  /*1790*/  IMAD R2, R23, c[0x0][0x1f0], RZ ;  /* 0x00007c0017027a24 */ /* 0x000fe200078e02ff */
[----:B------:R-:W-:Y:S01]  /*17a0*/  IADD3 R0, P0, R6, UR20, RZ ;  /* 0x0000001406007c10 */ /* 0x000fe2000ff1e0ff */
[C---:B------:R-:W-:Y:S02]  /*17b0*/  IMAD R5, R243.reuse, c[0x0][0x1f0], R5 ;  /* 0x00007c00f3057a24 */ /* 0x040fe400078e0205 */
[----:B------:R-:W-:Y:S02]  /*17c0*/  IMAD R2, R243, c[0x0][0x1f4], R2 ;  /* 0x00007d00f3027a24 */ /* 0x000fe400078e0202 */
[----:B------:R-:W-:-:S03]  /*17d0*/  IMAD R5, R9, c[0x0][0x1e8], R5 ;  /* 0x00007a0009057a24 */ /* 0x000fc600078e0205 */
[----:B------:R-:W-:Y:S02]  /*17e0*/  IADD3.X R6, R7, UR18, R2, P0, !PT ;  /* 0x0000001207067c10 */ /* 0x000fe400087fe402 */
[C---:B------:R-:W-:Y:S02]  /*17f0*/  LEA R2, P0, R0.reuse, c[0x0][0x1c8], 0x1 ;  /* 0x0000720000027a11 */ /* 0x040fe400078008ff */
[----:B------:R-:W-:Y:S02]  /*1800*/  LEA R5, R5, c[0x0][0x1c8], 0x1 ;  /* 0x0000720005057a11 */ /* 0x000fe400078e08ff */
[----:B------:R-:W-:Y:S01]  /*1810*/  LEA.HI.X R0, R0, c[0x0][0x1cc], R6, 0x1, P0 ;  /* 0x0000730000007a11 */ /* 0x000fe200000f0c06 */
[----:B------:R-:W1:Y:S01]  /*1820*/  SHFL.IDX PT, R12, R2, RZ, 0x181f ;  /* 0x00181fff020c7589 */ /* 0x000e6200000e0000 */
[----:B------:R-:W-:-:S03]  /*1830*/  IMAD.WIDE.U32 R6, R16, c[0x0][0x208], RZ ;  /* 0x0000820010067a25 */ /* 0x000fc600078e00ff */
[----:B------:R-:W2:Y:S02]  /*1840*/  SHFL.IDX PT, R11, R2, 0x1, 0x181f ;  /* 0x00381f00020b7f89 */ /* 0x000ea400000e0000 */
[----:B------:R-:W-:Y:S02]  /*1850*/  IADD3 R7, R7, R8, RZ ;  /* 0x0000000807077210 */ /* 0x000fe40007ffe0ff */
[----:B------:R-:W3:Y:S03]  /*1860*/  SHFL.IDX PT, R13, R0, RZ, 0x181f ;  /* 0x00181fff000d7589 */ /* 0x000ee600000e0000 */
[----:B------:R-:W-:Y:S01]  /*1870*/  IMAD.WIDE.U32 R6, R243, c[0x0][0x218], R6 ;  /* 0x00008600f3067a25 */ /* 0x000fe200078e0006 */
[----:B------:R-:W4:Y:S04]  /*1880*/  SHFL.IDX PT, R21, R0, 0x1, 0x181f ;  /* 0x00381f0000157f89 */ /* 0x000f2800000e0000 */
[----:B------:R-:W5:Y:S04]  /*1890*/  SHFL.IDX PT, R19, R2, 0x2, 0x181f ;  /* 0x00581f0002137f89 */ /* 0x000f6800000e0000 */
[----:B------:R-:W5:Y:S04]  /*18a0*/  SHFL.IDX PT, R20, R0, 0x2, 0x181f ;  /* 0x00581f0000147f89 */ /* 0x000f6800000e0000 */
[----:B------:R-:W5:Y:S01]  /*18b0*/  SHFL.IDX PT, R16, R2, 0x3, 0x181f ;  /* 0x00781f0002107f89 */ /* 0x000f6200000e0000 */
[----:B-1----:R-:W-:-:S03]  /*18c0*/  @P4 LEA R12, P1, R14, R12, 0x1 ;  /* 0x0000000c0e0c4211 */ /* 0x002fc600078208ff */
[----:B------:R-:W1:Y:S01]  /*18d0*/  SHFL.IDX PT, R17, R0, 0x3, 0x181f ;  /* 0x00781f0000117f89 */ /* 0x000e6200000e0000 */
[C---:B--2---:R-:W-:Y:S02]  /*18e0*/  @P3 LEA R10, P0, R14.reuse, R11, 0x1 ;  /* 0x0000000b0e0a3211 */ /* 0x044fe400078008ff */
[C-C-:B---3--:R-:W-:Y:S02]  /*18f0*/  @P4 LEA.HI.X R13, R14.reuse, R13, R241.reuse, 0x1, P1 ;  /* 0x0000000d0e0d4211 */ /* 0x148fe400008f0cf1 */
[----:B----4-:R-:W-:-:S03]  /*1900*/  @P3 LEA.HI.X R11, R14, R21, R241, 0x1, P0 ;  /* 0x000000150e0b3211 */ /* 0x010fc600000f0cf1 */
[----:B------:R2:W-:Y:S01]  /*1910*/  @P4 LDGSTS.E.BYPASS.LTC128B.128 [R197+0x3900], [R12.64], !P6 ;  /* 0x039000000cc54fae */ /* 0x0005e2000f101d50 */
[----:B------:R-:W-:Y:S02]  /*1920*/  ISETP.GE.AND P0, PT, R18, 0x31, PT ;  /* 0x000000311200780c */ /* 0x000fe40003f06270 */
[----:B-----5:R-:W-:Y:S01]  /*1930*/  @P2 LEA R8, P1, R14, R19, 0x1 ;  /* 0x000000130e082211 */ /* 0x020fe200078208ff */
[----:B------:R3:W-:Y:S01]  /*1940*/  @P3 LDGSTS.E.BYPASS.LTC128B.128 [R197+0x4100], [R10.64], !P6 ;  /* 0x041000000ac53fae */ /* 0x0007e2000f101d50 */
[----:B------:R-:W-:Y:S02]  /*1950*/  ISETP.GE.AND P4, PT, R18, 0x41, PT ;  /* 0x000000411200780c */ /* 0x000fe40003f86270 */
[----:B------:R-:W-:Y:S01]  /*1960*/  @P2 LEA.HI.X R9, R14, R20, R241, 0x1, P1 ;  /* 0x000000140e092211 */ /* 0x000fe200008f0cf1 */
[----:B------:R-:W-:Y:S01]  /*1970*/  SHFL.IDX PT, R19, R0, 0x5, 0x181f ;  /* 0x00b81f0000137f89 */ /* 0x000fe200000e0000 */
[----:B------:R-:W-:-:S03]  /*1980*/  ISETP.GE.AND P3, PT, R18, 0x51, PT ;  /* 0x000000511200780c */ /* 0x000fc60003f66270 */
[----:B------:R4:W-:Y:S01]  /*1990*/  @P2 LDGSTS.E.BYPASS.LTC128B.128 [R197+0x4900], [R8.64], !P6 ;  /* 0x0490000008c52fae */ /* 0x0009e2000f101d50 */
[----:B------:R-:W-:-:S03]  /*19a0*/  ISETP.GE.AND P2, PT, R18, 0x61, PT ;  /* 0x000000611200780c */ /* 0x000fc60003f46270 */
[----:B--2---:R-:W-:Y:S04]  /*19b0*/  SHFL.IDX PT, R12, R2, 0x5, 0x181f ;  /* 0x00b81f00020c7f89 */ /* 0x004fe800000e0000 */
[----:B---3--:R2:W3:Y:S04]  /*19c0*/  SHFL.IDX PT, R10, R2, 0x4, 0x181f ;  /* 0x00981f00020a7f89 */ /* 0x0084e800000e0000 */
[----:B------:R-:W5:Y:S01]  /*19d0*/  SHFL.IDX PT, R11, R0, 0x4, 0x181f ;  /* 0x00981f00000b7f89 */ /* 0x000f6200000e0000 */
[----:B----4-:R-:W-:-:S03]  /*19e0*/  @P0 LEA R8, P1, R14, R16, 0x1 ;  /* 0x000000100e080211 */ /* 0x010fc600078208ff */
[----:B------:R-:W4:Y:S01]  /*19f0*/  SHFL.IDX PT, R16, R5, 0x6, 0x181f ;  /* 0x00d81f0005107f89 */ /* 0x000f2200000e0000 */
[----:B-1----:R-:W-:-:S03]  /*1a00*/  @P0 LEA.HI.X R9, R14, R17, R241, 0x1, P1 ;  /* 0x000000110e090211 */ /* 0x002fc600008f0cf1 */
[----:B------:R1:W4:Y:S04]  /*1a10*/  SHFL.IDX PT, R17, R0, 0x6, 0x181f ;  /* 0x00d81f0000117f89 */ /* 0x00032800000e0000 */
[----:B------:R4:W-:Y:S01]  /*1a20*/  @P0 LDGSTS.E.BYPASS.LTC128B.128 [R197+0x5100], [R8.64], !P6 ;  /* 0x0510000008c50fae */ /* 0x0009e2000f101d50 */
[----:B--2---:R-:W-:Y:S02]  /*1a30*/  SHF.L.U32 R2, R25, 0x6, RZ ;  /* 0x0000000619027819 */ /* 0x004fe400000006ff */
[----:B---3--:R-:W-:-:S04]  /*1a40*/  @P4 LEA R10, P1, R14, R10, 0x1 ;  /* 0x0000000a0e0a4211 */ /* 0x008fc800078208ff */
[----:B-----5:R-:W-:-:S05]  /*1a50*/  @P4 LEA.HI.X R11, R14, R11, R241, 0x1, P1 ;  /* 0x0000000b0e0b4211 */ /* 0x020fca00008f0cf1 */
[----:B------:R2:W-:Y:S01]  /*1a60*/  @P4 LDGSTS.E.BYPASS.LTC128B.128 [R197+0x5900], [R10.64], !P6 ;  /* 0x059000000ac54fae */ /* 0x0005e2000f101d50 */
[----:B-1----:R-:W-:Y:S01]  /*1a70*/  LOP3.LUT R0, R2, 0x1c0, RZ, 0xc0, !PT ;  /* 0x000001c002007812 */ /* 0x002fe200078ec0ff */
[----:B------:R-:W-:-:S04]  /*1a80*/  IMAD R2, R23, c[0x0][0x218], RZ ;  /* 0x0000860017027a24 */ /* 0x000fc800078e02ff */
[----:B------:R-:W-:Y:S01]  /*1a90*/  IMAD R5, R243, c[0x0][0x21c], R2 ;  /* 0x00008700f3057a24 */ /* 0x000fe200078e0202 */
[----:B------:R-:W-:Y:S02]  /*1aa0*/  IADD3 R2, P0, R6, UR22, RZ ;  /* 0x0000001606027c10 */ /* 0x000fe4000ff1e0ff */
[----:B------:R-:W-:Y:S02]  /*1ab0*/  SHF.L.U32 R6, R22, 0x3, RZ ;  /* 0x0000000316067819 */ /* 0x000fe400000006ff */
[----:B----4-:R-:W-:Y:S02]  /*1ac0*/  @P3 LEA R8, P1, R14, R12, 0x1 ;  /* 0x0000000c0e083211 */ /* 0x010fe400078208ff */
[----:B------:R-:W-:Y:S02]  /*1ad0*/  IADD3.X R13, R7, UR4, R5, P0, !PT ;  /* 0x00000004070d7c10 */ /* 0x000fe400087fe405 */
[----:B------:R-:W-:Y:S02]  /*1ae0*/  LOP3.LUT R12, R0, 0x8, R6, 0xf8, !PT ;  /* 0x00000008000c7812 */ /* 0x000fe400078ef806 */
[----:B------:R-:W-:-:S02]  /*1af0*/  SHF.R.U32.HI R7, RZ, 0x3, R0 ;  /* 0x00000003ff077819 */ /* 0x000fc40000011600 */
[C-C-:B------:R-:W-:Y:S02]  /*1b00*/  @P3 LEA.HI.X R9, R14.reuse, R19, R241.reuse, 0x1, P1 ;  /* 0x000000130e093211 */ /* 0x140fe400008f0cf1 */
[----:B------:R-:W-:Y:S02]  /*1b10*/  @P2 LEA R6, P1, R14, R16, 0x1 ;  /* 0x000000100e062211 */ /* 0x000fe400078208ff */
[----:B------:R-:W-:Y:S01]  /*1b20*/  LOP3.LUT R117, R12, R7, RZ, 0x3c, !PT ;  /* 0x000000070c757212 */ /* 0x000fe200078e3cff */
[----:B------:R1:W-:Y:S01]  /*1b30*/  @P3 LDGSTS.E.BYPASS.LTC128B.128 [R197+0x6100], [R8.64], !P6 ;  /* 0x0610000008c53fae */ /* 0x0003e2000f101d50 */
[----:B------:R-:W-:Y:S02]  /*1b40*/  @P2 LEA.HI.X R7, R14, R17, R241, 0x1, P1 ;  /* 0x000000110e072211 */ /* 0x000fe400008f0cf1 */
[----:B------:R-:W-:Y:S02]  /*1b50*/  LEA R5, P0, R2, c[0x0][0x1f8], 0x1 ;  /* 0x00007e0002057a11 */ /* 0x000fe400078008ff */
[----:B------:R-:W-:Y:S01]  /*1b60*/  LEA R0, R22, R24, 0x9 ;  /* 0x0000001816007211 */ /* 0x000fe200078e48ff */
[----:B------:R3:W-:Y:S01]  /*1b70*/  @P2 LDGSTS.E.BYPASS.LTC128B.128 [R197+0x6900], [R6.64], !P6 ;  /* 0x0690000006c52fae */ /* 0x0007e2000f101d50 */
[----:B------:R-:W-:-:S02]  /*1b80*/  LEA.HI.X R2, R2, c[0x0][0x1fc], R13, 0x1, P0 ;  /* 0x00007f0002027a11 */ /* 0x000fc400000f0c0d */
[----:B------:R-:W-:Y:S01]  /*1b90*/  LOP3.LUT P0, RZ, R15, 0x2, RZ, 0xc0, !PT ;  /* 0x000000020fff7812 */ /* 0x000fe2000780c0ff */
[----:B------:R-:W0:Y:S01]  /*1ba0*/  LDGDEPBAR ;  /* 0x00000000000079af */ /* 0x000e220000000000 */
[----:B------:R-:W-:Y:S02]  /*1bb0*/  SHF.L.U32 R119, R0, 0x1, RZ ;  /* 0x0000000100777819 */ /* 0x000fe400000006ff */
[C---:B------:R-:W-:Y:S01]  /*1bc0*/  SHF.L.U64.HI R241, R14.reuse, 0x1, R241 ;  /* 0x000000010ef17819 */ /* 0x040fe200000102f1 */
[----:B--2---:R-:W2:Y:S01]  /*1bd0*/  SHFL.IDX PT, R10, R5, RZ, 0x181f ;  /* 0x00181fff050a7589 */ /* 0x004ea200000e0000 */
[C---:B------:R-:W-:Y:S02]  /*1be0*/  IADD3 R0, R119.reuse, 0x3900, RZ ;  /* 0x0000390077007810 */ /* 0x040fe40007ffe0ff */
[----:B------:R-:W-:Y:S01]  /*1bf0*/  IADD3 R234, R119, 0x3920, RZ ;  /* 0x0000392077ea7810 */ /* 0x000fe20007ffe0ff */
[----:B------:R-:W-:Y:S01]  /*1c00*/  SHFL.IDX PT, R11, R2, RZ, 0x181f ;  /* 0x00181fff020b7589 */ /* 0x000fe200000e0000 */
[----:B------:R-:W-:-:S03]  /*1c10*/  ISETP.GE.AND P3, PT, R14, c[0x0][0x1d4], PT ;  /* 0x000075000e007a0c */ /* 0x000fc60003f66270 */
[----:B------:R-:W-:Y:S01]  /*1c20*/  @P0 IADD3 R234, R0, -0x20, RZ ;  /* 0xffffffe000ea0810 */ /* 0x000fe20007ffe0ff */
[----:B------:R-:W-:Y:S01]  /*1c30*/  SHFL.IDX PT, R13, R2, 0x1, 0x181f ;  /* 0x00381f00020d7f89 */ /* 0x000fe200000e0000 */
[C---:B------:R-:W-:Y:S02]  /*1c40*/  ISETP.LT.OR P0, PT, R18.reuse, 0x1, P3 ;  /* 0x000000011200780c */ /* 0x040fe40001f01670 */
[----:B------:R-:W-:Y:S01]  /*1c50*/  ISETP.LT.OR P2, PT, R18, 0x11, P3 ;  /* 0x000000111200780c */ /* 0x000fe20001f41670 */
[----:B-1----:R-:W1:Y:S01]  /*1c60*/  SHFL.IDX PT, R9, R5, 0x1, 0x181f ;  /* 0x00381f0005097f89 */ /* 0x002e6200000e0000 */
[C---:B------:R-:W-:Y:S02]  /*1c70*/  IADD3 R240, R234.reuse, 0x800, RZ ;  /* 0x00000800eaf07810 */ /* 0x040fe40007ffe0ff */
[C---:B------:R-:W-:Y:S01]  /*1c80*/  IADD3 R239, R234.reuse, 0x1000, RZ ;  /* 0x00001000eaef7810 */ /* 0x040fe20007ffe0ff */
[----:B------:R-:W4:Y:S01]  /*1c90*/  SHFL.IDX PT, R8, R5, 0x2, 0x181f ;  /* 0x00581f0005087f89 */ /* 0x000f2200000e0000 */
[----:B------:R-:W-:Y:S01]  /*1ca0*/  IADD3 R238, R234, 0x1800, RZ ;  /* 0x00001800eaee7810 */ /* 0x000fe20007ffe0ff */
[----:B------:R-:W-:-:S04]  /*1cb0*/  DEPBAR.LE SB0, 0x1 ;  /* 0x000080400000791a */ /* 0x000fc80000000000 */
[----:B------:R-:W-:-:S04]  /*1cc0*/  DEPBAR.LE SB0, 0x0 ;  /* 0x000080000000791a */ /* 0x000fc80000000000 */
[----:B------:R-:W-:Y:S01]  /*1cd0*/  BAR.SYNC.DEFER_BLOCKING 0x0 ;  /* 0x0000000000007b1d */ /* 0x000fe20000010000 */
[----:B---3--:R-:W-:Y:S02]  /*1ce0*/  SHF.L.U32 R7, R26, 0x6, RZ ;  /* 0x000000061a077819 */ /* 0x008fe400000006ff */
[----:B------:R-:W-:Y:S02]  /*1cf0*/  SHF.L.U32 R6, R195, 0x5, RZ ;  /* 0x00000005c3067819 */ /* 0x000fe400000006ff */
[----:B------:R-:W-:Y:S01]  /*1d00*/  LOP3.LUT R116, R7, 0xfffffe00, RZ, 0xc0, !PT ;  /* 0xfffffe0007747812 */ /* 0x000fe200078ec0ff */
[----:B------:R-:W3:Y:S01]  /*1d10*/  SHFL.IDX PT, R19, R5, 0x3, 0x181f ;  /* 0x00781f0005137f89 */ /* 0x000ee200000e0000 */
[----:B------:R-:W-:Y:S02]  /*1d20*/  LOP3.LUT R0, R6, 0x7ffffc00, RZ, 0xc0, !PT ;  /* 0x7ffffc0006007812 */ /* 0x000fe400078ec0ff */
[----:B--2---:R-:W-:Y:S01]  /*1d30*/  IADD3 R16, P1, R10, R242, RZ ;  /* 0x000000f20a107210 */ /* 0x004fe20007f3e0ff */
[----:B------:R-:W2:Y:S01]  /*1d40*/  SHFL.IDX PT, R21, R2, 0x2, 0x181f ;  /* 0x00581f0002157f89 */ /* 0x000ea200000e0000 */
[----:B------:R-:W-:-:S02]  /*1d50*/  IADD3 R0, R117, R116, R0 ;  /* 0x0000007475007210 */ /* 0x000fc40007ffe000 */
[-C--:B-1----:R-:W-:Y:S01]  /*1d60*/  IADD3 R12, P4, R9, R242.reuse, RZ ;  /* 0x000000f2090c7210 */ /* 0x082fe20007f9e0ff */
[----:B------:R-:W1:Y:S01]  /*1d70*/  SHFL.IDX PT, R20, R5, 0x4, 0x181f ;  /* 0x00981f0005147f89 */ /* 0x000e6200000e0000 */
[----:B------:R-:W-:Y:S02]  /*1d80*/  SHF.L.U32 R230, R0, 0x1, RZ ;  /* 0x0000000100e67819 */ /* 0x000fe400000006ff */
[-C--:B------:R-:W-:Y:S01]  /*1d90*/  IADD3.X R17, R11, R241.reuse, RZ, P1, !PT ;  /* 0x000000f10b117210 */ /* 0x080fe20000ffe4ff */
[----:B------:R-:W5:Y:S01]  /*1da0*/  SHFL.IDX PT, R23, R2, 0x3, 0x181f ;  /* 0x00781f0002177f89 */ /* 0x000f6200000e0000 */
[----:B----4-:R-:W-:Y:S02]  /*1db0*/  IADD3 R8, P1, R8, R242, RZ ;  /* 0x000000f208087210 */ /* 0x010fe40007f3e0ff */
[----:B------:R-:W-:Y:S01]  /*1dc0*/  IADD3.X R13, R13, R241, RZ, P4, !PT ;  /* 0x000000f10d0d7210 */ /* 0x000fe200027fe4ff */
[----:B------:R-:W4:Y:S01]  /*1dd0*/  SHFL.IDX PT, R22, R2, 0x4, 0x181f ;  /* 0x00981f0002167f89 */ /* 0x000f2200000e0000 */
[----:B------:R-:W-:-:S02]  /*1de0*/  LEA R233, R3, R230, 0x1 ;  /* 0x000000e603e97211 */ /* 0x000fc400078e08ff */
[----:B------:R-:W-:Y:S01]  /*1df0*/  LEA R231, R4, R230, 0x1 ;  /* 0x000000e604e77211 */ /* 0x000fe200078e08ff */
[----:B------:R-:W-:Y:S01]  /*1e00*/  LDSM.16.M88.4 R36, [R230+0x7100] ;  /* 0x00710000e624783b */ /* 0x000fe20000000200 */
[C---:B------:R-:W-:Y:S02]  /*1e10*/  IADD3 R237, R234.reuse, 0x2000, RZ ;  /* 0x00002000eaed7810 */ /* 0x040fe40007ffe0ff */
[----:B------:R-:W-:Y:S01]  /*1e20*/  LEA R232, R3, R231, 0x1 ;  /* 0x000000e703e87211 */ /* 0x000fe200078e08ff */
[----:B------:R-:W4:Y:S01]  /*1e30*/  LDSM.16.M88.4 R48, [R119+0x3900] ;  /* 0x003900007730783b */ /* 0x000f220000000200 */
[----:B---3--:R-:W-:Y:S02]  /*1e40*/  IADD3 R6, P4, R19, R242, RZ ;  /* 0x000000f213067210 */ /* 0x008fe40007f9e0ff */
[----:B------:R-:W-:Y:S01]  /*1e50*/  IADD3 R236, R234, 0x2800, RZ ;  /* 0x00002800eaec7810 */ /* 0x000fe20007ffe0ff */
[----:B------:R-:W-:Y:S01]  /*1e60*/  SHFL.IDX PT, R0, R5, 0x5, 0x181f ;  /* 0x00b81f0005007f89 */ /* 0x000fe200000e0000 */
[----:B--2---:R-:W-:-:S02]  /*1e70*/  IADD3.X R9, R21, R241, RZ, P1, !PT ;  /* 0x000000f115097210 */ /* 0x004fc40000ffe4ff */
[----:B------:R-:W-:Y:S01]  /*1e80*/  IADD3 R235, R234, 0x3000, RZ ;  /* 0x00003000eaeb7810 */ /* 0x000fe20007ffe0ff */
[----:B------:R-:W-:Y:S01]  /*1e90*/  SHFL.IDX PT, R5, R5, 0x6, 0x181f ;  /* 0x00d81f0005057f89 */ /* 0x000fe200000e0000 */
[----:B-1----:R-:W-:-:S03]  /*1ea0*/  IADD3 R10, P1, R20, R242, RZ ;  /* 0x000000f2140a7210 */ /* 0x002fc60007f3e0ff */
[----:B------:R-:W-:Y:S01]  /*1eb0*/  SHFL.IDX PT, R14, R2, 0x5, 0x181f ;  /* 0x00b81f00020e7f89 */ /* 0x000fe200000e0000 */
[-C--:B-----5:R-:W-:Y:S02]  /*1ec0*/  IADD3.X R7, R23, R241.reuse, RZ, P4, !PT ;  /* 0x000000f117077210 */ /* 0x0a0fe400027fe4ff */
[----:B------:R-:W-:Y:S01]  /*1ed0*/  ISETP.LT.OR P4, PT, R18, 0x21, P3 ;  /* 0x000000211200780c */ /* 0x000fe20001f81670 */
[----:B------:R-:W1:Y:S01]  /*1ee0*/  LDSM.16.M88.4 R32, [R230+0x9100] ;  /* 0x00910000e620783b */ /* 0x000e620000000200 */
[----:B----4-:R-:W-:Y:S02]  /*1ef0*/  IADD3.X R11, R22, R241, RZ, P1, !PT ;  /* 0x000000f1160b7210 */ /* 0x010fe40000ffe4ff */
[C---:B------:R-:W-:Y:S01]  /*1f00*/  ISETP.LT.OR P1, PT, R18.reuse, 0x31, P3 ;  /* 0x000000311200780c */ /* 0x040fe20001f21670 */
[----:B------:R-:W-:Y:S04]  /*1f10*/  SHFL.IDX PT, R2, R2, 0x6, 0x181f ;  /* 0x00d81f0002027f89 */ /* 0x000fe800000e0000 */
[----:B------:R-:W-:Y:S04]  /*1f20*/  LDSM.16.M88.4 R80, [R119+0x4100] ;  /* 0x004100007750783b */ /* 0x000fe80000000200 */
[----:B------:R-:W-:Y:S04]  /*1f30*/  LDSM.16.M88.4 R88, [R119+0x4900] ;  /* 0x004900007758783b */ /* 0x000fe80000000200 */
[----:B------:R-:W-:Y:S04]  /*1f40*/  LDSM.16.M88.4 R96, [R119+0x5100] ;  /* 0x005100007760783b */ /* 0x000fe80000000200 */
[----:B------:R-:W-:Y:S04]  /*1f50*/  LDSM.16.M88.4 R104, [R119+0x5900] ;  /* 0x005900007768783b */ /* 0x000fe80000000200 */
[----:B------:R-:W-:Y:S01]  /*1f60*/  LDSM.16.M88.4 R112, [R119+0x6100] ;  /* 0x006100007770783b */ /* 0x000fe20000000200 */
[----:B------:R-:W-:Y:S03]  /*1f70*/  HMMA.16816.F32 R68, R36, R50, RZ ;  /* 0x000000322444723c */ /* 0x000fe600000018ff */
[----:B------:R-:W-:Y:S04]  /*1f80*/  LDSM.16.M88.4 R124, [R119+0x6900] ;  /* 0x00690000777c783b */ /* 0x000fe80000000200 */
[----:B------:R-:W-:Y:S04]  /*1f90*/  LDSM.16.M88.4 R28, [R233+0x7100] ;  /* 0x00710000e91c783b */ /* 0x000fe80000000200 */
[----:B------:R-:W-:Y:S04]  /*1fa0*/  LDSM.16.M88.4 R24, [R233+0x9100] ;  /* 0x00910000e918783b */ /* 0x000fe80000000200 */
[----:B------:R-:W2:Y:S01]  /*1fb0*/  LDSM.16.M88.4 R52, [R234] ;  /* 0x00000000ea34783b */ /* 0x000ea20000000200 */
[----:B-1----:R-:W-:Y:S03]  /*1fc0*/  HMMA.16816.F32 R56, R32, R48, RZ ;  /* 0x000000302038723c */ /* 0x002fe600000018ff */
[----:B------:R-:W-:Y:S04]  /*1fd0*/  LDSM.16.M88.4 R84, [R234+0x800] ;  /* 0x00080000ea54783b */ /* 0x000fe80000000200 */
[----:B------:R-:W-:Y:S04]  /*1fe0*/  LDSM.16.M88.4 R92, [R234+0x1000] ;  /* 0x00100000ea5c783b */ /* 0x000fe80000000200 */
[----:B------:R-:W-:Y:S04]  /*1ff0*/  LDSM.16.M88.4 R100, [R234+0x1800] ;  /* 0x00180000ea64783b */ /* 0x000fe80000000200 */
[----:B------:R-:W-:Y:S04]  /*2000*/  LDSM.16.M88.4 R108, [R234+0x2000] ;  /* 0x00200000ea6c783b */ /* 0x000fe80000000200 */
[----:B------:R-:W-:Y:S04]  /*2010*/  LDSM.16.M88.4 R120, [R234+0x2800] ;  /* 0x00280000ea78783b */ /* 0x000fe80000000200 */
[----:B------:R-:W-:Y:S04]  /*2020*/  LDSM.16.M88.4 R128, [R234+0x3000] ;  /* 0x00300000ea80783b */ /* 0x000fe80000000200 */
[----:B------:R-:W-:Y:S01]  /*2030*/  @!PT LDS RZ, [RZ] ;  /* 0x00000000fffff984 */ /* 0x000fe20000000800 */
[----:B------:R-:W-:Y:S01]  /*2040*/  @!PT LDS RZ, [RZ] ;  /* 0x00000000fffff984 */ /* 0x000fe20000000800 */
[----:B------:R-:W-:Y:S01]  /*2050*/  @!PT LDS RZ, [RZ] ;  /* 0x00000000fffff984 */ /* 0x000fe20000000800 */
[----:B------:R1:W-:Y:S01]  /*2060*/  LDGSTS.E.BYPASS.LTC128B.128 [R197+0x100], [R16.64], !P0 ;  /* 0x0010000010c57fae */ /* 0x0003e2000c101d50 */
[----:B------:R-:W-:-:S03]  /*2070*/  ISETP.LT.OR P0, PT, R18, 0x41, P3 ;  /* 0x000000411200780c */ /* 0x000fc60001f01670 */
[----:B------:R3:W-:Y:S01]  /*2080*/  LDGSTS.E.BYPASS.LTC128B.128 [R197+0x900], [R12.64], !P2 ;  /* 0x009000000cc57fae */ /* 0x0007e2000d101d50 */
[----:B------:R-:W-:-:S03]  /*2090*/  LOP3.LUT P2, RZ, R15, 0x4, RZ, 0xc0, !PT ;  /* 0x000000040fff7812 */ /* 0x000fc6000784c0ff */
[----:B------:R4:W-:Y:S01]  /*20a0*/  LDGSTS.E.BYPASS.LTC128B.128 [R197+0x1100], [R8.64], !P4 ;  /* 0x0110000008c57fae */ /* 0x0009e2000e101d50 */
[C---:B------:R-:W-:Y:S02]  /*20b0*/  ISETP.LT.OR P4, PT, R18.reuse, 0x51, P3 ;  /* 0x000000511200780c */ /* 0x040fe40001f81670 */
[----:B------:R-:W-:Y:S01]  /*20c0*/  ISETP.LT.OR P3, PT, R18, 0x61, P3 ;  /* 0x000000611200780c */ /* 0x000fe20001f61670 */
[----:B------:R5:W-:Y:S01]  /*20d0*/  LDGSTS.E.BYPASS.LTC128B.128 [R197+0x1900], [R6.64], !P1 ;  /* 0x0190000006c57fae */ /* 0x000be2000c901d50 */
[----:B--2---:R-:W-:Y:S03]  /*20e0*/  HMMA.16816.F32 R56, R24, R52, R56 ;  /* 0x000000341838723c */ /* 0x004fe60000001838 */
[----:B------:R2:W-:Y:S01]  /*20f0*/  LDGSTS.E.BYPASS.LTC128B.128 [R197+0x2100], [R10.64], !P0 ;  /* 0x021000000ac57fae */ /* 0x0005e2000c101d50 */
[----:B----4-:R-:W-:Y:S02]  /*2100*/  IADD3 R8, P1, R0, R242, RZ ;  /* 0x000000f200087210 */ /* 0x010fe40007f3e0ff */
[----:B-----5:R-:W-:-:S02]  /*2110*/  MOV R7, 0x40 ;  /* 0x0000004000077802 */ /* 0x020fc40000000f00 */
[----:B------:R-:W-:Y:S02]  /*2120*/  IADD3 R6, P0, R5, R242, RZ ;  /* 0x000000f205067210 */ /* 0x000fe40007f1e0ff */
[----:B------:R-:W-:Y:S02]  /*2130*/  SEL R0, R7, 0xffffffc0, !P2 ;  /* 0xffffffc007007807 */ /* 0x000fe40005000000 */
[-C--:B------:R-:W-:Y:S02]  /*2140*/  IADD3.X R9, R14, R241.reuse, RZ, P1, !PT ;  /* 0x000000f10e097210 */ /* 0x080fe40000ffe4ff */
[----:B---3--:R-:W-:Y:S01]  /*2150*/  HMMA.16816.F32 R12, R36, R48, RZ ;  /* 0x00000030240c723c */ /* 0x008fe200000018ff */
[----:B------:R-:W-:Y:S02]  /*2160*/  IADD3.X R7, R2, R241, RZ, P0, !PT ;  /* 0x000000f102077210 */ /* 0x000fe400007fe4ff */
[----:B------:R-:W-:Y:S01]  /*2170*/  IADD3 R229, R119, R0, RZ ;  /* 0x0000000077e57210 */ /* 0x000fe20007ffe0ff */
[----:B------:R2:W-:Y:S01]  /*2180*/  LDGSTS.E.BYPASS.LTC128B.128 [R197+0x2900], [R8.64], !P4 ;  /* 0x0290000008c57fae */ /* 0x0005e2000e101d50 */
[----:B------:R-:W-:-:S02]  /*2190*/  IADD3 R228, R0, R234, RZ ;  /* 0x000000ea00e47210 */ /* 0x000fc40007ffe0ff */
[----:B------:R-:W-:Y:S01]  /*21a0*/  IADD3 R2, R197, 0x100, RZ ;  /* 0x00000100c5027810 */ /* 0x000fe20007ffe0ff */
[----:B------:R3:W-:Y:S01]  /*21b0*/  LDGSTS.E.BYPASS.LTC128B.128 [R197+0x3100], [R6.64], !P3 ;  /* 0x0310000006c57fae */ /* 0x0007e2000d901d50 */
[----:B------:R-:W-:Y:S02]  /*21c0*/  PLOP3.LUT P0, PT, PT, PT, UP0, 0x80, 0x0 ;  /* 0x000000000000781c */ /* 0x000fe40003f0f008 */
[----:B------:R-:W-:Y:S01]  /*21d0*/  ISETP.GT.AND P4, PT, R198, 0x6f, PT ;  /* 0x0000006fc600780c */ /* 0x000fe20003f84270 */
[----:B------:R-:W-:Y:S04]  /*21e0*/  LDSM.16.M88.4 R40, [R229+0x3900] ;  /* 0x00390000e528783b */ /* 0x000fe80000000200 */
[----:B------:R-:W4:Y:S04]  /*21f0*/  LDSM.16.M88.4 R20, [R231+0x7100] ;  /* 0x00710000e714783b */ /* 0x000f280000000200 */
[----:B-1----:R-:W1:Y:S04]  /*2200*/  LDSM.16.M88.4 R16, [R231+0x9100] ;  /* 0x00910000e710783b */ /* 0x002e680000000200 */
[----:B------:R-:W-:Y:S01]  /*2210*/  HMMA.16816.F32 R60, R28, R52, R12 ;  /* 0x000000341c3c723c */ /* 0x000fe2000000180c */
[----:B------:R-:W-:Y:S04]  /*2220*/  LDSM.16.M88.4 R44, [R228] ;  /* 0x00000000e42c783b */ /* 0x000fe80000000200 */
[----:B------:R-:W5:Y:S04]  /*2230*/  LDSM.16.M88.4 R12, [R232+0x7100] ;  /* 0x00710000e80c783b */ /* 0x000f680000000200 */
[----:B--2---:R-:W2:Y:S04]  /*2240*/  LDSM.16.M88.4 R8, [R232+0x9100] ;  /* 0x00910000e808783b */ /* 0x004ea80000000200 */
[----:B------:R-:W0:Y:S04]  /*2250*/  LDGDEPBAR ;  /* 0x00000000000079af */ /* 0x000e280000000000 */
[----:B------:R-:W-:Y:S07]  /*2260*/  STL [R1+0xc], R2 ;  /* 0x00000c0201007387 */ /* 0x000fee0000100800 */
[----:B----4-:R-:W-:Y:S08]  /*2270*/  HMMA.16816.F32 R64, R20, R40, R60 ;  /* 0x000000281440723c */ /* 0x010ff0000000183c */
[----:B------:R-:W-:Y:S08]  /*2280*/  HMMA.16816.F32 R60, R32, R50, RZ ;  /* 0x00000032203c723c */ /* 0x000ff000000018ff */
[----:B-1----:R-:W-:Y:S08]  /*2290*/  HMMA.16816.F32 R48, R16, R40, R56 ;  /* 0x000000281030723c */ /* 0x002ff00000001838 */
[----:B------:R-:W-:Y:S08]  /*22a0*/  HMMA.16816.F32 R56, R28, R54, R68 ;  /* 0x000000361c38723c */ /* 0x000ff00000001844 */
[----:B-----5:R-:W-:Y:S08]  /*22b0*/  HMMA.16816.F32 R68, R12, R44, R64 ;  /* 0x0000002c0c44723c */ /* 0x020ff00000001840 */
[----:B------:R-:W-:Y:S08]  /*22c0*/  HMMA.16816.F32 R64, R24, R54, R60 ;  /* 0x000000361840723c */ /* 0x000ff0000000183c */
[----:B------:R-:W-:Y:S08]  /*22d0*/  HMMA.16816.F32 R60, R36, R80, RZ ;  /* 0x00000050243c723c */ /* 0x000ff000000018ff */
[----:B--2---:R-:W-:Y:S01]  /*22e0*/  HMMA.16816.F32 R76, R8, R44, R48 ;  /* 0x0000002c084c723c */ /* 0x004fe20000001830 */
[----:B------:R-:W1:Y:S01]  /*22f0*/  LDSM.16.M88.4 R48, [R229+0x4100] ;  /* 0x00410000e530783b */ /* 0x000e620000000200 */
[----:B------:R-:W-:-:S04]  /*2300*/  FMUL.FTZ R0, R68, c[0x0][0x320] ;  /* 0x0000c80044007a20 */ /* 0x000fc80000410000 */
[----:B------:R2:W4:Y:S02]  /*2310*/  MUFU.TANH R194, R0 ;  /* 0x0000000000c27308 */ /* 0x0005240000002400 */
[----:B------:R-:W-:Y:S08]  /*2320*/  HMMA.16816.F32 R52, R20, R42, R56 ;  /* 0x0000002a1434723c */ /* 0x000ff00000001838 */
[----:B------:R-:W-:Y:S01]  /*2330*/  HMMA.16816.F32 R56, R32, R80, RZ ;  /* 0x000000502038723c */ /* 0x000fe200000018ff */
[----:B--2---:R-:W-:-:S07]  /*2340*/  FMUL.FTZ R0, R69, c[0x0][0x320] ;  /* 0x0000c80045007a20 */ /* 0x004fce0000410000 */
[----:B------:R-:W-:Y:S01]  /*2350*/  HMMA.16816.F32 R60, R28, R84, R60 ;  /* 0x000000541c3c723c */ /* 0x000fe2000000183c */
[----:B------:R2:W1:Y:S07]  /*2360*/  MUFU.TANH R193, R0 ;  /* 0x0000000000c17308 */ /* 0x00046e0000002400 */
[----:B------:R-:W-:Y:S01]  /*2370*/  HMMA.16816.F32 R64, R16, R42, R64 ;  /* 0x0000002a1040723c */ /* 0x000fe20000001840 */
[----:B------:R-:W5:Y:S01]  /*2380*/  LDSM.16.M88.4 R40, [R228+0x800] ;  /* 0x00080000e428783b */ /* 0x000f620000000200 */
[----:B--2---:R-:W-:-:S04]  /*2390*/  FMUL.FTZ R0, R70, c[0x0][0x320] ;  /* 0x0000c80046007a20 */ /* 0x004fc80000410000 */
[----:B------:R2:W2:Y:S10]  /*23a0*/  MUFU.TANH R192, R0 ;  /* 0x0000000000c07308 */ /* 0x0004b40000002400 */
[----:B-1----:R-:W-:Y:S08]  /*23b0*/  HMMA.16816.F32 R60, R20, R48, R60 ;  /* 0x00000030143c723c */ /* 0x002ff0000000183c */
[----:B------:R-:W-:Y:S01]  /*23c0*/  HMMA.16816.F32 R72, R8, R46, R64 ;  /* 0x0000002e0848723c */ /* 0x000fe20000001840 */
[----:B--2---:R-:W-:-:S07]  /*23d0*/  FMUL.FTZ R0, R71, c[0x0][0x320] ;  /* 0x0000c80047007a20 */ /* 0x004fce0000410000 */
[----:B------:R-:W-:Y:S01]  /*23e0*/  HMMA.16816.F32 R68, R12, R46, R52 ;  /* 0x0000002e0c44723c */ /* 0x000fe20000001834 */
[----:B------:R1:W2:Y:S07]  /*23f0*/  MUFU.TANH R191, R0 ;  /* 0x0000000000bf7308 */ /* 0x0002ae0000002400 */
[----:B------:R-:W-:Y:S08]  /*2400*/  HMMA.16816.F32 R52, R24, R84, R56 ;  /* 0x000000541834723c */ /* 0x000ff00000001838 */
[----:B------:R-:W-:Y:S01]  /*2410*/  HMMA.16816.F32 R56, R36, R82, RZ ;  /* 0x000000522438723c */ /* 0x000fe200000018ff */
[----:B-1----:R-:W-:-:S04]  /*2420*/  FMUL.FTZ R0, R76, c[0x0][0x320] ;  /* 0x0000c8004c007a20 */ /* 0x002fc80000410000 */
[----:B------:R1:W1:Y:S03]  /*2430*/  MUFU.TANH R190, R0 ;  /* 0x0000000000be7308 */ /* 0x0002660000002400 */
[----:B------:R-:W-:Y:S08]  /*2440*/  HMMA.16816.F32 R64, R32, R82, RZ ;  /* 0x000000522040723c */ /* 0x000ff000000018ff */
[----:B------:R-:W-:Y:S01]  /*2450*/  HMMA.16816.F32 R44, R16, R48, R52 ;  /* 0x00000030102c723c */ /* 0x000fe20000001834 */
[----:B-1----:R-:W-:-:S07]  /*2460*/  FMUL.FTZ R0, R77, c[0x0][0x320] ;  /* 0x0000c8004d007a20 */ /* 0x002fce0000410000 */
[-C--:B------:R-:W-:Y:S01]  /*2470*/  HMMA.16816.F32 R52, R28, R86.reuse, R56 ;  /* 0x000000561c34723c */ /* 0x080fe20000001838 */
[----:B------:R1:W1:Y:S07]  /*2480*/  MUFU.TANH R189, R0 ;  /* 0x0000000000bd7308 */ /* 0x00026e0000002400 */
[----:B------:R-:W-:Y:S08]  /*2490*/  HMMA.16816.F32 R64, R24, R86, R64 ;  /* 0x000000561840723c */ /* 0x000ff00000001840 */
[----:B------:R-:W-:Y:S01]  /*24a0*/  HMMA.16816.F32 R56, R32, R88, RZ ;  /* 0x000000582038723c */ /* 0x000fe200000018ff */
[----:B-1----:R-:W-:-:S04]  /*24b0*/  FMUL.FTZ R0, R78, c[0x0][0x320] ;  /* 0x0000c8004e007a20 */ /* 0x002fc80000410000 */
[----:B------:R1:W1:Y:S03]  /*24c0*/  MUFU.TANH R185, R0 ;  /* 0x0000000000b97308 */ /* 0x0002660000002400 */
[-C--:B------:R-:W-:Y:S08]  /*24d0*/  HMMA.16816.F32 R52, R20, R50.reuse, R52 ;  /* 0x000000321434723c */ /* 0x080ff00000001834 */
[----:B------:R-:W-:Y:S01]  /*24e0*/  HMMA.16816.F32 R64, R16, R50, R64 ;  /* 0x000000321040723c */ /* 0x000fe20000001840 */
[----:B------:R-:W-:Y:S01]  /*24f0*/  LDSM.16.M88.4 R48, [R228+0x1000] ;  /* 0x00100000e430783b */ /* 0x000fe20000000200 */
[----:B-1----:R-:W-:-:S06]  /*2500*/  FMUL.FTZ R0, R79, c[0x0][0x320] ;  /* 0x0000c8004f007a20 */ /* 0x002fcc0000410000 */
[----:B-----5:R-:W-:Y:S01]  /*2510*/  HMMA.16816.F32 R76, R8, R40, R44 ;  /* 0x00000028084c723c */ /* 0x020fe2000000182c */
[----:B------:R-:W1:Y:S01]  /*2520*/  LDSM.16.M88.4 R44, [R229+0x4900] ;  /* 0x00490000e52c783b */ /* 0x000e620000000200 */
[----:B------:R5:W1:Y:S02]  /*2530*/  MUFU.TANH R186, R0 ;  /* 0x0000000000ba7308 */ /* 0x000a640000002400 */
[----:B-----5:R-:W-:-:S06]  /*2540*/  FMUL.FTZ R0, R68, c[0x0][0x320] ;  /* 0x0000c80044007a20 */ /* 0x020fcc0000410000 */
[----:B------:R5:W1:Y:S02]  /*2550*/  MUFU.TANH R188, R0 ;  /* 0x0000000000bc7308 */ /* 0x000a640000002400 */
[----:B-----5:R-:W-:-:S06]  /*2560*/  FMUL.FTZ R0, R69, c[0x0][0x320] ;  /* 0x0000c80045007a20 */ /* 0x020fcc0000410000 */
[----:B------:R5:W1:Y:S02]  /*2570*/  MUFU.TANH R187, R0 ;  /* 0x0000000000bb7308 */ /* 0x000a640000002400 */
[----:B-----5:R-:W-:-:S06]  /*2580*/  FMUL.FTZ R0, R70, c[0x0][0x320] ;  /* 0x0000c80046007a20 */ /* 0x020fcc0000410000 */
[----:B------:R5:W1:Y:S02]  /*2590*/  MUFU.TANH R184, R0 ;  /* 0x0000000000b87308 */ /* 0x000a640000002400 */
[----:B-----5:R-:W-:Y:S02]  /*25a0*/  FMUL.FTZ R0, R71, c[0x0][0x320] ;  /* 0x0000c80047007a20 */ /* 0x020fe40000410000 */
[----:B------:R-:W-:Y:S04]  /*25b0*/  HMMA.16816.F32 R68, R12, R40, R60 ;  /* 0x000000280c44723c */ /* 0x000fe8000000183c */
[----:B------:R5:W1:Y:S04]  /*25c0*/  MUFU.TANH R183, R0 ;  /* 0x0000000000b77308 */ /* 0x000a680000002400 */
[----:B------:R-:W-:Y:S01]  /*25d0*/  HMMA.16816.F32 R60, R36, R88, RZ ;  /* 0x00000058243c723c */ /* 0x000fe200000018ff */
[----:B-----5:R-:W-:-:S04]  /*25e0*/  FMUL.FTZ R0, R72, c[0x0][0x320] ;  /* 0x0000c80048007a20 */ /* 0x020fc80000410000 */
[----:B------:R5:W1:Y:S11]  /*25f0*/  MUFU.TANH R182, R0 ;  /* 0x0000000000b67308 */ /* 0x000a760000002400 */
[----:B------:R-:W-:Y:S08]  /*2600*/  @!UPT UIADD3 URZ, URZ, URZ, URZ ;  /* 0x0000003f3f3ff290 */ /* 0x000ff0000fffe03f */
[----:B------:R-:W-:Y:S01]  /*2610*/  HMMA.16816.F32 R60, R28, R92, R60 ;  /* 0x0000005c1c3c723c */ /* 0x000fe2000000183c */
[----:B-----5:R-:W-:-:S04]  /*2620*/  FMUL.FTZ R0, R73, c[0x0][0x320] ;  /* 0x0000c80049007a20 */ /* 0x020fc80000410000 */
[----:B------:R5:W2:Y:S11]  /*2630*/  MUFU.TANH R181, R0 ;  /* 0x0000000000b57308 */ /* 0x000ab60000002400 */
[----:B------:R-:W-:Y:S08]  /*2640*/  @!UPT UIADD3 URZ, URZ, URZ, URZ ;  /* 0x0000003f3f3ff290 */ /* 0x000ff0000fffe03f */
[----:B-1----:R-:W-:Y:S01]  /*2650*/  HMMA.16816.F32 R60, R20, R44, R60 ;  /* 0x0000002c143c723c */ /* 0x002fe2000000183c */
[----:B-----5:R-:W-:-:S04]  /*2660*/  FMUL.FTZ R0, R74, c[0x0][0x320] ;  /* 0x0000c8004a007a20 */ /* 0x020fc80000410000 */
[----:B------:R1:W1:Y:S02]  /*2670*/  MUFU.TANH R177, R0 ;  /* 0x0000000000b17308 */ /* 0x0002640000002400 */
[----:B-1----:R-:W-:Y:S02]  /*2680*/  FMUL.FTZ R0, R75, c[0x0][0x320] ;  /* 0x0000c8004b007a20 */ /* 0x002fe40000410000 */
[----:B------:R-:W-:Y:S04]  /*2690*/  HMMA.16816.F32 R72, R8, R42, R64 ;  /* 0x0000002a0848723c */ /* 0x000fe80000001840 */
[----:B------:R1:W1:Y:S04]  /*26a0*/  MUFU.TANH R178, R0 ;  /* 0x0000000000b27308 */ /* 0x0002680000002400 */
[----:B------:R-:W-:Y:S01]  /*26b0*/  HMMA.16816.F32 R64, R32, R90, RZ ;  /* 0x0000005a2040723c */ /* 0x000fe200000018ff */
[----:B-1----:R-:W-:-:S04]  /*26c0*/  FMUL.FTZ R0, R68, c[0x0][0x320] ;  /* 0x0000c80044007a20 */ /* 0x002fc80000410000 */
[----:B------:R1:W1:Y:S11]  /*26d0*/  MUFU.TANH R180, R0 ;  /* 0x0000000000b47308 */ /* 0x0002760000002400 */
[----:B------:R-:W-:Y:S08]  /*26e0*/  @!UPT UIADD3 URZ, URZ, URZ, URZ ;  /* 0x0000003f3f3ff290 */ /* 0x000ff0000fffe03f */
[----:B------:R-:W-:Y:S01]  /*26f0*/  HMMA.16816.F32 R64, R24, R94, R64 ;  /* 0x0000005e1840723c */ /* 0x000fe20000001840 */
[----:B-1----:R-:W-:-:S04]  /*2700*/  FMUL.FTZ R0, R69, c[0x0][0x320] ;  /* 0x0000c80045007a20 */ /* 0x002fc80000410000 */
[----:B------:R1:W1:Y:S11]  /*2710*/  MUFU.TANH R179, R0 ;  /* 0x0000000000b37308 */ /* 0x0002760000002400 */
[----:B------:R-:W-:Y:S08]  /*2720*/  @!UPT UIADD3 URZ, URZ, URZ, URZ ;  /* 0x0000003f3f3ff290 */ /* 0x000ff0000fffe03f */
[----:B------:R-:W-:Y:S01]  /*2730*/  HMMA.16816.F32 R64, R16, R46, R64 ;  /* 0x0000002e1040723c */ /* 0x000fe20000001840 */
[----:B-1----:R-:W-:-:S04]  /*2740*/  FMUL.FTZ R0, R70, c[0x0][0x320] ;  /* 0x0000c80046007a20 */ /* 0x002fc80000410000 */
[----:B------:R1:W1:Y:S02]  /*2750*/  MUFU.TANH R176, R0 ;  /* 0x0000000000b07308 */ /* 0x0002640000002400 */
[----:B-1----:R-:W-:Y:S02]  /*2760*/  FMUL.FTZ R0, R71, c[0x0][0x320] ;  /* 0x0000c80047007a20 */ /* 0x002fe40000410000 */
[----:B------:R-:W-:Y:S04]  /*2770*/  HMMA.16816.F32 R68, R12, R42, R52 ;  /* 0x0000002a0c44723c */ /* 0x000fe80000001834 */
[----:B------:R1:W1:Y:S04]  /*2780*/  MUFU.TANH R175, R0 ;  /* 0x0000000000af7308 */ /* 0x0002680000002400 */
[----:B------:R-:W-:Y:S08]  /*2790*/  HMMA.16816.F32 R52, R24, R92, R56 ;  /* 0x0000005c1834723c */ /* 0x000ff00000001838 */
[----:B------:R-:W-:Y:S01]  /*27a0*/  HMMA.16816.F32 R56, R36, R90, RZ ;  /* 0x0000005a2438723c */ /* 0x000fe200000018ff */
[----:B-1----:R-:W-:-:S04]  /*27b0*/  FMUL.FTZ R0, R76, c[0x0][0x320] ;  /* 0x0000c8004c007a20 */ /* 0x002fc80000410000 */
[----:B------:R1:W1:Y:S11]  /*27c0*/  MUFU.TANH R174, R0 ;  /* 0x0000000000ae7308 */ /* 0x0002760000002400 */
[----:B------:R-:W-:Y:S01]  /*27d0*/  HMMA.16816.F32 R40, R16, R44, R52 ;  /* 0x0000002c1028723c */ /* 0x000fe20000001834 */
[----:B-1----:R-:W-:-:S07]  /*27e0*/  FMUL.FTZ R0, R77, c[0x0][0x320] ;  /* 0x0000c8004d007a20 */ /* 0x002fce0000410000 */
[----:B------:R-:W-:Y:S01]  /*27f0*/  HMMA.16816.F32 R52, R28, R94, R56 ;  /* 0x0000005e1c34723c */ /* 0x000fe20000001838 */
[----:B------:R1:W1:Y:S07]  /*2800*/  MUFU.TANH R173, R0 ;  /* 0x0000000000ad7308 */ /* 0x00026e0000002400 */
[----:B------:R-:W-:Y:S01]  /*2810*/  HMMA.16816.F32 R56, R32, R96, RZ ;  /* 0x000000602038723c */ /* 0x000fe200000018ff */
[----:B-1----:R-:W-:-:S04]  /*2820*/  FMUL.FTZ R0, R78, c[0x0][0x320] ;  /* 0x0000c8004e007a20 */ /* 0x002fc80000410000 */
[----:B------:R1:W1:Y:S02]  /*2830*/  MUFU.TANH R169, R0 ;  /* 0x0000000000a97308 */ /* 0x0002640000002400 */
[----:B-1----:R-:W-:Y:S02]  /*2840*/  FMUL.FTZ R0, R79, c[0x0][0x320] ;  /* 0x0000c8004f007a20 */ /* 0x002fe40000410000 */
[----:B------:R-:W-:Y:S04]  /*2850*/  HMMA.16816.F32 R76, R8, R48, R40 ;  /* 0x00000030084c723c */ /* 0x000fe80000001828 */
[----:B------:R1:W1:Y:S04]  /*2860*/  MUFU.TANH R170, R0 ;  /* 0x0000000000aa7308 */ /* 0x0002680000002400 */
[----:B------:R-:W-:Y:S01]  /*2870*/  HMMA.16816.F32 R40, R20, R46, R52 ;  /* 0x0000002e1428723c */ /* 0x000fe20000001834 */
[----:B------:R-:W5:Y:S07]  /*2880*/  LDSM.16.M88.4 R52, [R229+0x5100] ;  /* 0x00510000e534783b */ /* 0x000f6e0000000200 */
[----:B------:R-:W-:Y:S01]  /*2890*/  HMMA.16816.F32 R44, R24, R100, R56 ;  /* 0x00000064182c723c */ /* 0x000fe20000001838 */
[----:B-1----:R-:W-:-:S04]  /*28a0*/  FMUL.FTZ R0, R68, c[0x0][0x320] ;  /* 0x0000c80044007a20 */ /* 0x002fc80000410000 */
[----:B------:R1:W1:Y:S02]  /*28b0*/  MUFU.TANH R172, R0 ;  /* 0x0000000000ac7308 */ /* 0x0002640000002400 */
[----:B-1----:R-:W-:-:S06]  /*28c0*/  FMUL.FTZ R0, R69, c[0x0][0x320] ;  /* 0x0000c80045007a20 */ /* 0x002fcc0000410000 */
[----:B------:R1:W1:Y:S11]  /*28d0*/  MUFU.TANH R171, R0 ;  /* 0x0000000000ab7308 */ /* 0x0002760000002400 */
[----:B-----5:R-:W-:Y:S01]  /*28e0*/  HMMA.16816.F32 R44, R16, R52, R44 ;  /* 0x00000034102c723c */ /* 0x020fe2000000182c */
[----:B-1----:R-:W-:-:S04]  /*28f0*/  FMUL.FTZ R0, R70, c[0x0][0x320] ;  /* 0x0000c80046007a20 */ /* 0x002fc80000410000 */
        /* <DEDUP_REMOVED lines=14> */
[----:B------:R1:W1:Y:S03]  /*29e0*/  MUFU.TANH R118, R0 ;  /* 0x0000000000767308 */ /* 0x0002660000002400 */
[----:B------:R-:W-:Y:S01]  /*29f0*/  HMMA.16816.F32 R60, R32, R98, RZ ;  /* 0x00000062203c723c */ /* 0x000fe200000018ff */
[----:B-1----:R-:W-:-:S07]  /*2a00*/  FMUL.FTZ R0, R75, c[0x0][0x320] ;  /* 0x0000c8004b007a20 */ /* 0x002fce0000410000 */
[----:B------:R-:W-:Y:S01]  /*2a10*/  HMMA.16816.F32 R72, R8, R50, R64 ;  /* 0x000000320848723c */ /* 0x000fe20000001840 */
[----:B------:R1:W1:Y:S11]  /*2a20*/  MUFU.TANH R158, R0 ;  /* 0x00000000009e7308 */ /* 0x0002760000002400 */
[----:B------:R-:W-:Y:S04]  /*2a30*/  @!UPT UIADD3 URZ, URZ, URZ, URZ ;  /* 0x0000003f3f3ff290 */ /* 0x000fe8000fffe03f */
[----:B------:R-:W-:Y:S08]  /*2a40*/  HMMA.16816.F32 R64, R24, R102, R60 ;  /* 0x000000661840723c */ /* 0x000ff0000000183c */
[----:B------:R-:W-:Y:S01]  /*2a50*/  HMMA.16816.F32 R60, R36, R104, RZ ;  /* 0x00000068243c723c */ /* 0x000fe200000018ff */
[----:B-1----:R-:W-:-:S04]  /*2a60*/  FMUL.FTZ R0, R68, c[0x0][0x320] ;  /* 0x0000c80044007a20 */ /* 0x002fc80000410000 */
[----:B------:R1:W1:Y:S11]  /*2a70*/  MUFU.TANH R164, R0 ;  /* 0x0000000000a47308 */ /* 0x0002760000002400 */
[----:B------:R-:W-:Y:S01]  /*2a80*/  HMMA.16816.F32 R64, R16, R54, R64 ;  /* 0x000000361040723c */ /* 0x000fe20000001840 */
[----:B-1----:R-:W-:-:S07]  /*2a90*/  FMUL.FTZ R0, R69, c[0x0][0x320] ;  /* 0x0000c80045007a20 */ /* 0x002fce0000410000 */
[----:B------:R-:W-:Y:S01]  /*2aa0*/  HMMA.16816.F32 R60, R28, R108, R60 ;  /* 0x0000006c1c3c723c */ /* 0x000fe2000000183c */
[----:B------:R1:W1:Y:S02]  /*2ab0*/  MUFU.TANH R161, R0 ;  /* 0x0000000000a17308 */ /* 0x0002640000002400 */
[----:B-1----:R-:W-:-:S06]  /*2ac0*/  FMUL.FTZ R0, R70, c[0x0][0x320] ;  /* 0x0000c80046007a20 */ /* 0x002fcc0000410000 */
[----:B------:R1:W1:Y:S02]  /*2ad0*/  MUFU.TANH R157, R0 ;  /* 0x00000000009d7308 */ /* 0x0002640000002400 */
[----:B-1----:R-:W-:Y:S02]  /*2ae0*/  FMUL.FTZ R0, R71, c[0x0][0x320] ;  /* 0x0000c80047007a20 */ /* 0x002fe40000410000 */
[----:B------:R-:W-:Y:S01]  /*2af0*/  HMMA.16816.F32 R68, R12, R50, R40 ;  /* 0x000000320c44723c */ /* 0x000fe20000001828 */
[----:B------:R-:W1:Y:S03]  /*2b00*/  LDSM.16.M88.4 R40, [R228+0x1800] ;  /* 0x00180000e428783b */ /* 0x000e660000000200 */
[----:B------:R5:W1:Y:S04]  /*2b10*/  MUFU.TANH R142, R0 ;  /* 0x00000000008e7308 */ /* 0x000a680000002400 */
[----:B------:R-:W-:Y:S01]  /*2b20*/  HMMA.16816.F32 R48, R36, R98, RZ ;  /* 0x000000622430723c */ /* 0x000fe200000018ff */
[----:B-----5:R-:W-:-:S04]  /*2b30*/  FMUL.FTZ R0, R76, c[0x0][0x320] ;  /* 0x0000c8004c007a20 */ /* 0x020fc80000410000 */
[----:B------:R5:W1:Y:S11]  /*2b40*/  MUFU.TANH R141, R0 ;  /* 0x00000000008d7308 */ /* 0x000a760000002400 */
[----:B------:R-:W-:Y:S08]  /*2b50*/  @!UPT UIADD3 URZ, URZ, URZ, URZ ;  /* 0x0000003f3f3ff290 */ /* 0x000ff0000fffe03f */
[----:B------:R-:W-:Y:S01]  /*2b60*/  HMMA.16816.F32 R48, R28, R102, R48 ;  /* 0x000000661c30723c */ /* 0x000fe20000001830 */
[----:B-----5:R-:W-:-:S04]  /*2b70*/  FMUL.FTZ R0, R77, c[0x0][0x320] ;  /* 0x0000c8004d007a20 */ /* 0x020fc80000410000 */
[----:B------:R5:W1:Y:S11]  /*2b80*/  MUFU.TANH R137, R0 ;  /* 0x0000000000897308 */ /* 0x000a760000002400 */
[----:B------:R-:W-:Y:S08]  /*2b90*/  @!UPT UIADD3 URZ, URZ, URZ, URZ ;  /* 0x0000003f3f3ff290 */ /* 0x000ff0000fffe03f */
[----:B------:R-:W-:Y:S01]  /*2ba0*/  HMMA.16816.F32 R48, R20, R54, R48 ;  /* 0x000000361430723c */ /* 0x000fe20000001830 */
[----:B-----5:R-:W-:-:S04]  /*2bb0*/  FMUL.FTZ R0, R78, c[0x0][0x320] ;  /* 0x0000c8004e007a20 */ /* 0x020fc80000410000 */
[----:B------:R5:W1:Y:S02]  /*2bc0*/  MUFU.TANH R133, R0 ;  /* 0x0000000000857308 */ /* 0x000a640000002400 */
[----:B-----5:R-:W-:Y:S02]  /*2bd0*/  FMUL.FTZ R0, R79, c[0x0][0x320] ;  /* 0x0000c8004f007a20 */ /* 0x020fe40000410000 */
[----:B-1----:R-:W-:Y:S01]  /*2be0*/  HMMA.16816.F32 R76, R8, R40, R44 ;  /* 0x00000028084c723c */ /* 0x002fe2000000182c */
[----:B------:R-:W1:Y:S03]  /*2bf0*/  LDSM.16.M88.4 R44, [R229+0x5900] ;  /* 0x00590000e52c783b */ /* 0x000e660000000200 */
[----:B------:R5:W1:Y:S02]  /*2c00*/  MUFU.TANH R134, R0 ;  /* 0x0000000000867308 */ /* 0x000a640000002400 */
[----:B-----5:R-:W-:-:S06]  /*2c10*/  FMUL.FTZ R0, R68, c[0x0][0x320] ;  /* 0x0000c80044007a20 */ /* 0x020fcc0000410000 */
[----:B------:R5:W1:Y:S02]  /*2c20*/  MUFU.TANH R153, R0 ;  /* 0x0000000000997308 */ /* 0x000a640000002400 */
[----:B-----5:R-:W-:Y:S01]  /*2c30*/  FMUL.FTZ R0, R69, c[0x0][0x320] ;  /* 0x0000c80045007a20 */ /* 0x020fe20000410000 */
[----:B-1----:R-:W-:Y:S05]  /*2c40*/  HMMA.16816.F32 R60, R20, R44, R60 ;  /* 0x0000002c143c723c */ /* 0x002fea000000183c */
[----:B------:R1:W1:Y:S02]  /*2c50*/  MUFU.TANH R139, R0 ;  /* 0x00000000008b7308 */ /* 0x0002640000002400 */
[----:B-1----:R-:W-:-:S06]  /*2c60*/  FMUL.FTZ R0, R70, c[0x0][0x320] ;  /* 0x0000c80046007a20 */ /* 0x002fcc0000410000 */
        /* <DEDUP_REMOVED lines=9> */
[----:B-1----:R-:W-:-:S07]  /*2d00*/  FMUL.FTZ R0, R73, c[0x0][0x320] ;  /* 0x0000c80049007a20 */ /* 0x002fce0000410000 */
[----:B------:R-:W-:Y:S01]  /*2d10*/  HMMA.16816.F32 R56, R36, R106, RZ ;  /* 0x0000006a2438723c */ /* 0x000fe200000018ff */
        /* <DEDUP_REMOVED lines=18> */
[----:B------:R-:W-:Y:S01]  /*2e40*/  HMMA.16816.F32 R68, R12, R42, R48 ;  /* 0x0000002a0c44723c */ /* 0x000fe20000001830 */
[----:B------:R-:W1:Y:S03]  /*2e50*/  LDSM.16.M88.4 R48, [R228+0x2000] ;  /* 0x00200000e430783b */ /* 0x000e660000000200 */
[----:B------:R5:W1:Y:S04]  /*2e60*/  MUFU.TANH R160, R0 ;  /* 0x0000000000a07308 */ /* 0x000a680000002400 */
[----:B------:R-:W-:Y:S08]  /*2e70*/  HMMA.16816.F32 R40, R16, R44, R52 ;  /* 0x0000002c1028723c */ /* 0x000ff00000001834 */
[----:B------:R-:W-:Y:S01]  /*2e80*/  HMMA.16816.F32 R52, R28, R110, R56 ;  /* 0x0000006e1c34723c */ /* 0x000fe20000001838 */
[----:B-----5:R-:W-:-:S04]  /*2e90*/  FMUL.FTZ R0, R76, c[0x0][0x320] ;  /* 0x0000c8004c007a20 */ /* 0x020fc80000410000 */
[----:B------:R5:W1:Y:S03]  /*2ea0*/  MUFU.TANH R147, R0 ;  /* 0x0000000000937308 */ /* 0x000a660000002400 */
[----:B------:R-:W-:Y:S01]  /*2eb0*/  HMMA.16816.F32 R56, R32, R112, RZ ;  /* 0x000000702038723c */ /* 0x000fe200000018ff */
[----:B-----5:R-:W-:-:S04]  /*2ec0*/  FMUL.FTZ R0, R77, c[0x0][0x320] ;  /* 0x0000c8004d007a20 */ /* 0x020fc80000410000 */
[----:B------:R5:W1:Y:S02]  /*2ed0*/  MUFU.TANH R148, R0 ;  /* 0x0000000000947308 */ /* 0x000a640000002400 */
[----:B-----5:R-:W-:-:S06]  /*2ee0*/  FMUL.FTZ R0, R78, c[0x0][0x320] ;  /* 0x0000c8004e007a20 */ /* 0x020fcc0000410000 */
[----:B------:R5:W1:Y:S02]  /*2ef0*/  MUFU.TANH R151, R0 ;  /* 0x0000000000977308 */ /* 0x000a640000002400 */
[----:B-----5:R-:W-:Y:S02]  /*2f00*/  FMUL.FTZ R0, R79, c[0x0][0x320] ;  /* 0x0000c8004f007a20 */ /* 0x020fe40000410000 */
[----:B-1----:R-:W-:Y:S04]  /*2f10*/  HMMA.16816.F32 R76, R8, R48, R40 ;  /* 0x00000030084c723c */ /* 0x002fe80000001828 */
        /* <DEDUP_REMOVED lines=33> */
[----:B------:R1:W1:Y:S02]  /*3130*/  MUFU.TANH R156, R0 ;  /* 0x00000000009c7308 */ /* 0x0002640000002400 */
[----:B-1----:R-:W-:Y:S11]  /*3140*/  FMUL.FTZ R0, R69, c[0x0][0x320] ;  /* 0x0000c80045007a20 */ /* 0x002ff60000410000 */
[----:B------:R-:W-:Y:S06]  /*3150*/  @!UPT UIADD3 URZ, URZ, URZ, URZ ;  /* 0x0000003f3f3ff290 */ /* 0x000fec000fffe03f */
        /* <DEDUP_REMOVED lines=8> */
[C---:B------:R-:W-:Y:S08]  /*31e0*/  HMMA.16816.F32 R48, R36.reuse, R114, RZ ;  /* 0x000000722430723c */ /* 0x040ff000000018ff */
[----:B------:R-:W-:Y:S01]  /*31f0*/  HMMA.16816.F32 R36, R36, R126, RZ ;  /* 0x0000007e2424723c */ /* 0x000fe200000018ff */
[----:B-----5:R-:W-:-:S04]  /*3200*/  FMUL.FTZ R0, R76, c[0x0][0x320] ;  /* 0x0000c8004c007a20 */ /* 0x020fc80000410000 */
[----:B------:R5:W1:Y:S11]  /*3210*/  MUFU.TANH R94, R0 ;  /* 0x00000000005e7308 */ /* 0x000a760000002400 */
[----:B------:R-:W-:Y:S01]  /*3220*/  HMMA.16816.F32 R48, R28, R122, R48 ;  /* 0x0000007a1c30723c */ /* 0x000fe20000001830 */
[----:B-----5:R-:W-:-:S07]  /*3230*/  FMUL.FTZ R0, R77, c[0x0][0x320] ;  /* 0x0000c8004d007a20 */ /* 0x020fce0000410000 */
[----:B------:R-:W-:Y:S01]  /*3240*/  HMMA.16816.F32 R28, R28, R130, R36 ;  /* 0x000000821c1c723c */ /* 0x000fe20000001824 */
[----:B------:R5:W1:Y:S11]  /*3250*/  MUFU.TANH R93, R0 ;  /* 0x00000000005d7308 */ /* 0x000a760000002400 */
[----:B------:R-:W-:Y:S04]  /*3260*/  @!UPT UIADD3 URZ, URZ, URZ, URZ ;  /* 0x0000003f3f3ff290 */ /* 0x000fe8000fffe03f */
[----:B------:R-:W-:Y:S01]  /*3270*/  HMMA.16816.F32 R48, R20, R54, R48 ;  /* 0x000000361430723c */ /* 0x000fe20000001830 */
[----:B-----5:R-:W-:-:S04]  /*3280*/  FMUL.FTZ R0, R78, c[0x0][0x320] ;  /* 0x0000c8004e007a20 */ /* 0x020fc80000410000 */
[----:B------:R5:W1:Y:S03]  /*3290*/  MUFU.TANH R92, R0 ;  /* 0x00000000005c7308 */ /* 0x000a660000002400 */
[----:B------:R-:W-:Y:S01]  /*32a0*/  HMMA.16816.F32 R52, R16, R54, R64 ;  /* 0x000000361034723c */ /* 0x000fe20000001840 */
[----:B-----5:R-:W-:-:S07]  /*32b0*/  FMUL.FTZ R0, R79, c[0x0][0x320] ;  /* 0x0000c8004f007a20 */ /* 0x020fce0000410000 */
[C---:B-1----:R-:W-:Y:S01]  /*32c0*/  HMMA.16816.F32 R76, R8.reuse, R40, R44 ;  /* 0x00000028084c723c */ /* 0x042fe2000000182c */
[----:B------:R-:W1:Y:S01]  /*32d0*/  LDSM.16.M88.4 R44, [R229+0x6900] ;  /* 0x00690000e52c783b */ /* 0x000e620000000200 */
[----:B------:R5:W1:Y:S11]  /*32e0*/  MUFU.TANH R91, R0 ;  /* 0x00000000005b7308 */ /* 0x000a760000002400 */
[----:B------:R-:W-:Y:S03]  /*32f0*/  @!UPT UIADD3 URZ, URZ, URZ, URZ ;  /* 0x0000003f3f3ff290 */ /* 0x000fe6000fffe03f */
[----:B------:R-:W-:Y:S08]  /*3300*/  HMMA.16816.F32 R64, R8, R42, R52 ;  /* 0x0000002a0840723c */ /* 0x000ff00000001834 */
[----:B------:R-:W-:Y:S01]  /*3310*/  HMMA.16816.F32 R52, R32, R126, RZ ;  /* 0x0000007e2034723c */ /* 0x000fe200000018ff */
[----:B-----5:R-:W-:-:S04]  /*3320*/  FMUL.FTZ R0, R68, c[0x0][0x320] ;  /* 0x0000c80044007a20 */ /* 0x020fc80000410000 */
[----:B------:R5:W1:Y:S01]  /*3330*/  MUFU.TANH R90, R0 ;  /* 0x00000000005a7308 */ /* 0x000a620000002400 */
[----:B------:R-:W-:Y:S02]  /*3340*/  FMUL.FTZ R77, R77, c[0x0][0x320] ;  /* 0x0000c8004d4d7a20 */ /* 0x000fe40000410000 */
[----:B------:R-:W-:Y:S02]  /*3350*/  FMUL.FTZ R78, R78, c[0x0][0x320] ;  /* 0x0000c8004e4e7a20 */ /* 0x000fe40000410000 */
[----:B------:R-:W-:-:S03]  /*3360*/  FMUL.FTZ R79, R79, c[0x0][0x320] ;  /* 0x0000c8004f4f7a20 */ /* 0x000fc60000410000 */
[----:B------:R-:W1:Y:S03]  /*3370*/  MUFU.TANH R77, R77 ;  /* 0x0000004d004d7308 */ /* 0x000e660000002400 */
[----:B------:R-:W-:Y:S02]  /*3380*/  FMUL.FTZ R64, R64, c[0x0][0x320] ;  /* 0x0000c80040407a20 */ /* 0x000fe40000410000 */
[----:B------:R-:W-:Y:S02]  /*3390*/  FMUL.FTZ R65, R65, c[0x0][0x320] ;  /* 0x0000c80041417a20 */ /* 0x000fe40000410000 */
[----:B------:R-:W-:Y:S02]  /*33a0*/  FMUL.FTZ R66, R66, c[0x0][0x320] ;  /* 0x0000c80042427a20 */ /* 0x000fe40000410000 */
[----:B-----5:R-:W-:Y:S01]  /*33b0*/  FMUL.FTZ R0, R69, c[0x0][0x320] ;  /* 0x0000c80045007a20 */ /* 0x020fe20000410000 */
[----:B------:R-:W1:Y:S01]  /*33c0*/  MUFU.TANH R78, R78 ;  /* 0x0000004e004e7308 */ /* 0x000e620000002400 */
[----:B------:R-:W-:Y:S07]  /*33d0*/  HMMA.16816.F32 R36, R24, R130, R52 ;  /* 0x000000821824723c */ /* 0x000fee0000001834 */
[----:B------:R5:W1:Y:S08]  /*33e0*/  MUFU.TANH R89, R0 ;  /* 0x0000000000597308 */ /* 0x000a700000002400 */
[----:B------:R-:W1:Y:S01]  /*33f0*/  MUFU.TANH R79, R79 ;  /* 0x0000004f004f7308 */ /* 0x000e620000002400 */
[----:B-----5:R-:W-:-:S07]  /*3400*/  FMUL.FTZ R0, R70, c[0x0][0x320] ;  /* 0x0000c80046007a20 */ /* 0x020fce0000410000 */
[----:B------:R-:W1:Y:S08]  /*3410*/  MUFU.TANH R64, R64 ;  /* 0x0000004000407308 */ /* 0x000e700000002400 */
[----:B------:R5:W1:Y:S08]  /*3420*/  MUFU.TANH R88, R0 ;  /* 0x0000000000587308 */ /* 0x000a700000002400 */
[----:B------:R-:W1:Y:S01]  /*3430*/  MUFU.TANH R65, R65 ;  /* 0x0000004100417308 */ /* 0x000e620000002400 */
[----:B-----5:R-:W-:-:S07]  /*3440*/  FMUL.FTZ R0, R71, c[0x0][0x320] ;  /* 0x0000c80047007a20 */ /* 0x020fce0000410000 */
[----:B------:R-:W1:Y:S01]  /*3450*/  MUFU.TANH R66, R66 ;  /* 0x0000004200427308 */ /* 0x000e620000002400 */
[----:B------:R-:W-:Y:S07]  /*3460*/  HMMA.16816.F32 R68, R12, R40, R56 ;  /* 0x000000280c44723c */ /* 0x000fee0000001838 */
[----:B------:R5:W1:Y:S01]  /*3470*/  MUFU.TANH R87, R0 ;  /* 0x0000000000577308 */ /* 0x000a620000002400 */
[----:B------:R-:W-:Y:S01]  /*3480*/  HMMA.16816.F32 R56, R32, R124, RZ ;  /* 0x0000007c2038723c */ /* 0x000fe200000018ff */
[----:B-----5:R-:W-:-:S06]  /*3490*/  FMUL.FTZ R0, R72, c[0x0][0x320] ;  /* 0x0000c80048007a20 */ /* 0x020fcc0000410000 */
[----:B------:R5:W1:Y:S11]  /*34a0*/  MUFU.TANH R86, R0 ;  /* 0x0000000000567308 */ /* 0x000a760000002400 */
[----:B------:R-:W-:Y:S06]  /*34b0*/  @!UPT UIADD3 URZ, URZ, URZ, URZ ;  /* 0x0000003f3f3ff290 */ /* 0x000fec000fffe03f */
[----:B------:R-:W-:Y:S01]  /*34c0*/  HMMA.16816.F32 R56, R24, R128, R56 ;  /* 0x000000801838723c */ /* 0x000fe20000001838 */
[----:B-----5:R-:W-:-:S04]  /*34d0*/  FMUL.FTZ R0, R73, c[0x0][0x320] ;  /* 0x0000c80049007a20 */ /* 0x020fc80000410000 */
[----:B------:R5:W2:Y:S11]  /*34e0*/  MUFU.TANH R85, R0 ;  /* 0x0000000000557308 */ /* 0x000ab60000002400 */
[----:B------:R-:W-:Y:S08]  /*34f0*/  @!UPT UIADD3 URZ, URZ, URZ, URZ ;  /* 0x0000003f3f3ff290 */ /* 0x000ff0000fffe03f */
[----:B-1----:R-:W-:Y:S01]  /*3500*/  HMMA.16816.F32 R32, R16, R44, R56 ;  /* 0x0000002c1020723c */ /* 0x002fe20000001838 */
[----:B-----5:R-:W-:-:S07]  /*3510*/  FMUL.FTZ R0, R74, c[0x0][0x320] ;  /* 0x0000c8004a007a20 */ /* 0x020fce0000410000 */
[----:B------:R-:W-:Y:S01]  /*3520*/  HMMA.16816.F32 R16, R16, R46, R36 ;  /* 0x0000002e1010723c */ /* 0x000fe20000001824 */
[----:B------:R1:W1:Y:S02]  /*3530*/  MUFU.TANH R84, R0 ;  /* 0x0000000000547308 */ /* 0x0002640000002400 */
[----:B-1----:R-:W-:-:S06]  /*3540*/  FMUL.FTZ R0, R75, c[0x0][0x320] ;  /* 0x0000c8004b007a20 */ /* 0x002fcc0000410000 */
[----:B------:R1:W1:Y:S02]  /*3550*/  MUFU.TANH R83, R0 ;  /* 0x0000000000537308 */ /* 0x0002640000002400 */
[----:B-1----:R-:W-:-:S06]  /*3560*/  FMUL.FTZ R0, R68, c[0x0][0x320] ;  /* 0x0000c80044007a20 */ /* 0x002fcc0000410000 */
[----:B------:R1:W1:Y:S02]  /*3570*/  MUFU.TANH R81, R0 ;  /* 0x0000000000517308 */ /* 0x0002640000002400 */
[----:B-1----:R-:W-:-:S06]  /*3580*/  FMUL.FTZ R0, R69, c[0x0][0x320] ;  /* 0x0000c80045007a20 */ /* 0x002fcc0000410000 */
[----:B------:R1:W1:Y:S02]  /*3590*/  MUFU.TANH R82, R0 ;  /* 0x0000000000527308 */ /* 0x0002640000002400 */
[----:B-1----:R-:W-:-:S06]  /*35a0*/  FMUL.FTZ R0, R70, c[0x0][0x320] ;  /* 0x0000c80046007a20 */ /* 0x002fcc0000410000 */
[----:B------:R1:W1:Y:S02]  /*35b0*/  MUFU.TANH R80, R0 ;  /* 0x0000000000507308 */ /* 0x0002640000002400 */
[----:B-1----:R-:W-:Y:S02]  /*35c0*/  FMUL.FTZ R0, R71, c[0x0][0x320] ;  /* 0x0000c80047007a20 */ /* 0x002fe40000410000 */
[----:B------:R-:W-:Y:S01]  /*35d0*/  HMMA.16816.F32 R68, R12, R42, R48 ;  /* 0x0000002a0c44723c */ /* 0x000fe20000001830 */
[----:B------:R-:W1:Y:S03]  /*35e0*/  LDSM.16.M88.4 R48, [R228+0x3000] ;  /* 0x00300000e430783b */ /* 0x000e660000000200 */
[----:B------:R5:W1:Y:S01]  /*35f0*/  MUFU.TANH R73, R0 ;  /* 0x0000000000497308 */ /* 0x000a620000002400 */
[----:B------:R-:W-:-:S04]  /*3600*/  DEPBAR.LE SB0, 0x0 ;  /* 0x000080000000791a */ /* 0x000fc80000000000 */
[C---:B------:R-:W-:Y:S08]  /*3610*/  HMMA.16816.F32 R40, R20.reuse, R44, R60 ;  /* 0x0000002c1428723c */ /* 0x040ff0000000183c */
[----:B------:R-:W-:Y:S01]  /*3620*/  HMMA.16816.F32 R20, R20, R46, R28 ;  /* 0x0000002e1414723c */ /* 0x000fe2000000181c */
[----:B-----5:R-:W-:-:S04]  /*3630*/  FMUL.FTZ R0, R76, c[0x0][0x320] ;  /* 0x0000c8004c007a20 */ /* 0x020fc80000410000 */
[----:B------:R5:W1:Y:S02]  /*3640*/  MUFU.TANH R72, R0 ;  /* 0x0000000000487308 */ /* 0x000a640000002400 */
[----:B------:R-:W-:Y:S02]  /*3650*/  FMUL.FTZ R71, R71, c[0x0][0x320] ;  /* 0x0000c80047477a20 */ /* 0x000fe40000410000 */
[----:B------:R-:W-:Y:S02]  /*3660*/  FMUL.FTZ R68, R68, c[0x0][0x320] ;  /* 0x0000c80044447a20 */ /* 0x000fe40000410000 */
[----:B------:R-:W-:Y:S02]  /*3670*/  FMUL.FTZ R69, R69, c[0x0][0x320] ;  /* 0x0000c80045457a20 */ /* 0x000fe40000410000 */
[----:B------:R-:W-:Y:S01]  /*3680*/  FMUL.FTZ R70, R70, c[0x0][0x320] ;  /* 0x0000c80046467a20 */ /* 0x000fe20000410000 */
[----:B------:R-:W2:Y:S01]  /*3690*/  MUFU.TANH R61, R68 ;  /* 0x00000044003d7308 */ /* 0x000ea20000002400 */
[----:B-----5:R-:W-:-:S07]  /*36a0*/  FMUL.FTZ R0, R67, c[0x0][0x320] ;  /* 0x0000c80043007a20 */ /* 0x020fce0000410000 */
[----:B------:R-:W2:Y:S01]  /*36b0*/  MUFU.TANH R62, R69 ;  /* 0x00000045003e7308 */ /* 0x000ea20000002400 */
[-C--:B-1----:R-:W-:Y:S07]  /*36c0*/  HMMA.16816.F32 R40, R12, R48.reuse, R40 ;  /* 0x000000300c28723c */ /* 0x082fee0000001828 */
[----:B------:R-:W1:Y:S01]  /*36d0*/  MUFU.TANH R60, R70 ;  /* 0x00000046003c7308 */ /* 0x000e620000002400 */
[----:B------:R-:W-:Y:S07]  /*36e0*/  HMMA.16816.F32 R24, R8, R48, R32 ;  /* 0x000000300818723c */ /* 0x000fee0000001820 */
[----:B------:R-:W1:Y:S01]  /*36f0*/  MUFU.TANH R71, R71 ;  /* 0x0000004700477308 */ /* 0x000e620000002400 */
[-C--:B------:R-:W-:Y:S07]  /*3700*/  HMMA.16816.F32 R12, R12, R50.reuse, R20 ;  /* 0x000000320c0c723c */ /* 0x080fee0000001814 */
[----:B------:R5:W1:Y:S01]  /*3710*/  MUFU.TANH R29, R0 ;  /* 0x00000000001d7308 */ /* 0x000a620000002400 */
[----:B------:R-:W-:Y:S01]  /*3720*/  HMMA.16816.F32 R8, R8, R50, R16 ;  /* 0x000000320808723c */ /* 0x000fe20000001810 */
[----:B------:R-:W-:-:S02]  /*3730*/  FMUL.FTZ R40, R40, c[0x0][0x320] ;  /* 0x0000c80028287a20 */ /* 0x000fc40000410000 */
[----:B------:R-:W-:Y:S02]  /*3740*/  FMUL.FTZ R41, R41, c[0x0][0x320] ;  /* 0x0000c80029297a20 */ /* 0x000fe40000410000 */
[----:B------:R-:W-:Y:S02]  /*3750*/  FMUL.FTZ R42, R42, c[0x0][0x320] ;  /* 0x0000c8002a2a7a20 */ /* 0x000fe40000410000 */
[----:B------:R-:W-:Y:S01]  /*3760*/  FMUL.FTZ R43, R43, c[0x0][0x320] ;  /* 0x0000c8002b2b7a20 */ /* 0x000fe20000410000 */
[----:B------:R-:W1:Y:S01]  /*3770*/  MUFU.TANH R40, R40 ;  /* 0x0000002800287308 */ /* 0x000e620000002400 */
[----:B------:R-:W-:Y:S02]  /*3780*/  FMUL.FTZ R24, R24, c[0x0][0x320] ;  /* 0x0000c80018187a20 */ /* 0x000fe40000410000 */
[----:B------:R-:W-:Y:S02]  /*3790*/  FMUL.FTZ R25, R25, c[0x0][0x320] ;  /* 0x0000c80019197a20 */ /* 0x000fe40000410000 */
[----:B------:R-:W-:Y:S01]  /*37a0*/  FMUL.FTZ R26, R26, c[0x0][0x320] ;  /* 0x0000c8001a1a7a20 */ /* 0x000fe20000410000 */
[----:B-----5:R-:W-:Y:S01]  /*37b0*/  LOP3.LUT R0, R117, R116, RZ, 0xfc, !PT ;  /* 0x0000007475007212 */ /* 0x020fe200078efcff */
[----:B------:R-:W-:Y:S01]  /*37c0*/  FMUL.FTZ R27, R27, c[0x0][0x320] ;  /* 0x0000c8001b1b7a20 */ /* 0x000fe20000410000 */
[----:B------:R3:W1:Y:S01]  /*37d0*/  MUFU.TANH R48, R42 ;  /* 0x0000002a00307308 */ /* 0x0006620000002400 */
[----:B------:R-:W-:-:S02]  /*37e0*/  FMUL.FTZ R12, R12, c[0x0][0x320] ;  /* 0x0000c8000c0c7a20 */ /* 0x000fc40000410000 */
[----:B------:R-:W-:Y:S02]  /*37f0*/  FMUL.FTZ R13, R13, c[0x0][0x320] ;  /* 0x0000c8000d0d7a20 */ /* 0x000fe40000410000 */
[----:B------:R-:W-:Y:S02]  /*3800*/  FMUL.FTZ R14, R14, c[0x0][0x320] ;  /* 0x0000c8000e0e7a20 */ /* 0x000fe40000410000 */
[----:B------:R-:W-:Y:S01]  /*3810*/  FMUL.FTZ R15, R15, c[0x0][0x320] ;  /* 0x0000c8000f0f7a20 */ /* 0x000fe20000410000 */
[----:B------:R3:W1:Y:S01]  /*3820*/  MUFU.TANH R46, R43 ;  /* 0x0000002b002e7308 */ /* 0x0006620000002400 */
[----:B------:R-:W-:Y:S02]  /*3830*/  FMUL.FTZ R8, R8, c[0x0][0x320] ;  /* 0x0000c80008087a20 */ /* 0x000fe40000410000 */
[----:B------:R-:W-:Y:S02]  /*3840*/  FMUL.FTZ R9, R9, c[0x0][0x320] ;  /* 0x0000c80009097a20 */ /* 0x000fe40000410000 */
[----:B------:R-:W-:-:S02]  /*3850*/  FMUL.FTZ R10, R10, c[0x0][0x320] ;  /* 0x0000c8000a0a7a20 */ /* 0x000fc40000410000 */
[----:B------:R-:W-:Y:S01]  /*3860*/  FMUL.FTZ R11, R11, c[0x0][0x320] ;  /* 0x0000c8000b0b7a20 */ /* 0x000fe20000410000 */
[----:B------:R-:W1:Y:S08]  /*3870*/  MUFU.TANH R41, R41 ;  /* 0x0000002900297308 */ /* 0x000e700000002400 */
[----:B------:R3:W1:Y:S08]  /*3880*/  MUFU.TANH R22, R24 ;  /* 0x0000001800167308 */ /* 0x0006700000002400 */
        /* <DEDUP_REMOVED lines=10> */
[----:B------:R3:W1:Y:S01]  /*3930*/  MUFU.TANH R30, R11 ;  /* 0x0000000b001e7308 */ /* 0x0006620000002400 */
[----:B------:R-:W-:Y:S06]  /*3940*/  BAR.SYNC.DEFER_BLOCKING 0x0 ;  /* 0x0000000000007b1d */ /* 0x000fec0000010000 */
[----:B------:R-:W-:Y:S05]  /*3950*/  @!P0 BRA `(.L_x_18) ;  /* 0x000003f000008947 */ /* 0x000fea0003800000 */
[----:B--2-4-:R-:W-:Y:S02]  /*3960*/  IMAD.U32 R2, RZ, RZ, UR9 ;  /* 0x00000009ff027e24 */ /* 0x014fe4000f8e00ff */
[----:B------:R-:W-:-:S03]  /*3970*/  IMAD.MOV.U32 R243, RZ, RZ, RZ ;  /* 0x000000fffff37224 */ /* 0x000fc600078e00ff */
[----:B------:R-:W-:-:S04]  /*3980*/  IADD3 R2, R198, UR6, R2 ;  /* 0x00000006c6027c10 */ /* 0x000fc8000fffe002 */
[----:B------:R-:W-:-:S05]  /*3990*/  IADD3 R5, R2, -0x70, RZ ;  /* 0xffffff9002057810 */ /* 0x000fca0007ffe0ff */
[----:B---3--:R-:W-:-:S04]  /*39a0*/  @P5 IMAD.HI.U32 R6, R5, c[0x0][0x2bc], RZ ;  /* 0x0000af0005065a27 */ /* 0x008fc800078e00ff */
[----:B------:R-:W-:Y:S01]  /*39b0*/  IMAD.MOV.U32 R2, RZ, RZ, R5 ;  /* 0x000000ffff027224 */ /* 0x000fe200078e0005 */
[----:B------:R-:W-:-:S04]  /*39c0*/  @P5 SHF.R.U32.HI R2, RZ, c[0x0][0x2c0], R6 ;  /* 0x0000b000ff025a19 */ /* 0x000fc80000011606 */
[----:B------:R-:W-:-:S04]  /*39d0*/  @!P4 IADD3 R7, P0, R2, UR12, RZ ;  /* 0x0000000c0207cc10 */ /* 0x000fc8000ff1e0ff */
[----:B------:R-:W-:Y:S02]  /*39e0*/  @!P4 LEA.HI.X.SX32 R8, R2, UR14, 0x1, P0 ;  /* 0x0000000e0208cc11 */ /* 0x000fe400080f0eff */
[----:B------:R-:W-:-:S04]  /*39f0*/  @!P4 LEA R6, P0, R7, c[0x0][0x2a0], 0x2 ;  /* 0x0000a8000706ca11 */ /* 0x000fc800078010ff */
[----:B------:R-:W-:-:S05]  /*3a00*/  @!P4 LEA.HI.X R7, R7, c[0x0][0x2a4], R8, 0x2, P0 ;  /* 0x0000a9000707ca11 */ /* 0x000fca00000f1408 */
[----:B------:R2:W3:Y:S01]  /*3a10*/  @!P4 LDG.E R243, [R6.64] ;  /* 0x0000001006f3c981 */ /* 0x0004e2000c1e1900 */
[----:B------:R-:W-:-:S04]  /*3a20*/  IMAD.MOV R2, RZ, RZ, -R2 ;  /* 0x000000ffff027224 */ /* 0x000fc800078e0a02 */
[----:B------:R-:W-:-:S05]  /*3a30*/  IMAD R9, R2, c[0x0][0x2b8], R5 ;  /* 0x0000ae0002097a24 */ /* 0x000fca00078e0205 */
[----:B------:R-:W-:Y:S01]  /*3a40*/  SHF.R.S32.HI R2, RZ, 0x1f, R9 ;  /* 0x0000001fff027819 */ /* 0x000fe20000011409 */
[----:B------:R-:W-:Y:S04]  /*3a50*/  STL [R1+0x4], R9 ;  /* 0x0000040901007387 */ /* 0x000fe80000100800 */
[----:B------:R-:W-:-:S04]  /*3a60*/  IMAD R2, R2, c[0x0][0x1e0], RZ ;  /* 0x0000780002027a24 */ /* 0x000fc800078e02ff */
[C---:B------:R-:W-:Y:S02]  /*3a70*/  IMAD R2, R9.reuse, c[0x0][0x1e4], R2 ;  /* 0x0000790009027a24 */ /* 0x040fe400078e0202 */
[----:B--2---:R-:W-:-:S04]  /*3a80*/  IMAD.WIDE.U32 R6, R9, c[0x0][0x1e0], RZ ;  /* 0x0000780009067a25 */ /* 0x004fc800078e00ff */
[----:B------:R-:W-:Y:S01]  /*3a90*/  IMAD.IADD R7, R7, 0x1, R2 ;  /* 0x0000000107077824 */ /* 0x000fe200078e0202 */
[----:B---3--:R-:W-:-:S03]  /*3aa0*/  SHF.R.S32.HI R5, RZ, 0x1f, R243 ;  /* 0x0000001fff057819 */ /* 0x008fc600000114f3 */
[----:B------:R-:W-:-:S04]  /*3ab0*/  IMAD.WIDE.U32 R6, R243, c[0x0][0x1f0], R6 ;  /* 0x00007c00f3067a25 */ /* 0x000fc800078e0006 */
[----:B------:R-:W-:Y:S01]  /*3ac0*/  IMAD R5, R5, c[0x0][0x1f0], RZ ;  /* 0x00007c0005057a24 */ /* 0x000fe200078e02ff */
[----:B------:R-:W-:-:S03]  /*3ad0*/  IADD3 R2, P1, R6, UR20, RZ ;  /* 0x0000001406027c10 */ /* 0x000fc6000ff3e0ff */
[----:B------:R-:W-:Y:S01]  /*3ae0*/  IMAD R6, R243, c[0x0][0x1f4], R5 ;  /* 0x00007d00f3067a24 */ /* 0x000fe200078e0205 */
[----:B------:R-:W-:-:S04]  /*3af0*/  LEA R5, P0, R2, c[0x0][0x1c8], 0x1 ;  /* 0x0000720002057a11 */ /* 0x000fc800078008ff */
[----:B------:R-:W-:Y:S01]  /*3b00*/  IADD3.X R6, R7, UR18, R6, P1, !PT ;  /* 0x0000001207067c10 */ /* 0x000fe20008ffe406 */
[----:B------:R-:W2:Y:S03]  /*3b10*/  SHFL.IDX PT, R8, R5, RZ, 0x181f ;  /* 0x00181fff05087589 */ /* 0x000ea600000e0000 */
[----:B------:R-:W-:Y:S01]  /*3b20*/  LEA.HI.X R2, R2, c[0x0][0x1cc], R6, 0x1, P0 ;  /* 0x0000730002027a11 */ /* 0x000fe200000f0c06 */
[----:B------:R-:W-:Y:S04]  /*3b30*/  SHFL.IDX PT, R14, R5, 0x2, 0x181f ;  /* 0x00581f00050e7f89 */ /* 0x000fe800000e0000 */
[----:B------:R-:W3:Y:S04]  /*3b40*/  SHFL.IDX PT, R6, R5, 0x1, 0x181f ;  /* 0x00381f0005067f89 */ /* 0x000ee800000e0000 */
[----:B------:R-:W4:Y:S04]  /*3b50*/  SHFL.IDX PT, R9, R2, RZ, 0x181f ;  /* 0x00181fff02097589 */ /* 0x000f2800000e0000 */
[----:B------:R-:W5:Y:S04]  /*3b60*/  SHFL.IDX PT, R7, R2, 0x1, 0x181f ;  /* 0x00381f0002077f89 */ /* 0x000f6800000e0000 */
[----:B------:R-:W1:Y:S04]  /*3b70*/  SHFL.IDX PT, R12, R5, 0x3, 0x181f ;  /* 0x00781f00050c7f89 */ /* 0x000e6800000e0000 */
[----:B------:R-:W1:Y:S01]  /*3b80*/  SHFL.IDX PT, R10, R5, 0x4, 0x181f ;  /* 0x00981f00050a7f89 */ /* 0x000e6200000e0000 */
[----:B--2---:R-:W-:-:S03]  /*3b90*/  IADD3 R8, P1, R8, R242, RZ ;  /* 0x000000f208087210 */ /* 0x004fc60007f3e0ff */
[----:B------:R-:W2:Y:S04]  /*3ba0*/  SHFL.IDX PT, R11, R2, 0x2, 0x181f ;  /* 0x00581f00020b7f89 */ /* 0x000ea800000e0000 */
[----:B------:R-:W-:Y:S01]  /*3bb0*/  SHFL.IDX PT, R13, R5, 0x5, 0x181f ;  /* 0x00b81f00050d7f89 */ /* 0x000fe200000e0000 */
[----:B---3--:R-:W-:-:S03]  /*3bc0*/  IADD3 R6, P0, R6, R242, RZ ;  /* 0x000000f206067210 */ /* 0x008fc60007f1e0ff */
[----:B------:R-:W-:Y:S01]  /*3bd0*/  SHFL.IDX PT, R5, R5, 0x6, 0x181f ;  /* 0x00d81f0005057f89 */ /* 0x000fe200000e0000 */
[----:B----4-:R-:W-:-:S03]  /*3be0*/  IMAD.X R9, R9, 0x1, R241, P1 ;  /* 0x0000000109097824 */ /* 0x010fc600008e06f1 */
[----:B------:R-:W-:Y:S01]  /*3bf0*/  SHFL.IDX PT, R18, R2, 0x3, 0x181f ;  /* 0x00781f0002127f89 */ /* 0x000fe200000e0000 */
[----:B-----5:R-:W-:Y:S01]  /*3c00*/  IMAD.X R7, R7, 0x1, R241, P0 ;  /* 0x0000000107077824 */ /* 0x020fe200000e06f1 */
[-C--:B------:R-:W-:Y:S02]  /*3c10*/  IADD3 R14, P0, R14, R242.reuse, RZ ;  /* 0x000000f20e0e7210 */ /* 0x080fe40007f1e0ff */
[----:B------:R-:W3:Y:S01]  /*3c20*/  SHFL.IDX PT, R17, R2, 0x4, 0x181f ;  /* 0x00981f0002117f89 */ /* 0x000ee200000e0000 */
[----:B-1----:R-:W-:-:S03]  /*3c30*/  IADD3 R12, P3, R12, R242, RZ ;  /* 0x000000f20c0c7210 */ /* 0x002fc60007f7e0ff */
[----:B------:R-:W1:Y:S01]  /*3c40*/  SHFL.IDX PT, R16, R2, 0x5, 0x181f ;  /* 0x00b81f0002107f89 */ /* 0x000e6200000e0000 */
[----:B------:R-:W-:-:S03]  /*3c50*/  IADD3 R10, P2, R10, R242, RZ ;  /* 0x000000f20a0a7210 */ /* 0x000fc60007f5e0ff */
[----:B------:R-:W4:Y:S01]  /*3c60*/  SHFL.IDX PT, R2, R2, 0x6, 0x181f ;  /* 0x00d81f0002027f89 */ /* 0x000f2200000e0000 */
[----:B--2---:R-:W-:-:S03]  /*3c70*/  IMAD.X R15, R11, 0x1, R241, P0 ;  /* 0x000000010b0f7824 */ /* 0x004fc600000e06f1 */
[----:B------:R2:W-:Y:S04]  /*3c80*/  LDGSTS.E.BYPASS.LTC128B.128 [R197+0x3900], [R8.64], !P6 ;  /* 0x0390000008c57fae */ /* 0x0005e8000f101d50 */
[----:B------:R5:W-:Y:S04]  /*3c90*/  LDGSTS.E.BYPASS.LTC128B.128 [R197+0x4100], [R6.64], !P6 ;  /* 0x0410000006c57fae */ /* 0x000be8000f101d50 */
[----:B------:R4:W-:Y:S01]  /*3ca0*/  LDGSTS.E.BYPASS.LTC128B.128 [R197+0x4900], [R14.64], !P6 ;  /* 0x049000000ec57fae */ /* 0x0009e2000f101d50 */
[--C-:B---3--:R-:W-:Y:S01]  /*3cb0*/  IMAD.X R11, R17, 0x1, R241.reuse, P2 ;  /* 0x00000001110b7824 */ /* 0x108fe200010e06f1 */
[-C--:B--2---:R-:W-:Y:S01]  /*3cc0*/  IADD3 R8, P1, R13, R242.reuse, RZ ;  /* 0x000000f20d087210 */ /* 0x084fe20007f3e0ff */
[----:B------:R-:W-:Y:S01]  /*3cd0*/  IMAD.X R13, R18, 0x1, R241, P3 ;  /* 0x00000001120d7824 */ /* 0x000fe200018e06f1 */
[----:B-----5:R-:W-:-:S03]  /*3ce0*/  IADD3 R6, P0, R5, R242, RZ ;  /* 0x000000f205067210 */ /* 0x020fc60007f1e0ff */
[--C-:B-1----:R-:W-:Y:S01]  /*3cf0*/  IMAD.X R9, R16, 0x1, R241.reuse, P1 ;  /* 0x0000000110097824 */ /* 0x102fe200008e06f1 */
[----:B------:R1:W-:Y:S01]  /*3d00*/  LDGSTS.E.BYPASS.LTC128B.128 [R197+0x5100], [R12.64], !P6 ;  /* 0x051000000cc57fae */ /* 0x0003e2000f101d50 */
[----:B----4-:R-:W-:-:S03]  /*3d10*/  IMAD.X R7, R2, 0x1, R241, P0 ;  /* 0x0000000102077824 */ /* 0x010fc600000e06f1 */
[----:B------:R1:W-:Y:S04]  /*3d20*/  LDGSTS.E.BYPASS.LTC128B.128 [R197+0x5900], [R10.64], !P6 ;  /* 0x059000000ac57fae */ /* 0x0003e8000f101d50 */
[----:B------:R1:W-:Y:S04]  /*3d30*/  LDGSTS.E.BYPASS.LTC128B.128 [R197+0x6100], [R8.64], !P6 ;  /* 0x0610000008c57fae */ /* 0x0003e8000f101d50 */
[----:B------:R1:W-:Y:S02]  /*3d40*/  LDGSTS.E.BYPASS.LTC128B.128 [R197+0x6900], [R6.64], !P6 ;  /* 0x0690000006c57fae */ /* 0x0003e4000f101d50 */
.L_x_18:
[----:B--2-4-:R-:W-:Y:S01]  /*3d50*/  LOP3.LUT R2, R195, 0xffffffe0, RZ, 0xc0, !PT ;  /* 0xffffffe0c3027812 */ /* 0x014fe200078ec0ff */
[----:B-1-3--:R-:W-:Y:S01]  /*3d60*/  IMAD.MOV.U32 R7, RZ, RZ, -0x2 ;  /* 0xfffffffeff077424 */ /* 0x00afe200078e00ff */
[----:B------:R-:W-:Y:S01]  /*3d70*/  UIADD3 UR6, UR7, -0x2, URZ ;  /* 0xfffffffe07067890 */ /* 0x000fe2000fffe03f */
[----:B------:R-:W-:Y:S01]  /*3d80*/  IMAD.SHL.U32 R224, R0, 0x2, RZ ;  /* 0x0000000200e07824 */ /* 0x000fe200078e00ff */
[----:B------:R-:W0:Y:S01]  /*3d90*/  LDGDEPBAR ;  /* 0x00000000000079af */ /* 0x000e220000000000 */
[----:B------:R-:W-:Y:S01]  /*3da0*/  IMAD.IADD R2, R196, 0x1, -R2 ;  /* 0x00000001c4027824 */ /* 0x000fe200078e0a02 */
[----:B------:R-:W-:Y:S01]  /*3db0*/  UISETP.GE.AND UP0, UPT, UR6, UR8, UPT ;  /* 0x000000080600728c */ /* 0x000fe2000bf06270 */
[----:B------:R-:W-:-:S02]  /*3dc0*/  IMAD R225, R4, 0x2, R224 ;  /* 0x0000000204e17824 */ /* 0x000fc400078e02e0 */
[C---:B------:R-:W-:Y:S01]  /*3dd0*/  IMAD R227, R3.reuse, 0x2, R224 ;  /* 0x0000000203e37824 */ /* 0x040fe200078e02e0 */
[----:B------:R-:W-:Y:S01]  /*3de0*/  SHF.R.S32.HI R5, RZ, 0x1f, R2 ;  /* 0x0000001fff057819 */ /* 0x000fe20000011402 */
[----:B------:R-:W-:-:S03]  /*3df0*/  IMAD R226, R3, 0x2, R225 ;  /* 0x0000000203e27824 */ /* 0x000fc600078e02e1 */
[----:B------:R-:W-:-:S04]  /*3e00*/  LEA.HI R5, R5, R2, RZ, 0x2 ;  /* 0x0000000205057211 */ /* 0x000fc800078f10ff */
[----:B------:R-:W-:-:S05]  /*3e10*/  LOP3.LUT R5, R5, 0x7ffffffc, RZ, 0xc0, !PT ;  /* 0x7ffffffc05057812 */ /* 0x000fca00078ec0ff */
[----:B------:R-:W-:-:S04]  /*3e20*/  IMAD.IADD R2, R2, 0x1, -R5 ;  /* 0x0000000102027824 */ /* 0x000fc800078e0a05 */
[----:B------:R-:W-:-:S05]  /*3e30*/  IMAD R2, R2, R7, UR15 ;  /* 0x0000000f02027e24 */ /* 0x000fca000f8e0207 */
[C---:B------:R-:W-:Y:S02]  /*3e40*/  ISETP.GT.AND P3, PT, R2.reuse, RZ, PT ;  /* 0x000000ff0200720c */ /* 0x040fe40003f64270 */
[C---:B------:R-:W-:Y:S02]  /*3e50*/  ISETP.GT.AND P2, PT, R2.reuse, 0x1, PT ;  /* 0x000000010200780c */ /* 0x040fe40003f44270 */
[----:B------:R-:W-:Y:S02]  /*3e60*/  ISETP.GT.AND P1, PT, R2, 0x8, PT ;  /* 0x000000080200780c */ /* 0x000fe40003f24270 */
[----:B------:R-:W-:Y:S02]  /*3e70*/  FSEL R11, R190, -INF , P3 ;  /* 0xff800000be0b7808 */ /* 0x000fe40001800000 */
[----:B------:R-:W-:Y:S02]  /*3e80*/  FSEL R10, R194, -INF , P3 ;  /* 0xff800000c20a7808 */ /* 0x000fe40001800000 */
[----:B------:R-:W-:-:S02]  /*3e90*/  FSEL R12, R189, -INF , P2 ;  /* 0xff800000bd0c7808 */ /* 0x000fc40001000000 */
[----:B------:R-:W-:Y:S02]  /*3ea0*/  FSEL R25, R193, -INF , P2 ;  /* 0xff800000c1197808 */ /* 0x000fe40001000000 */
[----:B------:R-:W-:Y:S02]  /*3eb0*/  ISETP.GT.AND P0, PT, R2, 0x9, PT ;  /* 0x000000090200780c */ /* 0x000fe40003f04270 */
[----:B------:R-:W-:Y:S02]  /*3ec0*/  FSEL R13, R182, -INF , P1 ;  /* 0xff800000b60d7808 */ /* 0x000fe40000800000 */
[----:B------:R-:W-:Y:S02]  /*3ed0*/  FSEL R26, R188, -INF , P1 ;  /* 0xff800000bc1a7808 */ /* 0x000fe40000800000 */
[----:B------:R-:W-:Y:S02]  /*3ee0*/  FMNMX.FTZ R5, R10, R25, !PT ;  /* 0x000000190a057209 */ /* 0x000fe40007810000 */
[----:B------:R-:W-:-:S02]  /*3ef0*/  FMNMX.FTZ R6, R11, R12, !PT ;  /* 0x0000000c0b067209 */ /* 0x000fc40007810000 */
[----:B------:R-:W-:Y:S02]  /*3f00*/  FSEL R15, R185, -INF , P3 ;  /* 0xff800000b90f7808 */ /* 0x000fe40001800000 */
[----:B------:R-:W-:Y:S02]  /*3f10*/  FSEL R32, R192, -INF , P3 ;  /* 0xff800000c0207808 */ /* 0x000fe40001800000 */
[----:B------:R-:W-:Y:S02]  /*3f20*/  ISETP.GT.AND P3, PT, R2, 0x10, PT ;  /* 0x000000100200780c */ /* 0x000fe40003f64270 */
[----:B------:R-:W-:Y:S02]  /*3f30*/  FSEL R14, R181, -INF , P0 ;  /* 0xff800000b50e7808 */ /* 0x000fe40000000000 */
[----:B------:R-:W-:Y:S02]  /*3f40*/  FSEL R27, R187, -INF , P0 ;  /* 0xff800000bb1b7808 */ /* 0x000fe40000000000 */
[----:B------:R-:W-:-:S02]  /*3f50*/  FMNMX.FTZ R5, R26, R5, !PT ;  /* 0x000000051a057209 */ /* 0x000fc40007810000 */
[----:B------:R-:W-:Y:S02]  /*3f60*/  FMNMX.FTZ R6, R13, R6, !PT ;  /* 0x000000060d067209 */ /* 0x000fe40007810000 */
[----:B------:R-:W-:Y:S02]  /*3f70*/  FSEL R16, R186, -INF , P2 ;  /* 0xff800000ba107808 */ /* 0x000fe40001000000 */
[----:B------:R-:W-:Y:S02]  /*3f80*/  FSEL R33, R191, -INF , P2 ;  /* 0xff800000bf217808 */ /* 0x000fe40001000000 */
[----:B------:R-:W-:Y:S02]  /*3f90*/  ISETP.GT.AND P2, PT, R2, 0x11, PT ;  /* 0x000000110200780c */ /* 0x000fe40003f44270 */
[----:B------:R-:W-:Y:S02]  /*3fa0*/  FSEL R17, R177, -INF , P1 ;  /* 0xff800000b1117808 */ /* 0x000fe40000800000 */
[----:B------:R-:W-:-:S02]  /*3fb0*/  FSEL R34, R184, -INF , P1 ;  /* 0xff800000b8227808 */ /* 0x000fc40000800000 */
[----:B------:R-:W-:Y:S02]  /*3fc0*/  FSEL R36, R174, -INF , P3 ;  /* 0xff800000ae247808 */ /* 0x000fe40001800000 */
[----:B------:R-:W-:Y:S02]  /*3fd0*/  FSEL R75, R180, -INF , P3 ;  /* 0xff800000b44b7808 */ /* 0x000fe40001800000 */
[----:B------:R-:W-:Y:S02]  /*3fe0*/  FMNMX.FTZ R5, R27, R5, !PT ;  /* 0x000000051b057209 */ /* 0x000fe40007810000 */
[----:B------:R-:W-:Y:S02]  /*3ff0*/  FMNMX.FTZ R6, R14, R6, !PT ;  /* 0x000000060e067209 */ /* 0x000fe40007810000 */
[----:B------:R-:W-:Y:S02]  /*4000*/  ISETP.GT.AND P1, PT, R2, 0x18, PT ;  /* 0x000000180200780c */ /* 0x000fe40003f24270 */
        /* <DEDUP_REMOVED lines=9> */
[----:B------:R-:W-:Y:S02]  /*40a0*/  FSEL R69, R170, -INF , P2 ;  /* 0xff800000aa457808 */ /* 0x000fe40001000000 */
[----:B------:R-:W-:Y:S02]  /*40b0*/  FSEL R116, R175, -INF , P2 ;  /* 0xff800000af747808 */ /* 0x000fe40001000000 */
[----:B------:R-:W-:Y:S02]  /*40c0*/  FSEL R70, R118, -INF , P1 ;  /* 0xff80000076467808 */ /* 0x000fe40000800000 */
[----:B------:R-:W-:-:S02]  /*40d0*/  FSEL R38, R166, -INF , P1 ;  /* 0xff800000a6267808 */ /* 0x000fc40000800000 */
[----:B------:R-:W-:Y:S02]  /*40e0*/  FSEL R117, R168, -INF , P1 ;  /* 0xff800000a8757808 */ /* 0x000fe40000800000 */
[----:B------:R-:W-:Y:S02]  /*40f0*/  FSEL R97, R172, -INF , P1 ;  /* 0xff800000ac617808 */ /* 0x000fe40000800000 */
[C---:B------:R-:W-:Y:S02]  /*4100*/  ISETP.GT.AND P3, PT, R2.reuse, 0x20, PT ;  /* 0x000000200200780c */ /* 0x040fe40003f64270 */
[C---:B------:R-:W-:Y:S02]  /*4110*/  ISETP.GT.AND P2, PT, R2.reuse, 0x21, PT ;  /* 0x000000210200780c */ /* 0x040fe40003f44270 */
[----:B------:R-:W-:Y:S02]  /*4120*/  ISETP.GT.AND P1, PT, R2, 0x28, PT ;  /* 0x000000280200780c */ /* 0x000fe40003f24270 */
[----:B------:R-:W-:-:S02]  /*4130*/  FSEL R74, R158, -INF , P0 ;  /* 0xff8000009e4a7808 */ /* 0x000fc40000000000 */
[----:B------:R-:W-:Y:S02]  /*4140*/  FSEL R39, R165, -INF , P0 ;  /* 0xff800000a5277808 */ /* 0x000fe40000000000 */
[----:B------:R-:W-:Y:S02]  /*4150*/  FSEL R118, R167, -INF , P0 ;  /* 0xff800000a7767808 */ /* 0x000fe40000000000 */
[----:B------:R-:W-:Y:S02]  /*4160*/  FSEL R98, R171, -INF , P0 ;  /* 0xff800000ab627808 */ /* 0x000fe40000000000 */
[----:B------:R-:W-:Y:S02]  /*4170*/  ISETP.GT.AND P0, PT, R2, 0x29, PT ;  /* 0x000000290200780c */ /* 0x000fe40003f04270 */
        /* <DEDUP_REMOVED lines=18> */
[C---:B------:R-:W-:Y:S02]  /*42a0*/  ISETP.GT.AND P3, PT, R2.reuse, 0x30, PT ;  /* 0x000000300200780c */ /* 0x040fe40003f64270 */
[----:B------:R-:W-:-:S02]  /*42b0*/  ISETP.GT.AND P2, PT, R2, 0x31, PT ;  /* 0x000000310200780c */ /* 0x000fc40003f44270 */
[C---:B------:R-:W-:Y:S02]  /*42c0*/  ISETP.GT.AND P1, PT, R2.reuse, 0x38, PT ;  /* 0x000000380200780c */ /* 0x040fe40003f24270 */
[----:B------:R-:W-:Y:S02]  /*42d0*/  ISETP.GT.AND P0, PT, R2, 0x39, PT ;  /* 0x000000390200780c */ /* 0x000fe40003f04270 */
[----:B------:R-:W-:Y:S02]  /*42e0*/  FMNMX.FTZ R5, R97, R5, !PT ;  /* 0x0000000561057209 */ /* 0x000fe40007810000 */
[----:B------:R-:W-:Y:S02]  /*42f0*/  FMNMX.FTZ R6, R38, R6, !PT ;  /* 0x0000000626067209 */ /* 0x000fe40007810000 */
        /* <DEDUP_REMOVED lines=16> */
[----:B------:R-:W-:Y:S02]  /*4400*/  FMNMX.FTZ R5, R98, R5, !PT ;  /* 0x0000000562057209 */ /* 0x000fe40007810000 */
[----:B------:R-:W-:Y:S02]  /*4410*/  FMNMX.FTZ R6, R39, R6, !PT ;  /* 0x0000000627067209 */ /* 0x000fe40007810000 */
[C---:B------:R-:W-:Y:S02]  /*4420*/  ISETP.GT.AND P3, PT, R2.reuse, 0x40, PT ;  /* 0x000000400200780c */ /* 0x040fe40003f64270 */
[----:B------:R-:W-:-:S02]  /*4430*/  ISETP.GT.AND P2, PT, R2, 0x41, PT ;  /* 0x000000410200780c */ /* 0x000fc40003f44270 */
[C---:B------:R-:W-:Y:S02]  /*4440*/  ISETP.GT.AND P1, PT, R2.reuse, 0x48, PT ;  /* 0x000000480200780c */ /* 0x040fe40003f24270 */
[----:B------:R-:W-:Y:S02]  /*4450*/  ISETP.GT.AND P0, PT, R2, 0x49, PT ;  /* 0x000000490200780c */ /* 0x000fe40003f04270 */
[----:B------:R-:W-:Y:S02]  /*4460*/  FMNMX.FTZ R7, R15, R16, !PT ;  /* 0x000000100f077209 */ /* 0x000fe40007810000 */
[----:B------:R-:W-:Y:S02]  /*4470*/  FMNMX.FTZ R5, R128, R5, !PT ;  /* 0x0000000580057209 */ /* 0x000fe40007810000 */
[----:B------:R-:W-:Y:S02]  /*4480*/  FMNMX.FTZ R6, R129, R6, !PT ;  /* 0x0000000681067209 */ /* 0x000fe40007810000 */
        /* <DEDUP_REMOVED lines=40> */
[C---:B------:R-:W-:Y:S02]  /*4710*/  ISETP.GT.AND P3, PT, R2.reuse, 0x60, PT ;  /* 0x000000600200780c */ /* 0x040fe40003f64270 */
[C---:B------:R-:W-:Y:S02]  /*4720*/  ISETP.GT.AND P2, PT, R2.reuse, 0x61, PT ;  /* 0x000000610200780c */ /* 0x040fe40003f44270 */
[----:B------:R-:W-:-:S02]  /*4730*/  ISETP.GT.AND P1, PT, R2, 0x68, PT ;  /* 0x000000680200780c */ /* 0x000fc40003f24270 */
[----:B------:R-:W-:Y:S02]  /*4740*/  ISETP.GT.AND P0, PT, R2, 0x69, PT ;  /* 0x000000690200780c */ /* 0x000fe40003f04270 */
[----:B------:R-:W-:Y:S02]  /*4750*/  FMNMX.FTZ R5, R138, R5, !PT ;  /* 0x000000058a057209 */ /* 0x000fe40007810000 */
[----:B------:R-:W-:Y:S02]  /*4760*/  FMNMX.FTZ R2, R131, R6, !PT ;  /* 0x0000000683027209 */ /* 0x000fe40007810000 */
[----:B------:R-:W-:Y:S02]  /*4770*/  FMNMX.FTZ R6, R68, R7, !PT ;  /* 0x0000000744067209 */ /* 0x000fe40007810000 */
[----:B------:R-:W-:Y:S02]  /*4780*/  FMNMX.FTZ R73, R139, R5, !PT ;  /* 0x000000058b497209 */ /* 0x000fe40007810000 */
[----:B------:R-:W-:-:S02]  /*4790*/  FMNMX.FTZ R2, R132, R2, !PT ;  /* 0x0000000284027209 */ /* 0x000fc40007810000 */
[----:B------:R-:W-:Y:S02]  /*47a0*/  FMNMX.FTZ R5, R69, R6, !PT ;  /* 0x0000000645057209 */ /* 0x000fe40007810000 */
        /* <DEDUP_REMOVED lines=38> */
[----:B------:R-:W-:Y:S02]  /*4a10*/  FSEL R198, R22, -INF , P3 ;  /* 0xff80000016c67808 */ /* 0x000fe40001800000 */
[----:B------:R-:W-:Y:S02]  /*4a20*/  FSEL R192, R40, -INF , P3 ;  /* 0xff80000028c07808 */ /* 0x000fe40001800000 */
        /* <DEDUP_REMOVED lines=18> */
[----:B------:R-:W-:Y:S01]  /*4b50*/  FMNMX.FTZ R73, R197, R73, !PT ;  /* 0x00000049c5497209 */ /* 0x000fe20007810000 */
[----:B------:R-:W-:Y:S01]  /*4b60*/  LDSM.16.MT88.4 R20, [R224+0x100] ;  /* 0x00010000e014783b */ /* 0x000fe20000004200 */
[----:B------:R-:W-:-:S02]  /*4b70*/  FMNMX.FTZ R2, R191, R2, !PT ;  /* 0x00000002bf027209 */ /* 0x000fc40007810000 */
[----:B------:R-:W-:Y:S02]  /*4b80*/  FMNMX.FTZ R5, R182, R5, !PT ;  /* 0x00000005b6057209 */ /* 0x000fe40007810000 */
[----:B------:R-:W-:Y:S02]  /*4b90*/  FMNMX.FTZ R6, R142, R6, !PT ;  /* 0x000000068e067209 */ /* 0x000fe40007810000 */
[----:B------:R-:W-:Y:S02]  /*4ba0*/  FMNMX.FTZ R73, R186, R73, !PT ;  /* 0x00000049ba497209 */ /* 0x000fe40007810000 */
[----:B------:R-:W-:Y:S02]  /*4bb0*/  FMNMX.FTZ R2, R110, R2, !PT ;  /* 0x000000026e027209 */ /* 0x000fe40007810000 */
[----:B------:R-:W-:Y:S01]  /*4bc0*/  FMNMX.FTZ R5, R183, R5, !PT ;  /* 0x00000005b7057209 */ /* 0x000fe20007810000 */
[----:B------:R-:W1:Y:S01]  /*4bd0*/  SHFL.BFLY PT, R8, R73, 0x2, 0x1f ;  /* 0x0c401f0049087f89 */ /* 0x000e6200000e0000 */
[----:B------:R-:W-:-:S02]  /*4be0*/  FMNMX.FTZ R6, R143, R6, !PT ;  /* 0x000000068f067209 */ /* 0x000fc40007810000 */
[----:B------:R-:W-:Y:S01]  /*4bf0*/  FMNMX.FTZ R5, R180, R5, !PT ;  /* 0x00000005b4057209 */ /* 0x000fe20007810000 */
[----:B------:R-:W2:Y:S01]  /*4c00*/  SHFL.BFLY PT, R7, R2, 0x2, 0x1f ;  /* 0x0c401f0002077f89 */ /* 0x000ea200000e0000 */
[----:B------:R-:W-:Y:S02]  /*4c10*/  FMNMX.FTZ R6, R144, R6, !PT ;  /* 0x0000000690067209 */ /* 0x000fe40007810000 */
[----:B------:R-:W-:Y:S02]  /*4c20*/  FSEL R212, R43, -INF , P3 ;  /* 0xff8000002bd47808 */ /* 0x000fe40001800000 */
[----:B------:R-:W-:Y:S02]  /*4c30*/  FMNMX.FTZ R5, R181, R5, !PT ;  /* 0x00000005b5057209 */ /* 0x000fe40007810000 */
[----:B------:R-:W-:Y:S02]  /*4c40*/  FMNMX.FTZ R6, R159, R6, !PT ;  /* 0x000000069f067209 */ /* 0x000fe40007810000 */
[----:B------:R-:W-:-:S02]  /*4c50*/  FSEL R211, R42, -INF , P2 ;  /* 0xff8000002ad37808 */ /* 0x000fc40001000000 */
[----:B------:R-:W-:Y:S01]  /*4c60*/  FMNMX.FTZ R5, R212, R5, !PT ;  /* 0x00000005d4057209 */ /* 0x000fe20007810000 */
[----:B------:R-:W-:Y:S01]  /*4c70*/  LDSM.16.MT88.4 R40, [R226+0x100] ;  /* 0x00010000e228783b */ /* 0x000fe20000004200 */
        /* <DEDUP_REMOVED lines=8> */
[----:B------:R-:W-:Y:S02]  /*4d00*/  FMNMX.FTZ R5, R247, R5, !PT ;  /* 0x00000005f7057209 */ /* 0x000fe40007810000 */
[----:B------:R-:W-:Y:S02]  /*4d10*/  FMNMX.FTZ R6, R173, R6, !PT ;  /* 0x00000006ad067209 */ /* 0x000fe40007810000 */
[----:B-1----:R-:W-:Y:S02]  /*4d20*/  FMNMX.FTZ R73, R73, R8, !PT ;  /* 0x0000000849497209 */ /* 0x002fe40007810000 */
[----:B--2---:R-:W-:-:S02]  /*4d30*/  FMNMX.FTZ R2, R2, R7, !PT ;  /* 0x0000000702027209 */ /* 0x004fc40007810000 */
[----:B------:R-:W1:Y:S01]  /*4d40*/  SHFL.BFLY PT, R7, R5, 0x2, 0x1f ;  /* 0x0c401f0005077f89 */ /* 0x000e6200000e0000 */
[----:B------:R-:W-:Y:S02]  /*4d50*/  FMNMX.FTZ R6, R172, R6, !PT ;  /* 0x00000006ac067209 */ /* 0x000fe40007810000 */
[----:B------:R-:W-:Y:S01]  /*4d60*/  FSEL R246, R48, -INF , P3 ;  /* 0xff80000030f67808 */ /* 0x000fe20001800000 */
[----:B------:R-:W2:Y:S01]  /*4d70*/  SHFL.BFLY PT, R8, R73, 0x1, 0x1f ;  /* 0x0c201f0049087f89 */ /* 0x000ea200000e0000 */
[----:B------:R-:W-:Y:S02]  /*4d80*/  FMNMX.FTZ R6, R174, R6, !PT ;  /* 0x00000006ae067209 */ /* 0x000fe40007810000 */
[----:B------:R-:W-:Y:S01]  /*4d90*/  FSEL R220, R46, -INF , P2 ;  /* 0xff8000002edc7808 */ /* 0x000fe20001000000 */
[----:B------:R-:W3:Y:S01]  /*4da0*/  SHFL.BFLY PT, R71, R2, 0x1, 0x1f ;  /* 0x0c201f0002477f89 */ /* 0x000ee200000e0000 */
[----:B------:R-:W-:Y:S02]  /*4db0*/  FMNMX.FTZ R6, R175, R6, !PT ;  /* 0x00000006af067209 */ /* 0x000fe40007810000 */
[----:B------:R-:W-:-:S02]  /*4dc0*/  FSEL R216, R44, -INF , P1 ;  /* 0xff8000002cd87808 */ /* 0x000fc40000800000 */
[----:B------:R-:W-:Y:S02]  /*4dd0*/  FMNMX.FTZ R6, R193, R6, !PT ;  /* 0x00000006c1067209 */ /* 0x000fe40007810000 */
[----:B------:R-:W-:Y:S02]  /*4de0*/  FSEL R214, R45, -INF , P0 ;  /* 0xff8000002dd67808 */ /* 0x000fe40000000000 */
[----:B------:R-:W-:-:S04]  /*4df0*/  FMNMX.FTZ R6, R188, R6, !PT ;  /* 0x00000006bc067209 */ /* 0x000fc80007810000 */
[----:B------:R-:W-:Y:S02]  /*4e00*/  FMNMX.FTZ R6, R109, R6, !PT ;  /* 0x000000066d067209 */ /* 0x000fe40007810000 */
[----:B-1----:R-:W-:Y:S02]  /*4e10*/  FMNMX.FTZ R5, R5, R7, !PT ;  /* 0x0000000705057209 */ /* 0x002fe40007810000 */
[----:B------:R-:W-:Y:S02]  /*4e20*/  FMNMX.FTZ R6, R106, R6, !PT ;  /* 0x000000066a067209 */ /* 0x000fe40007810000 */
[----:B--2---:R-:W-:Y:S01]  /*4e30*/  FMNMX.FTZ R73, R73, R8, !PT ;  /* 0x0000000849497209 */ /* 0x004fe20007810000 */
[----:B------:R-:W-:Y:S01]  /*4e40*/  SHFL.BFLY PT, R9, R5, 0x1, 0x1f ;  /* 0x0c201f0005097f89 */ /* 0x000fe200000e0000 */
[----:B---3--:R-:W-:-:S03]  /*4e50*/  FMNMX.FTZ R71, R2, R71, !PT ;  /* 0x0000004702477209 */ /* 0x008fc60007810000 */
[C---:B------:R-:W-:Y:S01]  /*4e60*/  FMUL.FTZ R7, R73.reuse, c[0x0][0x2d0] ;  /* 0x0000b40049077a20 */ /* 0x040fe20000410000 */
[----:B------:R-:W-:Y:S02]  /*4e70*/  FMNMX.FTZ R2, R246, R6, !PT ;  /* 0x00000006f6027209 */ /* 0x000fe40007810000 */
[----:B------:R-:W-:Y:S01]  /*4e80*/  FSETP.NEU.FTZ.AND P2, PT, R73, -INF , PT ;  /* 0xff8000004900780b */ /* 0x000fe20003f5d000 */
[----:B------:R-:W-:Y:S01]  /*4e90*/  FMUL.FTZ R6, R71, c[0x0][0x2d0] ;  /* 0x0000b40047067a20 */ /* 0x000fe20000410000 */
[----:B------:R-:W-:Y:S02]  /*4ea0*/  FMNMX.FTZ R2, R220, R2, !PT ;  /* 0x00000002dc027209 */ /* 0x000fe40007810000 */
[----:B------:R-:W-:Y:S02]  /*4eb0*/  FSEL R7, R7, RZ, P2 ;  /* 0x000000ff07077208 */ /* 0x000fe40001000000 */
[----:B------:R-:W-:Y:S02]  /*4ec0*/  FMNMX.FTZ R8, R216, R2, !PT ;  /* 0x00000002d8087209 */ /* 0x000fe40007810000 */
[----:B------:R-:W-:Y:S01]  /*4ed0*/  FSETP.NEU.FTZ.AND P1, PT, R71, -INF , PT ;  /* 0xff8000004700780b */ /* 0x000fe20003f3d000 */
[----:B------:R-:W-:Y:S01]  /*4ee0*/  FFMA.FTZ R2, R10, c[0x0][0x2d0], -R7 ;  /* 0x0000b4000a027a23 */ /* 0x000fe20000010807 */
[----:B------:R-:W-:-:S02]  /*4ef0*/  FMNMX.FTZ R8, R214, R8, !PT ;  /* 0x00000008d6087209 */ /* 0x000fc40007810000 */
[----:B------:R-:W-:Y:S01]  /*4f00*/  FSEL R6, R6, RZ, P1 ;  /* 0x000000ff06067208 */ /* 0x000fe20000800000 */
[----:B------:R1:W-:Y:S02]  /*4f10*/  MUFU.EX2 R190, R2 ;  /* 0x0000000200be7308 */ /* 0x0003e40000000800 */
[----:B------:R-:W2:Y:S02]  /*4f20*/  SHFL.BFLY PT, R10, R8, 0x2, 0x1f ;  /* 0x0c401f00080a7f89 */ /* 0x000ea400000e0000 */
[----:B-1----:R-:W-:-:S04]  /*4f30*/  FFMA.FTZ R2, R11, c[0x0][0x2d0], -R6 ;  /* 0x0000b4000b027a23 */ /* 0x002fc80000010806 */
[----:B------:R1:W-:Y:S01]  /*4f40*/  MUFU.EX2 R205, R2 ;  /* 0x0000000200cd7308 */ /* 0x0003e20000000800 */
[----:B--2---:R-:W-:Y:S02]  /*4f50*/  FMNMX.FTZ R8, R8, R10, !PT ;  /* 0x0000000a08087209 */ /* 0x004fe40007810000 */
[----:B-1----:R-:W-:Y:S01]  /*4f60*/  FMNMX.FTZ R2, R9, R5, !PT ;  /* 0x0000000509027209 */ /* 0x002fe20007810000 */
[--C-:B------:R-:W-:Y:S02]  /*4f70*/  FFMA.FTZ R5, R12, c[0x0][0x2d0], -R6.reuse ;  /* 0x0000b4000c057a23 */ /* 0x100fe40000010806 */
[----:B------:R-:W-:Y:S01]  /*4f80*/  FFMA.FTZ R9, R13, c[0x0][0x2d0], -R6 ;  /* 0x0000b4000d097a23 */ /* 0x000fe20000010806 */
[C---:B------:R-:W-:Y:S01]  /*4f90*/  FSETP.NEU.FTZ.AND P0, PT, R2.reuse, -INF , PT ;  /* 0xff8000000200780b */ /* 0x040fe20003f1d000 */
[----:B------:R1:W-:Y:S08]  /*4fa0*/  MUFU.EX2 R105, R5 ;  /* 0x0000000500697308 */ /* 0x0003f00000000800 */
[----:B------:R2:W-:Y:S01]  /*4fb0*/  MUFU.EX2 R185, R9 ;  /* 0x0000000900b97308 */ /* 0x0005e20000000800 */
[----:B-1----:R-:W-:-:S05]  /*4fc0*/  FMUL.FTZ R5, R2, c[0x0][0x2d0] ;  /* 0x0000b40002057a20 */ /* 0x002fca0000410000 */
[----:B------:R-:W-:Y:S01]  /*4fd0*/  FSEL R5, R5, RZ, P0 ;  /* 0x000000ff05057208 */ /* 0x000fe20000000000 */
[----:B--2---:R-:W-:-:S04]  /*4fe0*/  FFMA.FTZ R9, R14, c[0x0][0x2d0], -R6 ;  /* 0x0000b4000e097a23 */ /* 0x004fc80000010806 */
[--C-:B------:R-:W-:Y:S01]  /*4ff0*/  FFMA.FTZ R0, R16, c[0x0][0x2d0], -R5.reuse ;  /* 0x0000b40010007a23 */ /* 0x100fe20000010805 */
[----:B------:R1:W2:Y:S08]  /*5000*/  MUFU.EX2 R108, R9 ;  /* 0x00000009006c7308 */ /* 0x0002b00000000800 */
[----:B------:R3:W-:Y:S01]  /*5010*/  MUFU.EX2 R252, R0 ;  /* 0x0000000000fc7308 */ /* 0x0007e20000000800 */
[----:B-1----:R-:W-:Y:S01]  /*5020*/  FFMA.FTZ R9, R15, c[0x0][0x2d0], -R5 ;  /* 0x0000b4000f097a23 */ /* 0x002fe20000010805 */
[----:B--2---:R-:W-:-:S06]  /*5030*/  F2FP.PACK_AB R10, R108, R185 ;  /* 0x000000b96c0a723e */ /* 0x004fcc00000000ff */
[----:B------:R1:W2:Y:S01]  /*5040*/  MUFU.EX2 R104, R9 ;  /* 0x0000000900687308 */ /* 0x0002a20000000800 */
[--C-:B---3--:R-:W-:Y:S02]  /*5050*/  FFMA.FTZ R0, R17, c[0x0][0x2d0], -R5.reuse ;  /* 0x0000b40011007a23 */ /* 0x108fe40000010805 */
[----:B------:R-:W-:Y:S05]  /*5060*/  LDSM.16.MT88.4 R16, [R227+0x100] ;  /* 0x00010000e310783b */ /* 0x000fea0000004200 */
[----:B------:R3:W-:Y:S01]  /*5070*/  MUFU.EX2 R189, R0 ;  /* 0x0000000000bd7308 */ /* 0x0007e20000000800 */
[----:B-1----:R-:W1:Y:S01]  /*5080*/  SHFL.BFLY PT, R9, R8, 0x1, 0x1f ;  /* 0x0c201f0008097f89 */ /* 0x002e6200000e0000 */
[----:B---3--:R-:W-:-:S06]  /*5090*/  FFMA.FTZ R0, R24, c[0x0][0x2d0], -R5 ;  /* 0x0000b40018007a23 */ /* 0x008fcc0000010805 */
[----:B------:R3:W4:Y:S01]  /*50a0*/  MUFU.EX2 R200, R0 ;  /* 0x0000000000c87308 */ /* 0x0007220000000800 */
[----:B-1----:R-:W-:Y:S02]  /*50b0*/  FMNMX.FTZ R72, R8, R9, !PT ;  /* 0x0000000908487209 */ /* 0x002fe40007810000 */
[----:B------:R-:W-:Y:S01]  /*50c0*/  F2FP.PACK_AB R8, R105, R205 ;  /* 0x000000cd6908723e */ /* 0x000fe200000000ff */
[----:B---3--:R-:W-:Y:S01]  /*50d0*/  FFMA.FTZ R0, R25, c[0x0][0x2d0], -R7 ;  /* 0x0000b40019007a23 */ /* 0x008fe20000010807 */
[C---:B------:R-:W-:Y:S01]  /*50e0*/  FSETP.NEU.FTZ.AND P0, PT, R72.reuse, -INF , PT ;  /* 0xff8000004800780b */ /* 0x040fe20003f1d000 */
[----:B------:R-:W-:Y:S01]  /*50f0*/  FMUL.FTZ R3, R72, c[0x0][0x2d0] ;  /* 0x0000b40048037a20 */ /* 0x000fe20000410000 */
[----:B--2---:R-:W-:Y:S01]  /*5100*/  F2FP.PACK_AB R9, R252, R104 ;  /* 0x00000068fc09723e */ /* 0x004fe200000000ff */
[----:B------:R1:W2:Y:S01]  /*5110*/  MUFU.EX2 R248, R0 ;  /* 0x0000000000f87308 */ /* 0x0002a20000000800 */
[----:B----4-:R-:W-:-:S07]  /*5120*/  F2FP.PACK_AB R11, R200, R189 ;  /* 0x000000bdc80b723e */ /* 0x010fce00000000ff */
[----:B------:R-:W-:Y:S01]  /*5130*/  HMMA.16816.F32 R80, R8, R20, RZ ;  /* 0x000000140850723c */ /* 0x000fe200000018ff */
[----:B-1----:R-:W-:Y:S01]  /*5140*/  FFMA.FTZ R0, R26, c[0x0][0x2d0], -R7 ;  /* 0x0000b4001a007a23 */ /* 0x002fe20000010807 */
[----:B--2---:R-:W-:-:S06]  /*5150*/  F2FP.PACK_AB R12, R248, R190 ;  /* 0x000000bef80c723e */ /* 0x004fcc00000000ff */
[C---:B------:R-:W-:Y:S01]  /*5160*/  HMMA.16816.F32 R76, R8.reuse, R22, RZ ;  /* 0x00000016084c723c */ /* 0x040fe200000018ff */
[----:B------:R1:W-:Y:S07]  /*5170*/  MUFU.EX2 R251, R0 ;  /* 0x0000000000fb7308 */ /* 0x0003ee0000000800 */
[C---:B------:R-:W-:Y:S08]  /*5180*/  HMMA.16816.F32 R64, R8.reuse, R16, RZ ;  /* 0x000000100840723c */ /* 0x040ff000000018ff */
[C---:B------:R-:W-:Y:S01]  /*5190*/  HMMA.16816.F32 R60, R8.reuse, R18, RZ ;  /* 0x00000012083c723c */ /* 0x040fe200000018ff */
[----:B-1----:R-:W-:Y:S01]  /*51a0*/  FSEL R0, R3, RZ, P0 ;  /* 0x000000ff03007208 */ /* 0x002fe20000000000 */
[----:B------:R-:W-:Y:S01]  /*51b0*/  FFMA.FTZ R3, R27, c[0x0][0x2d0], -R7 ;  /* 0x0000b4001b037a23 */ /* 0x000fe20000010807 */
[----:B------:R-:W-:Y:S01]  /*51c0*/  PLOP3.LUT P0, PT, PT, PT, UP0, 0x80, 0x0 ;  /* 0x000000000000781c */ /* 0x000fe20003f0f008 */
[----:B------:R-:W-:Y:S02]  /*51d0*/  LDSM.16.MT88.4 R24, [R224+0x900] ;  /* 0x00090000e018783b */ /* 0x000fe40000004200 */
[----:B------:R1:W2:Y:S02]  /*51e0*/  MUFU.EX2 R204, R3 ;  /* 0x0000000300cc7308 */ /* 0x0002a40000000800 */
[C---:B------:R-:W-:Y:S08]  /*51f0*/  HMMA.16816.F32 R56, R8.reuse, R28, RZ ;  /* 0x0000001c0838723c */ /* 0x040ff000000018ff */
[----:B------:R-:W-:Y:S01]  /*5200*/  HMMA.16816.F32 R48, R8, R40, RZ ;  /* 0x000000280830723c */ /* 0x000fe200000018ff */
[----:B-1----:R-:W-:Y:S01]  /*5210*/  FFMA.FTZ R3, R32, c[0x0][0x2d0], -R0 ;  /* 0x0000b40020037a23 */ /* 0x002fe20000010800 */
[----:B--2---:R-:W-:-:S06]  /*5220*/  F2FP.PACK_AB R14, R204, R251 ;  /* 0x000000fbcc0e723e */ /* 0x004fcc00000000ff */
[C---:B------:R-:W-:Y:S01]  /*5230*/  HMMA.16816.F32 R52, R8.reuse, R30, RZ ;  /* 0x0000001e0834723c */ /* 0x040fe200000018ff */
[----:B------:R1:W-:Y:S07]  /*5240*/  MUFU.EX2 R245, R3 ;  /* 0x0000000300f57308 */ /* 0x0003ee0000000800 */
[----:B------:R-:W-:Y:S01]  /*5250*/  HMMA.16816.F32 R44, R8, R42, RZ ;  /* 0x0000002a082c723c */ /* 0x000fe200000018ff */
[----:B-1----:R-:W-:-:S04]  /*5260*/  FFMA.FTZ R3, R33, c[0x0][0x2d0], -R0 ;  /* 0x0000b40021037a23 */ /* 0x002fc80000010800 */
[----:B------:R1:W2:Y:S02]  /*5270*/  MUFU.EX2 R221, R3 ;  /* 0x0000000300dd7308 */ /* 0x0002a40000000800 */
[----:B-1----:R-:W-:Y:S01]  /*5280*/  FFMA.FTZ R3, R34, c[0x0][0x2d0], -R0 ;  /* 0x0000b40022037a23 */ /* 0x002fe20000010800 */
[----:B--2---:R-:W-:-:S05]  /*5290*/  F2FP.PACK_AB R13, R221, R245 ;  /* 0x000000f5dd0d723e */ /* 0x004fca00000000ff */
[----:B------:R1:W-:Y:S02]  /*52a0*/  MUFU.EX2 R244, R3 ;  /* 0x0000000300f47308 */ /* 0x0003e40000000800 */
[----:B-1----:R-:W-:Y:S02]  /*52b0*/  FFMA.FTZ R3, R35, c[0x0][0x2d0], -R0 ;  /* 0x0000b40023037a23 */ /* 0x002fe40000010800 */
[----:B------:R-:W-:Y:S04]  /*52c0*/  LDSM.16.MT88.4 R32, [R226+0x900] ;  /* 0x00090000e220783b */ /* 0x000fe80000004200 */
[----:B------:R1:W2:Y:S02]  /*52d0*/  MUFU.EX2 R107, R3 ;  /* 0x00000003006b7308 */ /* 0x0002a40000000800 */
[----:B-1----:R-:W-:Y:S01]  /*52e0*/  FFMA.FTZ R3, R36, c[0x0][0x2d0], -R6 ;  /* 0x0000b40024037a23 */ /* 0x002fe20000010806 */
[----:B--2---:R-:W-:-:S05]  /*52f0*/  F2FP.PACK_AB R15, R107, R244 ;  /* 0x000000f46b0f723e */ /* 0x004fca00000000ff */
[----:B------:R1:W-:Y:S02]  /*5300*/  MUFU.EX2 R203, R3 ;  /* 0x0000000300cb7308 */ /* 0x0003e40000000800 */
[C---:B------:R-:W-:Y:S08]  /*5310*/  HMMA.16816.F32 R92, R12.reuse, R20, RZ ;  /* 0x000000140c5c723c */ /* 0x040ff000000018ff */
[----:B------:R-:W-:Y:S01]  /*5320*/  HMMA.16816.F32 R100, R12, R22, RZ ;  /* 0x000000160c64723c */ /* 0x000fe200000018ff */
[----:B------:R-:W-:Y:S01]  /*5330*/  LDSM.16.MT88.4 R20, [R225+0x900] ;  /* 0x00090000e114783b */ /* 0x000fe20000004200 */
[----:B-1----:R-:W-:-:S04]  /*5340*/  FFMA.FTZ R3, R37, c[0x0][0x2d0], -R6 ;  /* 0x0000b40025037a23 */ /* 0x002fc80000010806 */
[----:B------:R1:W2:Y:S02]  /*5350*/  MUFU.EX2 R201, R3 ;  /* 0x0000000300c97308 */ /* 0x0002a40000000800 */
[C---:B------:R-:W-:Y:S08]  /*5360*/  HMMA.16816.F32 R88, R12.reuse, R16, RZ ;  /* 0x000000100c58723c */ /* 0x040ff000000018ff */
[----:B------:R-:W-:Y:S01]  /*5370*/  HMMA.16816.F32 R84, R12, R28, RZ ;  /* 0x0000001c0c54723c */ /* 0x000fe200000018ff */
[----:B-1----:R-:W-:Y:S01]  /*5380*/  FFMA.FTZ R3, R38, c[0x0][0x2d0], -R6 ;  /* 0x0000b40026037a23 */ /* 0x002fe20000010806 */
[----:B--2---:R-:W-:-:S05]  /*5390*/  F2FP.PACK_AB R8, R201, R203 ;  /* 0x000000cbc908723e */ /* 0x004fca00000000ff */
[----:B------:R-:W-:Y:S01]  /*53a0*/  IMAD.MOV.U32 R29, RZ, RZ, R105 ;  /* 0x000000ffff1d7224 */ /* 0x000fe200078e0069 */
[----:B------:R-:W-:Y:S01]  /*53b0*/  HMMA.16816.F32 R112, R12, R18, RZ ;  /* 0x000000120c70723c */ /* 0x000fe200000018ff */
[----:B------:R1:W-:Y:S01]  /*53c0*/  MUFU.EX2 R195, R3 ;  /* 0x0000000300c37308 */ /* 0x0003e20000000800 */
[----:B------:R-:W-:-:S06]  /*53d0*/  IMAD.MOV.U32 R28, RZ, RZ, R104 ;  /* 0x000000ffff1c7224 */ /* 0x000fcc00078e0068 */
[C---:B------:R-:W-:Y:S08]  /*53e0*/  HMMA.16816.F32 R16, R12.reuse, R40, RZ ;  /* 0x000000280c10723c */ /* 0x040ff000000018ff */
[----:B------:R-:W-:Y:S01]  /*53f0*/  HMMA.16816.F32 R124, R12, R30, RZ ;  /* 0x0000001e0c7c723c */ /* 0x000fe200000018ff */
[----:B-1----:R-:W-:Y:S02]  /*5400*/  FFMA.FTZ R3, R39, c[0x0][0x2d0], -R6 ;  /* 0x0000b40027037a23 */ /* 0x002fe40000010806 */
[----:B------:R-:W1:Y:S02]  /*5410*/  LDSM.16.MT88.4 R36, [R227+0x900] ;  /* 0x00090000e324783b */ /* 0x000e640000004200 */
[----:B------:R2:W3:Y:S02]  /*5420*/  MUFU.EX2 R4, R3 ;  /* 0x0000000300047308 */ /* 0x0004e40000000800 */
[----:B--2---:R-:W-:Y:S01]  /*5430*/  FFMA.FTZ R3, R68, c[0x0][0x2d0], -R5 ;  /* 0x0000b40044037a23 */ /* 0x004fe20000010805 */
[----:B---3--:R-:W-:Y:S01]  /*5440*/  F2FP.PACK_AB R10, R4, R195 ;  /* 0x000000c3040a723e */ /* 0x008fe200000000ff */
[----:B------:R-:W-:-:S04]  /*5450*/  IMAD.MOV.U32 R68, RZ, RZ, R110 ;  /* 0x000000ffff447224 */ /* 0x000fc800078e006e */
[----:B------:R2:W-:Y:S02]  /*5460*/  MUFU.EX2 R196, R3 ;  /* 0x0000000300c47308 */ /* 0x0005e40000000800 */
[----:B--2---:R-:W-:Y:S02]  /*5470*/  FFMA.FTZ R3, R69, c[0x0][0x2d0], -R5 ;  /* 0x0000b40045037a23 */ /* 0x004fe40000010805 */
[----:B------:R-:W-:-:S04]  /*5480*/  IMAD.MOV.U32 R69, RZ, RZ, R109 ;  /* 0x000000ffff457224 */ /* 0x000fc800078e006d */
[----:B------:R2:W3:Y:S02]  /*5490*/  MUFU.EX2 R199, R3 ;  /* 0x0000000300c77308 */ /* 0x0004e40000000800 */
[----:B--2---:R-:W-:Y:S01]  /*54a0*/  FFMA.FTZ R3, R70, c[0x0][0x2d0], -R5 ;  /* 0x0000b40046037a23 */ /* 0x004fe20000010805 */
[----:B---3--:R-:W-:Y:S02]  /*54b0*/  F2FP.PACK_AB R9, R199, R196 ;  /* 0x000000c4c709723e */ /* 0x008fe400000000ff */
[----:B------:R-:W-:-:S03]  /*54c0*/  MOV R70, R106 ;  /* 0x0000006a00467202 */ /* 0x000fc60000000f00 */
[----:B------:R2:W-:Y:S02]  /*54d0*/  MUFU.EX2 R194, R3 ;  /* 0x0000000300c27308 */ /* 0x0005e40000000800 */
[----:B--2---:R-:W-:Y:S02]  /*54e0*/  FFMA.FTZ R3, R74, c[0x0][0x2d0], -R5 ;  /* 0x0000b4004a037a23 */ /* 0x004fe40000010805 */
[----:B------:R-:W-:-:S04]  /*54f0*/  IMAD.MOV.U32 R74, RZ, RZ, R107 ;  /* 0x000000ffff4a7224 */ /* 0x000fc800078e006b */
[----:B------:R2:W3:Y:S02]  /*5500*/  MUFU.EX2 R187, R3 ;  /* 0x0000000300bb7308 */ /* 0x0004e40000000800 */
[----:B--2---:R-:W-:Y:S01]  /*5510*/  FFMA.FTZ R3, R75, c[0x0][0x2d0], -R7 ;  /* 0x0000b4004b037a23 */ /* 0x004fe20000010807 */
[----:B---3--:R-:W-:Y:S01]  /*5520*/  F2FP.PACK_AB R11, R187, R194 ;  /* 0x000000c2bb0b723e */ /* 0x008fe200000000ff */
[----:B------:R-:W-:-:S04]  /*5530*/  IMAD.MOV.U32 R75, RZ, RZ, R108 ;  /* 0x000000ffff4b7224 */ /* 0x000fc800078e006c */
[----:B------:R2:W-:Y:S01]  /*5540*/  MUFU.EX2 R219, R3 ;  /* 0x0000000300db7308 */ /* 0x0005e20000000800 */
[----:B------:R-:W-:Y:S01]  /*5550*/  HMMA.16816.F32 R108, R12, R42, RZ ;  /* 0x0000002a0c6c723c */ /* 0x000fe200000018ff */
[----:B------:R-:W-:Y:S07]  /*5560*/  LDSM.16.MT88.4 R12, [R227+0x1100] ;  /* 0x00110000e30c783b */ /* 0x000fee0000004200 */
[----:B-1----:R-:W-:Y:S01]  /*5570*/  HMMA.16816.F32 R104, R8, R36, R64 ;  /* 0x000000240868723c */ /* 0x002fe20000001840 */
[----:B--2---:R-:W-:-:S07]  /*5580*/  FFMA.FTZ R3, R96, c[0x0][0x2d0], -R7 ;  /* 0x0000b40060037a23 */ /* 0x004fce0000010807 */
[C---:B------:R-:W-:Y:S01]  /*5590*/  HMMA.16816.F32 R120, R8.reuse, R24, R80 ;  /* 0x000000180878723c */ /* 0x040fe20000001850 */
[----:B------:R1:W2:Y:S07]  /*55a0*/  MUFU.EX2 R218, R3 ;  /* 0x0000000300da7308 */ /* 0x0002ae0000000800 */
[C---:B------:R-:W-:Y:S08]  /*55b0*/  HMMA.16816.F32 R64, R8.reuse, R38, R60 ;  /* 0x000000260840723c */ /* 0x040ff0000000183c */
[----:B------:R-:W-:Y:S01]  /*55c0*/  HMMA.16816.F32 R80, R8, R32, R48 ;  /* 0x000000200850723c */ /* 0x000fe20000001830 */
[----:B-1----:R-:W-:-:S04]  /*55d0*/  FFMA.FTZ R3, R97, c[0x0][0x2d0], -R7 ;  /* 0x0000b40061037a23 */ /* 0x002fc80000010807 */
[----:B------:R1:W-:Y:S03]  /*55e0*/  MUFU.EX2 R215, R3 ;  /* 0x0000000300d77308 */ /* 0x0003e60000000800 */
[C---:B------:R-:W-:Y:S08]  /*55f0*/  HMMA.16816.F32 R76, R8.reuse, R26, R76 ;  /* 0x0000001a084c723c */ /* 0x040ff0000000184c */
[----:B------:R-:W-:Y:S01]  /*5600*/  HMMA.16816.F32 R60, R8, R22, R52 ;  /* 0x00000016083c723c */ /* 0x000fe20000001834 */
[----:B-1----:R-:W-:-:S07]  /*5610*/  FFMA.FTZ R3, R98, c[0x0][0x2d0], -R7 ;  /* 0x0000b40062037a23 */ /* 0x002fce0000010807 */
[----:B------:R-:W-:Y:S01]  /*5620*/  HMMA.16816.F32 R44, R8, R34, R44 ;  /* 0x00000022082c723c */ /* 0x000fe2000000182c */
[----:B------:R1:W3:Y:S02]  /*5630*/  MUFU.EX2 R217, R3 ;  /* 0x0000000300d97308 */ /* 0x0002e40000000800 */
[----:B-1----:R-:W-:-:S05]  /*5640*/  FFMA.FTZ R3, R99, c[0x0][0x2d0], -R0 ;  /* 0x0000b40063037a23 */ /* 0x002fca0000010800 */
[----:B------:R-:W-:Y:S01]  /*5650*/  HMMA.16816.F32 R96, R8, R20, R56 ;  /* 0x000000140860723c */ /* 0x000fe20000001838 */
[----:B------:R1:W-:Y:S06]  /*5660*/  MUFU.EX2 R206, R3 ;  /* 0x0000000300ce7308 */ /* 0x0003ec0000000800 */
[----:B--2---:R-:W-:Y:S02]  /*5670*/  F2FP.PACK_AB R8, R218, R219 ;  /* 0x000000dbda08723e */ /* 0x004fe400000000ff */
[----:B---3--:R-:W-:Y:S01]  /*5680*/  F2FP.PACK_AB R10, R217, R215 ;  /* 0x000000d7d90a723e */ /* 0x008fe200000000ff */
[----:B-1----:R-:W-:-:S02]  /*5690*/  FFMA.FTZ R3, R116, c[0x0][0x2d0], -R0 ;  /* 0x0000b40074037a23 */ /* 0x002fc40000010800 */
[----:B------:R-:W-:Y:S02]  /*56a0*/  IMAD.MOV.U32 R116, RZ, RZ, R204 ;  /* 0x000000ffff747224 */ /* 0x000fe400078e00cc */
[----:B------:R1:W2:Y:S02]  /*56b0*/  MUFU.EX2 R208, R3 ;  /* 0x0000000300d07308 */ /* 0x0002a40000000800 */
[----:B-1----:R-:W-:Y:S01]  /*56c0*/  FFMA.FTZ R3, R117, c[0x0][0x2d0], -R0 ;  /* 0x0000b40075037a23 */ /* 0x002fe20000010800 */
[----:B--2---:R-:W-:Y:S01]  /*56d0*/  F2FP.PACK_AB R9, R208, R206 ;  /* 0x000000ced009723e */ /* 0x004fe200000000ff */
[----:B------:R-:W-:-:S04]  /*56e0*/  IMAD.MOV.U32 R117, RZ, RZ, R202 ;  /* 0x000000ffff757224 */ /* 0x000fc800078e00ca */
[----:B------:R1:W-:Y:S02]  /*56f0*/  MUFU.EX2 R210, R3 ;  /* 0x0000000300d27308 */ /* 0x0003e40000000800 */
[----:B-1----:R-:W-:Y:S02]  /*5700*/  FFMA.FTZ R3, R118, c[0x0][0x2d0], -R0 ;  /* 0x0000b40076037a23 */ /* 0x002fe40000010800 */
[----:B------:R-:W-:-:S04]  /*5710*/  IMAD.MOV.U32 R118, RZ, RZ, R29 ;  /* 0x000000ffff767224 */ /* 0x000fc800078e001d */
[----:B------:R1:W2:Y:S02]  /*5720*/  MUFU.EX2 R207, R3 ;  /* 0x0000000300cf7308 */ /* 0x0002a40000000800 */
[----:B-1----:R-:W-:Y:S01]  /*5730*/  FFMA.FTZ R3, R128, c[0x0][0x2d0], -R7 ;  /* 0x0000b40080037a23 */ /* 0x002fe20000010807 */
[----:B--2---:R-:W-:Y:S01]  /*5740*/  F2FP.PACK_AB R11, R207, R210 ;  /* 0x000000d2cf0b723e */ /* 0x004fe200000000ff */
[----:B------:R-:W-:-:S04]  /*5750*/  IMAD.MOV.U32 R128, RZ, RZ, R203 ;  /* 0x000000ffff807224 */ /* 0x000fc800078e00cb */
[----:B------:R1:W-:Y:S02]  /*5760*/  MUFU.EX2 R209, R3 ;  /* 0x0000000300d17308 */ /* 0x0003e40000000800 */
[C---:B------:R-:W-:Y:S07]  /*5770*/  HMMA.16816.F32 R52, R8.reuse, R36, R88 ;  /* 0x000000240834723c */ /* 0x040fee0000001858 */
[----:B------:R-:W-:Y:S01]  /*5780*/  IMAD.MOV.U32 R89, RZ, RZ, R200 ;  /* 0x000000ffff597224 */ /* 0x000fe200078e00c8 */
[----:B------:R-:W-:Y:S01]  /*5790*/  MOV R90, R199 ;  /* 0x000000c7005a7202 */ /* 0x000fe20000000f00 */
[----:B------:R-:W-:Y:S01]  /*57a0*/  IMAD.MOV.U32 R91, RZ, RZ, R198 ;  /* 0x000000ffff5b7224 */ /* 0x000fe200078e00c6 */
[----:B------:R-:W-:Y:S01]  /*57b0*/  HMMA.16816.F32 R48, R8, R24, R92 ;  /* 0x000000180830723c */ /* 0x000fe2000000185c */
[----:B-1----:R-:W-:-:S02]  /*57c0*/  FFMA.FTZ R3, R129, c[0x0][0x2d0], -R6 ;  /* 0x0000b40081037a23 */ /* 0x002fc40000010806 */
[----:B------:R-:W-:Y:S02]  /*57d0*/  IMAD.MOV.U32 R129, RZ, RZ, R205 ;  /* 0x000000ffff817224 */ /* 0x000fe400078e00cd */
[----:B------:R1:W-:Y:S03]  /*57e0*/  MUFU.EX2 R204, R3 ;  /* 0x0000000300cc7308 */ /* 0x0003e60000000800 */
[C---:B------:R-:W-:Y:S01]  /*57f0*/  HMMA.16816.F32 R92, R8.reuse, R32, R16 ;  /* 0x00000020085c723c */ /* 0x040fe20000001810 */
[----:B------:R-:W-:Y:S06]  /*5800*/  LDSM.16.MT88.4 R16, [R224+0x1100] ;  /* 0x00110000e010783b */ /* 0x000fec0000004200 */
[----:B------:R-:W-:Y:S01]  /*5810*/  IMAD.MOV.U32 R33, RZ, RZ, R116 ;  /* 0x000000ffff217224 */ /* 0x000fe200078e0074 */
[----:B------:R-:W-:Y:S01]  /*5820*/  HMMA.16816.F32 R36, R8, R38, R112 ;  /* 0x000000260824723c */ /* 0x000fe20000001870 */
[----:B------:R-:W-:-:S02]  /*5830*/  IMAD.MOV.U32 R116, RZ, RZ, R196 ;  /* 0x000000ffff747224 */ /* 0x000fc400078e00c4 */
[----:B------:R-:W-:Y:S02]  /*5840*/  IMAD.MOV.U32 R32, RZ, RZ, R69 ;  /* 0x000000ffff207224 */ /* 0x000fe400078e0045 */
[----:B------:R-:W-:Y:S02]  /*5850*/  IMAD.MOV.U32 R69, RZ, RZ, R188 ;  /* 0x000000ffff457224 */ /* 0x000fe400078e00bc */
[----:B-1----:R-:W-:Y:S01]  /*5860*/  FFMA.FTZ R3, R130, c[0x0][0x2d0], -R6 ;  /* 0x0000b40082037a23 */ /* 0x002fe20000010806 */
[----:B------:R-:W-:Y:S01]  /*5870*/  HMMA.16816.F32 R40, R8, R26, R100 ;  /* 0x0000001a0828723c */ /* 0x000fe20000001864 */
[----:B------:R-:W-:Y:S01]  /*5880*/  IMAD.MOV.U32 R112, RZ, RZ, R195 ;  /* 0x000000ffff707224 */ /* 0x000fe200078e00c3 */
[----:B------:R-:W-:Y:S01]  /*5890*/  LDSM.16.MT88.4 R24, [R225+0x1100] ;  /* 0x00110000e118783b */ /* 0x000fe20000004200 */
[----:B------:R1:W2:Y:S01]  /*58a0*/  MUFU.EX2 R205, R3 ;  /* 0x0000000300cd7308 */ /* 0x0002a20000000800 */
[----:B------:R-:W-:Y:S01]  /*58b0*/  IMAD.MOV.U32 R115, RZ, RZ, R68 ;  /* 0x000000ffff737224 */ /* 0x000fe200078e0044 */
[----:B------:R-:W-:Y:S01]  /*58c0*/  MOV R68, R193 ;  /* 0x000000c100447202 */ /* 0x000fe20000000f00 */
[----:B------:R-:W-:-:S02]  /*58d0*/  IMAD.MOV.U32 R130, RZ, RZ, R28 ;  /* 0x000000ffff827224 */ /* 0x000fc400078e001c */
[----:B------:R-:W3:Y:S01]  /*58e0*/  LDSM.16.MT88.4 R28, [R226+0x1100] ;  /* 0x00110000e21c783b */ /* 0x000ee20000004200 */
[----:B------:R-:W-:Y:S01]  /*58f0*/  IMAD.MOV.U32 R114, RZ, RZ, R191 ;  /* 0x000000ffff727224 */ /* 0x000fe200078e00bf */
[----:B------:R-:W-:Y:S01]  /*5900*/  HMMA.16816.F32 R84, R8, R20, R84 ;  /* 0x000000140854723c */ /* 0x000fe20000001854 */
[----:B------:R-:W-:-:S06]  /*5910*/  IMAD.MOV.U32 R113, RZ, RZ, R190 ;  /* 0x000000ffff717224 */ /* 0x000fcc00078e00be */
[----:B------:R-:W-:Y:S01]  /*5920*/  IMAD.MOV.U32 R21, RZ, RZ, R90 ;  /* 0x000000ffff157224 */ /* 0x000fe200078e005a */
[C---:B------:R-:W-:Y:S01]  /*5930*/  HMMA.16816.F32 R56, R8.reuse, R22, R124 ;  /* 0x000000160838723c */ /* 0x040fe2000000187c */
[----:B-1----:R-:W-:Y:S02]  /*5940*/  FFMA.FTZ R3, R131, c[0x0][0x2d0], -R6 ;  /* 0x0000b40083037a23 */ /* 0x002fe40000010806 */
[----:B------:R-:W-:Y:S02]  /*5950*/  IMAD.MOV.U32 R131, RZ, RZ, R201 ;  /* 0x000000ffff837224 */ /* 0x000fe400078e00c9 */
[----:B------:R1:W-:Y:S01]  /*5960*/  MUFU.EX2 R203, R3 ;  /* 0x0000000300cb7308 */ /* 0x0003e20000000800 */
[----:B------:R-:W-:Y:S01]  /*5970*/  IMAD.MOV.U32 R20, RZ, RZ, R91 ;  /* 0x000000ffff147224 */ /* 0x000fe200078e005b */
[----:B------:R-:W-:Y:S01]  /*5980*/  MOV R124, R112 ;  /* 0x00000070007c7202 */ /* 0x000fe20000000f00 */
[----:B------:R-:W-:Y:S02]  /*5990*/  IMAD.MOV.U32 R125, RZ, RZ, R89 ;  /* 0x000000ffff7d7224 */ /* 0x000fe400078e0059 */
[----:B------:R-:W-:Y:S01]  /*59a0*/  HMMA.16816.F32 R88, R8, R34, R108 ;  /* 0x000000220858723c */ /* 0x000fe2000000186c */
[----:B------:R-:W-:-:S02]  /*59b0*/  IMAD.MOV.U32 R127, RZ, RZ, R113 ;  /* 0x000000ffff7f7224 */ /* 0x000fc400078e0071 */
[----:B------:R-:W-:Y:S02]  /*59c0*/  IMAD.MOV.U32 R112, RZ, RZ, R115 ;  /* 0x000000ffff707224 */ /* 0x000fe400078e0073 */
[----:B------:R-:W-:Y:S02]  /*59d0*/  IMAD.MOV.U32 R113, RZ, RZ, R32 ;  /* 0x000000ffff717224 */ /* 0x000fe400078e0020 */
[----:B--2---:R-:W-:Y:S01]  /*59e0*/  F2FP.PACK_AB R8, R205, R204 ;  /* 0x000000cccd08723e */ /* 0x004fe200000000ff */
[----:B------:R-:W-:Y:S02]  /*59f0*/  IMAD.MOV.U32 R115, RZ, RZ, R20 ;  /* 0x000000ffff737224 */ /* 0x000fe400078e0014 */
[----:B------:R-:W-:Y:S02]  /*5a00*/  IMAD.MOV.U32 R32, RZ, RZ, R21 ;  /* 0x000000ffff207224 */ /* 0x000fe400078e0015 */
[----:B-1----:R-:W-:Y:S02]  /*5a10*/  FFMA.FTZ R3, R132, c[0x0][0x2d0], -R6 ;  /* 0x0000b40084037a23 */ /* 0x002fe40000010806 */
[----:B------:R-:W-:-:S02]  /*5a20*/  IMAD.MOV.U32 R132, RZ, RZ, R194 ;  /* 0x000000ffff847224 */ /* 0x000fc400078e00c2 */
[----:B------:R1:W2:Y:S01]  /*5a30*/  MUFU.EX2 R202, R3 ;  /* 0x0000000300ca7308 */ /* 0x0002a20000000800 */
[----:B------:R-:W-:Y:S02]  /*5a40*/  IMAD.MOV.U32 R126, RZ, RZ, R115 ;  /* 0x000000ffff7e7224 */ /* 0x000fe400078e0073 */
[----:B-1----:R-:W-:Y:S01]  /*5a50*/  FFMA.FTZ R3, R133, c[0x0][0x2d0], -R5 ;  /* 0x0000b40085037a23 */ /* 0x002fe20000010805 */
[----:B--2---:R-:W-:Y:S01]  /*5a60*/  F2FP.PACK_AB R10, R202, R203 ;  /* 0x000000cbca0a723e */ /* 0x004fe200000000ff */
[----:B------:R-:W-:-:S03]  /*5a70*/  IMAD.MOV.U32 R133, RZ, RZ, R189 ;  /* 0x000000ffff857224 */ /* 0x000fc600078e00bd */
[----:B------:R1:W-:Y:S02]  /*5a80*/  MUFU.EX2 R201, R3 ;  /* 0x0000000300c97308 */ /* 0x0003e40000000800 */
[----:B-1----:R-:W-:Y:S02]  /*5a90*/  FFMA.FTZ R3, R134, c[0x0][0x2d0], -R5 ;  /* 0x0000b40086037a23 */ /* 0x002fe40000010805 */
[----:B------:R-:W-:-:S04]  /*5aa0*/  IMAD.MOV.U32 R134, RZ, RZ, R187 ;  /* 0x000000ffff867224 */ /* 0x000fc800078e00bb */
[----:B------:R1:W2:Y:S02]  /*5ab0*/  MUFU.EX2 R200, R3 ;  /* 0x0000000300c87308 */ /* 0x0002a40000000800 */
[----:B-1----:R-:W-:Y:S01]  /*5ac0*/  FFMA.FTZ R3, R135, c[0x0][0x2d0], -R5 ;  /* 0x0000b40087037a23 */ /* 0x002fe20000010805 */
[----:B--2---:R-:W-:Y:S01]  /*5ad0*/  F2FP.PACK_AB R9, R200, R201 ;  /* 0x000000c9c809723e */ /* 0x004fe200000000ff */
[----:B------:R-:W-:-:S04]  /*5ae0*/  IMAD.MOV.U32 R135, RZ, RZ, R4 ;  /* 0x000000ffff877224 */ /* 0x000fc800078e0004 */
[----:B------:R1:W-:Y:S01]  /*5af0*/  MUFU.EX2 R199, R3 ;  /* 0x0000000300c77308 */ /* 0x0003e20000000800 */
[----:B------:R-:W-:-:S04]  /*5b00*/  IMAD.MOV.U32 R4, RZ, RZ, R192 ;  /* 0x000000ffff047224 */ /* 0x000fc800078e00c0 */
[----:B------:R-:W-:Y:S02]  /*5b10*/  FFMA.FTZ R4, R4, c[0x0][0x2d0], -R7 ;  /* 0x0000b40004047a23 */ /* 0x000fe40000010807 */
[----:B-1----:R-:W-:Y:S02]  /*5b20*/  FFMA.FTZ R3, R136, c[0x0][0x2d0], -R5 ;  /* 0x0000b40088037a23 */ /* 0x002fe40000010805 */
[----:B------:R-:W-:Y:S02]  /*5b30*/  IMAD.MOV.U32 R136, RZ, RZ, R197 ;  /* 0x000000ffff887224 */ /* 0x000fe400078e00c5 */
[----:B------:R1:W2:Y:S02]  /*5b40*/  MUFU.EX2 R198, R3 ;  /* 0x0000000300c67308 */ /* 0x0002a40000000800 */
[----:B-1----:R-:W-:Y:S01]  /*5b50*/  FFMA.FTZ R3, R137, c[0x0][0x2d0], -R7 ;  /* 0x0000b40089037a23 */ /* 0x002fe20000010807 */
[----:B--2---:R-:W-:-:S05]  /*5b60*/  F2FP.PACK_AB R11, R198, R199 ;  /* 0x000000c7c60b723e */ /* 0x004fca00000000ff */
[----:B------:R1:W2:Y:S02]  /*5b70*/  MUFU.EX2 R197, R3 ;  /* 0x0000000300c57308 */ /* 0x0002a40000000800 */
[C---:B---3--:R-:W-:Y:S08]  /*5b80*/  HMMA.16816.F32 R100, R8.reuse, R28, R80 ;  /* 0x0000001c0864723c */ /* 0x048ff00000001850 */
[----:B------:R-:W-:Y:S01]  /*5b90*/  HMMA.16816.F32 R80, R8, R18, R76 ;  /* 0x000000120850723c */ /* 0x000fe2000000184c */
[----:B-1----:R-:W-:-:S02]  /*5ba0*/  FFMA.FTZ R3, R138, c[0x0][0x2d0], -R7 ;  /* 0x0000b4008a037a23 */ /* 0x002fc40000010807 */
[----:B------:R-:W-:Y:S02]  /*5bb0*/  IMAD.MOV.U32 R138, RZ, RZ, R32 ;  /* 0x000000ffff8a7224 */ /* 0x000fe400078e0020 */
[----:B------:R1:W-:Y:S03]  /*5bc0*/  MUFU.EX2 R196, R3 ;  /* 0x0000000300c47308 */ /* 0x0003e60000000800 */
[C---:B------:R-:W-:Y:S08]  /*5bd0*/  HMMA.16816.F32 R76, R8.reuse, R14, R64 ;  /* 0x0000000e084c723c */ /* 0x040ff00000001840 */
[----:B------:R-:W-:Y:S01]  /*5be0*/  HMMA.16816.F32 R64, R8, R26, R60 ;  /* 0x0000001a0840723c */ /* 0x000fe2000000183c */
[----:B-1----:R-:W-:-:S07]  /*5bf0*/  FFMA.FTZ R3, R139, c[0x0][0x2d0], -R7 ;  /* 0x0000b4008b037a23 */ /* 0x002fce0000010807 */
[C---:B------:R-:W-:Y:S01]  /*5c00*/  HMMA.16816.F32 R120, R8.reuse, R16, R120 ;  /* 0x000000100878723c */ /* 0x040fe20000001878 */
[----:B------:R1:W3:Y:S07]  /*5c10*/  MUFU.EX2 R195, R3 ;  /* 0x0000000300c37308 */ /* 0x0002ee0000000800 */
[C---:B------:R-:W-:Y:S08]  /*5c20*/  HMMA.16816.F32 R104, R8.reuse, R12, R104 ;  /* 0x0000000c0868723c */ /* 0x040ff00000001868 */
[----:B------:R-:W-:Y:S01]  /*5c30*/  HMMA.16816.F32 R96, R8, R24, R96 ;  /* 0x000000180860723c */ /* 0x000fe20000001860 */
[----:B-1----:R-:W-:-:S04]  /*5c40*/  FFMA.FTZ R3, R140, c[0x0][0x2d0], -R7 ;  /* 0x0000b4008c037a23 */ /* 0x002fc80000010807 */
[----:B------:R1:W-:Y:S03]  /*5c50*/  MUFU.EX2 R194, R3 ;  /* 0x0000000300c27308 */ /* 0x0003e60000000800 */
[----:B------:R-:W-:Y:S07]  /*5c60*/  HMMA.16816.F32 R60, R8, R30, R44 ;  /* 0x0000001e083c723c */ /* 0x000fee000000182c */
[----:B--2---:R-:W-:-:S02]  /*5c70*/  F2FP.PACK_AB R8, R197, R209 ;  /* 0x000000d1c508723e */ /* 0x004fc400000000ff */
[----:B---3--:R-:W-:Y:S01]  /*5c80*/  F2FP.PACK_AB R10, R195, R196 ;  /* 0x000000c4c30a723e */ /* 0x008fe200000000ff */
[----:B-1----:R-:W-:-:S04]  /*5c90*/  FFMA.FTZ R3, R141, c[0x0][0x2d0], -R0 ;  /* 0x0000b4008d037a23 */ /* 0x002fc80000010800 */
[----:B------:R1:W-:Y:S02]  /*5ca0*/  MUFU.EX2 R193, R3 ;  /* 0x0000000300c17308 */ /* 0x0003e40000000800 */
[----:B-1----:R-:W-:-:S06]  /*5cb0*/  FFMA.FTZ R3, R142, c[0x0][0x2d0], -R0 ;  /* 0x0000b4008e037a23 */ /* 0x002fcc0000010800 */
[----:B------:R1:W2:Y:S02]  /*5cc0*/  MUFU.EX2 R192, R3 ;  /* 0x0000000300c07308 */ /* 0x0002a40000000800 */
[----:B-1----:R-:W-:Y:S01]  /*5cd0*/  FFMA.FTZ R3, R143, c[0x0][0x2d0], -R0 ;  /* 0x0000b4008f037a23 */ /* 0x002fe20000010800 */
[----:B--2---:R-:W-:-:S05]  /*5ce0*/  F2FP.PACK_AB R9, R192, R193 ;  /* 0x000000c1c009723e */ /* 0x004fca00000000ff */
[----:B------:R1:W-:Y:S02]  /*5cf0*/  MUFU.EX2 R191, R3 ;  /* 0x0000000300bf7308 */ /* 0x0003e40000000800 */
[----:B-1----:R-:W-:-:S06]  /*5d00*/  FFMA.FTZ R3, R144, c[0x0][0x2d0], -R0 ;  /* 0x0000b40090037a23 */ /* 0x002fcc0000010800 */
[----:B------:R1:W2:Y:S02]  /*5d10*/  MUFU.EX2 R189, R3 ;  /* 0x0000000300bd7308 */ /* 0x0002a40000000800 */
[----:B-1----:R-:W-:Y:S01]  /*5d20*/  FFMA.FTZ R3, R145, c[0x0][0x2d0], -R7 ;  /* 0x0000b40091037a23 */ /* 0x002fe20000010807 */
[----:B--2---:R-:W-:-:S05]  /*5d30*/  F2FP.PACK_AB R11, R189, R191 ;  /* 0x000000bfbd0b723e */ /* 0x004fca00000000ff */
[----:B------:R1:W-:Y:S02]  /*5d40*/  MUFU.EX2 R190, R3 ;  /* 0x0000000300be7308 */ /* 0x0003e40000000800 */
[C---:B------:R-:W-:Y:S07]  /*5d50*/  HMMA.16816.F32 R20, R8.reuse, R12, R52 ;  /* 0x0000000c0814723c */ /* 0x040fee0000001834 */
[----:B------:R-:W-:Y:S01]  /*5d60*/  MOV R52, R118 ;  /* 0x0000007600347202 */ /* 0x000fe20000000f00 */
[----:B------:R-:W-:Y:S01]  /*5d70*/  IMAD.MOV.U32 R55, RZ, RZ, R117 ;  /* 0x000000ffff377224 */ /* 0x000fe200078e0075 */
[----:B------:R-:W-:Y:S01]  /*5d80*/  HMMA.16816.F32 R36, R8, R14, R36 ;  /* 0x0000000e0824723c */ /* 0x000fe20000001824 */
[----:B------:R-:W2:Y:S01]  /*5d90*/  LDSM.16.MT88.4 R12, [R227+0x1900] ;  /* 0x00190000e30c783b */ /* 0x000ea20000004200 */
[----:B------:R-:W-:-:S02]  /*5da0*/  IMAD.MOV.U32 R54, RZ, RZ, R112 ;  /* 0x000000ffff367224 */ /* 0x000fc400078e0070 */
[----:B-1----:R-:W-:-:S04]  /*5db0*/  FFMA.FTZ R3, R146, c[0x0][0x2d0], -R7 ;  /* 0x0000b40092037a23 */ /* 0x002fc80000010807 */
[----:B------:R1:W-:Y:S01]  /*5dc0*/  MUFU.EX2 R188, R3 ;  /* 0x0000000300bc7308 */ /* 0x0003e20000000800 */
[C---:B------:R-:W-:Y:S08]  /*5dd0*/  HMMA.16816.F32 R44, R8.reuse, R18, R40 ;  /* 0x00000012082c723c */ /* 0x040ff00000001828 */
[----:B------:R-:W-:Y:S01]  /*5de0*/  HMMA.16816.F32 R40, R8, R24, R84 ;  /* 0x000000180828723c */ /* 0x000fe20000001854 */
[----:B-1----:R-:W-:-:S07]  /*5df0*/  FFMA.FTZ R3, R147, c[0x0][0x2d0], -R6 ;  /* 0x0000b40093037a23 */ /* 0x002fce0000010806 */
[----:B------:R-:W-:Y:S01]  /*5e00*/  HMMA.16816.F32 R48, R8, R16, R48 ;  /* 0x000000100830723c */ /* 0x000fe20000001830 */
[----:B------:R-:W-:Y:S01]  /*5e10*/  IMAD.MOV.U32 R85, RZ, RZ, R116 ;  /* 0x000000ffff557224 */ /* 0x000fe200078e0074 */
[----:B------:R-:W1:Y:S01]  /*5e20*/  LDSM.16.MT88.4 R16, [R224+0x1900] ;  /* 0x00190000e010783b */ /* 0x000e620000004200 */
[----:B------:R3:W-:Y:S01]  /*5e30*/  MUFU.EX2 R187, R3 ;  /* 0x0000000300bb7308 */ /* 0x0007e20000000800 */
[----:B------:R-:W-:-:S04]  /*5e40*/  IMAD.MOV.U32 R86, RZ, RZ, R128 ;  /* 0x000000ffff567224 */ /* 0x000fc800078e0080 */
[C---:B------:R-:W-:Y:S01]  /*5e50*/  HMMA.16816.F32 R56, R8.reuse, R26, R56 ;  /* 0x0000001a0838723c */ /* 0x040fe20000001838 */
[----:B------:R-:W-:Y:S07]  /*5e60*/  LDSM.16.MT88.4 R24, [R225+0x1900] ;  /* 0x00190000e118783b */ /* 0x000fee0000004200 */
[----:B------:R-:W-:Y:S01]  /*5e70*/  HMMA.16816.F32 R92, R8, R28, R92 ;  /* 0x0000001c085c723c */ /* 0x000fe2000000185c */
[----:B---3--:R-:W-:Y:S02]  /*5e80*/  FFMA.FTZ R3, R148, c[0x0][0x2d0], -R6 ;  /* 0x0000b40094037a23 */ /* 0x008fe40000010806 */
[----:B------:R-:W-:-:S02]  /*5e90*/  IMAD.MOV.U32 R148, RZ, RZ, R186 ;  /* 0x000000ffff947224 */ /* 0x000fc400078e00ba */
[----:B------:R3:W4:Y:S03]  /*5ea0*/  MUFU.EX2 R186, R3 ;  /* 0x0000000300ba7308 */ /* 0x0007260000000800 */
[----:B------:R-:W-:Y:S01]  /*5eb0*/  HMMA.16816.F32 R88, R8, R30, R88 ;  /* 0x0000001e0858723c */ /* 0x000fe20000001858 */
[----:B------:R-:W-:Y:S01]  /*5ec0*/  LDSM.16.MT88.4 R28, [R226+0x2100] ;  /* 0x00210000e21c783b */ /* 0x000fe20000004200 */
[----:B---3--:R-:W-:-:S05]  /*5ed0*/  FFMA.FTZ R3, R149, c[0x0][0x2d0], -R6 ;  /* 0x0000b40095037a23 */ /* 0x008fca0000010806 */
[----:B----4-:R-:W-:Y:S01]  /*5ee0*/  F2FP.PACK_AB R8, R186, R187 ;  /* 0x000000bbba08723e */ /* 0x010fe200000000ff */
[----:B------:R-:W-:Y:S02]  /*5ef0*/  IMAD.MOV.U32 R149, RZ, RZ, R136 ;  /* 0x000000ffff957224 */ /* 0x000fe400078e0088 */
[----:B------:R-:W-:Y:S02]  /*5f00*/  IMAD.MOV.U32 R136, RZ, RZ, R114 ;  /* 0x000000ffff887224 */ /* 0x000fe400078e0072 */
[----:B------:R-:W-:Y:S02]  /*5f10*/  IMAD.MOV.U32 R114, RZ, RZ, R33 ;  /* 0x000000ffff727224 */ /* 0x000fe400078e0021 */
[----:B------:R-:W-:Y:S02]  /*5f20*/  IMAD.MOV.U32 R33, RZ, RZ, R131 ;  /* 0x000000ffff217224 */ /* 0x000fe400078e0083 */
[----:B------:R-:W-:Y:S02]  /*5f30*/  IMAD.MOV.U32 R131, RZ, RZ, R130 ;  /* 0x000000ffff837224 */ /* 0x000fe400078e0082 */
[----:B------:R-:W-:Y:S01]  /*5f40*/  IMAD.MOV.U32 R130, RZ, RZ, R129 ;  /* 0x000000ffff827224 */ /* 0x000fe200078e0081 */
[----:B------:R-:W-:Y:S01]  /*5f50*/  MOV R129, R185 ;  /* 0x000000b900817202 */ /* 0x000fe20000000f00 */
[----:B------:R-:W-:Y:S01]  /*5f60*/  IMAD.MOV.U32 R110, RZ, RZ, R136 ;  /* 0x000000ffff6e7224 */ /* 0x000fe200078e0088 */
[----:B------:R3:W-:Y:S01]  /*5f70*/  MUFU.EX2 R185, R3 ;  /* 0x0000000300b97308 */ /* 0x0007e20000000800 */
[----:B------:R-:W-:-:S02]  /*5f80*/  IMAD.MOV.U32 R136, RZ, RZ, R114 ;  /* 0x000000ffff887224 */ /* 0x000fc400078e0072 */
[----:B------:R-:W-:Y:S02]  /*5f90*/  IMAD.MOV.U32 R139, RZ, RZ, R33 ;  /* 0x000000ffff8b7224 */ /* 0x000fe400078e0021 */
[----:B------:R-:W4:Y:S01]  /*5fa0*/  LDSM.16.MT88.4 R32, [R226+0x1900] ;  /* 0x00190000e220783b */ /* 0x000f220000004200 */
[----:B------:R-:W-:Y:S02]  /*5fb0*/  IMAD.MOV.U32 R53, RZ, RZ, R131 ;  /* 0x000000ffff357224 */ /* 0x000fe400078e0083 */
[----:B------:R-:W-:Y:S02]  /*5fc0*/  IMAD.MOV.U32 R87, RZ, RZ, R130 ;  /* 0x000000ffff577224 */ /* 0x000fe400078e0082 */
[----:B------:R-:W-:Y:S02]  /*5fd0*/  IMAD.MOV.U32 R137, RZ, RZ, R129 ;  /* 0x000000ffff897224 */ /* 0x000fe400078e0081 */
[----:B---3--:R-:W-:Y:S02]  /*5fe0*/  FFMA.FTZ R3, R150, c[0x0][0x2d0], -R6 ;  /* 0x0000b40096037a23 */ /* 0x008fe40000010806 */
[----:B------:R-:W-:-:S02]  /*5ff0*/  IMAD.MOV.U32 R150, RZ, RZ, R184 ;  /* 0x000000ffff967224 */ /* 0x000fc400078e00b8 */
[----:B------:R3:W5:Y:S02]  /*6000*/  MUFU.EX2 R184, R3 ;  /* 0x0000000300b87308 */ /* 0x0007640000000800 */
[----:B---3--:R-:W-:Y:S01]  /*6010*/  FFMA.FTZ R3, R151, c[0x0][0x2d0], -R5 ;  /* 0x0000b40097037a23 */ /* 0x008fe20000010805 */
[----:B-----5:R-:W-:Y:S01]  /*6020*/  F2FP.PACK_AB R10, R184, R185 ;  /* 0x000000b9b80a723e */ /* 0x020fe200000000ff */
[----:B------:R-:W-:-:S04]  /*6030*/  IMAD.MOV.U32 R151, RZ, RZ, R127 ;  /* 0x000000ffff977224 */ /* 0x000fc800078e007f */
[----:B------:R3:W-:Y:S01]  /*6040*/  MUFU.EX2 R118, R3 ;  /* 0x0000000300767308 */ /* 0x0007e20000000800 */
[----:B------:R-:W-:Y:S02]  /*6050*/  IMAD.MOV.U32 R127, RZ, RZ, R113 ;  /* 0x000000ffff7f7224 */ /* 0x000fe400078e0071 */
[----:B---3--:R-:W-:Y:S02]  /*6060*/  FFMA.FTZ R3, R152, c[0x0][0x2d0], -R5 ;  /* 0x0000b40098037a23 */ /* 0x008fe40000010805 */
[----:B------:R-:W-:-:S03]  /*6070*/  IMAD.MOV.U32 R152, RZ, RZ, R53 ;  /* 0x000000ffff987224 */ /* 0x000fc600078e0035 */
[----:B------:R3:W5:Y:S02]  /*6080*/  MUFU.EX2 R117, R3 ;  /* 0x0000000300757308 */ /* 0x0007640000000800 */
[----:B---3--:R-:W-:Y:S01]  /*6090*/  FFMA.FTZ R3, R153, c[0x0][0x2d0], -R5 ;  /* 0x0000b40099037a23 */ /* 0x008fe20000010805 */
[----:B-----5:R-:W-:Y:S01]  /*60a0*/  F2FP.PACK_AB R9, R117, R118 ;  /* 0x000000767509723e */ /* 0x020fe200000000ff */
[----:B------:R-:W-:-:S04]  /*60b0*/  IMAD.MOV.U32 R153, RZ, RZ, R87 ;  /* 0x000000ffff997224 */ /* 0x000fc800078e0057 */
[----:B------:R3:W-:Y:S02]  /*60c0*/  MUFU.EX2 R115, R3 ;  /* 0x0000000300737308 */ /* 0x0007e40000000800 */
[----:B---3--:R-:W-:Y:S02]  /*60d0*/  FFMA.FTZ R3, R154, c[0x0][0x2d0], -R5 ;  /* 0x0000b4009a037a23 */ /* 0x008fe40000010805 */
[----:B------:R-:W-:-:S04]  /*60e0*/  IMAD.MOV.U32 R154, RZ, RZ, R52 ;  /* 0x000000ffff9a7224 */ /* 0x000fc800078e0034 */
[----:B------:R3:W5:Y:S02]  /*60f0*/  MUFU.EX2 R116, R3 ;  /* 0x0000000300747308 */ /* 0x0007640000000800 */
[----:B---3--:R-:W-:Y:S01]  /*6100*/  FFMA.FTZ R3, R155, c[0x0][0x2d0], -R7 ;  /* 0x0000b4009b037a23 */ /* 0x008fe20000010807 */
[----:B-----5:R-:W-:Y:S01]  /*6110*/  F2FP.PACK_AB R11, R116, R115 ;  /* 0x00000073740b723e */ /* 0x020fe200000000ff */
[----:B------:R-:W-:-:S04]  /*6120*/  IMAD.MOV.U32 R155, RZ, RZ, R86 ;  /* 0x000000ffff9b7224 */ /* 0x000fc800078e0056 */
[----:B------:R3:W-:Y:S02]  /*6130*/  MUFU.EX2 R114, R3 ;  /* 0x0000000300727308 */ /* 0x0007e40000000800 */
[C---:B--2---:R-:W-:Y:S08]  /*6140*/  HMMA.16816.F32 R140, R8.reuse, R12, R104 ;  /* 0x0000000c088c723c */ /* 0x044ff00000001868 */
[----:B-1----:R-:W-:Y:S01]  /*6150*/  HMMA.16816.F32 R128, R8, R18, R80 ;  /* 0x000000120880723c */ /* 0x002fe20000001850 */
[----:B---3--:R-:W-:-:S04]  /*6160*/  FFMA.FTZ R3, R156, c[0x0][0x2d0], -R7 ;  /* 0x0000b4009c037a23 */ /* 0x008fc80000010807 */
[----:B------:R1:W-:Y:S03]  /*6170*/  MUFU.EX2 R113, R3 ;  /* 0x0000000300717308 */ /* 0x0003e60000000800 */
[C---:B----4-:R-:W-:Y:S08]  /*6180*/  HMMA.16816.F32 R80, R8.reuse, R32, R100 ;  /* 0x000000200850723c */ /* 0x050ff00000001864 */
[----:B------:R-:W-:Y:S01]  /*6190*/  HMMA.16816.F32 R144, R8, R14, R76 ;  /* 0x0000000e0890723c */ /* 0x000fe2000000184c */
[----:B-1----:R-:W-:-:S07]  /*61a0*/  FFMA.FTZ R3, R157, c[0x0][0x2d0], -R7 ;  /* 0x0000b4009d037a23 */ /* 0x002fce0000010807 */
[C---:B------:R-:W-:Y:S01]  /*61b0*/  HMMA.16816.F32 R120, R8.reuse, R16, R120 ;  /* 0x000000100878723c */ /* 0x040fe20000001878 */
[----:B------:R1:W-:Y:S07]  /*61c0*/  MUFU.EX2 R112, R3 ;  /* 0x0000000300707308 */ /* 0x0003ee0000000800 */
[----:B------:R-:W-:Y:S01]  /*61d0*/  HMMA.16816.F32 R76, R8, R34, R60 ;  /* 0x00000022084c723c */ /* 0x000fe2000000183c */
[----:B-1----:R-:W-:-:S04]  /*61e0*/  FFMA.FTZ R3, R158, c[0x0][0x2d0], -R7 ;  /* 0x0000b4009e037a23 */ /* 0x002fc80000010807 */
[----:B------:R1:W-:Y:S02]  /*61f0*/  MUFU.EX2 R111, R3 ;  /* 0x00000003006f7308 */ /* 0x0003e40000000800 */
[--C-:B-1----:R-:W-:Y:S02]  /*6200*/  FFMA.FTZ R3, R159, c[0x0][0x2d0], -R0.reuse ;  /* 0x0000b4009f037a23 */ /* 0x102fe40000010800 */
[----:B------:R-:W-:Y:S04]  /*6210*/  HMMA.16816.F32 R156, R8, R24, R96 ;  /* 0x00000018089c723c */ /* 0x000fe80000001860 */
[----:B------:R1:W-:Y:S02]  /*6220*/  MUFU.EX2 R109, R3 ;  /* 0x00000003006d7308 */ /* 0x0003e40000000800 */
[----:B-1----:R-:W-:-:S02]  /*6230*/  FFMA.FTZ R3, R160, c[0x0][0x2d0], -R0 ;  /* 0x0000b400a0037a23 */ /* 0x002fc40000010800 */
[----:B------:R-:W-:-:S04]  /*6240*/  IMAD.MOV.U32 R160, RZ, RZ, R70 ;  /* 0x000000ffffa07224 */ /* 0x000fc800078e0046 */
[----:B------:R1:W2:Y:S02]  /*6250*/  MUFU.EX2 R108, R3 ;  /* 0x00000003006c7308 */ /* 0x0002a40000000800 */
[----:B-1----:R-:W-:Y:S02]  /*6260*/  FFMA.FTZ R3, R162, c[0x0][0x2d0], -R0 ;  /* 0x0000b400a2037a23 */ /* 0x002fe40000010800 */
[----:B------:R-:W-:-:S04]  /*6270*/  IMAD.MOV.U32 R162, RZ, RZ, R85 ;  /* 0x000000ffffa27224 */ /* 0x000fc800078e0055 */
[----:B------:R1:W-:Y:S01]  /*6280*/  MUFU.EX2 R107, R3 ;  /* 0x00000003006b7308 */ /* 0x0003e20000000800 */
[----:B------:R-:W-:Y:S07]  /*6290*/  HMMA.16816.F32 R84, R8, R26, R64 ;  /* 0x0000001a0854723c */ /* 0x000fee0000001840 */
[----:B------:R-:W-:Y:S02]  /*62a0*/  F2FP.PACK_AB R8, R190, R194 ;  /* 0x000000c2be08723e */ /* 0x000fe400000000ff */
[----:B--2---:R-:W-:-:S02]  /*62b0*/  F2FP.PACK_AB R9, R108, R109 ;  /* 0x0000006d6c09723e */ /* 0x004fc400000000ff */
[----:B------:R-:W-:Y:S01]  /*62c0*/  F2FP.PACK_AB R10, R114, R188 ;  /* 0x000000bc720a723e */ /* 0x000fe200000000ff */
[----:B-1----:R-:W-:Y:S01]  /*62d0*/  FFMA.FTZ R3, R163, c[0x0][0x2d0], -R0 ;  /* 0x0000b400a3037a23 */ /* 0x002fe20000010800 */
[----:B------:R-:W-:-:S03]  /*62e0*/  MOV R163, R54 ;  /* 0x0000003600a37202 */ /* 0x000fc60000000f00 */
[----:B------:R1:W2:Y:S02]  /*62f0*/  MUFU.EX2 R106, R3 ;  /* 0x00000003006a7308 */ /* 0x0002a40000000800 */
[----:B-1----:R-:W-:Y:S01]  /*6300*/  FFMA.FTZ R3, R161, c[0x0][0x2d0], -R7 ;  /* 0x0000b400a1037a23 */ /* 0x002fe20000010807 */
[----:B--2---:R-:W-:Y:S01]  /*6310*/  F2FP.PACK_AB R11, R106, R107 ;  /* 0x0000006b6a0b723e */ /* 0x004fe200000000ff */
[----:B------:R-:W-:-:S04]  /*6320*/  IMAD.MOV.U32 R161, RZ, RZ, R110 ;  /* 0x000000ffffa17224 */ /* 0x000fc800078e006e */
[----:B------:R1:W-:Y:S02]  /*6330*/  MUFU.EX2 R110, R3 ;  /* 0x00000003006e7308 */ /* 0x0003e40000000800 */
[C---:B------:R-:W-:Y:S08]  /*6340*/  HMMA.16816.F32 R60, R8.reuse, R18, R44 ;  /* 0x00000012083c723c */ /* 0x040ff0000000182c */
[----:B------:R-:W-:Y:S01]  /*6350*/  HMMA.16816.F32 R44, R8, R32, R92 ;  /* 0x00000020082c723c */ /* 0x000fe2000000185c */
[----:B-1----:R-:W-:-:S02]  /*6360*/  FFMA.FTZ R3, R164, c[0x0][0x2d0], -R6 ;  /* 0x0000b400a4037a23 */ /* 0x002fc40000010806 */
[----:B------:R-:W-:Y:S02]  /*6370*/  IMAD.MOV.U32 R164, RZ, RZ, R55 ;  /* 0x000000ffffa47224 */ /* 0x000fe400078e0037 */
[----:B------:R1:W-:Y:S03]  /*6380*/  MUFU.EX2 R104, R3 ;  /* 0x0000000300687308 */ /* 0x0003e60000000800 */
[C---:B------:R-:W-:Y:S01]  /*6390*/  HMMA.16816.F32 R64, R8.reuse, R16, R48 ;  /* 0x000000100840723c */ /* 0x040fe20000001830 */
[----:B------:R-:W-:Y:S07]  /*63a0*/  LDSM.16.MT88.4 R16, [R227+0x2100] ;  /* 0x00210000e310783b */ /* 0x000fee0000004200 */
[----:B------:R-:W-:Y:S01]  /*63b0*/  HMMA.16816.F32 R52, R8, R12, R20 ;  /* 0x0000000c0834723c */ /* 0x000fe20000001814 */
[----:B------:R-:W2:Y:S01]  /*63c0*/  LDSM.16.MT88.4 R20, [R224+0x2100] ;  /* 0x00210000e014783b */ /* 0x000ea20000004200 */
[----:B-1----:R-:W-:-:S06]  /*63d0*/  FFMA.FTZ R3, R165, c[0x0][0x2d0], -R6 ;  /* 0x0000b400a5037a23 */ /* 0x002fcc0000010806 */
[----:B------:R-:W-:Y:S01]  /*63e0*/  HMMA.16816.F32 R48, R8, R14, R36 ;  /* 0x0000000e0830723c */ /* 0x000fe20000001824 */
[----:B------:R-:W1:Y:S01]  /*63f0*/  LDSM.16.MT88.4 R12, [R225+0x2100] ;  /* 0x00210000e10c783b */ /* 0x000e620000004200 */
[----:B------:R-:W-:Y:S01]  /*6400*/  IMAD.MOV.U32 R165, RZ, RZ, R126 ;  /* 0x000000ffffa57224 */ /* 0x000fe200078e007e */
[----:B------:R3:W4:Y:S01]  /*6410*/  MUFU.EX2 R105, R3 ;  /* 0x0000000300697308 */ /* 0x0007220000000800 */
[----:B------:R-:W-:-:S04]  /*6420*/  IMAD.MOV.U32 R126, RZ, RZ, R75 ;  /* 0x000000ffff7e7224 */ /* 0x000fc800078e004b */
[C---:B------:R-:W-:Y:S08]  /*6430*/  HMMA.16816.F32 R32, R8.reuse, R34, R88 ;  /* 0x000000220820723c */ /* 0x040ff00000001858 */
[----:B------:R-:W-:Y:S01]  /*6440*/  HMMA.16816.F32 R36, R8, R24, R40 ;  /* 0x000000180824723c */ /* 0x000fe20000001828 */
[----:B---3--:R-:W-:Y:S02]  /*6450*/  FFMA.FTZ R3, R166, c[0x0][0x2d0], -R6 ;  /* 0x0000b400a6037a23 */ /* 0x008fe40000010806 */
[----:B------:R-:W-:-:S02]  /*6460*/  IMAD.MOV.U32 R166, RZ, RZ, R127 ;  /* 0x000000ffffa67224 */ /* 0x000fc400078e007f */
[----:B------:R3:W-:Y:S03]  /*6470*/  MUFU.EX2 R103, R3 ;  /* 0x0000000300677308 */ /* 0x0007e60000000800 */
[----:B------:R-:W-:Y:S01]  /*6480*/  HMMA.16816.F32 R40, R8, R26, R56 ;  /* 0x0000001a0828723c */ /* 0x000fe20000001838 */
[----:B------:R-:W-:Y:S01]  /*6490*/  IMAD.MOV.U32 R127, RZ, RZ, R74 ;  /* 0x000000ffff7f7224 */ /* 0x000fe200078e004a */
[----:B------:R-:W5:Y:S05]  /*64a0*/  LDSM.16.MT88.4 R24, [R224+0x2900] ;  /* 0x00290000e018783b */ /* 0x000f6a0000004200 */
[----:B----4-:R-:W-:Y:S01]  /*64b0*/  F2FP.PACK_AB R8, R105, R104 ;  /* 0x000000686908723e */ /* 0x010fe200000000ff */
[----:B---3--:R-:W-:-:S02]  /*64c0*/  FFMA.FTZ R3, R167, c[0x0][0x2d0], -R6 ;  /* 0x0000b400a7037a23 */ /* 0x008fc40000010806 */
[----:B------:R-:W-:Y:S02]  /*64d0*/  IMAD.MOV.U32 R167, RZ, RZ, R69 ;  /* 0x000000ffffa77224 */ /* 0x000fe400078e0045 */
[----:B------:R3:W4:Y:S02]  /*64e0*/  MUFU.EX2 R102, R3 ;  /* 0x0000000300667308 */ /* 0x0007240000000800 */
[----:B---3--:R-:W-:Y:S01]  /*64f0*/  FFMA.FTZ R3, R168, c[0x0][0x2d0], -R5 ;  /* 0x0000b400a8037a23 */ /* 0x008fe20000010805 */
[----:B----4-:R-:W-:Y:S01]  /*6500*/  F2FP.PACK_AB R10, R102, R103 ;  /* 0x00000067660a723e */ /* 0x010fe200000000ff */
[----:B------:R-:W-:-:S04]  /*6510*/  IMAD.MOV.U32 R168, RZ, RZ, R68 ;  /* 0x000000ffffa87224 */ /* 0x000fc800078e0044 */
[----:B------:R3:W-:Y:S02]  /*6520*/  MUFU.EX2 R101, R3 ;  /* 0x0000000300657308 */ /* 0x0007e40000000800 */
[----:B---3--:R-:W-:Y:S02]  /*6530*/  FFMA.FTZ R3, R169, c[0x0][0x2d0], -R5 ;  /* 0x0000b400a9037a23 */ /* 0x008fe40000010805 */
[----:B------:R-:W-:-:S04]  /*6540*/  IMAD.MOV.U32 R169, RZ, RZ, R151 ;  /* 0x000000ffffa97224 */ /* 0x000fc800078e0097 */
[----:B------:R3:W4:Y:S02]  /*6550*/  MUFU.EX2 R100, R3 ;  /* 0x0000000300647308 */ /* 0x0007240000000800 */
[----:B---3--:R-:W-:Y:S01]  /*6560*/  FFMA.FTZ R3, R170, c[0x0][0x2d0], -R5 ;  /* 0x0000b400aa037a23 */ /* 0x008fe20000010805 */
[----:B----4-:R-:W-:Y:S01]  /*6570*/  F2FP.PACK_AB R9, R100, R101 ;  /* 0x000000656409723e */ /* 0x010fe200000000ff */
[----:B------:R-:W-:-:S04]  /*6580*/  IMAD.MOV.U32 R170, RZ, RZ, R136 ;  /* 0x000000ffffaa7224 */ /* 0x000fc800078e0088 */
[----:B------:R3:W-:Y:S01]  /*6590*/  MUFU.EX2 R99, R3 ;  /* 0x0000000300637308 */ /* 0x0007e20000000800 */
[----:B------:R-:W-:Y:S02]  /*65a0*/  IMAD.MOV.U32 R136, RZ, RZ, R135 ;  /* 0x000000ffff887224 */ /* 0x000fe400078e0087 */
[----:B---3--:R-:W-:Y:S02]  /*65b0*/  FFMA.FTZ R3, R171, c[0x0][0x2d0], -R5 ;  /* 0x0000b400ab037a23 */ /* 0x008fe40000010805 */
[----:B------:R-:W-:-:S03]  /*65c0*/  IMAD.MOV.U32 R171, RZ, RZ, R127 ;  /* 0x000000ffffab7224 */ /* 0x000fc600078e007f */
[----:B------:R3:W4:Y:S01]  /*65d0*/  MUFU.EX2 R98, R3 ;  /* 0x0000000300627308 */ /* 0x0007220000000800 */
[----:B------:R-:W-:Y:S02]  /*65e0*/  IMAD.MOV.U32 R127, RZ, RZ, R134 ;  /* 0x000000ffff7f7224 */ /* 0x000fe400078e0086 */
[--C-:B---3--:R-:W-:Y:S01]  /*65f0*/  FFMA.FTZ R3, R173, c[0x0][0x2d0], -R0.reuse ;  /* 0x0000b400ad037a23 */ /* 0x108fe20000010800 */
[----:B----4-:R-:W-:Y:S02]  /*6600*/  F2FP.PACK_AB R11, R98, R99 ;  /* 0x00000063620b723e */ /* 0x010fe400000000ff */
[----:B------:R-:W-:Y:S02]  /*6610*/  MOV R173, R126 ;  /* 0x0000007e00ad7202 */ /* 0x000fe40000000f00 */
[----:B------:R3:W-:Y:S01]  /*6620*/  MUFU.EX2 R97, R3 ;  /* 0x0000000300617308 */ /* 0x0007e20000000800 */
[----:B------:R-:W-:Y:S02]  /*6630*/  IMAD.MOV.U32 R126, RZ, RZ, R133 ;  /* 0x000000ffff7e7224 */ /* 0x000fe400078e0085 */
[C---:B--2---:R-:W-:Y:S08]  /*6640*/  HMMA.16816.F32 R120, R8.reuse, R20, R120 ;  /* 0x000000140878723c */ /* 0x044ff00000001878 */
[----:B------:R-:W-:Y:S01]  /*6650*/  HMMA.16816.F32 R128, R8, R22, R128 ;  /* 0x000000160880723c */ /* 0x000fe20000001880 */
[----:B---3--:R-:W-:-:S02]  /*6660*/  FFMA.FTZ R3, R172, c[0x0][0x2d0], -R0 ;  /* 0x0000b400ac037a23 */ /* 0x008fc40000010800 */
[----:B------:R-:W-:Y:S02]  /*6670*/  IMAD.MOV.U32 R172, RZ, RZ, R125 ;  /* 0x000000ffffac7224 */ /* 0x000fe400078e007d */
[----:B------:R2:W3:Y:S03]  /*6680*/  MUFU.EX2 R96, R3 ;  /* 0x0000000300607308 */ /* 0x0004e60000000800 */
[C---:B------:R-:W-:Y:S01]  /*6690*/  HMMA.16816.F32 R140, R8.reuse, R16, R140 ;  /* 0x00000010088c723c */ /* 0x040fe2000000188c */
[----:B------:R-:W-:Y:S02]  /*66a0*/  IMAD.MOV.U32 R125, RZ, RZ, R132 ;  /* 0x000000ffff7d7224 */ /* 0x000fe400078e0084 */
[----:B------:R-:W-:Y:S05]  /*66b0*/  LDSM.16.MT88.4 R132, [R224+0x3100] ;  /* 0x00310000e084783b */ /* 0x000fea0000004200 */
[----:B------:R-:W-:Y:S01]  /*66c0*/  HMMA.16816.F32 R144, R8, R18, R144 ;  /* 0x000000120890723c */ /* 0x000fe20000001890 */
[----:B--2---:R-:W-:-:S07]  /*66d0*/  FFMA.FTZ R3, R174, c[0x0][0x2d0], -R0 ;  /* 0x0000b400ae037a23 */ /* 0x004fce0000010800 */
[C---:B-1----:R-:W-:Y:S01]  /*66e0*/  HMMA.16816.F32 R156, R8.reuse, R12, R156 ;  /* 0x0000000c089c723c */ /* 0x042fe2000000189c */
[----:B------:R-:W-:Y:S01]  /*66f0*/  IMAD.MOV.U32 R174, RZ, RZ, R148 ;  /* 0x000000ffffae7224 */ /* 0x000fe200078e0094 */
[----:B------:R1:W-:Y:S06]  /*6700*/  MUFU.EX2 R95, R3 ;  /* 0x00000003005f7308 */ /* 0x0003ec0000000800 */
[C---:B------:R-:W-:Y:S08]  /*6710*/  HMMA.16816.F32 R84, R8.reuse, R14, R84 ;  /* 0x0000000e0854723c */ /* 0x040ff00000001854 */
[----:B------:R-:W-:Y:S01]  /*6720*/  HMMA.16816.F32 R80, R8, R28, R80 ;  /* 0x0000001c0850723c */ /* 0x000fe20000001850 */
[----:B-1----:R-:W-:-:S02]  /*6730*/  FFMA.FTZ R3, R175, c[0x0][0x2d0], -R0 ;  /* 0x0000b400af037a23 */ /* 0x002fc40000010800 */
[----:B------:R-:W-:Y:S02]  /*6740*/  IMAD.MOV.U32 R175, RZ, RZ, R149 ;  /* 0x000000ffffaf7224 */ /* 0x000fe400078e0095 */
[----:B------:R1:W2:Y:S03]  /*6750*/  MUFU.EX2 R94, R3 ;  /* 0x00000003005e7308 */ /* 0x0002a60000000800 */
[----:B------:R-:W-:Y:S07]  /*6760*/  HMMA.16816.F32 R76, R8, R30, R76 ;  /* 0x0000001e084c723c */ /* 0x000fee000000184c */
[----:B------:R-:W-:-:S02]  /*6770*/  F2FP.PACK_AB R8, R112, R113 ;  /* 0x000000717008723e */ /* 0x000fc400000000ff */
[----:B---3--:R-:W-:Y:S02]  /*6780*/  F2FP.PACK_AB R9, R96, R97 ;  /* 0x000000616009723e */ /* 0x008fe400000000ff */
[----:B------:R-:W-:Y:S01]  /*6790*/  F2FP.PACK_AB R10, R110, R111 ;  /* 0x0000006f6e0a723e */ /* 0x000fe200000000ff */
[----:B-1----:R-:W-:Y:S01]  /*67a0*/  FFMA.FTZ R3, R178, c[0x0][0x2d0], -R6 ;  /* 0x0000b400b2037a23 */ /* 0x002fe20000010806 */
[----:B--2---:R-:W-:Y:S01]  /*67b0*/  F2FP.PACK_AB R11, R94, R95 ;  /* 0x0000005f5e0b723e */ /* 0x004fe200000000ff */
[----:B------:R-:W-:Y:S02]  /*67c0*/  IMAD.MOV.U32 R178, RZ, RZ, R150 ;  /* 0x000000ffffb27224 */ /* 0x000fe400078e0096 */
[----:B------:R1:W-:Y:S01]  /*67d0*/  MUFU.EX2 R93, R3 ;  /* 0x00000003005d7308 */ /* 0x0003e20000000800 */
[----:B------:R-:W-:Y:S03]  /*67e0*/  LDSM.16.MT88.4 R148, [R227+0x3100] ;  /* 0x00310000e394783b */ /* 0x000fe60000004200 */
[C---:B------:R-:W-:Y:S08]  /*67f0*/  HMMA.16816.F32 R64, R8.reuse, R20, R64 ;  /* 0x000000140840723c */ /* 0x040ff00000001840 */
[----:B------:R-:W-:Y:S01]  /*6800*/  HMMA.16816.F32 R60, R8, R22, R60 ;  /* 0x00000016083c723c */ /* 0x000fe2000000183c */
[----:B------:R-:W2:Y:S01]  /*6810*/  LDSM.16.MT88.4 R20, [R227+0x2900] ;  /* 0x00290000e314783b */ /* 0x000ea20000004200 */
[----:B-1----:R-:W-:-:S04]  /*6820*/  FFMA.FTZ R3, R179, c[0x0][0x2d0], -R6 ;  /* 0x0000b400b3037a23 */ /* 0x002fc80000010806 */
[----:B------:R1:W3:Y:S02]  /*6830*/  MUFU.EX2 R92, R3 ;  /* 0x00000003005c7308 */ /* 0x0002e40000000800 */
[C---:B------:R-:W-:Y:S08]  /*6840*/  HMMA.16816.F32 R52, R8.reuse, R16, R52 ;  /* 0x000000100834723c */ /* 0x040ff00000001834 */
[----:B------:R-:W-:Y:S01]  /*6850*/  HMMA.16816.F32 R48, R8, R18, R48 ;  /* 0x000000120830723c */ /* 0x000fe20000001830 */
[----:B------:R-:W4:Y:S01]  /*6860*/  LDSM.16.MT88.4 R16, [R225+0x2900] ;  /* 0x00290000e110783b */ /* 0x000f220000004200 */
[----:B-1----:R-:W-:-:S06]  /*6870*/  FFMA.FTZ R3, R177, c[0x0][0x2d0], -R6 ;  /* 0x0000b400b1037a23 */ /* 0x002fcc0000010806 */
[C---:B------:R-:W-:Y:S01]  /*6880*/  HMMA.16816.F32 R36, R8.reuse, R12, R36 ;  /* 0x0000000c0824723c */ /* 0x040fe20000001824 */
[----:B------:R1:W-:Y:S07]  /*6890*/  MUFU.EX2 R91, R3 ;  /* 0x00000003005b7308 */ /* 0x0003ee0000000800 */
[C---:B------:R-:W-:Y:S01]  /*68a0*/  HMMA.16816.F32 R40, R8.reuse, R14, R40 ;  /* 0x0000000e0828723c */ /* 0x040fe20000001828 */
[----:B------:R-:W2:Y:S07]  /*68b0*/  LDSM.16.MT88.4 R12, [R226+0x2900] ;  /* 0x00290000e20c783b */ /* 0x000eae0000004200 */
[----:B------:R-:W-:Y:S01]  /*68c0*/  HMMA.16816.F32 R32, R8, R30, R32 ;  /* 0x0000001e0820723c */ /* 0x000fe20000001820 */
[----:B-1----:R-:W-:-:S04]  /*68d0*/  FFMA.FTZ R3, R176, c[0x0][0x2d0], -R6 ;  /* 0x0000b400b0037a23 */ /* 0x002fc80000010806 */
[----:B------:R1:W1:Y:S03]  /*68e0*/  MUFU.EX2 R90, R3 ;  /* 0x00000003005a7308 */ /* 0x0002660000000800 */
[----:B------:R-:W-:Y:S07]  /*68f0*/  HMMA.16816.F32 R44, R8, R28, R44 ;  /* 0x0000001c082c723c */ /* 0x000fee000000182c */
[----:B---3--:R-:W-:Y:S01]  /*6900*/  F2FP.PACK_AB R8, R92, R93 ;  /* 0x0000005d5c08723e */ /* 0x008fe200000000ff */
[----:B-1----:R-:W-:Y:S01]  /*6910*/  FFMA.FTZ R3, R182, c[0x0][0x2d0], -R5 ;  /* 0x0000b400b6037a23 */ /* 0x002fe20000010805 */
[----:B------:R-:W-:-:S03]  /*6920*/  F2FP.PACK_AB R10, R90, R91 ;  /* 0x0000005b5a0a723e */ /* 0x000fc600000000ff */
[----:B------:R1:W-:Y:S02]  /*6930*/  MUFU.EX2 R89, R3 ;  /* 0x0000000300597308 */ /* 0x0003e40000000800 */
[----:B-1----:R-:W-:-:S06]  /*6940*/  FFMA.FTZ R3, R183, c[0x0][0x2d0], -R5 ;  /* 0x0000b400b7037a23 */ /* 0x002fcc0000010805 */
[----:B------:R1:W3:Y:S02]  /*6950*/  MUFU.EX2 R88, R3 ;  /* 0x0000000300587308 */ /* 0x0002e40000000800 */
[----:B-1----:R-:W-:Y:S01]  /*6960*/  FFMA.FTZ R3, R180, c[0x0][0x2d0], -R5 ;  /* 0x0000b400b4037a23 */ /* 0x002fe20000010805 */
[----:B---3--:R-:W-:-:S05]  /*6970*/  F2FP.PACK_AB R9, R88, R89 ;  /* 0x000000595809723e */ /* 0x008fca00000000ff */
[----:B------:R1:W-:Y:S02]  /*6980*/  MUFU.EX2 R74, R3 ;  /* 0x00000003004a7308 */ /* 0x0003e40000000800 */
[----:B-1----:R-:W-:-:S06]  /*6990*/  FFMA.FTZ R3, R181, c[0x0][0x2d0], -R5 ;  /* 0x0000b400b5037a23 */ /* 0x002fcc0000010805 */
[----:B------:R1:W3:Y:S02]  /*69a0*/  MUFU.EX2 R75, R3 ;  /* 0x00000003004b7308 */ /* 0x0002e40000000800 */
[----:B-1----:R-:W-:Y:S01]  /*69b0*/  FFMA.FTZ R3, R250, c[0x0][0x2d0], -R7 ;  /* 0x0000b400fa037a23 */ /* 0x002fe20000010807 */
[----:B---3--:R-:W-:Y:S01]  /*69c0*/  F2FP.PACK_AB R11, R75, R74 ;  /* 0x0000004a4b0b723e */ /* 0x008fe200000000ff */
[----:B------:R-:W-:-:S04]  /*69d0*/  IMAD.MOV.U32 R250, RZ, RZ, R127 ;  /* 0x000000fffffa7224 */ /* 0x000fc800078e007f */
[----:B------:R1:W-:Y:S02]  /*69e0*/  MUFU.EX2 R70, R3 ;  /* 0x0000000300467308 */ /* 0x0003e40000000800 */
[C---:B-----5:R-:W-:Y:S08]  /*69f0*/  HMMA.16816.F32 R120, R8.reuse, R24, R120 ;  /* 0x000000180878723c */ /* 0x060ff00000001878 */
[----:B------:R-:W-:Y:S01]  /*6a00*/  HMMA.16816.F32 R128, R8, R26, R128 ;  /* 0x0000001a0880723c */ /* 0x000fe20000001880 */
[----:B-1----:R-:W-:-:S02]  /*6a10*/  FFMA.FTZ R3, R223, c[0x0][0x2d0], -R7 ;  /* 0x0000b400df037a23 */ /* 0x002fc40000010807 */
[----:B------:R-:W-:Y:S02]  /*6a20*/  IMAD.MOV.U32 R223, RZ, RZ, R136 ;  /* 0x000000ffffdf7224 */ /* 0x000fe400078e0088 */
[----:B------:R1:W3:Y:S03]  /*6a30*/  MUFU.EX2 R69, R3 ;  /* 0x0000000300457308 */ /* 0x0002e60000000800 */
[C---:B--2---:R-:W-:Y:S08]  /*6a40*/  HMMA.16816.F32 R140, R8.reuse, R20, R140 ;  /* 0x00000014088c723c */ /* 0x044ff0000000188c */
[----:B------:R-:W-:Y:S01]  /*6a50*/  HMMA.16816.F32 R144, R8, R22, R144 ;  /* 0x000000160890723c */ /* 0x000fe20000001890 */
[----:B-1----:R-:W-:-:S07]  /*6a60*/  FFMA.FTZ R3, R249, c[0x0][0x2d0], -R7 ;  /* 0x0000b400f9037a23 */ /* 0x002fce0000010807 */
[C---:B----4-:R-:W-:Y:S01]  /*6a70*/  HMMA.16816.F32 R156, R8.reuse, R16, R156 ;  /* 0x00000010089c723c */ /* 0x050fe2000000189c */
[----:B------:R-:W-:Y:S01]  /*6a80*/  IMAD.MOV.U32 R249, RZ, RZ, R125 ;  /* 0x000000fffff97224 */ /* 0x000fe200078e007d */
[----:B------:R1:W-:Y:S06]  /*6a90*/  MUFU.EX2 R68, R3 ;  /* 0x0000000300447308 */ /* 0x0003ec0000000800 */
[C---:B------:R-:W-:Y:S08]  /*6aa0*/  HMMA.16816.F32 R80, R8.reuse, R12, R80 ;  /* 0x0000000c0850723c */ /* 0x040ff00000001850 */
[----:B------:R-:W-:Y:S01]  /*6ab0*/  HMMA.16816.F32 R76, R8, R14, R76 ;  /* 0x0000000e084c723c */ /* 0x000fe2000000184c */
[----:B-1----:R-:W-:-:S02]  /*6ac0*/  FFMA.FTZ R3, R222, c[0x0][0x2d0], -R7 ;  /* 0x0000b400de037a23 */ /* 0x002fc40000010807 */
[----:B------:R-:W-:Y:S02]  /*6ad0*/  IMAD.MOV.U32 R222, RZ, RZ, R124 ;  /* 0x000000ffffde7224 */ /* 0x000fe400078e007c */
[----:B------:R1:W-:Y:S02]  /*6ae0*/  MUFU.EX2 R59, R3 ;  /* 0x00000003003b7308 */ /* 0x0003e40000000800 */
[----:B-1----:R-:W-:Y:S02]  /*6af0*/  FFMA.FTZ R3, R168, c[0x0][0x2d0], -R0 ;  /* 0x0000b400a8037a23 */ /* 0x002fe40000010800 */
[----:B------:R-:W-:-:S04]  /*6b00*/  IMAD.MOV.U32 R168, RZ, RZ, R165 ;  /* 0x000000ffffa87224 */ /* 0x000fc800078e00a5 */
[----:B------:R1:W-:Y:S01]  /*6b10*/  MUFU.EX2 R58, R3 ;  /* 0x00000003003a7308 */ /* 0x0003e20000000800 */
[----:B------:R-:W-:Y:S02]  /*6b20*/  IMAD.MOV.U32 R165, RZ, RZ, R163 ;  /* 0x000000ffffa57224 */ /* 0x000fe400078e00a3 */
[----:B-1----:R-:W-:Y:S01]  /*6b30*/  FFMA.FTZ R3, R167, c[0x0][0x2d0], -R0 ;  /* 0x0000b400a7037a23 */ /* 0x002fe20000010800 */
[----:B------:R-:W-:Y:S01]  /*6b40*/  MOV R167, R164 ;  /* 0x000000a400a77202 */ /* 0x000fe20000000f00 */
[----:B------:R-:W-:-:S03]  /*6b50*/  IMAD.MOV.U32 R164, RZ, RZ, R162 ;  /* 0x000000ffffa47224 */ /* 0x000fc600078e00a2 */
[----:B------:R1:W2:Y:S02]  /*6b60*/  MUFU.EX2 R57, R3 ;  /* 0x0000000300397308 */ /* 0x0002a40000000800 */
[----:B-1----:R-:W-:Y:S02]  /*6b70*/  FFMA.FTZ R3, R166, c[0x0][0x2d0], -R0 ;  /* 0x0000b400a6037a23 */ /* 0x002fe40000010800 */
[----:B------:R-:W-:-:S04]  /*6b80*/  IMAD.MOV.U32 R166, RZ, RZ, R161 ;  /* 0x000000ffffa67224 */ /* 0x000fc800078e00a1 */
[----:B------:R1:W-:Y:S02]  /*6b90*/  MUFU.EX2 R56, R3 ;  /* 0x0000000300387308 */ /* 0x0003e40000000800 */
[----:B-1----:R-:W-:Y:S02]  /*6ba0*/  FFMA.FTZ R3, R160, c[0x0][0x2d0], -R0 ;  /* 0x0000b400a0037a23 */ /* 0x002fe40000010800 */
[----:B------:R-:W-:Y:S04]  /*6bb0*/  HMMA.16816.F32 R160, R8, R18, R84 ;  /* 0x0000001208a0723c */ /* 0x000fe80000001854 */
[----:B------:R1:W4:Y:S03]  /*6bc0*/  MUFU.EX2 R31, R3 ;  /* 0x00000003001f7308 */ /* 0x0003260000000800 */
[----:B---3--:R-:W-:Y:S01]  /*6bd0*/  F2FP.PACK_AB R8, R69, R70 ;  /* 0x000000464508723e */ /* 0x008fe200000000ff */
[----:B------:R-:W-:Y:S01]  /*6be0*/  IMAD.MOV.U32 R85, RZ, RZ, R171 ;  /* 0x000000ffff557224 */ /* 0x000fe200078e00ab */
[----:B--2---:R-:W-:Y:S01]  /*6bf0*/  F2FP.PACK_AB R9, R57, R58 ;  /* 0x0000003a3909723e */ /* 0x004fe200000000ff */
[----:B------:R-:W-:Y:S01]  /*6c00*/  IMAD.MOV.U32 R86, RZ, RZ, R173 ;  /* 0x000000ffff567224 */ /* 0x000fe200078e00ad */
[----:B------:R-:W-:Y:S01]  /*6c10*/  F2FP.PACK_AB R10, R59, R68 ;  /* 0x000000443b0a723e */ /* 0x000fe200000000ff */
[----:B------:R-:W-:Y:S01]  /*6c20*/  IMAD.MOV.U32 R87, RZ, RZ, R172 ;  /* 0x000000ffff577224 */ /* 0x000fe200078e00ac */
[----:B------:R-:W-:Y:S01]  /*6c30*/  MOV R84, R170 ;  /* 0x000000aa00547202 */ /* 0x000fe20000000f00 */
[----:B------:R-:W-:-:S02]  /*6c40*/  IMAD.MOV.U32 R171, RZ, RZ, R155 ;  /* 0x000000ffffab7224 */ /* 0x000fc400078e009b */
[----:B-1----:R-:W-:Y:S01]  /*6c50*/  FFMA.FTZ R3, R168, c[0x0][0x2d0], -R6 ;  /* 0x0000b400a8037a23 */ /* 0x002fe20000010806 */
[----:B----4-:R-:W-:Y:S01]  /*6c60*/  F2FP.PACK_AB R11, R31, R56 ;  /* 0x000000381f0b723e */ /* 0x010fe200000000ff */
[----:B------:R-:W-:Y:S02]  /*6c70*/  IMAD.MOV.U32 R168, RZ, RZ, R164 ;  /* 0x000000ffffa87224 */ /* 0x000fe400078e00a4 */
[----:B------:R1:W-:Y:S02]  /*6c80*/  MUFU.EX2 R29, R3 ;  /* 0x00000003001d7308 */ /* 0x0003e40000000800 */
[----:B------:R-:W-:Y:S02]  /*6c90*/  IMAD.MOV.U32 R170, RZ, RZ, R168 ;  /* 0x000000ffffaa7224 */ /* 0x000fe400078e00a8 */
[----:B------:R-:W-:Y:S01]  /*6ca0*/  HMMA.16816.F32 R64, R8, R24, R64 ;  /* 0x000000180840723c */ /* 0x000fe20000001840 */
[----:B------:R-:W-:-:S07]  /*6cb0*/  IMAD.MOV.U32 R168, RZ, RZ, R138 ;  /* 0x000000ffffa87224 */ /* 0x000fce00078e008a */
[----:B------:R-:W-:Y:S01]  /*6cc0*/  HMMA.16816.F32 R48, R8, R22, R48 ;  /* 0x000000160830723c */ /* 0x000fe20000001830 */
[----:B-1----:R-:W-:-:S04]  /*6cd0*/  FFMA.FTZ R3, R167, c[0x0][0x2d0], -R6 ;  /* 0x0000b400a7037a23 */ /* 0x002fc80000010806 */
[----:B------:R1:W2:Y:S03]  /*6ce0*/  MUFU.EX2 R30, R3 ;  /* 0x00000003001e7308 */ /* 0x0002a60000000800 */
[C---:B------:R-:W-:Y:S05]  /*6cf0*/  HMMA.16816.F32 R52, R8.reuse, R20, R52 ;  /* 0x000000140834723c */ /* 0x040fea0000001834 */
[----:B------:R3:W-:Y:S03]  /*6d00*/  MUFU.EX2 R20, R4 ;  /* 0x0000000400147308 */ /* 0x0007e60000000800 */
[----:B------:R-:W-:Y:S01]  /*6d10*/  HMMA.16816.F32 R44, R8, R12, R44 ;  /* 0x0000000c082c723c */ /* 0x000fe2000000182c */
[----:B-1----:R-:W-:-:S07]  /*6d20*/  FFMA.FTZ R3, R166, c[0x0][0x2d0], -R6 ;  /* 0x0000b400a6037a23 */ /* 0x002fce0000010806 */
[----:B------:R-:W-:Y:S01]  /*6d30*/  HMMA.16816.F32 R60, R8, R26, R60 ;  /* 0x0000001a083c723c */ /* 0x000fe2000000183c */
[----:B------:R-:W-:Y:S01]  /*6d40*/  FFMA.FTZ R12, R216, c[0x0][0x2d0], -R0 ;  /* 0x0000b400d80c7a23 */ /* 0x000fe20000010800 */
[----:B--2---:R-:W-:Y:S01]  /*6d50*/  F2FP.PACK_AB R176, R30, R29 ;  /* 0x0000001d1eb0723e */ /* 0x004fe200000000ff */
[----:B------:R1:W-:Y:S01]  /*6d60*/  MUFU.EX2 R28, R3 ;  /* 0x00000003001c7308 */ /* 0x0003e20000000800 */
[----:B---3--:R-:W-:-:S04]  /*6d70*/  FFMA.FTZ R4, R175, c[0x0][0x2d0], -R7 ;  /* 0x0000b400af047a23 */ /* 0x008fc80000010807 */
[C---:B------:R-:W-:Y:S08]  /*6d80*/  HMMA.16816.F32 R36, R8.reuse, R16, R36 ;  /* 0x000000100824723c */ /* 0x040ff00000001824 */
[----:B------:R-:W-:Y:S01]  /*6d90*/  HMMA.16816.F32 R40, R8, R18, R40 ;  /* 0x000000120828723c */ /* 0x000fe20000001828 */
[----:B------:R-:W-:Y:S01]  /*6da0*/  LDSM.16.MT88.4 R16, [R226+0x3100] ;  /* 0x00310000e210783b */ /* 0x000fe20000004200 */
[----:B-1----:R-:W-:-:S02]  /*6db0*/  FFMA.FTZ R3, R165, c[0x0][0x2d0], -R6 ;  /* 0x0000b400a5037a23 */ /* 0x002fc40000010806 */
[----:B------:R-:W-:Y:S01]  /*6dc0*/  FFMA.FTZ R6, R220, c[0x0][0x2d0], -R0 ;  /* 0x0000b400dc067a23 */ /* 0x000fe20000010800 */
[----:B------:R-:W1:Y:S01]  /*6dd0*/  LDSM.16.MT88.4 R164, [R225+0x3100] ;  /* 0x00310000e1a4783b */ /* 0x000e620000004200 */
[----:B------:R2:W-:Y:S02]  /*6de0*/  MUFU.EX2 R25, R3 ;  /* 0x0000000300197308 */ /* 0x0005e40000000800 */
[----:B------:R-:W-:Y:S06]  /*6df0*/  HMMA.16816.F32 R32, R8, R14, R32 ;  /* 0x0000000e0820723c */ /* 0x000fec0000001820 */
[----:B------:R3:W-:Y:S01]  /*6e00*/  MUFU.EX2 R14, R4 ;  /* 0x00000004000e7308 */ /* 0x0007e20000000800 */
[----:B--2---:R-:W-:-:S07]  /*6e10*/  FFMA.FTZ R3, R212, c[0x0][0x2d0], -R5 ;  /* 0x0000b400d4037a23 */ /* 0x004fce0000010805 */
[----:B------:R-:W-:Y:S01]  /*6e20*/  MUFU.EX2 R11, R12 ;  /* 0x0000000c000b7308 */ /* 0x000fe20000000800 */
[----:B---3--:R-:W-:-:S07]  /*6e30*/  FADD.FTZ R4, R245, R221 ;  /* 0x000000ddf5047221 */ /* 0x008fce0000010000 */
[----:B------:R2:W-:Y:S08]  /*6e40*/  MUFU.EX2 R24, R3 ;  /* 0x0000000300187308 */ /* 0x0005f00000000800 */
[----:B------:R-:W-:Y:S01]  /*6e50*/  MUFU.EX2 R10, R6 ;  /* 0x00000006000a7308 */ /* 0x000fe20000000800 */
[----:B--2---:R-:W-:-:S07]  /*6e60*/  FFMA.FTZ R3, R211, c[0x0][0x2d0], -R5 ;  /* 0x0000b400d3037a23 */ /* 0x004fce0000010805 */
[----:B------:R2:W3:Y:S02]  /*6e70*/  MUFU.EX2 R23, R3 ;  /* 0x0000000300177308 */ /* 0x0004e40000000800 */
[----:B--2---:R-:W-:Y:S01]  /*6e80*/  FFMA.FTZ R3, R213, c[0x0][0x2d0], -R5 ;  /* 0x0000b400d5037a23 */ /* 0x004fe20000010805 */
[----:B---3--:R-:W-:-:S05]  /*6e90*/  F2FP.PACK_AB R177, R23, R24 ;  /* 0x0000001817b1723e */ /* 0x008fca00000000ff */
[----:B------:R2:W-:Y:S02]  /*6ea0*/  MUFU.EX2 R22, R3 ;  /* 0x0000000300167308 */ /* 0x0005e40000000800 */
[----:B--2---:R-:W-:Y:S02]  /*6eb0*/  FFMA.FTZ R3, R247, c[0x0][0x2d0], -R5 ;  /* 0x0000b400f7037a23 */ /* 0x004fe40000010805 */
[----:B------:R-:W-:-:S04]  /*6ec0*/  FFMA.FTZ R5, R246, c[0x0][0x2d0], -R0 ;  /* 0x0000b400f6057a23 */ /* 0x000fc80000010800 */
[----:B------:R2:W3:Y:S01]  /*6ed0*/  MUFU.EX2 R21, R3 ;  /* 0x0000000300157308 */ /* 0x0004e20000000800 */
[----:B------:R-:W-:-:S07]  /*6ee0*/  FFMA.FTZ R0, R214, c[0x0][0x2d0], -R0 ;  /* 0x0000b400d6007a23 */ /* 0x000fce0000010800 */
[----:B------:R4:W5:Y:S01]  /*6ef0*/  MUFU.EX2 R9, R5 ;  /* 0x0000000500097308 */ /* 0x0009620000000800 */
[----:B--2---:R-:W-:-:S07]  /*6f00*/  FFMA.FTZ R3, R178, c[0x0][0x2d0], -R7 ;  /* 0x0000b400b2037a23 */ /* 0x004fce0000010807 */
[----:B------:R2:W1:Y:S01]  /*6f10*/  MUFU.EX2 R12, R0 ;  /* 0x00000000000c7308 */ /* 0x0004620000000800 */
[----:B------:R-:W-:Y:S01]  /*6f20*/  FFMA.FTZ R7, R174, c[0x0][0x2d0], -R7 ;  /* 0x0000b400ae077a23 */ /* 0x000fe20000010807 */
[----:B------:R-:W-:Y:S02]  /*6f30*/  F2FP.PACK_AB R178, R25, R28 ;  /* 0x0000001c19b2723e */ /* 0x000fe400000000ff */
[----:B---3--:R-:W-:Y:S01]  /*6f40*/  F2FP.PACK_AB R179, R21, R22 ;  /* 0x0000001615b3723e */ /* 0x008fe200000000ff */
[----:B----4-:R-:W-:-:S03]  /*6f50*/  FADD.FTZ R5, R169, R248 ;  /* 0x000000f8a9057221 */ /* 0x010fc60000010000 */
[----:B------:R3:W4:Y:S01]  /*6f60*/  MUFU.EX2 R15, R3 ;  /* 0x00000003000f7308 */ /* 0x0007220000000800 */
[----:B------:R-:W-:Y:S01]  /*6f70*/  IMAD.MOV.U32 R169, RZ, RZ, R139 ;  /* 0x000000ffffa97224 */ /* 0x000fe200078e008b */
[----:B-----5:R-:W-:Y:S01]  /*6f80*/  F2FP.PACK_AB R181, R10, R9 ;  /* 0x000000090ab5723e */ /* 0x020fe200000000ff */
[----:B------:R-:W-:Y:S01]  /*6f90*/  FADD.FTZ R6, R251, R5 ;  /* 0x00000005fb067221 */ /* 0x000fe20000010000 */
[----:B------:R-:W-:Y:S01]  /*6fa0*/  HMMA.16816.F32 R120, R176, R132, R120 ;  /* 0x00000084b078723c */ /* 0x000fe20000001878 */
[----:B------:R-:W-:Y:S02]  /*6fb0*/  FADD.FTZ R5, R244, R4 ;  /* 0x00000004f4057221 */ /* 0x000fe40000010000 */
[----:B--2---:R-:W-:Y:S01]  /*6fc0*/  FADD.FTZ R0, R152, R252 ;  /* 0x000000fc98007221 */ /* 0x004fe20000010000 */
[----:B------:R-:W2:Y:S01]  /*6fd0*/  MUFU.EX2 R13, R7 ;  /* 0x00000007000d7308 */ /* 0x000ea20000000800 */
[----:B-1----:R-:W-:-:S03]  /*6fe0*/  F2FP.PACK_AB R183, R12, R11 ;  /* 0x0000000b0cb7723e */ /* 0x002fc600000000ff */
[----:B------:R-:W-:Y:S01]  /*6ff0*/  HMMA.16816.F32 R128, R176, R134, R128 ;  /* 0x00000086b080723c */ /* 0x000fe20000001880 */
[----:B---3--:R-:W-:Y:S01]  /*7000*/  FADD.FTZ R3, R153, R154 ;  /* 0x0000009a99037221 */ /* 0x008fe20000010000 */
[----:B----4-:R-:W-:-:S03]  /*7010*/  F2FP.PACK_AB R180, R15, R20 ;  /* 0x000000140fb4723e */ /* 0x010fc600000000ff */
[----:B------:R-:W-:-:S03]  /*7020*/  FADD.FTZ R4, R137, R3 ;  /* 0x0000000389047221 */ /* 0x000fc60000010000 */
[C---:B------:R-:W-:Y:S01]  /*7030*/  HMMA.16816.F32 R140, R176.reuse, R148, R140 ;  /* 0x00000094b08c723c */ /* 0x040fe2000000188c */
[----:B------:R-:W-:Y:S02]  /*7040*/  FADD.FTZ R3, R84, R6 ;  /* 0x0000000654037221 */ /* 0x000fe40000010000 */
[----:B------:R-:W-:Y:S01]  /*7050*/  FADD.FTZ R4, R86, R4 ;  /* 0x0000000456047221 */ /* 0x000fe20000010000 */
[----:B--2---:R-:W-:Y:S01]  /*7060*/  F2FP.PACK_AB R182, R13, R14 ;  /* 0x0000000e0db6723e */ /* 0x004fe200000000ff */
[----:B------:R-:W-:Y:S02]  /*7070*/  FADD.FTZ R7, R126, R0 ;  /* 0x000000007e077221 */ /* 0x000fe40000010000 */
[----:B------:R-:W-:Y:S01]  /*7080*/  FADD.FTZ R0, R85, R5 ;  /* 0x0000000555007221 */ /* 0x000fe20000010000 */
[----:B------:R-:W-:Y:S01]  /*7090*/  HMMA.16816.F32 R144, R176, R150, R144 ;  /* 0x00000096b090723c */ /* 0x000fe20000001890 */
[----:B------:R-:W-:Y:S02]  /*70a0*/  FADD.FTZ R7, R87, R7 ;  /* 0x0000000757077221 */ /* 0x000fe40000010000 */
[----:B------:R-:W-:-:S02]  /*70b0*/  FADD.FTZ R6, R219, R3 ;  /* 0x00000003db067221 */ /* 0x000fc40000010000 */
[----:B------:R-:W-:Y:S02]  /*70c0*/  FADD.FTZ R5, R206, R0 ;  /* 0x00000000ce057221 */ /* 0x000fe40000010000 */
[----:B------:R-:W-:Y:S01]  /*70d0*/  FADD.FTZ R4, R171, R4 ;  /* 0x00000004ab047221 */ /* 0x000fe20000010000 */
[C---:B------:R-:W-:Y:S01]  /*70e0*/  HMMA.16816.F32 R156, R176.reuse, R164, R156 ;  /* 0x000000a4b09c723c */ /* 0x040fe2000000189c */
[----:B------:R-:W-:Y:S02]  /*70f0*/  FADD.FTZ R3, R170, R7 ;  /* 0x00000007aa037221 */ /* 0x000fe40000010000 */
[----:B------:R-:W-:Y:S02]  /*7100*/  FADD.FTZ R0, R218, R6 ;  /* 0x00000006da007221 */ /* 0x000fe40000010000 */
[----:B------:R-:W-:Y:S02]  /*7110*/  FADD.FTZ R8, R208, R5 ;  /* 0x00000005d0087221 */ /* 0x000fe40000010000 */
[----:B------:R-:W-:Y:S01]  /*7120*/  FADD.FTZ R7, R169, R4 ;  /* 0x00000004a9077221 */ /* 0x000fe20000010000 */
[----:B------:R-:W-:Y:S01]  /*7130*/  HMMA.16816.F32 R160, R176, R166, R160 ;  /* 0x000000a6b0a0723c */ /* 0x000fe200000018a0 */
[----:B------:R-:W-:-:S02]  /*7140*/  FADD.FTZ R6, R168, R3 ;  /* 0x00000003a8067221 */ /* 0x000fc40000010000 */
[----:B------:R-:W-:Y:S02]  /*7150*/  FADD.FTZ R5, R215, R0 ;  /* 0x00000000d7057221 */ /* 0x000fe40000010000 */
[----:B------:R-:W-:Y:S02]  /*7160*/  FADD.FTZ R4, R210, R8 ;  /* 0x00000008d2047221 */ /* 0x000fe40000010000 */
[----:B------:R-:W-:Y:S01]  /*7170*/  FADD.FTZ R3, R222, R7 ;  /* 0x00000007de037221 */ /* 0x000fe20000010000 */
[----:B------:R-:W-:Y:S01]  /*7180*/  HMMA.16816.F32 R124, R180, R132, R64 ;  /* 0x00000084b47c723c */ /* 0x000fe20000001840 */
[----:B------:R-:W-:Y:S02]  /*7190*/  FADD.FTZ R0, R249, R6 ;  /* 0x00000006f9007221 */ /* 0x000fe40000010000 */
[----:B------:R-:W-:Y:S02]  /*71a0*/  FADD.FTZ R6, R217, R5 ;  /* 0x00000005d9067221 */ /* 0x000fe40000010000 */
[----:B------:R-:W-:-:S02]  /*71b0*/  FADD.FTZ R4, R207, R4 ;  /* 0x00000004cf047221 */ /* 0x000fc40000010000 */
        /* <DEDUP_REMOVED lines=31> */
[----:B------:R-:W-:Y:S01]  /*73b0*/  HMMA.16816.F32 R168, R180, R16, R44 ;  /* 0x00000010b4a8723c */ /* 0x000fe2000000182c */
        /* <DEDUP_REMOVED lines=13> */
[----:B------:R-:W-:Y:S02]  /*7490*/  FADD.FTZ R5, R104, R5 ;  /* 0x0000000568057221 */ /* 0x000fe40000010000 */
[----:B------:R-:W-:Y:S02]  /*74a0*/  FADD.FTZ R6, R101, R6 ;  /* 0x0000000665067221 */ /* 0x000fe40000010000 */
[----:B------:R-:W-:Y:S02]  /*74b0*/  FADD.FTZ R0, R112, R0 ;  /* 0x0000000070007221 */ /* 0x000fe40000010000 */
        /* <DEDUP_REMOVED lines=41> */
[----:B------:R-:W-:Y:S01]  /*7750*/  FADD.FTZ R0, R21, R0 ;  /* 0x0000000015007221 */ /* 0x000fe20000010000 */
[----:B------:R1:W-:Y:S01]  /*7760*/  STL [R1+0x14], R5 ;  /* 0x0000140501007387 */ /* 0x0003e20000100800 */
[----:B------:R-:W-:-:S03]  /*7770*/  FADD.FTZ R3, R25, R3 ;  /* 0x0000000319037221 */ /* 0x000fc60000010000 */
[----:B------:R1:W-:Y:S04]  /*7780*/  STL [R1+0x18], R4 ;  /* 0x0000180401007387 */ /* 0x0003e80000100800 */
[----:B------:R1:W-:Y:S04]  /*7790*/  STL [R1+0x1c], R0 ;  /* 0x00001c0001007387 */ /* 0x0003e80000100800 */
[----:B------:R1:W-:Y:S01]  /*77a0*/  STL [R1+0x20], R3 ;  /* 0x0000200301007387 */ /* 0x0003e20000100800 */
[----:B------:R-:W-:Y:S05]  /*77b0*/  @!P0 BRA `(.L_x_19) ;  /* 0x000056f000008947 */ /* 0x000fea0003800000 */
[----:B------:R-:W-:Y:S01]  /*77c0*/  IMAD.MOV.U32 R116, RZ, RZ, R72 ;  /* 0x000000ffff747224 */ /* 0x000fe200078e0048 */
[----:B------:R-:W-:Y:S01]  /*77d0*/  MOV R118, R2 ;  /* 0x0000000200767202 */ /* 0x000fe20000000f00 */
[----:B-1----:R-:W-:Y:S01]  /*77e0*/  IMAD.MOV.U32 R3, RZ, RZ, R73 ;  /* 0x000000ffff037224 */ /* 0x002fe200078e0049 */
[----:B------:R-:W-:Y:S01]  /*77f0*/  MOV R117, R71 ;  /* 0x0000004700757202 */ /* 0x000fe20000000f00 */
[----:B------:R-:W-:Y:S05]  /*7800*/  BRA `(.L_x_20) ;  /* 0x0000042000007947 */ /* 0x000fea0003800000 */
.L_x_22:
[----:B------:R-:W2:Y:S01]  /*7810*/  LDL R4, [R1+0x24] ;  /* 0x0000240001047983 */ /* 0x000ea20000100800 */
[----:B------:R-:W-:Y:S01]  /*7820*/  UIMAD UR5, UR6, 0x70, UR9 ;  /* 0x00000070060578a4 */ /* 0x000fe2000f8e0209 */
[----:B------:R-:W-:Y:S02]  /*7830*/  IMAD.MOV.U32 R243, RZ, RZ, RZ ;  /* 0x000000fffff37224 */ /* 0x000fe400078e00ff */
[----:B------:R-:W3:Y:S03]  /*7840*/  LDL R67, [R1] ;  /* 0x0000000001437983 */ /* 0x000ee60000100800 */
[----:B------:R-:W-:Y:S05]  /*7850*/  IMAD.U32 R2, RZ, RZ, UR5 ;  /* 0x00000005ff027e24 */ /* 0x000fea000f8e00ff */
[----:B--2---:R-:W-:Y:S05]  /*7860*/  IADD3 R2, R2, -0x70, R4 ;  /* 0xffffff9002027810 */ /* 0x004fea0007ffe004 */
[----:B------:R-:W-:Y:S04]  /*7870*/  @P5 IMAD.HI.U32 R4, R2, c[0x0][0x2bc], RZ ;  /* 0x0000af0002045a27 */ /* 0x000fe800078e00ff */
[----:B------:R-:W-:Y:S01]  /*7880*/  IMAD.MOV.U32 R0, RZ, RZ, R2 ;  /* 0x000000ffff007224 */ /* 0x000fe200078e0002 */
[----:B------:R-:W-:Y:S04]  /*7890*/  @P5 SHF.R.U32.HI R0, RZ, c[0x0][0x2c0], R4 ;  /* 0x0000b000ff005a19 */ /* 0x000fe80000011604 */
[C---:B------:R-:W-:Y:S04]  /*78a0*/  @!P4 IADD3 R5, P0, R0.reuse, UR12, RZ ;  /* 0x0000000c0005cc10 */ /* 0x040fe8000ff1e0ff */
[----:B------:R-:W-:Y:S01]  /*78b0*/  @!P4 LEA.HI.X.SX32 R6, R0, UR14, 0x1, P0 ;  /* 0x0000000e0006cc11 */ /* 0x000fe200080f0eff */
[----:B------:R-:W-:Y:S01]  /*78c0*/  IMAD.MOV R0, RZ, RZ, -R0 ;  /* 0x000000ffff007224 */ /* 0x000fe200078e0a00 */
[C---:B------:R-:W-:Y:S03]  /*78d0*/  @!P4 LEA R4, P0, R5.reuse, c[0x0][0x2a0], 0x2 ;  /* 0x0000a8000504ca11 */ /* 0x040fe600078010ff */
[----:B------:R-:W-:Y:S01]  /*78e0*/  IMAD R7, R0, c[0x0][0x2b8], R2 ;  /* 0x0000ae0000077a24 */ /* 0x000fe200078e0202 */
[----:B------:R-:W-:Y:S04]  /*78f0*/  @!P4 LEA.HI.X R5, R5, c[0x0][0x2a4], R6, 0x2, P0 ;  /* 0x0000a9000505ca11 */ /* 0x000fe800000f1406 */
[----:B------:R-:W-:Y:S01]  /*7900*/  STL [R1+0x4], R7 ;  /* 0x0000040701007387 */ /* 0x000fe20000100800 */
[----:B------:R-:W-:Y:S03]  /*7910*/  SHF.R.S32.HI R0, RZ, 0x1f, R7 ;  /* 0x0000001fff007819 */ /* 0x000fe60000011407 */
[----:B------:R1:W2:Y:S02]  /*7920*/  @!P4 LDG.E R243, [R4.64] ;  /* 0x0000001004f3c981 */ /* 0x0002a4000c1e1900 */
[----:B------:R-:W-:Y:S04]  /*7930*/  IMAD R0, R0, c[0x0][0x1e0], RZ ;  /* 0x0000780000007a24 */ /* 0x000fe800078e02ff */
[C---:B------:R-:W-:Y:S02]  /*7940*/  IMAD R0, R7.reuse, c[0x0][0x1e4], R0 ;  /* 0x0000790007007a24 */ /* 0x040fe400078e0200 */
[----:B-1----:R-:W-:Y:S04]  /*7950*/  IMAD.WIDE.U32 R4, R7, c[0x0][0x1e0], RZ ;  /* 0x0000780007047a25 */ /* 0x002fe800078e00ff */
[----:B------:R-:W-:Y:S01]  /*7960*/  IMAD.IADD R5, R5, 0x1, R0 ;  /* 0x0000000105057824 */ /* 0x000fe200078e0200 */
[----:B--2---:R-:W-:Y:S03]  /*7970*/  SHF.R.S32.HI R2, RZ, 0x1f, R243 ;  /* 0x0000001fff027819 */ /* 0x004fe600000114f3 */
[C---:B------:R-:W-:Y:S04]  /*7980*/  IMAD.WIDE.U32 R4, R243.reuse, c[0x0][0x1f0], R4 ;  /* 0x00007c00f3047a25 */ /* 0x040fe800078e0004 */
[----:B------:R-:W-:Y:S01]  /*7990*/  IMAD R2, R2, c[0x0][0x1f0], RZ ;  /* 0x00007c0002027a24 */ /* 0x000fe200078e02ff */
[----:B------:R-:W-:Y:S03]  /*79a0*/  IADD3 R0, P1, R4, UR20, RZ ;  /* 0x0000001404007c10 */ /* 0x000fe6000ff3e0ff */
[----:B------:R-:W-:Y:S01]  /*79b0*/  IMAD R4, R243, c[0x0][0x1f4], R2 ;  /* 0x00007d00f3047a24 */ /* 0x000fe200078e0202 */
[C---:B------:R-:W-:Y:S04]  /*79c0*/  LEA R2, P0, R0.reuse, c[0x0][0x1c8], 0x1 ;  /* 0x0000720000027a11 */ /* 0x040fe800078008ff */
[----:B------:R-:W-:Y:S01]  /*79d0*/  IADD3.X R4, R5, UR18, R4, P1, !PT ;  /* 0x0000001205047c10 */ /* 0x000fe20008ffe404 */
[----:B------:R-:W1:Y:S03]  /*79e0*/  SHFL.IDX PT, R6, R2, RZ, 0x181f ;  /* 0x00181fff02067589 */ /* 0x000e6600000e0000 */
[----:B------:R-:W-:Y:S01]  /*79f0*/  LEA.HI.X R0, R0, c[0x0][0x1cc], R4, 0x1, P0 ;  /* 0x0000730000007a11 */ /* 0x000fe200000f0c04 */
[----:B------:R-:W-:Y:S04]  /*7a00*/  SHFL.IDX PT, R12, R2, 0x2, 0x181f ;  /* 0x00581f00020c7f89 */ /* 0x000fe800000e0000 */
[----:B------:R-:W2:Y:S04]  /*7a10*/  SHFL.IDX PT, R7, R0, RZ, 0x181f ;  /* 0x00181fff00077589 */ /* 0x000ea800000e0000 */
[----:B------:R-:W4:Y:S04]  /*7a20*/  SHFL.IDX PT, R4, R2, 0x1, 0x181f ;  /* 0x00381f0002047f89 */ /* 0x000f2800000e0000 */
[----:B------:R-:W5:Y:S04]  /*7a30*/  SHFL.IDX PT, R5, R0, 0x1, 0x181f ;  /* 0x00381f0000057f89 */ /* 0x000f6800000e0000 */
[----:B------:R-:W5:Y:S04]  /*7a40*/  SHFL.IDX PT, R10, R2, 0x3, 0x181f ;  /* 0x00781f00020a7f89 */ /* 0x000f6800000e0000 */
[----:B------:R-:W5:Y:S01]  /*7a50*/  SHFL.IDX PT, R9, R0, 0x2, 0x181f ;  /* 0x00581f0000097f89 */ /* 0x000f6200000e0000 */
[-C--:B-1----:R-:W-:Y:S03]  /*7a60*/  IADD3 R6, P1, R6, R242.reuse, RZ ;  /* 0x000000f206067210 */ /* 0x082fe60007f3e0ff */
[----:B------:R-:W1:Y:S04]  /*7a70*/  SHFL.IDX PT, R8, R2, 0x4, 0x181f ;  /* 0x00981f0002087f89 */ /* 0x000e6800000e0000 */
[----:B------:R-:W1:Y:S01]  /*7a80*/  SHFL.IDX PT, R11, R2, 0x5, 0x181f ;  /* 0x00b81f00020b7f89 */ /* 0x000e6200000e0000 */
[--C-:B--2---:R-:W-:Y:S03]  /*7a90*/  IMAD.X R7, R7, 0x1, R241.reuse, P1 ;  /* 0x0000000107077824 */ /* 0x104fe600008e06f1 */
[----:B------:R-:W2:Y:S01]  /*7aa0*/  SHFL.IDX PT, R16, R0, 0x3, 0x181f ;  /* 0x00781f0000107f89 */ /* 0x000ea200000e0000 */
[-C--:B----4-:R-:W-:Y:S03]  /*7ab0*/  IADD3 R4, P0, R4, R242.reuse, RZ ;  /* 0x000000f204047210 */ /* 0x090fe60007f1e0ff */
[----:B---3--:R3:W-:Y:S01]  /*7ac0*/  LDGSTS.E.BYPASS.LTC128B.128 [R67+0x3900], [R6.64], !P6 ;  /* 0x0390000006437fae */ /* 0x0087e2000f101d50 */
[-C--:B-----5:R-:W-:Y:S02]  /*7ad0*/  IADD3.X R5, R5, R241.reuse, RZ, P0, !PT ;  /* 0x000000f105057210 */ /* 0x0a0fe400007fe4ff */
[-C--:B------:R-:W-:Y:S01]  /*7ae0*/  IADD3 R12, P0, R12, R242.reuse, RZ ;  /* 0x000000f20c0c7210 */ /* 0x080fe20007f1e0ff */
[----:B------:R-:W4:Y:S01]  /*7af0*/  SHFL.IDX PT, R15, R0, 0x4, 0x181f ;  /* 0x00981f00000f7f89 */ /* 0x000f2200000e0000 */
[-C--:B------:R-:W-:Y:S03]  /*7b00*/  IADD3 R10, P3, R10, R242.reuse, RZ ;  /* 0x000000f20a0a7210 */ /* 0x080fe60007f7e0ff */
[----:B------:R5:W-:Y:S01]  /*7b10*/  LDGSTS.E.BYPASS.LTC128B.128 [R67+0x4100], [R4.64], !P6 ;  /* 0x0410000004437fae */ /* 0x000be2000f101d50 */
[--C-:B------:R-:W-:Y:S03]  /*7b20*/  IMAD.X R13, R9, 0x1, R241.reuse, P0 ;  /* 0x00000001090d7824 */ /* 0x100fe600000e06f1 */
[----:B------:R-:W5:Y:S01]  /*7b30*/  SHFL.IDX PT, R2, R2, 0x6, 0x181f ;  /* 0x00d81f0002027f89 */ /* 0x000f6200000e0000 */
[-C--:B-1----:R-:W-:Y:S03]  /*7b40*/  IADD3 R8, P2, R8, R242.reuse, RZ ;  /* 0x000000f208087210 */ /* 0x082fe60007f5e0ff */
[----:B------:R-:W1:Y:S04]  /*7b50*/  SHFL.IDX PT, R14, R0, 0x5, 0x181f ;  /* 0x00b81f00000e7f89 */ /* 0x000e6800000e0000 */
[----:B------:R-:W1:Y:S04]  /*7b60*/  SHFL.IDX PT, R0, R0, 0x6, 0x181f ;  /* 0x00d81f0000007f89 */ /* 0x000e6800000e0000 */
[----:B------:R1:W-:Y:S01]  /*7b70*/  LDGSTS.E.BYPASS.LTC128B.128 [R67+0x4900], [R12.64], !P6 ;  /* 0x049000000c437fae */ /* 0x0003e2000f101d50 */
[-C--:B---3--:R-:W-:Y:S01]  /*7b80*/  IADD3 R6, P1, R11, R242.reuse, RZ ;  /* 0x000000f20b067210 */ /* 0x088fe20007f3e0ff */
[--C-:B--2---:R-:W-:Y:S02]  /*7b90*/  IMAD.X R11, R16, 0x1, R241.reuse, P3 ;  /* 0x00000001100b7824 */ /* 0x104fe400018e06f1 */
[--C-:B----4-:R-:W-:Y:S03]  /*7ba0*/  IMAD.X R9, R15, 0x1, R241.reuse, P2 ;  /* 0x000000010f097824 */ /* 0x110fe600010e06f1 */
[----:B------:R2:W-:Y:S01]  /*7bb0*/  LDGSTS.E.BYPASS.LTC128B.128 [R67+0x5100], [R10.64], !P6 ;  /* 0x051000000a437fae */ /* 0x0005e2000f101d50 */
[----:B-----5:R-:W-:Y:S03]  /*7bc0*/  IADD3 R4, P0, R2, R242, RZ ;  /* 0x000000f202047210 */ /* 0x020fe60007f1e0ff */
[----:B------:R2:W-:Y:S01]  /*7bd0*/  LDGSTS.E.BYPASS.LTC128B.128 [R67+0x5900], [R8.64], !P6 ;  /* 0x0590000008437fae */ /* 0x0005e2000f101d50 */
[----:B-1----:R-:W-:Y:S01]  /*7be0*/  IADD3.X R7, R14, R241, RZ, P1, !PT ;  /* 0x000000f10e077210 */ /* 0x002fe20000ffe4ff */
[----:B------:R-:W-:Y:S04]  /*7bf0*/  IMAD.X R5, R0, 0x1, R241, P0 ;  /* 0x0000000100057824 */ /* 0x000fe800000e06f1 */
[----:B------:R2:W-:Y:S04]  /*7c00*/  LDGSTS.E.BYPASS.LTC128B.128 [R67+0x6100], [R6.64], !P6 ;  /* 0x0610000006437fae */ /* 0x0005e8000f101d50 */
[----:B------:R2:W-:Y:S01]  /*7c10*/  LDGSTS.E.BYPASS.LTC128B.128 [R67+0x6900], [R4.64], !P6 ;  /* 0x0690000004437fae */ /* 0x0005e2000f101d50 */
[----:B------:R-:W-:-:S05]  /*7c20*/  BRA `(.L_x_21) ;  /* 0x00001b1000007947 */ /* 0x000fca0003800000 */
.L_x_20:
[----:B------:R-:W2:Y:S01]  /*7c30*/  LDL R2, [R1+0x4] ;  /* 0x0000040001027983 */ /* 0x000ea20000100800 */
[----:B------:R-:W-:Y:S04]  /*7c40*/  DEPBAR.LE SB0, 0x0 ;  /* 0x000080000000791a */ /* 0x000fe80000000000 */
[----:B------:R-:W3:Y:S01]  /*7c50*/  LDL R244, [R1+0xc] ;  /* 0x00000c0001f47983 */ /* 0x000ee20000100800 */
[----:B------:R-:W-:Y:S03]  /*7c60*/  UISETP.GT.AND UP0, UPT, UR6, UR8, UPT ;  /* 0x000000080600728c */ /* 0x000fe6000bf04270 */
[----:B------:R-:W-:Y:S08]  /*7c70*/  BAR.SYNC.DEFER_BLOCKING 0x0 ;  /* 0x0000000000007b1d */ /* 0x000ff00000010000 */
[----:B------:R-:W-:Y:S08]  /*7c80*/  LDSM.16.M88.4 R112, [R230+0x7100] ;  /* 0x00710000e670783b */ /* 0x000ff00000000200 */
[----:B------:R-:W1:Y:S08]  /*7c90*/  LDSM.16.M88.4 R16, [R119+0x3900] ;  /* 0x003900007710783b */ /* 0x000e700000000200 */
[----:B------:R-:W4:Y:S08]  /*7ca0*/  LDSM.16.M88.4 R108, [R230+0x9100] ;  /* 0x00910000e66c783b */ /* 0x000f300000000200 */
[----:B------:R-:W5:Y:S08]  /*7cb0*/  LDSM.16.M88.4 R32, [R119+0x4100] ;  /* 0x004100007720783b */ /* 0x000f700000000200 */
[----:B------:R-:W1:Y:S08]  /*7cc0*/  LDSM.16.M88.4 R48, [R119+0x4900] ;  /* 0x004900007730783b */ /* 0x000e700000000200 */
[----:B------:R-:W1:Y:S08]  /*7cd0*/  LDSM.16.M88.4 R64, [R119+0x5100] ;  /* 0x005100007740783b */ /* 0x000e700000000200 */
[----:B------:R-:W1:Y:S08]  /*7ce0*/  LDSM.16.M88.4 R80, [R119+0x5900] ;  /* 0x005900007750783b */ /* 0x000e700000000200 */
[----:B------:R-:W-:Y:S08]  /*7cf0*/  LDSM.16.M88.4 R96, [R119+0x6100] ;  /* 0x006100007760783b */ /* 0x000ff00000000200 */
[----:B------:R-:W-:Y:S08]  /*7d00*/  LDSM.16.M88.4 R184, [R119+0x6900] ;  /* 0x0069000077b8783b */ /* 0x000ff00000000200 */
[----:B------:R-:W-:Y:S08]  /*7d10*/  LDSM.16.M88.4 R188, [R233+0x7100] ;  /* 0x00710000e9bc783b */ /* 0x000ff00000000200 */
[----:B------:R-:W-:Y:S08]  /*7d20*/  LDSM.16.M88.4 R192, [R234] ;  /* 0x00000000eac0783b */ /* 0x000ff00000000200 */
[----:B------:R-:W-:Y:S08]  /*7d30*/  LDSM.16.M88.4 R196, [R233+0x9100] ;  /* 0x00910000e9c4783b */ /* 0x000ff00000000200 */
[----:B------:R-:W-:Y:S08]  /*7d40*/  LDSM.16.M88.4 R200, [R240] ;  /* 0x00000000f0c8783b */ /* 0x000ff00000000200 */
[----:B------:R-:W-:Y:S08]  /*7d50*/  LDSM.16.M88.4 R204, [R239] ;  /* 0x00000000efcc783b */ /* 0x000ff00000000200 */
[----:B------:R-:W-:Y:S08]  /*7d60*/  LDSM.16.M88.4 R208, [R238] ;  /* 0x00000000eed0783b */ /* 0x000ff00000000200 */
[----:B------:R-:W-:Y:S08]  /*7d70*/  LDSM.16.M88.4 R212, [R237] ;  /* 0x00000000edd4783b */ /* 0x000ff00000000200 */
[----:B------:R-:W-:Y:S08]  /*7d80*/  LDSM.16.M88.4 R216, [R236] ;  /* 0x00000000ecd8783b */ /* 0x000ff00000000200 */
[----:B------:R-:W-:Y:S01]  /*7d90*/  LDSM.16.M88.4 R220, [R235] ;  /* 0x00000000ebdc783b */ /* 0x000fe20000000200 */
[-C--:B-1----:R-:W-:Y:S08]  /*7da0*/  HMMA.16816.F32 R4, R112, R16.reuse, RZ ;  /* 0x000000107004723c */ /* 0x082ff000000018ff */
[C---:B----4-:R-:W-:Y:S08]  /*7db0*/  HMMA.16816.F32 R8, R108.reuse, R16, RZ ;  /* 0x000000106c08723c */ /* 0x050ff000000018ff */
[-C--:B------:R-:W-:Y:S08]  /*7dc0*/  HMMA.16816.F32 R12, R108, R18.reuse, RZ ;  /* 0x000000126c0c723c */ /* 0x080ff000000018ff */
[C---:B------:R-:W-:Y:S08]  /*7dd0*/  HMMA.16816.F32 R16, R112.reuse, R18, RZ ;  /* 0x000000127010723c */ /* 0x040ff000000018ff */
[-C--:B-----5:R-:W-:Y:S08]  /*7de0*/  HMMA.16816.F32 R20, R112, R32.reuse, RZ ;  /* 0x000000207014723c */ /* 0x0a0ff000000018ff */
[C---:B------:R-:W-:Y:S08]  /*7df0*/  HMMA.16816.F32 R24, R108.reuse, R32, RZ ;  /* 0x000000206c18723c */ /* 0x040ff000000018ff */
[-C--:B------:R-:W-:Y:S08]  /*7e00*/  HMMA.16816.F32 R28, R108, R34.reuse, RZ ;  /* 0x000000226c1c723c */ /* 0x080ff000000018ff */
[C---:B------:R-:W-:Y:S08]  /*7e10*/  HMMA.16816.F32 R32, R112.reuse, R34, RZ ;  /* 0x000000227020723c */ /* 0x040ff000000018ff */
[-C--:B------:R-:W-:Y:S08]  /*7e20*/  HMMA.16816.F32 R36, R112, R48.reuse, RZ ;  /* 0x000000307024723c */ /* 0x080ff000000018ff */
[C---:B------:R-:W-:Y:S08]  /*7e30*/  HMMA.16816.F32 R40, R108.reuse, R48, RZ ;  /* 0x000000306c28723c */ /* 0x040ff000000018ff */
[-C--:B------:R-:W-:Y:S08]  /*7e40*/  HMMA.16816.F32 R44, R108, R50.reuse, RZ ;  /* 0x000000326c2c723c */ /* 0x080ff000000018ff */
[C---:B------:R-:W-:Y:S08]  /*7e50*/  HMMA.16816.F32 R48, R112.reuse, R50, RZ ;  /* 0x000000327030723c */ /* 0x040ff000000018ff */
[-C--:B------:R-:W-:Y:S08]  /*7e60*/  HMMA.16816.F32 R52, R112, R64.reuse, RZ ;  /* 0x000000407034723c */ /* 0x080ff000000018ff */
[C---:B------:R-:W-:Y:S08]  /*7e70*/  HMMA.16816.F32 R56, R108.reuse, R64, RZ ;  /* 0x000000406c38723c */ /* 0x040ff000000018ff */
[-C--:B------:R-:W-:Y:S01]  /*7e80*/  HMMA.16816.F32 R60, R108, R66.reuse, RZ ;  /* 0x000000426c3c723c */ /* 0x080fe200000018ff */
[----:B--2---:R-:W-:Y:S03]  /*7e90*/  IMAD.WIDE.U32 R68, R2, c[0x0][0x208], RZ ;  /* 0x0000820002447a25 */ /* 0x004fe600078e00ff */
[----:B------:R-:W-:Y:S02]  /*7ea0*/  SHF.R.S32.HI R0, RZ, 0x1f, R2 ;  /* 0x0000001fff007819 */ /* 0x000fe40000011402 */
[----:B------:R-:W-:Y:S03]  /*7eb0*/  MOV R64, R68 ;  /* 0x0000004400407202 */ /* 0x000fe60000000f00 */
[----:B------:R-:W-:Y:S04]  /*7ec0*/  IMAD R0, R0, c[0x0][0x208], RZ ;  /* 0x0000820000007a24 */ /* 0x000fe800078e02ff */
[----:B------:R-:W-:Y:S05]  /*7ed0*/  IMAD R0, R2, c[0x0][0x20c], R0 ;  /* 0x0000830002007a24 */ /* 0x000fea00078e0200 */
[----:B------:R-:W-:Y:S02]  /*7ee0*/  IADD3 R65, R69, R0, RZ ;  /* 0x0000000045417210 */ /* 0x000fe40007ffe0ff */
[----:B------:R-:W-:Y:S03]  /*7ef0*/  SHF.R.S32.HI R0, RZ, 0x1f, R243 ;  /* 0x0000001fff007819 */ /* 0x000fe600000114f3 */
[C---:B------:R-:W-:Y:S02]  /*7f00*/  IMAD.WIDE.U32 R72, R243.reuse, c[0x0][0x218], R64 ;  /* 0x00008600f3487a25 */ /* 0x040fe400078e0040 */
[C---:B------:R-:W-:Y:S02]  /*7f10*/  HMMA.16816.F32 R64, R112.reuse, R66, RZ ;  /* 0x000000427040723c */ /* 0x040fe400000018ff */
[----:B------:R-:W-:Y:S04]  /*7f20*/  IMAD R0, R0, c[0x0][0x218], RZ ;  /* 0x0000860000007a24 */ /* 0x000fe800078e02ff */
[----:B------:R-:W-:Y:S01]  /*7f30*/  IMAD R2, R243, c[0x0][0x21c], R0 ;  /* 0x00008700f3027a24 */ /* 0x000fe200078e0200 */
[----:B------:R-:W-:Y:S01]  /*7f40*/  IADD3 R0, P0, R72, UR22, RZ ;  /* 0x0000001648007c10 */ /* 0x000fe2000ff1e0ff */
[-C--:B------:R-:W-:Y:S04]  /*7f50*/  HMMA.16816.F32 R68, R112, R80.reuse, RZ ;  /* 0x000000507044723c */ /* 0x080fe800000018ff */
[----:B------:R-:W-:Y:S02]  /*7f60*/  IADD3.X R72, R73, UR4, R2, P0, !PT ;  /* 0x0000000449487c10 */ /* 0x000fe400087fe402 */
[C---:B------:R-:W-:Y:S05]  /*7f70*/  LEA R2, P0, R0.reuse, c[0x0][0x1f8], 0x1 ;  /* 0x00007e0000027a11 */ /* 0x040fea00078008ff */
[----:B------:R-:W1:Y:S01]  /*7f80*/  SHFL.IDX PT, R94, R2, RZ, 0x181f ;  /* 0x00181fff025e7589 */ /* 0x000e6200000e0000 */
[----:B------:R-:W-:Y:S02]  /*7f90*/  LEA.HI.X R0, R0, c[0x0][0x1fc], R72, 0x1, P0 ;  /* 0x00007f0000007a11 */ /* 0x000fe400000f0c48 */
[C---:B------:R-:W-:Y:S05]  /*7fa0*/  HMMA.16816.F32 R72, R108.reuse, R80, RZ ;  /* 0x000000506c48723c */ /* 0x040fea00000018ff */
[----:B------:R-:W2:Y:S03]  /*7fb0*/  SHFL.IDX PT, R88, R0, RZ, 0x181f ;  /* 0x00181fff00587589 */ /* 0x000ea600000e0000 */
[-C--:B------:R-:W-:Y:S05]  /*7fc0*/  HMMA.16816.F32 R76, R108, R82.reuse, RZ ;  /* 0x000000526c4c723c */ /* 0x080fea00000018ff */
[----:B------:R-:W4:Y:S03]  /*7fd0*/  SHFL.IDX PT, R92, R2, 0x1, 0x181f ;  /* 0x00381f00025c7f89 */ /* 0x000f2600000e0000 */
[C---:B------:R-:W-:Y:S04]  /*7fe0*/  HMMA.16816.F32 R80, R112.reuse, R82, RZ ;  /* 0x000000527050723c */ /* 0x040fe800000018ff */
[-C--:B-1----:R-:W-:Y:S01]  /*7ff0*/  IADD3 R94, P0, R94, R242.reuse, RZ ;  /* 0x000000f25e5e7210 */ /* 0x082fe20007f1e0ff */
[----:B------:R-:W1:Y:S03]  /*8000*/  SHFL.IDX PT, R93, R0, 0x1, 0x181f ;  /* 0x00381f00005d7f89 */ /* 0x000e6600000e0000 */
[-C--:B------:R-:W-:Y:S01]  /*8010*/  HMMA.16816.F32 R84, R112, R96.reuse, RZ ;  /* 0x000000607054723c */ /* 0x080fe200000018ff */
[-C--:B--2---:R-:W-:Y:S04]  /*8020*/  IADD3.X R95, R88, R241.reuse, RZ, P0, !PT ;  /* 0x000000f1585f7210 */ /* 0x084fe800007fe4ff */
[----:B------:R-:W2:Y:S03]  /*8030*/  SHFL.IDX PT, R100, R2, 0x2, 0x181f ;  /* 0x00581f0002647f89 */ /* 0x000ea600000e0000 */
[C---:B------:R-:W-:Y:S04]  /*8040*/  HMMA.16816.F32 R88, R108.reuse, R96, RZ ;  /* 0x000000606c58723c */ /* 0x040fe800000018ff */
[-C--:B----4-:R-:W-:Y:S01]  /*8050*/  IADD3 R92, P1, R92, R242.reuse, RZ ;  /* 0x000000f25c5c7210 */ /* 0x090fe20007f3e0ff */
[----:B---3--:R3:W-:Y:S03]  /*8060*/  LDGSTS.E.BYPASS.LTC128B.128 [R244], [R94.64], !P6 ;  /* 0x000000005ef47fae */ /* 0x0087e6000f101d50 */
[-C--:B-1----:R-:W-:Y:S05]  /*8070*/  IADD3.X R93, R93, R241.reuse, RZ, P1, !PT ;  /* 0x000000f15d5d7210 */ /* 0x082fea0000ffe4ff */
[----:B------:R-:W1:Y:S01]  /*8080*/  SHFL.IDX PT, R101, R0, 0x2, 0x181f ;  /* 0x00581f0000657f89 */ /* 0x000e6200000e0000 */
[-C--:B--2---:R-:W-:Y:S07]  /*8090*/  IADD3 R100, P0, R100, R242.reuse, RZ ;  /* 0x000000f264647210 */ /* 0x084fee0007f1e0ff */
[----:B------:R3:W-:Y:S08]  /*80a0*/  LDGSTS.E.BYPASS.LTC128B.128 [R244+0x800], [R92.64], !P6 ;  /* 0x008000005cf47fae */ /* 0x0007f0000f101d50 */
[----:B------:R-:W2:Y:S01]  /*80b0*/  SHFL.IDX PT, R104, R2, 0x3, 0x181f ;  /* 0x00781f0002687f89 */ /* 0x000ea200000e0000 */
[-C--:B-1----:R-:W-:Y:S07]  /*80c0*/  IADD3.X R101, R101, R241.reuse, RZ, P0, !PT ;  /* 0x000000f165657210 */ /* 0x082fee00007fe4ff */
[----:B------:R-:W1:Y:S08]  /*80d0*/  SHFL.IDX PT, R105, R0, 0x3, 0x181f ;  /* 0x00781f0000697f89 */ /* 0x000e7000000e0000 */
[----:B------:R4:W-:Y:S01]  /*80e0*/  LDGSTS.E.BYPASS.LTC128B.128 [R244+0x1000], [R100.64], !P6 ;  /* 0x0100000064f47fae */ /* 0x0009e2000f101d50 */
[-C--:B---3--:R-:W-:Y:S01]  /*80f0*/  HMMA.16816.F32 R92, R108, R98.reuse, RZ ;  /* 0x000000626c5c723c */ /* 0x088fe200000018ff */
[-C--:B--2---:R-:W-:Y:S06]  /*8100*/  IADD3 R104, P1, R104, R242.reuse, RZ ;  /* 0x000000f268687210 */ /* 0x084fec0007f3e0ff */
[----:B------:R-:W2:Y:S01]  /*8110*/  SHFL.IDX PT, R102, R2, 0x4, 0x181f ;  /* 0x00981f0002667f89 */ /* 0x000ea200000e0000 */
[C---:B------:R-:W-:Y:S04]  /*8120*/  HMMA.16816.F32 R96, R112.reuse, R98, RZ ;  /* 0x000000627060723c */ /* 0x040fe800000018ff */
[-C--:B-1----:R-:W-:Y:S03]  /*8130*/  IADD3.X R105, R105, R241.reuse, RZ, P1, !PT ;  /* 0x000000f169697210 */ /* 0x082fe60000ffe4ff */
[----:B------:R-:W1:Y:S08]  /*8140*/  SHFL.IDX PT, R103, R0, 0x4, 0x181f ;  /* 0x00981f0000677f89 */ /* 0x000e7000000e0000 */
[----:B------:R3:W-:Y:S01]  /*8150*/  LDGSTS.E.BYPASS.LTC128B.128 [R244+0x1800], [R104.64], !P6 ;  /* 0x0180000068f47fae */ /* 0x0007e2000f101d50 */
[-C--:B--2---:R-:W-:Y:S07]  /*8160*/  IADD3 R102, P0, R102, R242.reuse, RZ ;  /* 0x000000f266667210 */ /* 0x084fee0007f1e0ff */
[----:B------:R-:W3:Y:S01]  /*8170*/  SHFL.IDX PT, R106, R2, 0x5, 0x181f ;  /* 0x00b81f00026a7f89 */ /* 0x000ee200000e0000 */
[-C--:B-1----:R-:W-:Y:S07]  /*8180*/  IADD3.X R103, R103, R241.reuse, RZ, P0, !PT ;  /* 0x000000f167677210 */ /* 0x082fee00007fe4ff */
[----:B------:R-:W1:Y:S08]  /*8190*/  SHFL.IDX PT, R107, R0, 0x5, 0x181f ;  /* 0x00b81f00006b7f89 */ /* 0x000e7000000e0000 */
[----:B------:R4:W-:Y:S01]  /*81a0*/  LDGSTS.E.BYPASS.LTC128B.128 [R244+0x2000], [R102.64], !P6 ;  /* 0x0200000066f47fae */ /* 0x0009e2000f101d50 */
[-C--:B---3--:R-:W-:Y:S07]  /*81b0*/  IADD3 R104, P0, R106, R242.reuse, RZ ;  /* 0x000000f26a687210 */ /* 0x088fee0007f1e0ff */
[----:B------:R-:W2:Y:S01]  /*81c0*/  SHFL.IDX PT, R2, R2, 0x6, 0x181f ;  /* 0x00d81f0002027f89 */ /* 0x000ea200000e0000 */
[-C--:B-1----:R-:W-:Y:S07]  /*81d0*/  IADD3.X R105, R107, R241.reuse, RZ, P0, !PT ;  /* 0x000000f16b697210 */ /* 0x082fee00007fe4ff */
[----:B------:R-:W1:Y:S08]  /*81e0*/  SHFL.IDX PT, R0, R0, 0x6, 0x181f ;  /* 0x00d81f0000007f89 */ /* 0x000e7000000e0000 */
[----:B------:R3:W-:Y:S01]  /*81f0*/  LDGSTS.E.BYPASS.LTC128B.128 [R244+0x2800], [R104.64], !P6 ;  /* 0x0280000068f47fae */ /* 0x0007e2000f101d50 */
[-C--:B----4-:R-:W-:Y:S08]  /*8200*/  HMMA.16816.F32 R100, R112, R184.reuse, RZ ;  /* 0x000000b87064723c */ /* 0x090ff000000018ff */
[C---:B---3--:R-:W-:Y:S07]  /*8210*/  HMMA.16816.F32 R104, R108.reuse, R184, RZ ;  /* 0x000000b86c68723c */ /* 0x048fee00000018ff */
[----:B--2---:R-:W-:Y:S01]  /*8220*/  IADD3 R184, P0, R2, R242, RZ ;  /* 0x000000f202b87210 */ /* 0x004fe20007f1e0ff */
[-C--:B------:R-:W-:Y:S04]  /*8230*/  HMMA.16816.F32 R108, R108, R186.reuse, RZ ;  /* 0x000000ba6c6c723c */ /* 0x080fe800000018ff */
[----:B-1----:R-:W-:Y:S02]  /*8240*/  IADD3.X R185, R0, R241, RZ, P0, !PT ;  /* 0x000000f100b97210 */ /* 0x002fe400007fe4ff */
[----:B------:R-:W-:Y:S02]  /*8250*/  PLOP3.LUT P0, PT, PT, PT, UP0, 0x80, 0x0 ;  /* 0x000000000000781c */ /* 0x000fe40003f0f008 */
[----:B------:R-:W-:Y:S01]  /*8260*/  HMMA.16816.F32 R112, R112, R186, RZ ;  /* 0x000000ba7070723c */ /* 0x000fe200000018ff */
[----:B------:R1:W-:Y:S07]  /*8270*/  LDGSTS.E.BYPASS.LTC128B.128 [R244+0x3000], [R184.64], !P6 ;  /* 0x03000000b8f47fae */ /* 0x0003ee000f101d50 */
[-C--:B------:R-:W-:Y:S01]  /*8280*/  HMMA.16816.F32 R4, R188, R192.reuse, R4 ;  /* 0x000000c0bc04723c */ /* 0x080fe20000001804 */
[----:B------:R-:W0:Y:S07]  /*8290*/  LDGDEPBAR ;  /* 0x00000000000079af */ /* 0x000e2e0000000000 */
[C---:B------:R-:W-:Y:S08]  /*82a0*/  HMMA.16816.F32 R8, R196.reuse, R192, R8 ;  /* 0x000000c0c408723c */ /* 0x040ff00000001808 */
[-C--:B------:R-:W-:Y:S01]  /*82b0*/  HMMA.16816.F32 R12, R196, R194.reuse, R12 ;  /* 0x000000c2c40c723c */ /* 0x080fe2000000180c */
[----:B-1----:R-:W-:Y:S07]  /*82c0*/  LDSM.16.M88.4 R184, [R231+0x7100] ;  /* 0x00710000e7b8783b */ /* 0x002fee0000000200 */
[C---:B------:R-:W-:Y:S01]  /*82d0*/  HMMA.16816.F32 R16, R188.reuse, R194, R16 ;  /* 0x000000c2bc10723c */ /* 0x040fe20000001810 */
[----:B------:R-:W1:Y:S07]  /*82e0*/  LDSM.16.M88.4 R192, [R229+0x3900] ;  /* 0x00390000e5c0783b */ /* 0x000e6e0000000200 */
[-C--:B------:R-:W-:Y:S08]  /*82f0*/  HMMA.16816.F32 R20, R188, R200.reuse, R20 ;  /* 0x000000c8bc14723c */ /* 0x080ff00000001814 */
[C---:B------:R-:W-:Y:S08]  /*8300*/  HMMA.16816.F32 R24, R196.reuse, R200, R24 ;  /* 0x000000c8c418723c */ /* 0x040ff00000001818 */
[-C--:B------:R-:W-:Y:S08]  /*8310*/  HMMA.16816.F32 R28, R196, R202.reuse, R28 ;  /* 0x000000cac41c723c */ /* 0x080ff0000000181c */
[C---:B------:R-:W-:Y:S01]  /*8320*/  HMMA.16816.F32 R32, R188.reuse, R202, R32 ;  /* 0x000000cabc20723c */ /* 0x040fe20000001820 */
[----:B------:R-:W2:Y:S07]  /*8330*/  LDSM.16.M88.4 R200, [R231+0x9100] ;  /* 0x00910000e7c8783b */ /* 0x000eae0000000200 */
[-C--:B------:R-:W-:Y:S08]  /*8340*/  HMMA.16816.F32 R36, R188, R204.reuse, R36 ;  /* 0x000000ccbc24723c */ /* 0x080ff00000001824 */
[C---:B------:R-:W-:Y:S08]  /*8350*/  HMMA.16816.F32 R40, R196.reuse, R204, R40 ;  /* 0x000000ccc428723c */ /* 0x040ff00000001828 */
[-C--:B------:R-:W-:Y:S08]  /*8360*/  HMMA.16816.F32 R44, R196, R206.reuse, R44 ;  /* 0x000000cec42c723c */ /* 0x080ff0000000182c */
[C---:B------:R-:W-:Y:S01]  /*8370*/  HMMA.16816.F32 R48, R188.reuse, R206, R48 ;  /* 0x000000cebc30723c */ /* 0x040fe20000001830 */
[----:B------:R-:W3:Y:S07]  /*8380*/  LDSM.16.M88.4 R204, [R229+0x4100] ;  /* 0x00410000e5cc783b */ /* 0x000eee0000000200 */
[-C--:B------:R-:W-:Y:S08]  /*8390*/  HMMA.16816.F32 R52, R188, R208.reuse, R52 ;  /* 0x000000d0bc34723c */ /* 0x080ff00000001834 */
[C---:B------:R-:W-:Y:S08]  /*83a0*/  HMMA.16816.F32 R56, R196.reuse, R208, R56 ;  /* 0x000000d0c438723c */ /* 0x040ff00000001838 */
[-C--:B------:R-:W-:Y:S08]  /*83b0*/  HMMA.16816.F32 R60, R196, R210.reuse, R60 ;  /* 0x000000d2c43c723c */ /* 0x080ff0000000183c */
[C---:B------:R-:W-:Y:S01]  /*83c0*/  HMMA.16816.F32 R64, R188.reuse, R210, R64 ;  /* 0x000000d2bc40723c */ /* 0x040fe20000001840 */
[----:B------:R-:W4:Y:S07]  /*83d0*/  LDSM.16.M88.4 R208, [R229+0x4900] ;  /* 0x00490000e5d0783b */ /* 0x000f2e0000000200 */
[-C--:B------:R-:W-:Y:S08]  /*83e0*/  HMMA.16816.F32 R68, R188, R212.reuse, R68 ;  /* 0x000000d4bc44723c */ /* 0x080ff00000001844 */
[C---:B------:R-:W-:Y:S08]  /*83f0*/  HMMA.16816.F32 R72, R196.reuse, R212, R72 ;  /* 0x000000d4c448723c */ /* 0x040ff00000001848 */
[-C--:B------:R-:W-:Y:S08]  /*8400*/  HMMA.16816.F32 R76, R196, R214.reuse, R76 ;  /* 0x000000d6c44c723c */ /* 0x080ff0000000184c */
[C---:B------:R-:W-:Y:S01]  /*8410*/  HMMA.16816.F32 R80, R188.reuse, R214, R80 ;  /* 0x000000d6bc50723c */ /* 0x040fe20000001850 */
[----:B------:R-:W5:Y:S07]  /*8420*/  LDSM.16.M88.4 R212, [R229+0x5100] ;  /* 0x00510000e5d4783b */ /* 0x000f6e0000000200 */
[-C--:B------:R-:W-:Y:S08]  /*8430*/  HMMA.16816.F32 R84, R188, R216.reuse, R84 ;  /* 0x000000d8bc54723c */ /* 0x080ff00000001854 */
[C---:B------:R-:W-:Y:S08]  /*8440*/  HMMA.16816.F32 R88, R196.reuse, R216, R88 ;  /* 0x000000d8c458723c */ /* 0x040ff00000001858 */
[-C--:B------:R-:W-:Y:S08]  /*8450*/  HMMA.16816.F32 R92, R196, R218.reuse, R92 ;  /* 0x000000dac45c723c */ /* 0x080ff0000000185c */
[C---:B------:R-:W-:Y:S01]  /*8460*/  HMMA.16816.F32 R96, R188.reuse, R218, R96 ;  /* 0x000000dabc60723c */ /* 0x040fe20000001860 */
[----:B------:R-:W-:Y:S07]  /*8470*/  LDSM.16.M88.4 R216, [R229+0x6900] ;  /* 0x00690000e5d8783b */ /* 0x000fee0000000200 */
[-C--:B------:R-:W-:Y:S08]  /*8480*/  HMMA.16816.F32 R100, R188, R220.reuse, R100 ;  /* 0x000000dcbc64723c */ /* 0x080ff00000001864 */
[C---:B------:R-:W-:Y:S08]  /*8490*/  HMMA.16816.F32 R104, R196.reuse, R220, R104 ;  /* 0x000000dcc468723c */ /* 0x040ff00000001868 */
[-C--:B------:R-:W-:Y:S01]  /*84a0*/  HMMA.16816.F32 R108, R196, R222.reuse, R108 ;  /* 0x000000dec46c723c */ /* 0x080fe2000000186c */
[----:B------:R-:W-:Y:S07]  /*84b0*/  LDSM.16.M88.4 R196, [R229+0x6100] ;  /* 0x00610000e5c4783b */ /* 0x000fee0000000200 */
[----:B------:R-:W-:Y:S01]  /*84c0*/  HMMA.16816.F32 R112, R188, R222, R112 ;  /* 0x000000debc70723c */ /* 0x000fe20000001870 */
[----:B------:R-:W4:Y:S07]  /*84d0*/  LDSM.16.M88.4 R188, [R229+0x5900] ;  /* 0x00590000e5bc783b */ /* 0x000f2e0000000200 */
[-C--:B-1----:R-:W-:Y:S01]  /*84e0*/  HMMA.16816.F32 R4, R184, R192.reuse, R4 ;  /* 0x000000c0b804723c */ /* 0x082fe20000001804 */
[----:B------:R-:W-:Y:S07]  /*84f0*/  LDSM.16.M88.4 R220, [R228] ;  /* 0x00000000e4dc783b */ /* 0x000fee0000000200 */
[C---:B--2---:R-:W-:Y:S08]  /*8500*/  HMMA.16816.F32 R8, R200.reuse, R192, R8 ;  /* 0x000000c0c808723c */ /* 0x044ff00000001808 */
[-C--:B------:R-:W-:Y:S08]  /*8510*/  HMMA.16816.F32 R12, R200, R194.reuse, R12 ;  /* 0x000000c2c80c723c */ /* 0x080ff0000000180c */
[C---:B------:R-:W-:Y:S01]  /*8520*/  HMMA.16816.F32 R16, R184.reuse, R194, R16 ;  /* 0x000000c2b810723c */ /* 0x040fe20000001810 */
[----:B------:R-:W1:Y:S07]  /*8530*/  LDSM.16.M88.4 R192, [R232+0x7100] ;  /* 0x00710000e8c0783b */ /* 0x000e6e0000000200 */
[-C--:B---3--:R-:W-:Y:S08]  /*8540*/  HMMA.16816.F32 R20, R184, R204.reuse, R20 ;  /* 0x000000ccb814723c */ /* 0x088ff00000001814 */
[C---:B------:R-:W-:Y:S08]  /*8550*/  HMMA.16816.F32 R24, R200.reuse, R204, R24 ;  /* 0x000000ccc818723c */ /* 0x040ff00000001818 */
[-C--:B------:R-:W-:Y:S08]  /*8560*/  HMMA.16816.F32 R28, R200, R206.reuse, R28 ;  /* 0x000000cec81c723c */ /* 0x080ff0000000181c */
[C---:B------:R-:W-:Y:S01]  /*8570*/  HMMA.16816.F32 R32, R184.reuse, R206, R32 ;  /* 0x000000ceb820723c */ /* 0x040fe20000001820 */
[----:B------:R-:W2:Y:S07]  /*8580*/  LDSM.16.M88.4 R204, [R232+0x9100] ;  /* 0x00910000e8cc783b */ /* 0x000eae0000000200 */
[-C--:B----4-:R-:W-:Y:S08]  /*8590*/  HMMA.16816.F32 R36, R184, R208.reuse, R36 ;  /* 0x000000d0b824723c */ /* 0x090ff00000001824 */
[C---:B------:R-:W-:Y:S08]  /*85a0*/  HMMA.16816.F32 R40, R200.reuse, R208, R40 ;  /* 0x000000d0c828723c */ /* 0x040ff00000001828 */
[-C--:B------:R-:W-:Y:S08]  /*85b0*/  HMMA.16816.F32 R44, R200, R210.reuse, R44 ;  /* 0x000000d2c82c723c */ /* 0x080ff0000000182c */
[C---:B------:R-:W-:Y:S08]  /*85c0*/  HMMA.16816.F32 R48, R184.reuse, R210, R48 ;  /* 0x000000d2b830723c */ /* 0x040ff00000001830 */
[-C--:B-----5:R-:W-:Y:S08]  /*85d0*/  HMMA.16816.F32 R52, R184, R212.reuse, R52 ;  /* 0x000000d4b834723c */ /* 0x0a0ff00000001834 */
[C---:B------:R-:W-:Y:S08]  /*85e0*/  HMMA.16816.F32 R56, R200.reuse, R212, R56 ;  /* 0x000000d4c838723c */ /* 0x040ff00000001838 */
[-C--:B------:R-:W-:Y:S08]  /*85f0*/  HMMA.16816.F32 R60, R200, R214.reuse, R60 ;  /* 0x000000d6c83c723c */ /* 0x080ff0000000183c */
        /* <DEDUP_REMOVED lines=12> */
[----:B------:R-:W-:Y:S08]  /*86c0*/  HMMA.16816.F32 R112, R184, R218, R112 ;  /* 0x000000dab870723c */ /* 0x000ff00000001870 */
[-C--:B-1----:R-:W-:Y:S08]  /*86d0*/  HMMA.16816.F32 R4, R192, R220.reuse, R4 ;  /* 0x000000dcc004723c */ /* 0x082ff00000001804 */
[C---:B--2---:R-:W-:Y:S08]  /*86e0*/  HMMA.16816.F32 R8, R204.reuse, R220, R8 ;  /* 0x000000dccc08723c */ /* 0x044ff00000001808 */
[-C--:B------:R-:W-:Y:S08]  /*86f0*/  HMMA.16816.F32 R12, R204, R222.reuse, R12 ;  /* 0x000000decc0c723c */ /* 0x080ff0000000180c */
[----:B------:R-:W-:Y:S01]  /*8700*/  FMUL.FTZ R4, R4, c[0x0][0x320] ;  /* 0x0000c80004047a20 */ /* 0x000fe20000410000 */
[C---:B------:R-:W-:Y:S03]  /*8710*/  HMMA.16816.F32 R16, R192.reuse, R222, R16 ;  /* 0x000000dec010723c */ /* 0x040fe60000001810 */
[----:B------:R-:W-:Y:S01]  /*8720*/  MUFU.TANH R186, R4 ;  /* 0x0000000400ba7308 */ /* 0x000fe20000002400 */
[----:B------:R-:W-:Y:S02]  /*8730*/  FMUL.FTZ R5, R5, c[0x0][0x320] ;  /* 0x0000c80005057a20 */ /* 0x000fe40000410000 */
[----:B------:R-:W-:Y:S02]  /*8740*/  FMUL.FTZ R6, R6, c[0x0][0x320] ;  /* 0x0000c80006067a20 */ /* 0x000fe40000410000 */
[----:B------:R-:W-:Y:S04]  /*8750*/  FMUL.FTZ R7, R7, c[0x0][0x320] ;  /* 0x0000c80007077a20 */ /* 0x000fe80000410000 */
[----:B------:R-:W-:Y:S01]  /*8760*/  FMUL.FTZ R8, R8, c[0x0][0x320] ;  /* 0x0000c80008087a20 */ /* 0x000fe20000410000 */
[----:B------:R-:W-:Y:S01]  /*8770*/  MUFU.TANH R198, R5 ;  /* 0x0000000500c67308 */ /* 0x000fe20000002400 */
[----:B------:R-:W-:Y:S02]  /*8780*/  FMUL.FTZ R9, R9, c[0x0][0x320] ;  /* 0x0000c80009097a20 */ /* 0x000fe40000410000 */
[----:B------:R-:W-:Y:S02]  /*8790*/  FMUL.FTZ R10, R10, c[0x0][0x320] ;  /* 0x0000c8000a0a7a20 */ /* 0x000fe40000410000 */
[----:B------:R-:W-:Y:S02]  /*87a0*/  FMUL.FTZ R11, R11, c[0x0][0x320] ;  /* 0x0000c8000b0b7a20 */ /* 0x000fe40000410000 */
[----:B------:R-:W-:Y:S02]  /*87b0*/  FMUL.FTZ R12, R12, c[0x0][0x320] ;  /* 0x0000c8000c0c7a20 */ /* 0x000fe40000410000 */
[----:B------:R-:W-:Y:S01]  /*87c0*/  FMUL.FTZ R13, R13, c[0x0][0x320] ;  /* 0x0000c8000d0d7a20 */ /* 0x000fe20000410000 */
[----:B------:R-:W-:Y:S01]  /*87d0*/  MUFU.TANH R187, R6 ;  /* 0x0000000600bb7308 */ /* 0x000fe20000002400 */
[----:B------:R-:W-:Y:S02]  /*87e0*/  FMUL.FTZ R17, R17, c[0x0][0x320] ;  /* 0x0000c80011117a20 */ /* 0x000fe40000410000 */
[----:B------:R-:W-:Y:S02]  /*87f0*/  FMUL.FTZ R18, R18, c[0x0][0x320] ;  /* 0x0000c80012127a20 */ /* 0x000fe40000410000 */
[----:B------:R-:W-:Y:S02]  /*8800*/  FMUL.FTZ R19, R19, c[0x0][0x320] ;  /* 0x0000c80013137a20 */ /* 0x000fe40000410000 */
[----:B------:R-:W-:Y:S02]  /*8810*/  FMUL.FTZ R14, R14, c[0x0][0x320] ;  /* 0x0000c8000e0e7a20 */ /* 0x000fe40000410000 */
[----:B------:R-:W-:Y:S01]  /*8820*/  FMUL.FTZ R15, R15, c[0x0][0x320] ;  /* 0x0000c8000f0f7a20 */ /* 0x000fe20000410000 */
[----:B------:R1:W-:Y:S01]  /*8830*/  MUFU.TANH R199, R7 ;  /* 0x0000000700c77308 */ /* 0x0003e20000002400 */
[----:B------:R-:W-:Y:S09]  /*8840*/  FMUL.FTZ R16, R16, c[0x0][0x320] ;  /* 0x0000c80010107a20 */ /* 0x000ff20000410000 */
[----:B------:R-:W-:Y:S10]  /*8850*/  MUFU.TANH R197, R8 ;  /* 0x0000000800c57308 */ /* 0x000ff40000002400 */
[----:B------:R-:W-:Y:S01]  /*8860*/  MUFU.TANH R200, R9 ;  /* 0x0000000900c87308 */ /* 0x000fe20000002400 */
[----:B-1----:R-:W1:Y:S09]  /*8870*/  LDSM.16.M88.4 R4, [R228+0x800] ;  /* 0x00080000e404783b */ /* 0x002e720000000200 */
[----:B------:R-:W-:Y:S10]  /*8880*/  MUFU.TANH R188, R10 ;  /* 0x0000000a00bc7308 */ /* 0x000ff40000002400 */
[----:B------:R2:W-:Y:S10]  /*8890*/  MUFU.TANH R201, R11 ;  /* 0x0000000b00c97308 */ /* 0x0005f40000002400 */
[----:B------:R-:W-:Y:S10]  /*88a0*/  MUFU.TANH R191, R12 ;  /* 0x0000000c00bf7308 */ /* 0x000ff40000002400 */
[----:B------:R-:W-:Y:S01]  /*88b0*/  MUFU.TANH R189, R13 ;  /* 0x0000000d00bd7308 */ /* 0x000fe20000002400 */
[----:B--2---:R-:W2:Y:S01]  /*88c0*/  LDSM.16.M88.4 R8, [R228+0x1000] ;  /* 0x00100000e408783b */ /* 0x004ea20000000200 */
[-C--:B-1----:R-:W-:Y:S08]  /*88d0*/  HMMA.16816.F32 R20, R192, R4.reuse, R20 ;  /* 0x00000004c014723c */ /* 0x082ff00000001814 */
[----:B------:R-:W-:Y:S01]  /*88e0*/  MUFU.TANH R196, R14 ;  /* 0x0000000e00c47308 */ /* 0x000fe20000002400 */
[C---:B------:R-:W-:Y:S09]  /*88f0*/  HMMA.16816.F32 R24, R204.reuse, R4, R24 ;  /* 0x00000004cc18723c */ /* 0x040ff20000001818 */
[----:B------:R-:W-:Y:S01]  /*8900*/  MUFU.TANH R190, R15 ;  /* 0x0000000f00be7308 */ /* 0x000fe20000002400 */
[-C--:B------:R-:W-:Y:S08]  /*8910*/  HMMA.16816.F32 R28, R204, R6.reuse, R28 ;  /* 0x00000006cc1c723c */ /* 0x080ff0000000181c */
[C---:B------:R-:W-:Y:S01]  /*8920*/  HMMA.16816.F32 R32, R192.reuse, R6, R32 ;  /* 0x00000006c020723c */ /* 0x040fe20000001820 */
[----:B------:R-:W-:Y:S01]  /*8930*/  MUFU.TANH R185, R16 ;  /* 0x0000001000b97308 */ /* 0x000fe20000002400 */
[----:B------:R-:W1:Y:S02]  /*8940*/  LDSM.16.M88.4 R4, [R228+0x1800] ;  /* 0x00180000e404783b */ /* 0x000e640000000200 */
[----:B------:R-:W-:Y:S02]  /*8950*/  FMUL.FTZ R20, R20, c[0x0][0x320] ;  /* 0x0000c80014147a20 */ /* 0x000fe40000410000 */
[----:B------:R-:W-:Y:S02]  /*8960*/  FMUL.FTZ R21, R21, c[0x0][0x320] ;  /* 0x0000c80015157a20 */ /* 0x000fe40000410000 */
[----:B------:R-:W-:Y:S03]  /*8970*/  FMUL.FTZ R22, R22, c[0x0][0x320] ;  /* 0x0000c80016167a20 */ /* 0x000fe60000410000 */
[----:B------:R-:W-:Y:S01]  /*8980*/  MUFU.TANH R184, R17 ;  /* 0x0000001100b87308 */ /* 0x000fe20000002400 */
[----:B------:R-:W-:Y:S02]  /*8990*/  FMUL.FTZ R23, R23, c[0x0][0x320] ;  /* 0x0000c80017177a20 */ /* 0x000fe40000410000 */
[----:B------:R-:W-:Y:S01]  /*89a0*/  FMUL.FTZ R24, R24, c[0x0][0x320] ;  /* 0x0000c80018187a20 */ /* 0x000fe20000410000 */
[-C--:B--2---:R-:W-:Y:S03]  /*89b0*/  HMMA.16816.F32 R36, R192, R8.reuse, R36 ;  /* 0x00000008c024723c */ /* 0x084fe60000001824 */
[----:B------:R-:W-:Y:S02]  /*89c0*/  FMUL.FTZ R25, R25, c[0x0][0x320] ;  /* 0x0000c80019197a20 */ /* 0x000fe40000410000 */
[----:B------:R-:W-:Y:S01]  /*89d0*/  FMUL.FTZ R26, R26, c[0x0][0x320] ;  /* 0x0000c8001a1a7a20 */ /* 0x000fe20000410000 */
[----:B------:R-:W-:Y:S01]  /*89e0*/  MUFU.TANH R18, R18 ;  /* 0x0000001200127308 */ /* 0x000fe20000002400 */
[----:B------:R-:W-:Y:S01]  /*89f0*/  FMUL.FTZ R27, R27, c[0x0][0x320] ;  /* 0x0000c8001b1b7a20 */ /* 0x000fe20000410000 */
[C---:B------:R-:W-:Y:S04]  /*8a00*/  HMMA.16816.F32 R40, R204.reuse, R8, R40 ;  /* 0x00000008cc28723c */ /* 0x040fe80000001828 */
[----:B------:R-:W-:Y:S02]  /*8a10*/  FMUL.FTZ R28, R28, c[0x0][0x320] ;  /* 0x0000c8001c1c7a20 */ /* 0x000fe40000410000 */
[----:B------:R-:W-:Y:S02]  /*8a20*/  FMUL.FTZ R29, R29, c[0x0][0x320] ;  /* 0x0000c8001d1d7a20 */ /* 0x000fe40000410000 */
[----:B------:R-:W-:Y:S01]  /*8a30*/  MUFU.TANH R19, R19 ;  /* 0x0000001300137308 */ /* 0x000fe20000002400 */
[-C--:B------:R-:W-:Y:S03]  /*8a40*/  HMMA.16816.F32 R44, R204, R10.reuse, R44 ;  /* 0x0000000acc2c723c */ /* 0x080fe6000000182c */
[----:B------:R-:W-:Y:S02]  /*8a50*/  FMUL.FTZ R30, R30, c[0x0][0x320] ;  /* 0x0000c8001e1e7a20 */ /* 0x000fe40000410000 */
[----:B------:R-:W-:Y:S02]  /*8a60*/  FMUL.FTZ R31, R31, c[0x0][0x320] ;  /* 0x0000c8001f1f7a20 */ /* 0x000fe40000410000 */
[----:B------:R-:W-:Y:S01]  /*8a70*/  FMUL.FTZ R32, R32, c[0x0][0x320] ;  /* 0x0000c80020207a20 */ /* 0x000fe20000410000 */
[C---:B------:R-:W-:Y:S01]  /*8a80*/  HMMA.16816.F32 R48, R192.reuse, R10, R48 ;  /* 0x0000000ac030723c */ /* 0x040fe20000001830 */
[----:B------:R-:W-:Y:S01]  /*8a90*/  MUFU.TANH R20, R20 ;  /* 0x0000001400147308 */ /* 0x000fe20000002400 */
[----:B------:R-:W2:Y:S02]  /*8aa0*/  LDSM.16.M88.4 R8, [R228+0x2000] ;  /* 0x00200000e408783b */ /* 0x000ea40000000200 */
[----:B------:R-:W-:Y:S02]  /*8ab0*/  FMUL.FTZ R33, R33, c[0x0][0x320] ;  /* 0x0000c80021217a20 */ /* 0x000fe40000410000 */
[----:B------:R-:W-:Y:S02]  /*8ac0*/  FMUL.FTZ R34, R34, c[0x0][0x320] ;  /* 0x0000c80022227a20 */ /* 0x000fe40000410000 */
[-C--:B-1----:R-:W-:Y:S03]  /*8ad0*/  HMMA.16816.F32 R52, R192, R4.reuse, R52 ;  /* 0x00000004c034723c */ /* 0x082fe60000001834 */
[----:B------:R-:W-:Y:S01]  /*8ae0*/  MUFU.TANH R21, R21 ;  /* 0x0000001500157308 */ /* 0x000fe20000002400 */
[----:B------:R-:W-:Y:S02]  /*8af0*/  FMUL.FTZ R35, R35, c[0x0][0x320] ;  /* 0x0000c80023237a20 */ /* 0x000fe40000410000 */
[----:B------:R-:W-:Y:S02]  /*8b00*/  FMUL.FTZ R36, R36, c[0x0][0x320] ;  /* 0x0000c80024247a20 */ /* 0x000fe40000410000 */
[C---:B------:R-:W-:Y:S04]  /*8b10*/  HMMA.16816.F32 R56, R204.reuse, R4, R56 ;  /* 0x00000004cc38723c */ /* 0x040fe80000001838 */
[----:B------:R-:W-:Y:S01]  /*8b20*/  FMUL.FTZ R37, R37, c[0x0][0x320] ;  /* 0x0000c80025257a20 */ /* 0x000fe20000410000 */
[----:B------:R-:W-:Y:S01]  /*8b30*/  MUFU.TANH R22, R22 ;  /* 0x0000001600167308 */ /* 0x000fe20000002400 */
[----:B------:R-:W-:Y:S02]  /*8b40*/  FMUL.FTZ R38, R38, c[0x0][0x320] ;  /* 0x0000c80026267a20 */ /* 0x000fe40000410000 */
[-C--:B------:R-:W-:Y:S04]  /*8b50*/  HMMA.16816.F32 R60, R204, R6.reuse, R60 ;  /* 0x00000006cc3c723c */ /* 0x080fe8000000183c */
[----:B------:R-:W-:Y:S02]  /*8b60*/  FMUL.FTZ R39, R39, c[0x0][0x320] ;  /* 0x0000c80027277a20 */ /* 0x000fe40000410000 */
[----:B------:R-:W-:Y:S01]  /*8b70*/  FMUL.FTZ R40, R40, c[0x0][0x320] ;  /* 0x0000c80028287a20 */ /* 0x000fe20000410000 */
[----:B------:R-:W-:Y:S01]  /*8b80*/  MUFU.TANH R23, R23 ;  /* 0x0000001700177308 */ /* 0x000fe20000002400 */
[C---:B------:R-:W-:Y:S01]  /*8b90*/  HMMA.16816.F32 R64, R192.reuse, R6, R64 ;  /* 0x00000006c040723c */ /* 0x040fe20000001840 */
[----:B------:R-:W1:Y:S03]  /*8ba0*/  LDSM.16.M88.4 R4, [R228+0x2800] ;  /* 0x00280000e404783b */ /* 0x000e660000000200 */
[----:B------:R-:W-:Y:S02]  /*8bb0*/  FMUL.FTZ R41, R41, c[0x0][0x320] ;  /* 0x0000c80029297a20 */ /* 0x000fe40000410000 */
[----:B------:R-:W-:Y:S02]  /*8bc0*/  FMUL.FTZ R42, R42, c[0x0][0x320] ;  /* 0x0000c8002a2a7a20 */ /* 0x000fe40000410000 */
[----:B------:R-:W-:Y:S01]  /*8bd0*/  FMUL.FTZ R43, R43, c[0x0][0x320] ;  /* 0x0000c8002b2b7a20 */ /* 0x000fe20000410000 */
[----:B------:R-:W-:Y:S01]  /*8be0*/  MUFU.TANH R24, R24 ;  /* 0x0000001800187308 */ /* 0x000fe20000002400 */
[-C--:B--2---:R-:W-:Y:S03]  /*8bf0*/  HMMA.16816.F32 R68, R192, R8.reuse, R68 ;  /* 0x00000008c044723c */ /* 0x084fe60000001844 */
[----:B------:R-:W-:Y:S02]  /*8c00*/  FMUL.FTZ R44, R44, c[0x0][0x320] ;  /* 0x0000c8002c2c7a20 */ /* 0x000fe40000410000 */
[----:B------:R-:W-:Y:S02]  /*8c10*/  FMUL.FTZ R45, R45, c[0x0][0x320] ;  /* 0x0000c8002d2d7a20 */ /* 0x000fe40000410000 */
[----:B------:R-:W-:Y:S01]  /*8c20*/  FMUL.FTZ R46, R46, c[0x0][0x320] ;  /* 0x0000c8002e2e7a20 */ /* 0x000fe20000410000 */
[C---:B------:R-:W-:Y:S01]  /*8c30*/  HMMA.16816.F32 R72, R204.reuse, R8, R72 ;  /* 0x00000008cc48723c */ /* 0x040fe20000001848 */
[----:B------:R-:W-:Y:S03]  /*8c40*/  MUFU.TANH R25, R25 ;  /* 0x0000001900197308 */ /* 0x000fe60000002400 */
[----:B------:R-:W-:Y:S02]  /*8c50*/  FMUL.FTZ R47, R47, c[0x0][0x320] ;  /* 0x0000c8002f2f7a20 */ /* 0x000fe40000410000 */
[----:B------:R-:W-:Y:S02]  /*8c60*/  FMUL.FTZ R64, R64, c[0x0][0x320] ;  /* 0x0000c80040407a20 */ /* 0x000fe40000410000 */
[-C--:B------:R-:W-:Y:S03]  /*8c70*/  HMMA.16816.F32 R76, R204, R10.reuse, R76 ;  /* 0x0000000acc4c723c */ /* 0x080fe6000000184c */
[----:B------:R-:W-:Y:S01]  /*8c80*/  MUFU.TANH R211, R64 ;  /* 0x0000004000d37308 */ /* 0x000fe20000002400 */
[----:B------:R-:W-:Y:S02]  /*8c90*/  FMUL.FTZ R48, R48, c[0x0][0x320] ;  /* 0x0000c80030307a20 */ /* 0x000fe40000410000 */
[----:B------:R-:W-:Y:S02]  /*8ca0*/  FMUL.FTZ R49, R49, c[0x0][0x320] ;  /* 0x0000c80031317a20 */ /* 0x000fe40000410000 */
[C---:B------:R-:W-:Y:S01]  /*8cb0*/  HMMA.16816.F32 R80, R192.reuse, R10, R80 ;  /* 0x0000000ac050723c */ /* 0x040fe20000001850 */
[----:B------:R-:W2:Y:S01]  /*8cc0*/  LDSM.16.M88.4 R8, [R228+0x3000] ;  /* 0x00300000e408783b */ /* 0x000ea20000000200 */
[----:B------:R-:W-:Y:S04]  /*8cd0*/  DEPBAR.LE SB0, 0x0 ;  /* 0x000080000000791a */ /* 0x000fe80000000000 */
[----:B------:R-:W-:Y:S01]  /*8ce0*/  MUFU.TANH R26, R26 ;  /* 0x0000001a001a7308 */ /* 0x000fe20000002400 */
[----:B------:R-:W-:Y:S01]  /*8cf0*/  FMUL.FTZ R50, R50, c[0x0][0x320] ;  /* 0x0000c80032327a20 */ /* 0x000fe20000410000 */
[-C--:B-1----:R-:W-:Y:S01]  /*8d00*/  HMMA.16816.F32 R84, R192, R4.reuse, R84 ;  /* 0x00000004c054723c */ /* 0x082fe20000001854 */
[----:B------:R-:W-:Y:S04]  /*8d10*/  BAR.SYNC.DEFER_BLOCKING 0x0 ;  /* 0x0000000000007b1d */ /* 0x000fe80000010000 */
[----:B------:R-:W-:Y:S02]  /*8d20*/  FMUL.FTZ R75, R75, c[0x0][0x320] ;  /* 0x0000c8004b4b7a20 */ /* 0x000fe40000410000 */
[----:B------:R-:W-:Y:S01]  /*8d30*/  FMUL.FTZ R51, R51, c[0x0][0x320] ;  /* 0x0000c80033337a20 */ /* 0x000fe20000410000 */
[----:B------:R-:W-:Y:S01]  /*8d40*/  MUFU.TANH R27, R27 ;  /* 0x0000001b001b7308 */ /* 0x000fe20000002400 */
[C---:B------:R-:W-:Y:S04]  /*8d50*/  HMMA.16816.F32 R88, R204.reuse, R4, R88 ;  /* 0x00000004cc58723c */ /* 0x040fe80000001858 */
[----:B------:R-:W-:Y:S02]  /*8d60*/  FMUL.FTZ R52, R52, c[0x0][0x320] ;  /* 0x0000c80034347a20 */ /* 0x000fe40000410000 */
[----:B------:R-:W-:Y:S02]  /*8d70*/  FMUL.FTZ R53, R53, c[0x0][0x320] ;  /* 0x0000c80035357a20 */ /* 0x000fe40000410000 */
[-C--:B------:R-:W-:Y:S01]  /*8d80*/  HMMA.16816.F32 R92, R204, R6.reuse, R92 ;  /* 0x00000006cc5c723c */ /* 0x080fe2000000185c */
[----:B------:R-:W-:Y:S03]  /*8d90*/  MUFU.TANH R64, R75 ;  /* 0x0000004b00407308 */ /* 0x000fe60000002400 */
[----:B------:R-:W-:Y:S02]  /*8da0*/  FMUL.FTZ R54, R54, c[0x0][0x320] ;  /* 0x0000c80036367a20 */ /* 0x000fe40000410000 */
[----:B------:R-:W-:Y:S02]  /*8db0*/  FMUL.FTZ R55, R55, c[0x0][0x320] ;  /* 0x0000c80037377a20 */ /* 0x000fe40000410000 */
[----:B------:R-:W-:Y:S01]  /*8dc0*/  FMUL.FTZ R87, R87, c[0x0][0x320] ;  /* 0x0000c80057577a20 */ /* 0x000fe20000410000 */
[C---:B------:R-:W-:Y:S02]  /*8dd0*/  HMMA.16816.F32 R96, R192.reuse, R6, R96 ;  /* 0x00000006c060723c */ /* 0x040fe40000001860 */
[----:B------:R-:W-:Y:S02]  /*8de0*/  MUFU.TANH R28, R28 ;  /* 0x0000001c001c7308 */ /* 0x000fe40000002400 */
[----:B------:R-:W-:Y:S02]  /*8df0*/  FMUL.FTZ R56, R56, c[0x0][0x320] ;  /* 0x0000c80038387a20 */ /* 0x000fe40000410000 */
[----:B------:R-:W-:Y:S02]  /*8e00*/  FMUL.FTZ R57, R57, c[0x0][0x320] ;  /* 0x0000c80039397a20 */ /* 0x000fe40000410000 */
[-C--:B--2---:R-:W-:Y:S04]  /*8e10*/  HMMA.16816.F32 R100, R192, R8.reuse, R100 ;  /* 0x00000008c064723c */ /* 0x084fe80000001864 */
[----:B------:R-:W1:Y:S01]  /*8e20*/  MUFU.TANH R0, R87 ;  /* 0x0000005700007308 */ /* 0x000e620000002400 */
[----:B------:R-:W-:Y:S02]  /*8e30*/  FMUL.FTZ R58, R58, c[0x0][0x320] ;  /* 0x0000c8003a3a7a20 */ /* 0x000fe40000410000 */
[----:B------:R-:W-:Y:S01]  /*8e40*/  FMUL.FTZ R93, R93, c[0x0][0x320] ;  /* 0x0000c8005d5d7a20 */ /* 0x000fe20000410000 */
[C---:B------:R-:W-:Y:S04]  /*8e50*/  HMMA.16816.F32 R104, R204.reuse, R8, R104 ;  /* 0x00000008cc68723c */ /* 0x040fe80000001868 */
[----:B------:R-:W-:Y:S02]  /*8e60*/  FMUL.FTZ R59, R59, c[0x0][0x320] ;  /* 0x0000c8003b3b7a20 */ /* 0x000fe40000410000 */
[----:B------:R-:W-:Y:S01]  /*8e70*/  MUFU.TANH R29, R29 ;  /* 0x0000001d001d7308 */ /* 0x000fe20000002400 */
[----:B------:R-:W-:Y:S01]  /*8e80*/  FMUL.FTZ R60, R60, c[0x0][0x320] ;  /* 0x0000c8003c3c7a20 */ /* 0x000fe20000410000 */
[-C--:B------:R-:W-:Y:S04]  /*8e90*/  HMMA.16816.F32 R108, R204, R10.reuse, R108 ;  /* 0x0000000acc6c723c */ /* 0x080fe8000000186c */
[----:B------:R-:W-:Y:S02]  /*8ea0*/  FMUL.FTZ R61, R61, c[0x0][0x320] ;  /* 0x0000c8003d3d7a20 */ /* 0x000fe40000410000 */
[----:B------:R-:W-:Y:S02]  /*8eb0*/  FMUL.FTZ R62, R62, c[0x0][0x320] ;  /* 0x0000c8003e3e7a20 */ /* 0x000fe40000410000 */
[----:B------:R-:W-:Y:S01]  /*8ec0*/  MUFU.TANH R30, R30 ;  /* 0x0000001e001e7308 */ /* 0x000fe20000002400 */
[----:B------:R-:W-:Y:S01]  /*8ed0*/  HMMA.16816.F32 R112, R192, R10, R112 ;  /* 0x0000000ac070723c */ /* 0x000fe20000001870 */
[----:B-1----:R1:W-:Y:S03]  /*8ee0*/  STL [R1+0x8], R0 ;  /* 0x0000080001007387 */ /* 0x0023e60000100800 */
[----:B------:R-:W-:Y:S02]  /*8ef0*/  FMUL.FTZ R63, R63, c[0x0][0x320] ;  /* 0x0000c8003f3f7a20 */ /* 0x000fe40000410000 */
[----:B------:R-:W-:Y:S02]  /*8f00*/  FMUL.FTZ R65, R65, c[0x0][0x320] ;  /* 0x0000c80041417a20 */ /* 0x000fe40000410000 */
[----:B------:R-:W-:Y:S01]  /*8f10*/  FMUL.FTZ R66, R66, c[0x0][0x320] ;  /* 0x0000c80042427a20 */ /* 0x000fe20000410000 */
[----:B------:R-:W-:Y:S03]  /*8f20*/  MUFU.TANH R31, R31 ;  /* 0x0000001f001f7308 */ /* 0x000fe60000002400 */
        /* <DEDUP_REMOVED lines=10> */
[----:B-1----:R-:W1:Y:S01]  /*8fd0*/  MUFU.TANH R0, R93 ;  /* 0x0000005d00007308 */ /* 0x002e620000002400 */
[----:B------:R-:W-:Y:S02]  /*8fe0*/  FMUL.FTZ R109, R109, c[0x0][0x320] ;  /* 0x0000c8006d6d7a20 */ /* 0x000fe40000410000 */
[----:B------:R-:W-:Y:S02]  /*8ff0*/  FMUL.FTZ R75, R110, c[0x0][0x320] ;  /* 0x0000c8006e4b7a20 */ /* 0x000fe40000410000 */
[----:B------:R-:W-:Y:S02]  /*9000*/  FMUL.FTZ R112, R112, c[0x0][0x320] ;  /* 0x0000c80070707a20 */ /* 0x000fe40000410000 */
[----:B------:R-:W-:Y:S02]  /*9010*/  FMUL.FTZ R113, R113, c[0x0][0x320] ;  /* 0x0000c80071717a20 */ /* 0x000fe40000410000 */
[----:B------:R-:W-:Y:S01]  /*9020*/  FMUL.FTZ R114, R114, c[0x0][0x320] ;  /* 0x0000c80072727a20 */ /* 0x000fe20000410000 */
[----:B------:R-:W2:Y:S01]  /*9030*/  MUFU.TANH R33, R33 ;  /* 0x0000002100217308 */ /* 0x000ea20000002400 */
[----:B------:R-:W-:Y:S02]  /*9040*/  FMUL.FTZ R115, R115, c[0x0][0x320] ;  /* 0x0000c80073737a20 */ /* 0x000fe40000410000 */
[----:B------:R-:W-:Y:S02]  /*9050*/  FMUL.FTZ R67, R67, c[0x0][0x320] ;  /* 0x0000c80043437a20 */ /* 0x000fe40000410000 */
[----:B------:R-:W-:Y:S02]  /*9060*/  FMUL.FTZ R68, R68, c[0x0][0x320] ;  /* 0x0000c80044447a20 */ /* 0x000fe40000410000 */
[----:B------:R-:W-:Y:S02]  /*9070*/  FMUL.FTZ R69, R69, c[0x0][0x320] ;  /* 0x0000c80045457a20 */ /* 0x000fe40000410000 */
[----:B------:R-:W-:Y:S01]  /*9080*/  FMUL.FTZ R70, R70, c[0x0][0x320] ;  /* 0x0000c80046467a20 */ /* 0x000fe20000410000 */
[----:B------:R-:W3:Y:S01]  /*9090*/  MUFU.TANH R34, R34 ;  /* 0x0000002200227308 */ /* 0x000ee20000002400 */
[----:B------:R-:W-:Y:S02]  /*90a0*/  FMUL.FTZ R71, R71, c[0x0][0x320] ;  /* 0x0000c80047477a20 */ /* 0x000fe40000410000 */
[----:B------:R-:W-:Y:S01]  /*90b0*/  FMUL.FTZ R72, R72, c[0x0][0x320] ;  /* 0x0000c80048487a20 */ /* 0x000fe20000410000 */
[----:B-1----:R1:W-:Y:S01]  /*90c0*/  STL [R1+0x10], R0 ;  /* 0x0000100001007387 */ /* 0x0023e20000100800 */
[----:B------:R-:W-:Y:S02]  /*90d0*/  FMUL.FTZ R73, R73, c[0x0][0x320] ;  /* 0x0000c80049497a20 */ /* 0x000fe40000410000 */
[----:B------:R-:W-:Y:S02]  /*90e0*/  FMUL.FTZ R76, R76, c[0x0][0x320] ;  /* 0x0000c8004c4c7a20 */ /* 0x000fe40000410000 */
[----:B------:R-:W-:Y:S01]  /*90f0*/  FMUL.FTZ R77, R77, c[0x0][0x320] ;  /* 0x0000c8004d4d7a20 */ /* 0x000fe20000410000 */
[----:B------:R-:W4:Y:S01]  /*9100*/  MUFU.TANH R35, R35 ;  /* 0x0000002300237308 */ /* 0x000f220000002400 */
[----:B------:R-:W-:Y:S02]  /*9110*/  FMUL.FTZ R78, R78, c[0x0][0x320] ;  /* 0x0000c8004e4e7a20 */ /* 0x000fe40000410000 */
[----:B------:R-:W-:Y:S02]  /*9120*/  FMUL.FTZ R79, R79, c[0x0][0x320] ;  /* 0x0000c8004f4f7a20 */ /* 0x000fe40000410000 */
[----:B------:R-:W-:Y:S02]  /*9130*/  FMUL.FTZ R80, R80, c[0x0][0x320] ;  /* 0x0000c80050507a20 */ /* 0x000fe40000410000 */
[----:B------:R-:W-:Y:S02]  /*9140*/  FMUL.FTZ R82, R82, c[0x0][0x320] ;  /* 0x0000c80052527a20 */ /* 0x000fe40000410000 */
[----:B------:R-:W-:Y:S01]  /*9150*/  FMUL.FTZ R83, R83, c[0x0][0x320] ;  /* 0x0000c80053537a20 */ /* 0x000fe20000410000 */
[----:B------:R-:W1:Y:S01]  /*9160*/  MUFU.TANH R36, R36 ;  /* 0x0000002400247308 */ /* 0x000e620000002400 */
        /* <DEDUP_REMOVED lines=17> */
[----:B------:R2:W2:Y:S01]  /*9280*/  MUFU.TANH R17, R39 ;  /* 0x0000002700117308 */ /* 0x0004a20000002400 */
[----:B------:R-:W-:Y:S02]  /*9290*/  FMUL.FTZ R108, R108, c[0x0][0x320] ;  /* 0x0000c8006c6c7a20 */ /* 0x000fe40000410000 */
[----:B-1----:R-:W-:Y:S07]  /*92a0*/  FMUL.FTZ R0, R111, c[0x0][0x320] ;  /* 0x0000c8006f007a20 */ /* 0x002fee0000410000 */
[----:B------:R-:W1:Y:S10]  /*92b0*/  MUFU.TANH R40, R40 ;  /* 0x0000002800287308 */ /* 0x000e740000002400 */
[----:B------:R-:W1:Y:S10]  /*92c0*/  MUFU.TANH R41, R41 ;  /* 0x0000002900297308 */ /* 0x000e740000002400 */
[----:B------:R-:W1:Y:S10]  /*92d0*/  MUFU.TANH R42, R42 ;  /* 0x0000002a002a7308 */ /* 0x000e740000002400 */
[----:B------:R1:W1:Y:S10]  /*92e0*/  MUFU.TANH R203, R43 ;  /* 0x0000002b00cb7308 */ /* 0x0002740000002400 */
[----:B------:R1:W1:Y:S10]  /*92f0*/  MUFU.TANH R202, R44 ;  /* 0x0000002c00ca7308 */ /* 0x0002740000002400 */
[----:B------:R1:W1:Y:S10]  /*9300*/  MUFU.TANH R208, R45 ;  /* 0x0000002d00d07308 */ /* 0x0002740000002400 */
[----:B------:R1:W1:Y:S10]  /*9310*/  MUFU.TANH R209, R46 ;  /* 0x0000002e00d17308 */ /* 0x0002740000002400 */
[----:B------:R1:W1:Y:S10]  /*9320*/  MUFU.TANH R216, R47 ;  /* 0x0000002f00d87308 */ /* 0x0002740000002400 */
[----:B------:R-:W1:Y:S10]  /*9330*/  MUFU.TANH R48, R48 ;  /* 0x0000003000307308 */ /* 0x000e740000002400 */
        /* <DEDUP_REMOVED lines=58> */
[----:B------:R1:W1:Y:S10]  /*96e0*/  MUFU.TANH R74, R0 ;  /* 0x00000000004a7308 */ /* 0x0002740000002400 */
[----:B------:R-:W1:Y:S10]  /*96f0*/  MUFU.TANH R112, R112 ;  /* 0x0000007000707308 */ /* 0x000e740000002400 */
[----:B------:R-:W1:Y:S10]  /*9700*/  MUFU.TANH R113, R113 ;  /* 0x0000007100717308 */ /* 0x000e740000002400 */
[----:B------:R-:W1:Y:S10]  /*9710*/  MUFU.TANH R114, R114 ;  /* 0x0000007200727308 */ /* 0x000e740000002400 */
[----:B------:R-:W1:Y:S02]  /*9720*/  MUFU.TANH R115, R115 ;  /* 0x0000007300737308 */ /* 0x000e640000002400 */
[----:B-1234-:R-:W-:-:S05]  /*9730*/  @P0 BRA `(.L_x_22) ;  /* 0xffffe0d000000947 */ /* 0x01efca000383ffff */
.L_x_21:
[----:B------:R1:W-:Y:S01]  /*9740*/  STL [R1+0x44], R234 ;  /* 0x000044ea01007387 */ /* 0x0003e20000100800 */
[----:B------:R-:W-:Y:S01]  /*9750*/  FMNMX.FTZ R0, R186, R3, !PT ;  /* 0x00000003ba007209 */ /* 0x000fe20007810000 */
[----:B------:R-:W-:Y:S01]  /*9760*/  UISETP.GT.AND UP0, UPT, UR6, UR8, UPT ;  /* 0x000000080600728c */ /* 0x000fe2000bf04270 */
[----:B------:R-:W-:Y:S01]  /*9770*/  FMNMX.FTZ R2, R197, R117, !PT ;  /* 0x00000075c5027209 */ /* 0x000fe20007810000 */
[----:B------:R-:W0:Y:S01]  /*9780*/  LDGDEPBAR ;  /* 0x00000000000079af */ /* 0x000e220000000000 */
[----:B------:R-:W-:Y:S01]  /*9790*/  FMNMX.FTZ R0, R198, R0, !PT ;  /* 0x00000000c6007209 */ /* 0x000fe20007810000 */
[----:B------:R-:W-:Y:S01]  /*97a0*/  UIADD3 UR6, UR6, -0x1, URZ ;  /* 0xffffffff06067890 */ /* 0x000fe2000fffe03f */
[----:B------:R-:W-:Y:S02]  /*97b0*/  FMNMX.FTZ R2, R200, R2, !PT ;  /* 0x00000002c8027209 */ /* 0x000fe40007810000 */
[----:B------:R-:W-:Y:S02]  /*97c0*/  FMNMX.FTZ R0, R185, R0, !PT ;  /* 0x00000000b9007209 */ /* 0x000fe40007810000 */
[----:B------:R-:W-:Y:S02]  /*97d0*/  FMNMX.FTZ R2, R191, R2, !PT ;  /* 0x00000002bf027209 */ /* 0x000fe40007810000 */
[----:B------:R-:W-:Y:S02]  /*97e0*/  FMNMX.FTZ R0, R184, R0, !PT ;  /* 0x00000000b8007209 */ /* 0x000fe40007810000 */
[----:B------:R-:W-:Y:S02]  /*97f0*/  FMNMX.FTZ R2, R189, R2, !PT ;  /* 0x00000002bd027209 */ /* 0x000fe40007810000 */
[----:B------:R-:W-:Y:S02]  /*9800*/  FMNMX.FTZ R0, R20, R0, !PT ;  /* 0x0000000014007209 */ /* 0x000fe40007810000 */
[----:B------:R-:W-:Y:S02]  /*9810*/  FMNMX.FTZ R2, R24, R2, !PT ;  /* 0x0000000218027209 */ /* 0x000fe40007810000 */
[----:B------:R-:W-:Y:S02]  /*9820*/  FMNMX.FTZ R0, R21, R0, !PT ;  /* 0x0000000015007209 */ /* 0x000fe40007810000 */
[----:B------:R-:W-:Y:S01]  /*9830*/  FMNMX.FTZ R2, R25, R2, !PT ;  /* 0x0000000219027209 */ /* 0x000fe20007810000 */
[----:B-1----:R-:W3:Y:S01]  /*9840*/  LDL.LU R234, [R1+0x8] ;  /* 0x0000080001ea7983 */ /* 0x002ee20000300800 */
[----:B------:R-:W-:Y:S02]  /*9850*/  FMNMX.FTZ R0, R32, R0, !PT ;  /* 0x0000000020007209 */ /* 0x000fe40007810000 */
[----:B------:R-:W-:Y:S01]  /*9860*/  FMNMX.FTZ R2, R28, R2, !PT ;  /* 0x000000021c027209 */ /* 0x000fe20007810000 */
[----:B------:R-:W4:Y:S01]  /*9870*/  LDL.LU R108, [R1+0x10] ;  /* 0x00001000016c7983 */ /* 0x000f220000300800 */
[----:B------:R-:W-:Y:S02]  /*9880*/  FMNMX.FTZ R0, R33, R0, !PT ;  /* 0x0000000021007209 */ /* 0x000fe40007810000 */
[----:B------:R-:W-:Y:S01]  /*9890*/  FMNMX.FTZ R2, R29, R2, !PT ;  /* 0x000000021d027209 */ /* 0x000fe20007810000 */
[----:B------:R-:W-:Y:S01]  /*98a0*/  STL [R1+0x40], R233 ;  /* 0x000040e901007387 */ /* 0x000fe20000100800 */
        /* <DEDUP_REMOVED lines=10> */
[----:B--2---:R-:W-:Y:S01]  /*9950*/  FMNMX.FTZ R4, R187, R116, !PT ;  /* 0x00000074bb047209 */ /* 0x004fe20007810000 */
        /* <DEDUP_REMOVED lines=16> */
[----:B------:R-:W-:Y:S02]  /*9a60*/  MOV R194, R59 ;  /* 0x0000003b00c27202 */ /* 0x000fe40000000f00 */
        /* <DEDUP_REMOVED lines=10> */
[----:B------:R-:W-:Y:S02]  /*9b10*/  MOV R192, R65 ;  /* 0x0000004100c07202 */ /* 0x000fe40000000f00 */
        /* <DEDUP_REMOVED lines=28> */
[----:B------:R-:W1:Y:S01]  /*9ce0*/  SHFL.BFLY PT, R7, R0, 0x2, 0x1f ;  /* 0x0c401f0000077f89 */ /* 0x000e6200000e0000 */
        /* <DEDUP_REMOVED lines=22> */
[----:B------:R-:W-:Y:S02]  /*9e50*/  MOV R94, R53 ;  /* 0x00000035005e7202 */ /* 0x000fe40000000f00 */
[----:B------:R-:W-:Y:S01]  /*9e60*/  FMNMX.FTZ R5, R63, R5, !PT ;  /* 0x000000053f057209 */ /* 0x000fe20007810000 */
[----:B------:R-:W-:Y:S01]  /*9e70*/  LDSM.16.MT88.4 R52, [R225+0x100] ;  /* 0x00010000e134783b */ /* 0x000fe20000004200 */
[----:B------:R-:W-:Y:S02]  /*9e80*/  MOV R111, R66 ;  /* 0x00000042006f7202 */ /* 0x000fe40000000f00 */
[----:B------:R-:W-:Y:S02]  /*9e90*/  FMNMX.FTZ R5, R94, R5, !PT ;  /* 0x000000055e057209 */ /* 0x000fe40007810000 */
[----:B------:R-:W-:Y:S02]  /*9ea0*/  PLOP3.LUT P0, PT, PT, PT, UP0, 0x80, 0x0 ;  /* 0x000000000000781c */ /* 0x000fe40003f0f008 */
[----:B----4-:R-:W-:Y:S02]  /*9eb0*/  FMNMX.FTZ R2, R108, R2, !PT ;  /* 0x000000026c027209 */ /* 0x010fe40007810000 */
[----:B-1----:R-:W-:Y:S02]  /*9ec0*/  FMNMX.FTZ R0, R0, R7, !PT ;  /* 0x0000000700007209 */ /* 0x002fe40007810000 */
[----:B------:R-:W-:Y:S02]  /*9ed0*/  FMNMX.FTZ R2, R206, R2, !PT ;  /* 0x00000002ce027209 */ /* 0x000fe40007810000 */
[----:B---3--:R-:W-:Y:S01]  /*9ee0*/  FMNMX.FTZ R4, R234, R4, !PT ;  /* 0x00000004ea047209 */ /* 0x008fe20007810000 */
[----:B------:R-:W1:Y:S01]  /*9ef0*/  SHFL.BFLY PT, R73, R0, 0x1, 0x1f ;  /* 0x0c201f0000497f89 */ /* 0x000e6200000e0000 */
[----:B------:R-:W-:Y:S02]  /*9f00*/  FMNMX.FTZ R2, R205, R2, !PT ;  /* 0x00000002cd027209 */ /* 0x000fe40007810000 */
[----:B------:R-:W-:Y:S02]  /*9f10*/  FMNMX.FTZ R4, R98, R4, !PT ;  /* 0x0000000462047209 */ /* 0x000fe40007810000 */
[----:B------:R-:W-:Y:S02]  /*9f20*/  FMNMX.FTZ R2, R204, R2, !PT ;  /* 0x00000002cc027209 */ /* 0x000fe40007810000 */
[----:B------:R-:W-:Y:S02]  /*9f30*/  FMNMX.FTZ R4, R99, R4, !PT ;  /* 0x0000000463047209 */ /* 0x000fe40007810000 */
[----:B------:R-:W-:Y:S02]  /*9f40*/  FMNMX.FTZ R2, R109, R2, !PT ;  /* 0x000000026d027209 */ /* 0x000fe40007810000 */
[----:B------:R-:W-:Y:S03]  /*9f50*/  FMNMX.FTZ R4, R102, R4, !PT ;  /* 0x0000000466047209 */ /* 0x000fe60007810000 */
[----:B------:R-:W2:Y:S01]  /*9f60*/  SHFL.BFLY PT, R71, R2, 0x2, 0x1f ;  /* 0x0c401f0002477f89 */ /* 0x000ea200000e0000 */
[----:B------:R-:W-:Y:S04]  /*9f70*/  FMNMX.FTZ R4, R103, R4, !PT ;  /* 0x0000000467047209 */ /* 0x000fe80007810000 */
[----:B------:R-:W-:Y:S04]  /*9f80*/  FMNMX.FTZ R4, R114, R4, !PT ;  /* 0x0000000472047209 */ /* 0x000fe80007810000 */
[----:B------:R-:W-:Y:S02]  /*9f90*/  FMNMX.FTZ R4, R115, R4, !PT ;  /* 0x0000000473047209 */ /* 0x000fe40007810000 */
[----:B-1----:R-:W-:Y:S03]  /*9fa0*/  FMNMX.FTZ R73, R0, R73, !PT ;  /* 0x0000004900497209 */ /* 0x002fe60007810000 */
[----:B------:R-:W1:Y:S02]  /*9fb0*/  SHFL.BFLY PT, R6, R4, 0x2, 0x1f ;  /* 0x0c401f0004067f89 */ /* 0x000e6400000e0000 */
[C---:B------:R-:W-:Y:S02]  /*9fc0*/  FADD.FTZ R0, -R73.reuse, R3 ;  /* 0x0000000349007221 */ /* 0x040fe40000010100 */
[----:B------:R-:W-:Y:S04]  /*9fd0*/  FMUL.FTZ R105, R73, c[0x0][0x2d0] ;  /* 0x0000b40049697a20 */ /* 0x000fe80000410000 */
[--C-:B------:R-:W-:Y:S01]  /*9fe0*/  FFMA.FTZ R7, R32, c[0x0][0x2d0], -R105.reuse ;  /* 0x0000b40020077a23 */ /* 0x100fe20000010869 */
[----:B--2---:R-:W-:Y:S01]  /*9ff0*/  FMNMX.FTZ R71, R2, R71, !PT ;  /* 0x0000004702477209 */ /* 0x004fe20007810000 */
[--C-:B------:R-:W-:Y:S01]  /*a000*/  FFMA.FTZ R9, R20, c[0x0][0x2d0], -R105.reuse ;  /* 0x0000b40014097a23 */ /* 0x100fe20000010869 */
[----:B------:R-:W-:Y:S01]  /*a010*/  FMNMX.FTZ R2, R58, R5, !PT ;  /* 0x000000053a027209 */ /* 0x000fe20007810000 */
[--C-:B------:R-:W-:Y:S02]  /*a020*/  FFMA.FTZ R8, R21, c[0x0][0x2d0], -R105.reuse ;  /* 0x0000b40015087a23 */ /* 0x100fe40000010869 */
[----:B------:R2:W-:Y:S01]  /*a030*/  MUFU.EX2 R87, R9 ;  /* 0x0000000900577308 */ /* 0x0005e20000000800 */
[----:B------:R-:W-:Y:S01]  /*a040*/  FMNMX.FTZ R2, R47, R2, !PT ;  /* 0x000000022f027209 */ /* 0x000fe20007810000 */
[----:B------:R-:W3:Y:S01]  /*a050*/  SHFL.BFLY PT, R5, R71, 0x1, 0x1f ;  /* 0x0c201f0047057f89 */ /* 0x000ee200000e0000 */
[--C-:B------:R-:W-:Y:S02]  /*a060*/  FFMA.FTZ R16, R48, c[0x0][0x2d0], -R105.reuse ;  /* 0x0000b40030107a23 */ /* 0x100fe40000010869 */
[----:B------:R-:W-:Y:S01]  /*a070*/  FMNMX.FTZ R2, R44, R2, !PT ;  /* 0x000000022c027209 */ /* 0x000fe20007810000 */
[--C-:B------:R-:W-:Y:S02]  /*a080*/  FFMA.FTZ R100, R100, c[0x0][0x2d0], -R105.reuse ;  /* 0x0000b40064647a23 */ /* 0x100fe40000010869 */
[--C-:B------:R-:W-:Y:S01]  /*a090*/  FFMA.FTZ R101, R101, c[0x0][0x2d0], -R105.reuse ;  /* 0x0000b40065657a23 */ /* 0x100fe20000010869 */
[----:B------:R-:W-:Y:S01]  /*a0a0*/  FMNMX.FTZ R3, R111, R2, !PT ;  /* 0x000000026f037209 */ /* 0x000fe20007810000 */
[----:B------:R-:W-:Y:S01]  /*a0b0*/  MUFU.EX2 R83, R8 ;  /* 0x0000000800537308 */ /* 0x000fe20000000800 */
[----:B------:R-:W-:Y:S01]  /*a0c0*/  FMUL.FTZ R2, R0, c[0x0][0x2d0] ;  /* 0x0000b40000027a20 */ /* 0x000fe20000410000 */
[----:B-1----:R-:W-:Y:S01]  /*a0d0*/  FMNMX.FTZ R4, R4, R6, !PT ;  /* 0x0000000604047209 */ /* 0x002fe20007810000 */
[--C-:B------:R-:W-:Y:S01]  /*a0e0*/  FFMA.FTZ R6, R33, c[0x0][0x2d0], -R105.reuse ;  /* 0x0000b40021067a23 */ /* 0x100fe20000010869 */
[----:B------:R-:W-:Y:S03]  /*a0f0*/  FMNMX.FTZ R0, R207, R3, !PT ;  /* 0x00000003cf007209 */ /* 0x000fe60007810000 */
[----:B------:R-:W1:Y:S01]  /*a100*/  SHFL.BFLY PT, R72, R4, 0x1, 0x1f ;  /* 0x0c201f0004487f89 */ /* 0x000e6200000e0000 */
[----:B------:R-:W-:Y:S02]  /*a110*/  FMNMX.FTZ R0, R75, R0, !PT ;  /* 0x000000004b007209 */ /* 0x000fe40007810000 */
[----:B------:R4:W4:Y:S02]  /*a120*/  MUFU.EX2 R70, R2 ;  /* 0x0000000200467308 */ /* 0x0009240000000800 */
[----:B------:R-:W-:Y:S01]  /*a130*/  FMNMX.FTZ R0, R74, R0, !PT ;  /* 0x000000004a007209 */ /* 0x000fe20007810000 */
[--C-:B--2---:R-:W-:Y:S01]  /*a140*/  FFMA.FTZ R9, R36, c[0x0][0x2d0], -R105.reuse ;  /* 0x0000b40024097a23 */ /* 0x104fe20000010869 */
[----:B---3--:R-:W-:Y:S03]  /*a150*/  FMNMX.FTZ R71, R71, R5, !PT ;  /* 0x0000000547477209 */ /* 0x008fe60007810000 */
[----:B------:R-:W2:Y:S03]  /*a160*/  SHFL.BFLY PT, R3, R0, 0x2, 0x1f ;  /* 0x0c401f0000037f89 */ /* 0x000ea600000e0000 */
[----:B------:R-:W-:Y:S01]  /*a170*/  MUFU.EX2 R86, R6 ;  /* 0x0000000600567308 */ /* 0x000fe20000000800 */
[----:B------:R-:W-:Y:S04]  /*a180*/  FMUL.FTZ R96, R71, c[0x0][0x2d0] ;  /* 0x0000b40047607a20 */ /* 0x000fe80000410000 */
[--C-:B------:R-:W-:Y:S02]  /*a190*/  FFMA.FTZ R32, R40, c[0x0][0x2d0], -R96.reuse ;  /* 0x0000b40028207a23 */ /* 0x100fe40000010860 */
[----:B------:R-:W-:Y:S03]  /*a1a0*/  FFMA.FTZ R48, R202, c[0x0][0x2d0], -R96 ;  /* 0x0000b400ca307a23 */ /* 0x000fe60000010860 */
[----:B------:R-:W-:Y:S01]  /*a1b0*/  MUFU.EX2 R43, R9 ;  /* 0x00000009002b7308 */ /* 0x000fe20000000800 */
[----:B-1----:R-:W-:Y:S01]  /*a1c0*/  FMNMX.FTZ R72, R4, R72, !PT ;  /* 0x0000004804487209 */ /* 0x002fe20007810000 */
[--C-:B------:R-:W-:Y:S04]  /*a1d0*/  FFMA.FTZ R4, R186, c[0x0][0x2d0], -R105.reuse ;  /* 0x0000b400ba047a23 */ /* 0x100fe80000010869 */
[C---:B------:R-:W-:Y:S02]  /*a1e0*/  FMUL.FTZ R107, R72.reuse, c[0x0][0x2d0] ;  /* 0x0000b400486b7a20 */ /* 0x040fe40000410000 */
[----:B----4-:R-:W-:Y:S02]  /*a1f0*/  FADD.FTZ R2, -R72, R116 ;  /* 0x0000007448027221 */ /* 0x010fe40000010100 */
[----:B------:R-:W-:Y:S01]  /*a200*/  MUFU.EX2 R106, R4 ;  /* 0x00000004006a7308 */ /* 0x000fe20000000800 */
[----:B--2---:R-:W-:Y:S01]  /*a210*/  FMNMX.FTZ R0, R0, R3, !PT ;  /* 0x0000000300007209 */ /* 0x004fe20007810000 */
[----:B------:R-:W-:Y:S02]  /*a220*/  FFMA.FTZ R3, R184, c[0x0][0x2d0], -R105 ;  /* 0x0000b400b8037a23 */ /* 0x000fe40000010869 */
[--C-:B------:R-:W-:Y:S02]  /*a230*/  FFMA.FTZ R5, R22, c[0x0][0x2d0], -R107.reuse ;  /* 0x0000b40016057a23 */ /* 0x100fe4000001086b */
[----:B------:R-:W-:Y:S02]  /*a240*/  FMUL.FTZ R2, R2, c[0x0][0x2d0] ;  /* 0x0000b40002027a20 */ /* 0x000fe40000410000 */
[--C-:B------:R-:W-:Y:S02]  /*a250*/  FFMA.FTZ R12, R17, c[0x0][0x2d0], -R107.reuse ;  /* 0x0000b400110c7a23 */ /* 0x100fe4000001086b */
[----:B------:R1:W-:Y:S01]  /*a260*/  MUFU.EX2 R119, R3 ;  /* 0x0000000300777308 */ /* 0x0003e20000000800 */
[----:B------:R-:W-:Y:S02]  /*a270*/  FMUL.FTZ R17, R70, R133 ;  /* 0x0000008546117220 */ /* 0x000fe40000410000 */
[--C-:B------:R-:W-:Y:S02]  /*a280*/  FFMA.FTZ R102, R102, c[0x0][0x2d0], -R107.reuse ;  /* 0x0000b40066667a23 */ /* 0x100fe4000001086b */
[--C-:B------:R-:W-:Y:S05]  /*a290*/  FFMA.FTZ R103, R103, c[0x0][0x2d0], -R107.reuse ;  /* 0x0000b40067677a23 */ /* 0x100fea000001086b */
[----:B------:R2:W3:Y:S10]  /*a2a0*/  MUFU.EX2 R68, R2 ;  /* 0x0000000200447308 */ /* 0x0004f40000000800 */
[----:B------:R4:W4:Y:S01]  /*a2b0*/  MUFU.EX2 R88, R5 ;  /* 0x0000000500587308 */ /* 0x0009220000000800 */
[----:B-1----:R-:W-:Y:S09]  /*a2c0*/  FFMA.FTZ R3, R187, c[0x0][0x2d0], -R107 ;  /* 0x0000b400bb037a23 */ /* 0x002ff2000001086b */
[----:B------:R1:W-:Y:S01]  /*a2d0*/  MUFU.EX2 R104, R3 ;  /* 0x0000000300687308 */ /* 0x0003e20000000800 */
[----:B--2---:R-:W-:Y:S02]  /*a2e0*/  FADD.FTZ R2, -R71, R117 ;  /* 0x0000007547027221 */ /* 0x004fe40000010100 */
[----:B---3--:R-:W-:Y:S02]  /*a2f0*/  FMUL.FTZ R6, R68, R126 ;  /* 0x0000007e44067220 */ /* 0x008fe40000410000 */
[----:B------:R-:W-:Y:S05]  /*a300*/  FMUL.FTZ R2, R2, c[0x0][0x2d0] ;  /* 0x0000b40002027a20 */ /* 0x000fea0000410000 */
[----:B------:R-:W-:Y:S01]  /*a310*/  MUFU.EX2 R33, R12 ;  /* 0x0000000c00217308 */ /* 0x000fe20000000800 */
[----:B----4-:R-:W-:Y:S01]  /*a320*/  FMUL.FTZ R5, R70, R125 ;  /* 0x0000007d46057220 */ /* 0x010fe20000410000 */
[----:B------:R-:W-:Y:S08]  /*a330*/  MOV R126, R88 ;  /* 0x00000058007e7202 */ /* 0x000ff00000000f00 */
[----:B------:R2:W3:Y:S01]  /*a340*/  MUFU.EX2 R69, R2 ;  /* 0x0000000200457308 */ /* 0x0004e20000000800 */
[----:B-1----:R-:W-:Y:S09]  /*a350*/  FFMA.FTZ R3, R199, c[0x0][0x2d0], -R107 ;  /* 0x0000b400c7037a23 */ /* 0x002ff2000001086b */
[----:B------:R-:W1:Y:S10]  /*a360*/  MUFU.EX2 R184, R3 ;  /* 0x0000000300b87308 */ /* 0x000e740000000800 */
[----:B------:R-:W-:Y:S01]  /*a370*/  MUFU.EX2 R100, R100 ;  /* 0x0000006400647308 */ /* 0x000fe20000000800 */
[----:B--2---:R-:W-:Y:S02]  /*a380*/  FFMA.FTZ R2, R198, c[0x0][0x2d0], -R105 ;  /* 0x0000b400c6027a23 */ /* 0x004fe40000010869 */
[C---:B---3--:R-:W-:Y:S02]  /*a390*/  FMUL.FTZ R8, R69.reuse, R120 ;  /* 0x0000007845087220 */ /* 0x048fe40000410000 */
[C---:B------:R-:W-:Y:S05]  /*a3a0*/  FMUL.FTZ R9, R69.reuse, R121 ;  /* 0x0000007945097220 */ /* 0x040fea0000410000 */
[----:B------:R2:W3:Y:S01]  /*a3b0*/  MUFU.EX2 R117, R2 ;  /* 0x0000000200757308 */ /* 0x0004e20000000800 */
[C---:B------:R-:W-:Y:S02]  /*a3c0*/  FMUL.FTZ R12, R69.reuse, R128 ;  /* 0x00000080450c7220 */ /* 0x040fe40000410000 */
[----:B------:R-:W-:Y:S01]  /*a3d0*/  FMUL.FTZ R13, R69, R129 ;  /* 0x00000081450d7220 */ /* 0x000fe20000410000 */
[----:B-1----:R-:W-:Y:S01]  /*a3e0*/  F2FP.PACK_AB R77, R184, R104 ;  /* 0x00000068b84d723e */ /* 0x002fe200000000ff */
[----:B------:R-:W-:Y:S02]  /*a3f0*/  FFMA.FTZ R3, R18, c[0x0][0x2d0], -R107 ;  /* 0x0000b40012037a23 */ /* 0x000fe4000001086b */
[----:B------:R-:W-:Y:S03]  /*a400*/  FMUL.FTZ R18, R68, R134 ;  /* 0x0000008644127220 */ /* 0x000fe60000410000 */
[----:B------:R1:W-:Y:S10]  /*a410*/  MUFU.EX2 R230, R3 ;  /* 0x0000000300e67308 */ /* 0x0003f40000000800 */
[----:B------:R-:W-:Y:S01]  /*a420*/  MUFU.EX2 R198, R7 ;  /* 0x0000000700c67308 */ /* 0x000fe20000000800 */
[----:B--2---:R-:W-:Y:S01]  /*a430*/  FFMA.FTZ R2, R185, c[0x0][0x2d0], -R105 ;  /* 0x0000b400b9027a23 */ /* 0x004fe20000010869 */
[----:B---3--:R-:W-:Y:S08]  /*a440*/  F2FP.PACK_AB R76, R117, R106 ;  /* 0x0000006a754c723e */ /* 0x008ff000000000ff */
[----:B------:R2:W3:Y:S01]  /*a450*/  MUFU.EX2 R231, R2 ;  /* 0x0000000200e77308 */ /* 0x0004e20000000800 */
[--C-:B-1----:R-:W-:Y:S09]  /*a460*/  FFMA.FTZ R3, R197, c[0x0][0x2d0], -R96.reuse ;  /* 0x0000b400c5037a23 */ /* 0x102ff20000010860 */
[----:B------:R1:W-:Y:S10]  /*a470*/  MUFU.EX2 R110, R3 ;  /* 0x00000003006e7308 */ /* 0x0003f40000000800 */
[----:B------:R-:W-:Y:S01]  /*a480*/  MUFU.EX2 R101, R101 ;  /* 0x0000006500657308 */ /* 0x000fe20000000800 */
[----:B--2---:R-:W2:Y:S01]  /*a490*/  SHFL.BFLY PT, R2, R0, 0x1, 0x1f ;  /* 0x0c201f0000027f89 */ /* 0x004ea200000e0000 */
[----:B---3--:R-:W-:Y:S08]  /*a4a0*/  F2FP.PACK_AB R78, R119, R231 ;  /* 0x000000e7774e723e */ /* 0x008ff000000000ff */
[----:B------:R-:W-:Y:S01]  /*a4b0*/  MUFU.EX2 R102, R102 ;  /* 0x0000006600667308 */ /* 0x000fe20000000800 */
[--C-:B-1----:R-:W-:Y:S01]  /*a4c0*/  FFMA.FTZ R3, R200, c[0x0][0x2d0], -R96.reuse ;  /* 0x0000b400c8037a23 */ /* 0x102fe20000010860 */
[----:B------:R-:W-:Y:S08]  /*a4d0*/  MOV R200, R44 ;  /* 0x0000002c00c87202 */ /* 0x000ff00000000f00 */
[----:B------:R1:W3:Y:S01]  /*a4e0*/  MUFU.EX2 R233, R3 ;  /* 0x0000000300e97308 */ /* 0x0002e20000000800 */
[----:B--2---:R-:W-:Y:S01]  /*a4f0*/  FMNMX.FTZ R2, R2, R0, !PT ;  /* 0x0000000002027209 */ /* 0x004fe20007810000 */
[----:B------:R-:W-:Y:S08]  /*a500*/  FFMA.FTZ R0, R19, c[0x0][0x2d0], -R107 ;  /* 0x0000b40013007a23 */ /* 0x000ff0000001086b */
[----:B------:R-:W-:Y:S01]  /*a510*/  MUFU.EX2 R103, R103 ;  /* 0x0000006700677308 */ /* 0x000fe20000000800 */
[----:B------:R-:W-:Y:S09]  /*a520*/  FMUL.FTZ R19, R68, R135 ;  /* 0x0000008744137220 */ /* 0x000ff20000410000 */
[----:B------:R2:W4:Y:S01]  /*a530*/  MUFU.EX2 R185, R0 ;  /* 0x0000000000b97308 */ /* 0x0005220000000800 */
[----:B-1----:R-:W-:Y:S01]  /*a540*/  FFMA.FTZ R3, R191, c[0x0][0x2d0], -R96 ;  /* 0x0000b400bf037a23 */ /* 0x002fe20000010860 */
[----:B---3--:R-:W-:Y:S02]  /*a550*/  F2FP.PACK_AB R64, R233, R110 ;  /* 0x0000006ee940723e */ /* 0x008fe400000000ff */
[----:B------:R-:W-:Y:S01]  /*a560*/  MOV R191, R61 ;  /* 0x0000003d00bf7202 */ /* 0x000fe20000000f00 */
[----:B------:R-:W-:Y:S05]  /*a570*/  FMUL.FTZ R61, R69, R177 ;  /* 0x000000b1453d7220 */ /* 0x000fea0000410000 */
[----:B------:R1:W-:Y:S01]  /*a580*/  MUFU.EX2 R229, R3 ;  /* 0x0000000300e57308 */ /* 0x0003e20000000800 */
[----:B--2---:R-:W-:Y:S01]  /*a590*/  FADD.FTZ R0, -R2, R118 ;  /* 0x0000007602007221 */ /* 0x004fe20000010100 */
[----:B----4-:R-:W-:Y:S03]  /*a5a0*/  F2FP.PACK_AB R79, R185, R230 ;  /* 0x000000e6b94f723e */ /* 0x010fe600000000ff */
[----:B------:R-:W-:Y:S06]  /*a5b0*/  FMUL.FTZ R0, R0, c[0x0][0x2d0] ;  /* 0x0000b40000007a20 */ /* 0x000fec0000410000 */
[----:B------:R-:W2:Y:S01]  /*a5c0*/  MUFU.EX2 R0, R0 ;  /* 0x0000000000007308 */ /* 0x000ea20000000800 */
[--C-:B-1----:R-:W-:Y:S01]  /*a5d0*/  FFMA.FTZ R3, R189, c[0x0][0x2d0], -R96.reuse ;  /* 0x0000b400bd037a23 */ /* 0x102fe20000010860 */
[----:B------:R-:W-:Y:S08]  /*a5e0*/  MOV R189, R81 ;  /* 0x0000005100bd7202 */ /* 0x000ff00000000f00 */
[----:B------:R1:W3:Y:S01]  /*a5f0*/  MUFU.EX2 R10, R3 ;  /* 0x00000003000a7308 */ /* 0x0002e20000000800 */
[C---:B--2---:R-:W-:Y:S01]  /*a600*/  FMUL.FTZ R14, R0.reuse, R130 ;  /* 0x00000082000e7220 */ /* 0x044fe20000410000 */
[----:B------:R-:W-:Y:S01]  /*a610*/  MOV R130, R83 ;  /* 0x0000005300827202 */ /* 0x000fe20000000f00 */
[----:B------:R-:W-:Y:S02]  /*a620*/  FMUL.FTZ R15, R0, R131 ;  /* 0x00000083000f7220 */ /* 0x000fe40000410000 */
[----:B-1----:R-:W-:Y:S01]  /*a630*/  FMUL.FTZ R3, R2, c[0x0][0x2d0] ;  /* 0x0000b40002037a20 */ /* 0x002fe20000410000 */
[----:B---3--:R-:W-:Y:S01]  /*a640*/  MOV R121, R10 ;  /* 0x0000000a00797202 */ /* 0x008fe20000000f00 */
[----:B------:R-:W-:Y:S01]  /*a650*/  FMUL.FTZ R10, R0, R122 ;  /* 0x0000007a000a7220 */ /* 0x000fe20000410000 */
[----:B------:R-:W-:Y:S01]  /*a660*/  MOV R122, R47 ;  /* 0x0000002f007a7202 */ /* 0x000fe20000000f00 */
[--C-:B------:R-:W-:Y:S01]  /*a670*/  FFMA.FTZ R4, R188, c[0x0][0x2d0], -R3.reuse ;  /* 0x0000b400bc047a23 */ /* 0x100fe20000010803 */
[----:B------:R-:W-:Y:S01]  /*a680*/  F2FP.PACK_AB R66, R121, R229 ;  /* 0x000000e57942723e */ /* 0x000fe200000000ff */
[--C-:B------:R-:W-:Y:S01]  /*a690*/  FFMA.FTZ R7, R31, c[0x0][0x2d0], -R3.reuse ;  /* 0x0000b4001f077a23 */ /* 0x100fe20000010803 */
[----:B------:R-:W-:Y:S01]  /*a6a0*/  MOV R188, R62 ;  /* 0x0000003e00bc7202 */ /* 0x000fe20000000f00 */
[----:B------:R1:W-:Y:S01]  /*a6b0*/  MUFU.EX2 R116, R4 ;  /* 0x0000000400747308 */ /* 0x0003e20000000800 */
[----:B------:R-:W-:Y:S02]  /*a6c0*/  FMUL.FTZ R31, R0, R147 ;  /* 0x00000093001f7220 */ /* 0x000fe40000410000 */
[--C-:B------:R-:W-:Y:S02]  /*a6d0*/  FFMA.FTZ R40, R42, c[0x0][0x2d0], -R3.reuse ;  /* 0x0000b4002a287a23 */ /* 0x100fe40000010803 */
[--C-:B------:R-:W-:Y:S02]  /*a6e0*/  FFMA.FTZ R44, R203, c[0x0][0x2d0], -R3.reuse ;  /* 0x0000b400cb2c7a23 */ /* 0x100fe40000010803 */
[C---:B------:R-:W-:Y:S02]  /*a6f0*/  FMUL.FTZ R42, R0.reuse, R158 ;  /* 0x0000009e002a7220 */ /* 0x040fe40000410000 */
[C---:B------:R-:W-:Y:S01]  /*a700*/  FMUL.FTZ R47, R0.reuse, R163 ;  /* 0x000000a3002f7220 */ /* 0x040fe20000410000 */
[----:B------:R2:W-:Y:S01]  /*a710*/  MUFU.EX2 R197, R7 ;  /* 0x0000000700c57308 */ /* 0x0005e20000000800 */
[----:B------:R-:W-:Y:S02]  /*a720*/  FMUL.FTZ R62, R0, R178 ;  /* 0x000000b2003e7220 */ /* 0x000fe40000410000 */
[--C-:B------:R-:W-:Y:S07]  /*a730*/  FFMA.FTZ R75, R75, c[0x0][0x2d0], -R3.reuse ;  /* 0x0000b4004b4b7a23 */ /* 0x100fee0000010803 */
[----:B------:R3:W-:Y:S01]  /*a740*/  MUFU.EX2 R147, R32 ;  /* 0x0000002000937308 */ /* 0x0007e20000000800 */
[--C-:B-1----:R-:W-:Y:S09]  /*a750*/  FFMA.FTZ R4, R201, c[0x0][0x2d0], -R3.reuse ;  /* 0x0000b400c9047a23 */ /* 0x102ff20000010803 */
[----:B------:R1:W4:Y:S01]  /*a760*/  MUFU.EX2 R232, R4 ;  /* 0x0000000400e87308 */ /* 0x0003220000000800 */
[----:B--2---:R-:W-:Y:S01]  /*a770*/  FMUL.FTZ R7, R68, R127 ;  /* 0x0000007f44077220 */ /* 0x004fe20000410000 */
[----:B------:R-:W-:Y:S01]  /*a780*/  MOV R127, R87 ;  /* 0x00000057007f7202 */ /* 0x000fe20000000f00 */
[C---:B---3--:R-:W-:Y:S01]  /*a790*/  FMUL.FTZ R32, R70.reuse, R148 ;  /* 0x0000009446207220 */ /* 0x048fe20000410000 */
[----:B------:R-:W-:Y:S01]  /*a7a0*/  MOV R148, R33 ;  /* 0x0000002100947202 */ /* 0x000fe20000000f00 */
[----:B------:R-:W-:Y:S02]  /*a7b0*/  FMUL.FTZ R33, R70, R149 ;  /* 0x0000009546217220 */ /* 0x000fe40000410000 */
[--C-:B-1----:R-:W-:Y:S01]  /*a7c0*/  FFMA.FTZ R4, R196, c[0x0][0x2d0], -R3.reuse ;  /* 0x0000b400c4047a23 */ /* 0x102fe20000010803 */
[----:B----4-:R-:W-:Y:S02]  /*a7d0*/  F2FP.PACK_AB R65, R232, R116 ;  /* 0x00000074e841723e */ /* 0x010fe400000000ff */
[----:B------:R-:W-:Y:S01]  /*a7e0*/  MOV R196, R80 ;  /* 0x0000005000c47202 */ /* 0x000fe20000000f00 */
[----:B------:R1:W-:Y:S02]  /*a7f0*/  MUFU.EX2 R228, R4 ;  /* 0x0000000400e47308 */ /* 0x0003e40000000800 */
[----:B-1----:R-:W-:Y:S01]  /*a800*/  FFMA.FTZ R4, R190, c[0x0][0x2d0], -R3 ;  /* 0x0000b400be047a23 */ /* 0x002fe20000010803 */
[----:B------:R-:W-:Y:S01]  /*a810*/  MOV R190, R45 ;  /* 0x0000002d00be7202 */ /* 0x000fe20000000f00 */
[----:B------:R-:W-:Y:S06]  /*a820*/  FMUL.FTZ R45, R69, R161 ;  /* 0x000000a1452d7220 */ /* 0x000fec0000410000 */
[----:B------:R1:W2:Y:S02]  /*a830*/  MUFU.EX2 R11, R4 ;  /* 0x00000004000b7308 */ /* 0x0002a40000000800 */
[--C-:B-1----:R-:W-:Y:S01]  /*a840*/  FFMA.FTZ R4, R23, c[0x0][0x2d0], -R107.reuse ;  /* 0x0000b40017047a23 */ /* 0x102fe2000001086b */
[----:B--2---:R-:W-:Y:S01]  /*a850*/  MOV R120, R11 ;  /* 0x0000000b00787202 */ /* 0x004fe20000000f00 */
[----:B------:R-:W1:Y:S01]  /*a860*/  LDSM.16.MT88.4 R20, [R224+0x100] ;  /* 0x00010000e014783b */ /* 0x000e620000004200 */
[----:B------:R-:W-:Y:S05]  /*a870*/  FMUL.FTZ R11, R0, R123 ;  /* 0x0000007b000b7220 */ /* 0x000fea0000410000 */
[----:B------:R2:W3:Y:S01]  /*a880*/  MUFU.EX2 R82, R4 ;  /* 0x0000000400527308 */ /* 0x0004e20000000800 */
[----:B------:R-:W-:Y:S02]  /*a890*/  F2FP.PACK_AB R67, R120, R228 ;  /* 0x000000e47843723e */ /* 0x000fe400000000ff */
[----:B------:R-:W-:Y:S01]  /*a8a0*/  MOV R123, R86 ;  /* 0x00000056007b7202 */ /* 0x000fe20000000f00 */
[--C-:B--2---:R-:W-:Y:S01]  /*a8b0*/  FFMA.FTZ R4, R34, c[0x0][0x2d0], -R107.reuse ;  /* 0x0000b40022047a23 */ /* 0x104fe2000001086b */
[----:B---3--:R-:W-:Y:S02]  /*a8c0*/  MOV R131, R82 ;  /* 0x0000005200837202 */ /* 0x008fe40000000f00 */
[----:B------:R-:W-:Y:S03]  /*a8d0*/  LDSM.16.MT88.4 R80, [R226+0x100] ;  /* 0x00010000e250783b */ /* 0x000fe60000004200 */
[----:B------:R2:W-:Y:S02]  /*a8e0*/  MUFU.EX2 R187, R4 ;  /* 0x0000000400bb7308 */ /* 0x0005e40000000800 */
[--C-:B--2---:R-:W-:Y:S08]  /*a8f0*/  FFMA.FTZ R4, R35, c[0x0][0x2d0], -R107.reuse ;  /* 0x0000b40023047a23 */ /* 0x104ff0000001086b */
[----:B------:R2:W-:Y:S02]  /*a900*/  MUFU.EX2 R199, R4 ;  /* 0x0000000400c77308 */ /* 0x0005e40000000800 */
[--C-:B--2---:R-:W-:Y:S02]  /*a910*/  FFMA.FTZ R4, R24, c[0x0][0x2d0], -R96.reuse ;  /* 0x0000b40018047a23 */ /* 0x104fe40000010860 */
[----:B------:R-:W-:Y:S06]  /*a920*/  FFMA.FTZ R24, R50, c[0x0][0x2d0], -R107 ;  /* 0x0000b40032187a23 */ /* 0x000fec000001086b */
[----:B------:R2:W3:Y:S01]  /*a930*/  MUFU.EX2 R89, R4 ;  /* 0x0000000400597308 */ /* 0x0004e20000000800 */
[----:B------:R-:W-:Y:S09]  /*a940*/  FMUL.FTZ R50, R68, R166 ;  /* 0x000000a644327220 */ /* 0x000ff20000410000 */
[----:B------:R4:W-:Y:S01]  /*a950*/  MUFU.EX2 R134, R24 ;  /* 0x0000001800867308 */ /* 0x0009e20000000800 */
[--C-:B--2---:R-:W-:Y:S01]  /*a960*/  FFMA.FTZ R4, R25, c[0x0][0x2d0], -R96.reuse ;  /* 0x0000b40019047a23 */ /* 0x104fe20000010860 */
[----:B---3--:R-:W-:Y:S01]  /*a970*/  MOV R125, R89 ;  /* 0x00000059007d7202 */ /* 0x008fe20000000f00 */
[C---:B------:R-:W-:Y:S01]  /*a980*/  FMUL.FTZ R25, R69.reuse, R141 ;  /* 0x0000008d45197220 */ /* 0x040fe20000410000 */
[----:B------:R-:W-:Y:S06]  /*a990*/  MOV R141, R197 ;  /* 0x000000c5008d7202 */ /* 0x000fec0000000f00 */
[----:B------:R2:W-:Y:S01]  /*a9a0*/  MUFU.EX2 R91, R4 ;  /* 0x00000004005b7308 */ /* 0x0005e20000000800 */
[----:B------:R-:W-:Y:S01]  /*a9b0*/  MOV R197, R60 ;  /* 0x0000003c00c57202 */ /* 0x000fe20000000f00 */
[--C-:B------:R-:W-:Y:S02]  /*a9c0*/  FFMA.FTZ R60, R216, c[0x0][0x2d0], -R3.reuse ;  /* 0x0000b400d83c7a23 */ /* 0x100fe40000010803 */
[C---:B----4-:R-:W-:Y:S01]  /*a9d0*/  FMUL.FTZ R24, R69.reuse, R140 ;  /* 0x0000008c45187220 */ /* 0x050fe20000410000 */
[----:B------:R-:W-:Y:S01]  /*a9e0*/  MOV R140, R43 ;  /* 0x0000002b008c7202 */ /* 0x000fe20000000f00 */
[----:B------:R-:W-:Y:S04]  /*a9f0*/  FMUL.FTZ R43, R0, R159 ;  /* 0x0000009f002b7220 */ /* 0x000fe80000410000 */
[----:B------:R3:W-:Y:S01]  /*aa00*/  MUFU.EX2 R216, R60 ;  /* 0x0000003c00d87308 */ /* 0x0007e20000000800 */
[--C-:B--2---:R-:W-:Y:S02]  /*aa10*/  FFMA.FTZ R4, R26, c[0x0][0x2d0], -R3.reuse ;  /* 0x0000b4001a047a23 */ /* 0x104fe40000010803 */
[C---:B------:R-:W-:Y:S07]  /*aa20*/  FMUL.FTZ R26, R0.reuse, R142 ;  /* 0x0000008e001a7220 */ /* 0x040fee0000410000 */
[----:B------:R2:W-:Y:S01]  /*aa30*/  MUFU.EX2 R90, R4 ;  /* 0x00000004005a7308 */ /* 0x0005e20000000800 */
[----:B---3--:R-:W-:Y:S02]  /*aa40*/  FMUL.FTZ R60, R69, R176 ;  /* 0x000000b0453c7220 */ /* 0x008fe40000410000 */
[----:B--2---:R-:W-:Y:S02]  /*aa50*/  FFMA.FTZ R4, R27, c[0x0][0x2d0], -R3 ;  /* 0x0000b4001b047a23 */ /* 0x004fe40000010803 */
[----:B------:R-:W-:Y:S01]  /*aa60*/  FMUL.FTZ R27, R0, R143 ;  /* 0x0000008f001b7220 */ /* 0x000fe20000410000 */
[----:B------:R-:W-:Y:S04]  /*aa70*/  MOV R143, R199 ;  /* 0x000000c7008f7202 */ /* 0x000fe80000000f00 */
[----:B------:R2:W-:Y:S01]  /*aa80*/  MUFU.EX2 R186, R4 ;  /* 0x0000000400ba7308 */ /* 0x0005e20000000800 */
[----:B------:R-:W-:Y:S01]  /*aa90*/  MOV R199, R57 ;  /* 0x0000003900c77202 */ /* 0x000fe20000000f00 */
[----:B------:R-:W-:Y:S02]  /*aaa0*/  FMUL.FTZ R57, R69, R173 ;  /* 0x000000ad45397220 */ /* 0x000fe40000410000 */
[--C-:B--2---:R-:W-:Y:S06]  /*aab0*/  FFMA.FTZ R4, R28, c[0x0][0x2d0], -R96.reuse ;  /* 0x0000b4001c047a23 */ /* 0x104fec0000010860 */
[----:B------:R2:W3:Y:S10]  /*aac0*/  MUFU.EX2 R28, R16 ;  /* 0x00000010001c7308 */ /* 0x0004f40000000800 */
[----:B------:R4:W1:Y:S01]  /*aad0*/  MUFU.EX2 R84, R4 ;  /* 0x0000000400547308 */ /* 0x0008620000000800 */
[----:B--2---:R-:W-:Y:S01]  /*aae0*/  FMUL.FTZ R16, R70, R132 ;  /* 0x0000008446107220 */ /* 0x004fe20000410000 */
[----:B---3--:R-:W-:Y:S01]  /*aaf0*/  MOV R133, R28 ;  /* 0x0000001c00857202 */ /* 0x008fe20000000f00 */
[----:B------:R-:W-:Y:S02]  /*ab00*/  FFMA.FTZ R28, R51, c[0x0][0x2d0], -R107 ;  /* 0x0000b400331c7a23 */ /* 0x000fe4000001086b */
[----:B------:R-:W-:Y:S05]  /*ab10*/  FMUL.FTZ R51, R68, R167 ;  /* 0x000000a744337220 */ /* 0x000fea0000410000 */
[----:B------:R2:W-:Y:S01]  /*ab20*/  MUFU.EX2 R35, R28 ;  /* 0x0000001c00237308 */ /* 0x0005e20000000800 */
[--C-:B----4-:R-:W-:Y:S01]  /*ab30*/  FFMA.FTZ R4, R29, c[0x0][0x2d0], -R96.reuse ;  /* 0x0000b4001d047a23 */ /* 0x110fe20000010860 */
[----:B-1----:R-:W-:Y:S01]  /*ab40*/  MOV R129, R84 ;  /* 0x0000005400817202 */ /* 0x002fe20000000f00 */
[C---:B------:R-:W-:Y:S07]  /*ab50*/  FMUL.FTZ R29, R69.reuse, R145 ;  /* 0x00000091451d7220 */ /* 0x040fee0000410000 */
[----:B------:R1:W3:Y:S10]  /*ab60*/  MUFU.EX2 R118, R4 ;  /* 0x0000000400767308 */ /* 0x0002f40000000800 */
[----:B------:R4:W-:Y:S01]  /*ab70*/  MUFU.EX2 R145, R40 ;  /* 0x0000002800917308 */ /* 0x0009e20000000800 */
[C---:B--2---:R-:W-:Y:S09]  /*ab80*/  FMUL.FTZ R28, R69.reuse, R144 ;  /* 0x00000090451c7220 */ /* 0x044ff20000410000 */
[----:B------:R2:W-:Y:S01]  /*ab90*/  MUFU.EX2 R144, R44 ;  /* 0x0000002c00907308 */ /* 0x0005e20000000800 */
[----:B-1----:R-:W-:Y:S01]  /*aba0*/  FFMA.FTZ R4, R30, c[0x0][0x2d0], -R3 ;  /* 0x0000b4001e047a23 */ /* 0x002fe20000010803 */
[----:B---3--:R-:W-:Y:S01]  /*abb0*/  MOV R142, R118 ;  /* 0x00000076008e7202 */ /* 0x008fe20000000f00 */
[C---:B------:R-:W-:Y:S01]  /*abc0*/  FMUL.FTZ R30, R0.reuse, R146 ;  /* 0x00000092001e7220 */ /* 0x040fe20000410000 */
[----:B------:R-:W-:Y:S01]  /*abd0*/  MOV R118, R58 ;  /* 0x0000003a00767202 */ /* 0x000fe20000000f00 */
[----:B------:R-:W-:Y:S05]  /*abe0*/  FMUL.FTZ R58, R0, R174 ;  /* 0x000000ae003a7220 */ /* 0x000fea0000410000 */
[----:B------:R1:W3:Y:S01]  /*abf0*/  MUFU.EX2 R85, R4 ;  /* 0x0000000400557308 */ /* 0x0002e20000000800 */
[C---:B----4-:R-:W-:Y:S02]  /*ac00*/  FMUL.FTZ R40, R69.reuse, R156 ;  /* 0x0000009c45287220 */ /* 0x050fe40000410000 */
[----:B--2---:R-:W-:Y:S01]  /*ac10*/  FMUL.FTZ R44, R69, R160 ;  /* 0x000000a0452c7220 */ /* 0x004fe20000410000 */
[----:B------:R-:W-:Y:S01]  /*ac20*/  MOV R160, R195 ;  /* 0x000000c300a07202 */ /* 0x000fe20000000f00 */
[----:B-1----:R-:W-:Y:S01]  /*ac30*/  FFMA.FTZ R4, R37, c[0x0][0x2d0], -R105 ;  /* 0x0000b40025047a23 */ /* 0x002fe20000010869 */
[----:B---3--:R-:W-:Y:S02]  /*ac40*/  MOV R128, R85 ;  /* 0x0000005500807202 */ /* 0x008fe40000000f00 */
[----:B------:R-:W-:Y:S02]  /*ac50*/  LDSM.16.MT88.4 R84, [R224+0x900] ;  /* 0x00090000e054783b */ /* 0x000fe40000004200 */
[----:B------:R1:W-:Y:S02]  /*ac60*/  MUFU.EX2 R201, R4 ;  /* 0x0000000400c97308 */ /* 0x0003e40000000800 */
[----:B-1----:R-:W-:Y:S04]  /*ac70*/  FFMA.FTZ R4, R38, c[0x0][0x2d0], -R107 ;  /* 0x0000b40026047a23 */ /* 0x002fe8000001086b */
[----:B------:R-:W1:Y:S04]  /*ac80*/  LDSM.16.MT88.4 R36, [R227+0x100] ;  /* 0x00010000e324783b */ /* 0x000e680000004200 */
[----:B------:R2:W3:Y:S02]  /*ac90*/  MUFU.EX2 R59, R4 ;  /* 0x00000004003b7308 */ /* 0x0004e40000000800 */
[----:B--2---:R-:W-:Y:S01]  /*aca0*/  FMUL.FTZ R4, R70, R124 ;  /* 0x0000007c46047220 */ /* 0x004fe20000410000 */
[----:B------:R-:W-:Y:S02]  /*acb0*/  MOV R124, R90 ;  /* 0x0000005a007c7202 */ /* 0x000fe40000000f00 */
[----:B---3--:R-:W-:Y:S01]  /*acc0*/  MOV R132, R59 ;  /* 0x0000003b00847202 */ /* 0x008fe20000000f00 */
[----:B------:R-:W-:Y:S03]  /*acd0*/  FMUL.FTZ R59, R0, R175 ;  /* 0x000000af003b7220 */ /* 0x000fe60000410000 */
[-C--:B------:R-:W-:Y:S08]  /*ace0*/  HMMA.16816.F32 R4, R76, R20.reuse, R4 ;  /* 0x000000144c04723c */ /* 0x080ff00000001804 */
[C---:B------:R-:W-:Y:S07]  /*acf0*/  HMMA.16816.F32 R8, R64.reuse, R20, R8 ;  /* 0x000000144008723c */ /* 0x040fee0000001808 */
[----:B------:R-:W-:Y:S01]  /*ad00*/  FFMA.FTZ R20, R49, c[0x0][0x2d0], -R105 ;  /* 0x0000b40031147a23 */ /* 0x000fe20000010869 */
[-C--:B------:R-:W-:Y:S03]  /*ad10*/  HMMA.16816.F32 R12, R64, R22.reuse, R12 ;  /* 0x00000016400c723c */ /* 0x080fe6000000180c */
[----:B------:R2:W3:Y:S01]  /*ad20*/  MUFU.EX2 R34, R20 ;  /* 0x0000001400227308 */ /* 0x0004e20000000800 */
[C---:B------:R-:W-:Y:S01]  /*ad30*/  FMUL.FTZ R21, R70.reuse, R137 ;  /* 0x0000008946157220 */ /* 0x040fe20000410000 */
[----:B------:R-:W-:Y:S01]  /*ad40*/  MOV R137, R198 ;  /* 0x000000c600897202 */ /* 0x000fe20000000f00 */
[----:B------:R-:W-:Y:S01]  /*ad50*/  FMUL.FTZ R49, R70, R165 ;  /* 0x000000a546317220 */ /* 0x000fe20000410000 */
[----:B------:R-:W-:Y:S01]  /*ad60*/  MOV R165, R106 ;  /* 0x0000006a00a57202 */ /* 0x000fe20000000f00 */
[C---:B------:R-:W-:Y:S04]  /*ad70*/  HMMA.16816.F32 R16, R76.reuse, R22, R16 ;  /* 0x000000164c10723c */ /* 0x040fe80000001810 */
[----:B------:R-:W-:Y:S01]  /*ad80*/  MOV R198, R56 ;  /* 0x0000003800c67202 */ /* 0x000fe20000000f00 */
[----:B------:R-:W-:Y:S02]  /*ad90*/  FFMA.FTZ R56, R209, c[0x0][0x2d0], -R3 ;  /* 0x0000b400d1387a23 */ /* 0x000fe40000010803 */
[C---:B------:R-:W-:Y:S01]  /*ada0*/  FMUL.FTZ R22, R68.reuse, R138 ;  /* 0x0000008a44167220 */ /* 0x040fe20000410000 */
[----:B------:R-:W-:Y:S01]  /*adb0*/  MOV R138, R186 ;  /* 0x000000ba008a7202 */ /* 0x000fe20000000f00 */
[----:B------:R-:W-:Y:S01]  /*adc0*/  FMUL.FTZ R23, R68, R139 ;  /* 0x0000008b44177220 */ /* 0x000fe20000410000 */
[----:B------:R4:W-:Y:S02]  /*add0*/  MUFU.EX2 R135, R56 ;  /* 0x0000003800877308 */ /* 0x0009e40000000800 */
[----:B------:R-:W-:Y:S01]  /*ade0*/  MOV R186, R63 ;  /* 0x0000003f00ba7202 */ /* 0x000fe20000000f00 */
[----:B------:R-:W-:Y:S01]  /*adf0*/  FMUL.FTZ R63, R0, R179 ;  /* 0x000000b3003f7220 */ /* 0x000fe20000410000 */
[----:B------:R-:W-:Y:S01]  /*ae00*/  MOV R139, R91 ;  /* 0x0000005b008b7202 */ /* 0x000fe20000000f00 */
[----:B------:R-:W-:Y:S02]  /*ae10*/  FFMA.FTZ R106, R114, c[0x0][0x2d0], -R107 ;  /* 0x0000b400726a7a23 */ /* 0x000fe4000001086b */
[----:B--2---:R-:W-:Y:S01]  /*ae20*/  FMUL.FTZ R20, R70, R136 ;  /* 0x0000008846147220 */ /* 0x004fe20000410000 */
[----:B---3--:R-:W-:Y:S01]  /*ae30*/  MOV R149, R34 ;  /* 0x0000002200957202 */ /* 0x008fe20000000f00 */
[C---:B------:R-:W-:Y:S01]  /*ae40*/  FMUL.FTZ R34, R68.reuse, R150 ;  /* 0x0000009644227220 */ /* 0x040fe20000410000 */
[----:B------:R-:W-:Y:S01]  /*ae50*/  MOV R150, R35 ;  /* 0x0000002300967202 */ /* 0x000fe20000000f00 */
[----:B------:R-:W-:Y:S01]  /*ae60*/  FMUL.FTZ R35, R68, R151 ;  /* 0x0000009744237220 */ /* 0x000fe20000410000 */
[----:B------:R-:W-:Y:S01]  /*ae70*/  MOV R136, R187 ;  /* 0x000000bb00887202 */ /* 0x000fe20000000f00 */
[----:B------:R-:W-:Y:S01]  /*ae80*/  MUFU.EX2 R106, R106 ;  /* 0x0000006a006a7308 */ /* 0x000fe20000000800 */
[-C--:B-1----:R-:W-:Y:S03]  /*ae90*/  HMMA.16816.F32 R20, R76, R36.reuse, R20 ;  /* 0x000000244c14723c */ /* 0x082fe60000001814 */
[----:B------:R-:W-:Y:S01]  /*aea0*/  MOV R187, R46 ;  /* 0x0000002e00bb7202 */ /* 0x000fe20000000f00 */
[----:B------:R-:W-:Y:S04]  /*aeb0*/  FMUL.FTZ R46, R0, R162 ;  /* 0x000000a2002e7220 */ /* 0x000fe80000410000 */
[C---:B------:R-:W-:Y:S04]  /*aec0*/  HMMA.16816.F32 R24, R64.reuse, R36, R24 ;  /* 0x000000244018723c */ /* 0x040fe80000001818 */
[----:B----4-:R-:W-:Y:S03]  /*aed0*/  FMUL.FTZ R56, R69, R172 ;  /* 0x000000ac45387220 */ /* 0x010fe60000410000 */
[--C-:B------:R-:W-:Y:S01]  /*aee0*/  FFMA.FTZ R36, R41, c[0x0][0x2d0], -R96.reuse ;  /* 0x0000b40029247a23 */ /* 0x100fe20000010860 */
[-C--:B------:R-:W-:Y:S03]  /*aef0*/  HMMA.16816.F32 R28, R64, R38.reuse, R28 ;  /* 0x00000026401c723c */ /* 0x080fe6000000181c */
[----:B------:R1:W-:Y:S01]  /*af00*/  MUFU.EX2 R146, R36 ;  /* 0x0000002400927308 */ /* 0x0003e20000000800 */
[----:B------:R-:W-:Y:S02]  /*af10*/  FMUL.FTZ R37, R70, R153 ;  /* 0x0000009946257220 */ /* 0x000fe40000410000 */
[----:B------:R-:W-:Y:S02]  /*af20*/  FMUL.FTZ R41, R69, R157 ;  /* 0x0000009d45297220 */ /* 0x000fe40000410000 */
[C---:B------:R-:W-:Y:S07]  /*af30*/  HMMA.16816.F32 R32, R76.reuse, R38, R32 ;  /* 0x000000264c20723c */ /* 0x040fee0000001820 */
[C---:B------:R-:W-:Y:S02]  /*af40*/  FMUL.FTZ R38, R68.reuse, R154 ;  /* 0x0000009a44267220 */ /* 0x040fe40000410000 */
[----:B------:R-:W-:Y:S03]  /*af50*/  FMUL.FTZ R39, R68, R155 ;  /* 0x0000009b44277220 */ /* 0x000fe60000410000 */
[----:B-1----:R-:W-:Y:S02]  /*af60*/  FMUL.FTZ R36, R70, R152 ;  /* 0x0000009846247220 */ /* 0x002fe40000410000 */
[----:B------:R1:W-:Y:S05]  /*af70*/  MUFU.EX2 R152, R48 ;  /* 0x0000003000987308 */ /* 0x0003ea0000000800 */
[-C--:B------:R-:W-:Y:S08]  /*af80*/  HMMA.16816.F32 R36, R76, R52.reuse, R36 ;  /* 0x000000344c24723c */ /* 0x080ff00000001824 */
[C---:B------:R-:W-:Y:S07]  /*af90*/  HMMA.16816.F32 R40, R64.reuse, R52, R40 ;  /* 0x000000344028723c */ /* 0x040fee0000001828 */
[--C-:B------:R-:W-:Y:S01]  /*afa0*/  FFMA.FTZ R52, R208, c[0x0][0x2d0], -R96.reuse ;  /* 0x0000b400d0347a23 */ /* 0x100fe20000010860 */
[-C--:B------:R-:W-:Y:S03]  /*afb0*/  HMMA.16816.F32 R44, R64, R54.reuse, R44 ;  /* 0x00000036402c723c */ /* 0x080fe6000000182c */
[----:B------:R2:W3:Y:S01]  /*afc0*/  MUFU.EX2 R88, R52 ;  /* 0x0000003400587308 */ /* 0x0004e20000000800 */
[C---:B-1----:R-:W-:Y:S02]  /*afd0*/  FMUL.FTZ R48, R70.reuse, R164 ;  /* 0x000000a446307220 */ /* 0x042fe40000410000 */
[----:B------:R-:W-:Y:S05]  /*afe0*/  FMUL.FTZ R53, R70, R169 ;  /* 0x000000a946357220 */ /* 0x000fea0000410000 */
[C---:B------:R-:W-:Y:S07]  /*aff0*/  HMMA.16816.F32 R48, R76.reuse, R54, R48 ;  /* 0x000000364c30723c */ /* 0x040fee0000001830 */
[C---:B------:R-:W-:Y:S02]  /*b000*/  FMUL.FTZ R54, R68.reuse, R170 ;  /* 0x000000aa44367220 */ /* 0x040fe40000410000 */
[----:B------:R-:W-:Y:S03]  /*b010*/  FMUL.FTZ R55, R68, R171 ;  /* 0x000000ab44377220 */ /* 0x000fe60000410000 */
[----:B--2---:R-:W-:Y:S07]  /*b020*/  FMUL.FTZ R52, R70, R168 ;  /* 0x000000a846347220 */ /* 0x004fee0000410000 */
[-C--:B------:R-:W-:Y:S08]  /*b030*/  HMMA.16816.F32 R52, R76, R80.reuse, R52 ;  /* 0x000000504c34723c */ /* 0x080ff00000001834 */
[C---:B------:R-:W-:Y:S07]  /*b040*/  HMMA.16816.F32 R56, R64.reuse, R80, R56 ;  /* 0x000000504038723c */ /* 0x040fee0000001838 */
[--C-:B------:R-:W-:Y:S01]  /*b050*/  FFMA.FTZ R80, R210, c[0x0][0x2d0], -R105.reuse ;  /* 0x0000b400d2507a23 */ /* 0x100fe20000010869 */
[-C--:B------:R-:W-:Y:S03]  /*b060*/  HMMA.16816.F32 R60, R64, R82.reuse, R60 ;  /* 0x00000052403c723c */ /* 0x080fe6000000183c */
[----:B------:R1:W-:Y:S01]  /*b070*/  MUFU.EX2 R210, R80 ;  /* 0x0000005000d27308 */ /* 0x0003e20000000800 */
[----:B------:R-:W-:Y:S03]  /*b080*/  F2FP.PACK_AB R81, R138, R124 ;  /* 0x0000007c8a51723e */ /* 0x000fe600000000ff */
[C---:B------:R-:W-:Y:S01]  /*b090*/  FMUL.FTZ R64, R70.reuse, R180 ;  /* 0x000000b446407220 */ /* 0x040fe20000410000 */
[----:B------:R-:W-:Y:S01]  /*b0a0*/  F2FP.PACK_AB R180, R101, R100 ;  /* 0x0000006465b4723e */ /* 0x000fe200000000ff */
[----:B------:R-:W-:Y:S03]  /*b0b0*/  FMUL.FTZ R65, R70, R181 ;  /* 0x000000b546417220 */ /* 0x000fe60000410000 */
[C---:B------:R-:W-:Y:S01]  /*b0c0*/  FMUL.FTZ R66, R68.reuse, R182 ;  /* 0x000000b644427220 */ /* 0x040fe20000410000 */
[----:B------:R-:W-:Y:S01]  /*b0d0*/  F2FP.PACK_AB R181, R103, R102 ;  /* 0x0000006667b5723e */ /* 0x000fe200000000ff */
[----:B------:R-:W-:Y:S07]  /*b0e0*/  FMUL.FTZ R67, R68, R183 ;  /* 0x000000b744437220 */ /* 0x000fee0000410000 */
[----:B------:R-:W-:Y:S04]  /*b0f0*/  HMMA.16816.F32 R64, R76, R82, R64 ;  /* 0x000000524c40723c */ /* 0x000fe80000001840 */
[----:B-1----:R-:W-:Y:S03]  /*b100*/  FFMA.FTZ R80, R213, c[0x0][0x2d0], -R105 ;  /* 0x0000b400d5507a23 */ /* 0x002fe60000010869 */
[----:B------:R-:W-:Y:S02]  /*b110*/  F2FP.PACK_AB R76, R130, R127 ;  /* 0x0000007f824c723e */ /* 0x000fe400000000ff */
[----:B------:R-:W-:Y:S01]  /*b120*/  F2FP.PACK_AB R77, R131, R126 ;  /* 0x0000007e834d723e */ /* 0x000fe200000000ff */
[----:B------:R1:W-:Y:S02]  /*b130*/  MUFU.EX2 R209, R80 ;  /* 0x0000005000d17308 */ /* 0x0003e40000000800 */
[----:B------:R-:W-:Y:S02]  /*b140*/  F2FP.PACK_AB R78, R123, R137 ;  /* 0x000000897b4e723e */ /* 0x000fe400000000ff */
[----:B------:R-:W-:Y:S02]  /*b150*/  F2FP.PACK_AB R79, R143, R136 ;  /* 0x000000888f4f723e */ /* 0x000fe400000000ff */
[----:B---3--:R-:W-:Y:S02]  /*b160*/  MOV R213, R88 ;  /* 0x0000005800d57202 */ /* 0x008fe40000000f00 */
[----:B------:R-:W2:Y:S01]  /*b170*/  LDSM.16.MT88.4 R88, [R227+0x900] ;  /* 0x00090000e358783b */ /* 0x000ea20000004200 */
[----:B------:R-:W-:Y:S02]  /*b180*/  F2FP.PACK_AB R82, R142, R129 ;  /* 0x000000818e52723e */ /* 0x000fe400000000ff */
[-C--:B------:R-:W-:Y:S03]  /*b190*/  HMMA.16816.F32 R4, R76, R84.reuse, R4 ;  /* 0x000000544c04723c */ /* 0x080fe60000001804 */
[----:B------:R-:W-:Y:S01]  /*b1a0*/  F2FP.PACK_AB R83, R141, R128 ;  /* 0x000000808d53723e */ /* 0x000fe200000000ff */
[--C-:B-1----:R-:W-:Y:S01]  /*b1b0*/  FFMA.FTZ R80, R217, c[0x0][0x2d0], -R107.reuse ;  /* 0x0000b400d9507a23 */ /* 0x102fe2000001086b */
[----:B------:R-:W-:Y:S02]  /*b1c0*/  MOV R217, R150 ;  /* 0x0000009600d97202 */ /* 0x000fe40000000f00 */
[----:B------:R-:W-:Y:S01]  /*b1d0*/  MOV R150, R149 ;  /* 0x0000009500967202 */ /* 0x000fe20000000f00 */
[----:B------:R1:W-:Y:S01]  /*b1e0*/  MUFU.EX2 R155, R80 ;  /* 0x00000050009b7308 */ /* 0x0003e20000000800 */
[----:B------:R-:W-:Y:S03]  /*b1f0*/  MOV R149, R148 ;  /* 0x0000009400957202 */ /* 0x000fe60000000f00 */
[----:B------:R-:W-:Y:S02]  /*b200*/  MOV R148, R134 ;  /* 0x0000008600947202 */ /* 0x000fe40000000f00 */
[----:B------:R-:W-:Y:S02]  /*b210*/  MOV R134, R133 ;  /* 0x0000008500867202 */ /* 0x000fe40000000f00 */
[----:B------:R-:W-:Y:S02]  /*b220*/  MOV R133, R132 ;  /* 0x0000008400857202 */ /* 0x000fe40000000f00 */
[----:B------:R-:W-:Y:S01]  /*b230*/  MOV R132, R92 ;  /* 0x0000005c00847202 */ /* 0x000fe20000000f00 */
[----:B------:R-:W-:Y:S01]  /*b240*/  FFMA.FTZ R92, R218, c[0x0][0x2d0], -R107 ;  /* 0x0000b400da5c7a23 */ /* 0x000fe2000001086b */
[----:B------:R-:W-:Y:S02]  /*b250*/  MOV R218, R150 ;  /* 0x0000009600da7202 */ /* 0x000fe40000000f00 */
[----:B------:R-:W-:Y:S01]  /*b260*/  MOV R150, R149 ;  /* 0x0000009500967202 */ /* 0x000fe20000000f00 */
[----:B------:R3:W-:Y:S01]  /*b270*/  MUFU.EX2 R154, R92 ;  /* 0x0000005c009a7308 */ /* 0x0007e20000000800 */
[----:B------:R-:W-:Y:S02]  /*b280*/  MOV R149, R148 ;  /* 0x0000009400957202 */ /* 0x000fe40000000f00 */
[----:B------:R-:W-:Y:S02]  /*b290*/  MOV R148, R133 ;  /* 0x0000008500947202 */ /* 0x000fe40000000f00 */
[----:B------:R-:W-:Y:S02]  /*b2a0*/  MOV R133, R95 ;  /* 0x0000005f00857202 */ /* 0x000fe40000000f00 */
[----:B------:R-:W-:Y:S02]  /*b2b0*/  MOV R151, R134 ;  /* 0x0000008600977202 */ /* 0x000fe40000000f00 */
[----:B------:R-:W-:Y:S02]  /*b2c0*/  MOV R134, R132 ;  /* 0x0000008400867202 */ /* 0x000fe40000000f00 */
[----:B-1----:R-:W-:Y:S02]  /*b2d0*/  F2FP.PACK_AB R80, R139, R125 ;  /* 0x0000007d8b50723e */ /* 0x002fe400000000ff */
[----:B------:R-:W-:Y:S02]  /*b2e0*/  MOV R132, R200 ;  /* 0x000000c800847202 */ /* 0x000fe40000000f00 */
[----:B------:R-:W-:Y:S03]  /*b2f0*/  MOV R200, R93 ;  /* 0x0000005d00c87202 */ /* 0x000fe60000000f00 */
[C---:B------:R-:W-:Y:S07]  /*b300*/  HMMA.16816.F32 R8, R80.reuse, R84, R8 ;  /* 0x000000545008723c */ /* 0x040fee0000001808 */
[--C-:B------:R-:W-:Y:S01]  /*b310*/  FFMA.FTZ R84, R211, c[0x0][0x2d0], -R105.reuse ;  /* 0x0000b400d3547a23 */ /* 0x100fe20000010869 */
[-C--:B------:R-:W-:Y:S03]  /*b320*/  HMMA.16816.F32 R12, R80, R86.reuse, R12 ;  /* 0x00000056500c723c */ /* 0x080fe6000000180c */
[----:B------:R1:W-:Y:S01]  /*b330*/  MUFU.EX2 R208, R84 ;  /* 0x0000005400d07308 */ /* 0x0003e20000000800 */
[----:B------:R-:W-:Y:S02]  /*b340*/  MOV R211, R135 ;  /* 0x0000008700d37202 */ /* 0x000fe40000000f00 */
[----:B------:R-:W-:Y:S02]  /*b350*/  MOV R135, R190 ;  /* 0x000000be00877202 */ /* 0x000fe40000000f00 */
[C---:B------:R-:W-:Y:S04]  /*b360*/  HMMA.16816.F32 R16, R76.reuse, R86, R16 ;  /* 0x000000564c10723c */ /* 0x040fe80000001810 */
[----:B------:R-:W-:Y:S02]  /*b370*/  MOV R190, R94 ;  /* 0x0000005e00be7202 */ /* 0x000fe40000000f00 */
[----:B---3--:R-:W3:Y:S02]  /*b380*/  LDSM.16.MT88.4 R92, [R225+0x900] ;  /* 0x00090000e15c783b */ /* 0x008ee40000004200 */
[-C--:B--2---:R-:W-:Y:S08]  /*b390*/  HMMA.16816.F32 R20, R76, R88.reuse, R20 ;  /* 0x000000584c14723c */ /* 0x084ff00000001814 */
[C---:B------:R-:W-:Y:S04]  /*b3a0*/  HMMA.16816.F32 R24, R80.reuse, R88, R24 ;  /* 0x000000585018723c */ /* 0x040fe80000001818 */
[----:B-1----:R-:W-:Y:S01]  /*b3b0*/  FFMA.FTZ R84, R212, c[0x0][0x2d0], -R105 ;  /* 0x0000b400d4547a23 */ /* 0x002fe20000010869 */
[----:B------:R-:W-:Y:S02]  /*b3c0*/  MOV R212, R152 ;  /* 0x0000009800d47202 */ /* 0x000fe40000000f00 */
[--C-:B------:R-:W-:Y:S01]  /*b3d0*/  FFMA.FTZ R88, R220, c[0x0][0x2d0], -R96.reuse ;  /* 0x0000b400dc587a23 */ /* 0x100fe20000010860 */
[-C--:B------:R-:W-:Y:S01]  /*b3e0*/  HMMA.16816.F32 R28, R80, R90.reuse, R28 ;  /* 0x0000005a501c723c */ /* 0x080fe2000000181c */
[----:B------:R1:W-:Y:S03]  /*b3f0*/  MUFU.EX2 R203, R84 ;  /* 0x0000005400cb7308 */ /* 0x0003e60000000800 */
[----:B------:R-:W-:Y:S02]  /*b400*/  MOV R220, R150 ;  /* 0x0000009600dc7202 */ /* 0x000fe40000000f00 */
[----:B------:R-:W-:Y:S02]  /*b410*/  MOV R150, R198 ;  /* 0x000000c600967202 */ /* 0x000fe40000000f00 */
[C---:B------:R-:W-:Y:S03]  /*b420*/  HMMA.16816.F32 R32, R76.reuse, R90, R32 ;  /* 0x0000005a4c20723c */ /* 0x040fe60000001820 */
[----:B------:R2:W-:Y:S05]  /*b430*/  MUFU.EX2 R153, R88 ;  /* 0x0000005800997308 */ /* 0x0005ea0000000800 */
[-C--:B---3--:R-:W-:Y:S04]  /*b440*/  HMMA.16816.F32 R36, R76, R92.reuse, R36 ;  /* 0x0000005c4c24723c */ /* 0x088fe80000001824 */
[--C-:B-1----:R-:W-:Y:S01]  /*b450*/  FFMA.FTZ R84, R214, c[0x0][0x2d0], -R107.reuse ;  /* 0x0000b400d6547a23 */ /* 0x102fe2000001086b */
[----:B------:R-:W-:Y:S02]  /*b460*/  MOV R214, R149 ;  /* 0x0000009500d67202 */ /* 0x000fe40000000f00 */
[----:B------:R-:W-:Y:S01]  /*b470*/  MOV R149, R201 ;  /* 0x000000c900957202 */ /* 0x000fe20000000f00 */
[C---:B------:R-:W-:Y:S01]  /*b480*/  HMMA.16816.F32 R40, R80.reuse, R92, R40 ;  /* 0x0000005c5028723c */ /* 0x040fe20000001828 */
[----:B------:R1:W-:Y:S03]  /*b490*/  MUFU.EX2 R201, R84 ;  /* 0x0000005400c97308 */ /* 0x0003e60000000800 */
[--C-:B--2---:R-:W-:Y:S01]  /*b4a0*/  FFMA.FTZ R88, R219, c[0x0][0x2d0], -R96.reuse ;  /* 0x0000b400db587a23 */ /* 0x104fe20000010860 */
[----:B------:R-:W-:Y:S02]  /*b4b0*/  MOV R219, R149 ;  /* 0x0000009500db7202 */ /* 0x000fe40000000f00 */
[--C-:B------:R-:W-:Y:S01]  /*b4c0*/  FFMA.FTZ R92, R249, c[0x0][0x2d0], -R96.reuse ;  /* 0x0000b400f95c7a23 */ /* 0x100fe20000010860 */
[-C--:B------:R-:W-:Y:S03]  /*b4d0*/  HMMA.16816.F32 R44, R80, R94.reuse, R44 ;  /* 0x0000005e502c723c */ /* 0x080fe6000000182c */
[----:B------:R2:W-:Y:S01]  /*b4e0*/  MUFU.EX2 R159, R88 ;  /* 0x00000058009f7308 */ /* 0x0005e20000000800 */
[----:B------:R-:W-:Y:S02]  /*b4f0*/  MOV R149, R199 ;  /* 0x000000c700957202 */ /* 0x000fe40000000f00 */
[----:B------:R-:W-:Y:S02]  /*b500*/  MOV R249, R129 ;  /* 0x0000008100f97202 */ /* 0x000fe40000000f00 */
[C---:B------:R-:W-:Y:S04]  /*b510*/  HMMA.16816.F32 R48, R76.reuse, R94, R48 ;  /* 0x0000005e4c30723c */ /* 0x040fe80000001830 */
[----:B-1----:R-:W-:Y:S01]  /*b520*/  FFMA.FTZ R84, R215, c[0x0][0x2d0], -R107 ;  /* 0x0000b400d7547a23 */ /* 0x002fe2000001086b */
[----:B------:R-:W-:Y:S03]  /*b530*/  MOV R215, R151 ;  /* 0x0000009700d77202 */ /* 0x000fe60000000f00 */
[----:B------:R1:W-:Y:S01]  /*b540*/  MUFU.EX2 R202, R84 ;  /* 0x0000005400ca7308 */ /* 0x0003e20000000800 */
[----:B------:R-:W-:Y:S03]  /*b550*/  MOV R151, R135 ;  /* 0x0000008700977202 */ /* 0x000fe60000000f00 */
[----:B------:R-:W-:Y:S02]  /*b560*/  MOV R135, R188 ;  /* 0x000000bc00877202 */ /* 0x000fe40000000f00 */
[----:B------:R-:W-:Y:S01]  /*b570*/  MOV R188, R191 ;  /* 0x000000bf00bc7202 */ /* 0x000fe20000000f00 */
[--C-:B--2---:R-:W-:Y:S01]  /*b580*/  FFMA.FTZ R88, R222, c[0x0][0x2d0], -R3.reuse ;  /* 0x0000b400de587a23 */ /* 0x104fe20000010803 */
[----:B------:R-:W-:Y:S02]  /*b590*/  MOV R222, R148 ;  /* 0x0000009400de7202 */ /* 0x000fe40000000f00 */
[----:B------:R-:W-:Y:S01]  /*b5a0*/  MOV R148, R133 ;  /* 0x0000008500947202 */ /* 0x000fe20000000f00 */
[----:B------:R2:W-:Y:S01]  /*b5b0*/  MUFU.EX2 R152, R88 ;  /* 0x0000005800987308 */ /* 0x0005e20000000800 */
[----:B------:R-:W-:Y:S02]  /*b5c0*/  MOV R133, R190 ;  /* 0x000000be00857202 */ /* 0x000fe40000000f00 */
[----:B------:R-:W-:Y:S02]  /*b5d0*/  MOV R190, R200 ;  /* 0x000000c800be7202 */ /* 0x000fe40000000f00 */
[----:B------:R-:W-:Y:S02]  /*b5e0*/  MOV R161, R148 ;  /* 0x0000009400a17202 */ /* 0x000fe40000000f00 */
[----:B------:R-:W-:Y:S02]  /*b5f0*/  MOV R148, R197 ;  /* 0x000000c500947202 */ /* 0x000fe40000000f00 */
[----:B------:R-:W-:Y:S01]  /*b600*/  MOV R191, R193 ;  /* 0x000000c100bf7202 */ /* 0x000fe20000000f00 */
[----:B------:R3:W-:Y:S01]  /*b610*/  MUFU.EX2 R200, R92 ;  /* 0x0000005c00c87308 */ /* 0x0007e20000000800 */
[----:B-1----:R-:W1:Y:S01]  /*b620*/  LDSM.16.MT88.4 R84, [R226+0x900] ;  /* 0x00090000e254783b */ /* 0x002e620000004200 */
[--C-:B--2---:R-:W-:Y:S01]  /*b630*/  FFMA.FTZ R88, R245, c[0x0][0x2d0], -R3.reuse ;  /* 0x0000b400f5587a23 */ /* 0x104fe20000010803 */
[----:B------:R-:W-:Y:S07]  /*b640*/  MOV R245, R123 ;  /* 0x0000007b00f57202 */ /* 0x000fee0000000f00 */
[----:B------:R2:W4:Y:S01]  /*b650*/  MUFU.EX2 R158, R88 ;  /* 0x00000058009e7308 */ /* 0x0005220000000800 */
[----:B---3--:R-:W-:Y:S01]  /*b660*/  FFMA.FTZ R92, R251, c[0x0][0x2d0], -R3 ;  /* 0x0000b400fb5c7a23 */ /* 0x008fe20000010803 */
[----:B------:R-:W-:Y:S08]  /*b670*/  MOV R251, R131 ;  /* 0x0000008300fb7202 */ /* 0x000ff00000000f00 */
[----:B------:R3:W-:Y:S01]  /*b680*/  MUFU.EX2 R156, R92 ;  /* 0x0000005c009c7308 */ /* 0x0007e20000000800 */
[--C-:B--2---:R-:W-:Y:S01]  /*b690*/  FFMA.FTZ R88, R221, c[0x0][0x2d0], -R96.reuse ;  /* 0x0000b400dd587a23 */ /* 0x104fe20000010860 */
[----:B------:R-:W-:Y:S01]  /*b6a0*/  MOV R221, R128 ;  /* 0x0000008000dd7202 */ /* 0x000fe20000000f00 */
[-C--:B-1----:R-:W-:Y:S07]  /*b6b0*/  HMMA.16816.F32 R52, R76, R84.reuse, R52 ;  /* 0x000000544c34723c */ /* 0x082fee0000001834 */
[----:B------:R1:W2:Y:S01]  /*b6c0*/  MUFU.EX2 R157, R88 ;  /* 0x00000058009d7308 */ /* 0x0002a20000000800 */
[C---:B------:R-:W-:Y:S04]  /*b6d0*/  HMMA.16816.F32 R56, R80.reuse, R84, R56 ;  /* 0x000000545038723c */ /* 0x040fe80000001838 */
[----:B---3--:R-:W-:Y:S01]  /*b6e0*/  FFMA.FTZ R92, R150, c[0x0][0x2d0], -R107 ;  /* 0x0000b400965c7a23 */ /* 0x008fe2000001086b */
[----:B------:R-:W-:Y:S02]  /*b6f0*/  MOV R150, R196 ;  /* 0x000000c400967202 */ /* 0x000fe40000000f00 */
[----:B------:R-:W-:Y:S01]  /*b700*/  FFMA.FTZ R84, R252, c[0x0][0x2d0], -R3 ;  /* 0x0000b400fc547a23 */ /* 0x000fe20000010803 */
[-C--:B------:R-:W-:Y:S01]  /*b710*/  HMMA.16816.F32 R60, R80, R86.reuse, R60 ;  /* 0x00000056503c723c */ /* 0x080fe2000000183c */
[----:B------:R3:W-:Y:S03]  /*b720*/  MUFU.EX2 R162, R92 ;  /* 0x0000005c00a27308 */ /* 0x0007e60000000800 */
[----:B------:R-:W-:Y:S03]  /*b730*/  MOV R252, R130 ;  /* 0x0000008200fc7202 */ /* 0x000fe60000000f00 */
[--C-:B------:R-:W-:Y:S01]  /*b740*/  FFMA.FTZ R80, R223, c[0x0][0x2d0], -R105.reuse ;  /* 0x0000b400df507a23 */ /* 0x100fe20000010869 */
[----:B------:R-:W-:Y:S01]  /*b750*/  HMMA.16816.F32 R64, R76, R86, R64 ;  /* 0x000000564c40723c */ /* 0x000fe20000001840 */
[----:B-1----:R-:W1:Y:S02]  /*b760*/  LDSM.16.MT88.4 R88, [R224+0x1100] ;  /* 0x00110000e058783b */ /* 0x002e640000004200 */
[----:B------:R2:W-:Y:S01]  /*b770*/  MUFU.EX2 R163, R80 ;  /* 0x0000005000a37308 */ /* 0x0005e20000000800 */
[----:B------:R-:W-:Y:S02]  /*b780*/  F2FP.PACK_AB R81, R144, R145 ;  /* 0x000000919051723e */ /* 0x000fe400000000ff */
[----:B------:R-:W-:Y:S02]  /*b790*/  F2FP.PACK_AB R82, R213, R212 ;  /* 0x000000d4d552723e */ /* 0x000fe400000000ff */
[----:B------:R-:W-:Y:S04]  /*b7a0*/  F2FP.PACK_AB R76, R219, R140 ;  /* 0x0000008cdb4c723e */ /* 0x000fe800000000ff */
[----:B------:R-:W-:Y:S01]  /*b7b0*/  F2FP.PACK_AB R77, R220, R222 ;  /* 0x000000dedc4d723e */ /* 0x000fe200000000ff */
[----:B------:R4:W1:Y:S01]  /*b7c0*/  MUFU.EX2 R199, R84 ;  /* 0x0000005400c77308 */ /* 0x0008620000000800 */
[----:B------:R-:W-:Y:S02]  /*b7d0*/  F2FP.PACK_AB R78, R218, R215 ;  /* 0x000000d7da4e723e */ /* 0x000fe400000000ff */
[----:B------:R-:W-:Y:S01]  /*b7e0*/  F2FP.PACK_AB R79, R217, R214 ;  /* 0x000000d6d94f723e */ /* 0x000fe200000000ff */
[----:B---3--:R-:W-:Y:S01]  /*b7f0*/  LDSM.16.MT88.4 R92, [R225+0x1100] ;  /* 0x00110000e15c783b */ /* 0x008fe20000004200 */
[----:B------:R-:W-:Y:S01]  /*b800*/  F2FP.PACK_AB R83, R216, R211 ;  /* 0x000000d3d853723e */ /* 0x000fe200000000ff */
[----:B--2---:R-:W-:Y:S04]  /*b810*/  FFMA.FTZ R80, R248, c[0x0][0x2d0], -R105 ;  /* 0x0000b400f8507a23 */ /* 0x004fe80000010869 */
[----:B------:R2:W-:Y:S02]  /*b820*/  MUFU.EX2 R198, R80 ;  /* 0x0000005000c67308 */ /* 0x0005e40000000800 */
[----:B----4-:R-:W3:Y:S01]  /*b830*/  LDSM.16.MT88.4 R84, [R227+0x1100] ;  /* 0x00110000e354783b */ /* 0x010ee20000004200 */
[-C--:B-1----:R-:W-:Y:S03]  /*b840*/  HMMA.16816.F32 R4, R76, R88.reuse, R4 ;  /* 0x000000584c04723c */ /* 0x082fe60000001804 */
[----:B--2---:R-:W-:Y:S07]  /*b850*/  F2FP.PACK_AB R80, R146, R147 ;  /* 0x000000939250723e */ /* 0x004fee00000000ff */
[C---:B------:R-:W-:Y:S07]  /*b860*/  HMMA.16816.F32 R8, R80.reuse, R88, R8 ;  /* 0x000000585008723c */ /* 0x040fee0000001808 */
[----:B------:R-:W-:Y:S01]  /*b870*/  FFMA.FTZ R88, R149, c[0x0][0x2d0], -R107 ;  /* 0x0000b40095587a23 */ /* 0x000fe2000001086b */
[-C--:B------:R-:W-:Y:S03]  /*b880*/  HMMA.16816.F32 R12, R80, R90.reuse, R12 ;  /* 0x0000005a500c723c */ /* 0x080fe6000000180c */
[----:B------:R1:W-:Y:S01]  /*b890*/  MUFU.EX2 R197, R88 ;  /* 0x0000005800c57308 */ /* 0x0003e20000000800 */
[----:B------:R-:W-:Y:S04]  /*b8a0*/  MOV R149, R194 ;  /* 0x000000c200957202 */ /* 0x000fe80000000f00 */
[C---:B------:R-:W-:Y:S08]  /*b8b0*/  HMMA.16816.F32 R16, R76.reuse, R90, R16 ;  /* 0x0000005a4c10723c */ /* 0x040ff00000001810 */
[-C--:B---3--:R-:W-:Y:S08]  /*b8c0*/  HMMA.16816.F32 R20, R76, R84.reuse, R20 ;  /* 0x000000544c14723c */ /* 0x088ff00000001814 */
[C---:B------:R-:W-:Y:S04]  /*b8d0*/  HMMA.16816.F32 R24, R80.reuse, R84, R24 ;  /* 0x000000545018723c */ /* 0x040fe80000001818 */
[----:B-1----:R-:W-:Y:S03]  /*b8e0*/  FFMA.FTZ R88, R246, c[0x0][0x2d0], -R105 ;  /* 0x0000b400f6587a23 */ /* 0x002fe60000010869 */
[----:B------:R-:W-:Y:S01]  /*b8f0*/  FFMA.FTZ R84, R250, c[0x0][0x2d0], -R107 ;  /* 0x0000b400fa547a23 */ /* 0x000fe2000001086b */
[-C--:B------:R-:W-:Y:S01]  /*b900*/  HMMA.16816.F32 R28, R80, R86.reuse, R28 ;  /* 0x00000056501c723c */ /* 0x080fe2000000181c */
[----:B------:R1:W-:Y:S07]  /*b910*/  MUFU.EX2 R196, R88 ;  /* 0x0000005800c47308 */ /* 0x0003ee0000000800 */
[C---:B------:R-:W-:Y:S03]  /*b920*/  HMMA.16816.F32 R32, R76.reuse, R86, R32 ;  /* 0x000000564c20723c */ /* 0x040fe60000001820 */
[----:B------:R2:W-:Y:S05]  /*b930*/  MUFU.EX2 R193, R84 ;  /* 0x0000005400c17308 */ /* 0x0005ea0000000800 */
[-C--:B------:R-:W-:Y:S08]  /*b940*/  HMMA.16816.F32 R36, R76, R92.reuse, R36 ;  /* 0x0000005c4c24723c */ /* 0x080ff00000001824 */
[C---:B------:R-:W-:Y:S04]  /*b950*/  HMMA.16816.F32 R40, R80.reuse, R92, R40 ;  /* 0x0000005c5028723c */ /* 0x040fe80000001828 */
[----:B-1----:R-:W-:Y:S03]  /*b960*/  FFMA.FTZ R88, R244, c[0x0][0x2d0], -R105 ;  /* 0x0000b400f4587a23 */ /* 0x002fe60000010869 */
[--C-:B------:R-:W-:Y:S01]  /*b970*/  FFMA.FTZ R92, R148, c[0x0][0x2d0], -R96.reuse ;  /* 0x0000b400945c7a23 */ /* 0x100fe20000010860 */
[-C--:B------:R-:W-:Y:S01]  /*b980*/  HMMA.16816.F32 R44, R80, R94.reuse, R44 ;  /* 0x0000005e502c723c */ /* 0x080fe2000000182c */
[----:B------:R1:W-:Y:S03]  /*b990*/  MUFU.EX2 R195, R88 ;  /* 0x0000005800c37308 */ /* 0x0003e60000000800 */
[--C-:B--2---:R-:W-:Y:S01]  /*b9a0*/  FFMA.FTZ R84, R161, c[0x0][0x2d0], -R96.reuse ;  /* 0x0000b400a1547a23 */ /* 0x104fe20000010860 */
[----:B------:R-:W-:Y:S03]  /*b9b0*/  MOV R148, R189 ;  /* 0x000000bd00947202 */ /* 0x000fe60000000f00 */
[C---:B------:R-:W-:Y:S03]  /*b9c0*/  HMMA.16816.F32 R48, R76.reuse, R94, R48 ;  /* 0x0000005e4c30723c */ /* 0x040fe60000001830 */
[----:B------:R2:W-:Y:S10]  /*b9d0*/  MUFU.EX2 R161, R84 ;  /* 0x0000005400a17308 */ /* 0x0005f40000000800 */
[----:B------:R3:W-:Y:S01]  /*b9e0*/  MUFU.EX2 R189, R92 ;  /* 0x0000005c00bd7308 */ /* 0x0007e20000000800 */
[----:B-1----:R-:W-:Y:S09]  /*b9f0*/  FFMA.FTZ R88, R247, c[0x0][0x2d0], -R107 ;  /* 0x0000b400f7587a23 */ /* 0x002ff2000001086b */
[----:B------:R1:W-:Y:S01]  /*ba00*/  MUFU.EX2 R194, R88 ;  /* 0x0000005800c27308 */ /* 0x0003e20000000800 */
[--C-:B--2---:R-:W-:Y:S01]  /*ba10*/  FFMA.FTZ R84, R150, c[0x0][0x2d0], -R96.reuse ;  /* 0x0000b40096547a23 */ /* 0x104fe20000010860 */
[----:B------:R-:W-:Y:S02]  /*ba20*/  MOV R150, R186 ;  /* 0x000000ba00967202 */ /* 0x000fe40000000f00 */
[----:B------:R-:W-:Y:S06]  /*ba30*/  MOV R186, R192 ;  /* 0x000000c000ba7202 */ /* 0x000fec0000000f00 */
[----:B------:R2:W-:Y:S01]  /*ba40*/  MUFU.EX2 R192, R84 ;  /* 0x0000005400c07308 */ /* 0x0005e20000000800 */
[--C-:B---3--:R-:W-:Y:S01]  /*ba50*/  FFMA.FTZ R92, R134, c[0x0][0x2d0], -R96.reuse ;  /* 0x0000b400865c7a23 */ /* 0x108fe20000010860 */
[----:B------:R-:W-:Y:S08]  /*ba60*/  MOV R134, R190 ;  /* 0x000000be00867202 */ /* 0x000ff00000000f00 */
[----:B------:R3:W-:Y:S01]  /*ba70*/  MUFU.EX2 R190, R92 ;  /* 0x0000005c00be7308 */ /* 0x0007e20000000800 */
[----:B-1----:R-:W1:Y:S01]  /*ba80*/  LDSM.16.MT88.4 R88, [R226+0x1100] ;  /* 0x00110000e258783b */ /* 0x002e620000004200 */
[----:B--2---:R-:W-:Y:S08]  /*ba90*/  FFMA.FTZ R84, R160, c[0x0][0x2d0], -R3 ;  /* 0x0000b400a0547a23 */ /* 0x004ff00000010803 */
[----:B------:R2:W-:Y:S01]  /*baa0*/  MUFU.EX2 R160, R84 ;  /* 0x0000005400a07308 */ /* 0x0005e20000000800 */
[----:B---3--:R-:W-:Y:S01]  /*bab0*/  FFMA.FTZ R92, R148, c[0x0][0x2d0], -R105 ;  /* 0x0000b400945c7a23 */ /* 0x008fe20000010869 */
[----:B------:R-:W-:Y:S02]  /*bac0*/  MOV R148, R133 ;  /* 0x0000008500947202 */ /* 0x000fe40000000f00 */
[----:B------:R-:W-:Y:S02]  /*bad0*/  MOV R133, R132 ;  /* 0x0000008400857202 */ /* 0x000fe40000000f00 */
[----:B------:R-:W-:Y:S02]  /*bae0*/  MOV R132, R184 ;  /* 0x000000b800847202 */ /* 0x000fe40000000f00 */
[----:B------:R-:W-:Y:S02]  /*baf0*/  MOV R166, R133 ;  /* 0x0000008500a67202 */ /* 0x000fe40000000f00 */
[----:B------:R-:W-:Y:S01]  /*bb00*/  MOV R133, R117 ;  /* 0x0000007500857202 */ /* 0x000fe20000000f00 */
[--C-:B--2---:R-:W-:Y:S01]  /*bb10*/  FFMA.FTZ R84, R191, c[0x0][0x2d0], -R3.reuse ;  /* 0x0000b400bf547a23 */ /* 0x104fe20000010803 */
[-C--:B-1----:R-:W-:Y:S03]  /*bb20*/  HMMA.16816.F32 R52, R76, R88.reuse, R52 ;  /* 0x000000584c34723c */ /* 0x082fe60000001834 */
[----:B------:R1:W-:Y:S05]  /*bb30*/  MUFU.EX2 R191, R84 ;  /* 0x0000005400bf7308 */ /* 0x0003ea0000000800 */
[C---:B------:R-:W-:Y:S07]  /*bb40*/  HMMA.16816.F32 R56, R80.reuse, R88, R56 ;  /* 0x000000585038723c */ /* 0x040fee0000001838 */
[----:B------:R-:W-:Y:S01]  /*bb50*/  FFMA.FTZ R88, R151, c[0x0][0x2d0], -R3 ;  /* 0x0000b40097587a23 */ /* 0x000fe20000010803 */
[-C--:B------:R-:W-:Y:S03]  /*bb60*/  HMMA.16816.F32 R60, R80, R90.reuse, R60 ;  /* 0x0000005a503c723c */ /* 0x080fe6000000183c */
[----:B------:R2:W-:Y:S01]  /*bb70*/  MUFU.EX2 R171, R88 ;  /* 0x0000005800ab7308 */ /* 0x0005e20000000800 */
[----:B------:R-:W-:Y:S01]  /*bb80*/  MOV R151, R104 ;  /* 0x0000006800977202 */ /* 0x000fe20000000f00 */
[----:B------:R-:W-:Y:S02]  /*bb90*/  FFMA.FTZ R104, R112, c[0x0][0x2d0], -R105 ;  /* 0x0000b40070687a23 */ /* 0x000fe40000010869 */
[----:B------:R-:W-:Y:S01]  /*bba0*/  FFMA.FTZ R80, R150, c[0x0][0x2d0], -R3 ;  /* 0x0000b40096507a23 */ /* 0x000fe20000010803 */
[----:B------:R-:W-:Y:S01]  /*bbb0*/  HMMA.16816.F32 R64, R76, R90, R64 ;  /* 0x0000005a4c40723c */ /* 0x000fe20000001840 */
[----:B-1----:R-:W1:Y:S03]  /*bbc0*/  LDSM.16.MT88.4 R84, [R224+0x1900] ;  /* 0x00190000e054783b */ /* 0x002e660000004200 */
[----:B------:R-:W-:Y:S01]  /*bbd0*/  F2FP.PACK_AB R81, R158, R152 ;  /* 0x000000989e51723e */ /* 0x000fe200000000ff */
[----:B------:R3:W-:Y:S01]  /*bbe0*/  MUFU.EX2 R170, R80 ;  /* 0x0000005000aa7308 */ /* 0x0007e20000000800 */
[----:B------:R-:W-:Y:S01]  /*bbf0*/  F2FP.PACK_AB R82, R200, R157 ;  /* 0x0000009dc852723e */ /* 0x000fe200000000ff */
[--C-:B------:R-:W-:Y:S01]  /*bc00*/  FFMA.FTZ R112, R204, c[0x0][0x2d0], -R96.reuse ;  /* 0x0000b400cc707a23 */ /* 0x100fe20000010860 */
[----:B------:R-:W-:Y:S04]  /*bc10*/  F2FP.PACK_AB R76, R209, R210 ;  /* 0x000000d2d14c723e */ /* 0x000fe800000000ff */
[----:B------:R-:W-:Y:S02]  /*bc20*/  F2FP.PACK_AB R77, R154, R155 ;  /* 0x0000009b9a4d723e */ /* 0x000fe400000000ff */
[----:B------:R-:W-:Y:S01]  /*bc30*/  F2FP.PACK_AB R78, R203, R208 ;  /* 0x000000d0cb4e723e */ /* 0x000fe200000000ff */
[----:B------:R-:W-:Y:S01]  /*bc40*/  MUFU.EX2 R104, R104 ;  /* 0x0000006800687308 */ /* 0x000fe20000000800 */
[----:B------:R-:W-:Y:S02]  /*bc50*/  F2FP.PACK_AB R79, R202, R201 ;  /* 0x000000c9ca4f723e */ /* 0x000fe400000000ff */
[----:B------:R-:W-:Y:S01]  /*bc60*/  MOV R150, R135 ;  /* 0x0000008700967202 */ /* 0x000fe20000000f00 */
[----:B--2---:R-:W2:Y:S01]  /*bc70*/  LDSM.16.MT88.4 R88, [R227+0x1900] ;  /* 0x00190000e358783b */ /* 0x004ea20000004200 */
[----:B------:R-:W-:Y:S02]  /*bc80*/  F2FP.PACK_AB R83, R199, R156 ;  /* 0x0000009cc753723e */ /* 0x000fe400000000ff */
[----:B------:R-:W-:Y:S03]  /*bc90*/  MOV R135, R187 ;  /* 0x000000bb00877202 */ /* 0x000fe60000000f00 */
[----:B------:R-:W-:Y:S01]  /*bca0*/  MUFU.EX2 R112, R112 ;  /* 0x0000007000707308 */ /* 0x000fe20000000800 */
[----:B---3--:R-:W-:Y:S01]  /*bcb0*/  FFMA.FTZ R80, R149, c[0x0][0x2d0], -R105 ;  /* 0x0000b40095507a23 */ /* 0x008fe20000010869 */
[----:B------:R-:W-:Y:S08]  /*bcc0*/  MOV R149, R188 ;  /* 0x000000bc00957202 */ /* 0x000ff00000000f00 */
[----:B------:R3:W-:Y:S01]  /*bcd0*/  MUFU.EX2 R169, R80 ;  /* 0x0000005000a97308 */ /* 0x0007e20000000800 */
[-C--:B-1----:R-:W-:Y:S09]  /*bce0*/  HMMA.16816.F32 R4, R76, R84.reuse, R4 ;  /* 0x000000544c04723c */ /* 0x082ff20000001804 */
[----:B------:R1:W-:Y:S03]  /*bcf0*/  MUFU.EX2 R188, R92 ;  /* 0x0000005c00bc7308 */ /* 0x0003e60000000800 */
[----:B---3--:R-:W-:Y:S07]  /*bd00*/  F2FP.PACK_AB R80, R159, R153 ;  /* 0x000000999f50723e */ /* 0x008fee00000000ff */
[C---:B------:R-:W-:Y:S01]  /*bd10*/  HMMA.16816.F32 R8, R80.reuse, R84, R8 ;  /* 0x000000545008723c */ /* 0x040fe20000001808 */
[----:B-1----:R-:W1:Y:S06]  /*bd20*/  LDSM.16.MT88.4 R92, [R225+0x1900] ;  /* 0x00190000e15c783b */ /* 0x002e6c0000004200 */
[--C-:B------:R-:W-:Y:S01]  /*bd30*/  FFMA.FTZ R84, R134, c[0x0][0x2d0], -R107.reuse ;  /* 0x0000b40086547a23 */ /* 0x100fe2000001086b */
[-C--:B------:R-:W-:Y:S03]  /*bd40*/  HMMA.16816.F32 R12, R80, R86.reuse, R12 ;  /* 0x00000056500c723c */ /* 0x080fe6000000180c */
[----:B------:R3:W-:Y:S01]  /*bd50*/  MUFU.EX2 R168, R84 ;  /* 0x0000005400a87308 */ /* 0x0007e20000000800 */
[----:B------:R-:W-:Y:S02]  /*bd60*/  MOV R134, R122 ;  /* 0x0000007a00867202 */ /* 0x000fe40000000f00 */
[----:B------:R-:W-:Y:S02]  /*bd70*/  MOV R122, R185 ;  /* 0x000000b9007a7202 */ /* 0x000fe40000000f00 */
[C---:B------:R-:W-:Y:S04]  /*bd80*/  HMMA.16816.F32 R16, R76.reuse, R86, R16 ;  /* 0x000000564c10723c */ /* 0x040fe80000001810 */
[----:B------:R-:W-:Y:S04]  /*bd90*/  MOV R167, R134 ;  /* 0x0000008600a77202 */ /* 0x000fe80000000f00 */
[-C--:B--2---:R-:W-:Y:S08]  /*bda0*/  HMMA.16816.F32 R20, R76, R88.reuse, R20 ;  /* 0x000000584c14723c */ /* 0x084ff00000001814 */
[C---:B------:R-:W-:Y:S04]  /*bdb0*/  HMMA.16816.F32 R24, R80.reuse, R88, R24 ;  /* 0x000000585018723c */ /* 0x040fe80000001818 */
[--C-:B---3--:R-:W-:Y:S02]  /*bdc0*/  FFMA.FTZ R84, R234, c[0x0][0x2d0], -R107.reuse ;  /* 0x0000b400ea547a23 */ /* 0x108fe4000001086b */
[----:B------:R2:W5:Y:S01]  /*bdd0*/  LDL.LU R234, [R1+0x44] ;  /* 0x0000440001ea7983 */ /* 0x0005620000300800 */
[----:B------:R-:W-:Y:S01]  /*bde0*/  FFMA.FTZ R88, R98, c[0x0][0x2d0], -R107 ;  /* 0x0000b40062587a23 */ /* 0x000fe2000001086b */
[-C--:B------:R-:W-:Y:S01]  /*bdf0*/  HMMA.16816.F32 R28, R80, R90.reuse, R28 ;  /* 0x0000005a501c723c */ /* 0x080fe2000000181c */
[----:B------:R3:W-:Y:S01]  /*be00*/  MUFU.EX2 R187, R84 ;  /* 0x0000005400bb7308 */ /* 0x0007e20000000800 */
[----:B------:R-:W4:Y:S06]  /*be10*/  LDL.LU R164, [R1+0x14] ;  /* 0x0000140001a47983 */ /* 0x000f2c0000300800 */
[C---:B------:R-:W-:Y:S03]  /*be20*/  HMMA.16816.F32 R32, R76.reuse, R90, R32 ;  /* 0x0000005a4c20723c */ /* 0x040fe60000001820 */
[----:B------:R2:W-:Y:S05]  /*be30*/  MUFU.EX2 R185, R88 ;  /* 0x0000005800b97308 */ /* 0x0005ea0000000800 */
[-C--:B-1----:R-:W-:Y:S08]  /*be40*/  HMMA.16816.F32 R36, R76, R92.reuse, R36 ;  /* 0x0000005c4c24723c */ /* 0x082ff00000001824 */
[C---:B------:R-:W-:Y:S04]  /*be50*/  HMMA.16816.F32 R40, R80.reuse, R92, R40 ;  /* 0x0000005c5028723c */ /* 0x040fe80000001828 */
[----:B---3--:R-:W-:Y:S03]  /*be60*/  FFMA.FTZ R84, R186, c[0x0][0x2d0], -R105 ;  /* 0x0000b400ba547a23 */ /* 0x008fe60000010869 */
[--C-:B------:R-:W-:Y:S01]  /*be70*/  FFMA.FTZ R92, R135, c[0x0][0x2d0], -R96.reuse ;  /* 0x0000b400875c7a23 */ /* 0x100fe20000010860 */
[-C--:B------:R-:W-:Y:S01]  /*be80*/  HMMA.16816.F32 R44, R80, R94.reuse, R44 ;  /* 0x0000005e502c723c */ /* 0x080fe2000000182c */
[----:B------:R1:W-:Y:S03]  /*be90*/  MUFU.EX2 R175, R84 ;  /* 0x0000005400af7308 */ /* 0x0003e60000000800 */
[--C-:B--2---:R-:W-:Y:S01]  /*bea0*/  FFMA.FTZ R88, R99, c[0x0][0x2d0], -R107.reuse ;  /* 0x0000b40063587a23 */ /* 0x104fe2000001086b */
[----:B------:R-:W-:Y:S01]  /*beb0*/  MOV R135, R116 ;  /* 0x0000007400877202 */ /* 0x000fe20000000f00 */
[----:B------:R-:W-:Y:S02]  /*bec0*/  FFMA.FTZ R107, R115, c[0x0][0x2d0], -R107 ;  /* 0x0000b400736b7a23 */ /* 0x000fe4000001086b */
[C---:B------:R-:W-:Y:S03]  /*bed0*/  HMMA.16816.F32 R48, R76.reuse, R94, R48 ;  /* 0x0000005e4c30723c */ /* 0x040fe60000001830 */
[----:B------:R2:W-:Y:S10]  /*bee0*/  MUFU.EX2 R184, R88 ;  /* 0x0000005800b87308 */ /* 0x0005f40000000800 */
[----:B------:R3:W-:Y:S01]  /*bef0*/  MUFU.EX2 R117, R92 ;  /* 0x0000005c00757308 */ /* 0x0007e20000000800 */
[--C-:B-1----:R-:W-:Y:S02]  /*bf00*/  FFMA.FTZ R84, R97, c[0x0][0x2d0], -R105.reuse ;  /* 0x0000b40061547a23 */ /* 0x102fe40000010869 */
[----:B------:R-:W-:Y:S02]  /*bf10*/  FFMA.FTZ R105, R113, c[0x0][0x2d0], -R105 ;  /* 0x0000b40071697a23 */ /* 0x000fe40000010869 */
[--C-:B------:R-:W-:Y:S05]  /*bf20*/  FFMA.FTZ R113, R109, c[0x0][0x2d0], -R96.reuse ;  /* 0x0000b4006d717a23 */ /* 0x100fea0000010860 */
[----:B------:R1:W-:Y:S01]  /*bf30*/  MUFU.EX2 R186, R84 ;  /* 0x0000005400ba7308 */ /* 0x0003e20000000800 */
[--C-:B------:R-:W-:Y:S02]  /*bf40*/  FFMA.FTZ R109, R111, c[0x0][0x2d0], -R3.reuse ;  /* 0x0000b4006f6d7a23 */ /* 0x100fe40000010803 */
[--C-:B------:R-:W-:Y:S02]  /*bf50*/  FFMA.FTZ R111, R207, c[0x0][0x2d0], -R3.reuse ;  /* 0x0000b400cf6f7a23 */ /* 0x100fe40000010803 */
[--C-:B--2---:R-:W-:Y:S02]  /*bf60*/  FFMA.FTZ R88, R150, c[0x0][0x2d0], -R96.reuse ;  /* 0x0000b40096587a23 */ /* 0x104fe40000010860 */
[----:B------:R-:W2:Y:S03]  /*bf70*/  LDL.LU R150, [R1+0x18] ;  /* 0x0000180001967983 */ /* 0x000ea60000300800 */
[----:B------:R1:W-:Y:S01]  /*bf80*/  MUFU.EX2 R174, R88 ;  /* 0x0000005800ae7308 */ /* 0x0003e20000000800 */
[----:B---3--:R-:W-:Y:S09]  /*bf90*/  LDSM.16.MT88.4 R92, [R227+0x2100] ;  /* 0x00210000e35c783b */ /* 0x008ff20000004200 */
[----:B------:R-:W3:Y:S01]  /*bfa0*/  MUFU.EX2 R105, R105 ;  /* 0x0000006900697308 */ /* 0x000ee20000000800 */
[----:B-1----:R-:W1:Y:S09]  /*bfb0*/  LDSM.16.MT88.4 R84, [R226+0x1900] ;  /* 0x00190000e254783b */ /* 0x002e720000004200 */
[----:B------:R-:W1:Y:S01]  /*bfc0*/  MUFU.EX2 R107, R107 ;  /* 0x0000006b006b7308 */ /* 0x000e620000000800 */
[--C-:B------:R-:W-:Y:S01]  /*bfd0*/  FFMA.FTZ R88, R149, c[0x0][0x2d0], -R96.reuse ;  /* 0x0000b40095587a23 */ /* 0x100fe20000010860 */
[----:B------:R-:W-:Y:S01]  /*bfe0*/  MOV R149, R110 ;  /* 0x0000006e00957202 */ /* 0x000fe20000000f00 */
[--C-:B------:R-:W-:Y:S07]  /*bff0*/  FFMA.FTZ R110, R205, c[0x0][0x2d0], -R96.reuse ;  /* 0x0000b400cd6e7a23 */ /* 0x100fee0000010860 */
[----:B------:R1:W-:Y:S01]  /*c000*/  MUFU.EX2 R173, R88 ;  /* 0x0000005800ad7308 */ /* 0x0003e20000000800 */
[----:B---3--:R-:W-:Y:S09]  /*c010*/  F2FP.PACK_AB R182, R105, R104 ;  /* 0x0000006869b6723e */ /* 0x008ff200000000ff */
[----:B------:R-:W3:Y:S01]  /*c020*/  MUFU.EX2 R113, R113 ;  /* 0x0000007100717308 */ /* 0x000ee20000000800 */
[----:B-1----:R-:W-:Y:S09]  /*c030*/  F2FP.PACK_AB R183, R107, R106 ;  /* 0x0000006a6bb7723e */ /* 0x002ff200000000ff */
[----:B------:R-:W-:Y:S01]  /*c040*/  MUFU.EX2 R110, R110 ;  /* 0x0000006e006e7308 */ /* 0x000fe20000000800 */
[-C--:B------:R-:W-:Y:S03]  /*c050*/  HMMA.16816.F32 R52, R76, R84.reuse, R52 ;  /* 0x000000544c34723c */ /* 0x080fe60000001834 */
[--C-:B------:R-:W-:Y:S02]  /*c060*/  FFMA.FTZ R88, R148, c[0x0][0x2d0], -R3.reuse ;  /* 0x0000b40094587a23 */ /* 0x100fe40000010803 */
[----:B------:R-:W2:Y:S04]  /*c070*/  LDL.LU R148, [R1+0x20] ;  /* 0x0000200001947983 */ /* 0x000ea80000300800 */
[----:B------:R-:W-:Y:S01]  /*c080*/  MUFU.EX2 R109, R109 ;  /* 0x0000006d006d7308 */ /* 0x000fe20000000800 */
[C---:B------:R-:W-:Y:S01]  /*c090*/  HMMA.16816.F32 R56, R80.reuse, R84, R56 ;  /* 0x000000545038723c */ /* 0x040fe20000001838 */
[----:B------:R-:W2:Y:S03]  /*c0a0*/  LDL.LU R134, [R1+0x1c] ;  /* 0x00001c0001867983 */ /* 0x000ea60000300800 */
[----:B---3--:R-:W-:Y:S03]  /*c0b0*/  F2FP.PACK_AB R178, R113, R112 ;  /* 0x0000007071b2723e */ /* 0x008fe600000000ff */
[--C-:B------:R-:W-:Y:S01]  /*c0c0*/  FFMA.FTZ R84, R108, c[0x0][0x2d0], -R96.reuse ;  /* 0x0000b4006c547a23 */ /* 0x100fe20000010860 */
[-C--:B------:R-:W-:Y:S01]  /*c0d0*/  HMMA.16816.F32 R60, R80, R86.reuse, R60 ;  /* 0x00000056503c723c */ /* 0x080fe2000000183c */
[----:B------:R1:W-:Y:S03]  /*c0e0*/  MUFU.EX2 R172, R88 ;  /* 0x0000005800ac7308 */ /* 0x0003e60000000800 */
[----:B------:R-:W-:Y:S02]  /*c0f0*/  FFMA.FTZ R108, R206, c[0x0][0x2d0], -R96 ;  /* 0x0000b400ce6c7a23 */ /* 0x000fe40000010860 */
[----:B------:R-:W-:Y:S01]  /*c100*/  LDSM.16.MT88.4 R96, [R225+0x2100] ;  /* 0x00210000e160783b */ /* 0x000fe20000004200 */
[--C-:B------:R-:W-:Y:S01]  /*c110*/  FFMA.FTZ R80, R167, c[0x0][0x2d0], -R3.reuse ;  /* 0x0000b400a7507a23 */ /* 0x100fe20000010803 */
[----:B------:R-:W-:Y:S03]  /*c120*/  HMMA.16816.F32 R64, R76, R86, R64 ;  /* 0x000000564c40723c */ /* 0x000fe60000001840 */
[----:B------:R3:W-:Y:S01]  /*c130*/  MUFU.EX2 R115, R80 ;  /* 0x0000005000737308 */ /* 0x0007e20000000800 */
[--C-:B------:R-:W-:Y:S01]  /*c140*/  FFMA.FTZ R81, R166, c[0x0][0x2d0], -R3.reuse ;  /* 0x0000b400a6517a23 */ /* 0x100fe20000010803 */
[----:B------:R-:W-:Y:S02]  /*c150*/  F2FP.PACK_AB R82, R190, R189 ;  /* 0x000000bdbe52723e */ /* 0x000fe400000000ff */
[----:B------:R-:W-:Y:S02]  /*c160*/  F2FP.PACK_AB R76, R198, R163 ;  /* 0x000000a3c64c723e */ /* 0x000fe400000000ff */
[----:B------:R-:W-:Y:S03]  /*c170*/  F2FP.PACK_AB R77, R197, R162 ;  /* 0x000000a2c54d723e */ /* 0x000fe600000000ff */
[----:B------:R-:W-:Y:S01]  /*c180*/  F2FP.PACK_AB R78, R195, R196 ;  /* 0x000000c4c34e723e */ /* 0x000fe200000000ff */
[----:B------:R3:W-:Y:S01]  /*c190*/  MUFU.EX2 R114, R81 ;  /* 0x0000005100727308 */ /* 0x0007e20000000800 */
[----:B------:R-:W-:Y:S02]  /*c1a0*/  F2FP.PACK_AB R79, R193, R194 ;  /* 0x000000c2c14f723e */ /* 0x000fe400000000ff */
[----:B------:R-:W-:Y:S01]  /*c1b0*/  F2FP.PACK_AB R83, R170, R171 ;  /* 0x000000abaa53723e */ /* 0x000fe200000000ff */
[--C-:B-1----:R-:W-:Y:S02]  /*c1c0*/  FFMA.FTZ R88, R118, c[0x0][0x2d0], -R3.reuse ;  /* 0x0000b40076587a23 */ /* 0x102fe40000010803 */
[----:B------:R-:W-:Y:S04]  /*c1d0*/  FFMA.FTZ R3, R74, c[0x0][0x2d0], -R3 ;  /* 0x0000b4004a037a23 */ /* 0x000fe80000010803 */
[----:B------:R1:W-:Y:S01]  /*c1e0*/  MUFU.EX2 R118, R88 ;  /* 0x0000005800767308 */ /* 0x0003e20000000800 */
[----:B---3--:R-:W-:Y:S09]  /*c1f0*/  F2FP.PACK_AB R80, R192, R161 ;  /* 0x000000a1c050723e */ /* 0x008ff200000000ff */
[----:B------:R3:W-:Y:S01]  /*c200*/  MUFU.EX2 R116, R84 ;  /* 0x0000005400747308 */ /* 0x0007e20000000800 */
[----:B------:R-:W-:Y:S09]  /*c210*/  F2FP.PACK_AB R81, R191, R160 ;  /* 0x000000a0bf51723e */ /* 0x000ff200000000ff */
[----:B------:R-:W3:Y:S01]  /*c220*/  MUFU.EX2 R108, R108 ;  /* 0x0000006c006c7308 */ /* 0x000ee20000000800 */
[----:B-1----:R-:W1:Y:S09]  /*c230*/  LDSM.16.MT88.4 R88, [R224+0x2100] ;  /* 0x00210000e058783b */ /* 0x002e720000004200 */
[----:B------:R-:W1:Y:S01]  /*c240*/  MUFU.EX2 R111, R111 ;  /* 0x0000006f006f7308 */ /* 0x000e620000000800 */
[----:B---3--:R-:W3:Y:S01]  /*c250*/  LDSM.16.MT88.4 R84, [R226+0x2100] ;  /* 0x00210000e254783b */ /* 0x008ee20000004200 */
[----:B------:R-:W-:Y:S02]  /*c260*/  F2FP.PACK_AB R176, R110, R108 ;  /* 0x0000006c6eb0723e */ /* 0x000fe400000000ff */
[----:B-1----:R-:W-:Y:S01]  /*c270*/  F2FP.PACK_AB R177, R111, R109 ;  /* 0x0000006d6fb1723e */ /* 0x002fe200000000ff */
[-C--:B------:R-:W-:Y:S08]  /*c280*/  HMMA.16816.F32 R4, R76, R88.reuse, R4 ;  /* 0x000000584c04723c */ /* 0x080ff00000001804 */
[C---:B------:R-:W-:Y:S08]  /*c290*/  HMMA.16816.F32 R8, R80.reuse, R88, R8 ;  /* 0x000000585008723c */ /* 0x040ff00000001808 */
[-C--:B------:R-:W-:Y:S08]  /*c2a0*/  HMMA.16816.F32 R12, R80, R90.reuse, R12 ;  /* 0x0000005a500c723c */ /* 0x080ff0000000180c */
[C---:B------:R-:W-:Y:S01]  /*c2b0*/  HMMA.16816.F32 R16, R76.reuse, R90, R16 ;  /* 0x0000005a4c10723c */ /* 0x040fe20000001810 */
[----:B------:R-:W1:Y:S07]  /*c2c0*/  LDSM.16.MT88.4 R88, [R224+0x2900] ;  /* 0x00290000e058783b */ /* 0x000e6e0000004200 */
[-C--:B------:R-:W-:Y:S08]  /*c2d0*/  HMMA.16816.F32 R20, R76, R92.reuse, R20 ;  /* 0x0000005c4c14723c */ /* 0x080ff00000001814 */
[C---:B------:R-:W-:Y:S08]  /*c2e0*/  HMMA.16816.F32 R24, R80.reuse, R92, R24 ;  /* 0x0000005c5018723c */ /* 0x040ff00000001818 */
[-C--:B------:R-:W-:Y:S08]  /*c2f0*/  HMMA.16816.F32 R28, R80, R94.reuse, R28 ;  /* 0x0000005e501c723c */ /* 0x080ff0000000181c */
[C---:B------:R-:W-:Y:S01]  /*c300*/  HMMA.16816.F32 R32, R76.reuse, R94, R32 ;  /* 0x0000005e4c20723c */ /* 0x040fe20000001820 */
[----:B------:R-:W1:Y:S07]  /*c310*/  LDSM.16.MT88.4 R92, [R227+0x2900] ;  /* 0x00290000e35c783b */ /* 0x000e6e0000004200 */
[-C--:B------:R-:W-:Y:S04]  /*c320*/  HMMA.16816.F32 R36, R76, R96.reuse, R36 ;  /* 0x000000604c24723c */ /* 0x080fe80000001824 */
[----:B----4-:R-:W-:Y:S02]  /*c330*/  FFMA.FTZ R74, R70, R164, R165 ;  /* 0x000000a4464a7223 */ /* 0x010fe400000100a5 */
[----:B------:R-:W-:Y:S02]  /*c340*/  LDSM.16.MT88.4 R164, [R225+0x3100] ;  /* 0x00310000e1a4783b */ /* 0x000fe40000004200 */
[C---:B------:R-:W-:Y:S08]  /*c350*/  HMMA.16816.F32 R40, R80.reuse, R96, R40 ;  /* 0x000000605028723c */ /* 0x040ff00000001828 */
[-C--:B------:R-:W-:Y:S08]  /*c360*/  HMMA.16816.F32 R44, R80, R98.reuse, R44 ;  /* 0x00000062502c723c */ /* 0x080ff0000000182c */
[C---:B------:R-:W-:Y:S01]  /*c370*/  HMMA.16816.F32 R48, R76.reuse, R98, R48 ;  /* 0x000000624c30723c */ /* 0x040fe20000001830 */
[----:B------:R-:W4:Y:S07]  /*c380*/  LDSM.16.MT88.4 R96, [R225+0x2900] ;  /* 0x00290000e160783b */ /* 0x000f2e0000004200 */
[-C--:B---3--:R-:W-:Y:S08]  /*c390*/  HMMA.16816.F32 R52, R76, R84.reuse, R52 ;  /* 0x000000544c34723c */ /* 0x088ff00000001834 */
[C---:B------:R-:W-:Y:S08]  /*c3a0*/  HMMA.16816.F32 R56, R80.reuse, R84, R56 ;  /* 0x000000545038723c */ /* 0x040ff00000001838 */
[-C--:B------:R-:W-:Y:S07]  /*c3b0*/  HMMA.16816.F32 R60, R80, R86.reuse, R60 ;  /* 0x00000056503c723c */ /* 0x080fee000000183c */
[----:B------:R-:W-:Y:S01]  /*c3c0*/  F2FP.PACK_AB R80, R173, R174 ;  /* 0x000000aead50723e */ /* 0x000fe200000000ff */
[----:B------:R-:W-:Y:S01]  /*c3d0*/  HMMA.16816.F32 R64, R76, R86, R64 ;  /* 0x000000564c40723c */ /* 0x000fe20000001840 */
[----:B------:R-:W3:Y:S03]  /*c3e0*/  LDSM.16.MT88.4 R84, [R226+0x2900] ;  /* 0x00290000e254783b */ /* 0x000ee60000004200 */
[----:B------:R-:W-:Y:S02]  /*c3f0*/  F2FP.PACK_AB R81, R118, R172 ;  /* 0x000000ac7651723e */ /* 0x000fe400000000ff */
[----:B------:R-:W-:Y:S02]  /*c400*/  F2FP.PACK_AB R82, R116, R117 ;  /* 0x000000757452723e */ /* 0x000fe400000000ff */
[----:B------:R-:W-:Y:S01]  /*c410*/  F2FP.PACK_AB R76, R188, R169 ;  /* 0x000000a9bc4c723e */ /* 0x000fe200000000ff */
[----:B--2---:R-:W-:Y:S03]  /*c420*/  FFMA.FTZ R68, R68, R150, R151 ;  /* 0x0000009644447223 */ /* 0x004fe60000010097 */
[----:B------:R-:W-:Y:S02]  /*c430*/  F2FP.PACK_AB R77, R187, R168 ;  /* 0x000000a8bb4d723e */ /* 0x000fe400000000ff */
[----:B------:R-:W-:Y:S01]  /*c440*/  F2FP.PACK_AB R78, R186, R175 ;  /* 0x000000afba4e723e */ /* 0x000fe200000000ff */
[----:B------:R-:W-:Y:S01]  /*c450*/  FADD.FTZ R68, R132, R68 ;  /* 0x0000004484447221 */ /* 0x000fe20000010000 */
[----:B------:R-:W-:Y:S02]  /*c460*/  F2FP.PACK_AB R79, R184, R185 ;  /* 0x000000b9b84f723e */ /* 0x000fe400000000ff */
[----:B------:R-:W-:Y:S05]  /*c470*/  F2FP.PACK_AB R83, R114, R115 ;  /* 0x000000737253723e */ /* 0x000fea00000000ff */
[-C--:B-1----:R-:W-:Y:S08]  /*c480*/  HMMA.16816.F32 R4, R76, R88.reuse, R4 ;  /* 0x000000584c04723c */ /* 0x082ff00000001804 */
[C---:B------:R-:W-:Y:S01]  /*c490*/  HMMA.16816.F32 R8, R80.reuse, R88, R8 ;  /* 0x000000585008723c */ /* 0x040fe20000001808 */
[----:B------:R-:W-:Y:S07]  /*c4a0*/  MUFU.EX2 R88, R75 ;  /* 0x0000004b00587308 */ /* 0x000fee0000000800 */
[-C--:B------:R-:W-:Y:S03]  /*c4b0*/  HMMA.16816.F32 R12, R80, R90.reuse, R12 ;  /* 0x0000005a500c723c */ /* 0x080fe6000000180c */
[----:B------:R-:W1:Y:S05]  /*c4c0*/  MUFU.EX2 R75, R3 ;  /* 0x00000003004b7308 */ /* 0x000e6a0000000800 */
[C---:B------:R-:W-:Y:S08]  /*c4d0*/  HMMA.16816.F32 R16, R76.reuse, R90, R16 ;  /* 0x0000005a4c10723c */ /* 0x040ff00000001810 */
[-C--:B------:R-:W-:Y:S08]  /*c4e0*/  HMMA.16816.F32 R20, R76, R92.reuse, R20 ;  /* 0x0000005c4c14723c */ /* 0x080ff00000001814 */
[C---:B------:R-:W-:Y:S04]  /*c4f0*/  HMMA.16816.F32 R24, R80.reuse, R92, R24 ;  /* 0x0000005c5018723c */ /* 0x040fe80000001818 */
[----:B-1----:R-:W-:Y:S04]  /*c500*/  F2FP.PACK_AB R179, R75, R88 ;  /* 0x000000584bb3723e */ /* 0x002fe800000000ff */
[-C--:B------:R-:W-:Y:S04]  /*c510*/  HMMA.16816.F32 R28, R80, R94.reuse, R28 ;  /* 0x0000005e501c723c */ /* 0x080fe8000000181c */
[----:B------:R-:W-:Y:S02]  /*c520*/  FFMA.FTZ R70, R69, R148, R149 ;  /* 0x0000009445467223 */ /* 0x000fe40000010095 */
[----:B------:R-:W-:Y:S01]  /*c530*/  FFMA.FTZ R0, R0, R134, R135 ;  /* 0x0000008600007223 */ /* 0x000fe20000010087 */
[----:B------:R-:W-:Y:S01]  /*c540*/  LDSM.16.MT88.4 R148, [R227+0x3100] ;  /* 0x00310000e394783b */ /* 0x000fe20000004200 */
[----:B------:R-:W-:Y:S01]  /*c550*/  FADD.FTZ R70, R233, R70 ;  /* 0x00000046e9467221 */ /* 0x000fe20000010000 */
[C---:B------:R-:W-:Y:S04]  /*c560*/  HMMA.16816.F32 R32, R76.reuse, R94, R32 ;  /* 0x0000005e4c20723c */ /* 0x040fe80000001820 */
[----:B------:R-:W-:Y:S02]  /*c570*/  FADD.FTZ R69, R133, R74 ;  /* 0x0000004a85457221 */ /* 0x000fe40000010000 */
[----:B------:R-:W-:Y:S01]  /*c580*/  FADD.FTZ R0, R232, R0 ;  /* 0x00000000e8007221 */ /* 0x000fe20000010000 */
[----:B------:R1:W5:Y:S01]  /*c590*/  LDL.LU R233, [R1+0x40] ;  /* 0x0000400001e97983 */ /* 0x0003620000300800 */
[----:B------:R-:W-:Y:S01]  /*c5a0*/  FADD.FTZ R74, R231, R69 ;  /* 0x00000045e74a7221 */ /* 0x000fe20000010000 */
[-C--:B----4-:R-:W-:Y:S02]  /*c5b0*/  HMMA.16816.F32 R36, R76, R96.reuse, R36 ;  /* 0x000000604c24723c */ /* 0x090fe40000001824 */
[----:B------:R1:W5:Y:S01]  /*c5c0*/  LDL.LU R232, [R1+0x3c] ;  /* 0x00003c0001e87983 */ /* 0x0003620000300800 */
[----:B------:R-:W-:Y:S02]  /*c5d0*/  FADD.FTZ R69, R230, R68 ;  /* 0x00000044e6457221 */ /* 0x000fe40000010000 */
[----:B------:R-:W-:Y:S01]  /*c5e0*/  FADD.FTZ R68, R229, R70 ;  /* 0x00000046e5447221 */ /* 0x000fe20000010000 */
[----:B------:R1:W5:Y:S01]  /*c5f0*/  LDL.LU R231, [R1+0x38] ;  /* 0x0000380001e77983 */ /* 0x0003620000300800 */
[----:B------:R-:W-:Y:S01]  /*c600*/  FADD.FTZ R70, R228, R0 ;  /* 0x00000000e4467221 */ /* 0x000fe20000010000 */
[C---:B------:R-:W-:Y:S02]  /*c610*/  HMMA.16816.F32 R40, R80.reuse, R96, R40 ;  /* 0x000000605028723c */ /* 0x040fe40000001828 */
[----:B------:R1:W5:Y:S02]  /*c620*/  LDL.LU R230, [R1+0x34] ;  /* 0x0000340001e67983 */ /* 0x0003640000300800 */
[----:B------:R-:W-:Y:S02]  /*c630*/  FADD.FTZ R0, R119, R74 ;  /* 0x0000004a77007221 */ /* 0x000fe40000010000 */
[----:B------:R-:W-:Y:S01]  /*c640*/  FADD.FTZ R69, R122, R69 ;  /* 0x000000457a457221 */ /* 0x000fe20000010000 */
[----:B------:R1:W5:Y:S01]  /*c650*/  LDL.LU R229, [R1+0x30] ;  /* 0x0000300001e57983 */ /* 0x0003620000300800 */
[----:B------:R-:W-:Y:S01]  /*c660*/  FADD.FTZ R68, R121, R68 ;  /* 0x0000004479447221 */ /* 0x000fe20000010000 */
[-C--:B------:R-:W-:Y:S02]  /*c670*/  HMMA.16816.F32 R44, R80, R98.reuse, R44 ;  /* 0x00000062502c723c */ /* 0x080fe4000000182c */
[----:B------:R1:W5:Y:S01]  /*c680*/  LDL.LU R228, [R1+0x2c] ;  /* 0x00002c0001e47983 */ /* 0x0003620000300800 */
[----:B------:R-:W-:Y:S02]  /*c690*/  FADD.FTZ R3, R120, R70 ;  /* 0x0000004678037221 */ /* 0x000fe40000010000 */
[----:B------:R-:W-:Y:S01]  /*c6a0*/  FADD.FTZ R70, R127, R0 ;  /* 0x000000007f467221 */ /* 0x000fe20000010000 */
[----:B------:R1:W5:Y:S01]  /*c6b0*/  LDL.LU R119, [R1+0x28] ;  /* 0x0000280001777983 */ /* 0x0003620000300800 */
[----:B------:R-:W-:Y:S01]  /*c6c0*/  FADD.FTZ R0, R126, R69 ;  /* 0x000000457e007221 */ /* 0x000fe20000010000 */
[C---:B------:R-:W-:Y:S02]  /*c6d0*/  HMMA.16816.F32 R48, R76.reuse, R98, R48 ;  /* 0x000000624c30723c */ /* 0x040fe40000001830 */
[----:B------:R-:W2:Y:S02]  /*c6e0*/  LDSM.16.MT88.4 R132, [R224+0x3100] ;  /* 0x00310000e084783b */ /* 0x000ea40000004200 */
[----:B------:R-:W-:Y:S02]  /*c6f0*/  FADD.FTZ R69, R125, R68 ;  /* 0x000000447d457221 */ /* 0x000fe40000010000 */
[----:B------:R-:W-:Y:S02]  /*c700*/  FADD.FTZ R68, R124, R3 ;  /* 0x000000037c447221 */ /* 0x000fe40000010000 */
[----:B------:R-:W-:Y:S01]  /*c710*/  FADD.FTZ R3, R252, R70 ;  /* 0x00000046fc037221 */ /* 0x000fe20000010000 */
[-C--:B---3--:R-:W-:Y:S03]  /*c720*/  HMMA.16816.F32 R52, R76, R84.reuse, R52 ;  /* 0x000000544c34723c */ /* 0x088fe60000001834 */
[----:B------:R-:W-:Y:S05]  /*c730*/  FADD.FTZ R0, R251, R0 ;  /* 0x00000000fb007221 */ /* 0x000fea0000010000 */
[C---:B------:R-:W-:Y:S08]  /*c740*/  HMMA.16816.F32 R56, R80.reuse, R84, R56 ;  /* 0x000000545038723c */ /* 0x040ff00000001838 */
[-C--:B------:R-:W-:Y:S08]  /*c750*/  HMMA.16816.F32 R60, R80, R86.reuse, R60 ;  /* 0x00000056503c723c */ /* 0x080ff0000000183c */
[----:B------:R-:W-:Y:S08]  /*c760*/  HMMA.16816.F32 R64, R76, R86, R64 ;  /* 0x000000564c40723c */ /* 0x000ff00000001840 */
[-C--:B--2---:R-:W-:Y:S07]  /*c770*/  HMMA.16816.F32 R124, R180, R132.reuse, R4 ;  /* 0x00000084b47c723c */ /* 0x084fee0000001804 */
[----:B------:R-:W-:Y:S01]  /*c780*/  FADD.FTZ R4, R139, R69 ;  /* 0x000000458b047221 */ /* 0x000fe20000010000 */
[C---:B------:R-:W-:Y:S04]  /*c790*/  HMMA.16816.F32 R120, R176.reuse, R132, R8 ;  /* 0x00000084b078723c */ /* 0x040fe80000001808 */
[----:B------:R-:W-:Y:S02]  /*c7a0*/  FADD.FTZ R7, R138, R68 ;  /* 0x000000448a077221 */ /* 0x000fe40000010000 */
[----:B------:R-:W-:Y:S02]  /*c7b0*/  FADD.FTZ R6, R137, R3 ;  /* 0x0000000389067221 */ /* 0x000fe40000010000 */
[----:B------:R-:W-:Y:S01]  /*c7c0*/  FADD.FTZ R5, R136, R0 ;  /* 0x0000000088057221 */ /* 0x000fe20000010000 */
[-C--:B------:R-:W-:Y:S03]  /*c7d0*/  HMMA.16816.F32 R128, R176, R134.reuse, R12 ;  /* 0x00000086b080723c */ /* 0x080fe6000000180c */
[----:B------:R-:W-:Y:S02]  /*c7e0*/  FADD.FTZ R4, R249, R4 ;  /* 0x00000004f9047221 */ /* 0x000fe40000010000 */
[----:B------:R-:W-:Y:S02]  /*c7f0*/  FADD.FTZ R3, R221, R7 ;  /* 0x00000007dd037221 */ /* 0x000fe40000010000 */
        /* <DEDUP_REMOVED lines=12> */
[----:B------:R-:W-:Y:S04]  /*c8c0*/  FADD.FTZ R7, R220, R4 ;  /* 0x00000004dc077221 */ /* 0x000fe80000010000 */
        /* <DEDUP_REMOVED lines=9> */
[----:B------:R-:W-:Y:S01]  /*c960*/  FADD.FTZ R10, R217, R3 ;  /* 0x00000003d90a7221 */ /* 0x000fe20000010000 */
[----:B------:R-:W2:Y:S01]  /*c970*/  LDSM.16.MT88.4 R4, [R226+0x3100] ;  /* 0x00310000e204783b */ /* 0x000ea20000004200 */
[----:B------:R-:W-:Y:S04]  /*c980*/  FADD.FTZ R9, R213, R0 ;  /* 0x00000000d5097221 */ /* 0x000fe80000010000 */
[----:B------:R-:W-:Y:S02]  /*c990*/  FADD.FTZ R8, R216, R8 ;  /* 0x00000008d8087221 */ /* 0x000fe40000010000 */
[----:B------:R-:W-:Y:S02]  /*c9a0*/  FADD.FTZ R0, R155, R10 ;  /* 0x0000000a9b007221 */ /* 0x000fe40000010000 */
[----:B------:R-:W-:Y:S02]  /*c9b0*/  FADD.FTZ R3, R210, R11 ;  /* 0x0000000bd2037221 */ /* 0x000fe40000010000 */
[----:B------:R-:W-:Y:S02]  /*c9c0*/  FADD.FTZ R12, R153, R9 ;  /* 0x00000009990c7221 */ /* 0x000fe40000010000 */
[----:B------:R-:W-:Y:S02]  /*c9d0*/  FADD.FTZ R11, R152, R8 ;  /* 0x00000008980b7221 */ /* 0x000fe40000010000 */
[----:B------:R-:W-:Y:S02]  /*c9e0*/  FADD.FTZ R9, R154, R0 ;  /* 0x000000009a097221 */ /* 0x000fe40000010000 */
[----:B------:R-:W-:Y:S01]  /*c9f0*/  FADD.FTZ R10, R209, R3 ;  /* 0x00000003d10a7221 */ /* 0x000fe20000010000 */
[-C--:B------:R-:W-:Y:S03]  /*ca00*/  HMMA.16816.F32 R152, R180, R164.reuse, R36 ;  /* 0x000000a4b498723c */ /* 0x080fe60000001824 */
[----:B------:R-:W-:Y:S02]  /*ca10*/  FADD.FTZ R8, R159, R12 ;  /* 0x0000000c9f087221 */ /* 0x000fe40000010000 */
[----:B------:R-:W-:Y:S02]  /*ca20*/  FADD.FTZ R3, R158, R11 ;  /* 0x0000000b9e037221 */ /* 0x000fe40000010000 */
[----:B------:R-:W-:Y:S02]  /*ca30*/  FADD.FTZ R0, R208, R10 ;  /* 0x0000000ad0007221 */ /* 0x000fe40000010000 */
[----:B------:R-:W-:Y:S03]  /*ca40*/  FADD.FTZ R12, R201, R9 ;  /* 0x00000009c90c7221 */ /* 0x000fe60000010000 */
        /* <DEDUP_REMOVED lines=24> */
[----:B------:R-:W-:Y:S02]  /*cbd0*/  FADD.FTZ R11, R170, R8 ;  /* 0x00000008aa0b7221 */ /* 0x000fe40000010000 */
[----:B------:R-:W-:Y:S02]  /*cbe0*/  FADD.FTZ R10, R169, R3 ;  /* 0x00000003a90a7221 */ /* 0x000fe40000010000 */
[----:B------:R-:W-:Y:S02]  /*cbf0*/  FADD.FTZ R9, R168, R0 ;  /* 0x00000000a8097221 */ /* 0x000fe40000010000 */
[----:B------:R-:W-:Y:S01]  /*cc00*/  FADD.FTZ R8, R174, R12 ;  /* 0x0000000cae087221 */ /* 0x000fe20000010000 */
[-C--:B--2---:R-:W-:Y:S03]  /*cc10*/  HMMA.16816.F32 R168, R180, R4.reuse, R52 ;  /* 0x00000004b4a8723c */ /* 0x084fe60000001834 */
[----:B------:R-:W-:Y:S02]  /*cc20*/  FADD.FTZ R0, R188, R10 ;  /* 0x0000000abc007221 */ /* 0x000fe40000010000 */
[----:B------:R-:W-:Y:S02]  /*cc30*/  FADD.FTZ R3, R172, R11 ;  /* 0x0000000bac037221 */ /* 0x000fe40000010000 */
[----:B------:R-:W-:Y:S02]  /*cc40*/  FADD.FTZ R10, R173, R8 ;  /* 0x00000008ad0a7221 */ /* 0x000fe40000010000 */
[----:B------:R-:W-:Y:S02]  /*cc50*/  FADD.FTZ R8, R175, R0 ;  /* 0x00000000af087221 */ /* 0x000fe40000010000 */
[C---:B------:R-:W-:Y:S04]  /*cc60*/  HMMA.16816.F32 R172, R176.reuse, R4, R56 ;  /* 0x00000004b0ac723c */ /* 0x040fe80000001838 */
[----:B------:R-:W-:Y:S02]  /*cc70*/  FADD.FTZ R11, R187, R9 ;  /* 0x00000009bb0b7221 */ /* 0x000fe40000010000 */
[----:B------:R-:W-:Y:S01]  /*cc80*/  FADD.FTZ R9, R118, R3 ;  /* 0x0000000376097221 */ /* 0x000fe20000010000 */
[----:B------:R-:W-:Y:S01]  /*cc90*/  MOV R118, R2 ;  /* 0x0000000200767202 */ /* 0x000fe20000000f00 */
[----:B------:R-:W-:Y:S01]  /*cca0*/  FADD.FTZ R4, R185, R11 ;  /* 0x0000000bb9047221 */ /* 0x000fe20000010000 */
[-C--:B------:R-:W-:Y:S03]  /*ccb0*/  HMMA.16816.F32 R176, R176, R6.reuse, R60 ;  /* 0x00000006b0b0723c */ /* 0x080fe6000000183c */
[----:B------:R-:W-:Y:S01]  /*ccc0*/  FADD.FTZ R3, R117, R10 ;  /* 0x0000000a75037221 */ /* 0x000fe20000010000 */
[----:B------:R-:W-:Y:S01]  /*ccd0*/  MOV R117, R71 ;  /* 0x0000004700757202 */ /* 0x000fe20000000f00 */
[----:B------:R-:W-:Y:S02]  /*cce0*/  FADD.FTZ R10, R186, R8 ;  /* 0x00000008ba0a7221 */ /* 0x000fe40000010000 */
[----:B------:R-:W-:Y:S01]  /*ccf0*/  FADD.FTZ R0, R115, R9 ;  /* 0x0000000973007221 */ /* 0x000fe20000010000 */
[----:B------:R-:W-:Y:S04]  /*cd00*/  HMMA.16816.F32 R180, R180, R6, R64 ;  /* 0x00000006b4b4723c */ /* 0x000fe80000001840 */
[----:B------:R-:W-:Y:S02]  /*cd10*/  FADD.FTZ R9, R184, R4 ;  /* 0x00000004b8097221 */ /* 0x000fe40000010000 */
[----:B------:R-:W-:Y:S01]  /*cd20*/  FADD.FTZ R5, R116, R3 ;  /* 0x0000000374057221 */ /* 0x000fe20000010000 */
[----:B------:R-:W-:Y:S01]  /*cd30*/  MOV R116, R72 ;  /* 0x0000004800747202 */ /* 0x000fe20000000f00 */
        /* <DEDUP_REMOVED lines=12> */
[----:B------:R-:W-:Y:S01]  /*ce00*/  STL [R1+0x14], R5 ;  /* 0x0000140501007387 */ /* 0x000fe20000100800 */
[----:B------:R-:W-:Y:S02]  /*ce10*/  FADD.FTZ R3, R112, R3 ;  /* 0x0000000370037221 */ /* 0x000fe40000010000 */
[----:B------:R-:W-:Y:S01]  /*ce20*/  FADD.FTZ R0, R111, R8 ;  /* 0x000000086f007221 */ /* 0x000fe20000010000 */
[----:B------:R-:W-:Y:S01]  /*ce30*/  STL [R1+0x18], R4 ;  /* 0x0000180401007387 */ /* 0x000fe20000100800 */
[----:B------:R-:W-:Y:S02]  /*ce40*/  FADD.FTZ R3, R113, R3 ;  /* 0x0000000371037221 */ /* 0x000fe40000010000 */
[----:B------:R-:W-:Y:S03]  /*ce50*/  FADD.FTZ R0, R88, R0 ;  /* 0x0000000058007221 */ /* 0x000fe60000010000 */
[----:B------:R2:W-:Y:S01]  /*ce60*/  STL [R1+0x20], R3 ;  /* 0x0000200301007387 */ /* 0x0005e20000100800 */
[----:B------:R-:W-:Y:S05]  /*ce70*/  FADD.FTZ R0, R75, R0 ;  /* 0x000000004b007221 */ /* 0x000fea0000010000 */
[----:B------:R1:W-:Y:S01]  /*ce80*/  STL [R1+0x1c], R0 ;  /* 0x00001c0001007387 */ /* 0x0003e20000100800 */
[----:B--2---:R-:W-:Y:S01]  /*ce90*/  MOV R3, R73 ;  /* 0x0000004900037202 */ /* 0x004fe20000000f00 */
[----:B-1---5:R-:W-:-:S05]  /*cea0*/  @P0 BRA `(.L_x_20) ;  /* 0xffffad8000000947 */ /* 0x022fca000383ffff */
.L_x_19:
[----:B-1----:R-:W2:Y:S04]  /*ceb0*/  LDL.LU R0, [R1+0x14] ;  /* 0x0000140001007983 */ /* 0x002ea80000300800 */
[----:B------:R-:W3:Y:S04]  /*cec0*/  LDL.LU R4, [R1+0x18] ;  /* 0x0000180001047983 */ /* 0x000ee80000300800 */
[----:B------:R-:W4:Y:S04]  /*ced0*/  LDL.LU R10, [R1+0x20] ;  /* 0x00002000010a7983 */ /* 0x000f280000300800 */
[----:B------:R-:W5:Y:S01]  /*cee0*/  LDL.LU R8, [R1+0x1c] ;  /* 0x00001c0001087983 */ /* 0x000f620000300800 */
[----:B------:R-:W-:-:S02]  /*cef0*/  MOV R20, 0xff800000 ;  /* 0xff80000000147802 */ /* 0x000fc40000000f00 */
[----:B------:R-:W-:Y:S02]  /*cf00*/  MOV R21, 0xff800000 ;  /* 0xff80000000157802 */ /* 0x000fe40000000f00 */
[----:B------:R-:W-:Y:S02]  /*cf10*/  MOV R22, 0xff800000 ;  /* 0xff80000000167802 */ /* 0x000fe40000000f00 */
[----:B------:R-:W-:Y:S02]  /*cf20*/  MOV R23, 0xff800000 ;  /* 0xff80000000177802 */ /* 0x000fe40000000f00 */
[----:B------:R-:W-:Y:S01]  /*cf30*/  PLOP3.LUT P4, PT, PT, PT, PT, 0x8, 0x0 ;  /* 0x000000000000781c */ /* 0x000fe20003f8e170 */
[----:B--2---:R-:W1:Y:S04]  /*cf40*/  SHFL.BFLY PT, R5, R0, 0x2, 0x1f ;  /* 0x0c401f0000057f89 */ /* 0x004e6800000e0000 */
[----:B---3--:R-:W2:Y:S04]  /*cf50*/  SHFL.BFLY PT, R9, R4, 0x2, 0x1f ;  /* 0x0c401f0004097f89 */ /* 0x008ea800000e0000 */
[----:B----4-:R-:W3:Y:S04]  /*cf60*/  SHFL.BFLY PT, R7, R10, 0x2, 0x1f ;  /* 0x0c401f000a077f89 */ /* 0x010ee800000e0000 */
[----:B-----5:R-:W4:Y:S01]  /*cf70*/  SHFL.BFLY PT, R6, R8, 0x2, 0x1f ;  /* 0x0c401f0008067f89 */ /* 0x020f2200000e0000 */
[----:B-1----:R-:W-:-:S02]  /*cf80*/  FADD.FTZ R5, R5, R0 ;  /* 0x0000000005057221 */ /* 0x002fc40000010000 */
[----:B--2---:R-:W-:-:S03]  /*cf90*/  FADD.FTZ R9, R9, R4 ;  /* 0x0000000409097221 */ /* 0x004fc60000010000 */
[----:B------:R-:W1:Y:S01]  /*cfa0*/  SHFL.BFLY PT, R0, R5, 0x1, 0x1f ;  /* 0x0c201f0005007f89 */ /* 0x000e6200000e0000 */
[----:B---3--:R-:W-:-:S03]  /*cfb0*/  FADD.FTZ R7, R7, R10 ;  /* 0x0000000a07077221 */ /* 0x008fc60000010000 */
[----:B------:R-:W2:Y:S01]  /*cfc0*/  SHFL.BFLY PT, R4, R9, 0x1, 0x1f ;  /* 0x0c201f0009047f89 */ /* 0x000ea200000e0000 */
[----:B----4-:R-:W-:-:S03]  /*cfd0*/  FADD.FTZ R6, R6, R8 ;  /* 0x0000000806067221 */ /* 0x010fc60000010000 */
[----:B------:R-:W3:Y:S04]  /*cfe0*/  SHFL.BFLY PT, R3, R7, 0x1, 0x1f ;  /* 0x0c201f0007037f89 */ /* 0x000ee800000e0000 */
[----:B------:R-:W4:Y:S01]  /*cff0*/  SHFL.BFLY PT, R8, R6, 0x1, 0x1f ;  /* 0x0c201f0006087f89 */ /* 0x000f2200000e0000 */
[----:B-1----:R-:W-:Y:S01]  /*d000*/  FADD.FTZ R5, R5, R0 ;  /* 0x0000000005057221 */ /* 0x002fe20000010000 */
[----:B------:R-:W-:Y:S01]  /*d010*/  MOV R0, RZ ;  /* 0x000000ff00007202 */ /* 0x000fe20000000f00 */
[----:B--2---:R-:W-:-:S03]  /*d020*/  FADD.FTZ R9, R9, R4 ;  /* 0x0000000409097221 */ /* 0x004fc60000010000 */
[----:B------:R-:W-:Y:S02]  /*d030*/  FSETP.NE.FTZ.AND P3, PT, R5, RZ, PT ;  /* 0x000000ff0500720b */ /* 0x000fe40003f75000 */
[----:B------:R-:W-:Y:S01]  /*d040*/  MOV R4, RZ ;  /* 0x000000ff00047202 */ /* 0x000fe20000000f00 */
[----:B---3--:R-:W-:Y:S01]  /*d050*/  FADD.FTZ R7, R7, R3 ;  /* 0x0000000307077221 */ /* 0x008fe20000010000 */
[----:B------:R-:W-:Y:S02]  /*d060*/  FSETP.NE.FTZ.AND P2, PT, R9, RZ, PT ;  /* 0x000000ff0900720b */ /* 0x000fe40003f55000 */
[----:B------:R-:W-:Y:S01]  /*d070*/  MOV R3, RZ ;  /* 0x000000ff00037202 */ /* 0x000fe20000000f00 */
[----:B----4-:R-:W-:Y:S01]  /*d080*/  FADD.FTZ R6, R8, R6 ;  /* 0x0000000608067221 */ /* 0x010fe20000010000 */
[----:B------:R-:W-:-:S04]  /*d090*/  FSETP.NE.FTZ.AND P1, PT, R7, RZ, PT ;  /* 0x000000ff0700720b */ /* 0x000fc80003f35000 */
[----:B------:R-:W-:Y:S01]  /*d0a0*/  FSETP.NE.FTZ.AND P0, PT, R6, RZ, PT ;  /* 0x000000ff0600720b */ /* 0x000fe20003f15000 */
[----:B------:R-:W1:Y:S08]  /*d0b0*/  @P3 MUFU.RCP R0, R5 ;  /* 0x0000000500003308 */ /* 0x000e700000001000 */
[----:B------:R-:W2:Y:S04]  /*d0c0*/  @P1 MUFU.RCP R3, R7 ;  /* 0x0000000700031308 */ /* 0x000ea80000001000 */
[----:B------:R-:W-:Y:S01]  /*d0d0*/  @P0 MOV R8, 0x3f317218 ;  /* 0x3f31721800080802 */ /* 0x000fe20000000f00 */
[----:B-1----:R-:W-:-:S03]  /*d0e0*/  FMUL.FTZ R124, R0, R124 ;  /* 0x0000007c007c7220 */ /* 0x002fc60000410000 */
[----:B------:R-:W1:Y:S01]  /*d0f0*/  @P2 MUFU.RCP R4, R9 ;  /* 0x0000000900042308 */ /* 0x000e620000001000 */
[C---:B------:R-:W-:Y:S02]  /*d100*/  FMUL.FTZ R125, R0.reuse, R125 ;  /* 0x0000007d007d7220 */ /* 0x040fe40000410000 */
[C---:B------:R-:W-:Y:S02]  /*d110*/  FMUL.FTZ R132, R0.reuse, R132 ;  /* 0x0000008400847220 */ /* 0x040fe40000410000 */
[C---:B------:R-:W-:Y:S02]  /*d120*/  FMUL.FTZ R133, R0.reuse, R133 ;  /* 0x0000008500857220 */ /* 0x040fe40000410000 */
[C---:B------:R-:W-:Y:S01]  /*d130*/  FMUL.FTZ R136, R0.reuse, R136 ;  /* 0x0000008800887220 */ /* 0x040fe20000410000 */
[----:B------:R-:W-:Y:S01]  /*d140*/  @P3 MUFU.LG2 R11, R5 ;  /* 0x00000005000b3308 */ /* 0x000fe20000000c00 */
[C---:B------:R-:W-:Y:S02]  /*d150*/  FMUL.FTZ R137, R0.reuse, R137 ;  /* 0x0000008900897220 */ /* 0x040fe40000410000 */
[----:B------:R-:W-:-:S02]  /*d160*/  FMUL.FTZ R148, R0, R148 ;  /* 0x0000009400947220 */ /* 0x000fc40000410000 */
[C---:B------:R-:W-:Y:S02]  /*d170*/  FMUL.FTZ R149, R0.reuse, R149 ;  /* 0x0000009500957220 */ /* 0x040fe40000410000 */
[C---:B------:R-:W-:Y:S01]  /*d180*/  FMUL.FTZ R152, R0.reuse, R152 ;  /* 0x0000009800987220 */ /* 0x040fe20000410000 */
[----:B------:R-:W-:Y:S01]  /*d190*/  @P2 MUFU.LG2 R9, R9 ;  /* 0x0000000900092308 */ /* 0x000fe20000000c00 */
[C---:B------:R-:W-:Y:S02]  /*d1a0*/  FMUL.FTZ R153, R0.reuse, R153 ;  /* 0x0000009900997220 */ /* 0x040fe40000410000 */
[C---:B------:R-:W-:Y:S02]  /*d1b0*/  FMUL.FTZ R164, R0.reuse, R164 ;  /* 0x000000a400a47220 */ /* 0x040fe40000410000 */
[C---:B------:R-:W-:Y:S02]  /*d1c0*/  FMUL.FTZ R165, R0.reuse, R165 ;  /* 0x000000a500a57220 */ /* 0x040fe40000410000 */
[C---:B------:R-:W-:Y:S01]  /*d1d0*/  FMUL.FTZ R168, R0.reuse, R168 ;  /* 0x000000a800a87220 */ /* 0x040fe20000410000 */
[----:B------:R-:W-:Y:S01]  /*d1e0*/  @P1 MUFU.LG2 R7, R7 ;  /* 0x0000000700071308 */ /* 0x000fe20000000c00 */
[----:B------:R-:W-:-:S02]  /*d1f0*/  FMUL.FTZ R169, R0, R169 ;  /* 0x000000a900a97220 */ /* 0x000fc40000410000 */
[C---:B------:R-:W-:Y:S02]  /*d200*/  FMUL.FTZ R180, R0.reuse, R180 ;  /* 0x000000b400b47220 */ /* 0x040fe40000410000 */
[----:B------:R-:W-:Y:S01]  /*d210*/  FMUL.FTZ R181, R0, R181 ;  /* 0x000000b500b57220 */ /* 0x000fe20000410000 */
[----:B------:R-:W-:Y:S01]  /*d220*/  MOV R0, RZ ;  /* 0x000000ff00007202 */ /* 0x000fe20000000f00 */
[C---:B--2---:R-:W-:Y:S02]  /*d230*/  FMUL.FTZ R120, R3.reuse, R120 ;  /* 0x0000007803787220 */ /* 0x044fe40000410000 */
[C---:B------:R-:W-:Y:S02]  /*d240*/  FMUL.FTZ R121, R3.reuse, R121 ;  /* 0x0000007903797220 */ /* 0x040fe40000410000 */
[C---:B------:R-:W-:Y:S01]  /*d250*/  FMUL.FTZ R128, R3.reuse, R128 ;  /* 0x0000008003807220 */ /* 0x040fe20000410000 */
[----:B------:R-:W2:Y:S01]  /*d260*/  @P0 MUFU.RCP R0, R6 ;  /* 0x0000000600000308 */ /* 0x000ea20000001000 */
[----:B------:R-:W-:-:S02]  /*d270*/  FMUL.FTZ R129, R3, R129 ;  /* 0x0000008103817220 */ /* 0x000fc40000410000 */
[C---:B------:R-:W-:Y:S02]  /*d280*/  FMUL.FTZ R140, R3.reuse, R140 ;  /* 0x0000008c038c7220 */ /* 0x040fe40000410000 */
[C---:B------:R-:W-:Y:S02]  /*d290*/  FMUL.FTZ R141, R3.reuse, R141 ;  /* 0x0000008d038d7220 */ /* 0x040fe40000410000 */
[C---:B------:R-:W-:Y:S01]  /*d2a0*/  FMUL.FTZ R144, R3.reuse, R144 ;  /* 0x0000009003907220 */ /* 0x040fe20000410000 */
[----:B------:R-:W3:Y:S01]  /*d2b0*/  @P0 MUFU.LG2 R6, R6 ;  /* 0x0000000600060308 */ /* 0x000ee20000000c00 */
[C---:B------:R-:W-:Y:S02]  /*d2c0*/  FMUL.FTZ R145, R3.reuse, R145 ;  /* 0x0000009103917220 */ /* 0x040fe40000410000 */
[C---:B------:R-:W-:Y:S02]  /*d2d0*/  FMUL.FTZ R156, R3.reuse, R156 ;  /* 0x0000009c039c7220 */ /* 0x040fe40000410000 */
[----:B------:R-:W-:-:S02]  /*d2e0*/  FMUL.FTZ R157, R3, R157 ;  /* 0x0000009d039d7220 */ /* 0x000fc40000410000 */
[C---:B------:R-:W-:Y:S02]  /*d2f0*/  FMUL.FTZ R160, R3.reuse, R160 ;  /* 0x000000a003a07220 */ /* 0x040fe40000410000 */
[C---:B------:R-:W-:Y:S02]  /*d300*/  FMUL.FTZ R161, R3.reuse, R161 ;  /* 0x000000a103a17220 */ /* 0x040fe40000410000 */
[C---:B------:R-:W-:Y:S02]  /*d310*/  FMUL.FTZ R172, R3.reuse, R172 ;  /* 0x000000ac03ac7220 */ /* 0x040fe40000410000 */
[C---:B------:R-:W-:Y:S02]  /*d320*/  FMUL.FTZ R173, R3.reuse, R173 ;  /* 0x000000ad03ad7220 */ /* 0x040fe40000410000 */
[C---:B------:R-:W-:Y:S02]  /*d330*/  FMUL.FTZ R176, R3.reuse, R176 ;  /* 0x000000b003b07220 */ /* 0x040fe40000410000 */
[----:B------:R-:W-:Y:S01]  /*d340*/  FMUL.FTZ R177, R3, R177 ;  /* 0x000000b103b17220 */ /* 0x000fe20000410000 */
[----:B------:R-:W-:Y:S01]  /*d350*/  @P2 MOV R3, 0x3f317218 ;  /* 0x3f31721800032802 */ /* 0x000fe20000000f00 */
[----:B-1----:R-:W-:-:S02]  /*d360*/  FMUL.FTZ R126, R4, R126 ;  /* 0x0000007e047e7220 */ /* 0x002fc40000410000 */
[C---:B------:R-:W-:Y:S02]  /*d370*/  FMUL.FTZ R127, R4.reuse, R127 ;  /* 0x0000007f047f7220 */ /* 0x040fe40000410000 */
[C---:B------:R-:W-:Y:S02]  /*d380*/  FMUL.FTZ R134, R4.reuse, R134 ;  /* 0x0000008604867220 */ /* 0x040fe40000410000 */
[C---:B------:R-:W-:Y:S02]  /*d390*/  FMUL.FTZ R135, R4.reuse, R135 ;  /* 0x0000008704877220 */ /* 0x040fe40000410000 */
        /* <DEDUP_REMOVED lines=11> */
[----:B------:R-:W-:Y:S01]  /*d450*/  FMUL.FTZ R183, R4, R183 ;  /* 0x000000b704b77220 */ /* 0x000fe20000410000 */
[----:B------:R-:W-:Y:S01]  /*d460*/  @P3 MOV R4, 0x3f317218 ;  /* 0x3f31721800043802 */ /* 0x000fe20000000f00 */
[C---:B--2---:R-:W-:Y:S02]  /*d470*/  FMUL.FTZ R122, R0.reuse, R122 ;  /* 0x0000007a007a7220 */ /* 0x044fe40000410000 */
        /* <DEDUP_REMOVED lines=14> */
[----:B------:R-:W-:Y:S01]  /*d560*/  FMUL.FTZ R179, R0, R179 ;  /* 0x000000b300b37220 */ /* 0x000fe20000410000 */
[----:B------:R-:W-:Y:S01]  /*d570*/  @P1 MOV R0, 0x3f317218 ;  /* 0x3f31721800001802 */ /* 0x000fe20000000f00 */
[----:B------:R-:W-:Y:S02]  /*d580*/  @P2 FMUL.FTZ R5, R3, c[0x0][0x2d0] ;  /* 0x0000b40003052a20 */ /* 0x000fe40000410000 */
[----:B------:R-:W-:Y:S02]  /*d590*/  @P3 FMUL.FTZ R10, R4, c[0x0][0x2d0] ;  /* 0x0000b400040a3a20 */ /* 0x000fe40000410000 */
[----:B------:R-:W-:Y:S02]  /*d5a0*/  @P1 FMUL.FTZ R3, R0, c[0x0][0x2d0] ;  /* 0x0000b40000031a20 */ /* 0x000fe40000410000 */
[----:B------:R-:W-:Y:S02]  /*d5b0*/  @P3 FMUL.FTZ R11, R11, 0.69314718246459960938 ;  /* 0x3f3172180b0b3820 */ /* 0x000fe40000410000 */
[----:B------:R-:W-:-:S02]  /*d5c0*/  @P2 FMUL.FTZ R9, R9, 0.69314718246459960938 ;  /* 0x3f31721809092820 */ /* 0x000fc40000410000 */
[----:B------:R-:W-:Y:S02]  /*d5d0*/  @P1 FMUL.FTZ R7, R7, 0.69314718246459960938 ;  /* 0x3f31721807071820 */ /* 0x000fe40000410000 */
[----:B---3--:R-:W-:Y:S02]  /*d5e0*/  @P0 FMUL.FTZ R4, R6, 0.69314718246459960938 ;  /* 0x3f31721806040820 */ /* 0x008fe40000410000 */
[----:B------:R-:W-:Y:S02]  /*d5f0*/  @P0 FMUL.FTZ R0, R8, c[0x0][0x2d0] ;  /* 0x0000b40008000a20 */ /* 0x000fe40000410000 */
[----:B------:R-:W-:Y:S02]  /*d600*/  @P3 FFMA.FTZ R20, R10, R73, R11 ;  /* 0x000000490a143223 */ /* 0x000fe4000001000b */
[----:B------:R-:W-:Y:S02]  /*d610*/  @P2 FFMA.FTZ R21, R5, R72, R9 ;  /* 0x0000004805152223 */ /* 0x000fe40000010009 */
[----:B------:R-:W-:-:S02]  /*d620*/  @P1 FFMA.FTZ R22, R3, R71, R7 ;  /* 0x0000004703161223 */ /* 0x000fc40000010007 */
[----:B------:R-:W-:Y:S02]  /*d630*/  @P0 FFMA.FTZ R23, R0, R2, R4 ;  /* 0x0000000200170223 */ /* 0x000fe40000010004 */
.L_x_3:
[----:B------:R-:W-:Y:S05]  /*d640*/  @P4 BRA `(.L_x_23) ;  /* 0x0000149000004947 */ /* 0x000fea0003800000 */
[----:B------:R-:W3:Y:S01]  /*d650*/  S2R R16, SR_TID.X ;  /* 0x0000000000107919 */ /* 0x000ee20000002100 */
[----:B------:R-:W-:Y:S01]  /*d660*/  ULDC.64 UR4, c[0x0][0x4d0] ;  /* 0x0001340000047ab9 */ /* 0x000fe20000000a00 */
[----:B------:R-:W-:Y:S01]  /*d670*/  IMAD R4, RZ, RZ, -UR10 ;  /* 0x8000000aff047e24 */ /* 0x000fe2000f8e02ff */
[----:B--2---:R-:W-:Y:S01]  /*d680*/  UIMAD.WIDE.U32 UR8, UR10, UR4, URZ ;  /* 0x000000040a0872a5 */ /* 0x004fe2000f8e003f */
[----:B------:R-:W2:Y:S01]  /*d690*/  S2R R12, SR_CTAID.Y ;  /* 0x00000000000c7919 */ /* 0x000ea20000002600 */
[----:B------:R-:W-:Y:S01]  /*d6a0*/  USHF.R.S32.HI UR6, URZ, 0x1f, UR10 ;  /* 0x0000001f3f067899 */ /* 0x000fe2000801140a */
[----:B------:R-:W-:Y:S01]  /*d6b0*/  MOV R24, c[0x0][0x4e8] ;  /* 0x00013a0000187a02 */ /* 0x000fe20000000f00 */
[----:B------:R-:W-:Y:S01]  /*d6c0*/  BSSY B0, `(.L_x_24) ;  /* 0x00000ab000007945 */ /* 0x000fe20003800000 */
[----:B------:R-:W4:Y:S01]  /*d6d0*/  S2R R9, SR_CTAID.Z ;  /* 0x0000000000097919 */ /* 0x000f220000002700 */
[----:B------:R-:W-:Y:S01]  /*d6e0*/  IMAD.U32 R3, RZ, RZ, UR9 ;  /* 0x00000009ff037e24 */ /* 0x000fe2000f8e00ff */
[----:B------:R-:W-:Y:S01]  /*d6f0*/  UIMAD UR7, UR6, UR4, URZ ;  /* 0x00000004060772a4 */ /* 0x000fe2000f8e023f */
[----:B-1----:R-:W-:Y:S01]  /*d700*/  IMAD.U32 R2, RZ, RZ, UR8 ;  /* 0x00000008ff027e24 */ /* 0x002fe2000f8e00ff */
[----:B------:R-:W1:Y:S04]  /*d710*/  S2R R15, SR_CTAID.X ;  /* 0x00000000000f7919 */ /* 0x000e680000002500 */
[----:B------:R-:W-:Y:S01]  /*d720*/  BAR.SYNC.DEFER_BLOCKING 0x1, 0x80 ;  /* 0x0042000000007b1d */ /* 0x000fe20000010000 */
[----:B------:R-:W-:Y:S01]  /*d730*/  UIMAD UR5, UR10, UR5, UR7 ;  /* 0x000000050a0572a4 */ /* 0x000fe2000f8e0207 */
[C---:B------:R-:W-:Y:S01]  /*d740*/  ISETP.NE.AND P0, PT, R24.reuse, 0x1, PT ;  /* 0x000000011800780c */ /* 0x040fe20003f05270 */
[----:B------:R-:W-:-:S02]  /*d750*/  IMAD R24, R24, c[0x0][0x388], RZ ;  /* 0x0000e20018187a24 */ /* 0x000fc400078e02ff */
[----:B------:R-:W-:Y:S01]  /*d760*/  UIADD3 UR5, UR9, UR5, URZ ;  /* 0x0000000509057290 */ /* 0x000fe2000fffe03f */
[----:B---3--:R-:W-:-:S05]  /*d770*/  SHF.R.S32.HI R6, RZ, 0x1f, R16 ;  /* 0x0000001fff067819 */ /* 0x008fca0000011410 */
[----:B------:R-:W-:Y:S01]  /*d780*/  IMAD.U32 R5, RZ, RZ, UR5 ;  /* 0x00000005ff057e24 */ /* 0x000fe2000f8e00ff */
[-C--:B------:R-:W-:Y:S01]  /*d790*/  LEA.HI R0, R6, R16.reuse, RZ, 0x2 ;  /* 0x0000001006007211 */ /* 0x080fe200078f10ff */
[----:B--2---:R-:W-:Y:S01]  /*d7a0*/  IMAD R12, R4, c[0x0][0x550], R12 ;  /* 0x00015400040c7a24 */ /* 0x004fe200078e020c */
[-C--:B------:R-:W-:Y:S01]  /*d7b0*/  LEA.HI R6, R6, R16.reuse, RZ, 0x5 ;  /* 0x0000001006067211 */ /* 0x080fe200078f28ff */
[----:B------:R-:W-:Y:S01]  /*d7c0*/  IMAD.MOV.U32 R4, RZ, RZ, R2 ;  /* 0x000000ffff047224 */ /* 0x000fe200078e0002 */
[----:B------:R-:W-:Y:S01]  /*d7d0*/  LOP3.LUT R0, R0, 0xfffffffc, RZ, 0xc0, !PT ;  /* 0xfffffffc00007812 */ /* 0x000fe200078ec0ff */
[----:B------:R-:W-:Y:S01]  /*d7e0*/  ULDC.64 UR4, c[0x0][0x438] ;  /* 0x00010e0000047ab9 */ /* 0x000fe20000000a00 */
[----:B------:R-:W-:Y:S01]  /*d7f0*/  LOP3.LUT R7, R6, 0xffffffe0, RZ, 0xc0, !PT ;  /* 0xffffffe006077812 */ /* 0x000fe200078ec0ff */
[----:B------:R-:W-:Y:S01]  /*d800*/  UIMAD UR6, UR6, UR4, URZ ;  /* 0x00000004060672a4 */ /* 0x000fe2000f8e023f */
[----:B------:R-:W-:Y:S01]  /*d810*/  IADD3 R0, -R0, R16, RZ ;  /* 0x0000001000007210 */ /* 0x000fe20007ffe1ff */
[----:B------:R-:W-:Y:S01]  /*d820*/  UIMAD.WIDE.U32 UR8, UR10, UR4, URZ ;  /* 0x000000040a0872a5 */ /* 0x000fe2000f8e003f */
[--C-:B------:R-:W-:Y:S01]  /*d830*/  SHF.R.S32.HI R8, RZ, 0x5, R6.reuse ;  /* 0x00000005ff087819 */ /* 0x100fe20000011406 */
[----:B------:R-:W-:Y:S01]  /*d840*/  IMAD.IADD R16, R16, 0x1, -R7 ;  /* 0x0000000110107824 */ /* 0x000fe200078e0a07 */
[----:B------:R-:W-:Y:S01]  /*d850*/  LEA.HI R3, R0, R0, RZ, 0x1 ;  /* 0x0000000000037211 */ /* 0x000fe200078f08ff */
[----:B------:R-:W-:Y:S01]  /*d860*/  UIMAD UR4, UR10, UR5, UR6 ;  /* 0x000000050a0472a4 */ /* 0x000fe2000f8e0206 */
[----:B------:R-:W-:Y:S01]  /*d870*/  SHF.R.S32.HI R2, RZ, 0x1f, R6 ;  /* 0x0000001fff027819 */ /* 0x000fe20000011406 */
[----:B----4-:R-:W-:Y:S01]  /*d880*/  IMAD.WIDE.U32 R4, R9, c[0x0][0x4d8], R4 ;  /* 0x0001360009047a25 */ /* 0x010fe200078e0004 */
[----:B------:R-:W-:Y:S01]  /*d890*/  LOP3.LUT R7, R3, 0x1ffffffe, RZ, 0xc0, !PT ;  /* 0x1ffffffe03077812 */ /* 0x000fe200078ec0ff */
[----:B------:R-:W-:Y:S01]  /*d8a0*/  UIADD3 UR4, UR9, UR4, URZ ;  /* 0x0000000409047290 */ /* 0x000fe2000fffe03f */
[----:B------:R-:W-:-:S02]  /*d8b0*/  LEA.HI R2, R2, R8, RZ, 0x2 ;  /* 0x0000000802027211 */ /* 0x000fc400078f10ff */
[----:B------:R-:W-:Y:S01]  /*d8c0*/  IADD3 R7, R0, -R7, RZ ;  /* 0x8000000700077210 */ /* 0x000fe20007ffe0ff */
[----:B------:R-:W-:Y:S01]  /*d8d0*/  IMAD.SHL.U32 R0, R3, 0x20, RZ ;  /* 0x0000002003007824 */ /* 0x000fe200078e00ff */
[----:B------:R-:W-:Y:S02]  /*d8e0*/  SHF.R.S32.HI R3, RZ, 0x1f, R16 ;  /* 0x0000001fff037819 */ /* 0x000fe40000011410 */
[----:B------:R-:W-:Y:S02]  /*d8f0*/  LOP3.LUT R2, R2, 0xffffffc, RZ, 0xc0, !PT ;  /* 0x0ffffffc02027812 */ /* 0x000fe400078ec0ff */
[----:B------:R-:W-:Y:S01]  /*d900*/  LEA.HI R18, R3, R16, RZ, 0x2 ;  /* 0x0000001003127211 */ /* 0x000fe200078f10ff */
[----:B------:R-:W-:Y:S01]  /*d910*/  IMAD.U32 R3, RZ, RZ, UR9 ;  /* 0x00000009ff037e24 */ /* 0x000fe2000f8e00ff */
[----:B------:R-:W-:Y:S01]  /*d920*/  LOP3.LUT R0, R0, 0xffffffc0, RZ, 0xc0, !PT ;  /* 0xffffffc000007812 */ /* 0x000fe200078ec0ff */
[----:B------:R-:W-:Y:S01]  /*d930*/  IMAD.IADD R8, R8, 0x1, -R2 ;  /* 0x0000000108087824 */ /* 0x000fe200078e0a02 */
[----:B------:R-:W-:Y:S01]  /*d940*/  SHF.R.S32.HI R6, RZ, 0x2, R18 ;  /* 0x00000002ff067819 */ /* 0x000fe20000011412 */
[----:B------:R-:W-:Y:S01]  /*d950*/  IMAD.U32 R2, RZ, RZ, UR8 ;  /* 0x00000008ff027e24 */ /* 0x000fe2000f8e00ff */
[----:B------:R-:W-:Y:S01]  /*d960*/  SHF.R.S32.HI R10, RZ, 0x1f, R9 ;  /* 0x0000001fff0a7819 */ /* 0x000fe20000011409 */
[----:B------:R-:W-:Y:S01]  /*d970*/  IMAD R7, R7, 0x8, R0 ;  /* 0x0000000807077824 */ /* 0x000fe200078e0200 */
[----:B------:R-:W-:Y:S01]  /*d980*/  MOV R3, UR4 ;  /* 0x0000000400037c02 */ /* 0x000fe20008000f00 */
[----:B------:R-:W-:Y:S01]  /*d990*/  IMAD R14, R8, 0x10, R6 ;  /* 0x00000010080e7824 */ /* 0x000fe200078e0206 */
[----:B------:R-:W-:Y:S01]  /*d9a0*/  LOP3.LUT P1, RZ, R16, 0x3, RZ, 0xc0, !PT ;  /* 0x0000000310ff7812 */ /* 0x000fe2000782c0ff */
[----:B------:R-:W-:-:S02]  /*d9b0*/  IMAD R0, R10, c[0x0][0x4d8], RZ ;  /* 0x000136000a007a24 */ /* 0x000fc400078e02ff */
[----:B------:R-:W-:Y:S01]  /*d9c0*/  IMAD R6, R10, c[0x0][0x440], RZ ;  /* 0x000110000a067a24 */ /* 0x000fe200078e02ff */
[----:B------:R-:W-:Y:S01]  /*d9d0*/  IADD3 R8, R14, R7, RZ ;  /* 0x000000070e087210 */ /* 0x000fe20007ffe0ff */
[C---:B------:R-:W-:Y:S02]  /*d9e0*/  IMAD R0, R9.reuse, c[0x0][0x4dc], R0 ;  /* 0x0001370009007a24 */ /* 0x040fe400078e0200 */
[----:B------:R-:W-:Y:S02]  /*d9f0*/  IMAD R6, R9, c[0x0][0x444], R6 ;  /* 0x0001110009067a24 */ /* 0x000fe400078e0206 */
[----:B-1----:R-:W-:Y:S02]  /*da00*/  IMAD R8, R15, 0x80, R8 ;  /* 0x000000800f087824 */ /* 0x002fe400078e0208 */
[----:B------:R-:W-:-:S04]  /*da10*/  IMAD.WIDE.U32 R2, R9, c[0x0][0x440], R2 ;  /* 0x0001100009027a25 */ /* 0x000fc800078e0002 */
[----:B------:R-:W-:-:S04]  /*da20*/  @P0 IMAD.HI.U32 R11, R8, c[0x0][0x4ec], RZ ;  /* 0x00013b00080b0a27 */ /* 0x000fc800078e00ff */
[----:B------:R-:W-:Y:S01]  /*da30*/  IMAD.IADD R5, R5, 0x1, R0 ;  /* 0x0000000105057824 */ /* 0x000fe200078e0200 */
[----:B------:R-:W-:Y:S01]  /*da40*/  SHF.R.S32.HI R0, RZ, 0x1f, R12 ;  /* 0x0000001fff007819 */ /* 0x000fe2000001140c */
[----:B------:R-:W-:Y:S01]  /*da50*/  IMAD.IADD R3, R3, 0x1, R6 ;  /* 0x0000000103037824 */ /* 0x000fe200078e0206 */
[----:B------:R-:W-:Y:S01]  /*da60*/  MOV R6, R8 ;  /* 0x0000000800067202 */ /* 0x000fe20000000f00 */
[----:B------:R-:W-:Y:S01]  /*da70*/  @P0 IMAD.HI.U32 R10, R8, c[0x0][0x4ec], RZ ;  /* 0x00013b00080a0a27 */ /* 0x000fe200078e00ff */
[----:B------:R-:W-:-:S03]  /*da80*/  @P0 SHF.R.U32.HI R6, RZ, c[0x0][0x4f0], R11 ;  /* 0x00013c00ff060a19 */ /* 0x000fc6000001160b */
[----:B------:R-:W-:Y:S01]  /*da90*/  IMAD.MOV.U32 R7, RZ, RZ, R8 ;  /* 0x000000ffff077224 */ /* 0x000fe200078e0008 */
[----:B------:R-:W-:Y:S01]  /*daa0*/  @P0 SHF.R.U32.HI R7, RZ, c[0x0][0x4f0], R10 ;  /* 0x00013c00ff070a19 */ /* 0x000fe2000001160a */
[C---:B------:R-:W-:Y:S02]  /*dab0*/  IMAD R9, R0.reuse, c[0x0][0x448], RZ ;  /* 0x0001120000097a24 */ /* 0x040fe400078e02ff */
[----:B------:R-:W-:Y:S02]  /*dac0*/  IMAD R0, R0, c[0x0][0x4e0], RZ ;  /* 0x0001380000007a24 */ /* 0x000fe400078e02ff */
[----:B------:R-:W-:Y:S02]  /*dad0*/  IMAD.MOV R10, RZ, RZ, -R6 ;  /* 0x000000ffff0a7224 */ /* 0x000fe400078e0a06 */
[C---:B------:R-:W-:Y:S01]  /*dae0*/  IMAD R11, R12.reuse, c[0x0][0x44c], R9 ;  /* 0x000113000c0b7a24 */ /* 0x040fe200078e0209 */
[----:B------:R-:W-:Y:S01]  /*daf0*/  SHF.R.S32.HI R9, RZ, 0x1f, R7 ;  /* 0x0000001fff097819 */ /* 0x000fe20000011407 */
[----:B------:R-:W-:-:S02]  /*db00*/  IMAD R13, R12, c[0x0][0x4e4], R0 ;  /* 0x000139000c0d7a24 */ /* 0x000fc400078e0200 */
[----:B------:R-:W-:-:S04]  /*db10*/  IMAD.WIDE.U32 R4, R12, c[0x0][0x4e0], R4 ;  /* 0x000138000c047a25 */ /* 0x000fc800078e0004 */
[----:B------:R-:W-:Y:S01]  /*db20*/  IMAD R0, R10, c[0x0][0x4e8], R8 ;  /* 0x00013a000a007a24 */ /* 0x000fe200078e0208 */
[----:B------:R-:W-:Y:S01]  /*db30*/  SHF.R.S32.HI R10, RZ, 0x1f, R6 ;  /* 0x0000001fff0a7819 */ /* 0x000fe20000011406 */
[----:B------:R-:W-:Y:S01]  /*db40*/  IMAD R9, R9, c[0x0][0x430], RZ ;  /* 0x00010c0009097a24 */ /* 0x000fe200078e02ff */
[----:B------:R-:W-:Y:S01]  /*db50*/  IADD3 R4, P0, R6, R4, RZ ;  /* 0x0000000406047210 */ /* 0x000fe20007f1e0ff */
[----:B------:R-:W-:Y:S01]  /*db60*/  IMAD.WIDE.U32 R2, R12, c[0x0][0x448], R2 ;  /* 0x000112000c027a25 */ /* 0x000fe200078e0002 */
[----:B------:R-:W-:Y:S02]  /*db70*/  SHF.R.S32.HI R6, RZ, 0x1f, R0 ;  /* 0x0000001fff067819 */ /* 0x000fe40000011400 */
[----:B------:R-:W-:Y:S01]  /*db80*/  IADD3.X R5, R10, R5, R13, P0, !PT ;  /* 0x000000050a057210 */ /* 0x000fe200007fe40d */
[----:B------:R-:W-:Y:S01]  /*db90*/  IMAD R10, R7, c[0x0][0x434], R9 ;  /* 0x00010d00070a7a24 */ /* 0x000fe200078e0209 */
[----:B------:R-:W-:Y:S01]  /*dba0*/  IADD3 R3, R3, R11, RZ ;  /* 0x0000000b03037210 */ /* 0x000fe20007ffe0ff */
[----:B------:R-:W-:-:S02]  /*dbb0*/  IMAD R9, R6, c[0x0][0x4c8], RZ ;  /* 0x0001320006097a24 */ /* 0x000fc400078e02ff */
[----:B------:R-:W-:Y:S02]  /*dbc0*/  IMAD.MOV R6, RZ, RZ, -R7 ;  /* 0x000000ffff067224 */ /* 0x000fe400078e0a07 */
[----:B------:R-:W-:-:S04]  /*dbd0*/  IMAD.WIDE.U32 R4, R0, c[0x0][0x4c8], R4 ;  /* 0x0001320000047a25 */ /* 0x000fc800078e0004 */
[----:B------:R-:W-:Y:S02]  /*dbe0*/  IMAD R0, R0, c[0x0][0x4cc], R9 ;  /* 0x0001330000007a24 */ /* 0x000fe400078e0209 */
[----:B------:R-:W-:Y:S01]  /*dbf0*/  IMAD R13, R6, c[0x0][0x4e8], R8 ;  /* 0x00013a00060d7a24 */ /* 0x000fe200078e0208 */
[C---:B------:R-:W-:Y:S01]  /*dc00*/  LEA R6, P0, R4.reuse, c[0x0][0x4a8], 0x2 ;  /* 0x00012a0004067a11 */ /* 0x040fe200078010ff */
[----:B------:R-:W-:Y:S01]  /*dc10*/  IMAD.WIDE.U32 R2, R7, c[0x0][0x430], R2 ;  /* 0x00010c0007027a25 */ /* 0x000fe200078e0002 */
[----:B------:R-:W-:Y:S02]  /*dc20*/  IADD3 R0, R5, R0, RZ ;  /* 0x0000000005007210 */ /* 0x000fe40007ffe0ff */
[----:B------:R-:W-:Y:S01]  /*dc30*/  SHF.R.S32.HI R7, RZ, 0x1f, R13 ;  /* 0x0000001fff077819 */ /* 0x000fe2000001140d */
[----:B------:R-:W-:Y:S01]  /*dc40*/  IMAD.IADD R3, R3, 0x1, R10 ;  /* 0x0000000103037824 */ /* 0x000fe200078e020a */
[----:B------:R-:W-:Y:S01]  /*dc50*/  LEA.HI.X R0, R4, c[0x0][0x4ac], R0, 0x2, P0 ;  /* 0x00012b0004007a11 */ /* 0x000fe200000f1400 */
[----:B------:R-:W-:Y:S01]  /*dc60*/  IMAD R12, R15, 0x80, R14 ;  /* 0x000000800f0c7824 */ /* 0x000fe200078e020e */
[----:B------:R-:W-:Y:S01]  /*dc70*/  SHFL.IDX PT, R4, R6, RZ, 0x1c1f ;  /* 0x001c1fff06047589 */ /* 0x000fe200000e0000 */
[----:B------:R-:W-:-:S02]  /*dc80*/  IMAD R7, R7, c[0x0][0x428], RZ ;  /* 0x00010a0007077a24 */ /* 0x000fc400078e02ff */
[C---:B------:R-:W-:Y:S01]  /*dc90*/  IMAD.WIDE.U32 R2, R13.reuse, c[0x0][0x428], R2 ;  /* 0x00010a000d027a25 */ /* 0x040fe200078e0002 */
[----:B------:R-:W1:Y:S01]  /*dca0*/  SHFL.IDX PT, R5, R0, RZ, 0x1c1f ;  /* 0x001c1fff00057589 */ /* 0x000e6200000e0000 */
[C---:B------:R-:W-:Y:S02]  /*dcb0*/  IADD3 R14, R12.reuse, 0x40, RZ ;  /* 0x000000400c0e7810 */ /* 0x040fe40007ffe0ff */
[----:B------:R-:W-:Y:S01]  /*dcc0*/  IMAD R15, R13, c[0x0][0x42c], R7 ;  /* 0x00010b000d0f7a24 */ /* 0x000fe200078e0207 */
[----:B------:R-:W-:Y:S01]  /*dcd0*/  SHFL.IDX PT, R10, R6, 0x1, 0x1c1f ;  /* 0x003c1f00060a7f89 */ /* 0x000fe200000e0000 */
[C---:B------:R-:W-:Y:S02]  /*dce0*/  IADD3 R13, R12.reuse, 0x48, RZ ;  /* 0x000000480c0d7810 */ /* 0x040fe40007ffe0ff */
[-C--:B------:R-:W-:Y:S01]  /*dcf0*/  ISETP.GE.OR P4, PT, R12, R24.reuse, P1 ;  /* 0x000000180c00720c */ /* 0x080fe20000f86670 */
[----:B------:R-:W2:Y:S01]  /*dd00*/  SHFL.IDX PT, R11, R0, 0x1, 0x1c1f ;  /* 0x003c1f00000b7f89 */ /* 0x000ea200000e0000 */
[-C--:B------:R-:W-:Y:S01]  /*dd10*/  ISETP.GE.OR P2, PT, R14, R24.reuse, P1 ;  /* 0x000000180e00720c */ /* 0x080fe20000f46670 */
[----:B------:R-:W-:Y:S01]  /*dd20*/  IMAD.IADD R3, R3, 0x1, R15 ;  /* 0x0000000103037824 */ /* 0x000fe200078e020f */
[----:B------:R-:W-:Y:S01]  /*dd30*/  LEA R19, P0, R2, c[0x0][0x400], 0x2 ;  /* 0x0001000002137a11 */ /* 0x000fe200078010ff */
[----:B------:R-:W-:Y:S01]  /*dd40*/  SHFL.IDX PT, R8, R6, 0x2, 0x1c1f ;  /* 0x005c1f0006087f89 */ /* 0x000fe200000e0000 */
[----:B------:R-:W-:-:S02]  /*dd50*/  ISETP.GE.AND P5, PT, R14, R24, PT ;  /* 0x000000180e00720c */ /* 0x000fc40003fa6270 */
[----:B------:R-:W-:Y:S01]  /*dd60*/  LEA.HI.X R17, R2, c[0x0][0x404], R3, 0x2, P0 ;  /* 0x0001010002117a11 */ /* 0x000fe200000f1403 */
[----:B------:R-:W3:Y:S01]  /*dd70*/  SHFL.IDX PT, R9, R0, 0x2, 0x1c1f ;  /* 0x005c1f0000097f89 */ /* 0x000ee200000e0000 */
[----:B------:R-:W-:-:S03]  /*dd80*/  ISETP.GE.AND P6, PT, R13, R24, PT ;  /* 0x000000180d00720c */ /* 0x000fc60003fc6270 */
[----:B------:R-:W-:Y:S04]  /*dd90*/  SHFL.IDX PT, R6, R6, 0x3, 0x1c1f ;  /* 0x007c1f0006067f89 */ /* 0x000fe800000e0000 */
[----:B------:R4:W5:Y:S04]  /*dda0*/  SHFL.IDX PT, R7, R0, 0x3, 0x1c1f ;  /* 0x007c1f0000077f89 */ /* 0x00096800000e0000 */
[----:B-1----:R1:W-:Y:S04]  /*ddb0*/  @!P4 ST.E [R4.64], R20 ;  /* 0x000000140400c985 */ /* 0x0023e8000c101910 */
[----:B------:R1:W1:Y:S04]  /*ddc0*/  SHFL.IDX PT, R2, R19, RZ, 0x1c1f ;  /* 0x001c1fff13027589 */ /* 0x00026800000e0000 */
[----:B------:R1:W1:Y:S01]  /*ddd0*/  SHFL.IDX PT, R3, R17, RZ, 0x1c1f ;  /* 0x001c1fff11037589 */ /* 0x00026200000e0000 */
[----:B----4-:R-:W-:-:S04]  /*dde0*/  IADD3 R0, R12, 0x8, RZ ;  /* 0x000000080c007810 */ /* 0x010fc80007ffe0ff */
[CC--:B------:R-:W-:Y:S02]  /*ddf0*/  ISETP.GE.OR P3, PT, R0.reuse, R24.reuse, P1 ;  /* 0x000000180000720c */ /* 0x0c0fe40000f66670 */
[-C--:B------:R-:W-:Y:S02]  /*de00*/  ISETP.GE.OR P1, PT, R13, R24.reuse, P1 ;  /* 0x000000180d00720c */ /* 0x080fe40000f26670 */
[----:B------:R-:W-:Y:S02]  /*de10*/  ISETP.GE.AND P0, PT, R0, R24, PT ;  /* 0x000000180000720c */ /* 0x000fe40003f06270 */
[----:B------:R-:W-:-:S04]  /*de20*/  LOP3.LUT R0, R18, 0x7ffffffc, RZ, 0xc0, !PT ;  /* 0x7ffffffc12007812 */ /* 0x000fc800078ec0ff */
[----:B------:R-:W-:-:S03]  /*de30*/  IADD3 R0, R16, -R0, RZ ;  /* 0x8000000010007210 */ /* 0x000fc60007ffe0ff */
[----:B--2---:R2:W-:Y:S02]  /*de40*/  @!P3 ST.E [R10.64], R21 ;  /* 0x000000150a00b985 */ /* 0x0045e4000c101910 */
[----:B------:R-:W-:Y:S02]  /*de50*/  IMAD.SHL.U32 R0, R0, 0x2, RZ ;  /* 0x0000000200007824 */ /* 0x000fe400078e00ff */
[----:B---3--:R2:W-:Y:S04]  /*de60*/  @!P2 ST.E [R8.64], R22 ;  /* 0x000000160800a985 */ /* 0x0085e8000c101910 */
[----:B-----5:R2:W-:Y:S01]  /*de70*/  @!P1 ST.E [R6.64], R23 ;  /* 0x0000001706009985 */ /* 0x0205e2000c101910 */
[----:B------:R-:W-:-:S13]  /*de80*/  ISETP.GE.AND P1, PT, R12, R24, PT ;  /* 0x000000180c00720c */ /* 0x000fda0003f26270 */
[----:B------:R-:W-:Y:S05]  /*de90*/  @P1 BRA `(.L_x_25) ;  /* 0x000002d000001947 */ /* 0x000fea0003800000 */
[C---:B-12---:R-:W-:Y:S02]  /*dea0*/  IADD3 R6, R0.reuse, 0x8, RZ ;  /* 0x0000000800067810 */ /* 0x046fe40007ffe0ff */
[C---:B------:R-:W-:Y:S02]  /*deb0*/  IADD3 R5, R0.reuse, 0x10, RZ ;  /* 0x0000001000057810 */ /* 0x040fe40007ffe0ff */
[----:B------:R-:W-:Y:S02]  /*dec0*/  IADD3 R4, R0, 0x18, RZ ;  /* 0x0000001800047810 */ /* 0x000fe40007ffe0ff */
[----:B------:R-:W-:Y:S02]  /*ded0*/  ISETP.GE.AND P3, PT, R6, c[0x0][0x3c8], PT ;  /* 0x0000f20006007a0c */ /* 0x000fe40003f66270 */
[----:B------:R-:W-:Y:S02]  /*dee0*/  ISETP.GE.AND P2, PT, R5, c[0x0][0x3c8], PT ;  /* 0x0000f20005007a0c */ /* 0x000fe40003f46270 */
[----:B------:R-:W-:-:S02]  /*def0*/  ISETP.GE.AND P1, PT, R4, c[0x0][0x3c8], PT ;  /* 0x0000f20004007a0c */ /* 0x000fc40003f26270 */
[----:B------:R-:W-:-:S07]  /*df00*/  ISETP.GE.AND P4, PT, R0, c[0x0][0x3c8], PT ;  /* 0x0000f20000007a0c */ /* 0x000fce0003f86270 */
[----:B------:R-:W-:Y:S02]  /*df10*/  @!P3 LEA.HI R8, R6, R6, RZ, 0x1 ;  /* 0x000000060608b211 */ /* 0x000fe400078f08ff */
[----:B------:R-:W-:Y:S02]  /*df20*/  @!P2 LEA.HI R5, R5, R5, RZ, 0x1 ;  /* 0x000000050505a211 */ /* 0x000fe400078f08ff */
[----:B------:R-:W-:Y:S02]  /*df30*/  @!P1 LEA.HI R6, R4, R4, RZ, 0x1 ;  /* 0x0000000404069211 */ /* 0x000fe400078f08ff */
[----:B------:R-:W-:Y:S02]  /*df40*/  @!P3 LOP3.LUT R8, R8, 0xfffffffe, RZ, 0xc0, !PT ;  /* 0xfffffffe0808b812 */ /* 0x000fe400078ec0ff */
[----:B------:R-:W-:Y:S01]  /*df50*/  @!P2 LOP3.LUT R7, R5, 0xfffffffe, RZ, 0xc0, !PT ;  /* 0xfffffffe0507a812 */ /* 0x000fe200078ec0ff */
[----:B------:R-:W-:Y:S01]  /*df60*/  @!P4 IMAD.WIDE R4, R0, 0x4, R2 ;  /* 0x000000040004c825 */ /* 0x000fe200078e0202 */
[----:B------:R-:W-:-:S03]  /*df70*/  @!P1 LOP3.LUT R10, R6, 0xfffffffe, RZ, 0xc0, !PT ;  /* 0xfffffffe060a9812 */ /* 0x000fc600078ec0ff */
[--C-:B------:R-:W-:Y:S01]  /*df80*/  @!P3 IMAD.WIDE R8, R8, 0x4, R2.reuse ;  /* 0x000000040808b825 */ /* 0x100fe200078e0202 */
[----:B------:R1:W-:Y:S03]  /*df90*/  @!P4 ST.E.64 [R4.64], R124 ;  /* 0x0000007c0400c985 */ /* 0x0003e6000c101b10 */
[--C-:B------:R-:W-:Y:S01]  /*dfa0*/  @!P2 IMAD.WIDE R6, R7, 0x4, R2.reuse ;  /* 0x000000040706a825 */ /* 0x100fe200078e0202 */
[----:B------:R2:W-:Y:S04]  /*dfb0*/  @!P3 ST.E.64 [R8.64], R132 ;  /* 0x000000840800b985 */ /* 0x0005e8000c101b10 */
[----:B------:R3:W-:Y:S01]  /*dfc0*/  @!P2 ST.E.64 [R6.64], R136 ;  /* 0x000000880600a985 */ /* 0x0007e2000c101b10 */
[----:B-1----:R-:W-:Y:S01]  /*dfd0*/  @!P1 IMAD.WIDE R4, R10, 0x4, R2 ;  /* 0x000000040a049825 */ /* 0x002fe200078e0202 */
[----:B--2---:R-:W-:-:S04]  /*dfe0*/  IADD3 R8, R0, 0x20, RZ ;  /* 0x0000002000087810 */ /* 0x004fc80007ffe0ff */
[----:B------:R1:W-:Y:S01]  /*dff0*/  @!P1 ST.E.64 [R4.64], R148 ;  /* 0x0000009404009985 */ /* 0x0003e2000c101b10 */
[----:B---3--:R-:W-:Y:S02]  /*e000*/  IADD3 R6, R0, 0x28, RZ ;  /* 0x0000002800067810 */ /* 0x008fe40007ffe0ff */
[----:B------:R-:W-:Y:S02]  /*e010*/  ISETP.GE.AND P4, PT, R8, c[0x0][0x3c8], PT ;  /* 0x0000f20008007a0c */ /* 0x000fe40003f86270 */
[----:B------:R-:W-:-:S11]  /*e020*/  ISETP.GE.AND P3, PT, R6, c[0x0][0x3c8], PT ;  /* 0x0000f20006007a0c */ /* 0x000fd60003f66270 */
[----:B------:R-:W-:Y:S02]  /*e030*/  @!P4 LEA.HI R8, R8, R8, RZ, 0x1 ;  /* 0x000000080808c211 */ /* 0x000fe400078f08ff */
[----:B------:R-:W-:-:S04]  /*e040*/  @!P3 LEA.HI R7, R6, R6, RZ, 0x1 ;  /* 0x000000060607b211 */ /* 0x000fc800078f08ff */
[----:B------:R-:W-:Y:S02]  /*e050*/  @!P3 LOP3.LUT R7, R7, 0xfffffffe, RZ, 0xc0, !PT ;  /* 0xfffffffe0707b812 */ /* 0x000fe400078ec0ff */
[C---:B-1----:R-:W-:Y:S02]  /*e060*/  IADD3 R5, R0.reuse, 0x30, RZ ;  /* 0x0000003000057810 */ /* 0x042fe40007ffe0ff */
[----:B------:R-:W-:Y:S02]  /*e070*/  IADD3 R4, R0, 0x38, RZ ;  /* 0x0000003800047810 */ /* 0x000fe40007ffe0ff */
[----:B------:R-:W-:Y:S02]  /*e080*/  ISETP.GE.AND P2, PT, R5, c[0x0][0x3c8], PT ;  /* 0x0000f20005007a0c */ /* 0x000fe40003f46270 */
[----:B------:R-:W-:-:S11]  /*e090*/  ISETP.GE.AND P1, PT, R4, c[0x0][0x3c8], PT ;  /* 0x0000f20004007a0c */ /* 0x000fd60003f26270 */
[----:B------:R-:W-:Y:S02]  /*e0a0*/  @!P2 LEA.HI R6, R5, R5, RZ, 0x1 ;  /* 0x000000050506a211 */ /* 0x000fe400078f08ff */
[----:B------:R-:W-:Y:S02]  /*e0b0*/  @!P1 LEA.HI R4, R4, R4, RZ, 0x1 ;  /* 0x0000000404049211 */ /* 0x000fe400078f08ff */
[----:B------:R-:W-:Y:S02]  /*e0c0*/  @!P4 LOP3.LUT R5, R8, 0xfffffffe, RZ, 0xc0, !PT ;  /* 0xfffffffe0805c812 */ /* 0x000fe400078ec0ff */
[----:B------:R-:W-:Y:S01]  /*e0d0*/  @!P2 LOP3.LUT R10, R6, 0xfffffffe, RZ, 0xc0, !PT ;  /* 0xfffffffe060aa812 */ /* 0x000fe200078ec0ff */
[----:B------:R-:W-:Y:S01]  /*e0e0*/  @!P3 IMAD.WIDE R6, R7, 0x4, R2 ;  /* 0x000000040706b825 */ /* 0x000fe200078e0202 */
[----:B------:R-:W-:-:S03]  /*e0f0*/  @!P1 LOP3.LUT R11, R4, 0xfffffffe, RZ, 0xc0, !PT ;  /* 0xfffffffe040b9812 */ /* 0x000fc600078ec0ff */
[----:B------:R-:W-:-:S04]  /*e100*/  @!P4 IMAD.WIDE R8, R5, 0x4, R2 ;  /* 0x000000040508c825 */ /* 0x000fc800078e0202 */
[--C-:B------:R-:W-:Y:S01]  /*e110*/  @!P2 IMAD.WIDE R4, R10, 0x4, R2.reuse ;  /* 0x000000040a04a825 */ /* 0x100fe200078e0202 */
[----:B------:R1:W-:Y:S03]  /*e120*/  @!P4 ST.E.64 [R8.64], R152 ;  /* 0x000000980800c985 */ /* 0x0003e6000c101b10 */
[----:B------:R-:W-:Y:S01]  /*e130*/  @!P1 IMAD.WIDE R2, R11, 0x4, R2 ;  /* 0x000000040b029825 */ /* 0x000fe200078e0202 */
[----:B------:R1:W-:Y:S04]  /*e140*/  @!P3 ST.E.64 [R6.64], R164 ;  /* 0x000000a40600b985 */ /* 0x0003e8000c101b10 */
[----:B------:R1:W-:Y:S04]  /*e150*/  @!P2 ST.E.64 [R4.64], R168 ;  /* 0x000000a80400a985 */ /* 0x0003e8000c101b10 */
[----:B------:R1:W-:Y:S02]  /*e160*/  @!P1 ST.E.64 [R2.64], R180 ;  /* 0x000000b402009985 */ /* 0x0003e4000c101b10 */
.L_x_25:
[----:B-1----:R-:W-:Y:S05]  /*e170*/  BSYNC B0 ;  /* 0x0000000000007941 */ /* 0x002fea0003800000 */
.L_x_24:
[----:B------:R1:W3:Y:S01]  /*e180*/  SHFL.IDX PT, R3, R17, 0x1, 0x1c1f ;  /* 0x003c1f0011037f89 */ /* 0x0002e200000e0000 */
[----:B------:R-:W-:Y:S03]  /*e190*/  BSSY B0, `(.L_x_26) ;  /* 0x0000030000007945 */ /* 0x000fe60003800000 */
[----:B------:R1:W4:Y:S01]  /*e1a0*/  SHFL.IDX PT, R2, R19, 0x1, 0x1c1f ;  /* 0x003c1f0013027f89 */ /* 0x00032200000e0000 */
[----:B------:R-:W-:Y:S05]  /*e1b0*/  @P0 BRA `(.L_x_27) ;  /* 0x000002d000000947 */ /* 0x000fea0003800000 */
[C---:B------:R-:W-:Y:S02]  /*e1c0*/  IADD3 R5, R0.reuse, 0x8, RZ ;  /* 0x0000000800057810 */ /* 0x040fe40007ffe0ff */
[----:B------:R-:W-:-:S02]  /*e1d0*/  IADD3 R4, R0, 0x10, RZ ;  /* 0x0000001000047810 */ /* 0x000fc40007ffe0ff */
[----:B------:R-:W-:Y:S02]  /*e1e0*/  ISETP.GE.AND P1, PT, R5, c[0x0][0x3c8], PT ;  /* 0x0000f20005007a0c */ /* 0x000fe40003f26270 */
[----:B------:R-:W-:Y:S02]  /*e1f0*/  ISETP.GE.AND P0, PT, R4, c[0x0][0x3c8], PT ;  /* 0x0000f20004007a0c */ /* 0x000fe40003f06270 */
[C---:B------:R-:W-:Y:S02]  /*e200*/  ISETP.GE.AND P2, PT, R0.reuse, c[0x0][0x3c8], PT ;  /* 0x0000f20000007a0c */ /* 0x040fe40003f46270 */
[----:B--2---:R-:W-:-:S04]  /*e210*/  IADD3 R10, R0, 0x18, RZ ;  /* 0x00000018000a7810 */ /* 0x004fc80007ffe0ff */
[----:B------:R-:W-:-:S03]  /*e220*/  ISETP.GE.AND P4, PT, R10, c[0x0][0x3c8], PT ;  /* 0x0000f2000a007a0c */ /* 0x000fc60003f86270 */
[----:B------:R-:W-:Y:S02]  /*e230*/  @!P1 LEA.HI R5, R5, R5, RZ, 0x1 ;  /* 0x0000000505059211 */ /* 0x000fe400078f08ff */
[----:B------:R-:W-:Y:S02]  /*e240*/  @!P0 LEA.HI R4, R4, R4, RZ, 0x1 ;  /* 0x0000000404048211 */ /* 0x000fe400078f08ff */
[----:B------:R-:W-:Y:S01]  /*e250*/  @!P1 LOP3.LUT R5, R5, 0xfffffffe, RZ, 0xc0, !PT ;  /* 0xfffffffe05059812 */ /* 0x000fe200078ec0ff */
[----:B---34-:R-:W-:Y:S01]  /*e260*/  @!P2 IMAD.WIDE R6, R0, 0x4, R2 ;  /* 0x000000040006a825 */ /* 0x018fe200078e0202 */
[----:B------:R-:W-:-:S03]  /*e270*/  @!P0 LOP3.LUT R8, R4, 0xfffffffe, RZ, 0xc0, !PT ;  /* 0xfffffffe04088812 */ /* 0x000fc600078ec0ff */
[--C-:B------:R-:W-:Y:S01]  /*e280*/  @!P1 IMAD.WIDE R4, R5, 0x4, R2.reuse ;  /* 0x0000000405049825 */ /* 0x100fe200078e0202 */
[----:B------:R2:W-:Y:S01]  /*e290*/  @!P2 ST.E.64 [R6.64], R126 ;  /* 0x0000007e0600a985 */ /* 0x0005e2000c101b10 */
[----:B------:R-:W-:Y:S02]  /*e2a0*/  @!P4 LEA.HI R10, R10, R10, RZ, 0x1 ;  /* 0x0000000a0a0ac211 */ /* 0x000fe400078f08ff */
[----:B------:R-:W-:Y:S01]  /*e2b0*/  @!P0 IMAD.WIDE R8, R8, 0x4, R2 ;  /* 0x0000000408088825 */ /* 0x000fe200078e0202 */
[----:B------:R3:W-:Y:S04]  /*e2c0*/  @!P1 ST.E.64 [R4.64], R134 ;  /* 0x0000008604009985 */ /* 0x0007e8000c101b10 */
[----:B------:R4:W-:Y:S01]  /*e2d0*/  @!P0 ST.E.64 [R8.64], R138 ;  /* 0x0000008a08008985 */ /* 0x0009e2000c101b10 */
[----:B--2---:R-:W-:-:S02]  /*e2e0*/  IADD3 R7, R0, 0x20, RZ ;  /* 0x0000002000077810 */ /* 0x004fc40007ffe0ff */
[C---:B------:R-:W-:Y:S02]  /*e2f0*/  IADD3 R6, R0.reuse, 0x28, RZ ;  /* 0x0000002800067810 */ /* 0x040fe40007ffe0ff */
[C---:B---3--:R-:W-:Y:S02]  /*e300*/  IADD3 R5, R0.reuse, 0x30, RZ ;  /* 0x0000003000057810 */ /* 0x048fe40007ffe0ff */
[----:B------:R-:W-:Y:S02]  /*e310*/  IADD3 R4, R0, 0x38, RZ ;  /* 0x0000003800047810 */ /* 0x000fe40007ffe0ff */
[----:B------:R-:W-:Y:S02]  /*e320*/  ISETP.GE.AND P3, PT, R7, c[0x0][0x3c8], PT ;  /* 0x0000f20007007a0c */ /* 0x000fe40003f66270 */
[----:B------:R-:W-:Y:S02]  /*e330*/  ISETP.GE.AND P2, PT, R6, c[0x0][0x3c8], PT ;  /* 0x0000f20006007a0c */ /* 0x000fe40003f46270 */
[----:B------:R-:W-:-:S02]  /*e340*/  ISETP.GE.AND P1, PT, R5, c[0x0][0x3c8], PT ;  /* 0x0000f20005007a0c */ /* 0x000fc40003f26270 */
[----:B------:R-:W-:-:S07]  /*e350*/  ISETP.GE.AND P0, PT, R4, c[0x0][0x3c8], PT ;  /* 0x0000f20004007a0c */ /* 0x000fce0003f06270 */
[----:B----4-:R-:W-:Y:S02]  /*e360*/  @!P3 LEA.HI R8, R7, R7, RZ, 0x1 ;  /* 0x000000070708b211 */ /* 0x010fe400078f08ff */
[----:B------:R-:W-:Y:S02]  /*e370*/  @!P2 LEA.HI R7, R6, R6, RZ, 0x1 ;  /* 0x000000060607a211 */ /* 0x000fe400078f08ff */
[----:B------:R-:W-:Y:S02]  /*e380*/  @!P1 LEA.HI R6, R5, R5, RZ, 0x1 ;  /* 0x0000000505069211 */ /* 0x000fe400078f08ff */
[----:B------:R-:W-:Y:S02]  /*e390*/  @!P0 LEA.HI R4, R4, R4, RZ, 0x1 ;  /* 0x0000000404048211 */ /* 0x000fe400078f08ff */
[----:B------:R-:W-:Y:S02]  /*e3a0*/  @!P4 LOP3.LUT R5, R10, 0xfffffffe, RZ, 0xc0, !PT ;  /* 0xfffffffe0a05c812 */ /* 0x000fe400078ec0ff */
[----:B------:R-:W-:-:S02]  /*e3b0*/  @!P3 LOP3.LUT R8, R8, 0xfffffffe, RZ, 0xc0, !PT ;  /* 0xfffffffe0808b812 */ /* 0x000fc400078ec0ff */
[----:B------:R-:W-:Y:S01]  /*e3c0*/  @!P2 LOP3.LUT R7, R7, 0xfffffffe, RZ, 0xc0, !PT ;  /* 0xfffffffe0707a812 */ /* 0x000fe200078ec0ff */
[--C-:B------:R-:W-:Y:S01]  /*e3d0*/  @!P4 IMAD.WIDE R10, R5, 0x4, R2.reuse ;  /* 0x00000004050ac825 */ /* 0x100fe200078e0202 */
[----:B------:R-:W-:Y:S02]  /*e3e0*/  @!P1 LOP3.LUT R12, R6, 0xfffffffe, RZ, 0xc0, !PT ;  /* 0xfffffffe060c9812 */ /* 0x000fe400078ec0ff */
[----:B------:R-:W-:Y:S01]  /*e3f0*/  @!P0 LOP3.LUT R13, R4, 0xfffffffe, RZ, 0xc0, !PT ;  /* 0xfffffffe040d8812 */ /* 0x000fe200078ec0ff */
[--C-:B------:R-:W-:Y:S01]  /*e400*/  @!P3 IMAD.WIDE R8, R8, 0x4, R2.reuse ;  /* 0x000000040808b825 */ /* 0x100fe200078e0202 */
[----:B------:R2:W-:Y:S03]  /*e410*/  @!P4 ST.E.64 [R10.64], R150 ;  /* 0x000000960a00c985 */ /* 0x0005e6000c101b10 */
[--C-:B------:R-:W-:Y:S01]  /*e420*/  @!P2 IMAD.WIDE R6, R7, 0x4, R2.reuse ;  /* 0x000000040706a825 */ /* 0x100fe200078e0202 */
[----:B------:R2:W-:Y:S03]  /*e430*/  @!P3 ST.E.64 [R8.64], R154 ;  /* 0x0000009a0800b985 */ /* 0x0005e6000c101b10 */
[--C-:B------:R-:W-:Y:S01]  /*e440*/  @!P1 IMAD.WIDE R4, R12, 0x4, R2.reuse ;  /* 0x000000040c049825 */ /* 0x100fe200078e0202 */
[----:B------:R2:W-:Y:S03]  /*e450*/  @!P2 ST.E.64 [R6.64], R166 ;  /* 0x000000a60600a985 */ /* 0x0005e6000c101b10 */
[----:B------:R-:W-:Y:S01]  /*e460*/  @!P0 IMAD.WIDE R2, R13, 0x4, R2 ;  /* 0x000000040d028825 */ /* 0x000fe200078e0202 */
[----:B------:R2:W-:Y:S04]  /*e470*/  @!P1 ST.E.64 [R4.64], R170 ;  /* 0x000000aa04009985 */ /* 0x0005e8000c101b10 */
[----:B------:R2:W-:Y:S02]  /*e480*/  @!P0 ST.E.64 [R2.64], R182 ;  /* 0x000000b602008985 */ /* 0x0005e4000c101b10 */
.L_x_27:
[----:B------:R-:W-:Y:S05]  /*e490*/  BSYNC B0 ;  /* 0x0000000000007941 */ /* 0x000fea0003800000 */
.L_x_26:
[----:B--23--:R2:W3:Y:S01]  /*e4a0*/  SHFL.IDX PT, R3, R17, 0x2, 0x1c1f ;  /* 0x005c1f0011037f89 */ /* 0x00c4e200000e0000 */
[----:B------:R-:W-:Y:S03]  /*e4b0*/  BSSY B0, `(.L_x_28) ;  /* 0x0000030000007945 */ /* 0x000fe60003800000 */
[----:B----4-:R2:W4:Y:S01]  /*e4c0*/  SHFL.IDX PT, R2, R19, 0x2, 0x1c1f ;  /* 0x005c1f0013027f89 */ /* 0x01052200000e0000 */
[----:B------:R-:W-:Y:S05]  /*e4d0*/  @P5 BRA `(.L_x_29) ;  /* 0x000002d000005947 */ /* 0x000fea0003800000 */
[C---:B------:R-:W-:Y:S02]  /*e4e0*/  IADD3 R4, R0.reuse, 0x8, RZ ;  /* 0x0000000800047810 */ /* 0x040fe40007ffe0ff */
[----:B------:R-:W-:-:S02]  /*e4f0*/  ISETP.GE.AND P1, PT, R0, c[0x0][0x3c8], PT ;  /* 0x0000f20000007a0c */ /* 0x000fc40003f26270 */
[----:B------:R-:W-:Y:S02]  /*e500*/  ISETP.GE.AND P0, PT, R4, c[0x0][0x3c8], PT ;  /* 0x0000f20004007a0c */ /* 0x000fe40003f06270 */
[C---:B------:R-:W-:Y:S02]  /*e510*/  IADD3 R9, R0.reuse, 0x10, RZ ;  /* 0x0000001000097810 */ /* 0x040fe40007ffe0ff */
[----:B------:R-:W-:Y:S02]  /*e520*/  IADD3 R8, R0, 0x18, RZ ;  /* 0x0000001800087810 */ /* 0x000fe40007ffe0ff */
[----:B------:R-:W-:Y:S02]  /*e530*/  ISETP.GE.AND P5, PT, R9, c[0x0][0x3c8], PT ;  /* 0x0000f20009007a0c */ /* 0x000fe40003fa6270 */
[----:B------:R-:W-:-:S03]  /*e540*/  ISETP.GE.AND P4, PT, R8, c[0x0][0x3c8], PT ;  /* 0x0000f20008007a0c */ /* 0x000fc60003f86270 */
[----:B---34-:R-:W-:Y:S02]  /*e550*/  @!P1 IMAD.WIDE R6, R0, 0x4, R2 ;  /* 0x0000000400069825 */ /* 0x018fe400078e0202 */
[----:B------:R-:W-:-:S03]  /*e560*/  @!P0 LEA.HI R4, R4, R4, RZ, 0x1 ;  /* 0x0000000404048211 */ /* 0x000fc600078f08ff */
[----:B------:R3:W-:Y:S01]  /*e570*/  @!P1 ST.E.64 [R6.64], R120 ;  /* 0x0000007806009985 */ /* 0x0007e2000c101b10 */
[----:B------:R-:W-:Y:S02]  /*e580*/  @!P0 LOP3.LUT R4, R4, 0xfffffffe, RZ, 0xc0, !PT ;  /* 0xfffffffe04048812 */ /* 0x000fe400078ec0ff */
[----:B------:R-:W-:Y:S02]  /*e590*/  @!P5 LEA.HI R9, R9, R9, RZ, 0x1 ;  /* 0x000000090909d211 */ /* 0x000fe400078f08ff */
[----:B------:R-:W-:Y:S01]  /*e5a0*/  @!P4 LEA.HI R10, R8, R8, RZ, 0x1 ;  /* 0x00000008080ac211 */ /* 0x000fe200078f08ff */
[----:B------:R-:W-:-:S03]  /*e5b0*/  @!P0 IMAD.WIDE R4, R4, 0x4, R2 ;  /* 0x0000000404048825 */ /* 0x000fc600078e0202 */
[----:B------:R-:W-:Y:S02]  /*e5c0*/  @!P4 LOP3.LUT R10, R10, 0xfffffffe, RZ, 0xc0, !PT ;  /* 0xfffffffe0a0ac812 */ /* 0x000fe400078ec0ff */
[----:B------:R4:W-:Y:S03]  /*e5d0*/  @!P0 ST.E.64 [R4.64], R128 ;  /* 0x0000008004008985 */ /* 0x0009e6000c101b10 */
[----:B------:R-:W-:Y:S01]  /*e5e0*/  @!P4 IMAD.WIDE R10, R10, 0x4, R2 ;  /* 0x000000040a0ac825 */ /* 0x000fe200078e0202 */
[C---:B---3--:R-:W-:Y:S02]  /*e5f0*/  IADD3 R7, R0.reuse, 0x20, RZ ;  /* 0x0000002000077810 */ /* 0x048fe40007ffe0ff */
[----:B------:R-:W-:Y:S02]  /*e600*/  IADD3 R6, R0, 0x28, RZ ;  /* 0x0000002800067810 */ /* 0x000fe40007ffe0ff */
[----:B------:R-:W-:-:S02]  /*e610*/  ISETP.GE.AND P3, PT, R7, c[0x0][0x3c8], PT ;  /* 0x0000f20007007a0c */ /* 0x000fc40003f66270 */
[----:B------:R-:W-:Y:S02]  /*e620*/  ISETP.GE.AND P2, PT, R6, c[0x0][0x3c8], PT ;  /* 0x0000f20006007a0c */ /* 0x000fe40003f46270 */
[C---:B----4-:R-:W-:Y:S02]  /*e630*/  IADD3 R5, R0.reuse, 0x30, RZ ;  /* 0x0000003000057810 */ /* 0x050fe40007ffe0ff */
[----:B------:R-:W-:Y:S02]  /*e640*/  IADD3 R4, R0, 0x38, RZ ;  /* 0x0000003800047810 */ /* 0x000fe40007ffe0ff */
[----:B------:R-:W-:Y:S02]  /*e650*/  ISETP.GE.AND P1, PT, R5, c[0x0][0x3c8], PT ;  /* 0x0000f20005007a0c */ /* 0x000fe40003f26270 */
[----:B------:R-:W-:-:S03]  /*e660*/  ISETP.GE.AND P0, PT, R4, c[0x0][0x3c8], PT ;  /* 0x0000f20004007a0c */ /* 0x000fc60003f06270 */
[----:B------:R-:W-:Y:S02]  /*e670*/  @!P3 LEA.HI R8, R7, R7, RZ, 0x1 ;  /* 0x000000070708b211 */ /* 0x000fe400078f08ff */
[----:B------:R-:W-:Y:S02]  /*e680*/  @!P2 LEA.HI R7, R6, R6, RZ, 0x1 ;  /* 0x000000060607a211 */ /* 0x000fe400078f08ff */
[----:B------:R-:W-:Y:S02]  /*e690*/  @!P3 LOP3.LUT R8, R8, 0xfffffffe, RZ, 0xc0, !PT ;  /* 0xfffffffe0808b812 */ /* 0x000fe400078ec0ff */
[----:B------:R-:W-:Y:S02]  /*e6a0*/  @!P2 LOP3.LUT R7, R7, 0xfffffffe, RZ, 0xc0, !PT ;  /* 0xfffffffe0707a812 */ /* 0x000fe400078ec0ff */
[----:B------:R-:W-:Y:S02]  /*e6b0*/  @!P1 LEA.HI R6, R5, R5, RZ, 0x1 ;  /* 0x0000000505069211 */ /* 0x000fe400078f08ff */
[----:B------:R-:W-:Y:S01]  /*e6c0*/  @!P5 LOP3.LUT R5, R9, 0xfffffffe, RZ, 0xc0, !PT ;  /* 0xfffffffe0905d812 */ /* 0x000fe200078ec0ff */
[----:B------:R-:W-:Y:S01]  /*e6d0*/  @!P3 IMAD.WIDE R8, R8, 0x4, R2 ;  /* 0x000000040808b825 */ /* 0x000fe200078e0202 */
[----:B------:R-:W-:-:S02]  /*e6e0*/  @!P0 LEA.HI R4, R4, R4, RZ, 0x1 ;  /* 0x0000000404048211 */ /* 0x000fc400078f08ff */
[----:B------:R-:W-:Y:S01]  /*e6f0*/  @!P1 LOP3.LUT R14, R6, 0xfffffffe, RZ, 0xc0, !PT ;  /* 0xfffffffe060e9812 */ /* 0x000fe200078ec0ff */
[----:B------:R-:W-:Y:S01]  /*e700*/  @!P5 IMAD.WIDE R12, R5, 0x4, R2 ;  /* 0x00000004050cd825 */ /* 0x000fe200078e0202 */
[----:B------:R-:W-:-:S03]  /*e710*/  @!P0 LOP3.LUT R15, R4, 0xfffffffe, RZ, 0xc0, !PT ;  /* 0xfffffffe040f8812 */ /* 0x000fc600078ec0ff */
[--C-:B------:R-:W-:Y:S01]  /*e720*/  @!P2 IMAD.WIDE R6, R7, 0x4, R2.reuse ;  /* 0x000000040706a825 */ /* 0x100fe200078e0202 */
[----:B------:R3:W-:Y:S03]  /*e730*/  @!P5 ST.E.64 [R12.64], R140 ;  /* 0x0000008c0c00d985 */ /* 0x0007e6000c101b10 */
[--C-:B------:R-:W-:Y:S01]  /*e740*/  @!P1 IMAD.WIDE R4, R14, 0x4, R2.reuse ;  /* 0x000000040e049825 */ /* 0x100fe200078e0202 */
[----:B------:R3:W-:Y:S03]  /*e750*/  @!P4 ST.E.64 [R10.64], R144 ;  /* 0x000000900a00c985 */ /* 0x0007e6000c101b10 */
[----:B------:R-:W-:Y:S01]  /*e760*/  @!P0 IMAD.WIDE R2, R15, 0x4, R2 ;  /* 0x000000040f028825 */ /* 0x000fe200078e0202 */
[----:B------:R3:W-:Y:S04]  /*e770*/  @!P3 ST.E.64 [R8.64], R156 ;  /* 0x0000009c0800b985 */ /* 0x0007e8000c101b10 */
[----:B------:R3:W-:Y:S04]  /*e780*/  @!P2 ST.E.64 [R6.64], R160 ;  /* 0x000000a00600a985 */ /* 0x0007e8000c101b10 */
[----:B------:R3:W-:Y:S04]  /*e790*/  @!P1 ST.E.64 [R4.64], R172 ;  /* 0x000000ac04009985 */ /* 0x0007e8000c101b10 */
[----:B------:R3:W-:Y:S02]  /*e7a0*/  @!P0 ST.E.64 [R2.64], R176 ;  /* 0x000000b002008985 */ /* 0x0007e4000c101b10 */
.L_x_29:
[----:B------:R-:W-:Y:S05]  /*e7b0*/  BSYNC B0 ;  /* 0x0000000000007941 */ /* 0x000fea0003800000 */
.L_x_28:
[----:B---3--:R3:W1:Y:S04]  /*e7c0*/  SHFL.IDX PT, R3, R17, 0x3, 0x1c1f ;  /* 0x007c1f0011037f89 */ /* 0x00866800000e0000 */
[----:B----4-:R3:W4:Y:S01]  /*e7d0*/  SHFL.IDX PT, R2, R19, 0x3, 0x1c1f ;  /* 0x007c1f0013027f89 */ /* 0x01072200000e0000 */
[----:B------:R-:W-:Y:S05]  /*e7e0*/  @P6 EXIT ;  /* 0x000000000000694d */ /* 0x000fea0003800000 */
[C---:B------:R-:W-:Y:S02]  /*e7f0*/  IADD3 R4, R0.reuse, 0x8, RZ ;  /* 0x0000000800047810 */ /* 0x040fe40007ffe0ff */
[----:B------:R-:W-:-:S02]  /*e800*/  ISETP.GE.AND P6, PT, R0, c[0x0][0x3c8], PT ;  /* 0x0000f20000007a0c */ /* 0x000fc40003fc6270 */
[----:B------:R-:W-:Y:S02]  /*e810*/  ISETP.GE.AND P5, PT, R4, c[0x0][0x3c8], PT ;  /* 0x0000f20004007a0c */ /* 0x000fe40003fa6270 */
[C---:B------:R-:W-:Y:S02]  /*e820*/  IADD3 R9, R0.reuse, 0x10, RZ ;  /* 0x0000001000097810 */ /* 0x040fe40007ffe0ff */
[C---:B------:R-:W-:Y:S02]  /*e830*/  IADD3 R8, R0.reuse, 0x18, RZ ;  /* 0x0000001800087810 */ /* 0x040fe40007ffe0ff */
[C---:B------:R-:W-:Y:S02]  /*e840*/  IADD3 R10, R0.reuse, 0x20, RZ ;  /* 0x00000020000a7810 */ /* 0x040fe40007ffe0ff */
[C---:B------:R-:W-:Y:S02]  /*e850*/  IADD3 R11, R0.reuse, 0x28, RZ ;  /* 0x00000028000b7810 */ /* 0x040fe40007ffe0ff */
[C---:B------:R-:W-:Y:S01]  /*e860*/  IADD3 R13, R0.reuse, 0x30, RZ ;  /* 0x00000030000d7810 */ /* 0x040fe20007ffe0ff */
[----:B-1--4-:R-:W-:Y:S01]  /*e870*/  @!P6 IMAD.WIDE R6, R0, 0x4, R2 ;  /* 0x000000040006e825 */ /* 0x012fe200078e0202 */
[----:B------:R-:W-:-:S02]  /*e880*/  ISETP.GE.AND P4, PT, R9, c[0x0][0x3c8], PT ;  /* 0x0000f20009007a0c */ /* 0x000fc40003f86270 */
[----:B------:R-:W-:Y:S02]  /*e890*/  @!P5 LEA.HI R4, R4, R4, RZ, 0x1 ;  /* 0x000000040404d211 */ /* 0x000fe400078f08ff */
[----:B------:R-:W-:Y:S01]  /*e8a0*/  ISETP.GE.AND P3, PT, R8, c[0x0][0x3c8], PT ;  /* 0x0000f20008007a0c */ /* 0x000fe20003f66270 */
[----:B------:R1:W-:Y:S01]  /*e8b0*/  @!P6 ST.E.64 [R6.64], R122 ;  /* 0x0000007a0600e985 */ /* 0x0003e2000c101b10 */
[----:B------:R-:W-:Y:S02]  /*e8c0*/  ISETP.GE.AND P2, PT, R10, c[0x0][0x3c8], PT ;  /* 0x0000f2000a007a0c */ /* 0x000fe40003f46270 */
[----:B------:R-:W-:Y:S02]  /*e8d0*/  ISETP.GE.AND P1, PT, R11, c[0x0][0x3c8], PT ;  /* 0x0000f2000b007a0c */ /* 0x000fe40003f26270 */
[----:B------:R-:W-:Y:S02]  /*e8e0*/  ISETP.GE.AND P0, PT, R13, c[0x0][0x3c8], PT ;  /* 0x0000f2000d007a0c */ /* 0x000fe40003f06270 */
[----:B------:R-:W-:-:S02]  /*e8f0*/  @!P5 LOP3.LUT R4, R4, 0xfffffffe, RZ, 0xc0, !PT ;  /* 0xfffffffe0404d812 */ /* 0x000fc400078ec0ff */
[----:B------:R-:W-:Y:S02]  /*e900*/  @!P4 LEA.HI R12, R9, R9, RZ, 0x1 ;  /* 0x00000009090cc211 */ /* 0x000fe400078f08ff */
[----:B------:R-:W-:Y:S01]  /*e910*/  IADD3 R0, R0, 0x38, RZ ;  /* 0x0000003800007810 */ /* 0x000fe20007ffe0ff */
[----:B------:R-:W-:Y:S01]  /*e920*/  @!P5 IMAD.WIDE R4, R4, 0x4, R2 ;  /* 0x000000040404d825 */ /* 0x000fe200078e0202 */
[----:B------:R-:W-:Y:S02]  /*e930*/  @!P3 LEA.HI R8, R8, R8, RZ, 0x1 ;  /* 0x000000080808b211 */ /* 0x000fe400078f08ff */
[----:B------:R-:W-:Y:S02]  /*e940*/  @!P4 LOP3.LUT R12, R12, 0xfffffffe, RZ, 0xc0, !PT ;  /* 0xfffffffe0c0cc812 */ /* 0x000fe400078ec0ff */
[----:B------:R4:W-:Y:S01]  /*e950*/  @!P5 ST.E.64 [R4.64], R130 ;  /* 0x000000820400d985 */ /* 0x0009e2000c101b10 */
[----:B------:R-:W-:Y:S02]  /*e960*/  @!P3 LOP3.LUT R8, R8, 0xfffffffe, RZ, 0xc0, !PT ;  /* 0xfffffffe0808b812 */ /* 0x000fe400078ec0ff */
[----:B-1----:R-:W-:-:S04]  /*e970*/  @!P2 LEA.HI R6, R10, R10, RZ, 0x1 ;  /* 0x0000000a0a06a211 */ /* 0x002fc800078f08ff */
[----:B------:R-:W-:Y:S02]  /*e980*/  @!P2 LOP3.LUT R6, R6, 0xfffffffe, RZ, 0xc0, !PT ;  /* 0xfffffffe0606a812 */ /* 0x000fe400078ec0ff */
[----:B----4-:R-:W-:Y:S01]  /*e990*/  @!P1 LEA.HI R5, R11, R11, RZ, 0x1 ;  /* 0x0000000b0b059211 */ /* 0x010fe200078f08ff */
[--C-:B------:R-:W-:Y:S01]  /*e9a0*/  @!P3 IMAD.WIDE R10, R8, 0x4, R2.reuse ;  /* 0x00000004080ab825 */ /* 0x100fe200078e0202 */
[----:B------:R-:W-:Y:S02]  /*e9b0*/  @!P0 LEA.HI R4, R13, R13, RZ, 0x1 ;  /* 0x0000000d0d048211 */ /* 0x000fe400078f08ff */
        /* <DEDUP_REMOVED lines=10> */
[----:B------:R1:W-:Y:S01]  /*ea60*/  @!P0 ST.E.64 [R4.64], R174 ;  /* 0x000000ae04008985 */ /* 0x0003e2000c101b10 */
[----:B------:R-:W-:-:S13]  /*ea70*/  ISETP.GE.AND P0, PT, R0, c[0x0][0x3c8], PT ;  /* 0x0000f20000007a0c */ /* 0x000fda0003f06270 */
[----:B------:R-:W-:Y:S05]  /*ea80*/  @P0 EXIT ;  /* 0x000000000000094d */ /* 0x000fea0003800000 */
[----:B------:R-:W-:-:S04]  /*ea90*/  LEA.HI R0, R0, R0, RZ, 0x1 ;  /* 0x0000000000007211 */ /* 0x000fc800078f08ff */
[----:B------:R-:W-:-:S05]  /*eaa0*/  LOP3.LUT R0, R0, 0xfffffffe, RZ, 0xc0, !PT ;  /* 0xfffffffe00007812 */ /* 0x000fca00078ec0ff */
[----:B------:R-:W-:-:S05]  /*eab0*/  IMAD.WIDE R2, R0, 0x4, R2 ;  /* 0x0000000400027825 */ /* 0x000fca00078e0202 */
[----:B------:R-:W-:Y:S01]  /*eac0*/  ST.E.64 [R2.64], R178 ;  /* 0x000000b202007985 */ /* 0x000fe2000c101b10 */
[----:B------:R-:W-:Y:S05]  /*ead0*/  EXIT ;  /* 0x000000000000794d */ /* 0x000fea0003800000 */
.L_x_23:
[----:B------:R-:W3:Y:S02]  /*eae0*/  S2R R0, SR_TID.X ;  /* 0x0000000000007919 */ /* 0x000ee40000002100 */
[----:B---3--:R-:W-:-:S13]  /*eaf0*/  ISETP.GT.AND P0, PT, R0, 0x7f, PT ;  /* 0x0000007f0000780c */ /* 0x008fda0003f04270 */
[----:B------:R-:W-:Y:S05]  /*eb00*/  @P0 EXIT ;  /* 0x000000000000094d */ /* 0x000fea0003800000 */
[----:B------:R-:W3:Y:S01]  /*eb10*/  S2R R8, SR_CTAID.X ;  /* 0x0000000000087919 */ /* 0x000ee20000002500 */
[----:B------:R-:W-:-:S05]  /*eb20*/  MOV R3, c[0x0][0x4e8] ;  /* 0x00013a0000037a02 */ /* 0x000fca0000000f00 */
[----:B-1----:R-:W-:Y:S01]  /*eb30*/  IMAD R2, R3, c[0x0][0x388], RZ ;  /* 0x0000e20003027a24 */ /* 0x002fe200078e02ff */
[----:B---3--:R-:W-:-:S04]  /*eb40*/  LEA R8, R8, R0, 0x7 ;  /* 0x0000000008087211 */ /* 0x008fc800078e38ff */
[----:B------:R-:W-:-:S13]  /*eb50*/  ISETP.GE.AND P0, PT, R8, R2, PT ;  /* 0x000000020800720c */ /* 0x000fda0003f06270 */
[----:B------:R-:W-:Y:S05]  /*eb60*/  @P0 EXIT ;  /* 0x000000000000094d */ /* 0x000fea0003800000 */
[----:B------:R-:W1:Y:S01]  /*eb70*/  S2R R7, SR_CTAID.Z ;  /* 0x0000000000077919 */ /* 0x000e620000002700 */
[----:B------:R-:W-:Y:S01]  /*eb80*/  USHF.R.S32.HI UR6, URZ, 0x1f, UR10 ;  /* 0x0000001f3f067899 */ /* 0x000fe2000801140a */
[----:B------:R-:W-:Y:S01]  /*eb90*/  ISETP.NE.AND P0, PT, R3, 0x1, PT ;  /* 0x000000010300780c */ /* 0x000fe20003f05270 */
[----:B------:R-:W-:Y:S01]  /*eba0*/  ULDC.64 UR4, c[0x0][0x4d0] ;  /* 0x0001340000047ab9 */ /* 0x000fe20000000a00 */
[----:B------:R-:W3:Y:S01]  /*ebb0*/  S2R R9, SR_CTAID.Y ;  /* 0x0000000000097919 */ /* 0x000ee20000002600 */
[----:B------:R-:W-:Y:S01]  /*ebc0*/  UIMAD UR6, UR6, UR4, URZ ;  /* 0x00000004060672a4 */ /* 0x000fe2000f8e023f */
[----:B------:R-:W-:Y:S01]  /*ebd0*/  IADD3 R4, RZ, -UR10, RZ ;  /* 0x8000000aff047c10 */ /* 0x000fe2000fffe0ff */
[----:B--2---:R-:W-:Y:S01]  /*ebe0*/  UIMAD.WIDE.U32 UR8, UR10, UR4, URZ ;  /* 0x000000040a0872a5 */ /* 0x004fe2000f8e003f */
[----:B------:R-:W-:Y:S01]  /*ebf0*/  MOV R0, R8 ;  /* 0x0000000800007202 */ /* 0x000fe20000000f00 */
[----:B------:R-:W-:-:S04]  /*ec00*/  UIMAD UR4, UR10, UR5, UR6 ;  /* 0x000000050a0472a4 */ /* 0x000fc8000f8e0206 */
[----:B------:R-:W-:Y:S01]  /*ec10*/  UIADD3 UR4, UR9, UR4, URZ ;  /* 0x0000000409047290 */ /* 0x000fe2000fffe03f */
[----:B------:R-:W-:Y:S01]  /*ec20*/  MOV R3, UR9 ;  /* 0x0000000900037c02 */ /* 0x000fe20008000f00 */
[----:B------:R-:W-:-:S04]  /*ec30*/  @P0 IMAD.HI.U32 R5, R8, c[0x0][0x4ec], RZ ;  /* 0x00013b0008050a27 */ /* 0x000fc800078e00ff */
[----:B------:R-:W-:Y:S01]  /*ec40*/  IMAD.U32 R2, RZ, RZ, UR8 ;  /* 0x00000008ff027e24 */ /* 0x000fe2000f8e00ff */
[----:B------:R-:W-:Y:S01]  /*ec50*/  @P0 SHF.R.U32.HI R0, RZ, c[0x0][0x4f0], R5 ;  /* 0x00013c00ff000a19 */ /* 0x000fe20000011605 */
[----:B------:R-:W-:Y:S01]  /*ec60*/  IMAD.U32 R3, RZ, RZ, UR4 ;  /* 0x00000004ff037e24 */ /* 0x000fe2000f8e00ff */
[----:B-1----:R-:W-:-:S03]  /*ec70*/  SHF.R.S32.HI R6, RZ, 0x1f, R7 ;  /* 0x0000001fff067819 */ /* 0x002fc60000011407 */
[----:B------:R-:W-:-:S04]  /*ec80*/  IMAD.WIDE.U32 R2, R7, c[0x0][0x4d8], R2 ;  /* 0x0001360007027a25 */ /* 0x000fc800078e0002 */
[----:B------:R-:W-:Y:S02]  /*ec90*/  IMAD R6, R6, c[0x0][0x4d8], RZ ;  /* 0x0001360006067a24 */ /* 0x000fe400078e02ff */
[----:B---3--:R-:W-:Y:S02]  /*eca0*/  IMAD R4, R4, c[0x0][0x550], R9 ;  /* 0x0001540004047a24 */ /* 0x008fe400078e0209 */
[----:B------:R-:W-:Y:S01]  /*ecb0*/  IMAD R5, R7, c[0x0][0x4dc], R6 ;  /* 0x0001370007057a24 */ /* 0x000fe200078e0206 */
[----:B------:R-:W-:Y:S02]  /*ecc0*/  IADD3 R7, -R0, RZ, RZ ;  /* 0x000000ff00077210 */ /* 0x000fe40007ffe1ff */
[----:B------:R-:W-:Y:S01]  /*ecd0*/  SHF.R.S32.HI R6, RZ, 0x1f, R4 ;  /* 0x0000001fff067819 */ /* 0x000fe20000011404 */
[----:B------:R-:W-:Y:S02]  /*ece0*/  IMAD.IADD R3, R5, 0x1, R3 ;  /* 0x0000000105037824 */ /* 0x000fe400078e0203 */
[----:B------:R-:W-:Y:S01]  /*ecf0*/  IMAD R5, R7, c[0x0][0x4e8], R8 ;  /* 0x00013a0007057a24 */ /* 0x000fe200078e0208 */
[----:B------:R-:W-:Y:S01]  /*ed00*/  SHF.R.S32.HI R7, RZ, 0x1f, R0 ;  /* 0x0000001fff077819 */ /* 0x000fe20000011400 */
[----:B------:R-:W-:-:S02]  /*ed10*/  IMAD R6, R6, c[0x0][0x4e0], RZ ;  /* 0x0001380006067a24 */ /* 0x000fc400078e02ff */
[----:B------:R-:W-:-:S04]  /*ed20*/  IMAD.WIDE.U32 R2, R4, c[0x0][0x4e0], R2 ;  /* 0x0001380004027a25 */ /* 0x000fc800078e0002 */
[----:B------:R-:W-:Y:S01]  /*ed30*/  IMAD R6, R4, c[0x0][0x4e4], R6 ;  /* 0x0001390004067a24 */ /* 0x000fe200078e0206 */
[----:B------:R-:W-:Y:S02]  /*ed40*/  SHF.R.S32.HI R4, RZ, 0x1f, R5 ;  /* 0x0000001fff047819 */ /* 0x000fe40000011405 */
[----:B------:R-:W-:-:S03]  /*ed50*/  IADD3 R2, P0, R0, R2, RZ ;  /* 0x0000000200027210 */ /* 0x000fc60007f1e0ff */
[----:B------:R-:W-:Y:S01]  /*ed60*/  IMAD R0, R4, c[0x0][0x4c8], RZ ;  /* 0x0001320004007a24 */ /* 0x000fe200078e02ff */
[----:B------:R-:W-:-:S03]  /*ed70*/  IADD3.X R3, R7, R3, R6, P0, !PT ;  /* 0x0000000307037210 */ /* 0x000fc600007fe406 */
[C---:B------:R-:W-:Y:S02]  /*ed80*/  IMAD R0, R5.reuse, c[0x0][0x4cc], R0 ;  /* 0x0001330005007a24 */ /* 0x040fe400078e0200 */
[----:B------:R-:W-:-:S05]  /*ed90*/  IMAD.WIDE.U32 R2, R5, c[0x0][0x4c8], R2 ;  /* 0x0001320005027a25 */ /* 0x000fca00078e0002 */
[----:B------:R-:W-:Y:S02]  /*eda0*/  IADD3 R0, R3, R0, RZ ;  /* 0x0000000003007210 */ /* 0x000fe40007ffe0ff */
[----:B------:R-:W-:-:S04]  /*edb0*/  LEA R4, P0, R2, c[0x0][0x4a8], 0x2 ;  /* 0x00012a0002047a11 */ /* 0x000fc800078010ff */
[----:B------:R-:W-:Y:S02]  /*edc0*/  LEA.HI.X R5, R2, c[0x0][0x4ac], R0, 0x2, P0 ;  /* 0x00012b0002057a11 */ /* 0x000fe400000f1400 */
[----:B------:R-:W-:-:S05]  /*edd0*/  MOV R0, 0xff800000 ;  /* 0xff80000000007802 */ /* 0x000fca0000000f00 */
[----:B------:R-:W-:Y:S01]  /*ede0*/  STG.E [R4.64], R0 ;  /* 0x0000000004007986 */ /* 0x000fe2000c101910 */
[----:B------:R-:W-:Y:S05]  /*edf0*/  EXIT ;  /* 0x000000000000794d */ /* 0x000fea0003800000 */
.L_x_30:
[----:B------:R-:W-:-:S00]  /*ee00*/  BRA `(.L_x_30) ;  /* 0xfffffff000007947 */ /* 0x000fc0000383ffff */
[----:B------:R-:W-:-:S00]  /*ee10*/  NOP ;  /* 0x0000000000007918 */ /* 0x000fc00000000000 */
        /* <DEDUP_REMOVED lines=14> */
.L_x_3818:


//--------------------- .text._ZN7cutlass13device_kernelIN5flash19enable_sm80_to_sm89INS1_16FlashAttnFwdSm80INS1_25CollectiveMainloopFwdSm80ILi4ELi1ELb0EN4cute5tupleIJNS5_1CILi128EEENS7_ILi80EEENS7_ILi64EEEEEELi64ENS_6half_tEfNS_4arch4Sm80ELb0ELb0ELb1ELb1ELb1ELb0ELb1ELb1EEENS1_21CollectiveEpilogueFwdINS6_IJS8_SA_S9_EEENS6_IJNS7_ILi1EEESI_SI_EEESC_SE_Li128ELb1ELb1ELb1ELb0EEENS1_36VarlenDynamicPersistentTileSchedulerILi128ELi80ELi128ELi128ELb1ELb1ELb0ELb0ELb1ELb1EEEEEEEEEvNT_6ParamsE --------------------------
	.section	.text._ZN7cutlass13device_kernelIN5flash19enable_sm80_to_sm89INS1_16FlashAttnFwdSm80INS1_25CollectiveMainloopFwdSm80ILi4ELi1ELb0EN4cute5tupleIJNS5_1CILi128EEENS7_ILi80EEENS7_ILi64EEEEEELi64ENS_6half_tEfNS_4arch4Sm80ELb0ELb0ELb1ELb1ELb1ELb0ELb1ELb1EEENS1_21CollectiveEpilogueFwdINS6_IJS8_SA_S9_EEENS6_IJNS7_ILi1EEESI_SI_EEESC_SE_Li128ELb1ELb1ELb1ELb0EEENS1_36VarlenDynamicPersistentTileSchedulerILi128ELi80ELi128ELi128ELb1ELb1ELb0ELb0ELb1ELb1EEEEEEEEEvNT_6ParamsE,"ax",@progbits
	.sectioninfo	@"SHI_REGISTERS=255"
	.align	128
.text._ZN7cutlass13device_kernelIN5flash19enable_sm80_to_sm89INS1_16FlashAttnFwdSm80INS1_25CollectiveMainloopFwdSm80ILi4ELi1ELb0EN4cute5tupleIJNS5_1CILi128EEENS7_ILi80EEENS7_ILi64EEEEEELi64ENS_6half_tEfNS_4arch4Sm80ELb0ELb0ELb1ELb1ELb1ELb0ELb1ELb1EEENS1_21CollectiveEpilogueFwdINS6_IJS8_SA_S9_EEENS6_IJNS7_ILi1EEESI_SI_EEESC_SE_Li128ELb1ELb1ELb1ELb0EEENS1_36VarlenDynamicPersistentTileSchedulerILi128ELi80ELi128ELi128ELb1ELb1ELb0ELb0ELb1ELb1EEEEEEEEEvNT_6ParamsE:
        .type           _ZN7cutlass13device_kernelIN5flash19enable_sm80_to_sm89INS1_16FlashAttnFwdSm80INS1_25CollectiveMainloopFwdSm80ILi4ELi1ELb0EN4cute5tupleIJNS5_1CILi128EEENS7_ILi80EEENS7_ILi64EEEEEELi64ENS_6half_tEfNS_4arch4Sm80ELb0ELb0ELb1ELb1ELb1ELb0ELb1ELb1EEENS1_21CollectiveEpilogueFwdINS6_IJS8_SA_S9_EEENS6_IJNS7_ILi1EEESI_SI_EEESC_SE_Li128ELb1ELb1ELb1ELb0EEENS1_36VarlenDynamicPersistentTileSchedulerILi128ELi80ELi128ELi128ELb1ELb1ELb0ELb0ELb1ELb1EEEEEEEEEvNT_6ParamsE,@function
        .size           _ZN7cutlass13device_kernelIN5flash19enable_sm80_to_sm89INS1_16FlashAttnFwdSm80INS1_25CollectiveMainloopFwdSm80ILi4ELi1ELb0EN4cute5tupleIJNS5_1CILi128EEENS7_ILi80EEENS7_ILi64EEEEEELi64ENS_6half_tEfNS_4arch4Sm80ELb0ELb0ELb1ELb1ELb1ELb0ELb1ELb1EEENS1_21CollectiveEpilogueFwdINS6_IJS8_SA_S9_EEENS6_IJNS7_ILi1EEESI_SI_EEESC_SE_Li128ELb1ELb1ELb1ELb0EEENS1_36VarlenDynamicPersistentTileSchedulerILi128ELi80ELi128ELi128ELb1ELb1ELb0ELb0ELb1ELb1EEEEEEEEEvNT_6ParamsE,(.L_x_3819 - _ZN7cutlass13device_kernelIN5flash19enable_sm80_to_sm89INS1_16FlashAttnFwdSm80INS1_25CollectiveMainloopFwdSm80ILi4ELi1ELb0EN4cute5tupleIJNS5_1CILi128EEENS7_ILi80EEENS7_ILi64EEEEEELi64ENS_6half_tEfNS_4arch4Sm80ELb0ELb0ELb1ELb1ELb1ELb0ELb1ELb1EEENS1_21CollectiveEpilogueFwdINS6_IJS8_SA_S9_EEENS6_IJNS7_ILi1EEESI_SI_EEESC_SE_Li128ELb1ELb1ELb1ELb0EEENS1_36VarlenDynamicPersistentTileSchedulerILi128ELi80ELi128ELi128ELb1ELb1ELb0ELb0ELb1ELb1EEEEEEEEEvNT_6ParamsE)
        .other          _ZN7cutlass13device_kernelIN5flash19enable_sm80_to_sm89INS1_16FlashAttnFwdSm80INS1_25CollectiveMainloopFwdSm80ILi4ELi1ELb0EN4cute5tupleIJNS5_1CILi128EEENS7_ILi80EEENS7_ILi64EEEEEELi64ENS_6half_tEfNS_4arch4Sm80ELb0ELb0ELb1ELb1ELb1ELb0ELb1ELb1EEENS1_21CollectiveEpilogueFwdINS6_IJS8_SA_S9_EEENS6_IJNS7_ILi1EEESI_SI_EEESC_SE_Li128ELb1ELb1ELb1ELb0EEENS1_36VarlenDynamicPersistentTileSchedulerILi128ELi80ELi128ELi128ELb1ELb1ELb0ELb0ELb1ELb1EEEEEEEEEvNT_6ParamsE,@"STO_CUDA_ENTRY STV_DEFAULT"
_ZN7cutlass13device_kernelIN5flash19enable_sm80_to_sm89INS1_16FlashAttnFwdSm80INS1_25CollectiveMainloopFwdSm80ILi4ELi1ELb0EN4cute5tupleIJNS5_1CILi128EEENS7_ILi80EEENS7_ILi64EEEEEELi64ENS_6half_tEfNS_4arch4Sm80ELb0ELb0ELb1ELb1ELb1ELb0ELb1ELb1EEENS1_21CollectiveEpilogueFwdINS6_IJS8_SA_S9_EEENS6_IJNS7_ILi1EEESI_SI_EEESC_SE_Li128ELb1ELb1ELb1ELb0EEENS1_36VarlenDynamicPersistentTileSchedulerILi128ELi80ELi128ELi128ELb1ELb1ELb0ELb0ELb1ELb1EEEEEEEEEvNT_6ParamsE:
[----:B------:R-:W-:-:S03]  /*0000*/  MOV R1, c[0x0][0x28] ;  /* 0x00000a0000017a02 */ /* 0x000fc60000000f00 */
[----:B------:R-:W1:Y:S01]  /*0010*/  S2R R2, SR_TID.X ;  /* 0x0000000000027919 */ /* 0x000e620000002100 */
[----:B------:R-:W-:Y:S01]  /*0020*/  IADD3 R1, R1, -0xd0, RZ ;  /* 0xffffff3001017810 */ /* 0x000fe20007ffe0ff */
[----:B------:R-:W-:Y:S01]  /*0030*/  ULDC.64 UR6, c[0x0][0x118] ;  /* 0x0000460000067ab9 */ /* 0x000fe20000000a00 */
[----:B-1----:R-:W-:-:S05]  /*0040*/  SHF.R.U32.HI R0, RZ, 0x5, R2 ;  /* 0x00000005ff007819 */ /* 0x002fca0000011602 */
[----:B------:R-:W1:Y:S02]  /*0050*/  SHFL.IDX PT, R3, R0, RZ, 0x1f ;  /* 0x00001fff00037589 */ /* 0x000e6400000e0000 */
[----:B-1----:R-:W-:Y:S02]  /*0060*/  ISETP.NE.AND P0, PT, R3, RZ, PT ;  /* 0x000000ff0300720c */ /* 0x002fe40003f05270 */
[----:B------:R-:W-:Y:S11]  /*0070*/  STL [R1+0xc4], R3 ;  /* 0x0000c40301007387 */ /* 0x000ff60000100800 */
[----:B------:R-:W-:Y:S06]  /*0080*/  @P0 BAR.SYNC.DEFER_BLOCKING 0x5, 0x80 ;  /* 0x0142000000000b1d */ /* 0x000fec0000010000 */
[----:B------:R-:W1:Y:S04]  /*0090*/  @P0 LDS.128 R4, [0x9100] ;  /* 0x00910000ff040984 */ /* 0x000e680000000c00 */
[----:B-1----:R1:W-:Y:S04]  /*00a0*/  @P0 STL.64 [R1+0x40], R4 ;  /* 0x0000400401000387 */ /* 0x0023e80000100a00 */
[----:B------:R1:W-:Y:S04]  /*00b0*/  @P0 STL.64 [R1+0x48], R6 ;  /* 0x0000480601000387 */ /* 0x0003e80000100a00 */
[----:B------:R-:W-:Y:S06]  /*00c0*/  @P0 BAR.ARV 0x4, 0x80 ;  /* 0x0102000000000b1d */ /* 0x000fec0000002000 */
[----:B------:R-:W-:Y:S05]  /*00d0*/  @P0 BRA `(.L_x_31) ;  /* 0x00000b1000000947 */ /* 0x000fea0003800000 */
[----:B------:R-:W-:Y:S01]  /*00e0*/  LOP3.LUT R15, R2, 0x1f, RZ, 0xc0, !PT ;  /* 0x0000001f020f7812 */ /* 0x000fe200078ec0ff */
[----:B------:R-:W-:Y:S01]  /*00f0*/  CS2R R8, SRZ ;  /* 0x0000000000087805 */ /* 0x000fe2000001ff00 */
[----:B-1----:R-:W-:-:S02]  /*0100*/  IMAD.MOV.U32 R7, RZ, RZ, RZ ;  /* 0x000000ffff077224 */ /* 0x002fc400078e00ff */
[----:B------:R-:W-:-:S04]  /*0110*/  ISETP.NE.AND P6, PT, R15, 0x1f, PT ;  /* 0x0000001f0f00780c */ /* 0x000fc80003fc5270 */
[----:B------:R-:W-:-:S13]  /*0120*/  ISETP.GE.OR P0, PT, R15, c[0x0][0x53c], !P6 ;  /* 0x00014f000f007a0c */ /* 0x000fda0007706670 */
[----:B------:R-:W-:Y:S02]  /*0130*/  @!P0 IMAD.MOV.U32 R4, RZ, RZ, 0x4 ;  /* 0x00000004ff048424 */ /* 0x000fe400078e00ff */
[----:B------:R-:W-:Y:S02]  /*0140*/  @!P0 IMAD.MOV.U32 R2, RZ, RZ, 0x4 ;  /* 0x00000004ff028424 */ /* 0x000fe400078e00ff */
[----:B------:R-:W-:-:S04]  /*0150*/  @!P0 IMAD.WIDE.U32 R4, R15, R4, c[0x0][0x580] ;  /* 0x000160000f048625 */ /* 0x000fc800078e0004 */
[C---:B------:R-:W-:Y:S01]  /*0160*/  @!P0 IMAD.WIDE.U32 R2, R15.reuse, R2, c[0x0][0x578] ;  /* 0x00015e000f028625 */ /* 0x040fe200078e0002 */
[----:B------:R-:W2:Y:S04]  /*0170*/  @!P0 LDG.E R8, [R4.64] ;  /* 0x0000000604088981 */ /* 0x000ea8000c1e1900 */
[----:B------:R-:W2:Y:S01]  /*0180*/  @!P0 LDG.E R7, [R2.64] ;  /* 0x0000000602078981 */ /* 0x000ea2000c1e1900 */
[C---:B------:R-:W-:Y:S01]  /*0190*/  ISETP.NE.AND P5, PT, R15.reuse, RZ, PT ;  /* 0x000000ff0f00720c */ /* 0x040fe20003fa5270 */
[----:B------:R-:W1:Y:S01]  /*01a0*/  S2UR UR4, SR_CTAID.X ;  /* 0x00000000000479c3 */ /* 0x000e620000002500 */
[C---:B------:R-:W-:Y:S02]  /*01b0*/  ISETP.GE.U32.AND P4, PT, R15.reuse, 0x2, PT ;  /* 0x000000020f00780c */ /* 0x040fe40003f86070 */
[----:B------:R-:W-:-:S02]  /*01c0*/  ISETP.GE.U32.AND P3, PT, R15, 0x4, PT ;  /* 0x000000040f00780c */ /* 0x000fc40003f66070 */
[C---:B------:R-:W-:Y:S02]  /*01d0*/  ISETP.GE.U32.AND P2, PT, R15.reuse, 0x8, PT ;  /* 0x000000080f00780c */ /* 0x040fe40003f46070 */
[----:B------:R-:W-:Y:S01]  /*01e0*/  ISETP.GE.U32.AND P1, PT, R15, 0x10, PT ;  /* 0x000000100f00780c */ /* 0x000fe20003f26070 */
[----:B--2---:R-:W-:-:S05]  /*01f0*/  IMAD R4, R8, R7, RZ ;  /* 0x0000000708047224 */ /* 0x004fca00078e02ff */
[----:B------:R-:W2:Y:S02]  /*0200*/  SHFL.UP PT, R0, R4, 0x1, RZ ;  /* 0x0420000004007989 */ /* 0x000ea400000e00ff */
[----:B--2---:R-:W-:-:S05]  /*0210*/  SEL R0, R0, RZ, P5 ;  /* 0x000000ff00007207 */ /* 0x004fca0002800000 */
[----:B------:R-:W-:-:S05]  /*0220*/  IMAD.IADD R4, R4, 0x1, R0 ;  /* 0x0000000104047824 */ /* 0x000fca00078e0200 */
        /* <DEDUP_REMOVED lines=12> */
[----:B------:R-:W2:Y:S02]  /*02f0*/  SHFL.IDX PT, R6, R4, 0x1f, 0x1f ;  /* 0x03e01f0004067f89 */ /* 0x000ea400000e0000 */
[----:B--2---:R-:W-:-:S04]  /*0300*/  IMAD R6, R6, c[0x0][0x538], RZ ;  /* 0x00014e0006067a24 */ /* 0x004fc800078e02ff */
[----:B------:R-:W-:Y:S01]  /*0310*/  IMAD.MOV.U32 R0, RZ, RZ, R6 ;  /* 0x000000ffff007224 */ /* 0x000fe200078e0006 */
[----:B-1----:R-:W-:-:S13]  /*0320*/  ISETP.GT.AND P0, PT, R6, UR4, PT ;  /* 0x0000000406007c0c */ /* 0x002fda000bf04270 */
[----:B------:R-:W-:Y:S05]  /*0330*/  @P0 BRA `(.L_x_32) ;  /* 0x0000027000000947 */ /* 0x000fea0003800000 */
[----:B------:R-:W-:Y:S02]  /*0340*/  MOV R6, R0 ;  /* 0x0000000000067202 */ /* 0x000fe40000000f00 */
[----:B------:R-:W-:-:S04]  /*0350*/  MOV R9, RZ ;  /* 0x000000ff00097202 */ /* 0x000fc80000000f00 */
.L_x_36:
[----:B------:R-:W-:-:S04]  /*0360*/  IADD3 R0, R9, 0x1f, RZ ;  /* 0x0000001f09007810 */ /* 0x000fc80007ffe0ff */
[----:B------:R-:W-:-:S13]  /*0370*/  ISETP.GE.AND P0, PT, R0, c[0x0][0x53c], PT ;  /* 0x00014f0000007a0c */ /* 0x000fda0003f06270 */
[----:B------:R-:W-:Y:S05]  /*0380*/  @P0 BRA `(.L_x_33) ;  /* 0x0000078000000947 */ /* 0x000fea0003800000 */
[----:B------:R-:W-:Y:S01]  /*0390*/  MOV R9, R0 ;  /* 0x0000000000097202 */ /* 0x000fe20000000f00 */
[----:B------:R-:W-:Y:S01]  /*03a0*/  IMAD.MOV.U32 R7, RZ, RZ, RZ ;  /* 0x000000ffff077224 */ /* 0x000fe200078e00ff */
[----:B------:R-:W-:Y:S02]  /*03b0*/  MOV R8, RZ ;  /* 0x000000ff00087202 */ /* 0x000fe40000000f00 */
[----:B------:R-:W-:-:S04]  /*03c0*/  IADD3 R0, R15, R9, RZ ;  /* 0x000000090f007210 */ /* 0x000fc80007ffe0ff */
[----:B------:R-:W-:-:S13]  /*03d0*/  ISETP.GE.OR P0, PT, R0, c[0x0][0x53c], !P6 ;  /* 0x00014f0000007a0c */ /* 0x000fda0007706670 */
[----:B------:R-:W-:Y:S01]  /*03e0*/  @!P0 MOV R2, 0x4 ;  /* 0x0000000400028802 */ /* 0x000fe20000000f00 */
[----:B------:R-:W-:-:S04]  /*03f0*/  @!P0 IMAD.MOV.U32 R3, RZ, RZ, 0x4 ;  /* 0x00000004ff038424 */ /* 0x000fc800078e00ff */
[----:B------:R-:W-:-:S04]  /*0400*/  @!P0 IMAD.WIDE R4, R0, R2, c[0x0][0x580] ;  /* 0x0001600000048625 */ /* 0x000fc800078e0202 */
[----:B------:R-:W-:Y:S01]  /*0410*/  @!P0 IMAD.WIDE R2, R0, R3, c[0x0][0x578] ;  /* 0x00015e0000028625 */ /* 0x000fe200078e0203 */
[----:B------:R-:W2:Y:S04]  /*0420*/  @!P0 LDG.E R8, [R4.64] ;  /* 0x0000000604088981 */ /* 0x000ea8000c1e1900 */
[----:B------:R-:W2:Y:S02]  /*0430*/  @!P0 LDG.E R7, [R2.64] ;  /* 0x0000000602078981 */ /* 0x000ea4000c1e1900 */
[----:B--2---:R-:W-:Y:S01]  /*0440*/  IMAD R5, R8, R7, RZ ;  /* 0x0000000708057224 */ /* 0x004fe200078e02ff */
[----:B------:R-:W-:Y:S05]  /*0450*/  BRA.DIV ~URZ, `(.L_x_34) ;  /* 0x0000ed827f007947 */ /* 0x000fea000b800000 */
[----:B------:R1:W2:Y:S02]  /*0460*/  SHFL.UP PT, R0, R5, 0x1, RZ ;  /* 0x0420000005007989 */ /* 0x0002a400000e00ff */
.L_x_155:
[----:B--2---:R-:W-:-:S04]  /*0470*/  SEL R0, R0, RZ, P5 ;  /* 0x000000ff00007207 */ /* 0x004fc80002800000 */
[----:B-1----:R-:W-:Y:S01]  /*0480*/  IADD3 R5, R5, R0, RZ ;  /* 0x0000000005057210 */ /* 0x002fe20007ffe0ff */
[----:B------:R-:W-:Y:S05]  /*0490*/  BRA.DIV ~URZ, `(.L_x_35) ;  /* 0x0000eda27f007947 */ /* 0x000fea000b800000 */
[----:B------:R-:W1:Y:S02]  /*04a0*/  SHFL.UP PT, R0, R5, 0x2, RZ ;  /* 0x0440000005007989 */ /* 0x000e6400000e00ff */
[----:B-1----:R-:W-:-:S05]  /*04b0*/  SEL R0, R0, RZ, P4 ;  /* 0x000000ff00007207 */ /* 0x002fca0002000000 */
[----:B------:R-:W-:-:S05]  /*04c0*/  IMAD.IADD R0, R5, 0x1, R0 ;  /* 0x0000000105007824 */ /* 0x000fca00078e0200 */
        /* <DEDUP_REMOVED lines=9> */
[----:B------:R1:W2:Y:S02]  /*0560*/  SHFL.IDX PT, R0, R4, 0x1f, 0x1f ;  /* 0x03e01f0004007f89 */ /* 0x0002a400000e0000 */
.L_x_156:
[----:B--2---:R-:W-:-:S05]  /*0570*/  IMAD R0, R0, c[0x0][0x538], RZ ;  /* 0x00014e0000007a24 */ /* 0x004fca00078e02ff */
[----:B------:R-:W-:-:S04]  /*0580*/  IADD3 R6, R0, R6, RZ ;  /* 0x0000000600067210 */ /* 0x000fc80007ffe0ff */
[----:B------:R-:W-:-:S13]  /*0590*/  ISETP.GT.AND P0, PT, R6, UR4, PT ;  /* 0x0000000406007c0c */ /* 0x000fda000bf04270 */
[----:B-1----:R-:W-:Y:S05]  /*05a0*/  @!P0 BRA `(.L_x_36) ;  /* 0xfffffdb000008947 */ /* 0x002fea000383ffff */
.L_x_32:
[----:B------:R-:W-:-:S05]  /*05b0*/  IADD3 R13, -R0, R6, RZ ;  /* 0x00000006000d7210 */ /* 0x000fca0007ffe1ff */
[----:B------:R-:W-:-:S05]  /*05c0*/  IMAD R0, R4, c[0x0][0x538], R13 ;  /* 0x00014e0004007a24 */ /* 0x000fca00078e020d */
[----:B------:R-:W-:Y:S01]  /*05d0*/  ISETP.GT.AND P0, PT, R0, UR4, PT ;  /* 0x0000000400007c0c */ /* 0x000fe2000bf04270 */
[----:B------:R-:W-:-:S12]  /*05e0*/  BRA.DIV ~URZ, `(.L_x_37) ;  /* 0x0000ee127f007947 */ /* 0x000fd8000b800000 */
[----:B------:R-:W-:-:S04]  /*05f0*/  VOTE.ANY R0, PT, !P0 ;  /* 0x0000000000007806 */ /* 0x000fc800040e0100 */
.L_x_157:
[----:B------:R1:W2:Y:S01]  /*0600*/  POPC R14, R0 ;  /* 0x00000000000e7309 */ /* 0x0002a20000000000 */
[----:B------:R-:W-:Y:S05]  /*0610*/  BRA.DIV ~URZ, `(.L_x_38) ;  /* 0x0000ee227f007947 */ /* 0x000fea000b800000 */
[----:B--2---:R2:W3:Y:S01]  /*0620*/  SHFL.IDX PT, R12, R8, R14, 0x1f ;  /* 0x00001f0e080c7589 */ /* 0x0044e200000e0000 */
[----:B------:R-:W-:-:S03]  /*0630*/  MOV R6, RZ ;  /* 0x000000ff00067202 */ /* 0x000fc60000000f00 */
[----:B------:R2:W4:Y:S04]  /*0640*/  SHFL.IDX PT, R11, R7, R14, 0x1f ;  /* 0x00001f0e070b7589 */ /* 0x00052800000e0000 */
.L_x_158:
[----:B------:R-:W-:Y:S01]  /*0650*/  ISETP.NE.AND P0, PT, R0, RZ, PT ;  /* 0x000000ff0000720c */ /* 0x000fe20003f05270 */
[----:B------:R-:W-:-:S12]  /*0660*/  BSSY B0, `(.L_x_39) ;  /* 0x0000005000007945 */ /* 0x000fd80003800000 */
[----:B------:R-:W-:Y:S05]  /*0670*/  @!P0 BRA `(.L_x_40) ;  /* 0x0000003000008947 */ /* 0x000fea0003800000 */
[----:B------:R-:W-:Y:S01]  /*0680*/  IADD3 R10, R14, -0x1, RZ ;  /* 0xffffffff0e0a7810 */ /* 0x000fe20007ffe0ff */
[----:B------:R-:W-:Y:S05]  /*0690*/  BRA.DIV ~URZ, `(.L_x_41) ;  /* 0x0000ee827f007947 */ /* 0x000fea000b800000 */
[----:B------:R1:W2:Y:S02]  /*06a0*/  SHFL.IDX PT, R6, R4, R10, 0x1f ;  /* 0x00001f0a04067589 */ /* 0x0002a400000e0000 */
.L_x_40:
[----:B------:R-:W-:Y:S05]  /*06b0*/  BSYNC B0 ;  /* 0x0000000000007941 */ /* 0x000fea0003800000 */
.L_x_39:
[----:B-1-3--:R-:W-:Y:S01]  /*06c0*/  IABS R0, R12 ;  /* 0x0000000c00007213 */ /* 0x00afe20000000000 */
[----:B--2---:R-:W-:-:S04]  /*06d0*/  IMAD R4, R6, c[0x0][0x538], R13 ;  /* 0x00014e0006047a24 */ /* 0x004fc800078e020d */
[----:B------:R-:W-:Y:S01]  /*06e0*/  IMAD.MOV.U32 R5, RZ, RZ, R0 ;  /* 0x000000ffff057224 */ /* 0x000fe200078e0000 */
[----:B----4-:R-:W-:Y:S01]  /*06f0*/  IABS R0, R11 ;  /* 0x0000000b00007213 */ /* 0x010fe20000000000 */
[----:B------:R1:W-:Y:S01]  /*0700*/  STL [R1+0x40], R4 ;  /* 0x0000400401007387 */ /* 0x0003e20000100800 */
[----:B------:R-:W-:Y:S01]  /*0710*/  IADD3 R10, -R4, UR4, RZ ;  /* 0x00000004040a7c10 */ /* 0x000fe2000fffe1ff */
[----:B------:R-:W2:Y:S02]  /*0720*/  I2F.RP R2, R5 ;  /* 0x0000000500027306 */ /* 0x000ea40000209400 */
[----:B------:R-:W-:Y:S01]  /*0730*/  IMAD.MOV.U32 R7, RZ, RZ, R0 ;  /* 0x000000ffff077224 */ /* 0x000fe200078e0000 */
[----:B------:R-:W-:Y:S02]  /*0740*/  IABS R6, R10 ;  /* 0x0000000a00067213 */ /* 0x000fe40000000000 */
[----:B------:R-:W-:-:S03]  /*0750*/  IABS R0, R12 ;  /* 0x0000000c00007213 */ /* 0x000fc60000000000 */
[----:B------:R-:W-:Y:S01]  /*0760*/  I2F.RP R8, R7 ;  /* 0x0000000700087306 */ /* 0x000fe20000209400 */
[----:B------:R-:W-:-:S07]  /*0770*/  IADD3 R0, RZ, -R0, RZ ;  /* 0x80000000ff007210 */ /* 0x000fce0007ffe0ff */
[----:B--2---:R-:W2:Y:S02]  /*0780*/  MUFU.RCP R2, R2 ;  /* 0x0000000200027308 */ /* 0x004ea40000001000 */
[----:B--2---:R-:W-:-:S06]  /*0790*/  IADD3 R2, R2, 0xffffffe, RZ ;  /* 0x0ffffffe02027810 */ /* 0x004fcc0007ffe0ff */
[----:B------:R-:W2:Y:S02]  /*07a0*/  F2I.FTZ.U32.TRUNC.NTZ R3, R2 ;  /* 0x0000000200037305 */ /* 0x000ea4000021f000 */
[----:B--2---:R-:W-:-:S04]  /*07b0*/  IMAD.MOV R2, RZ, RZ, -R3 ;  /* 0x000000ffff027224 */ /* 0x004fc800078e0a03 */
[----:B-1----:R-:W-:Y:S02]  /*07c0*/  IMAD R4, R2, R5, RZ ;  /* 0x0000000502047224 */ /* 0x002fe400078e02ff */
[----:B------:R-:W-:-:S04]  /*07d0*/  IMAD.MOV.U32 R2, RZ, RZ, RZ ;  /* 0x000000ffff027224 */ /* 0x000fc800078e00ff */
[----:B------:R-:W-:-:S04]  /*07e0*/  IMAD.HI.U32 R2, R3, R4, R2 ;  /* 0x0000000403027227 */ /* 0x000fc800078e0002 */
[----:B------:R-:W-:-:S04]  /*07f0*/  IMAD.MOV.U32 R3, RZ, RZ, R6 ;  /* 0x000000ffff037224 */ /* 0x000fc800078e0006 */
[----:B------:R-:W-:-:S04]  /*0800*/  IMAD.HI.U32 R2, R2, R3, RZ ;  /* 0x0000000302027227 */ /* 0x000fc800078e00ff */
[----:B------:R-:W-:Y:S02]  /*0810*/  IMAD R0, R2, R0, R3 ;  /* 0x0000000002007224 */ /* 0x000fe400078e0203 */
[----:B------:R-:W1:Y:S03]  /*0820*/  MUFU.RCP R3, R8 ;  /* 0x0000000800037308 */ /* 0x000e660000001000 */
[----:B------:R-:W-:Y:S02]  /*0830*/  ISETP.GT.U32.AND P1, PT, R5, R0, PT ;  /* 0x000000000500720c */ /* 0x000fe40003f24070 */
[----:B-1----:R-:W-:-:S11]  /*0840*/  IADD3 R3, R3, 0xffffffe, RZ ;  /* 0x0ffffffe03037810 */ /* 0x002fd60007ffe0ff */
[----:B------:R-:W-:Y:S01]  /*0850*/  @!P1 IMAD.IADD R0, R0, 0x1, -R5 ;  /* 0x0000000100009824 */ /* 0x000fe200078e0a05 */
[----:B------:R-:W-:Y:S02]  /*0860*/  @!P1 IADD3 R2, R2, 0x1, RZ ;  /* 0x0000000102029810 */ /* 0x000fe40007ffe0ff */
[----:B------:R-:W-:Y:S01]  /*0870*/  ISETP.NE.AND P1, PT, R12, RZ, PT ;  /* 0x000000ff0c00720c */ /* 0x000fe20003f25270 */
[----:B------:R-:W1:Y:S01]  /*0880*/  F2I.FTZ.U32.TRUNC.NTZ R3, R3 ;  /* 0x0000000300037305 */ /* 0x000e62000021f000 */
[----:B------:R-:W-:Y:S02]  /*0890*/  ISETP.GE.U32.AND P2, PT, R0, R5, PT ;  /* 0x000000050000720c */ /* 0x000fe40003f46070 */
[----:B------:R-:W-:-:S04]  /*08a0*/  LOP3.LUT R0, R10, R12, RZ, 0x3c, !PT ;  /* 0x0000000c0a007212 */ /* 0x000fc800078e3cff */
[----:B------:R-:W-:-:S07]  /*08b0*/  ISETP.GE.AND P0, PT, R0, RZ, PT ;  /* 0x000000ff0000720c */ /* 0x000fce0003f06270 */
[----:B------:R-:W-:Y:S02]  /*08c0*/  @P2 IADD3 R2, R2, 0x1, RZ ;  /* 0x0000000102022810 */ /* 0x000fe40007ffe0ff */
[----:B-1----:R-:W-:-:S03]  /*08d0*/  IADD3 R0, RZ, -R3, RZ ;  /* 0x80000003ff007210 */ /* 0x002fc60007ffe0ff */
[----:B------:R-:W-:Y:S02]  /*08e0*/  IMAD.MOV.U32 R4, RZ, RZ, R2 ;  /* 0x000000ffff047224 */ /* 0x000fe400078e0002 */
[----:B------:R-:W-:Y:S01]  /*08f0*/  IMAD.MOV.U32 R2, RZ, RZ, R0 ;  /* 0x000000ffff027224 */ /* 0x000fe200078e0000 */
[----:B------:R-:W-:Y:S01]  /*0900*/  IABS R0, R11 ;  /* 0x0000000b00007213 */ /* 0x000fe20000000000 */
[----:B------:R-:W-:Y:S01]  /*0910*/  @!P0 IMAD.MOV R4, RZ, RZ, -R4 ;  /* 0x000000ffff048224 */ /* 0x000fe200078e0a04 */
[----:B------:R-:W-:Y:S01]  /*0920*/  @!P1 LOP3.LUT R4, RZ, R12, RZ, 0x33, !PT ;  /* 0x0000000cff049212 */ /* 0x000fe200078e33ff */
[----:B------:R-:W-:Y:S01]  /*0930*/  IMAD R5, R2, R7, RZ ;  /* 0x0000000702057224 */ /* 0x000fe200078e02ff */
[----:B------:R-:W-:Y:S01]  /*0940*/  MOV R2, RZ ;  /* 0x000000ff00027202 */ /* 0x000fe20000000f00 */
[----:B------:R-:W-:Y:S01]  /*0950*/  IMAD.MOV R6, RZ, RZ, -R0 ;  /* 0x000000ffff067224 */ /* 0x000fe200078e0a00 */
[----:B------:R-:W-:-:S03]  /*0960*/  IABS R8, R4 ;  /* 0x0000000400087213 */ /* 0x000fc60000000000 */
[----:B------:R-:W-:-:S04]  /*0970*/  IMAD.HI.U32 R0, R3, R5, R2 ;  /* 0x0000000503007227 */ /* 0x000fc800078e0002 */
[----:B------:R-:W-:Y:S02]  /*0980*/  IMAD.MOV.U32 R2, RZ, RZ, R8 ;  /* 0x000000ffff027224 */ /* 0x000fe400078e0008 */
[----:B------:R-:W-:Y:S02]  /*0990*/  IMAD.MOV.U32 R3, RZ, RZ, R6 ;  /* 0x000000ffff037224 */ /* 0x000fe400078e0006 */
[----:B------:R-:W-:-:S04]  /*09a0*/  IMAD.HI.U32 R0, R0, R2, RZ ;  /* 0x0000000200007227 */ /* 0x000fc800078e00ff */
[----:B------:R-:W-:Y:S02]  /*09b0*/  IMAD R2, R0, R3, R2 ;  /* 0x0000000300027224 */ /* 0x000fe400078e0202 */
[----:B------:R-:W-:-:S03]  /*09c0*/  IMAD R3, R4, R12, RZ ;  /* 0x0000000c04037224 */ /* 0x000fc600078e02ff */
[----:B------:R-:W-:Y:S02]  /*09d0*/  ISETP.GT.U32.AND P1, PT, R7, R2, PT ;  /* 0x000000020700720c */ /* 0x000fe40003f24070 */
[----:B------:R-:W-:-:S11]  /*09e0*/  IADD3 R3, R10, -R3, RZ ;  /* 0x800000030a037210 */ /* 0x000fd60007ffe0ff */
[----:B------:R-:W-:Y:S01]  /*09f0*/  @!P1 IMAD.IADD R2, R2, 0x1, -R7 ;  /* 0x0000000102029824 */ /* 0x000fe200078e0a07 */
[----:B------:R-:W-:Y:S02]  /*0a00*/  @!P1 IADD3 R0, R0, 0x1, RZ ;  /* 0x0000000100009810 */ /* 0x000fe40007ffe0ff */
[----:B------:R-:W-:Y:S02]  /*0a10*/  ISETP.NE.AND P1, PT, R11, RZ, PT ;  /* 0x000000ff0b00720c */ /* 0x000fe40003f25270 */
[----:B------:R-:W-:Y:S02]  /*0a20*/  ISETP.GE.U32.AND P2, PT, R2, R7, PT ;  /* 0x000000070200720c */ /* 0x000fe40003f46070 */
[----:B------:R-:W-:-:S04]  /*0a30*/  LOP3.LUT R2, R4, R11, RZ, 0x3c, !PT ;  /* 0x0000000b04027212 */ /* 0x000fc800078e3cff */
[----:B------:R-:W-:-:S07]  /*0a40*/  ISETP.GE.AND P0, PT, R2, RZ, PT ;  /* 0x000000ff0200720c */ /* 0x000fce0003f06270 */
[----:B------:R-:W-:-:S06]  /*0a50*/  @P2 IADD3 R0, R0, 0x1, RZ ;  /* 0x0000000100002810 */ /* 0x000fcc0007ffe0ff */
[----:B------:R-:W-:Y:S02]  /*0a60*/  @!P0 IADD3 R0, -R0, RZ, RZ ;  /* 0x000000ff00008210 */ /* 0x000fe40007ffe1ff */
[----:B------:R-:W-:-:S05]  /*0a70*/  @!P1 LOP3.LUT R0, RZ, R11, RZ, 0x33, !PT ;  /* 0x0000000bff009212 */ /* 0x000fca00078e33ff */
[--C-:B------:R-:W-:Y:S02]  /*0a80*/  IMAD.MOV R2, RZ, RZ, -R0.reuse ;  /* 0x000000ffff027224 */ /* 0x100fe400078e0a00 */
[C---:B------:R-:W-:Y:S02]  /*0a90*/  IMAD R0, R11.reuse, 0x1000000, R0 ;  /* 0x010000000b007824 */ /* 0x040fe400078e0200 */
[----:B------:R-:W-:Y:S02]  /*0aa0*/  IMAD R2, R11, R2, R4 ;  /* 0x000000020b027224 */ /* 0x000fe400078e0204 */
[----:B------:R-:W-:Y:S02]  /*0ab0*/  IMAD.IADD R4, R14, 0x1, R9 ;  /* 0x000000010e047824 */ /* 0x000fe400078e0209 */
[----:B------:R-:W-:-:S03]  /*0ac0*/  IMAD R0, R2, 0x10000, R0 ;  /* 0x0001000002007824 */ /* 0x000fc600078e0200 */
[----:B------:R1:W-:Y:S04]  /*0ad0*/  STL [R1+0x4c], R4 ;  /* 0x00004c0401007387 */ /* 0x0003e80000100800 */
[----:B------:R1:W-:Y:S04]  /*0ae0*/  STL [R1+0x48], R0 ;  /* 0x0000480001007387 */ /* 0x0003e80000100800 */
[----:B------:R1:W-:Y:S01]  /*0af0*/  STL [R1+0x44], R3 ;  /* 0x0000440301007387 */ /* 0x0003e20000100800 */
[----:B------:R-:W-:Y:S05]  /*0b00*/  BRA `(.L_x_42) ;  /* 0x0000006000007947 */ /* 0x000fea0003800000 */
.L_x_33:
[----:B------:R-:W-:Y:S01]  /*0b10*/  MOV R0, UR4 ;  /* 0x0000000400007c02 */ /* 0x000fe20008000f00 */
[----:B------:R-:W-:Y:S04]  /*0b20*/  STL [R1+0x44], RZ ;  /* 0x000044ff01007387 */ /* 0x000fe80000100800 */
[----:B------:R-:W-:Y:S04]  /*0b30*/  STL [R1+0x48], RZ ;  /* 0x000048ff01007387 */ /* 0x000fe80000100800 */
[----:B------:R1:W-:Y:S02]  /*0b40*/  STL [R1+0x40], R0 ;  /* 0x0000400001007387 */ /* 0x0003e40000100800 */
[----:B-1----:R-:W-:-:S05]  /*0b50*/  MOV R0, c[0x0][0x53c] ;  /* 0x00014f0000007a02 */ /* 0x002fca0000000f00 */
[----:B------:R1:W-:Y:S02]  /*0b60*/  STL [R1+0x4c], R0 ;  /* 0x00004c0001007387 */ /* 0x0003e40000100800 */
.L_x_42:
[----:B-1----:R-:W2:Y:S04]  /*0b70*/  LDL R4, [R1+0x40] ;  /* 0x0000400001047983 */ /* 0x002ea80000100800 */
[----:B------:R-:W2:Y:S04]  /*0b80*/  LDL R5, [R1+0x44] ;  /* 0x0000440001057983 */ /* 0x000ea80000100800 */
[----:B------:R-:W2:Y:S04]  /*0b90*/  LDL R6, [R1+0x48] ;  /* 0x0000480001067983 */ /* 0x000ea80000100800 */
[----:B------:R-:W2:Y:S01]  /*0ba0*/  LDL R7, [R1+0x4c] ;  /* 0x00004c0001077983 */ /* 0x000ea20000100800 */
[----:B------:R-:W-:Y:S01]  /*0bb0*/  ISETP.NE.AND P0, PT, R15, RZ, PT ;  /* 0x000000ff0f00720c */ /* 0x000fe20003f05270 */
[----:B------:R-:W-:-:S12]  /*0bc0*/  WARPSYNC 0xffffffff ;  /* 0xffffffff00007948 */ /* 0x000fd80003800000 */
[----:B--2---:R1:W-:Y:S04]  /*0bd0*/  @!P0 STS.128 [0x9100], R4 ;  /* 0x00910004ff008388 */ /* 0x0043e80000000c00 */
[----:B------:R-:W-:Y:S06]  /*0be0*/  BAR.ARV 0x5, 0x80 ;  /* 0x0142000000007b1d */ /* 0x000fec0000002000 */
.L_x_31:
[----:B------:R-:W2:Y:S02]  /*0bf0*/  LDL R0, [R1+0x4c] ;  /* 0x00004c0001007983 */ /* 0x000ea40000100800 */
[----:B--2---:R-:W-:-:S13]  /*0c00*/  ISETP.GE.AND P0, PT, R0, c[0x0][0x53c], PT ;  /* 0x00014f0000007a0c */ /* 0x004fda0003f06270 */
[----:B------:R-:W-:Y:S05]  /*0c10*/  @P0 EXIT ;  /* 0x000000000000094d */ /* 0x000fea0003800000 */
[----:B------:R-:W2:Y:S01]  /*0c20*/  S2R R11, SR_TID.X ;  /* 0x00000000000b7919 */ /* 0x000ea20000002100 */
[----:B------:R-:W-:Y:S02]  /*0c30*/  ULDC UR5, c[0x0][0x2ac] ;  /* 0x0000ab0000057ab9 */ /* 0x000fe40000000800 */
[----:B------:R-:W-:Y:S02]  /*0c40*/  ULDC UR4, c[0x0][0x1d0] ;  /* 0x0000740000047ab9 */ /* 0x000fe40000000800 */
[----:B------:R-:W-:Y:S01]  /*0c50*/  UIMAD UR5, UR5, UR4, URZ ;  /* 0x00000004050572a4 */ /* 0x000fe2000f8e023f */
[----:B--2---:R-:W-:-:S04]  /*0c60*/  SHF.R.S32.HI R10, RZ, 0x1f, R11 ;  /* 0x0000001fff0a7819 */ /* 0x004fc8000001140b */
[CC--:B------:R-:W-:Y:S02]  /*0c70*/  LEA.HI R8, R10.reuse, R11.reuse, RZ, 0x2 ;  /* 0x0000000b0a087211 */ /* 0x0c0fe400078f10ff */
[CC--:B-1----:R-:W-:Y:S02]  /*0c80*/  LEA.HI R5, R10.reuse, R11.reuse, RZ, 0x4 ;  /* 0x0000000b0a057211 */ /* 0x0c2fe400078f20ff */
[--C-:B------:R-:W-:Y:S02]  /*0c90*/  SHF.R.S32.HI R3, RZ, 0x2, R8.reuse ;  /* 0x00000002ff037819 */ /* 0x100fe40000011408 */
[----:B------:R-:W-:Y:S02]  /*0ca0*/  SHF.R.S32.HI R0, RZ, 0x1f, R8 ;  /* 0x0000001fff007819 */ /* 0x000fe40000011408 */
[----:B------:R-:W-:Y:S02]  /*0cb0*/  LEA.HI R16, R10, R11, RZ, 0x3 ;  /* 0x0000000b0a107211 */ /* 0x000fe400078f18ff */
[----:B------:R-:W-:-:S02]  /*0cc0*/  LEA.HI R0, R0, R3, RZ, 0x3 ;  /* 0x0000000300007211 */ /* 0x000fc400078f18ff */
[----:B------:R-:W-:Y:S02]  /*0cd0*/  LOP3.LUT R2, R5, 0xfffffff0, RZ, 0xc0, !PT ;  /* 0xfffffff005027812 */ /* 0x000fe400078ec0ff */
[----:B------:R-:W-:Y:S02]  /*0ce0*/  LOP3.LUT R0, R0, 0xfffffff8, RZ, 0xc0, !PT ;  /* 0xfffffff800007812 */ /* 0x000fe400078ec0ff */
[----:B------:R-:W-:Y:S02]  /*0cf0*/  SHF.R.S32.HI R4, RZ, 0x3, R16 ;  /* 0x00000003ff047819 */ /* 0x000fe40000011410 */
[----:B------:R-:W-:Y:S01]  /*0d00*/  LOP3.LUT R244, R16, 0xfffffff8, RZ, 0xc0, !PT ;  /* 0xfffffff810f47812 */ /* 0x000fe200078ec0ff */
[----:B------:R-:W-:Y:S01]  /*0d10*/  IMAD.IADD R9, R3, 0x1, -R0 ;  /* 0x0000000103097824 */ /* 0x000fe200078e0a00 */
[----:B------:R-:W-:Y:S01]  /*0d20*/  SHF.R.S32.HI R3, RZ, 0x4, R5 ;  /* 0x00000004ff037819 */ /* 0x000fe20000011405 */
[----:B------:R-:W-:Y:S02]  /*0d30*/  IMAD.IADD R0, R11, 0x1, -R2 ;  /* 0x000000010b007824 */ /* 0x000fe400078e0a02 */
[----:B------:R-:W-:Y:S01]  /*0d40*/  IMAD.SHL.U32 R2, R4, 0x40, RZ ;  /* 0x0000004004027824 */ /* 0x000fe200078e00ff */
[----:B------:R-:W-:Y:S01]  /*0d50*/  LEA.HI R5, R5, R3, RZ, 0x1 ;  /* 0x0000000305057211 */ /* 0x000fe200078f08ff */
[----:B------:R-:W-:Y:S01]  /*0d60*/  IMAD.IADD R244, R11, 0x1, -R244 ;  /* 0x000000010bf47824 */ /* 0x000fe200078e0af4 */
[----:B------:R-:W-:-:S02]  /*0d70*/  SHF.R.S32.HI R4, RZ, 0x1f, R0 ;  /* 0x0000001fff047819 */ /* 0x000fc40000011400 */
[----:B------:R-:W-:Y:S01]  /*0d80*/  LOP3.LUT R2, R2, 0x1c0, RZ, 0xc0, !PT ;  /* 0x000001c002027812 */ /* 0x000fe200078ec0ff */
[----:B------:R-:W-:Y:S01]  /*0d90*/  IMAD.SHL.U32 R231, R244, 0x8, RZ ;  /* 0x00000008f4e77824 */ /* 0x000fe200078e00ff */
[----:B------:R-:W-:Y:S02]  /*0da0*/  LEA.HI R13, R4, R0, RZ, 0x3 ;  /* 0x00000000040d7211 */ /* 0x000fe400078f18ff */
[----:B------:R-:W-:Y:S02]  /*0db0*/  SHF.R.U32.HI R7, RZ, 0x3, R2 ;  /* 0x00000003ff077819 */ /* 0x000fe40000011602 */
[----:B------:R-:W-:Y:S02]  /*0dc0*/  LOP3.LUT R4, R2, 0x38, R231, 0xf8, !PT ;  /* 0x0000003802047812 */ /* 0x000fe400078ef8e7 */
[----:B------:R-:W-:Y:S02]  /*0dd0*/  LOP3.LUT R6, R13, 0xfffffff8, RZ, 0xc0, !PT ;  /* 0xfffffff80d067812 */ /* 0x000fe400078ec0ff */
[----:B------:R-:W-:-:S02]  /*0de0*/  LOP3.LUT R5, R5, 0xfffffffe, RZ, 0xc0, !PT ;  /* 0xfffffffe05057812 */ /* 0x000fc400078ec0ff */
[----:B------:R-:W-:Y:S01]  /*0df0*/  LOP3.LUT R15, R4, R7, RZ, 0x3c, !PT ;  /* 0x00000007040f7212 */ /* 0x000fe200078e3cff */
[----:B------:R-:W-:Y:S01]  /*0e00*/  IMAD.IADD R7, R0, 0x1, -R6 ;  /* 0x0000000100077824 */ /* 0x000fe200078e0a06 */
[----:B------:R-:W-:Y:S01]  /*0e10*/  LOP3.LUT R2, R9, 0x1, RZ, 0xc0, !PT ;  /* 0x0000000109027812 */ /* 0x000fe200078ec0ff */
[----:B------:R-:W-:Y:S01]  /*0e20*/  IMAD.IADD R14, R3, 0x1, -R5 ;  /* 0x00000001030e7824 */ /* 0x000fe200078e0a05 */
[----:B------:R-:W-:Y:S02]  /*0e30*/  LEA.HI R0, R10, R11, RZ, 0x5 ;  /* 0x0000000b0a007211 */ /* 0x000fe400078f28ff */
[----:B------:R-:W-:Y:S02]  /*0e40*/  LOP3.LUT R3, R8, 0xfffffffc, RZ, 0xc0, !PT ;  /* 0xfffffffc08037812 */ /* 0x000fe400078ec0ff */
[----:B------:R-:W-:Y:S02]  /*0e50*/  ISETP.NE.U32.AND P0, PT, R2, 0x1, PT ;  /* 0x000000010200780c */ /* 0x000fe40003f05070 */
[--C-:B------:R-:W-:Y:S01]  /*0e60*/  SHF.R.S32.HI R6, RZ, 0x5, R0.reuse ;  /* 0x00000005ff067819 */ /* 0x100fe20000011400 */
[----:B------:R-:W-:Y:S01]  /*0e70*/  IMAD.IADD R8, R11, 0x1, -R3 ;  /* 0x000000010b087824 */ /* 0x000fe200078e0a03 */
[----:B------:R-:W-:-:S02]  /*0e80*/  SHF.R.S32.HI R2, RZ, 0x1f, R0 ;  /* 0x0000001fff027819 */ /* 0x000fc40000011400 */
[----:B------:R-:W-:Y:S02]  /*0e90*/  LOP3.LUT R0, R0, 0xffffffe0, RZ, 0xc0, !PT ;  /* 0xffffffe000007812 */ /* 0x000fe400078ec0ff */
[----:B------:R-:W-:Y:S02]  /*0ea0*/  LEA.HI R4, R10, R11, RZ, 0x6 ;  /* 0x0000000b0a047211 */ /* 0x000fe400078f30ff */
[----:B------:R-:W-:Y:S01]  /*0eb0*/  LEA.HI R3, R2, R6, RZ, 0x2 ;  /* 0x0000000602037211 */ /* 0x000fe200078f10ff */
[----:B------:R-:W-:Y:S01]  /*0ec0*/  IMAD.IADD R18, R11, 0x1, -R0 ;  /* 0x000000010b127824 */ /* 0x000fe200078e0a00 */
[----:B------:R-:W-:Y:S01]  /*0ed0*/  LEA.HI R0, R8, R8, RZ, 0x1 ;  /* 0x0000000808007211 */ /* 0x000fe200078f08ff */
[----:B------:R-:W-:Y:S01]  /*0ee0*/  IMAD.SHL.U32 R12, R4, 0x8, RZ ;  /* 0x00000008040c7824 */ /* 0x000fe200078e00ff */
[----:B------:R-:W-:Y:S01]  /*0ef0*/  LOP3.LUT R4, R3, 0xffffffc, RZ, 0xc0, !PT ;  /* 0x0ffffffc03047812 */ /* 0x000fe200078ec0ff */
[----:B------:R-:W-:Y:S01]  /*0f00*/  IMAD.SHL.U32 R2, R244, 0x40, RZ ;  /* 0x00000040f4027824 */ /* 0x000fe200078e00ff */
[C---:B------:R-:W-:Y:S01]  /*0f10*/  LOP3.LUT R3, R0.reuse, 0x1ffffffe, RZ, 0xc0, !PT ;  /* 0x1ffffffe00037812 */ /* 0x040fe200078ec0ff */
[----:B------:R-:W-:Y:S01]  /*0f20*/  IMAD.SHL.U32 R0, R0, 0x20, RZ ;  /* 0x0000002000007824 */ /* 0x000fe200078e00ff */
[----:B------:R-:W-:Y:S01]  /*0f30*/  SHF.R.S32.HI R11, RZ, 0x1f, R18 ;  /* 0x0000001fff0b7819 */ /* 0x000fe20000011412 */
[----:B------:R-:W-:Y:S01]  /*0f40*/  IMAD.IADD R5, R6, 0x1, -R4 ;  /* 0x0000000106057824 */ /* 0x000fe200078e0a04 */
[----:B------:R-:W-:Y:S01]  /*0f50*/  LOP3.LUT R2, R2, 0x1c0, RZ, 0xc0, !PT ;  /* 0x000001c002027812 */ /* 0x000fe200078ec0ff */
[----:B------:R-:W-:Y:S01]  /*0f60*/  IMAD.IADD R3, R8, 0x1, -R3 ;  /* 0x0000000108037824 */ /* 0x000fe200078e0a03 */
[----:B------:R-:W-:-:S02]  /*0f70*/  LEA.HI R11, R11, R18, RZ, 0x2 ;  /* 0x000000120b0b7211 */ /* 0x000fc400078f10ff */
[----:B------:R-:W-:Y:S02]  /*0f80*/  LOP3.LUT R0, R0, 0xffffffc0, RZ, 0xc0, !PT ;  /* 0xffffffc000007812 */ /* 0x000fe400078ec0ff */
[----:B------:R-:W-:Y:S02]  /*0f90*/  LOP3.LUT R10, R2, 0x8, R16, 0xf8, !PT ;  /* 0x00000008020a7812 */ /* 0x000fe400078ef810 */
[----:B------:R-:W-:Y:S02]  /*0fa0*/  SHF.R.U32.HI R4, RZ, 0x3, R2 ;  /* 0x00000003ff047819 */ /* 0x000fe40000011602 */
[----:B------:R-:W-:Y:S02]  /*0fb0*/  SHF.R.S32.HI R2, RZ, 0x2, R11 ;  /* 0x00000002ff027819 */ /* 0x000fe4000001140b */
[----:B------:R-:W-:Y:S01]  /*0fc0*/  LOP3.LUT R15, R15, 0x7ffffe00, R12, 0xf8, !PT ;  /* 0x7ffffe000f0f7812 */ /* 0x000fe200078ef80c */
[----:B------:R-:W-:Y:S01]  /*0fd0*/  IMAD R12, R3, 0x8, R0 ;  /* 0x00000008030c7824 */ /* 0x000fe200078e0200 */
[----:B------:R-:W-:Y:S01]  /*0fe0*/  LOP3.LUT R10, R10, R4, RZ, 0x3c, !PT ;  /* 0x000000040a0a7212 */ /* 0x000fe200078e3cff */
[----:B------:R-:W-:Y:S01]  /*0ff0*/  IMAD.SHL.U32 R0, R7, 0x40, RZ ;  /* 0x0000004007007824 */ /* 0x000fe200078e00ff */
[----:B------:R-:W-:Y:S01]  /*1000*/  R2P PR, R9, 0x6 ;  /* 0x0000000609007804 */ /* 0x000fe20000000000 */
[----:B------:R-:W-:Y:S01]  /*1010*/  IMAD R17, R5, 0x10, R2 ;  /* 0x0000001005117824 */ /* 0x000fe200078e0202 */
[----:B------:R-:W-:Y:S01]  /*1020*/  LOP3.LUT P4, RZ, R7, 0x2, RZ, 0xc0, !PT ;  /* 0x0000000207ff7812 */ /* 0x000fe2000788c0ff */
[----:B------:R-:W-:Y:S01]  /*1030*/  IMAD.SHL.U32 R2, R9, 0x40, RZ ;  /* 0x0000004009027824 */ /* 0x000fe200078e00ff */
[----:B------:R-:W-:Y:S01]  /*1040*/  LOP3.LUT R0, R0, 0x1c0, RZ, 0xc0, !PT ;  /* 0x000001c000007812 */ /* 0x000fe200078ec0ff */
[----:B------:R-:W-:Y:S01]  /*1050*/  IMAD.SHL.U32 R3, R14, 0x8, RZ ;  /* 0x000000080e037824 */ /* 0x000fe200078e00ff */
[----:B------:R-:W-:Y:S01]  /*1060*/  LOP3.LUT P3, RZ, R7, 0x4, RZ, 0xc0, !PT ;  /* 0x0000000407ff7812 */ /* 0x000fe2000786c0ff */
[----:B------:R-:W-:Y:S01]  /*1070*/  IMAD.SHL.U32 R5, R6, 0x400, RZ ;  /* 0x0000040006057824 */ /* 0x000fe200078e00ff */
[----:B------:R-:W-:Y:S01]  /*1080*/  LOP3.LUT R4, R2, 0x1c0, RZ, 0xc0, !PT ;  /* 0x000001c002047812 */ /* 0x000fe200078ec0ff */
[----:B------:R1:W-:Y:S01]  /*1090*/  STL [R1+0xc8], R17 ;  /* 0x0000c81101007387 */ /* 0x0003e20000100800 */
[----:B------:R-:W-:Y:S01]  /*10a0*/  LOP3.LUT R2, R0, 0x8, R3, 0xf8, !PT ;  /* 0x0000000800027812 */ /* 0x000fe200078ef803 */
[----:B------:R-:W-:Y:S01]  /*10b0*/  IMAD.SHL.U32 R3, R13, 0x40, RZ ;  /* 0x000000400d037824 */ /* 0x000fe200078e00ff */
[----:B------:R-:W-:Y:S01]  /*10c0*/  SHF.R.U32.HI R0, RZ, 0x3, R0 ;  /* 0x00000003ff007819 */ /* 0x000fe20000011600 */
[----:B------:R-:W-:Y:S01]  /*10d0*/  IMAD R7, R8, 0x2, R5 ;  /* 0x0000000208077824 */ /* 0x000fe200078e0205 */
[----:B------:R-:W-:Y:S01]  /*10e0*/  LEA.HI R6, R4, R4, RZ, 0x1d ;  /* 0x0000000404067211 */ /* 0x000fe200078fe8ff */
[----:B------:R-:W-:Y:S01]  /*10f0*/  IMAD.MOV.U32 R9, RZ, RZ, 0x40 ;  /* 0x00000040ff097424 */ /* 0x000fe200078e00ff */
[----:B------:R-:W-:Y:S01]  /*1100*/  LOP3.LUT R2, R2, R0, RZ, 0x3c, !PT ;  /* 0x0000000002027212 */ /* 0x000fe200078e3cff */
[----:B------:R-:W-:Y:S01]  /*1110*/  IMAD R0, R14, 0x200, R10 ;  /* 0x000002000e007824 */ /* 0x000fe200078e020a */
[----:B------:R-:W-:Y:S01]  /*1120*/  LOP3.LUT R4, R3, 0xfffffe00, RZ, 0xc0, !PT ;  /* 0xfffffe0003047812 */ /* 0x000fe200078ec0ff */
[----:B------:R-:W-:Y:S01]  /*1130*/  IMAD.IADD R7, R7, 0x1, R6 ;  /* 0x0000000107077824 */ /* 0x000fe200078e0206 */
[----:B------:R-:W-:Y:S01]  /*1140*/  SHF.R.S32.HI R10, RZ, 0x1f, R231 ;  /* 0x0000001fff0a7819 */ /* 0x000fe200000114e7 */
[----:B------:R-:W-:Y:S01]  /*1150*/  IMAD.SHL.U32 R204, R15, 0x2, RZ ;  /* 0x000000020fcc7824 */ /* 0x000fe200078e00ff */
[CC--:B------:R-:W-:Y:S01]  /*1160*/  IADD3 R3, R2.reuse, R4.reuse, R5 ;  /* 0x0000000402037210 */ /* 0x0c0fe20007ffe005 */
[----:B------:R-:W-:Y:S01]  /*1170*/  IMAD.MOV.U32 R8, RZ, RZ, 0x20 ;  /* 0x00000020ff087424 */ /* 0x000fe200078e00ff */
[----:B------:R-:W-:Y:S01]  /*1180*/  LOP3.LUT R4, R2, R4, RZ, 0xfc, !PT ;  /* 0x0000000402047212 */ /* 0x000fe200078efcff */
[----:B------:R-:W-:Y:S01]  /*1190*/  IMAD.MOV.U32 R5, RZ, RZ, -0x10 ;  /* 0xfffffff0ff057424 */ /* 0x000fe200078e00ff */
[----:B------:R-:W-:Y:S01]  /*11a0*/  LOP3.LUT R2, R11, 0x7ffffffc, RZ, 0xc0, !PT ;  /* 0x7ffffffc0b027812 */ /* 0x000fe200078ec0ff */
[----:B------:R-:W-:Y:S01]  /*11b0*/  IMAD.IADD R11, R17, 0x1, R12 ;  /* 0x00000001110b7824 */ /* 0x000fe200078e020c */
[----:B------:R-:W-:-:S02]  /*11c0*/  LEA R184, R0, 0x2900, 0x1 ;  /* 0x0000290000b87811 */ /* 0x000fc400078e08ff */
[----:B------:R-:W-:Y:S01]  /*11d0*/  SEL R0, R9, 0xffffffc0, !P3 ;  /* 0xffffffc009007807 */ /* 0x000fe20005800000 */
[----:B------:R-:W-:Y:S01]  /*11e0*/  IMAD.IADD R2, R18, 0x1, -R2 ;  /* 0x0000000112027824 */ /* 0x000fe200078e0a02 */
[----:B------:R2:W-:Y:S01]  /*11f0*/  STL [R1+0xcc], R11 ;  /* 0x0000cc0b01007387 */ /* 0x0005e20000100800 */
[----:B------:R-:W-:Y:S02]  /*1200*/  LEA R9, R7, 0x80, 0x1 ;  /* 0x0000008007097811 */ /* 0x000fe400078e08ff */
[----:B------:R-:W-:Y:S01]  /*1210*/  IMAD.SHL.U32 R10, R2, 0x2, RZ ;  /* 0x00000002020a7824 */ /* 0x000fe200078e00ff */
[C---:B------:R-:W-:Y:S02]  /*1220*/  SEL R6, R8.reuse, 0xffffffe0, !P1 ;  /* 0xffffffe008067807 */ /* 0x040fe40004800000 */
[----:B------:R-:W-:Y:S02]  /*1230*/  SEL R2, R8, 0xffffffe0, !P4 ;  /* 0xffffffe008027807 */ /* 0x000fe40006000000 */
[C---:B-1----:R-:W-:Y:S01]  /*1240*/  IADD3 R17, R10.reuse, 0x8, RZ ;  /* 0x000000080a117810 */ /* 0x042fe20007ffe0ff */
[----:B------:R1:W-:Y:S01]  /*1250*/  STL [R1+0x74], R10 ;  /* 0x0000740a01007387 */ /* 0x0003e20000100800 */
[----:B------:R-:W-:-:S02]  /*1260*/  IADD3 R16, R10, 0x10, RZ ;  /* 0x000000100a107810 */ /* 0x000fc40007ffe0ff */
[C---:B------:R-:W-:Y:S01]  /*1270*/  IADD3 R15, R10.reuse, 0x18, RZ ;  /* 0x000000180a0f7810 */ /* 0x040fe20007ffe0ff */
[----:B------:R-:W-:Y:S01]  /*1280*/  STL [R1+0x68], R17 ;  /* 0x0000681101007387 */ /* 0x000fe20000100800 */
[C---:B------:R-:W-:Y:S02]  /*1290*/  IADD3 R14, R10.reuse, 0x20, RZ ;  /* 0x000000200a0e7810 */ /* 0x040fe40007ffe0ff */
[----:B------:R-:W-:Y:S01]  /*12a0*/  IADD3 R13, R10, 0x28, RZ ;  /* 0x000000280a0d7810 */ /* 0x000fe20007ffe0ff */
[----:B------:R-:W-:Y:S01]  /*12b0*/  STL [R1+0x64], R16 ;  /* 0x0000641001007387 */ /* 0x000fe20000100800 */
[----:B------:R-:W-:Y:S02]  /*12c0*/  SHF.R.S32.HI R7, RZ, 0x1f, R17 ;  /* 0x0000001fff077819 */ /* 0x000fe40000011411 */
[----:B------:R-:W-:Y:S01]  /*12d0*/  SHF.R.S32.HI R8, RZ, 0x1f, R16 ;  /* 0x0000001fff087819 */ /* 0x000fe20000011410 */
[----:B------:R-:W-:Y:S01]  /*12e0*/  STL [R1+0x60], R15 ;  /* 0x0000600f01007387 */ /* 0x000fe20000100800 */
[----:B------:R-:W-:-:S02]  /*12f0*/  SEL R5, R5, 0x10, !P0 ;  /* 0x0000001005057807 */ /* 0x000fc40004000000 */
[----:B------:R-:W-:Y:S01]  /*1300*/  LEA R194, R3, 0x5100, 0x1 ;  /* 0x0000510003c27811 */ /* 0x000fe200078e08ff */
[----:B------:R-:W-:Y:S01]  /*1310*/  STL [R1+0x5c], R14 ;  /* 0x00005c0e01007387 */ /* 0x000fe20000100800 */
[----:B--2---:R-:W-:Y:S02]  /*1320*/  IADD3 R11, R10, 0x30, RZ ;  /* 0x000000300a0b7810 */ /* 0x004fe40007ffe0ff */
[----:B------:R-:W-:Y:S01]  /*1330*/  LEA R190, R4, 0x100, 0x1 ;  /* 0x0000010004be7811 */ /* 0x000fe200078e08ff */
[----:B------:R-:W-:Y:S01]  /*1340*/  STL [R1+0x58], R13 ;  /* 0x0000580d01007387 */ /* 0x000fe20000100800 */
[C---:B------:R-:W-:Y:S02]  /*1350*/  IMAD.IADD R195, R194.reuse, 0x1, R0 ;  /* 0x00000001c2c37824 */ /* 0x040fe400078e0200 */
[----:B------:R-:W-:Y:S01]  /*1360*/  IMAD.IADD R197, R194, 0x1, R2 ;  /* 0x00000001c2c57824 */ /* 0x000fe200078e0202 */
[----:B------:R2:W-:Y:S01]  /*1370*/  STL [R1+0x54], R11 ;  /* 0x0000540b01007387 */ /* 0x0005e20000100800 */
[----:B-1----:R-:W-:Y:S01]  /*1380*/  IADD3 R10, R10, 0x38, RZ ;  /* 0x000000380a0a7810 */ /* 0x002fe20007ffe0ff */
[----:B------:R-:W-:-:S02]  /*1390*/  IMAD.IADD R191, R0, 0x1, R190 ;  /* 0x0000000100bf7824 */ /* 0x000fc400078e02be */
[----:B------:R1:W-:Y:S01]  /*13a0*/  STL [R1+0xb0], R7 ;  /* 0x0000b00701007387 */ /* 0x0003e20000100800 */
[C---:B------:R-:W-:Y:S02]  /*13b0*/  IMAD.IADD R193, R2.reuse, 0x1, R190 ;  /* 0x0000000102c17824 */ /* 0x040fe400078e02be */
[C---:B------:R-:W-:Y:S01]  /*13c0*/  IMAD.IADD R196, R2.reuse, 0x1, R195 ;  /* 0x0000000102c47824 */ /* 0x040fe200078e02c3 */
[----:B------:R-:W-:Y:S01]  /*13d0*/  STL [R1+0x50], R10 ;  /* 0x0000500a01007387 */ /* 0x000fe20000100800 */
[----:B------:R-:W-:-:S03]  /*13e0*/  IMAD.IADD R192, R2, 0x1, R191 ;  /* 0x0000000102c07824 */ /* 0x000fc600078e02bf */
[----:B------:R3:W-:Y:S04]  /*13f0*/  STL [R1+0xac], R8 ;  /* 0x0000ac0801007387 */ /* 0x0007e80000100800 */
[----:B------:R-:W-:Y:S01]  /*1400*/  STL [R1+0x84], R9 ;  /* 0x0000840901007387 */ /* 0x000fe20000100800 */
[----:B--2---:R-:W-:Y:S02]  /*1410*/  SHF.R.S32.HI R11, RZ, 0x1f, R11 ;  /* 0x0000001fff0b7819 */ /* 0x004fe4000001140b */
[----:B-1----:R-:W-:-:S05]  /*1420*/  SHF.R.S32.HI R7, RZ, 0x1f, R15 ;  /* 0x0000001fff077819 */ /* 0x002fca000001140f */
[----:B------:R1:W-:Y:S01]  /*1430*/  STL [R1+0xa8], R7 ;  /* 0x0000a80701007387 */ /* 0x0003e20000100800 */
[----:B---3--:R-:W-:-:S05]  /*1440*/  SHF.R.S32.HI R8, RZ, 0x1f, R14 ;  /* 0x0000001fff087819 */ /* 0x008fca000001140e */
[----:B------:R2:W-:Y:S01]  /*1450*/  STL [R1+0xa4], R8 ;  /* 0x0000a40801007387 */ /* 0x0005e20000100800 */
[----:B-1----:R-:W-:-:S05]  /*1460*/  SHF.R.S32.HI R7, RZ, 0x1f, R13 ;  /* 0x0000001fff077819 */ /* 0x002fca000001140d */
[----:B------:R1:W-:Y:S01]  /*1470*/  STL [R1+0xa0], R7 ;  /* 0x0000a00701007387 */ /* 0x0003e20000100800 */
[----:B--2---:R-:W-:-:S03]  /*1480*/  IADD3 R8, R9, 0x40, RZ ;  /* 0x0000004009087810 */ /* 0x004fc60007ffe0ff */
[----:B------:R2:W-:Y:S01]  /*1490*/  STL [R1+0x9c], R11 ;  /* 0x00009c0b01007387 */ /* 0x0005e20000100800 */
[----:B------:R-:W-:-:S05]  /*14a0*/  @P2 IADD3 R8, R9, -0x40, RZ ;  /* 0xffffffc009082810 */ /* 0x000fca0007ffe0ff */
[----:B------:R-:W-:-:S04]  /*14b0*/  IMAD.IADD R3, R5, 0x1, R8 ;  /* 0x0000000105037824 */ /* 0x000fc800078e0208 */
[----:B------:R-:W-:Y:S02]  /*14c0*/  IMAD.IADD R0, R6, 0x1, R3 ;  /* 0x0000000106007824 */ /* 0x000fe400078e0203 */
[C---:B-1----:R-:W-:Y:S01]  /*14d0*/  IMAD.IADD R7, R9.reuse, 0x1, R5 ;  /* 0x0000000109077824 */ /* 0x042fe200078e0205 */
[----:B--2---:R-:W-:Y:S01]  /*14e0*/  SHF.R.S32.HI R11, RZ, 0x1f, R10 ;  /* 0x0000001fff0b7819 */ /* 0x004fe2000001140a */
[----:B------:R-:W-:-:S04]  /*14f0*/  IMAD.IADD R10, R9, 0x1, R6 ;  /* 0x00000001090a7824 */ /* 0x000fc800078e0206 */
[----:B------:R-:W-:Y:S04]  /*1500*/  STL [R1+0x98], R11 ;  /* 0x0000980b01007387 */ /* 0x000fe80000100800 */
[----:B------:R1:W-:Y:S04]  /*1510*/  STL [R1+0x94], R7 ;  /* 0x0000940701007387 */ /* 0x0003e80000100800 */
[----:B------:R-:W-:Y:S01]  /*1520*/  STL [R1+0xb8], R10 ;  /* 0x0000b80a01007387 */ /* 0x000fe20000100800 */
[----:B-1----:R-:W-:-:S05]  /*1530*/  IMAD.IADD R7, R7, 0x1, R6 ;  /* 0x0000000107077824 */ /* 0x002fca00078e0206 */
[----:B------:R1:W-:Y:S04]  /*1540*/  STL [R1+0xb4], R7 ;  /* 0x0000b40701007387 */ /* 0x0003e80000100800 */
[----:B------:R2:W-:Y:S01]  /*1550*/  STL [R1+0x88], R8 ;  /* 0x0000880801007387 */ /* 0x0005e20000100800 */
[----:B-1----:R-:W-:-:S04]  /*1560*/  IMAD.IADD R7, R6, 0x1, R8 ;  /* 0x0000000106077824 */ /* 0x002fc800078e0208 */
[----:B------:R-:W-:Y:S01]  /*1570*/  IMAD.IADD R4, R5, 0x1, R7 ;  /* 0x0000000105047824 */ /* 0x000fe200078e0207 */
[----:B------:R2:W-:Y:S04]  /*1580*/  STL [R1+0x8c], R7 ;  /* 0x00008c0701007387 */ /* 0x0005e80000100800 */
[----:B------:R2:W-:Y:S04]  /*1590*/  STL [R1+0x90], R3 ;  /* 0x0000900301007387 */ /* 0x0005e80000100800 */
[----:B------:R2:W-:Y:S04]  /*15a0*/  STL [R1+0xc0], R4 ;  /* 0x0000c00401007387 */ /* 0x0005e80000100800 */
[----:B------:R2:W-:Y:S02]  /*15b0*/  STL [R1+0xbc], R0 ;  /* 0x0000bc0001007387 */ /* 0x0005e40000100800 */
.L_x_154:
[----:B--2---:R-:W2:Y:S01]  /*15c0*/  LDL R0, [R1+0x4c] ;  /* 0x00004c0001007983 */ /* 0x004ea20000100800 */
[----:B------:R-:W-:Y:S01]  /*15d0*/  IMAD.MOV.U32 R8, RZ, RZ, 0x4 ;  /* 0x00000004ff087424 */ /* 0x000fe200078e00ff */
[----:B------:R-:W-:-:S04]  /*15e0*/  ISETP.NE.U32.AND P4, PT, RZ, c[0x0][0x370], PT ;  /* 0x0000dc00ff007a0c */ /* 0x000fc80003f85070 */
[----:B------:R-:W-:Y:S01]  /*15f0*/  ISETP.NE.AND.EX P4, PT, RZ, c[0x0][0x374], PT, P4 ;  /* 0x0000dd00ff007a0c */ /* 0x000fe20003f85340 */
[----:B--2---:R-:W-:-:S05]  /*1600*/  IMAD.WIDE R2, R0, R8, c[0x0][0x588] ;  /* 0x0001620000027625 */ /* 0x004fca00078e0208 */
[----:B------:R-:W2:Y:S01]  /*1610*/  LDG.E R13, [R2.64] ;  /* 0x00000006020d7981 */ /* 0x000ea2000c1e1900 */
[----:B------:R-:W-:Y:S01]  /*1620*/  IMAD.MOV.U32 R9, RZ, RZ, RZ ;  /* 0x000000ffff097224 */ /* 0x000fe200078e00ff */
[----:B------:R-:W-:Y:S01]  /*1630*/  ISETP.NE.U32.AND P2, PT, RZ, c[0x0][0x360], PT ;  /* 0x0000d800ff007a0c */ /* 0x000fe20003f45070 */
[----:B------:R-:W-:Y:S01]  /*1640*/  IMAD.MOV.U32 R11, RZ, RZ, RZ ;  /* 0x000000ffff0b7224 */ /* 0x000fe200078e00ff */
[----:B------:R-:W-:Y:S02]  /*1650*/  ISETP.NE.U32.AND P3, PT, RZ, c[0x0][0x348], PT ;  /* 0x0000d200ff007a0c */ /* 0x000fe40003f65070 */
[----:B------:R-:W-:Y:S02]  /*1660*/  ISETP.NE.AND.EX P2, PT, RZ, c[0x0][0x364], PT, P2 ;  /* 0x0000d900ff007a0c */ /* 0x000fe40003f45320 */
[----:B------:R-:W-:Y:S02]  /*1670*/  ISETP.NE.AND.EX P3, PT, RZ, c[0x0][0x34c], PT, P3 ;  /* 0x0000d300ff007a0c */ /* 0x000fe40003f65330 */
[----:B--2---:R-:W-:Y:S01]  /*1680*/  SHF.R.S32.HI R15, RZ, 0x1f, R13 ;  /* 0x0000001fff0f7819 */ /* 0x004fe2000001140d */
[C---:B------:R-:W-:Y:S01]  /*1690*/  IMAD.SHL.U32 R18, R13.reuse, 0x4, RZ ;  /* 0x000000040d127824 */ /* 0x040fe200078e00ff */
[C---:B------:R-:W-:Y:S01]  /*16a0*/  @P4 LEA R6, P1, R13.reuse, c[0x0][0x370], 0x2 ;  /* 0x0000dc000d064a11 */ /* 0x040fe200078210ff */
[----:B------:R1:W-:Y:S01]  /*16b0*/  STL [R1+0x3c], R13 ;  /* 0x00003c0d01007387 */ /* 0x0003e20000100800 */
[----:B------:R-:W-:-:S02]  /*16c0*/  SHF.L.U64.HI R17, R13, 0x2, R15 ;  /* 0x000000020d117819 */ /* 0x000fc4000001020f */
[----:B------:R-:W-:Y:S01]  /*16d0*/  @P4 LEA.HI.X R7, R13, c[0x0][0x374], R15, 0x2, P1 ;  /* 0x0000dd000d074a11 */ /* 0x000fe200008f140f */
[----:B------:R1:W-:Y:S02]  /*16e0*/  STL [R1+0x7c], R15 ;  /* 0x00007c0f01007387 */ /* 0x0003e40000100800 */
[C---:B------:R-:W-:Y:S02]  /*16f0*/  @P2 IADD3 R4, P0, R18.reuse, c[0x0][0x360], RZ ;  /* 0x0000d80012042a10 */ /* 0x040fe40007f1e0ff */
[----:B------:R-:W-:Y:S01]  /*1700*/  IADD3 R2, P1, R18, c[0x0][0x348], RZ ;  /* 0x0000d20012027a10 */ /* 0x000fe20007f3e0ff */
[----:B------:R-:W2:Y:S01]  /*1710*/  @P4 LDG.E R9, [R6.64] ;  /* 0x0000000606094981 */ /* 0x000ea2000c1e1900 */
[C---:B------:R-:W-:Y:S02]  /*1720*/  @P2 IADD3.X R5, R17.reuse, c[0x0][0x364], RZ, P0, !PT ;  /* 0x0000d90011052a10 */ /* 0x040fe400007fe4ff */
[----:B------:R-:W-:Y:S01]  /*1730*/  IADD3.X R3, R17, c[0x0][0x34c], RZ, P1, !PT ;  /* 0x0000d30011037a10 */ /* 0x000fe20000ffe4ff */
[----:B------:R1:W-:Y:S04]  /*1740*/  STL [R1+0x6c], R18 ;  /* 0x00006c1201007387 */ /* 0x0003e80000100800 */
[----:B------:R1:W5:Y:S04]  /*1750*/  @P2 LDG.E R12, [R4.64] ;  /* 0x00000006040c2981 */ /* 0x000368000c1e1900 */
[----:B------:R1:W5:Y:S04]  /*1760*/  @P3 LDG.E R11, [R2.64] ;  /* 0x00000006020b3981 */ /* 0x000368000c1e1900 */
[----:B------:R1:W-:Y:S01]  /*1770*/  STL [R1+0x70], R17 ;  /* 0x0000701101007387 */ /* 0x0003e20000100800 */
[----:B------:R-:W-:Y:S03]  /*1780*/  YIELD ;  /* 0x0000000000007946 */ /* 0x000fe60003800000 */
[----:B--2---:R1:W-:Y:S01]  /*1790*/  STL [R1+0x14], R9 ;  /* 0x0000140901007387 */ /* 0x0043e20000100800 */
[----:B------:R-:W-:Y:S05]  /*17a0*/  @P2 BRA `(.L_x_43) ;  /* 0x0000005000002947 */ /* 0x000fea0003800000 */
[----:B-----5:R-:W-:Y:S01]  /*17b0*/  MOV R12, c[0x0][0x168] ;  /* 0x00005a00000c7a02 */ /* 0x020fe20000000f00 */
[----:B------:R-:W-:Y:S05]  /*17c0*/  @!P3 BRA `(.L_x_43) ;  /* 0x000000300000b947 */ /* 0x000fea0003800000 */
[----:B------:R2:W3:Y:S04]  /*17d0*/  LDG.E R0, [R2.64] ;  /* 0x0000000602007981 */ /* 0x0004e8000c1e1900 */
[----:B-12---:R-:W3:Y:S02]  /*17e0*/  LDG.E R2, [R2.64+0x4] ;  /* 0x0000040602027981 */ /* 0x006ee4000c1e1900 */
[----:B---3--:R-:W-:-:S02]  /*17f0*/  IADD3 R12, -R0, R2, RZ ;  /* 0x00000002000c7210 */ /* 0x008fc40007ffe1ff */
.L_x_43:
[----:B------:R-:W-:-:S04]  /*1800*/  ISETP.NE.U32.AND P0, PT, RZ, c[0x0][0x368], PT ;  /* 0x0000da00ff007a0c */ /* 0x000fc80003f05070 */
[----:B------:R-:W-:-:S13]  /*1810*/  ISETP.NE.AND.EX P0, PT, RZ, c[0x0][0x36c], PT, P0 ;  /* 0x0000db00ff007a0c */ /* 0x000fda0003f05300 */
[----:B------:R-:W-:Y:S05]  /*1820*/  @!P0 BRA `(.L_x_44) ;  /* 0x0000004000008947 */ /* 0x000fea0003800000 */
[----:B-1----:R-:W-:-:S04]  /*1830*/  IADD3 R2, P0, R18, c[0x0][0x368], RZ ;  /* 0x0000da0012027a10 */ /* 0x002fc80007f1e0ff */
[----:B------:R-:W-:-:S05]  /*1840*/  IADD3.X R3, R17, c[0x0][0x36c], RZ, P0, !PT ;  /* 0x0000db0011037a10 */ /* 0x000fca00007fe4ff */
[----:B------:R1:W5:Y:S01]  /*1850*/  LDG.E R0, [R2.64] ;  /* 0x0000000602007981 */ /* 0x000362000c1e1900 */
[----:B------:R-:W-:Y:S05]  /*1860*/  BRA `(.L_x_45) ;  /* 0x0000008000007947 */ /* 0x000fea0003800000 */
.L_x_44:
[----:B------:R-:W-:Y:S01]  /*1870*/  ISETP.NE.U32.AND P0, PT, RZ, c[0x0][0x350], PT ;  /* 0x0000d400ff007a0c */ /* 0x000fe20003f05070 */
[----:B------:R-:W-:-:S03]  /*1880*/  IMAD.U32 R0, RZ, RZ, UR5 ;  /* 0x00000005ff007e24 */ /* 0x000fc6000f8e00ff */
[----:B------:R-:W-:-:S13]  /*1890*/  ISETP.NE.AND.EX P0, PT, RZ, c[0x0][0x354], PT, P0 ;  /* 0x0000d500ff007a0c */ /* 0x000fda0003f05300 */
[----:B------:R-:W-:Y:S05]  /*18a0*/  @!P0 BRA `(.L_x_45) ;  /* 0x0000004000008947 */ /* 0x000fea0003800000 */
[----:B-1----:R-:W-:-:S05]  /*18b0*/  IMAD.WIDE R2, R13, R8, c[0x0][0x350] ;  /* 0x0000d4000d027625 */ /* 0x002fca00078e0208 */
[----:B------:R-:W2:Y:S04]  /*18c0*/  LDG.E R4, [R2.64] ;  /* 0x0000000602047981 */ /* 0x000ea8000c1e1900 */
[----:B------:R-:W2:Y:S02]  /*18d0*/  LDG.E R0, [R2.64+0x4] ;  /* 0x0000040602007981 */ /* 0x000ea4000c1e1900 */
[----:B--2---:R-:W-:-:S04]  /*18e0*/  IADD3 R0, -R4, R0, RZ ;  /* 0x0000000004007210 */ /* 0x004fc80007ffe1ff */
.L_x_45:
[----:B------:R-:W2:Y:S01]  /*18f0*/  LDL R16, [R1+0x48] ;  /* 0x0000480001107983 */ /* 0x000ea20000100800 */
[----:B-----5:R-:W-:Y:S01]  /*1900*/  IMAD.IADD R14, R0, 0x1, -R9 ;  /* 0x00000001000e7824 */ /* 0x020fe200078e0a09 */
[----:B------:R-:W-:Y:S04]  /*1910*/  BSSY B0, `(.L_x_46) ;  /* 0x000002e000007945 */ /* 0x000fe80003800000 */
[----:B------:R-:W-:-:S02]  /*1920*/  IADD3 R0, R14, 0x4f, RZ ;  /* 0x0000004f0e007810 */ /* 0x000fc40007ffe0ff */
[----:B------:R-:W-:-:S03]  /*1930*/  ISETP.GE.AND P0, PT, R14, 0x1, PT ;  /* 0x000000010e00780c */ /* 0x000fc60003f06270 */
[----:B------:R-:W-:-:S05]  /*1940*/  IMAD.HI R0, R0, 0x66666667, RZ ;  /* 0x6666666700007827 */ /* 0x000fca00078e02ff */
[----:B-1----:R-:W-:-:S04]  /*1950*/  SHF.R.U32.HI R2, RZ, 0x1f, R0 ;  /* 0x0000001fff027819 */ /* 0x002fc80000011600 */
[----:B------:R-:W-:Y:S01]  /*1960*/  LEA.HI.SX32 R10, R0, R2, 0x1b ;  /* 0x00000002000a7211 */ /* 0x000fe200078fdaff */
[----:B------:R-:W-:Y:S01]  /*1970*/  IMAD.MOV.U32 R2, RZ, RZ, RZ ;  /* 0x000000ffff027224 */ /* 0x000fe200078e00ff */
[C---:B--2---:R-:W-:Y:S02]  /*1980*/  LOP3.LUT R3, R16.reuse, 0xff000000, RZ, 0xc0, !PT ;  /* 0xff00000010037812 */ /* 0x044fe400078ec0ff */
[----:B------:R-:W-:Y:S02]  /*1990*/  LOP3.LUT R4, R16, 0xff0000, RZ, 0xc0, !PT ;  /* 0x00ff000010047812 */ /* 0x000fe400078ec0ff */
[----:B------:R-:W-:-:S04]  /*19a0*/  SHF.R.U32.HI R3, RZ, 0x8, R3 ;  /* 0x00000008ff037819 */ /* 0x000fc80000011603 */
[----:B------:R-:W-:-:S04]  /*19b0*/  LEA.HI R3, R4, R3, RZ, 0x10 ;  /* 0x0000000304037211 */ /* 0x000fc800078f80ff */
[----:B------:R-:W-:Y:S02]  /*19c0*/  LOP3.LUT R19, R3, 0xff, RZ, 0xc0, !PT ;  /* 0x000000ff03137812 */ /* 0x000fe400078ec0ff */
[----:B------:R-:W-:-:S03]  /*19d0*/  SHF.R.U32.HI R5, RZ, 0x10, R3 ;  /* 0x00000010ff057819 */ /* 0x000fc60000011603 */
[----:B------:R1:W-:Y:S04]  /*19e0*/  STL [R1+0x80], R19 ;  /* 0x0000801301007387 */ /* 0x0003e80000100800 */
[----:B------:R1:W-:Y:S01]  /*19f0*/  STL [R1+0x78], R5 ;  /* 0x0000780501007387 */ /* 0x0003e20000100800 */
[----:B------:R-:W-:Y:S05]  /*1a00*/  @!P0 BRA `(.L_x_47) ;  /* 0x000001e000008947 */ /* 0x000fea0003800000 */
[----:B------:R-:W-:Y:S01]  /*1a10*/  ISETP.NE.AND P0, PT, R5, RZ, PT ;  /* 0x000000ff0500720c */ /* 0x000fe20003f05270 */
[----:B------:R-:W-:-:S03]  /*1a20*/  IMAD.MOV.U32 R4, RZ, RZ, RZ ;  /* 0x000000ffff047224 */ /* 0x000fc600078e00ff */
[----:B------:R-:W-:-:S04]  /*1a30*/  SEL R0, R5, c[0x0][0x338], P0 ;  /* 0x0000ce0005007a07 */ /* 0x000fc80000000000 */
[----:B------:R-:W-:Y:S02]  /*1a40*/  IABS R3, R0 ;  /* 0x0000000000037213 */ /* 0x000fe40000000000 */
[----:B------:R-:W-:Y:S02]  /*1a50*/  IADD3 R6, R10, -0x1, R0 ;  /* 0xffffffff0a067810 */ /* 0x000fe40007ffe000 */
[----:B------:R-:W2:Y:S02]  /*1a60*/  I2F.RP R2, R3 ;  /* 0x0000000300027306 */ /* 0x000ea40000209400 */
[----:B------:R-:W-:-:S06]  /*1a70*/  IABS R9, R6 ;  /* 0x0000000600097213 */ /* 0x000fcc0000000000 */
[----:B--2---:R-:W2:Y:S02]  /*1a80*/  MUFU.RCP R2, R2 ;  /* 0x0000000200027308 */ /* 0x004ea40000001000 */
[----:B--2---:R-:W-:-:S06]  /*1a90*/  IADD3 R2, R2, 0xffffffe, RZ ;  /* 0x0ffffffe02027810 */ /* 0x004fcc0007ffe0ff */
[----:B-1----:R-:W1:Y:S02]  /*1aa0*/  F2I.FTZ.U32.TRUNC.NTZ R5, R2 ;  /* 0x0000000200057305 */ /* 0x002e64000021f000 */
[----:B-1----:R-:W-:-:S04]  /*1ab0*/  IMAD.MOV R2, RZ, RZ, -R5 ;  /* 0x000000ffff027224 */ /* 0x002fc800078e0a05 */
[----:B------:R-:W-:Y:S01]  /*1ac0*/  IMAD.MOV.U32 R7, RZ, RZ, R2 ;  /* 0x000000ffff077224 */ /* 0x000fe200078e0002 */
[----:B------:R-:W-:-:S03]  /*1ad0*/  IABS R2, R0 ;  /* 0x0000000000027213 */ /* 0x000fc60000000000 */
[----:B------:R-:W-:Y:S02]  /*1ae0*/  IMAD R7, R7, R3, RZ ;  /* 0x0000000307077224 */ /* 0x000fe400078e02ff */
[----:B------:R-:W-:Y:S02]  /*1af0*/  IMAD.MOV R8, RZ, RZ, -R2 ;  /* 0x000000ffff087224 */ /* 0x000fe400078e0a02 */
[----:B------:R-:W-:-:S04]  /*1b00*/  IMAD.HI.U32 R2, R5, R7, R4 ;  /* 0x0000000705027227 */ /* 0x000fc800078e0004 */
[----:B------:R-:W-:Y:S02]  /*1b10*/  IMAD.MOV.U32 R4, RZ, RZ, R9 ;  /* 0x000000ffff047224 */ /* 0x000fe400078e0009 */
[----:B------:R-:W-:Y:S02]  /*1b20*/  IMAD.MOV.U32 R5, RZ, RZ, R8 ;  /* 0x000000ffff057224 */ /* 0x000fe400078e0008 */
[----:B------:R-:W-:-:S04]  /*1b30*/  IMAD.HI.U32 R2, R2, R4, RZ ;  /* 0x0000000402027227 */ /* 0x000fc800078e00ff */
[----:B------:R-:W-:-:S05]  /*1b40*/  IMAD R4, R2, R5, R4 ;  /* 0x0000000502047224 */ /* 0x000fca00078e0204 */
[----:B------:R-:W-:-:S13]  /*1b50*/  ISETP.GT.U32.AND P1, PT, R3, R4, PT ;  /* 0x000000040300720c */ /* 0x000fda0003f24070 */
[----:B------:R-:W-:Y:S01]  /*1b60*/  @!P1 IMAD.IADD R4, R4, 0x1, -R3 ;  /* 0x0000000104049824 */ /* 0x000fe200078e0a03 */
[----:B------:R-:W-:Y:S02]  /*1b70*/  @!P1 IADD3 R2, R2, 0x1, RZ ;  /* 0x0000000102029810 */ /* 0x000fe40007ffe0ff */
[----:B------:R-:W-:Y:S02]  /*1b80*/  ISETP.NE.AND P1, PT, R0, RZ, PT ;  /* 0x000000ff0000720c */ /* 0x000fe40003f25270 */
[----:B------:R-:W-:Y:S02]  /*1b90*/  ISETP.GE.U32.AND P2, PT, R4, R3, PT ;  /* 0x000000030400720c */ /* 0x000fe40003f46070 */
[----:B------:R-:W-:-:S04]  /*1ba0*/  LOP3.LUT R3, R6, R0, RZ, 0x3c, !PT ;  /* 0x0000000006037212 */ /* 0x000fc800078e3cff */
[----:B------:R-:W-:-:S07]  /*1bb0*/  ISETP.GE.AND P0, PT, R3, RZ, PT ;  /* 0x000000ff0300720c */ /* 0x000fce0003f06270 */
[----:B------:R-:W-:-:S06]  /*1bc0*/  @P2 IADD3 R2, R2, 0x1, RZ ;  /* 0x0000000102022810 */ /* 0x000fcc0007ffe0ff */
[----:B------:R-:W-:Y:S01]  /*1bd0*/  @!P0 IMAD.MOV R2, RZ, RZ, -R2 ;  /* 0x000000ffff028224 */ /* 0x000fe200078e0a02 */
[----:B------:R-:W-:Y:S02]  /*1be0*/  @!P1 LOP3.LUT R2, RZ, R0, RZ, 0x33, !PT ;  /* 0x00000000ff029212 */ /* 0x000fe400078e33ff */
.L_x_47:
[----:B------:R-:W-:Y:S05]  /*1bf0*/  BSYNC B0 ;  /* 0x0000000000007941 */ /* 0x000fea0003800000 */
.L_x_46:
[----:B------:R-:W-:Y:S01]  /*1c00*/  IMAD R3, R19, R2, RZ ;  /* 0x0000000213037224 */ /* 0x000fe200078e02ff */
[----:B------:R-:W-:Y:S01]  /*1c10*/  PRMT R0, RZ, 0x7610, R0 ;  /* 0x00007610ff007816 */ /* 0x000fe20000000000 */
[----:B------:R-:W-:Y:S01]  /*1c20*/  IMAD.MOV.U32 R24, RZ, RZ, RZ ;  /* 0x000000ffff187224 */ /* 0x000fe200078e00ff */
[----:B-1----:R-:W-:Y:S01]  /*1c30*/  MOV R19, RZ ;  /* 0x000000ff00137202 */ /* 0x002fe20000000f00 */
[----:B------:R-:W-:Y:S01]  /*1c40*/  IMAD.IADD R2, R3, 0x1, R2 ;  /* 0x0000000103027824 */ /* 0x000fe200078e0202 */
[----:B------:R1:W-:Y:S01]  /*1c50*/  STL [R1+0x10], R3 ;  /* 0x0000100301007387 */ /* 0x0003e20000100800 */
[----:B------:R-:W-:Y:S01]  /*1c60*/  CS2R R22, SRZ ;  /* 0x0000000000167805 */ /* 0x000fe2000001ff00 */
[----:B------:R-:W-:Y:S01]  /*1c70*/  CS2R R28, SRZ ;  /* 0x00000000001c7805 */ /* 0x000fe2000001ff00 */
[----:B------:R-:W-:Y:S01]  /*1c80*/  CS2R R26, SRZ ;  /* 0x00000000001a7805 */ /* 0x000fe2000001ff00 */
[----:B------:R-:W-:Y:S01]  /*1c90*/  IMNMX R171, R10, R2, PT ;  /* 0x000000020aab7217 */ /* 0x000fe20003800200 */
[----:B------:R-:W-:Y:S01]  /*1ca0*/  CS2R R66, SRZ ;  /* 0x0000000000427805 */ /* 0x000fe2000001ff00 */
[----:B------:R-:W-:Y:S01]  /*1cb0*/  CS2R R62, SRZ ;  /* 0x00000000003e7805 */ /* 0x000fe2000001ff00 */
[----:B------:R-:W-:Y:S01]  /*1cc0*/  CS2R R40, SRZ ;  /* 0x0000000000287805 */ /* 0x000fe2000001ff00 */
[----:B------:R-:W-:Y:S01]  /*1cd0*/  ISETP.GT.AND P0, PT, R171, R3, PT ;  /* 0x00000003ab00720c */ /* 0x000fe20003f04270 */
        /* <DEDUP_REMOVED lines=28> */
[----:B-1----:R-:W2:Y:S01]  /*1ea0*/  LDL R6, [R1+0x44] ;  /* 0x0000440001067983 */ /* 0x002ea20000100800 */
[----:B------:R-:W-:-:S04]  /*1eb0*/  ISETP.NE.U32.AND P1, PT, RZ, c[0x0][0x340], PT ;  /* 0x0000d000ff007a0c */ /* 0x000fc80003f25070 */
[----:B------:R-:W-:-:S13]  /*1ec0*/  ISETP.NE.AND.EX P1, PT, RZ, c[0x0][0x344], PT, P1 ;  /* 0x0000d100ff007a0c */ /* 0x000fda0003f25310 */
[----:B------:R-:W-:-:S04]  /*1ed0*/  @P1 IADD3 R2, P0, R18, c[0x0][0x340], RZ ;  /* 0x0000d00012021a10 */ /* 0x000fc80007f1e0ff */
[----:B------:R-:W-:-:S05]  /*1ee0*/  @P1 IADD3.X R3, R17, c[0x0][0x344], RZ, P0, !PT ;  /* 0x0000d10011031a10 */ /* 0x000fca00007fe4ff */
[----:B------:R1:W5:Y:S01]  /*1ef0*/  @P1 LDG.E R8, [R2.64] ;  /* 0x0000000602081981 */ /* 0x000362000c1e1900 */
[----:B------:R-:W-:Y:S01]  /*1f00*/  SHF.R.S32.HI R0, RZ, 0x1f, R11 ;  /* 0x0000001fff007819 */ /* 0x000fe2000001140b */
[----:B------:R-:W-:Y:S01]  /*1f10*/  IMAD.MOV.U32 R4, RZ, RZ, c[0x0][0x2c4] ;  /* 0x0000b100ff047624 */ /* 0x000fe200078e00ff */
[----:B------:R-:W-:Y:S01]  /*1f20*/  LOP3.LUT R16, R16, 0xffff, RZ, 0xc0, !PT ;  /* 0x0000ffff10107812 */ /* 0x000fe200078ec0ff */
[----:B------:R-:W3:Y:S01]  /*1f30*/  S2R R7, SR_TID.X ;  /* 0x0000000000077919 */ /* 0x000ee20000002100 */
[----:B------:R-:W-:Y:S01]  /*1f40*/  ISETP.GE.AND P2, PT, R231, c[0x0][0x198], PT ;  /* 0x00006600e7007a0c */ /* 0x000fe20003f46270 */
[----:B------:R-:W-:Y:S01]  /*1f50*/  IMAD R0, R0, c[0x0][0x178], RZ ;  /* 0x00005e0000007a24 */ /* 0x000fe200078e02ff */
[----:B------:R-:W-:Y:S02]  /*1f60*/  ISETP.NE.AND P0, PT, R4, 0x1, PT ;  /* 0x000000010400780c */ /* 0x000fe40003f05270 */
[----:B------:R-:W-:Y:S01]  /*1f70*/  SEL R4, R13, RZ, !P3 ;  /* 0x000000ff0d047207 */ /* 0x000fe20005800000 */
[----:B------:R-:W-:Y:S01]  /*1f80*/  IMAD R0, R11, c[0x0][0x17c], R0 ;  /* 0x00005f000b007a24 */ /* 0x000fe200078e0200 */
[----:B------:R-:W-:Y:S01]  /*1f90*/  IADD3 R132, R171, -0x1, RZ ;  /* 0xffffffffab847810 */ /* 0x000fe20007ffe0ff */
[----:B-1----:R-:W-:Y:S01]  /*1fa0*/  IMAD.WIDE.U32 R2, R11, c[0x0][0x178], RZ ;  /* 0x00005e000b027a25 */ /* 0x002fe200078e00ff */
[----:B---3--:R-:W-:-:S04]  /*1fb0*/  SHF.R.S32.HI R5, RZ, 0x1f, R7 ;  /* 0x0000001fff057819 */ /* 0x008fc80000011407 */
[----:B------:R-:W-:Y:S02]  /*1fc0*/  IADD3 R3, R3, R0, RZ ;  /* 0x0000000003037210 */ /* 0x000fe40007ffe0ff */
[----:B------:R-:W-:-:S03]  /*1fd0*/  LEA.HI R5, R5, R7, RZ, 0x3 ;  /* 0x0000000705057211 */ /* 0x000fc600078f18ff */
[----:B------:R-:W-:Y:S01]  /*1fe0*/  IMAD.WIDE.U32 R2, R16, c[0x0][0x1b8], R2 ;  /* 0x00006e0010027a25 */ /* 0x000fe200078e0002 */
[----:B------:R-:W-:-:S03]  /*1ff0*/  SHF.R.S32.HI R5, RZ, 0x3, R5 ;  /* 0x00000003ff057819 */ /* 0x000fc60000011405 */
[----:B------:R-:W-:Y:S02]  /*2000*/  IMAD R3, R16, c[0x0][0x1bc], R3 ;  /* 0x00006f0010037a24 */ /* 0x000fe400078e0203 */
[----:B------:R-:W-:Y:S02]  /*2010*/  IMAD R5, R244, 0x10, R5 ;  /* 0x00000010f4057824 */ /* 0x000fe400078e0205 */
[----:B------:R-:W-:-:S04]  /*2020*/  IMAD.WIDE.U32 R2, R4, c[0x0][0x1c0], R2 ;  /* 0x0000700004027a25 */ /* 0x000fc800078e0002 */
[----:B--2---:R-:W-:Y:S01]  /*2030*/  IMAD R5, R6, 0x80, R5 ;  /* 0x0000008006057824 */ /* 0x004fe200078e0205 */
[----:B------:R-:W-:-:S03]  /*2040*/  SEL R6, R15, RZ, !P3 ;  /* 0x000000ff0f067207 */ /* 0x000fc60005800000 */
[----:B------:R-:W-:Y:S01]  /*2050*/  @P0 IMAD.HI.U32 R7, R5, c[0x0][0x2c8], RZ ;  /* 0x0000b20005070a27 */ /* 0x000fe200078e00ff */
[----:B------:R-:W-:-:S03]  /*2060*/  MOV R0, R5 ;  /* 0x0000000500007202 */ /* 0x000fc60000000f00 */
[----:B------:R-:W-:Y:S01]  /*2070*/  IMAD R6, R6, c[0x0][0x1c0], RZ ;  /* 0x0000700006067a24 */ /* 0x000fe200078e02ff */
[----:B------:R-:W-:-:S03]  /*2080*/  @P0 SHF.R.U32.HI R0, RZ, c[0x0][0x2cc], R7 ;  /* 0x0000b300ff000a19 */ /* 0x000fc60000011607 */
[----:B------:R-:W-:Y:S01]  /*2090*/  IMAD R6, R4, c[0x0][0x1c4], R6 ;  /* 0x0000710004067a24 */ /* 0x000fe200078e0206 */
[--C-:B------:R-:W-:Y:S01]  /*20a0*/  SHF.R.S32.HI R7, RZ, 0x1f, R0.reuse ;  /* 0x0000001fff077819 */ /* 0x100fe20000011400 */
[----:B------:R-:W-:-:S03]  /*20b0*/  IMAD.MOV R4, RZ, RZ, -R0 ;  /* 0x000000ffff047224 */ /* 0x000fc600078e0a00 */
[----:B------:R-:W-:Y:S01]  /*20c0*/  IADD3 R3, R3, R6, RZ ;  /* 0x0000000603037210 */ /* 0x000fe20007ffe0ff */
[----:B------:R-:W-:Y:S02]  /*20d0*/  IMAD R4, R4, c[0x0][0x2c4], R5 ;  /* 0x0000b10004047a24 */ /* 0x000fe400078e0205 */
[----:B------:R-:W-:Y:S02]  /*20e0*/  IMAD R5, R7, c[0x0][0x1b0], RZ ;  /* 0x00006c0007057a24 */ /* 0x000fe400078e02ff */
[----:B------:R-:W-:-:S04]  /*20f0*/  IMAD.WIDE.U32 R2, R0, c[0x0][0x1b0], R2 ;  /* 0x00006c0000027a25 */ /* 0x000fc800078e0002 */
[----:B------:R-:W-:Y:S01]  /*2100*/  IMAD R6, R0, c[0x0][0x1b4], R5 ;  /* 0x00006d0000067a24 */ /* 0x000fe200078e0205 */
[----:B------:R-:W-:Y:S01]  /*2110*/  SHF.R.S32.HI R5, RZ, 0x1f, R4 ;  /* 0x0000001fff057819 */ /* 0x000fe20000011404 */
[----:B------:R-:W-:Y:S02]  /*2120*/  @!P1 IMAD.MOV.U32 R8, RZ, RZ, R13 ;  /* 0x000000ffff089224 */ /* 0x000fe400078e000d */
[----:B------:R-:W-:Y:S02]  /*2130*/  IMAD.IADD R3, R3, 0x1, R6 ;  /* 0x0000000103037824 */ /* 0x000fe400078e0206 */
[----:B------:R-:W-:Y:S02]  /*2140*/  IMAD R0, R5, c[0x0][0x1a8], RZ ;  /* 0x00006a0005007a24 */ /* 0x000fe400078e02ff */
[----:B------:R-:W-:-:S04]  /*2150*/  IMAD.WIDE.U32 R2, R4, c[0x0][0x1a8], R2 ;  /* 0x00006a0004027a25 */ /* 0x000fc800078e0002 */
[----:B------:R-:W-:Y:S01]  /*2160*/  IMAD R0, R4, c[0x0][0x1ac], R0 ;  /* 0x00006b0004007a24 */ /* 0x000fe200078e0200 */
[----:B------:R-:W-:-:S04]  /*2170*/  LEA R6, P0, R2, c[0x0][0x160], 0x1 ;  /* 0x0000580002067a11 */ /* 0x000fc800078008ff */
[----:B------:R-:W-:-:S04]  /*2180*/  IADD3 R0, R3, R0, RZ ;  /* 0x0000000003007210 */ /* 0x000fc80007ffe0ff */
[----:B------:R-:W-:Y:S01]  /*2190*/  LEA.HI.X R5, R2, c[0x0][0x164], R0, 0x1, P0 ;  /* 0x0000590002057a11 */ /* 0x000fe200000f0c00 */
[----:B------:R-:W-:Y:S05]  /*21a0*/  BRA.DIV ~URZ, `(.L_x_49) ;  /* 0x0000d3d27f007947 */ /* 0x000fea000b800000 */
[----:B------:R1:W2:Y:S02]  /*21b0*/  SHFL.IDX PT, R7, R5, RZ, 0x181f ;  /* 0x00181fff05077589 */ /* 0x0002a400000e0000 */
.L_x_159:
[----:B------:R-:W-:Y:S05]  /*21c0*/  BRA.DIV ~URZ, `(.L_x_50) ;  /* 0x0000d4227f007947 */ /* 0x000fea000b800000 */
[----:B------:R3:W4:Y:S02]  /*21d0*/  SHFL.IDX PT, R2, R6, RZ, 0x181f ;  /* 0x00181fff06027589 */ /* 0x00072400000e0000 */
.L_x_160:
[----:B------:R-:W1:Y:S02]  /*21e0*/  S2R R0, SR_TID.X ;  /* 0x0000000000007919 */ /* 0x000e640000002100 */
[----:B-1----:R-:W-:-:S04]  /*21f0*/  SHF.R.S32.HI R3, RZ, 0x1f, R0 ;  /* 0x0000001fff037819 */ /* 0x002fc80000011400 */
[----:B------:R-:W-:Y:S02]  /*2200*/  LEA.HI R3, R3, R0, RZ, 0x3 ;  /* 0x0000000003037211 */ /* 0x000fe400078f18ff */
[----:B---3--:R-:W3:Y:S02]  /*2210*/  LDL R0, [R1+0x44] ;  /* 0x0000440001007983 */ /* 0x008ee40000100800 */
[----:B------:R-:W-:Y:S01]  /*2220*/  SHF.R.S32.HI R3, RZ, 0x3, R3 ;  /* 0x00000003ff037819 */ /* 0x000fe20000011403 */
[----:B------:R-:W-:Y:S01]  /*2230*/  IMAD R4, R12, c[0x0][0x2c4], RZ ;  /* 0x0000b1000c047a24 */ /* 0x000fe200078e02ff */
[----:B------:R-:W-:Y:S03]  /*2240*/  BSSY B0, `(.L_x_51) ;  /* 0x000000b000007945 */ /* 0x000fe60003800000 */
[----:B---3--:R-:W-:-:S05]  /*2250*/  IMAD R0, R0, 0x80, R3 ;  /* 0x0000008000007824 */ /* 0x008fca00078e0203 */
[----:B------:R-:W-:-:S13]  /*2260*/  ISETP.GE.AND P0, PT, R0, R4, PT ;  /* 0x000000040000720c */ /* 0x000fda0003f06270 */
[----:B------:R-:W-:Y:S05]  /*2270*/  @P0 BRA `(.L_x_52) ;  /* 0x0000007000000947 */ /* 0x000fea0003800000 */
[----:B------:R-:W-:Y:S02]  /*2280*/  SHF.R.S32.HI R9, RZ, 0x1f, R231 ;  /* 0x0000001fff097819 */ /* 0x000fe400000114e7 */
[----:B----4-:R-:W-:-:S04]  /*2290*/  LEA R2, P0, R231, R2, 0x1 ;  /* 0x00000002e7027211 */ /* 0x010fc800078008ff */
[----:B--2---:R-:W-:-:S05]  /*22a0*/  LEA.HI.X R3, R231, R7, R9, 0x1, P0 ;  /* 0x00000007e7037211 */ /* 0x004fca00000f0c09 */
[----:B------:R-:W-:Y:S01]  /*22b0*/  @!PT LDS RZ, [RZ] ;  /* 0x00000000fffff984 */ /* 0x000fe20000000800 */
[----:B------:R-:W-:Y:S01]  /*22c0*/  @!PT LDS RZ, [RZ] ;  /* 0x00000000fffff984 */ /* 0x000fe20000000800 */
[----:B------:R-:W-:Y:S01]  /*22d0*/  @!PT LDS RZ, [RZ] ;  /* 0x00000000fffff984 */ /* 0x000fe20000000800 */
[----:B------:R1:W-:Y:S04]  /*22e0*/  LDGSTS.E.BYPASS.LTC128B.128 [R204+0x5100], [R2.64], !P2 ;  /* 0x0510000002cc7fae */ /* 0x0003e8000d101d46 */
.L_x_52:
[----:B------:R-:W-:Y:S05]  /*22f0*/  BSYNC B0 ;  /* 0x0000000000007941 */ /* 0x000fea0003800000 */
.L_x_51:
[----:B------:R-:W-:Y:S05]  /*2300*/  BRA.DIV ~URZ, `(.L_x_53) ;  /* 0x0000d3527f007947 */ /* 0x000fea000b800000 */
[----:B--2---:R2:W3:Y:S04]  /*2310*/  SHFL.IDX PT, R7, R5, 0x1, 0x181f ;  /* 0x00381f0005077f89 */ /* 0x0044e800000e0000 */
[----:B-1--4-:R2:W1:Y:S02]  /*2320*/  SHFL.IDX PT, R2, R6, 0x1, 0x181f ;  /* 0x00381f0006027f89 */ /* 0x01246400000e0000 */
.L_x_161:
[----:B------:R-:W-:Y:S01]  /*2330*/  IADD3 R3, R0, 0x10, RZ ;  /* 0x0000001000037810 */ /* 0x000fe20007ffe0ff */
[----:B------:R-:W-:Y:S03]  /*2340*/  BSSY B0, `(.L_x_54) ;  /* 0x000000a000007945 */ /* 0x000fe60003800000 */
[----:B------:R-:W-:-:S13]  /*2350*/  ISETP.GE.AND P0, PT, R3, R4, PT ;  /* 0x000000040300720c */ /* 0x000fda0003f06270 */
[----:B------:R-:W-:Y:S05]  /*2360*/  @P0 BRA `(.L_x_55) ;  /* 0x0000007000000947 */ /* 0x000fea0003800000 */
[----:B------:R-:W-:Y:S02]  /*2370*/  SHF.R.S32.HI R9, RZ, 0x1f, R231 ;  /* 0x0000001fff097819 */ /* 0x000fe400000114e7 */
[----:B-1----:R-:W-:-:S04]  /*2380*/  LEA R2, P0, R231, R2, 0x1 ;  /* 0x00000002e7027211 */ /* 0x002fc800078008ff */
[----:B---3--:R-:W-:-:S05]  /*2390*/  LEA.HI.X R3, R231, R7, R9, 0x1, P0 ;  /* 0x00000007e7037211 */ /* 0x008fca00000f0c09 */
[----:B------:R-:W-:Y:S01]  /*23a0*/  @!PT LDS RZ, [RZ] ;  /* 0x00000000fffff984 */ /* 0x000fe20000000800 */
[----:B------:R-:W-:Y:S01]  /*23b0*/  @!PT LDS RZ, [RZ] ;  /* 0x00000000fffff984 */ /* 0x000fe20000000800 */
[----:B------:R-:W-:Y:S01]  /*23c0*/  @!PT LDS RZ, [RZ] ;  /* 0x00000000fffff984 */ /* 0x000fe20000000800 */
[----:B------:R1:W-:Y:S04]  /*23d0*/  LDGSTS.E.BYPASS.LTC128B.128 [R204+0x5900], [R2.64], !P2 ;  /* 0x0590000002cc7fae */ /* 0x0003e8000d101d46 */
.L_x_55:
[----:B------:R-:W-:Y:S05]  /*23e0*/  BSYNC B0 ;  /* 0x0000000000007941 */ /* 0x000fea0003800000 */
.L_x_54:
[----:B------:R-:W-:Y:S05]  /*23f0*/  BRA.DIV ~URZ, `(.L_x_56) ;  /* 0x0000d3327f007947 */ /* 0x000fea000b800000 */
[----:B---3--:R3:W4:Y:S02]  /*2400*/  SHFL.IDX PT, R7, R5, 0x2, 0x181f ;  /* 0x00581f0005077f89 */ /* 0x00872400000e0000 */
.L_x_162:
[----:B------:R-:W-:Y:S05]  /*2410*/  BRA.DIV ~URZ, `(.L_x_57) ;  /* 0x0000d3827f007947 */ /* 0x000fea000b800000 */
[----:B-1----:R1:W2:Y:S02]  /*2420*/  SHFL.IDX PT, R2, R6, 0x2, 0x181f ;  /* 0x00581f0006027f89 */ /* 0x0022a400000e0000 */
.L_x_163:
[----:B------:R-:W-:Y:S01]  /*2430*/  IADD3 R3, R0, 0x20, RZ ;  /* 0x0000002000037810 */ /* 0x000fe20007ffe0ff */
[----:B------:R-:W-:Y:S03]  /*2440*/  BSSY B0, `(.L_x_58) ;  /* 0x000000a000007945 */ /* 0x000fe60003800000 */
[----:B------:R-:W-:-:S13]  /*2450*/  ISETP.GE.AND P0, PT, R3, R4, PT ;  /* 0x000000040300720c */ /* 0x000fda0003f06270 */
[----:B------:R-:W-:Y:S05]  /*2460*/  @P0 BRA `(.L_x_59) ;  /* 0x0000007000000947 */ /* 0x000fea0003800000 */
[----:B------:R-:W-:Y:S02]  /*2470*/  SHF.R.S32.HI R9, RZ, 0x1f, R231 ;  /* 0x0000001fff097819 */ /* 0x000fe400000114e7 */
[----:B--2---:R-:W-:-:S04]  /*2480*/  LEA R2, P0, R231, R2, 0x1 ;  /* 0x00000002e7027211 */ /* 0x004fc800078008ff */
[----:B----4-:R-:W-:-:S05]  /*2490*/  LEA.HI.X R3, R231, R7, R9, 0x1, P0 ;  /* 0x00000007e7037211 */ /* 0x010fca00000f0c09 */
[----:B------:R-:W-:Y:S01]  /*24a0*/  @!PT LDS RZ, [RZ] ;  /* 0x00000000fffff984 */ /* 0x000fe20000000800 */
[----:B------:R-:W-:Y:S01]  /*24b0*/  @!PT LDS RZ, [RZ] ;  /* 0x00000000fffff984 */ /* 0x000fe20000000800 */
[----:B------:R-:W-:Y:S01]  /*24c0*/  @!PT LDS RZ, [RZ] ;  /* 0x00000000fffff984 */ /* 0x000fe20000000800 */
[----:B------:R2:W-:Y:S04]  /*24d0*/  LDGSTS.E.BYPASS.LTC128B.128 [R204+0x6100], [R2.64], !P2 ;  /* 0x0610000002cc7fae */ /* 0x0005e8000d101d46 */
.L_x_59:
[----:B------:R-:W-:Y:S05]  /*24e0*/  BSYNC B0 ;  /* 0x0000000000007941 */ /* 0x000fea0003800000 */
.L_x_58:
[----:B------:R-:W-:Y:S05]  /*24f0*/  BRA.DIV ~URZ, `(.L_x_60) ;  /* 0x0000d3127f007947 */ /* 0x000fea000b800000 */
[----:B----4-:R4:W1:Y:S04]  /*2500*/  SHFL.IDX PT, R7, R5, 0x3, 0x181f ;  /* 0x00781f0005077f89 */ /* 0x01086800000e0000 */
[----:B--2---:R4:W2:Y:S02]  /*2510*/  SHFL.IDX PT, R2, R6, 0x3, 0x181f ;  /* 0x00781f0006027f89 */ /* 0x0048a400000e0000 */
.L_x_164:
[----:B------:R-:W-:Y:S01]  /*2520*/  IADD3 R3, R0, 0x30, RZ ;  /* 0x0000003000037810 */ /* 0x000fe20007ffe0ff */
[----:B------:R-:W-:Y:S03]  /*2530*/  BSSY B0, `(.L_x_61) ;  /* 0x000000a000007945 */ /* 0x000fe60003800000 */
[----:B------:R-:W-:-:S13]  /*2540*/  ISETP.GE.AND P0, PT, R3, R4, PT ;  /* 0x000000040300720c */ /* 0x000fda0003f06270 */
[----:B------:R-:W-:Y:S05]  /*2550*/  @P0 BRA `(.L_x_62) ;  /* 0x0000007000000947 */ /* 0x000fea0003800000 */
[----:B------:R-:W-:Y:S02]  /*2560*/  SHF.R.S32.HI R9, RZ, 0x1f, R231 ;  /* 0x0000001fff097819 */ /* 0x000fe400000114e7 */
[----:B--2---:R-:W-:-:S04]  /*2570*/  LEA R2, P0, R231, R2, 0x1 ;  /* 0x00000002e7027211 */ /* 0x004fc800078008ff */
[----:B-1----:R-:W-:-:S05]  /*2580*/  LEA.HI.X R3, R231, R7, R9, 0x1, P0 ;  /* 0x00000007e7037211 */ /* 0x002fca00000f0c09 */
[----:B------:R-:W-:Y:S01]  /*2590*/  @!PT LDS RZ, [RZ] ;  /* 0x00000000fffff984 */ /* 0x000fe20000000800 */
[----:B------:R-:W-:Y:S01]  /*25a0*/  @!PT LDS RZ, [RZ] ;  /* 0x00000000fffff984 */ /* 0x000fe20000000800 */
[----:B------:R-:W-:Y:S01]  /*25b0*/  @!PT LDS RZ, [RZ] ;  /* 0x00000000fffff984 */ /* 0x000fe20000000800 */
[----:B------:R1:W-:Y:S04]  /*25c0*/  LDGSTS.E.BYPASS.LTC128B.128 [R204+0x6900], [R2.64], !P2 ;  /* 0x0690000002cc7fae */ /* 0x0003e8000d101d46 */
.L_x_62:
[----:B------:R-:W-:Y:S05]  /*25d0*/  BSYNC B0 ;  /* 0x0000000000007941 */ /* 0x000fea0003800000 */
.L_x_61:
[----:B------:R-:W-:Y:S05]  /*25e0*/  BRA.DIV ~URZ, `(.L_x_63) ;  /* 0x0000d2f27f007947 */ /* 0x000fea000b800000 */
[----:B-1----:R1:W3:Y:S02]  /*25f0*/  SHFL.IDX PT, R7, R5, 0x4, 0x181f ;  /* 0x00981f0005077f89 */ /* 0x0022e400000e0000 */
.L_x_165:
[----:B------:R-:W-:Y:S05]  /*2600*/  BRA.DIV ~URZ, `(.L_x_64) ;  /* 0x0000d3427f007947 */ /* 0x000fea000b800000 */
[----:B--2---:R2:W1:Y:S02]  /*2610*/  SHFL.IDX PT, R2, R6, 0x4, 0x181f ;  /* 0x00981f0006027f89 */ /* 0x00446400000e0000 */
.L_x_166:
        /* <DEDUP_REMOVED lines=11> */
.L_x_66:
[----:B------:R-:W-:Y:S05]  /*26d0*/  BSYNC B0 ;  /* 0x0000000000007941 */ /* 0x000fea0003800000 */
.L_x_65:
[----:B------:R-:W-:Y:S05]  /*26e0*/  BRA.DIV ~URZ, `(.L_x_67) ;  /* 0x0000d2d27f007947 */ /* 0x000fea000b800000 */
[----:B---3--:R3:W2:Y:S04]  /*26f0*/  SHFL.IDX PT, R7, R5, 0x5, 0x181f ;  /* 0x00b81f0005077f89 */ /* 0x0086a800000e0000 */
[----:B-1----:R3:W1:Y:S02]  /*2700*/  SHFL.IDX PT, R2, R6, 0x5, 0x181f ;  /* 0x00b81f0006027f89 */ /* 0x00266400000e0000 */
.L_x_167:
[----:B------:R-:W-:Y:S01]  /*2710*/  IADD3 R3, R0, 0x50, RZ ;  /* 0x0000005000037810 */ /* 0x000fe20007ffe0ff */
[----:B------:R-:W-:Y:S03]  /*2720*/  BSSY B0, `(.L_x_68) ;  /* 0x000000a000007945 */ /* 0x000fe60003800000 */
[----:B------:R-:W-:-:S13]  /*2730*/  ISETP.GE.AND P0, PT, R3, R4, PT ;  /* 0x000000040300720c */ /* 0x000fda0003f06270 */
[----:B------:R-:W-:Y:S05]  /*2740*/  @P0 BRA `(.L_x_69) ;  /* 0x0000007000000947 */ /* 0x000fea0003800000 */
[----:B------:R-:W-:Y:S02]  /*2750*/  SHF.R.S32.HI R9, RZ, 0x1f, R231 ;  /* 0x0000001fff097819 */ /* 0x000fe400000114e7 */
[----:B-1----:R-:W-:-:S04]  /*2760*/  LEA R2, P0, R231, R2, 0x1 ;  /* 0x00000002e7027211 */ /* 0x002fc800078008ff */
[----:B--2---:R-:W-:-:S05]  /*2770*/  LEA.HI.X R3, R231, R7, R9, 0x1, P0 ;  /* 0x00000007e7037211 */ /* 0x004fca00000f0c09 */
[----:B------:R-:W-:Y:S01]  /*2780*/  @!PT LDS RZ, [RZ] ;  /* 0x00000000fffff984 */ /* 0x000fe20000000800 */
[----:B------:R-:W-:Y:S01]  /*2790*/  @!PT LDS RZ, [RZ] ;  /* 0x00000000fffff984 */ /* 0x000fe20000000800 */
[----:B------:R-:W-:Y:S01]  /*27a0*/  @!PT LDS RZ, [RZ] ;  /* 0x00000000fffff984 */ /* 0x000fe20000000800 */
[----:B------:R1:W-:Y:S04]  /*27b0*/  LDGSTS.E.BYPASS.LTC128B.128 [R204+0x7900], [R2.64], !P2 ;  /* 0x0790000002cc7fae */ /* 0x0003e8000d101d46 */
.L_x_69:
[----:B------:R-:W-:Y:S05]  /*27c0*/  BSYNC B0 ;  /* 0x0000000000007941 */ /* 0x000fea0003800000 */
.L_x_68:
[----:B------:R-:W-:Y:S05]  /*27d0*/  BRA.DIV ~URZ, `(.L_x_70) ;  /* 0x0000d2b27f007947 */ /* 0x000fea000b800000 */
[----:B--2---:R2:W3:Y:S02]  /*27e0*/  SHFL.IDX PT, R7, R5, 0x6, 0x181f ;  /* 0x00d81f0005077f89 */ /* 0x0044e400000e0000 */
.L_x_168:
[----:B------:R-:W-:Y:S05]  /*27f0*/  BRA.DIV ~URZ, `(.L_x_71) ;  /* 0x0000d3027f007947 */ /* 0x000fea000b800000 */
[----:B-1----:R1:W2:Y:S02]  /*2800*/  SHFL.IDX PT, R2, R6, 0x6, 0x181f ;  /* 0x00d81f0006027f89 */ /* 0x0022a400000e0000 */
.L_x_169:
[----:B------:R-:W-:Y:S01]  /*2810*/  IADD3 R3, R0, 0x60, RZ ;  /* 0x0000006000037810 */ /* 0x000fe20007ffe0ff */
[----:B------:R-:W-:Y:S03]  /*2820*/  BSSY B0, `(.L_x_72) ;  /* 0x000000a000007945 */ /* 0x000fe60003800000 */
[----:B------:R-:W-:-:S13]  /*2830*/  ISETP.GE.AND P0, PT, R3, R4, PT ;  /* 0x000000040300720c */ /* 0x000fda0003f06270 */
[----:B------:R-:W-:Y:S05]  /*2840*/  @P0 BRA `(.L_x_73) ;  /* 0x0000007000000947 */ /* 0x000fea0003800000 */
[----:B------:R-:W-:Y:S02]  /*2850*/  SHF.R.S32.HI R9, RZ, 0x1f, R231 ;  /* 0x0000001fff097819 */ /* 0x000fe400000114e7 */
[----:B--2---:R-:W-:-:S04]  /*2860*/  LEA R2, P0, R231, R2, 0x1 ;  /* 0x00000002e7027211 */ /* 0x004fc800078008ff */
[----:B---3--:R-:W-:-:S05]  /*2870*/  LEA.HI.X R3, R231, R7, R9, 0x1, P0 ;  /* 0x00000007e7037211 */ /* 0x008fca00000f0c09 */
[----:B------:R-:W-:Y:S01]  /*2880*/  @!PT LDS RZ, [RZ] ;  /* 0x00000000fffff984 */ /* 0x000fe20000000800 */
[----:B------:R-:W-:Y:S01]  /*2890*/  @!PT LDS RZ, [RZ] ;  /* 0x00000000fffff984 */ /* 0x000fe20000000800 */
[----:B------:R-:W-:Y:S01]  /*28a0*/  @!PT LDS RZ, [RZ] ;  /* 0x00000000fffff984 */ /* 0x000fe20000000800 */
[----:B------:R2:W-:Y:S04]  /*28b0*/  LDGSTS.E.BYPASS.LTC128B.128 [R204+0x8100], [R2.64], !P2 ;  /* 0x0810000002cc7fae */ /* 0x0005e8000d101d46 */
.L_x_73:
[----:B------:R-:W-:Y:S05]  /*28c0*/  BSYNC B0 ;  /* 0x0000000000007941 */ /* 0x000fea0003800000 */
.L_x_72:
[----:B------:R-:W-:Y:S05]  /*28d0*/  BRA.DIV ~URZ, `(.L_x_74) ;  /* 0x0000d2927f007947 */ /* 0x000fea000b800000 */
[----:B--234-:R-:W2:Y:S04]  /*28e0*/  SHFL.IDX PT, R5, R5, 0x7, 0x181f ;  /* 0x00f81f0005057f89 */ /* 0x01cea800000e0000 */
[----:B------:R3:W4:Y:S02]  /*28f0*/  SHFL.IDX PT, R2, R6, 0x7, 0x181f ;  /* 0x00f81f0006027f89 */ /* 0x00072400000e0000 */
.L_x_170:
[----:B------:R-:W-:Y:S01]  /*2900*/  IADD3 R0, R0, 0x70, RZ ;  /* 0x0000007000007810 */ /* 0x000fe20007ffe0ff */
[----:B------:R-:W1:Y:S01]  /*2910*/  S2R R7, SR_TID.X ;  /* 0x0000000000077919 */ /* 0x000e620000002100 */
[----:B-----5:R-:W-:Y:S01]  /*2920*/  IMAD.WIDE.U32 R160, R8, c[0x0][0x2b0], RZ ;  /* 0x0000ac0008a07a25 */ /* 0x020fe200078e00ff */
[----:B------:R-:W-:Y:S02]  /*2930*/  SHF.R.S32.HI R17, RZ, 0x1f, R231 ;  /* 0x0000001fff117819 */ /* 0x000fe400000114e7 */
[----:B------:R-:W-:Y:S02]  /*2940*/  ISETP.GE.AND P1, PT, R0, R4, PT ;  /* 0x000000040000720c */ /* 0x000fe40003f26270 */
[----:B------:R-:W-:Y:S01]  /*2950*/  SHF.R.S32.HI R0, RZ, 0x1f, R8 ;  /* 0x0000001fff007819 */ /* 0x000fe20000011408 */
[----:B------:R3:W-:Y:S04]  /*2960*/  STL.64 [R1+0x20], R160 ;  /* 0x000020a001007387 */ /* 0x0007e80000100a00 */
[----:B------:R-:W-:-:S04]  /*2970*/  IMAD R0, R0, c[0x0][0x2b0], RZ ;  /* 0x0000ac0000007a24 */ /* 0x000fc800078e02ff */
[----:B------:R-:W-:Y:S02]  /*2980*/  IMAD R0, R8, c[0x0][0x2b4], R0 ;  /* 0x0000ad0008007a24 */ /* 0x000fe400078e0200 */
[----:B----4-:R-:W-:Y:S02]  /*2990*/  @!P1 LEA R2, P0, R231, R2, 0x1 ;  /* 0x00000002e7029211 */ /* 0x010fe400078008ff */
[----:B------:R-:W-:Y:S02]  /*29a0*/  IMAD.IADD R157, R161, 0x1, R0 ;  /* 0x00000001a19d7824 */ /* 0x000fe400078e0200 */
[----:B--2---:R-:W-:-:S03]  /*29b0*/  @!P1 LEA.HI.X R3, R231, R5, R17, 0x1, P0 ;  /* 0x00000005e7039211 */ /* 0x004fc600000f0c11 */
[----:B------:R3:W-:Y:S02]  /*29c0*/  STL [R1+0x34], R157 ;  /* 0x0000349d01007387 */ /* 0x0007e40000100800 */
[----:B-1-3--:R-:W-:Y:S02]  /*29d0*/  SHF.R.S32.HI R6, RZ, 0x1f, R7 ;  /* 0x0000001fff067819 */ /* 0x00afe40000011407 */
[----:B------:R-:W-:Y:S01]  /*29e0*/  @!PT LDS RZ, [RZ] ;  /* 0x00000000fffff984 */ /* 0x000fe20000000800 */
[----:B------:R-:W-:Y:S01]  /*29f0*/  @!PT LDS RZ, [RZ] ;  /* 0x00000000fffff984 */ /* 0x000fe20000000800 */
[----:B------:R-:W-:Y:S01]  /*2a00*/  @!PT LDS RZ, [RZ] ;  /* 0x00000000fffff984 */ /* 0x000fe20000000800 */
[----:B------:R1:W-:Y:S02]  /*2a10*/  @!P1 LDGSTS.E.BYPASS.LTC128B.128 [R204+0x8900], [R2.64], !P2 ;  /* 0x0890000002cc9fae */ /* 0x0003e4000d101d46 */
[----:B------:R-:W-:Y:S02]  /*2a20*/  LEA.HI R6, R6, R7, RZ, 0x3 ;  /* 0x0000000706067211 */ /* 0x000fe400078f18ff */
[----:B------:R-:W0:Y:S02]  /*2a30*/  LDGDEPBAR ;  /* 0x00000000000079af */ /* 0x000e240000000000 */
[----:B------:R-:W-:Y:S01]  /*2a40*/  SHF.R.S32.HI R6, RZ, 0x3, R6 ;  /* 0x00000003ff067819 */ /* 0x000fe20000011406 */
[----:B------:R-:W-:Y:S04]  /*2a50*/  WARPSYNC 0xffffffff ;  /* 0xffffffff00007948 */ /* 0x000fe80003800000 */
[----:B------:R-:W-:-:S02]  /*2a60*/  IMAD R37, R244, 0x10, R6 ;  /* 0x00000010f4257824 */ /* 0x000fc400078e0206 */
[----:B------:R-:W2:Y:S01]  /*2a70*/  LDL R162, [R1+0x14] ;  /* 0x0000140001a27983 */ /* 0x000ea20000100800 */
[----:B------:R-:W-:-:S02]  /*2a80*/  MOV R118, 0x50 ;  /* 0x0000005000767802 */ /* 0x000fc40000000f00 */
[----:B------:R-:W-:Y:S02]  /*2a90*/  MOV R0, c[0x0][0x2b8] ;  /* 0x0000ae0000007a02 */ /* 0x000fe40000000f00 */
[----:B------:R-:W-:Y:S01]  /*2aa0*/  MOV R201, RZ ;  /* 0x000000ff00c97202 */ /* 0x000fe20000000f00 */
[----:B------:R-:W-:Y:S01]  /*2ab0*/  IMAD R118, R171, R118, -0x50 ;  /* 0xffffffb0ab767424 */ /* 0x000fe200078e0276 */
[----:B------:R-:W-:-:S04]  /*2ac0*/  ISETP.NE.AND P3, PT, R0, 0x1, PT ;  /* 0x000000010000780c */ /* 0x000fc80003f65270 */
[----:B-1----:R-:W-:Y:S01]  /*2ad0*/  IADD3 R2, R37, R118, RZ ;  /* 0x0000007625027210 */ /* 0x002fe20007ffe0ff */
[----:B------:R-:W-:Y:S03]  /*2ae0*/  BAR.SYNC.DEFER_BLOCKING 0x0 ;  /* 0x0000000000007b1d */ /* 0x000fe60000010000 */
[----:B------:R-:W-:-:S04]  /*2af0*/  ISETP.GE.AND P1, PT, R2, R14, PT ;  /* 0x0000000e0200720c */ /* 0x000fc80003f26270 */
[----:B------:R-:W-:Y:S02]  /*2b00*/  ISETP.GT.OR P1, PT, R37, 0x4f, P1 ;  /* 0x0000004f2500780c */ /* 0x000fe40000f24670 */
[----:B--2---:R-:W-:-:S04]  /*2b10*/  IADD3 R2, R2, R162, RZ ;  /* 0x000000a202027210 */ /* 0x004fc80007ffe0ff */
[----:B------:R-:W-:Y:S01]  /*2b20*/  MOV R0, R2 ;  /* 0x0000000200007202 */ /* 0x000fe20000000f00 */
[----:B------:R-:W-:-:S05]  /*2b30*/  @P3 IMAD.HI.U32 R3, R2, c[0x0][0x2bc], RZ ;  /* 0x0000af0002033a27 */ /* 0x000fca00078e00ff */
[----:B------:R-:W-:-:S04]  /*2b40*/  @P3 SHF.R.U32.HI R0, RZ, c[0x0][0x2c0], R3 ;  /* 0x0000b000ff003a19 */ /* 0x000fc80000011603 */
[----:B------:R-:W-:-:S04]  /*2b50*/  @!P1 IADD3 R3, P0, R0, R160, RZ ;  /* 0x000000a000039210 */ /* 0x000fc80007f1e0ff */
[----:B------:R-:W-:Y:S02]  /*2b60*/  @!P1 LEA.HI.X.SX32 R5, R0, R157, 0x1, P0 ;  /* 0x0000009d00059211 */ /* 0x000fe400000f0eff */
[----:B------:R-:W-:-:S04]  /*2b70*/  @!P1 LEA R4, P0, R3, c[0x0][0x2a0], 0x2 ;  /* 0x0000a80003049a11 */ /* 0x000fc800078010ff */
[----:B------:R-:W-:-:S05]  /*2b80*/  @!P1 LEA.HI.X R5, R3, c[0x0][0x2a4], R5, 0x2, P0 ;  /* 0x0000a90003059a11 */ /* 0x000fca00000f1405 */
[----:B------:R-:W2:Y:S01]  /*2b90*/  @!P1 LDG.E R201, [R4.64] ;  /* 0x0000000604c99981 */ /* 0x000ea2000c1e1900 */
[----:B------:R-:W-:Y:S01]  /*2ba0*/  IADD3 R0, -R0, RZ, RZ ;  /* 0x000000ff00007210 */ /* 0x000fe20007ffe1ff */
[----:B------:R-:W-:Y:S01]  /*2bb0*/  IMAD.WIDE.U32 R158, R16, c[0x0][0x1e8], RZ ;  /* 0x00007a00109e7a25 */ /* 0x000fe200078e00ff */
[----:B------:R-:W-:-:S03]  /*2bc0*/  SHF.L.U64.HI R36, R231, 0x1, R17 ;  /* 0x00000001e7247819 */ /* 0x000fc60000010211 */
[----:B------:R-:W-:Y:S02]  /*2bd0*/  IMAD R220, R0, c[0x0][0x2b8], R2 ;  /* 0x0000ae0000dc7a24 */ /* 0x000fe400078e0202 */
[----:B------:R-:W-:Y:S02]  /*2be0*/  IMAD R38, R132, -0x50, R14 ;  /* 0xffffffb084267824 */ /* 0x000fe400078e020e */
[----:B------:R-:W-:Y:S01]  /*2bf0*/  IMAD.WIDE.U32 R20, R16, c[0x0][0x210], RZ ;  /* 0x0000840010147a25 */ /* 0x000fe200078e00ff */
[----:B------:R-:W-:Y:S01]  /*2c00*/  SHF.R.S32.HI R9, RZ, 0x1f, R220 ;  /* 0x0000001fff097819 */ /* 0x000fe200000114dc */
[----:B------:R-:W-:Y:S01]  /*2c10*/  STL.64 [R1+0x18], R158 ;  /* 0x0000189e01007387 */ /* 0x000fe20000100a00 */
[----:B------:R-:W-:Y:S01]  /*2c20*/  IADD3 R8, -R6, R38, RZ ;  /* 0x0000002606087210 */ /* 0x000fe20007ffe1ff */
[----:B------:R-:W-:-:S03]  /*2c30*/  IMAD.WIDE.U32 R2, R220, c[0x0][0x1e0], RZ ;  /* 0x00007800dc027a25 */ /* 0x000fc600078e00ff */
[C---:B------:R-:W-:Y:S01]  /*2c40*/  ISETP.GE.AND P5, PT, R8.reuse, 0x1, PT ;  /* 0x000000010800780c */ /* 0x040fe20003fa6270 */
[----:B------:R-:W-:Y:S01]  /*2c50*/  IMAD R0, R9, c[0x0][0x1e0], RZ ;  /* 0x0000780009007a24 */ /* 0x000fe200078e02ff */
[----:B------:R-:W-:Y:S01]  /*2c60*/  ISETP.GE.AND P4, PT, R8, 0x11, PT ;  /* 0x000000110800780c */ /* 0x000fe20003f86270 */
[----:B------:R-:W-:Y:S01]  /*2c70*/  IMAD R156, R16, c[0x0][0x1ec], R159 ;  /* 0x00007b00109c7a24 */ /* 0x000fe200078e029f */
[----:B------:R-:W-:Y:S01]  /*2c80*/  ISETP.GE.AND P2, PT, R8, 0x21, PT ;  /* 0x000000210800780c */ /* 0x000fe20003f46270 */
[----:B------:R-:W-:Y:S01]  /*2c90*/  IMAD R0, R220, c[0x0][0x1e4], R0 ;  /* 0x00007900dc007a24 */ /* 0x000fe200078e0200 */
[----:B------:R-:W-:Y:S01]  /*2ca0*/  ISETP.GE.AND P6, PT, R8, 0x31, PT ;  /* 0x000000310800780c */ /* 0x000fe20003fc6270 */
[----:B------:R-:W-:Y:S01]  /*2cb0*/  IMAD R18, R16, c[0x0][0x214], R21 ;  /* 0x0000850010127a24 */ /* 0x000fe200078e0215 */
[----:B------:R-:W-:Y:S01]  /*2cc0*/  SHF.L.U32 R155, R231, 0x1, RZ ;  /* 0x00000001e79b7819 */ /* 0x000fe200000006ff */
[----:B------:R-:W-:Y:S01]  /*2cd0*/  STL [R1+0x30], R156 ;  /* 0x0000309c01007387 */ /* 0x000fe20000100800 */
[----:B------:R-:W-:-:S03]  /*2ce0*/  IADD3 R3, R3, R0, RZ ;  /* 0x0000000003037210 */ /* 0x000fc60007ffe0ff */
[----:B------:R-:W-:Y:S01]  /*2cf0*/  @P5 ISETP.GE.AND P1, PT, R231, c[0x0][0x1d4], PT ;  /* 0x00007500e7005a0c */ /* 0x000fe20003f26270 */
[----:B------:R-:W-:Y:S04]  /*2d00*/  STL.64 [R1+0x28], R20 ;  /* 0x0000281401007387 */ /* 0x000fe80000100a00 */
[----:B------:R-:W-:Y:S04]  /*2d10*/  STL [R1+0x38], R18 ;  /* 0x0000381201007387 */ /* 0x000fe80000100800 */
[----:B------:R-:W3:Y:S01]  /*2d20*/  LDL R163, [R1+0x10] ;  /* 0x0000100001a37983 */ /* 0x000ee20000100800 */
[----:B--2---:R-:W-:Y:S01]  /*2d30*/  SHF.R.S32.HI R13, RZ, 0x1f, R201 ;  /* 0x0000001fff0d7819 */ /* 0x004fe200000114c9 */
[----:B------:R-:W-:-:S04]  /*2d40*/  IMAD.WIDE.U32 R2, R201, c[0x0][0x1f0], R2 ;  /* 0x00007c00c9027a25 */ /* 0x000fc800078e0002 */
[----:B------:R-:W-:Y:S01]  /*2d50*/  IMAD R0, R13, c[0x0][0x1f0], RZ ;  /* 0x00007c000d007a24 */ /* 0x000fe200078e02ff */
[----:B------:R-:W-:-:S03]  /*2d60*/  IADD3 R2, P0, R2, R158, RZ ;  /* 0x0000009e02027210 */ /* 0x000fc60007f1e0ff */
[----:B------:R-:W-:-:S05]  /*2d70*/  IMAD R0, R201, c[0x0][0x1f4], R0 ;  /* 0x00007d00c9007a24 */ /* 0x000fca00078e0200 */
[----:B------:R-:W-:Y:S02]  /*2d80*/  IADD3.X R3, R156, R3, R0, P0, !PT ;  /* 0x000000039c037210 */ /* 0x000fe400007fe400 */
[----:B------:R-:W-:-:S04]  /*2d90*/  LEA R0, P0, R2, c[0x0][0x1c8], 0x1 ;  /* 0x0000720002007a11 */ /* 0x000fc800078008ff */
[----:B------:R-:W-:Y:S01]  /*2da0*/  LEA.HI.X R5, R2, c[0x0][0x1cc], R3, 0x1, P0 ;  /* 0x0000730002057a11 */ /* 0x000fe200000f0c03 */
[----:B------:R-:W-:Y:S04]  /*2db0*/  SHFL.IDX PT, R4, R0, 0x1, 0x181f ;  /* 0x00381f0000047f89 */ /* 0x000fe800000e0000 */
[----:B------:R-:W1:Y:S04]  /*2dc0*/  SHFL.IDX PT, R2, R0, RZ, 0x181f ;  /* 0x00181fff00027589 */ /* 0x000e6800000e0000 */
[----:B------:R-:W2:Y:S04]  /*2dd0*/  SHFL.IDX PT, R3, R5, RZ, 0x181f ;  /* 0x00181fff05037589 */ /* 0x000ea800000e0000 */
[----:B------:R-:W4:Y:S04]  /*2de0*/  SHFL.IDX PT, R6, R0, 0x2, 0x181f ;  /* 0x00581f0000067f89 */ /* 0x000f2800000e0000 */
[----:B------:R-:W5:Y:S04]  /*2df0*/  SHFL.IDX PT, R10, R5, 0x1, 0x181f ;  /* 0x00381f00050a7f89 */ /* 0x000f6800000e0000 */
[----:B------:R-:W3:Y:S04]  /*2e00*/  SHFL.IDX PT, R7, R5, 0x2, 0x181f ;  /* 0x00581f0005077f89 */ /* 0x000ee800000e0000 */
[----:B------:R-:W-:Y:S01]  /*2e10*/  SHFL.IDX PT, R12, R0, 0x3, 0x181f ;  /* 0x00781f00000c7f89 */ /* 0x000fe200000e0000 */
[----:B-1----:R-:W-:-:S03]  /*2e20*/  @P5 LEA R2, P0, R231, R2, 0x1 ;  /* 0x00000002e7025211 */ /* 0x002fc600078008ff */
[----:B------:R1:W3:Y:S01]  /*2e30*/  SHFL.IDX PT, R14, R0, 0x4, 0x181f ;  /* 0x00981f00000e7f89 */ /* 0x0002e200000e0000 */
[----:B--2---:R-:W-:-:S03]  /*2e40*/  @P5 LEA.HI.X R3, R231, R3, R17, 0x1, P0 ;  /* 0x00000003e7035211 */ /* 0x004fc600000f0c11 */
[----:B------:R-:W-:Y:S04]  /*2e50*/  SHFL.IDX PT, R15, R5, 0x3, 0x181f ;  /* 0x00781f00050f7f89 */ /* 0x000fe800000e0000 */
[----:B------:R2:W-:Y:S01]  /*2e60*/  @P5 LDGSTS.E.BYPASS.LTC128B.128 [R204+0x2900], [R2.64], !P1 ;  /* 0x0290000002cc5fae */ /* 0x0005e2000c901d46 */
[----:B------:R-:W-:-:S03]  /*2e70*/  @P4 ISETP.GE.AND P1, PT, R231, c[0x0][0x1d4], PT ;  /* 0x00007500e7004a0c */ /* 0x000fc60003f26270 */
[----:B------:R3:W3:Y:S01]  /*2e80*/  SHFL.IDX PT, R11, R5, 0x4, 0x181f ;  /* 0x00981f00050b7f89 */ /* 0x0006e200000e0000 */
[----:B-1----:R-:W-:-:S04]  /*2e90*/  IMAD R0, R9, c[0x0][0x208], RZ ;  /* 0x0000820009007a24 */ /* 0x002fc800078e02ff */
[----:B------:R-:W-:Y:S01]  /*2ea0*/  IMAD R0, R220, c[0x0][0x20c], R0 ;  /* 0x00008300dc007a24 */ /* 0x000fe200078e0200 */
[C---:B--2---:R-:W-:Y:S02]  /*2eb0*/  @P4 LEA R2, P0, R231.reuse, R4, 0x1 ;  /* 0x00000004e7024211 */ /* 0x044fe400078008ff */
[C---:B----4-:R-:W-:Y:S02]  /*2ec0*/  @P2 LEA R4, P5, R231.reuse, R6, 0x1 ;  /* 0x00000006e7042211 */ /* 0x050fe400078a08ff */
[C-C-:B-----5:R-:W-:Y:S02]  /*2ed0*/  @P4 LEA.HI.X R3, R231.reuse, R10, R17.reuse, 0x1, P0 ;  /* 0x0000000ae7034211 */ /* 0x160fe400000f0c11 */
[C---:B------:R-:W-:Y:S02]  /*2ee0*/  @P2 ISETP.GE.AND P0, PT, R231.reuse, c[0x0][0x1d4], PT ;  /* 0x00007500e7002a0c */ /* 0x040fe40003f06270 */
[----:B---3--:R-:W-:Y:S01]  /*2ef0*/  @P2 LEA.HI.X R5, R231, R7, R17, 0x1, P5 ;  /* 0x00000007e7052211 */ /* 0x008fe200028f0c11 */
[----:B------:R1:W-:Y:S01]  /*2f00*/  @P4 LDGSTS.E.BYPASS.LTC128B.128 [R204+0x3100], [R2.64], !P1 ;  /* 0x0310000002cc4fae */ /* 0x0003e2000c901d46 */
[----:B------:R-:W-:-:S02]  /*2f10*/  ISETP.GE.AND P5, PT, R8, 0x41, PT ;  /* 0x000000410800780c */ /* 0x000fc40003fa6270 */
[----:B------:R-:W-:-:S07]  /*2f20*/  @P6 ISETP.GE.AND P1, PT, R231, c[0x0][0x1d4], PT ;  /* 0x00007500e7006a0c */ /* 0x000fce0003f26270 */
[----:B------:R2:W-:Y:S04]  /*2f30*/  @P2 LDGSTS.E.BYPASS.LTC128B.128 [R204+0x3900], [R4.64], !P0 ;  /* 0x0390000004cc2fae */ /* 0x0005e8000c101d46 */
[C---:B------:R-:W-:Y:S02]  /*2f40*/  @P5 ISETP.GE.AND P0, PT, R231.reuse, c[0x0][0x1d4], PT ;  /* 0x00007500e7005a0c */ /* 0x040fe40003f06270 */
[----:B------:R-:W-:-:S04]  /*2f50*/  @P5 LEA R6, P2, R231, R14, 0x1 ;  /* 0x0000000ee7065211 */ /* 0x000fc800078408ff */
[----:B------:R-:W-:Y:S01]  /*2f60*/  @P5 LEA.HI.X R7, R231, R11, R17, 0x1, P2 ;  /* 0x0000000be7075211 */ /* 0x000fe200010f0c11 */
[----:B-1----:R-:W-:-:S05]  /*2f70*/  IMAD.WIDE.U32 R2, R220, c[0x0][0x208], RZ ;  /* 0x00008200dc027a25 */ /* 0x002fca00078e00ff */
[----:B------:R-:W-:Y:S01]  /*2f80*/  IADD3 R3, R3, R0, RZ ;  /* 0x0000000003037210 */ /* 0x000fe20007ffe0ff */
[----:B------:R-:W-:Y:S01]  /*2f90*/  IMAD R0, R13, c[0x0][0x218], RZ ;  /* 0x000086000d007a24 */ /* 0x000fe200078e02ff */
[----:B--2---:R-:W-:-:S03]  /*2fa0*/  @P6 LEA R4, P4, R231, R12, 0x1 ;  /* 0x0000000ce7046211 */ /* 0x004fc600078808ff */
[----:B------:R-:W-:Y:S01]  /*2fb0*/  IMAD.WIDE.U32 R2, R201, c[0x0][0x218], R2 ;  /* 0x00008600c9027a25 */ /* 0x000fe200078e0002 */
[----:B------:R-:W-:-:S05]  /*2fc0*/  @P6 LEA.HI.X R5, R231, R15, R17, 0x1, P4 ;  /* 0x0000000fe7056211 */ /* 0x000fca00020f0c11 */
[----:B------:R1:W-:Y:S04]  /*2fd0*/  @P6 LDGSTS.E.BYPASS.LTC128B.128 [R204+0x4100], [R4.64], !P1 ;  /* 0x0410000004cc6fae */ /* 0x0003e8000c901d46 */
[----:B------:R2:W-:Y:S04]  /*2fe0*/  @P5 LDGSTS.E.BYPASS.LTC128B.128 [R204+0x4900], [R6.64], !P0 ;  /* 0x0490000006cc5fae */ /* 0x0005e8000c101d46 */
[----:B------:R-:W0:Y:S01]  /*2ff0*/  LDGDEPBAR ;  /* 0x00000000000079af */ /* 0x000e220000000000 */
[----:B-1----:R-:W-:Y:S01]  /*3000*/  IMAD R4, R201, c[0x0][0x21c], R0 ;  /* 0x00008700c9047a24 */ /* 0x002fe200078e0200 */
[----:B------:R-:W-:Y:S01]  /*3010*/  IADD3 R0, P0, R2, R20, RZ ;  /* 0x0000001402007210 */ /* 0x000fe20007f1e0ff */
[----:B------:R-:W-:-:S04]  /*3020*/  DEPBAR.LE SB0, 0x1 ;  /* 0x000080400000791a */ /* 0x000fc80000000000 */
[----:B------:R-:W-:-:S04]  /*3030*/  DEPBAR.LE SB0, 0x0 ;  /* 0x000080000000791a */ /* 0x000fc80000000000 */
[----:B------:R-:W-:Y:S01]  /*3040*/  BAR.SYNC.DEFER_BLOCKING 0x0 ;  /* 0x0000000000007b1d */ /* 0x000fe20000010000 */
[----:B------:R-:W-:Y:S02]  /*3050*/  IADD3.X R2, R18, R3, R4, P0, !PT ;  /* 0x0000000312027210 */ /* 0x000fe400007fe404 */
[----:B------:R-:W-:-:S04]  /*3060*/  LEA R3, P0, R0, c[0x0][0x1f8], 0x1 ;  /* 0x00007e0000037a11 */ /* 0x000fc800078008ff */
[----:B------:R-:W-:Y:S01]  /*3070*/  LEA.HI.X R4, R0, c[0x0][0x1fc], R2, 0x1, P0 ;  /* 0x00007f0000047a11 */ /* 0x000fe200000f0c02 */
[----:B--2---:R-:W1:Y:S01]  /*3080*/  SHFL.IDX PT, R6, R3, RZ, 0x181f ;  /* 0x00181fff03067589 */ /* 0x004e6200000e0000 */
[----:B------:R-:W-:Y:S02]  /*3090*/  R2P PR, R244, 0x6 ;  /* 0x00000006f4007804 */ /* 0x000fe40000000000 */
[C---:B------:R-:W-:Y:S01]  /*30a0*/  IADD3 R0, R184.reuse, 0x20, RZ ;  /* 0x00000020b8007810 */ /* 0x040fe20007ffe0ff */
[----:B------:R-:W2:Y:S01]  /*30b0*/  SHFL.IDX PT, R7, R4, RZ, 0x181f ;  /* 0x00181fff04077589 */ /* 0x000ea200000e0000 */
[----:B------:R-:W-:Y:S02]  /*30c0*/  ISETP.GE.AND P0, PT, R231, c[0x0][0x1d4], PT ;  /* 0x00007500e7007a0c */ /* 0x000fe40003f06270 */
[----:B------:R-:W-:Y:S01]  /*30d0*/  MOV R2, 0x40 ;  /* 0x0000004000027802 */ /* 0x000fe20000000f00 */
[----:B------:R-:W3:Y:S04]  /*30e0*/  SHFL.IDX PT, R5, R3, 0x1, 0x181f ;  /* 0x00381f0003057f89 */ /* 0x000ee800000e0000 */
[----:B------:R-:W-:Y:S04]  /*30f0*/  LDSM.16.M88.4 R32, [R194] ;  /* 0x00000000c220783b */ /* 0x000fe80000000200 */
[----:B------:R-:W-:Y:S01]  /*3100*/  LDSM.16.M88.4 R52, [R184] ;  /* 0x00000000b834783b */ /* 0x000fe20000000200 */
[----:B------:R-:W-:-:S03]  /*3110*/  @P1 IADD3 R0, R184, -0x20, RZ ;  /* 0xffffffe0b8001810 */ /* 0x000fc60007ffe0ff */
[----:B------:R-:W4:Y:S01]  /*3120*/  SHFL.IDX PT, R11, R4, 0x1, 0x181f ;  /* 0x00381f00040b7f89 */ /* 0x000f2200000e0000 */
[----:B-1----:R-:W-:-:S03]  /*3130*/  IADD3 R6, P1, R6, R155, RZ ;  /* 0x0000009b06067210 */ /* 0x002fc60007f3e0ff */
[----:B------:R-:W1:Y:S01]  /*3140*/  SHFL.IDX PT, R9, R3, 0x2, 0x181f ;  /* 0x00581f0003097f89 */ /* 0x000e6200000e0000 */
[----:B--2---:R-:W-:-:S03]  /*3150*/  IADD3.X R7, R7, R36, RZ, P1, !PT ;  /* 0x0000002407077210 */ /* 0x004fc60000ffe4ff */
[----:B------:R-:W2:Y:S01]  /*3160*/  SHFL.IDX PT, R13, R4, 0x2, 0x181f ;  /* 0x00581f00040d7f89 */ /* 0x000ea200000e0000 */
[----:B---3--:R-:W-:-:S03]  /*3170*/  IADD3 R10, P1, R5, R155, RZ ;  /* 0x0000009b050a7210 */ /* 0x008fc60007f3e0ff */
[----:B------:R-:W-:Y:S04]  /*3180*/  SHFL.IDX PT, R12, R3, 0x3, 0x181f ;  /* 0x00781f00030c7f89 */ /* 0x000fe800000e0000 */
[----:B------:R-:W3:Y:S04]  /*3190*/  SHFL.IDX PT, R14, R3, 0x4, 0x181f ;  /* 0x00981f00030e7f89 */ /* 0x000ee800000e0000 */
[----:B------:R-:W5:Y:S04]  /*31a0*/  LDSM.16.M88.4 R28, [R194+0x2000] ;  /* 0x00200000c21c783b */ /* 0x000f680000000200 */
[----:B------:R-:W1:Y:S04]  /*31b0*/  SHFL.IDX PT, R5, R4, 0x3, 0x181f ;  /* 0x00781f0004057f89 */ /* 0x000e6800000e0000 */
[----:B------:R3:W2:Y:S01]  /*31c0*/  SHFL.IDX PT, R3, R4, 0x4, 0x181f ;  /* 0x00981f0004037f89 */ /* 0x0006a200000e0000 */
[----:B------:R-:W-:-:S03]  /*31d0*/  ISETP.LT.OR P6, PT, R8, 0x1, P0 ;  /* 0x000000010800780c */ /* 0x000fc600007c1670 */
[----:B------:R-:W-:Y:S04]  /*31e0*/  LDSM.16.M88.4 R24, [R197] ;  /* 0x00000000c518783b */ /* 0x000fe80000000200 */
[----:B------:R-:W5:Y:S01]  /*31f0*/  LDSM.16.M88.4 R48, [R0] ;  /* 0x000000000030783b */ /* 0x000f620000000200 */
[----:B------:R-:W-:Y:S02]  /*3200*/  SEL R2, R2, 0xffffffc0, !P2 ;  /* 0xffffffc002027807 */ /* 0x000fe40005000000 */
[C---:B------:R-:W-:Y:S01]  /*3210*/  ISETP.LT.OR P5, PT, R8.reuse, 0x11, P0 ;  /* 0x000000110800780c */ /* 0x040fe200007a1670 */
[----:B------:R-:W-:Y:S01]  /*3220*/  LDSM.16.M88.4 R76, [R184+0x800] ;  /* 0x00080000b84c783b */ /* 0x000fe20000000200 */
[C---:B------:R-:W-:Y:S02]  /*3230*/  ISETP.LT.OR P4, PT, R8.reuse, 0x21, P0 ;  /* 0x000000210800780c */ /* 0x040fe40000781670 */
[C---:B------:R-:W-:Y:S01]  /*3240*/  ISETP.LT.OR P2, PT, R8.reuse, 0x31, P0 ;  /* 0x000000310800780c */ /* 0x040fe20000741670 */
[----:B------:R-:W-:Y:S01]  /*3250*/  LDSM.16.M88.4 R88, [R184+0x1000] ;  /* 0x00100000b858783b */ /* 0x000fe20000000200 */
[----:B------:R-:W-:-:S02]  /*3260*/  ISETP.LT.OR P0, PT, R8, 0x41, P0 ;  /* 0x000000410800780c */ /* 0x000fc40000701670 */
[----:B----4-:R-:W-:Y:S01]  /*3270*/  IADD3.X R11, R11, R36, RZ, P1, !PT ;  /* 0x000000240b0b7210 */ /* 0x010fe20000ffe4ff */
[----:B------:R-:W-:Y:S01]  /*3280*/  LDSM.16.M88.4 R96, [R184+0x1800] ;  /* 0x00180000b860783b */ /* 0x000fe20000000200 */
[----:B-1----:R-:W-:-:S03]  /*3290*/  IADD3 R8, P1, R9, R155, RZ ;  /* 0x0000009b09087210 */ /* 0x002fc60007f3e0ff */
[----:B------:R-:W-:Y:S01]  /*32a0*/  LDSM.16.M88.4 R104, [R184+0x2000] ;  /* 0x00200000b868783b */ /* 0x000fe20000000200 */
[----:B--2---:R-:W-:-:S03]  /*32b0*/  IADD3.X R9, R13, R36, RZ, P1, !PT ;  /* 0x000000240d097210 */ /* 0x004fc60000ffe4ff */
[----:B------:R-:W1:Y:S01]  /*32c0*/  LDSM.16.M88.4 R20, [R197+0x2000] ;  /* 0x00200000c514783b */ /* 0x000e620000000200 */
[----:B---3--:R-:W-:-:S03]  /*32d0*/  IADD3 R4, P1, R14, R155, RZ ;  /* 0x0000009b0e047210 */ /* 0x008fc60007f3e0ff */
[----:B------:R-:W-:Y:S04]  /*32e0*/  LDSM.16.M88.4 R84, [R0+0x800] ;  /* 0x000800000054783b */ /* 0x000fe80000000200 */
[----:B------:R-:W-:Y:S04]  /*32f0*/  LDSM.16.M88.4 R92, [R0+0x1000] ;  /* 0x00100000005c783b */ /* 0x000fe80000000200 */
[----:B------:R-:W-:Y:S04]  /*3300*/  LDSM.16.M88.4 R100, [R0+0x1800] ;  /* 0x001800000064783b */ /* 0x000fe80000000200 */
[----:B------:R-:W-:Y:S04]  /*3310*/  LDSM.16.M88.4 R108, [R0+0x2000] ;  /* 0x00200000006c783b */ /* 0x000fe80000000200 */
[----:B------:R-:W-:Y:S01]  /*3320*/  @!PT LDS RZ, [RZ] ;  /* 0x00000000fffff984 */ /* 0x000fe20000000800 */
[----:B------:R-:W-:Y:S01]  /*3330*/  @!PT LDS RZ, [RZ] ;  /* 0x00000000fffff984 */ /* 0x000fe20000000800 */
[----:B------:R-:W-:Y:S01]  /*3340*/  @!PT LDS RZ, [RZ] ;  /* 0x00000000fffff984 */ /* 0x000fe20000000800 */
[----:B------:R2:W-:Y:S04]  /*3350*/  LDGSTS.E.BYPASS.LTC128B.128 [R204+0x100], [R6.64], !P6 ;  /* 0x0010000006cc7fae */ /* 0x0005e8000f101d46 */
[----:B------:R3:W-:Y:S04]  /*3360*/  LDGSTS.E.BYPASS.LTC128B.128 [R204+0x900], [R10.64], !P5 ;  /* 0x009000000acc7fae */ /* 0x0007e8000e901d46 */
[----:B------:R3:W-:Y:S01]  /*3370*/  LDGSTS.E.BYPASS.LTC128B.128 [R204+0x1100], [R8.64], !P4 ;  /* 0x0110000008cc7fae */ /* 0x0007e2000e101d46 */
[----:B-----5:R-:W-:Y:S01]  /*3380*/  HMMA.16816.F32 R56, R28, R52, RZ ;  /* 0x000000341c38723c */ /* 0x020fe200000018ff */
[----:B--2---:R-:W-:-:S07]  /*3390*/  IADD3 R6, P6, R12, R155, RZ ;  /* 0x0000009b0c067210 */ /* 0x004fce0007fde0ff */
[----:B------:R-:W-:Y:S01]  /*33a0*/  HMMA.16816.F32 R12, R32, R52, RZ ;  /* 0x00000034200c723c */ /* 0x000fe200000018ff */
[-C--:B------:R-:W-:Y:S02]  /*33b0*/  IADD3.X R7, R5, R36.reuse, RZ, P6, !PT ;  /* 0x0000002405077210 */ /* 0x080fe400037fe4ff */
[----:B------:R-:W-:Y:S02]  /*33c0*/  IADD3.X R5, R3, R36, RZ, P1, !PT ;  /* 0x0000002403057210 */ /* 0x000fe40000ffe4ff */
[----:B------:R-:W-:Y:S01]  /*33d0*/  IADD3 R3, R184, R2, RZ ;  /* 0x00000002b8037210 */ /* 0x000fe20007ffe0ff */
[----:B------:R2:W-:Y:S04]  /*33e0*/  LDGSTS.E.BYPASS.LTC128B.128 [R204+0x1900], [R6.64], !P2 ;  /* 0x0190000006cc7fae */ /* 0x0005e8000d101d46 */
[----:B------:R2:W-:Y:S04]  /*33f0*/  LDGSTS.E.BYPASS.LTC128B.128 [R204+0x2100], [R4.64], !P0 ;  /* 0x0210000004cc7fae */ /* 0x0005e8000c101d46 */
[----:B------:R-:W-:Y:S04]  /*3400*/  LDSM.16.M88.4 R44, [R3] ;  /* 0x00000000032c783b */ /* 0x000fe80000000200 */
[----:B------:R-:W4:Y:S01]  /*3410*/  LDSM.16.M88.4 R16, [R195] ;  /* 0x00000000c310783b */ /* 0x000f220000000200 */
[----:B------:R-:W-:-:S03]  /*3420*/  IADD3 R189, R2, R0, RZ ;  /* 0x0000000002bd7210 */ /* 0x000fc60007ffe0ff */
[----:B---3--:R-:W-:Y:S02]  /*3430*/  LDSM.16.M88.4 R8, [R196] ;  /* 0x00000000c408783b */ /* 0x008fe40000000200 */
[-C--:B------:R-:W-:Y:S02]  /*3440*/  HMMA.16816.F32 R60, R24, R48.reuse, R12 ;  /* 0x00000030183c723c */ /* 0x080fe4000000180c */
[----:B------:R-:W3:Y:S04]  /*3450*/  LDSM.16.M88.4 R12, [R195+0x2000] ;  /* 0x00200000c30c783b */ /* 0x000ee80000000200 */
[----:B------:R-:W5:Y:S02]  /*3460*/  LDSM.16.M88.4 R40, [R189] ;  /* 0x00000000bd28783b */ /* 0x000f640000000200 */
[----:B-1----:R-:W-:Y:S02]  /*3470*/  HMMA.16816.F32 R56, R20, R48, R56 ;  /* 0x000000301438723c */ /* 0x002fe40000001838 */
[----:B------:R-:W0:Y:S04]  /*3480*/  LDGDEPBAR ;  /* 0x00000000000079af */ /* 0x000e280000000000 */
[----:B--2---:R-:W1:Y:S02]  /*3490*/  LDSM.16.M88.4 R4, [R196+0x2000] ;  /* 0x00200000c404783b */ /* 0x004e640000000200 */
[----:B------:R-:W-:Y:S08]  /*34a0*/  HMMA.16816.F32 R68, R32, R54, RZ ;  /* 0x000000362044723c */ /* 0x000ff000000018ff */
[----:B----4-:R-:W-:Y:S08]  /*34b0*/  HMMA.16816.F32 R64, R16, R44, R60 ;  /* 0x0000002c1040723c */ /* 0x010ff0000000183c */
[----:B------:R-:W-:Y:S08]  /*34c0*/  HMMA.16816.F32 R60, R28, R54, RZ ;  /* 0x000000361c3c723c */ /* 0x000ff000000018ff */
[----:B---3--:R-:W-:Y:S08]  /*34d0*/  HMMA.16816.F32 R52, R12, R44, R56 ;  /* 0x0000002c0c34723c */ /* 0x008ff00000001838 */
[----:B------:R-:W-:Y:S08]  /*34e0*/  HMMA.16816.F32 R56, R24, R50, R68 ;  /* 0x000000321838723c */ /* 0x000ff00000001844 */
[----:B-----5:R-:W-:Y:S08]  /*34f0*/  HMMA.16816.F32 R68, R8, R40, R64 ;  /* 0x000000280844723c */ /* 0x020ff00000001840 */
[----:B------:R-:W-:Y:S01]  /*3500*/  HMMA.16816.F32 R64, R20, R50, R60 ;  /* 0x000000321440723c */ /* 0x000fe2000000183c */
[----:B------:R-:W2:Y:S07]  /*3510*/  LDSM.16.M88.4 R48, [R3+0x800] ;  /* 0x000800000330783b */ /* 0x000eae0000000200 */
[----:B------:R-:W-:Y:S08]  /*3520*/  HMMA.16816.F32 R60, R32, R76, RZ ;  /* 0x0000004c203c723c */ /* 0x000ff000000018ff */
[----:B-1----:R-:W-:Y:S08]  /*3530*/  HMMA.16816.F32 R80, R4, R40, R52 ;  /* 0x000000280450723c */ /* 0x002ff00000001834 */
[----:B------:R-:W-:Y:S01]  /*3540*/  HMMA.16816.F32 R52, R16, R46, R56 ;  /* 0x0000002e1034723c */ /* 0x000fe20000001838 */
[----:B------:R-:W-:-:S07]  /*3550*/  FMUL.FTZ R0, R68, c[0x0][0x320] ;  /* 0x0000c80044007a20 */ /* 0x000fce0000410000 */
[----:B------:R-:W-:Y:S01]  /*3560*/  HMMA.16816.F32 R56, R28, R76, RZ ;  /* 0x0000004c1c38723c */ /* 0x000fe200000018ff */
[----:B------:R1:W3:Y:S07]  /*3570*/  MUFU.TANH R154, R0 ;  /* 0x00000000009a7308 */ /* 0x0002ee0000002400 */
[----:B------:R-:W-:Y:S01]  /*3580*/  HMMA.16816.F32 R60, R24, R84, R60 ;  /* 0x00000054183c723c */ /* 0x000fe2000000183c */
[----:B-1----:R-:W-:-:S07]  /*3590*/  FMUL.FTZ R0, R69, c[0x0][0x320] ;  /* 0x0000c80045007a20 */ /* 0x002fce0000410000 */
[----:B------:R-:W-:Y:S01]  /*35a0*/  HMMA.16816.F32 R64, R12, R46, R64 ;  /* 0x0000002e0c40723c */ /* 0x000fe20000001840 */
[----:B------:R-:W1:Y:S01]  /*35b0*/  LDSM.16.M88.4 R44, [R189+0x800] ;  /* 0x00080000bd2c783b */ /* 0x000e620000000200 */
[----:B------:R4:W1:Y:S02]  /*35c0*/  MUFU.TANH R153, R0 ;  /* 0x0000000000997308 */ /* 0x0008640000002400 */
[----:B----4-:R-:W-:-:S06]  /*35d0*/  FMUL.FTZ R0, R70, c[0x0][0x320] ;  /* 0x0000c80046007a20 */ /* 0x010fcc0000410000 */
[----:B------:R4:W1:Y:S02]  /*35e0*/  MUFU.TANH R152, R0 ;  /* 0x0000000000987308 */ /* 0x0008640000002400 */
[----:B----4-:R-:W-:Y:S02]  /*35f0*/  FMUL.FTZ R0, R71, c[0x0][0x320] ;  /* 0x0000c80047007a20 */ /* 0x010fe40000410000 */
[----:B------:R-:W-:Y:S04]  /*3600*/  HMMA.16816.F32 R68, R8, R42, R52 ;  /* 0x0000002a0844723c */ /* 0x000fe80000001834 */
[----:B------:R4:W1:Y:S04]  /*3610*/  MUFU.TANH R151, R0 ;  /* 0x0000000000977308 */ /* 0x0008680000002400 */
[----:B------:R-:W-:Y:S01]  /*3620*/  HMMA.16816.F32 R52, R20, R84, R56 ;  /* 0x000000541434723c */ /* 0x000fe20000001838 */
[----:B----4-:R-:W-:-:S07]  /*3630*/  FMUL.FTZ R0, R80, c[0x0][0x320] ;  /* 0x0000c80050007a20 */ /* 0x010fce0000410000 */
[----:B------:R-:W-:Y:S01]  /*3640*/  HMMA.16816.F32 R56, R32, R78, RZ ;  /* 0x0000004e2038723c */ /* 0x000fe200000018ff */
[----:B------:R4:W1:Y:S07]  /*3650*/  MUFU.TANH R150, R0 ;  /* 0x0000000000967308 */ /* 0x00086e0000002400 */
[----:B--2---:R-:W-:Y:S01]  /*3660*/  HMMA.16816.F32 R60, R16, R48, R60 ;  /* 0x00000030103c723c */ /* 0x004fe2000000183c */
[----:B----4-:R-:W-:-:S04]  /*3670*/  FMUL.FTZ R0, R81, c[0x0][0x320] ;  /* 0x0000c80051007a20 */ /* 0x010fc80000410000 */
[----:B------:R2:W4:Y:S03]  /*3680*/  MUFU.TANH R149, R0 ;  /* 0x0000000000957308 */ /* 0x0005260000002400 */
[----:B------:R-:W-:Y:S01]  /*3690*/  HMMA.16816.F32 R72, R4, R42, R64 ;  /* 0x0000002a0448723c */ /* 0x000fe20000001840 */
[----:B--2---:R-:W-:-:S04]  /*36a0*/  FMUL.FTZ R0, R82, c[0x0][0x320] ;  /* 0x0000c80052007a20 */ /* 0x004fc80000410000 */
[----:B------:R2:W1:Y:S03]  /*36b0*/  MUFU.TANH R145, R0 ;  /* 0x0000000000917308 */ /* 0x0004660000002400 */
[----:B------:R-:W-:Y:S01]  /*36c0*/  HMMA.16816.F32 R64, R28, R78, RZ ;  /* 0x0000004e1c40723c */ /* 0x000fe200000018ff */
[----:B--2---:R-:W-:-:S04]  /*36d0*/  FMUL.FTZ R0, R83, c[0x0][0x320] ;  /* 0x0000c80053007a20 */ /* 0x004fc80000410000 */
[----:B------:R2:W1:Y:S03]  /*36e0*/  MUFU.TANH R146, R0 ;  /* 0x0000000000927308 */ /* 0x0004660000002400 */
[----:B------:R-:W-:Y:S01]  /*36f0*/  HMMA.16816.F32 R40, R12, R48, R52 ;  /* 0x000000300c28723c */ /* 0x000fe20000001834 */
[----:B--2---:R-:W-:-:S04]  /*3700*/  FMUL.FTZ R0, R68, c[0x0][0x320] ;  /* 0x0000c80044007a20 */ /* 0x004fc80000410000 */
[----:B------:R2:W1:Y:S03]  /*3710*/  MUFU.TANH R148, R0 ;  /* 0x0000000000947308 */ /* 0x0004660000002400 */
[----:B------:R-:W-:Y:S01]  /*3720*/  HMMA.16816.F32 R52, R24, R86, R56 ;  /* 0x000000561834723c */ /* 0x000fe20000001838 */
[----:B--2---:R-:W-:-:S04]  /*3730*/  FMUL.FTZ R0, R69, c[0x0][0x320] ;  /* 0x0000c80045007a20 */ /* 0x004fc80000410000 */
[----:B------:R2:W1:Y:S03]  /*3740*/  MUFU.TANH R147, R0 ;  /* 0x0000000000937308 */ /* 0x0004660000002400 */
[----:B------:R-:W-:Y:S01]  /*3750*/  HMMA.16816.F32 R64, R20, R86, R64 ;  /* 0x000000561440723c */ /* 0x000fe20000001840 */
[----:B--2---:R-:W-:-:S04]  /*3760*/  FMUL.FTZ R0, R70, c[0x0][0x320] ;  /* 0x0000c80046007a20 */ /* 0x004fc80000410000 */
[----:B------:R2:W1:Y:S02]  /*3770*/  MUFU.TANH R144, R0 ;  /* 0x0000000000907308 */ /* 0x0004640000002400 */
[----:B--2---:R-:W-:Y:S02]  /*3780*/  FMUL.FTZ R0, R71, c[0x0][0x320] ;  /* 0x0000c80047007a20 */ /* 0x004fe40000410000 */
[----:B-1----:R-:W-:Y:S04]  /*3790*/  HMMA.16816.F32 R68, R8, R44, R60 ;  /* 0x0000002c0844723c */ /* 0x002fe8000000183c */
[----:B------:R1:W2:Y:S04]  /*37a0*/  MUFU.TANH R143, R0 ;  /* 0x00000000008f7308 */ /* 0x0002a80000002400 */
[----:B------:R-:W-:Y:S01]  /*37b0*/  HMMA.16816.F32 R60, R32, R88, RZ ;  /* 0x00000058203c723c */ /* 0x000fe200000018ff */
[----:B-1----:R-:W-:-:S04]  /*37c0*/  FMUL.FTZ R0, R72, c[0x0][0x320] ;  /* 0x0000c80048007a20 */ /* 0x002fc80000410000 */
[----:B------:R1:W1:Y:S03]  /*37d0*/  MUFU.TANH R142, R0 ;  /* 0x00000000008e7308 */ /* 0x0002660000002400 */
[----:B------:R-:W-:Y:S01]  /*37e0*/  HMMA.16816.F32 R76, R4, R44, R40 ;  /* 0x0000002c044c723c */ /* 0x000fe20000001828 */
[----:B------:R-:W5:Y:S07]  /*37f0*/  LDSM.16.M88.4 R40, [R3+0x1000] ;  /* 0x001000000328783b */ /* 0x000f6e0000000200 */
[----:B------:R-:W-:Y:S01]  /*3800*/  HMMA.16816.F32 R52, R16, R50, R52 ;  /* 0x000000321034723c */ /* 0x000fe20000001834 */
[----:B-1----:R-:W-:-:S04]  /*3810*/  FMUL.FTZ R0, R73, c[0x0][0x320] ;  /* 0x0000c80049007a20 */ /* 0x002fc80000410000 */
[----:B------:R1:W1:Y:S03]  /*3820*/  MUFU.TANH R141, R0 ;  /* 0x00000000008d7308 */ /* 0x0002660000002400 */
[----:B------:R-:W-:Y:S01]  /*3830*/  HMMA.16816.F32 R56, R28, R88, RZ ;  /* 0x000000581c38723c */ /* 0x000fe200000018ff */
[----:B-1----:R-:W-:-:S04]  /*3840*/  FMUL.FTZ R0, R74, c[0x0][0x320] ;  /* 0x0000c8004a007a20 */ /* 0x002fc80000410000 */
[----:B------:R1:W1:Y:S03]  /*3850*/  MUFU.TANH R137, R0 ;  /* 0x0000000000897308 */ /* 0x0002660000002400 */
[----:B------:R-:W-:Y:S01]  /*3860*/  HMMA.16816.F32 R64, R12, R50, R64 ;  /* 0x000000320c40723c */ /* 0x000fe20000001840 */
[----:B------:R-:W2:Y:S01]  /*3870*/  LDSM.16.M88.4 R48, [R189+0x1000] ;  /* 0x00100000bd30783b */ /* 0x000ea20000000200 */
[----:B-1----:R-:W-:-:S04]  /*3880*/  FMUL.FTZ R0, R75, c[0x0][0x320] ;  /* 0x0000c8004b007a20 */ /* 0x002fc80000410000 */
[----:B------:R1:W1:Y:S02]  /*3890*/  MUFU.TANH R138, R0 ;  /* 0x00000000008a7308 */ /* 0x0002640000002400 */
[----:B------:R-:W-:Y:S01]  /*38a0*/  HMMA.16816.F32 R60, R24, R92, R60 ;  /* 0x0000005c183c723c */ /* 0x000fe2000000183c */
[----:B-1----:R-:W-:-:S05]  /*38b0*/  FMUL.FTZ R0, R68, c[0x0][0x320] ;  /* 0x0000c80044007a20 */ /* 0x002fca0000410000 */
[----:B------:R1:W1:Y:S02]  /*38c0*/  MUFU.TANH R140, R0 ;  /* 0x00000000008c7308 */ /* 0x0002640000002400 */
[----:B-1----:R-:W-:-:S06]  /*38d0*/  FMUL.FTZ R0, R69, c[0x0][0x320] ;  /* 0x0000c80045007a20 */ /* 0x002fcc0000410000 */
[----:B------:R1:W1:Y:S02]  /*38e0*/  MUFU.TANH R139, R0 ;  /* 0x00000000008b7308 */ /* 0x0002640000002400 */
[----:B-1----:R-:W-:-:S06]  /*38f0*/  FMUL.FTZ R0, R70, c[0x0][0x320] ;  /* 0x0000c80046007a20 */ /* 0x002fcc0000410000 */
[----:B------:R1:W1:Y:S01]  /*3900*/  MUFU.TANH R136, R0 ;  /* 0x0000000000887308 */ /* 0x0002620000002400 */
[----:B------:R-:W-:Y:S01]  /*3910*/  HMMA.16816.F32 R72, R4, R46, R64 ;  /* 0x0000002e0448723c */ /* 0x000fe20000001840 */
[----:B-1----:R-:W-:-:S07]  /*3920*/  FMUL.FTZ R0, R71, c[0x0][0x320] ;  /* 0x0000c80047007a20 */ /* 0x002fce0000410000 */
[----:B------:R-:W-:Y:S01]  /*3930*/  HMMA.16816.F32 R68, R8, R46, R52 ;  /* 0x0000002e0844723c */ /* 0x000fe20000001834 */
[----:B------:R1:W1:Y:S07]  /*3940*/  MUFU.TANH R135, R0 ;  /* 0x0000000000877308 */ /* 0x00026e0000002400 */
[----:B------:R-:W-:Y:S01]  /*3950*/  HMMA.16816.F32 R52, R20, R92, R56 ;  /* 0x0000005c1434723c */ /* 0x000fe20000001838 */
[----:B-1----:R-:W-:-:S07]  /*3960*/  FMUL.FTZ R0, R76, c[0x0][0x320] ;  /* 0x0000c8004c007a20 */ /* 0x002fce0000410000 */
[-C--:B------:R-:W-:Y:S01]  /*3970*/  HMMA.16816.F32 R56, R32, R90.reuse, RZ ;  /* 0x0000005a2038723c */ /* 0x080fe200000018ff */
[----:B------:R1:W1:Y:S07]  /*3980*/  MUFU.TANH R134, R0 ;  /* 0x0000000000867308 */ /* 0x00026e0000002400 */
[----:B------:R-:W-:Y:S01]  /*3990*/  HMMA.16816.F32 R64, R28, R90, RZ ;  /* 0x0000005a1c40723c */ /* 0x000fe200000018ff */
[----:B-1----:R-:W-:-:S07]  /*39a0*/  FMUL.FTZ R0, R77, c[0x0][0x320] ;  /* 0x0000c8004d007a20 */ /* 0x002fce0000410000 */
[----:B-----5:R-:W-:Y:S01]  /*39b0*/  HMMA.16816.F32 R60, R16, R40, R60 ;  /* 0x00000028103c723c */ /* 0x020fe2000000183c */
[----:B------:R1:W1:Y:S02]  /*39c0*/  MUFU.TANH R133, R0 ;  /* 0x0000000000857308 */ /* 0x0002640000002400 */
[----:B-1----:R-:W-:-:S06]  /*39d0*/  FMUL.FTZ R0, R78, c[0x0][0x320] ;  /* 0x0000c8004e007a20 */ /* 0x002fcc0000410000 */
[----:B------:R1:W1:Y:S01]  /*39e0*/  MUFU.TANH R89, R0 ;  /* 0x0000000000597308 */ /* 0x0002620000002400 */
[----:B------:R-:W-:Y:S01]  /*39f0*/  HMMA.16816.F32 R44, R12, R40, R52 ;  /* 0x000000280c2c723c */ /* 0x000fe20000001834 */
[----:B-1----:R-:W-:-:S06]  /*3a00*/  FMUL.FTZ R0, R79, c[0x0][0x320] ;  /* 0x0000c8004f007a20 */ /* 0x002fcc0000410000 */
[----:B------:R1:W1:Y:S01]  /*3a10*/  MUFU.TANH R122, R0 ;  /* 0x00000000007a7308 */ /* 0x0002620000002400 */
[----:B------:R-:W-:Y:S01]  /*3a20*/  HMMA.16816.F32 R52, R24, R94, R56 ;  /* 0x0000005e1834723c */ /* 0x000fe20000001838 */
[----:B-1----:R-:W-:-:S06]  /*3a30*/  FMUL.FTZ R0, R68, c[0x0][0x320] ;  /* 0x0000c80044007a20 */ /* 0x002fcc0000410000 */
[----:B------:R1:W1:Y:S01]  /*3a40*/  MUFU.TANH R131, R0 ;  /* 0x0000000000837308 */ /* 0x0002620000002400 */
[----:B------:R-:W-:Y:S01]  /*3a50*/  HMMA.16816.F32 R64, R20, R94, R64 ;  /* 0x0000005e1440723c */ /* 0x000fe20000001840 */
[----:B-1----:R-:W-:-:S06]  /*3a60*/  FMUL.FTZ R0, R69, c[0x0][0x320] ;  /* 0x0000c80045007a20 */ /* 0x002fcc0000410000 */
[----:B------:R1:W1:Y:S02]  /*3a70*/  MUFU.TANH R123, R0 ;  /* 0x00000000007b7308 */ /* 0x0002640000002400 */
[----:B-1----:R-:W-:-:S06]  /*3a80*/  FMUL.FTZ R0, R70, c[0x0][0x320] ;  /* 0x0000c80046007a20 */ /* 0x002fcc0000410000 */
[----:B------:R1:W1:Y:S01]  /*3a90*/  MUFU.TANH R121, R0 ;  /* 0x0000000000797308 */ /* 0x0002620000002400 */
[----:B--2---:R-:W-:Y:S01]  /*3aa0*/  HMMA.16816.F32 R76, R4, R48, R44 ;  /* 0x00000030044c723c */ /* 0x004fe2000000182c */
[----:B-1----:R-:W-:-:S07]  /*3ab0*/  FMUL.FTZ R0, R71, c[0x0][0x320] ;  /* 0x0000c80047007a20 */ /* 0x002fce0000410000 */
[----:B------:R-:W-:Y:S01]  /*3ac0*/  HMMA.16816.F32 R68, R8, R48, R60 ;  /* 0x000000300844723c */ /* 0x000fe2000000183c */
[----:B------:R1:W2:Y:S07]  /*3ad0*/  MUFU.TANH R120, R0 ;  /* 0x0000000000787308 */ /* 0x0002ae0000002400 */
[----:B------:R-:W-:Y:S01]  /*3ae0*/  HMMA.16816.F32 R60, R32, R96, RZ ;  /* 0x00000060203c723c */ /* 0x000fe200000018ff */
[----:B-1----:R-:W-:-:S04]  /*3af0*/  FMUL.FTZ R0, R72, c[0x0][0x320] ;  /* 0x0000c80048007a20 */ /* 0x002fc80000410000 */
[----:B------:R1:W1:Y:S03]  /*3b00*/  MUFU.TANH R93, R0 ;  /* 0x00000000005d7308 */ /* 0x0002660000002400 */
[----:B------:R-:W-:Y:S01]  /*3b10*/  HMMA.16816.F32 R44, R16, R42, R52 ;  /* 0x0000002a102c723c */ /* 0x000fe20000001834 */
[----:B------:R-:W5:Y:S01]  /*3b20*/  LDSM.16.M88.4 R52, [R3+0x1800] ;  /* 0x001800000334783b */ /* 0x000f620000000200 */
[----:B-1----:R-:W-:-:S04]  /*3b30*/  FMUL.FTZ R0, R73, c[0x0][0x320] ;  /* 0x0000c80049007a20 */ /* 0x002fc80000410000 */
[----:B------:R1:W1:Y:S02]  /*3b40*/  MUFU.TANH R119, R0 ;  /* 0x0000000000777308 */ /* 0x0002640000002400 */
[----:B------:R-:W-:Y:S01]  /*3b50*/  HMMA.16816.F32 R64, R12, R42, R64 ;  /* 0x0000002a0c40723c */ /* 0x000fe20000001840 */
[----:B------:R-:W2:Y:S01]  /*3b60*/  LDSM.16.M88.4 R40, [R189+0x1800] ;  /* 0x00180000bd28783b */ /* 0x000ea20000000200 */
[----:B-1----:R-:W-:-:S04]  /*3b70*/  FMUL.FTZ R0, R74, c[0x0][0x320] ;  /* 0x0000c8004a007a20 */ /* 0x002fc80000410000 */
[----:B------:R1:W1:Y:S02]  /*3b80*/  MUFU.TANH R39, R0 ;  /* 0x0000000000277308 */ /* 0x0002640000002400 */
[----:B------:R-:W-:Y:S01]  /*3b90*/  HMMA.16816.F32 R56, R28, R96, RZ ;  /* 0x000000601c38723c */ /* 0x000fe200000018ff */
[----:B-1----:R-:W-:-:S05]  /*3ba0*/  FMUL.FTZ R0, R75, c[0x0][0x320] ;  /* 0x0000c8004b007a20 */ /* 0x002fca0000410000 */
[----:B------:R1:W1:Y:S02]  /*3bb0*/  MUFU.TANH R94, R0 ;  /* 0x00000000005e7308 */ /* 0x0002640000002400 */
[----:B------:R-:W-:Y:S01]  /*3bc0*/  HMMA.16816.F32 R60, R24, R100, R60 ;  /* 0x00000064183c723c */ /* 0x000fe2000000183c */
[----:B-1----:R-:W-:-:S05]  /*3bd0*/  FMUL.FTZ R0, R68, c[0x0][0x320] ;  /* 0x0000c80044007a20 */ /* 0x002fca0000410000 */
[----:B------:R1:W1:Y:S02]  /*3be0*/  MUFU.TANH R117, R0 ;  /* 0x0000000000757308 */ /* 0x0002640000002400 */
[----:B-1----:R-:W-:-:S06]  /*3bf0*/  FMUL.FTZ R0, R69, c[0x0][0x320] ;  /* 0x0000c80045007a20 */ /* 0x002fcc0000410000 */
[----:B------:R1:W1:Y:S01]  /*3c00*/  MUFU.TANH R116, R0 ;  /* 0x0000000000747308 */ /* 0x0002620000002400 */
[----:B------:R-:W-:Y:S01]  /*3c10*/  HMMA.16816.F32 R72, R4, R50, R64 ;  /* 0x000000320448723c */ /* 0x000fe20000001840 */
[----:B-1----:R-:W-:-:S06]  /*3c20*/  FMUL.FTZ R0, R70, c[0x0][0x320] ;  /* 0x0000c80046007a20 */ /* 0x002fcc0000410000 */
[----:B------:R1:W1:Y:S02]  /*3c30*/  MUFU.TANH R87, R0 ;  /* 0x0000000000577308 */ /* 0x0002640000002400 */
[----:B-1----:R-:W-:Y:S02]  /*3c40*/  FMUL.FTZ R0, R71, c[0x0][0x320] ;  /* 0x0000c80047007a20 */ /* 0x002fe40000410000 */
[----:B------:R-:W-:Y:S04]  /*3c50*/  HMMA.16816.F32 R68, R8, R50, R44 ;  /* 0x000000320844723c */ /* 0x000fe8000000182c */
[----:B------:R1:W1:Y:S04]  /*3c60*/  MUFU.TANH R112, R0 ;  /* 0x0000000000707308 */ /* 0x0002680000002400 */
[----:B------:R-:W-:Y:S01]  /*3c70*/  HMMA.16816.F32 R44, R20, R100, R56 ;  /* 0x00000064142c723c */ /* 0x000fe20000001838 */
[----:B-1----:R-:W-:-:S07]  /*3c80*/  FMUL.FTZ R0, R76, c[0x0][0x320] ;  /* 0x0000c8004c007a20 */ /* 0x002fce0000410000 */
[----:B------:R-:W-:Y:S01]  /*3c90*/  HMMA.16816.F32 R48, R32, R98, RZ ;  /* 0x000000622030723c */ /* 0x000fe200000018ff */
[----:B------:R1:W1:Y:S07]  /*3ca0*/  MUFU.TANH R115, R0 ;  /* 0x0000000000737308 */ /* 0x00026e0000002400 */
[----:B-----5:R-:W-:Y:S01]  /*3cb0*/  HMMA.16816.F32 R56, R16, R52, R60 ;  /* 0x000000341038723c */ /* 0x020fe2000000183c */
[----:B-1----:R-:W-:-:S04]  /*3cc0*/  FMUL.FTZ R0, R77, c[0x0][0x320] ;  /* 0x0000c8004d007a20 */ /* 0x002fc80000410000 */
[----:B------:R1:W1:Y:S03]  /*3cd0*/  MUFU.TANH R124, R0 ;  /* 0x00000000007c7308 */ /* 0x0002660000002400 */
[----:B------:R-:W-:Y:S01]  /*3ce0*/  HMMA.16816.F32 R60, R28, R98, RZ ;  /* 0x000000621c3c723c */ /* 0x000fe200000018ff */
[----:B-1----:R-:W-:-:S04]  /*3cf0*/  FMUL.FTZ R0, R78, c[0x0][0x320] ;  /* 0x0000c8004e007a20 */ /* 0x002fc80000410000 */
[----:B------:R1:W1:Y:S03]  /*3d00*/  MUFU.TANH R127, R0 ;  /* 0x00000000007f7308 */ /* 0x0002660000002400 */
[----:B------:R-:W-:Y:S01]  /*3d10*/  HMMA.16816.F32 R44, R12, R52, R44 ;  /* 0x000000340c2c723c */ /* 0x000fe2000000182c */
[----:B-1----:R-:W-:-:S04]  /*3d20*/  FMUL.FTZ R0, R79, c[0x0][0x320] ;  /* 0x0000c8004f007a20 */ /* 0x002fc80000410000 */
[----:B------:R1:W1:Y:S03]  /*3d30*/  MUFU.TANH R128, R0 ;  /* 0x0000000000807308 */ /* 0x0002660000002400 */
[----:B------:R-:W-:Y:S01]  /*3d40*/  HMMA.16816.F32 R48, R24, R102, R48 ;  /* 0x000000661830723c */ /* 0x000fe20000001830 */
[----:B-1----:R-:W-:-:S04]  /*3d50*/  FMUL.FTZ R0, R68, c[0x0][0x320] ;  /* 0x0000c80044007a20 */ /* 0x002fc80000410000 */
[----:B------:R1:W1:Y:S02]  /*3d60*/  MUFU.TANH R86, R0 ;  /* 0x0000000000567308 */ /* 0x0002640000002400 */
[----:B-1----:R-:W-:-:S06]  /*3d70*/  FMUL.FTZ R0, R69, c[0x0][0x320] ;  /* 0x0000c80045007a20 */ /* 0x002fcc0000410000 */
[----:B------:R1:W1:Y:S01]  /*3d80*/  MUFU.TANH R85, R0 ;  /* 0x0000000000557308 */ /* 0x0002620000002400 */
[----:B------:R-:W-:Y:S01]  /*3d90*/  HMMA.16816.F32 R64, R20, R102, R60 ;  /* 0x000000661440723c */ /* 0x000fe2000000183c */
[----:B-1----:R-:W-:-:S06]  /*3da0*/  FMUL.FTZ R0, R70, c[0x0][0x320] ;  /* 0x0000c80046007a20 */ /* 0x002fcc0000410000 */
[----:B------:R1:W1:Y:S01]  /*3db0*/  MUFU.TANH R113, R0 ;  /* 0x0000000000717308 */ /* 0x0002620000002400 */
[----:B------:R-:W-:Y:S01]  /*3dc0*/  HMMA.16816.F32 R60, R32, R104, RZ ;  /* 0x00000068203c723c */ /* 0x000fe200000018ff */
[----:B-1----:R-:W-:-:S07]  /*3dd0*/  FMUL.FTZ R0, R71, c[0x0][0x320] ;  /* 0x0000c80047007a20 */ /* 0x002fce0000410000 */
[----:B--2---:R-:W-:Y:S01]  /*3de0*/  HMMA.16816.F32 R68, R8, R40, R56 ;  /* 0x000000280844723c */ /* 0x004fe20000001838 */
[----:B------:R1:W2:Y:S02]  /*3df0*/  MUFU.TANH R114, R0 ;  /* 0x0000000000727308 */ /* 0x0002a40000002400 */
[----:B-1----:R-:W-:-:S06]  /*3e00*/  FMUL.FTZ R0, R72, c[0x0][0x320] ;  /* 0x0000c80048007a20 */ /* 0x002fcc0000410000 */
[----:B------:R1:W1:Y:S01]  /*3e10*/  MUFU.TANH R125, R0 ;  /* 0x00000000007d7308 */ /* 0x0002620000002400 */
        /* <DEDUP_REMOVED lines=16> */
[----:B------:R-:W-:Y:S01]  /*3f20*/  HMMA.16816.F32 R32, R32, R106, RZ ;  /* 0x0000006a2020723c */ /* 0x000fe200000018ff */
[----:B-1----:R-:W-:-:S06]  /*3f30*/  FMUL.FTZ R0, R70, c[0x0][0x320] ;  /* 0x0000c80046007a20 */ /* 0x002fcc0000410000 */
[----:B------:R1:W1:Y:S01]  /*3f40*/  MUFU.TANH R82, R0 ;  /* 0x0000000000527308 */ /* 0x0002620000002400 */
[----:B------:R-:W-:Y:S01]  /*3f50*/  HMMA.16816.F32 R56, R20, R108, R56 ;  /* 0x0000006c1438723c */ /* 0x000fe20000001838 */
[----:B-1----:R-:W-:-:S07]  /*3f60*/  FMUL.FTZ R0, R71, c[0x0][0x320] ;  /* 0x0000c80047007a20 */ /* 0x002fce0000410000 */
[----:B------:R-:W-:Y:S01]  /*3f70*/  HMMA.16816.F32 R68, R8, R42, R48 ;  /* 0x0000002a0844723c */ /* 0x000fe20000001830 */
[----:B------:R-:W1:Y:S01]  /*3f80*/  LDSM.16.M88.4 R48, [R189+0x2000] ;  /* 0x00200000bd30783b */ /* 0x000e620000000200 */
[----:B------:R2:W1:Y:S01]  /*3f90*/  MUFU.TANH R81, R0 ;  /* 0x0000000000517308 */ /* 0x0004620000002400 */
[----:B------:R-:W-:Y:S01]  /*3fa0*/  ISETP.GT.AND P1, PT, R132, R163, PT ;  /* 0x000000a38400720c */ /* 0x000fe20003f24270 */
[----:B------:R-:W-:-:S04]  /*3fb0*/  DEPBAR.LE SB0, 0x0 ;  /* 0x000080000000791a */ /* 0x000fc80000000000 */
[----:B--2---:R-:W-:-:S04]  /*3fc0*/  FMUL.FTZ R0, R76, c[0x0][0x320] ;  /* 0x0000c8004c007a20 */ /* 0x004fc80000410000 */
[----:B------:R2:W1:Y:S01]  /*3fd0*/  MUFU.TANH R80, R0 ;  /* 0x0000000000507308 */ /* 0x0004620000002400 */
[----:B------:R-:W-:Y:S08]  /*3fe0*/  HMMA.16816.F32 R64, R4, R42, R52 ;  /* 0x0000002a0440723c */ /* 0x000ff00000001834 */
[----:B-----5:R-:W-:Y:S01]  /*3ff0*/  HMMA.16816.F32 R40, R16, R44, R60 ;  /* 0x0000002c1028723c */ /* 0x020fe2000000183c */
        /* <DEDUP_REMOVED lines=10> */
[----:B------:R2:W2:Y:S03]  /*40a0*/  MUFU.TANH R63, R0 ;  /* 0x00000000003f7308 */ /* 0x0004a60000002400 */
[----:B-1----:R-:W-:Y:S01]  /*40b0*/  HMMA.16816.F32 R40, R8, R48, R40 ;  /* 0x000000300828723c */ /* 0x002fe20000001828 */
[----:B--2---:R-:W-:-:S04]  /*40c0*/  FMUL.FTZ R0, R69, c[0x0][0x320] ;  /* 0x0000c80045007a20 */ /* 0x004fc80000410000 */
[----:B------:R1:W2:Y:S02]  /*40d0*/  MUFU.TANH R62, R0 ;  /* 0x00000000003e7308 */ /* 0x0002a40000002400 */
        /* <DEDUP_REMOVED lines=48> */
[----:B------:R-:W-:Y:S01]  /*43e0*/  BSSY B0, `(.L_x_75) ;  /* 0x0000043000007945 */ /* 0x000fe20003800000 */
[----:B-1----:R-:W-:-:S06]  /*43f0*/  FMUL.FTZ R0, R7, c[0x0][0x320] ;  /* 0x0000c80007007a20 */ /* 0x002fcc0000410000 */
[----:B------:R1:W1:Y:S01]  /*4400*/  MUFU.TANH R14, R0 ;  /* 0x00000000000e7308 */ /* 0x0002620000002400 */
[----:B------:R-:W-:Y:S01]  /*4410*/  BAR.SYNC.DEFER_BLOCKING 0x0 ;  /* 0x0000000000007b1d */ /* 0x000fe20000010000 */
[----:B------:R-:W-:-:S05]  /*4420*/  ISETP.GT.AND P0, PT, R37, 0x4f, PT ;  /* 0x0000004f2500780c */ /* 0x000fca0003f04270 */
[----:B------:R-:W-:Y:S05]  /*4430*/  @!P1 BRA `(.L_x_76) ;  /* 0x000003d000009947 */ /* 0x000fea0003800000 */
[----:B--234-:R-:W-:Y:S01]  /*4440*/  IADD3 R2, R37, R118, R162 ;  /* 0x0000007625027210 */ /* 0x01cfe20007ffe0a2 */
[----:B------:R-:W-:-:S03]  /*4450*/  IMAD.MOV.U32 R201, RZ, RZ, RZ ;  /* 0x000000ffffc97224 */ /* 0x000fc600078e00ff */
[----:B------:R-:W-:-:S05]  /*4460*/  IADD3 R2, R2, -0x50, RZ ;  /* 0xffffffb002027810 */ /* 0x000fca0007ffe0ff */
[----:B------:R-:W-:-:S04]  /*4470*/  @P3 IMAD.HI.U32 R3, R2, c[0x0][0x2bc], RZ ;  /* 0x0000af0002033a27 */ /* 0x000fc800078e00ff */
[----:B-1----:R-:W-:Y:S01]  /*4480*/  IMAD.MOV.U32 R0, RZ, RZ, R2 ;  /* 0x000000ffff007224 */ /* 0x002fe200078e0002 */
[----:B------:R-:W-:-:S04]  /*4490*/  @P3 SHF.R.U32.HI R0, RZ, c[0x0][0x2c0], R3 ;  /* 0x0000b000ff003a19 */ /* 0x000fc80000011603 */
[----:B------:R-:W-:-:S04]  /*44a0*/  @!P0 IADD3 R3, P1, R0, R160, RZ ;  /* 0x000000a000038210 */ /* 0x000fc80007f3e0ff */
[----:B------:R-:W-:Y:S02]  /*44b0*/  @!P0 LEA.HI.X.SX32 R5, R0, R157, 0x1, P1 ;  /* 0x0000009d00058211 */ /* 0x000fe400008f0eff */
[----:B------:R-:W-:-:S04]  /*44c0*/  @!P0 LEA R4, P1, R3, c[0x0][0x2a0], 0x2 ;  /* 0x0000a80003048a11 */ /* 0x000fc800078210ff */
[----:B------:R-:W-:-:S05]  /*44d0*/  @!P0 LEA.HI.X R5, R3, c[0x0][0x2a4], R5, 0x2, P1 ;  /* 0x0000a90003058a11 */ /* 0x000fca00008f1405 */
[----:B------:R-:W2:Y:S01]  /*44e0*/  @!P0 LDG.E R201, [R4.64] ;  /* 0x0000000604c98981 */ /* 0x000ea2000c1e1900 */
[----:B------:R-:W-:-:S04]  /*44f0*/  IMAD.MOV R0, RZ, RZ, -R0 ;  /* 0x000000ffff007224 */ /* 0x000fc800078e0a00 */
[----:B------:R-:W-:-:S04]  /*4500*/  IMAD R220, R0, c[0x0][0x2b8], R2 ;  /* 0x0000ae0000dc7a24 */ /* 0x000fc800078e0202 */
[----:B------:R-:W-:Y:S01]  /*4510*/  IMAD.WIDE.U32 R2, R220, c[0x0][0x1e0], RZ ;  /* 0x00007800dc027a25 */ /* 0x000fe200078e00ff */
[----:B------:R-:W-:-:S05]  /*4520*/  SHF.R.S32.HI R0, RZ, 0x1f, R220 ;  /* 0x0000001fff007819 */ /* 0x000fca00000114dc */
[----:B------:R-:W-:-:S04]  /*4530*/  IMAD R0, R0, c[0x0][0x1e0], RZ ;  /* 0x0000780000007a24 */ /* 0x000fc800078e02ff */
[----:B------:R-:W-:-:S04]  /*4540*/  IMAD R0, R220, c[0x0][0x1e4], R0 ;  /* 0x00007900dc007a24 */ /* 0x000fc800078e0200 */
[----:B------:R-:W-:Y:S01]  /*4550*/  IMAD.IADD R3, R3, 0x1, R0 ;  /* 0x0000000103037824 */ /* 0x000fe200078e0200 */
[----:B--2---:R-:W-:-:S03]  /*4560*/  SHF.R.S32.HI R0, RZ, 0x1f, R201 ;  /* 0x0000001fff007819 */ /* 0x004fc600000114c9 */
[----:B------:R-:W-:-:S04]  /*4570*/  IMAD.WIDE.U32 R2, R201, c[0x0][0x1f0], R2 ;  /* 0x00007c00c9027a25 */ /* 0x000fc800078e0002 */
[----:B------:R-:W-:Y:S01]  /*4580*/  IMAD R0, R0, c[0x0][0x1f0], RZ ;  /* 0x00007c0000007a24 */ /* 0x000fe200078e02ff */
[----:B------:R-:W-:-:S03]  /*4590*/  IADD3 R2, P2, R158, R2, RZ ;  /* 0x000000029e027210 */ /* 0x000fc60007f5e0ff */
[----:B------:R-:W-:Y:S01]  /*45a0*/  IMAD R4, R201, c[0x0][0x1f4], R0 ;  /* 0x00007d00c9047a24 */ /* 0x000fe200078e0200 */
[----:B------:R-:W-:-:S04]  /*45b0*/  LEA R0, P1, R2, c[0x0][0x1c8], 0x1 ;  /* 0x0000720002007a11 */ /* 0x000fc800078208ff */
[----:B------:R-:W-:-:S04]  /*45c0*/  IADD3.X R3, R156, R3, R4, P2, !PT ;  /* 0x000000039c037210 */ /* 0x000fc800017fe404 */
[----:B------:R-:W-:Y:S01]  /*45d0*/  LEA.HI.X R4, R2, c[0x0][0x1cc], R3, 0x1, P1 ;  /* 0x0000730002047a11 */ /* 0x000fe200008f0c03 */
[----:B------:R-:W-:Y:S05]  /*45e0*/  BRA.DIV ~URZ, `(.L_x_77) ;  /* 0x0000b6527f007947 */ /* 0x000fea000b800000 */
[----:B------:R1:W2:Y:S02]  /*45f0*/  SHFL.IDX PT, R7, R4, RZ, 0x181f ;  /* 0x00181fff04077589 */ /* 0x0002a400000e0000 */
.L_x_171:
[----:B------:R-:W-:Y:S05]  /*4600*/  BRA.DIV ~URZ, `(.L_x_78) ;  /* 0x0000b6a27f007947 */ /* 0x000fea000b800000 */
[----:B------:R-:W3:Y:S01]  /*4610*/  SHFL.IDX PT, R2, R0, RZ, 0x181f ;  /* 0x00181fff00027589 */ /* 0x000ee200000e0000 */
[----:B------:R-:W-:-:S03]  /*4620*/  ISETP.GE.AND P1, PT, R231, c[0x0][0x1d4], PT ;  /* 0x00007500e7007a0c */ /* 0x000fc60003f26270 */
[----:B------:R-:W4:Y:S04]  /*4630*/  SHFL.IDX PT, R3, R0, 0x1, 0x181f ;  /* 0x00381f0000037f89 */ /* 0x000f2800000e0000 */
[----:B------:R-:W5:Y:S04]  /*4640*/  SHFL.IDX PT, R6, R0, 0x2, 0x181f ;  /* 0x00581f0000067f89 */ /* 0x000f6800000e0000 */
[----:B------:R-:W1:Y:S04]  /*4650*/  SHFL.IDX PT, R5, R0, 0x3, 0x181f ;  /* 0x00781f0000057f89 */ /* 0x000e6800000e0000 */
[----:B------:R-:W2:Y:S04]  /*4660*/  SHFL.IDX PT, R9, R4, 0x1, 0x181f ;  /* 0x00381f0004097f89 */ /* 0x000ea800000e0000 */
[----:B------:R-:W2:Y:S04]  /*4670*/  SHFL.IDX PT, R13, R4, 0x2, 0x181f ;  /* 0x00581f00040d7f89 */ /* 0x000ea800000e0000 */
[----:B------:R-:W2:Y:S01]  /*4680*/  SHFL.IDX PT, R12, R4, 0x3, 0x181f ;  /* 0x00781f00040c7f89 */ /* 0x000ea200000e0000 */
[----:B---3--:R-:W-:-:S02]  /*4690*/  IADD3 R10, P2, R2, R155, RZ ;  /* 0x0000009b020a7210 */ /* 0x008fc40007f5e0ff */
[-C--:B----4-:R-:W-:Y:S01]  /*46a0*/  IADD3 R8, P4, R3, R155.reuse, RZ ;  /* 0x0000009b03087210 */ /* 0x090fe20007f9e0ff */
[----:B------:R-:W3:Y:S02]  /*46b0*/  SHFL.IDX PT, R0, R0, 0x4, 0x181f ;  /* 0x00981f0000007f89 */ /* 0x000ee400000e0000 */
[----:B--2---:R-:W-:Y:S01]  /*46c0*/  IMAD.X R11, R7, 0x1, R36, P2 ;  /* 0x00000001070b7824 */ /* 0x004fe200010e0624 */
[-C--:B-----5:R-:W-:Y:S01]  /*46d0*/  IADD3 R6, P3, R6, R155.reuse, RZ ;  /* 0x0000009b06067210 */ /* 0x0a0fe20007f7e0ff */
[----:B-1----:R-:W1:Y:S01]  /*46e0*/  SHFL.IDX PT, R4, R4, 0x4, 0x181f ;  /* 0x00981f0004047f89 */ /* 0x002e6200000e0000 */
[----:B------:R-:W-:-:S03]  /*46f0*/  IADD3 R2, P2, R5, R155, RZ ;  /* 0x0000009b05027210 */ /* 0x000fc60007f5e0ff */
[----:B------:R2:W-:Y:S01]  /*4700*/  LDGSTS.E.BYPASS.LTC128B.128 [R204+0x2900], [R10.64], !P1 ;  /* 0x029000000acc7fae */ /* 0x0005e2000c901d46 */
[----:B------:R-:W-:Y:S01]  /*4710*/  SEL R5, RZ, 0x10, P1 ;  /* 0x00000010ff057807 */ /* 0x000fe20000800000 */
[--C-:B------:R-:W-:Y:S02]  /*4720*/  IMAD.X R9, R9, 0x1, R36.reuse, P4 ;  /* 0x0000000109097824 */ /* 0x100fe400020e0624 */
[----:B------:R-:W-:-:S03]  /*4730*/  IMAD.X R7, R13, 0x1, R36, P3 ;  /* 0x000000010d077824 */ /* 0x000fc600018e0624 */
[----:B------:R2:W-:Y:S01]  /*4740*/  LDGSTS.E.BYPASS.LTC128B.128 [R204+0x3100], [R8.64], !P1 ;  /* 0x0310000008cc7fae */ /* 0x0005e2000c901d46 */
[----:B------:R-:W-:-:S03]  /*4750*/  IMAD.X R3, R12, 0x1, R36, P2 ;  /* 0x000000010c037824 */ /* 0x000fc600010e0624 */
[----:B------:R2:W-:Y:S04]  /*4760*/  LDGSTS.E.BYPASS.LTC128B.128 [R204+0x3900], [R6.64], !P1 ;  /* 0x0390000006cc7fae */ /* 0x0005e8000c901d46 */
[----:B------:R2:W-:Y:S02]  /*4770*/  LDGSTS.E.BYPASS.LTC128B.128 [R204+0x4100], [R2.64], !P1 ;  /* 0x0410000002cc7fae */ /* 0x0005e4000c901d46 */
.L_x_172:
[C---:B--23--:R-:W-:Y:S02]  /*4780*/  IADD3 R2, -R5.reuse, 0x10, RZ ;  /* 0x0000001005027810 */ /* 0x04cfe40007ffe1ff */
[----:B------:R-:W-:Y:S02]  /*4790*/  ISETP.NE.U32.AND P3, PT, R5, RZ, PT ;  /* 0x000000ff0500720c */ /* 0x000fe40003f65070 */
[----:B------:R-:W-:-:S04]  /*47a0*/  LOP3.LUT R2, R2, 0xf, RZ, 0xc0, !PT ;  /* 0x0000000f02027812 */ /* 0x000fc800078ec0ff */
[----:B------:R-:W-:-:S04]  /*47b0*/  IADD3 R2, P2, P1, R2, R0, R155 ;  /* 0x0000000002027210 */ /* 0x000fc8000795e09b */
[----:B-1----:R-:W-:-:S05]  /*47c0*/  IADD3.X R3, RZ, R4, R36, P2, P1 ;  /* 0x00000004ff037210 */ /* 0x002fca00017e2424 */
[----:B------:R-:W-:Y:S01]  /*47d0*/  @!PT LDS RZ, [RZ] ;  /* 0x00000000fffff984 */ /* 0x000fe20000000800 */
[----:B------:R-:W-:Y:S01]  /*47e0*/  @!PT LDS RZ, [RZ] ;  /* 0x00000000fffff984 */ /* 0x000fe20000000800 */
[----:B------:R-:W-:Y:S01]  /*47f0*/  @!PT LDS RZ, [RZ] ;  /* 0x00000000fffff984 */ /* 0x000fe20000000800 */
[----:B------:R1:W-:Y:S04]  /*4800*/  LDGSTS.E.BYPASS.LTC128B.128.ZFILL [R204+0x4900], [R2.64], P3 ;  /* 0x0490000002cc7fae */ /* 0x0003e80009941d46 */
.L_x_76:
[----:B--234-:R-:W-:Y:S05]  /*4810*/  BSYNC B0 ;  /* 0x0000000000007941 */ /* 0x01cfea0003800000 */
.L_x_75:
[----:B-1----:R-:W2:Y:S04]  /*4820*/  LDL R0, [R1+0x74] ;  /* 0x0000740001007983 */ /* 0x002ea80000100800 */
[----:B------:R-:W0:Y:S01]  /*4830*/  LDGDEPBAR ;  /* 0x00000000000079af */ /* 0x000e220000000000 */
[----:B--2---:R-:W-:-:S05]  /*4840*/  IMAD.IADD R0, R38, 0x1, -R0 ;  /* 0x0000000126007824 */ /* 0x004fca00078e0a00 */
[C---:B------:R-:W-:Y:S02]  /*4850*/  ISETP.GT.AND P2, PT, R0.reuse, RZ, PT ;  /* 0x000000ff0000720c */ /* 0x040fe40003f44270 */
[----:B------:R-:W-:Y:S02]  /*4860*/  ISETP.GT.AND P1, PT, R0, 0x1, PT ;  /* 0x000000010000780c */ /* 0x000fe40003f24270 */
        /* <DEDUP_REMOVED lines=11> */
[C---:B------:R-:W-:Y:S02]  /*4920*/  ISETP.GT.AND P6, PT, R0.reuse, 0x8, PT ;  /* 0x000000080000780c */ /* 0x040fe40003fc4270 */
[C---:B------:R-:W-:Y:S02]  /*4930*/  ISETP.GT.AND P5, PT, R0.reuse, 0x9, PT ;  /* 0x000000090000780c */ /* 0x040fe40003fa4270 */
[----:B------:R-:W-:Y:S02]  /*4940*/  ISETP.GT.AND P3, PT, R0, 0x11, PT ;  /* 0x000000110000780c */ /* 0x000fe40003f64270 */
        /* <DEDUP_REMOVED lines=108> */
[----:B------:R-:W-:Y:S02]  /*5010*/  FSEL R140, R63, -INF , P6 ;  /* 0xff8000003f8c7808 */ /* 0x000fe40003000000 */
[----:B------:R-:W-:-:S02]  /*5020*/  FMNMX.FTZ R0, R142, R0, !PT ;  /* 0x000000008e007209 */ /* 0x000fc40007810000 */
[----:B------:R-:W-:Y:S02]  /*5030*/  FSEL R143, R61, -INF , P6 ;  /* 0xff8000003d8f7808 */ /* 0x000fe40003000000 */
[----:B------:R-:W-:Y:S02]  /*5040*/  FMNMX.FTZ R3, R145, R3, !PT ;  /* 0x0000000391037209 */ /* 0x000fe40007810000 */
[----:B------:R-:W-:Y:S02]  /*5050*/  FSEL R150, R59, -INF , P6 ;  /* 0xff8000003b967808 */ /* 0x000fe40003000000 */
        /* <DEDUP_REMOVED lines=35> */
[----:B------:R-:W-:Y:S02]  /*5290*/  FMNMX.FTZ R4, R156, R3, !PT ;  /* 0x000000039c047209 */ /* 0x000fe40007810000 */
[----:B------:R-:W-:Y:S02]  /*52a0*/  FMNMX.FTZ R3, R159, R2, !PT ;  /* 0x000000029f037209 */ /* 0x000fe40007810000 */
[----:B------:R-:W-:Y:S02]  /*52b0*/  FMNMX.FTZ R2, R164, R0, !PT ;  /* 0x00000000a4027209 */ /* 0x000fe40007810000 */
[----:B------:R-:W-:-:S02]  /*52c0*/  FSEL R166, R14, -INF , P1 ;  /* 0xff8000000ea67808 */ /* 0x000fc40000800000 */
[----:B------:R-:W-:Y:S02]  /*52d0*/  FSEL R163, R17, -INF , P1 ;  /* 0xff80000011a37808 */ /* 0x000fe40000800000 */
[----:B------:R-:W-:Y:S02]  /*52e0*/  FSEL R162, R21, -INF , P1 ;  /* 0xff80000015a27808 */ /* 0x000fe40000800000 */
[----:B------:R-:W-:Y:S02]  /*52f0*/  FSEL R155, R23, -INF , P1 ;  /* 0xff800000179b7808 */ /* 0x000fe40000800000 */
[----:B------:R-:W-:Y:S02]  /*5300*/  FMNMX.FTZ R0, R168, R5, !PT ;  /* 0x00000005a8007209 */ /* 0x000fe40007810000 */
[----:B------:R-:W-:Y:S02]  /*5310*/  FMNMX.FTZ R4, R155, R4, !PT ;  /* 0x000000049b047209 */ /* 0x000fe40007810000 */
[----:B------:R-:W-:-:S02]  /*5320*/  FMNMX.FTZ R5, R162, R3, !PT ;  /* 0x00000003a2057209 */ /* 0x000fc40007810000 */
[----:B------:R-:W-:Y:S02]  /*5330*/  FMNMX.FTZ R6, R163, R2, !PT ;  /* 0x00000002a3067209 */ /* 0x000fe40007810000 */
[----:B------:R-:W-:Y:S01]  /*5340*/  FMNMX.FTZ R9, R166, R0, !PT ;  /* 0x00000000a6097209 */ /* 0x000fe20007810000 */
[----:B------:R-:W-:Y:S05]  /*5350*/  BRA.DIV ~URZ, `(.L_x_79) ;  /* 0x0000aeb27f007947 */ /* 0x000fea000b800000 */
[----:B------:R1:W2:Y:S02]  /*5360*/  SHFL.BFLY PT, R0, R4, 0x2, 0x1f ;  /* 0x0c401f0004007f89 */ /* 0x0002a400000e0000 */
.L_x_173:
[----:B-12---:R-:W-:Y:S01]  /*5370*/  FMNMX.FTZ R4, R4, R0, !PT ;  /* 0x0000000004047209 */ /* 0x006fe20007810000 */
[----:B------:R-:W-:Y:S05]  /*5380*/  BRA.DIV ~URZ, `(.L_x_80) ;  /* 0x0000aed27f007947 */ /* 0x000fea000b800000 */
[----:B------:R-:W1:Y:S04]  /*5390*/  SHFL.BFLY PT, R0, R5, 0x2, 0x1f ;  /* 0x0c401f0005007f89 */ /* 0x000e6800000e0000 */
[----:B------:R-:W2:Y:S04]  /*53a0*/  SHFL.BFLY PT, R2, R6, 0x2, 0x1f ;  /* 0x0c401f0006027f89 */ /* 0x000ea800000e0000 */
[----:B------:R-:W3:Y:S04]  /*53b0*/  SHFL.BFLY PT, R7, R9, 0x2, 0x1f ;  /* 0x0c401f0009077f89 */ /* 0x000ee800000e0000 */
[----:B------:R-:W4:Y:S01]  /*53c0*/  SHFL.BFLY PT, R3, R4, 0x1, 0x1f ;  /* 0x0c201f0004037f89 */ /* 0x000f2200000e0000 */
[----:B-1----:R-:W-:-:S02]  /*53d0*/  FMNMX.FTZ R0, R5, R0, !PT ;  /* 0x0000000005007209 */ /* 0x002fc40007810000 */
[----:B--2---:R-:W-:-:S03]  /*53e0*/  FMNMX.FTZ R2, R6, R2, !PT ;  /* 0x0000000206027209 */ /* 0x004fc60007810000 */
[----:B------:R-:W1:Y:S01]  /*53f0*/  SHFL.BFLY PT, R5, R0, 0x1, 0x1f ;  /* 0x0c201f0000057f89 */ /* 0x000e6200000e0000 */
[----:B---3--:R-:W-:-:S03]  /*5400*/  FMNMX.FTZ R9, R9, R7, !PT ;  /* 0x0000000709097209 */ /* 0x008fc60007810000 */
[----:B------:R-:W2:Y:S01]  /*5410*/  SHFL.BFLY PT, R6, R2, 0x1, 0x1f ;  /* 0x0c201f0002067f89 */ /* 0x000ea200000e0000 */
[----:B----4-:R-:W-:-:S03]  /*5420*/  FMNMX.FTZ R72, R4, R3, !PT ;  /* 0x0000000304487209 */ /* 0x010fc60007810000 */
[----:B------:R3:W4:Y:S01]  /*5430*/  SHFL.BFLY PT, R14, R9, 0x1, 0x1f ;  /* 0x0c201f00090e7f89 */ /* 0x00072200000e0000 */
[----:B-1----:R-:W-:Y:S02]  /*5440*/  FMNMX.FTZ R71, R0, R5, !PT ;  /* 0x0000000500477209 */ /* 0x002fe40007810000 */
[----:B--2---:R-:W-:Y:S02]  /*5450*/  FMNMX.FTZ R70, R2, R6, !PT ;  /* 0x0000000602467209 */ /* 0x004fe40007810000 */
.L_x_174:
[C---:B------:R-:W-:Y:S01]  /*5460*/  FMUL.FTZ R0, R72.reuse, c[0x0][0x2d0] ;  /* 0x0000b40048007a20 */ /* 0x040fe20000410000 */
[----:B------:R-:W-:Y:S01]  /*5470*/  FSETP.NEU.FTZ.AND P1, PT, R72, -INF , PT ;  /* 0xff8000004800780b */ /* 0x000fe20003f3d000 */
[----:B------:R-:W2:Y:S01]  /*5480*/  LDL R229, [R1+0x10] ;  /* 0x0000100001e57983 */ /* 0x000ea20000100800 */
[C---:B------:R-:W-:Y:S01]  /*5490*/  FMUL.FTZ R3, R71.reuse, c[0x0][0x2d0] ;  /* 0x0000b40047037a20 */ /* 0x040fe20000410000 */
[----:B------:R-:W-:Y:S01]  /*54a0*/  WARPSYNC 0xffffffff ;  /* 0xffffffff00007948 */ /* 0x000fe20003800000 */
[----:B------:R-:W-:Y:S01]  /*54b0*/  FSEL R8, R0, RZ, P1 ;  /* 0x000000ff00087208 */ /* 0x000fe20000800000 */
[----:B------:R-:W1:Y:S01]  /*54c0*/  LDSM.16.MT88.4 R20, [R190] ;  /* 0x00000000be14783b */ /* 0x000e620000004200 */
[----:B------:R-:W-:Y:S01]  /*54d0*/  FSETP.NEU.FTZ.AND P1, PT, R71, -INF , PT ;  /* 0xff8000004700780b */ /* 0x000fe20003f3d000 */
[----:B------:R-:W-:Y:S01]  /*54e0*/  FMUL.FTZ R2, R70, c[0x0][0x2d0] ;  /* 0x0000b40046027a20 */ /* 0x000fe20000410000 */
[----:B---34-:R-:W-:Y:S01]  /*54f0*/  FMNMX.FTZ R9, R14, R9, !PT ;  /* 0x000000090e097209 */ /* 0x018fe20007810000 */
[----:B------:R-:W-:Y:S01]  /*5500*/  FFMA.FTZ R0, R10, c[0x0][0x2d0], -R8 ;  /* 0x0000b4000a007a23 */ /* 0x000fe20000010808 */
[----:B------:R-:W-:Y:S01]  /*5510*/  FSEL R3, R3, RZ, P1 ;  /* 0x000000ff03037208 */ /* 0x000fe20000800000 */
[----:B------:R-:W3:Y:S01]  /*5520*/  LDSM.16.MT88.4 R24, [R193] ;  /* 0x00000000c118783b */ /* 0x000ee20000004200 */
[----:B------:R-:W-:Y:S01]  /*5530*/  FSETP.NEU.FTZ.AND P1, PT, R70, -INF , PT ;  /* 0xff8000004600780b */ /* 0x000fe20003f3d000 */
[----:B------:R4:W-:Y:S02]  /*5540*/  MUFU.EX2 R202, R0 ;  /* 0x0000000000ca7308 */ /* 0x0009e40000000800 */
[----:B------:R-:W-:Y:S01]  /*5550*/  LDSM.16.MT88.4 R44, [R192] ;  /* 0x00000000c02c783b */ /* 0x000fe20000004200 */
[----:B------:R-:W-:-:S02]  /*5560*/  FSEL R2, R2, RZ, P1 ;  /* 0x000000ff02027208 */ /* 0x000fc40000800000 */
[----:B------:R-:W-:Y:S01]  /*5570*/  FSETP.NEU.FTZ.AND P1, PT, R9, -INF , PT ;  /* 0xff8000000900780b */ /* 0x000fe20003f3d000 */
[----:B------:R-:W-:Y:S02]  /*5580*/  LDSM.16.MT88.4 R64, [R190+0x800] ;  /* 0x00080000be40783b */ /* 0x000fe40000004200 */
[----:B------:R-:W-:Y:S02]  /*5590*/  FFMA.FTZ R10, R74, c[0x0][0x2d0], -R2 ;  /* 0x0000b4004a0a7a23 */ /* 0x000fe40000010802 */
[----:B------:R-:W-:Y:S02]  /*55a0*/  LDSM.16.MT88.4 R60, [R193+0x800] ;  /* 0x00080000c13c783b */ /* 0x000fe40000004200 */
[----:B------:R-:W-:Y:S02]  /*55b0*/  MUFU.EX2 R217, R10 ;  /* 0x0000000a00d97308 */ /* 0x000fe40000000800 */
[----:B------:R-:W-:Y:S01]  /*55c0*/  LDSM.16.MT88.4 R80, [R191+0x800] ;  /* 0x00080000bf50783b */ /* 0x000fe20000004200 */
[----:B----4-:R-:W-:-:S03]  /*55d0*/  FFMA.FTZ R0, R11, c[0x0][0x2d0], -R8 ;  /* 0x0000b4000b007a23 */ /* 0x010fc60000010808 */
[----:B------:R-:W-:Y:S02]  /*55e0*/  LDSM.16.MT88.4 R84, [R192+0x800] ;  /* 0x00080000c054783b */ /* 0x000fe40000004200 */
[----:B------:R4:W5:Y:S02]  /*55f0*/  MUFU.EX2 R11, R0 ;  /* 0x00000000000b7308 */ /* 0x0009640000000800 */
[----:B----4-:R-:W-:Y:S01]  /*5600*/  FFMA.FTZ R0, R12, c[0x0][0x2d0], -R8 ;  /* 0x0000b4000c007a23 */ /* 0x010fe20000010808 */
[----:B-----5:R-:W-:-:S05]  /*5610*/  F2FP.PACK_AB R4, R11, R202 ;  /* 0x000000ca0b04723e */ /* 0x020fca00000000ff */
[----:B------:R4:W-:Y:S02]  /*5620*/  MUFU.EX2 R218, R0 ;  /* 0x0000000000da7308 */ /* 0x0009e40000000800 */
[----:B----4-:R-:W-:-:S06]  /*5630*/  FFMA.FTZ R0, R13, c[0x0][0x2d0], -R8 ;  /* 0x0000b4000d007a23 */ /* 0x010fcc0000010808 */
[----:B------:R4:W5:Y:S02]  /*5640*/  MUFU.EX2 R219, R0 ;  /* 0x0000000000db7308 */ /* 0x0009640000000800 */
[----:B----4-:R-:W-:Y:S01]  /*5650*/  FFMA.FTZ R0, R18, c[0x0][0x2d0], -R8 ;  /* 0x0000b40012007a23 */ /* 0x010fe20000010808 */
[----:B-----5:R-:W-:-:S05]  /*5660*/  F2FP.PACK_AB R6, R219, R218 ;  /* 0x000000dadb06723e */ /* 0x020fca00000000ff */
[----:B------:R4:W-:Y:S02]  /*5670*/  MUFU.EX2 R227, R0 ;  /* 0x0000000000e37308 */ /* 0x0009e40000000800 */
[----:B----4-:R-:W-:-:S06]  /*5680*/  FFMA.FTZ R0, R16, c[0x0][0x2d0], -R3 ;  /* 0x0000b40010007a23 */ /* 0x010fcc0000010803 */
[----:B------:R4:W-:Y:S02]  /*5690*/  MUFU.EX2 R212, R0 ;  /* 0x0000000000d47308 */ /* 0x0009e40000000800 */
[----:B----4-:R-:W-:-:S06]  /*56a0*/  FFMA.FTZ R0, R19, c[0x0][0x2d0], -R3 ;  /* 0x0000b40013007a23 */ /* 0x010fcc0000010803 */
[----:B------:R4:W5:Y:S02]  /*56b0*/  MUFU.EX2 R211, R0 ;  /* 0x0000000000d37308 */ /* 0x0009640000000800 */
[--C-:B----4-:R-:W-:Y:S01]  /*56c0*/  FFMA.FTZ R0, R28, c[0x0][0x2d0], -R3.reuse ;  /* 0x0000b4001c007a23 */ /* 0x110fe20000010803 */
[----:B-----5:R-:W-:Y:S01]  /*56d0*/  F2FP.PACK_AB R5, R211, R212 ;  /* 0x000000d4d305723e */ /* 0x020fe200000000ff */
[----:B------:R-:W4:Y:S04]  /*56e0*/  LDSM.16.MT88.4 R28, [R191] ;  /* 0x00000000bf1c783b */ /* 0x000f280000004200 */
[----:B------:R5:W-:Y:S02]  /*56f0*/  MUFU.EX2 R213, R0 ;  /* 0x0000000000d57308 */ /* 0x000be40000000800 */
[----:B-----5:R-:W-:-:S06]  /*5700*/  FFMA.FTZ R0, R32, c[0x0][0x2d0], -R3 ;  /* 0x0000b40020007a23 */ /* 0x020fcc0000010803 */
[----:B------:R5:W1:Y:S02]  /*5710*/  MUFU.EX2 R214, R0 ;  /* 0x0000000000d67308 */ /* 0x000a640000000800 */
[----:B-----5:R-:W-:Y:S01]  /*5720*/  FFMA.FTZ R0, R33, c[0x0][0x2d0], -R8 ;  /* 0x0000b40021007a23 */ /* 0x020fe20000010808 */
[----:B-1----:R-:W-:-:S05]  /*5730*/  F2FP.PACK_AB R7, R214, R213 ;  /* 0x000000d5d607723e */ /* 0x002fca00000000ff */
[----:B------:R1:W5:Y:S02]  /*5740*/  MUFU.EX2 R224, R0 ;  /* 0x0000000000e07308 */ /* 0x0003640000000800 */
[C---:B------:R-:W-:Y:S08]  /*5750*/  HMMA.16816.F32 R48, R4.reuse, R20, RZ ;  /* 0x000000140430723c */ /* 0x040ff000000018ff */
[----:B---3--:R-:W-:Y:S01]  /*5760*/  HMMA.16816.F32 R76, R4, R24, RZ ;  /* 0x00000018044c723c */ /* 0x008fe200000018ff */
[----:B-1----:R-:W-:Y:S01]  /*5770*/  FFMA.FTZ R0, R34, c[0x0][0x2d0], -R8 ;  /* 0x0000b40022007a23 */ /* 0x002fe20000010808 */
[----:B-----5:R-:W-:-:S03]  /*5780*/  F2FP.PACK_AB R12, R224, R227 ;  /* 0x000000e3e00c723e */ /* 0x020fc600000000ff */
[----:B------:R1:W-:Y:S03]  /*5790*/  MUFU.EX2 R226, R0 ;  /* 0x0000000000e27308 */ /* 0x0003e60000000800 */
[C---:B----4-:R-:W-:Y:S08]  /*57a0*/  HMMA.16816.F32 R56, R4.reuse, R28, RZ ;  /* 0x0000001c0438723c */ /* 0x050ff000000018ff */
[----:B------:R-:W-:Y:S01]  /*57b0*/  HMMA.16816.F32 R52, R4, R44, RZ ;  /* 0x0000002c0434723c */ /* 0x000fe200000018ff */
[----:B-1----:R-:W-:-:S07]  /*57c0*/  FFMA.FTZ R0, R35, c[0x0][0x2d0], -R8 ;  /* 0x0000b40023007a23 */ /* 0x002fce0000010808 */
[C---:B------:R-:W-:Y:S01]  /*57d0*/  HMMA.16816.F32 R40, R4.reuse, R22, RZ ;  /* 0x000000160428723c */ /* 0x040fe200000018ff */
[----:B------:R1:W3:Y:S07]  /*57e0*/  MUFU.EX2 R228, R0 ;  /* 0x0000000000e47308 */ /* 0x0002ee0000000800 */
[C---:B------:R-:W-:Y:S08]  /*57f0*/  HMMA.16816.F32 R32, R4.reuse, R30, RZ ;  /* 0x0000001e0420723c */ /* 0x040ff000000018ff */
[----:B------:R-:W-:Y:S01]  /*5800*/  HMMA.16816.F32 R16, R4, R46, RZ ;  /* 0x0000002e0410723c */ /* 0x000fe200000018ff */
[----:B-1----:R-:W-:Y:S01]  /*5810*/  FFMA.FTZ R0, R36, c[0x0][0x2d0], -R3 ;  /* 0x0000b40024007a23 */ /* 0x002fe20000010803 */
[----:B---3--:R-:W-:-:S03]  /*5820*/  F2FP.PACK_AB R14, R228, R226 ;  /* 0x000000e2e40e723e */ /* 0x008fc600000000ff */
[----:B------:R1:W-:Y:S02]  /*5830*/  MUFU.EX2 R221, R0 ;  /* 0x0000000000dd7308 */ /* 0x0003e40000000800 */
[----:B-1----:R-:W-:-:S06]  /*5840*/  FFMA.FTZ R0, R37, c[0x0][0x2d0], -R3 ;  /* 0x0000b40025007a23 */ /* 0x002fcc0000010803 */
[----:B------:R1:W3:Y:S02]  /*5850*/  MUFU.EX2 R222, R0 ;  /* 0x0000000000de7308 */ /* 0x0002e40000000800 */
[----:B-1----:R-:W-:Y:S01]  /*5860*/  FFMA.FTZ R0, R38, c[0x0][0x2d0], -R3 ;  /* 0x0000b40026007a23 */ /* 0x002fe20000010803 */
[----:B---3--:R-:W-:-:S05]  /*5870*/  F2FP.PACK_AB R13, R222, R221 ;  /* 0x000000ddde0d723e */ /* 0x008fca00000000ff */
[----:B------:R1:W-:Y:S02]  /*5880*/  MUFU.EX2 R223, R0 ;  /* 0x0000000000df7308 */ /* 0x0003e40000000800 */
[----:B-1----:R-:W-:Y:S02]  /*5890*/  FFMA.FTZ R0, R39, c[0x0][0x2d0], -R3 ;  /* 0x0000b40027007a23 */ /* 0x002fe40000010803 */
[----:B------:R-:W-:Y:S04]  /*58a0*/  HMMA.16816.F32 R36, R4, R26, RZ ;  /* 0x0000001a0424723c */ /* 0x000fe800000018ff */
[----:B------:R1:W3:Y:S03]  /*58b0*/  MUFU.EX2 R225, R0 ;  /* 0x0000000000e17308 */ /* 0x0002e60000000800 */
[----:B------:R-:W-:-:S05]  /*58c0*/  FFMA.FTZ R4, R89, c[0x0][0x2d0], -R2 ;  /* 0x0000b40059047a23 */ /* 0x000fca0000010802 */
[----:B------:R4:W-:Y:S01]  /*58d0*/  MUFU.EX2 R215, R4 ;  /* 0x0000000400d77308 */ /* 0x0009e20000000800 */
[----:B-1----:R-:W-:Y:S01]  /*58e0*/  FFMA.FTZ R0, R68, c[0x0][0x2d0], -R2 ;  /* 0x0000b40044007a23 */ /* 0x002fe20000010802 */
[----:B---3--:R-:W-:-:S06]  /*58f0*/  F2FP.PACK_AB R15, R225, R223 ;  /* 0x000000dfe10f723e */ /* 0x008fcc00000000ff */
[----:B------:R1:W-:Y:S01]  /*5900*/  MUFU.EX2 R207, R0 ;  /* 0x0000000000cf7308 */ /* 0x0003e20000000800 */
[----:B------:R-:W-:Y:S01]  /*5910*/  HMMA.16816.F32 R100, R12, R66, R40 ;  /* 0x000000420c64723c */ /* 0x000fe20000001828 */
[----:B----4-:R-:W-:-:S06]  /*5920*/  FFMA.FTZ R4, R90, c[0x0][0x2d0], -R2 ;  /* 0x0000b4005a047a23 */ /* 0x010fcc0000010802 */
[----:B------:R-:W-:Y:S01]  /*5930*/  MUFU.EX2 R216, R4 ;  /* 0x0000000400d87308 */ /* 0x000fe20000000800 */
[----:B------:R-:W-:Y:S01]  /*5940*/  HMMA.16816.F32 R116, R12, R62, R36 ;  /* 0x0000003e0c74723c */ /* 0x000fe20000001824 */
[----:B-1----:R-:W-:-:S06]  /*5950*/  FFMA.FTZ R0, R69, c[0x0][0x2d0], -R2 ;  /* 0x0000b40045007a23 */ /* 0x002fcc0000010802 */
[----:B------:R1:W-:Y:S01]  /*5960*/  MUFU.EX2 R203, R0 ;  /* 0x0000000000cb7308 */ /* 0x0003e20000000800 */
[C---:B------:R-:W-:Y:S08]  /*5970*/  HMMA.16816.F32 R120, R12.reuse, R80, R56 ;  /* 0x000000500c78723c */ /* 0x040ff00000001838 */
[----:B------:R-:W-:Y:S01]  /*5980*/  HMMA.16816.F32 R132, R12, R82, R32 ;  /* 0x000000520c84723c */ /* 0x000fe20000001820 */
[----:B-1----:R-:W-:-:S07]  /*5990*/  FFMA.FTZ R0, R73, c[0x0][0x2d0], -R2 ;  /* 0x0000b40049007a23 */ /* 0x002fce0000010802 */
[C---:B------:R-:W-:Y:S01]  /*59a0*/  HMMA.16816.F32 R104, R12.reuse, R64, R48 ;  /* 0x000000400c68723c */ /* 0x040fe20000001830 */
[----:B------:R1:W3:Y:S07]  /*59b0*/  MUFU.EX2 R206, R0 ;  /* 0x0000000000ce7308 */ /* 0x0002ee0000000800 */
[C---:B------:R-:W-:Y:S08]  /*59c0*/  HMMA.16816.F32 R76, R12.reuse, R60, R76 ;  /* 0x0000003c0c4c723c */ /* 0x040ff0000000184c */
[----:B------:R-:W-:Y:S01]  /*59d0*/  HMMA.16816.F32 R136, R12, R84, R52 ;  /* 0x000000540c88723c */ /* 0x000fe20000001834 */
[----:B-1----:R-:W-:Y:S01]  /*59e0*/  FMUL.FTZ R0, R9, c[0x0][0x2d0] ;  /* 0x0000b40009007a20 */ /* 0x002fe20000410000 */
[----:B---3--:R-:W-:-:S04]  /*59f0*/  F2FP.PACK_AB R6, R217, R206 ;  /* 0x000000ced906723e */ /* 0x008fc800000000ff */
[----:B------:R-:W-:Y:S02]  /*5a00*/  FSEL R0, R0, RZ, P1 ;  /* 0x000000ff00007208 */ /* 0x000fe40000800000 */
[----:B------:R-:W-:Y:S03]  /*5a10*/  HMMA.16816.F32 R56, R12, R86, R16 ;  /* 0x000000560c38723c */ /* 0x000fe60000001810 */
[--C-:B------:R-:W-:Y:S02]  /*5a20*/  FFMA.FTZ R4, R75, c[0x0][0x2d0], -R0.reuse ;  /* 0x0000b4004b047a23 */ /* 0x100fe40000010800 */
[--C-:B------:R-:W-:Y:S02]  /*5a30*/  FFMA.FTZ R10, R95, c[0x0][0x2d0], -R0.reuse ;  /* 0x0000b4005f0a7a23 */ /* 0x100fe40000010800 */
[----:B------:R1:W-:Y:S08]  /*5a40*/  MUFU.EX2 R89, R4 ;  /* 0x0000000400597308 */ /* 0x0003f00000000800 */
[----:B------:R3:W-:Y:S01]  /*5a50*/  MUFU.EX2 R198, R10 ;  /* 0x0000000a00c67308 */ /* 0x0007e20000000800 */
[----:B-1----:R-:W-:-:S07]  /*5a60*/  FFMA.FTZ R4, R88, c[0x0][0x2d0], -R0 ;  /* 0x0000b40058047a23 */ /* 0x002fce0000010800 */
[----:B------:R1:W4:Y:S01]  /*5a70*/  MUFU.EX2 R88, R4 ;  /* 0x0000000400587308 */ /* 0x0003220000000800 */
[----:B---3--:R-:W-:-:S07]  /*5a80*/  FFMA.FTZ R10, R96, c[0x0][0x2d0], -R0 ;  /* 0x0000b400600a7a23 */ /* 0x008fce0000010800 */
[----:B------:R3:W-:Y:S01]  /*5a90*/  MUFU.EX2 R188, R10 ;  /* 0x0000000a00bc7308 */ /* 0x0007e20000000800 */
[----:B-1----:R-:W-:Y:S01]  /*5aa0*/  FFMA.FTZ R4, R91, c[0x0][0x2d0], -R0 ;  /* 0x0000b4005b047a23 */ /* 0x002fe20000010800 */
[----:B----4-:R-:W-:-:S06]  /*5ab0*/  F2FP.PACK_AB R5, R88, R89 ;  /* 0x000000595805723e */ /* 0x010fcc00000000ff */
[----:B------:R1:W-:Y:S01]  /*5ac0*/  MUFU.EX2 R208, R4 ;  /* 0x0000000400d07308 */ /* 0x0003e20000000800 */
[----:B---3--:R-:W-:-:S07]  /*5ad0*/  FFMA.FTZ R10, R97, c[0x0][0x2d0], -R0 ;  /* 0x0000b400610a7a23 */ /* 0x008fce0000010800 */
        /* <DEDUP_REMOVED lines=8> */
[----:B---3--:R-:W-:Y:S02]  /*5b60*/  FFMA.FTZ R10, R99, c[0x0][0x2d0], -R8 ;  /* 0x0000b400630a7a23 */ /* 0x008fe40000010808 */
[----:B------:R-:W-:Y:S05]  /*5b70*/  LDSM.16.MT88.4 R96, [R190+0x2000] ;  /* 0x00200000be60783b */ /* 0x000fea0000004200 */
[----:B------:R3:W-:Y:S01]  /*5b80*/  MUFU.EX2 R183, R10 ;  /* 0x0000000a00b77308 */ /* 0x0007e20000000800 */
[----:B-1----:R-:W-:-:S07]  /*5b90*/  FFMA.FTZ R4, R94, c[0x0][0x2d0], -R2 ;  /* 0x0000b4005e047a23 */ /* 0x002fce0000010802 */
[----:B------:R1:W4:Y:S01]  /*5ba0*/  MUFU.EX2 R209, R4 ;  /* 0x0000000400d17308 */ /* 0x0003220000000800 */
[----:B---3--:R-:W-:-:S07]  /*5bb0*/  FFMA.FTZ R10, R108, c[0x0][0x2d0], -R8 ;  /* 0x0000b4006c0a7a23 */ /* 0x008fce0000010808 */
[----:B------:R3:W-:Y:S01]  /*5bc0*/  MUFU.EX2 R185, R10 ;  /* 0x0000000a00b97308 */ /* 0x0007e20000000800 */
[----:B-1----:R-:W-:-:S07]  /*5bd0*/  F2FP.PACK_AB R4, R203, R207 ;  /* 0x000000cfcb04723e */ /* 0x002fce00000000ff */
[----:B------:R-:W-:Y:S01]  /*5be0*/  HMMA.16816.F32 R40, R4, R20, RZ ;  /* 0x000000140428723c */ /* 0x000fe200000018ff */
[----:B---3--:R-:W-:-:S04]  /*5bf0*/  FFMA.FTZ R10, R109, c[0x0][0x2d0], -R8 ;  /* 0x0000b4006d0a7a23 */ /* 0x008fc80000010808 */
[----:B------:R1:W-:Y:S03]  /*5c00*/  MUFU.EX2 R186, R10 ;  /* 0x0000000a00ba7308 */ /* 0x0003e60000000800 */
[C---:B------:R-:W-:Y:S08]  /*5c10*/  HMMA.16816.F32 R36, R4.reuse, R22, RZ ;  /* 0x000000160424723c */ /* 0x040ff000000018ff */
[----:B------:R-:W-:Y:S01]  /*5c20*/  HMMA.16816.F32 R32, R4, R24, RZ ;  /* 0x000000180420723c */ /* 0x000fe200000018ff */
[----:B-1----:R-:W-:-:S07]  /*5c30*/  FFMA.FTZ R10, R110, c[0x0][0x2d0], -R8 ;  /* 0x0000b4006e0a7a23 */ /* 0x002fce0000010808 */
[C---:B------:R-:W-:Y:S01]  /*5c40*/  HMMA.16816.F32 R20, R4.reuse, R28, RZ ;  /* 0x0000001c0414723c */ /* 0x040fe200000018ff */
[----:B------:R1:W-:Y:S07]  /*5c50*/  MUFU.EX2 R187, R10 ;  /* 0x0000000a00bb7308 */ /* 0x0003ee0000000800 */
[C---:B------:R-:W-:Y:S08]  /*5c60*/  HMMA.16816.F32 R12, R4.reuse, R26, RZ ;  /* 0x0000001a040c723c */ /* 0x040ff000000018ff */
[----:B------:R-:W-:Y:S01]  /*5c70*/  HMMA.16816.F32 R28, R4, R30, RZ ;  /* 0x0000001e041c723c */ /* 0x000fe200000018ff */
[----:B-1----:R-:W-:-:S04]  /*5c80*/  FFMA.FTZ R10, R111, c[0x0][0x2d0], -R3 ;  /* 0x0000b4006f0a7a23 */ /* 0x002fc80000010803 */
[----:B------:R1:W-:Y:S03]  /*5c90*/  MUFU.EX2 R179, R10 ;  /* 0x0000000a00b37308 */ /* 0x0003e60000000800 */
[C---:B------:R-:W-:Y:S08]  /*5ca0*/  HMMA.16816.F32 R16, R4.reuse, R44, RZ ;  /* 0x0000002c0410723c */ /* 0x040ff000000018ff */
[----:B------:R-:W-:Y:S01]  /*5cb0*/  HMMA.16816.F32 R24, R4, R46, RZ ;  /* 0x0000002e0418723c */ /* 0x000fe200000018ff */
[----:B-1----:R-:W-:-:S06]  /*5cc0*/  FFMA.FTZ R10, R112, c[0x0][0x2d0], -R3 ;  /* 0x0000b400700a7a23 */ /* 0x002fcc0000010803 */
[----:B------:R-:W-:Y:S01]  /*5cd0*/  F2FP.PACK_AB R4, R216, R215 ;  /* 0x000000d7d804723e */ /* 0x000fe200000000ff */
[----:B------:R1:W3:Y:S01]  /*5ce0*/  MUFU.EX2 R180, R10 ;  /* 0x0000000a00b47308 */ /* 0x0002e20000000800 */
[----:B----4-:R-:W-:Y:S02]  /*5cf0*/  F2FP.PACK_AB R6, R209, R210 ;  /* 0x000000d2d106723e */ /* 0x010fe400000000ff */
[----:B------:R-:W-:Y:S02]  /*5d00*/  F2FP.PACK_AB R5, R188, R198 ;  /* 0x000000c6bc05723e */ /* 0x000fe400000000ff */
[----:B------:R-:W-:-:S07]  /*5d10*/  F2FP.PACK_AB R7, R199, R200 ;  /* 0x000000c8c707723e */ /* 0x000fce00000000ff */
[----:B------:R-:W-:Y:S01]  /*5d20*/  HMMA.16816.F32 R48, R4, R64, R40 ;  /* 0x000000400430723c */ /* 0x000fe20000001828 */
[----:B-1----:R-:W-:-:S04]  /*5d30*/  FFMA.FTZ R10, R113, c[0x0][0x2d0], -R3 ;  /* 0x0000b400710a7a23 */ /* 0x002fc80000010803 */
[----:B------:R1:W-:Y:S03]  /*5d40*/  MUFU.EX2 R181, R10 ;  /* 0x0000000a00b57308 */ /* 0x0003e60000000800 */
[C---:B------:R-:W-:Y:S08]  /*5d50*/  HMMA.16816.F32 R44, R4.reuse, R60, R32 ;  /* 0x0000003c042c723c */ /* 0x040ff00000001820 */
[----:B------:R-:W-:Y:S01]  /*5d60*/  HMMA.16816.F32 R40, R4, R80, R20 ;  /* 0x000000500428723c */ /* 0x000fe20000001814 */
[----:B------:R-:W4:Y:S01]  /*5d70*/  LDSM.16.MT88.4 R20, [R190+0x1000] ;  /* 0x00100000be14783b */ /* 0x000f220000004200 */
[----:B-1----:R-:W-:-:S06]  /*5d80*/  FFMA.FTZ R10, R114, c[0x0][0x2d0], -R3 ;  /* 0x0000b400720a7a23 */ /* 0x002fcc0000010803 */
[C---:B------:R-:W-:Y:S01]  /*5d90*/  HMMA.16816.F32 R64, R4.reuse, R66, R36 ;  /* 0x000000420440723c */ /* 0x040fe20000001824 */
[----:B------:R1:W5:Y:S07]  /*5da0*/  MUFU.EX2 R182, R10 ;  /* 0x0000000a00b67308 */ /* 0x00036e0000000800 */
[C---:B------:R-:W-:Y:S08]  /*5db0*/  HMMA.16816.F32 R32, R4.reuse, R82, R28 ;  /* 0x000000520420723c */ /* 0x040ff0000000181c */
[----:B------:R-:W-:Y:S01]  /*5dc0*/  HMMA.16816.F32 R52, R4, R84, R16 ;  /* 0x000000540434723c */ /* 0x000fe20000001810 */
[----:B------:R-:W2:Y:S01]  /*5dd0*/  LDSM.16.MT88.4 R16, [R193+0x1000] ;  /* 0x00100000c110783b */ /* 0x000ea20000004200 */
[----:B-1----:R-:W-:-:S03]  /*5de0*/  FFMA.FTZ R10, R115, c[0x0][0x2d0], -R2 ;  /* 0x0000b400730a7a23 */ /* 0x002fc60000010802 */
[----:B------:R-:W-:Y:S01]  /*5df0*/  LDSM.16.MT88.4 R112, [R193+0x2000] ;  /* 0x00200000c170783b */ /* 0x000fe20000004200 */
[----:B------:R1:W-:Y:S02]  /*5e00*/  MUFU.EX2 R178, R10 ;  /* 0x0000000a00b27308 */ /* 0x0003e40000000800 */
[C---:B------:R-:W-:Y:S01]  /*5e10*/  HMMA.16816.F32 R36, R4.reuse, R62, R12 ;  /* 0x0000003e0424723c */ /* 0x040fe2000000180c */
[----:B------:R-:W2:Y:S07]  /*5e20*/  LDSM.16.MT88.4 R12, [R191+0x1000] ;  /* 0x00100000bf0c783b */ /* 0x000eae0000004200 */
[----:B------:R-:W-:Y:S01]  /*5e30*/  HMMA.16816.F32 R28, R4, R86, R24 ;  /* 0x00000056041c723c */ /* 0x000fe20000001818 */
[----:B------:R-:W2:Y:S01]  /*5e40*/  LDSM.16.MT88.4 R24, [R192+0x1000] ;  /* 0x00100000c018783b */ /* 0x000ea20000004200 */
[----:B-1----:R-:W-:-:S05]  /*5e50*/  FFMA.FTZ R10, R124, c[0x0][0x2d0], -R2 ;  /* 0x0000b4007c0a7a23 */ /* 0x002fca0000010802 */
[----:B---3--:R-:W-:Y:S01]  /*5e60*/  F2FP.PACK_AB R5, R180, R179 ;  /* 0x000000b3b405723e */ /* 0x008fe200000000ff */
[----:B------:R-:W-:Y:S01]  /*5e70*/  FFMA.FTZ R4, R126, c[0x0][0x2d0], -R2 ;  /* 0x0000b4007e047a23 */ /* 0x000fe20000010802 */
[----:B------:R-:W-:Y:S01]  /*5e80*/  F2FP.PACK_AB R6, R187, R186 ;  /* 0x000000babb06723e */ /* 0x000fe200000000ff */
[----:B------:R1:W3:Y:S01]  /*5e90*/  MUFU.EX2 R176, R10 ;  /* 0x0000000a00b07308 */ /* 0x0002e20000000800 */
[----:B-----5:R-:W-:-:S07]  /*5ea0*/  F2FP.PACK_AB R7, R182, R181 ;  /* 0x000000b5b607723e */ /* 0x020fce00000000ff */
[----:B------:R5:W-:Y:S01]  /*5eb0*/  MUFU.EX2 R175, R4 ;  /* 0x0000000400af7308 */ /* 0x000be20000000800 */
[----:B-1----:R-:W-:-:S07]  /*5ec0*/  FFMA.FTZ R10, R125, c[0x0][0x2d0], -R2 ;  /* 0x0000b4007d0a7a23 */ /* 0x002fce0000010802 */
[----:B------:R1:W1:Y:S01]  /*5ed0*/  MUFU.EX2 R177, R10 ;  /* 0x0000000a00b17308 */ /* 0x0002620000000800 */
[----:B-----5:R-:W-:-:S07]  /*5ee0*/  FFMA.FTZ R4, R127, c[0x0][0x2d0], -R0 ;  /* 0x0000b4007f047a23 */ /* 0x020fce0000010800 */
[----:B------:R5:W-:Y:S01]  /*5ef0*/  MUFU.EX2 R173, R4 ;  /* 0x0000000400ad7308 */ /* 0x000be20000000800 */
[----:B-1----:R-:W-:-:S07]  /*5f00*/  FFMA.FTZ R10, R129, c[0x0][0x2d0], -R0 ;  /* 0x0000b400810a7a23 */ /* 0x002fce0000010800 */
[----:B------:R1:W-:Y:S01]  /*5f10*/  MUFU.EX2 R172, R10 ;  /* 0x0000000a00ac7308 */ /* 0x0003e20000000800 */
[----:B-----5:R-:W-:-:S07]  /*5f20*/  FFMA.FTZ R4, R128, c[0x0][0x2d0], -R0 ;  /* 0x0000b40080047a23 */ /* 0x020fce0000010800 */
[----:B------:R5:W2:Y:S01]  /*5f30*/  MUFU.EX2 R174, R4 ;  /* 0x0000000400ae7308 */ /* 0x000aa20000000800 */
[----:B-1----:R-:W-:-:S07]  /*5f40*/  FFMA.FTZ R10, R130, c[0x0][0x2d0], -R0 ;  /* 0x0000b400820a7a23 */ /* 0x002fce0000010800 */
[----:B------:R1:W1:Y:S01]  /*5f50*/  MUFU.EX2 R87, R10 ;  /* 0x0000000a00577308 */ /* 0x0002620000000800 */
[----:B-----5:R-:W-:-:S07]  /*5f60*/  F2FP.PACK_AB R4, R185, R183 ;  /* 0x000000b7b904723e */ /* 0x020fce00000000ff */
[----:B----4-:R-:W-:Y:S01]  /*5f70*/  HMMA.16816.F32 R92, R4, R20, R104 ;  /* 0x00000014045c723c */ /* 0x010fe20000001868 */
[----:B-1----:R-:W-:-:S07]  /*5f80*/  FFMA.FTZ R10, R144, c[0x0][0x2d0], -R8 ;  /* 0x0000b400900a7a23 */ /* 0x002fce0000010808 */
[C---:B--2---:R-:W-:Y:S01]  /*5f90*/  HMMA.16816.F32 R104, R4.reuse, R16, R76 ;  /* 0x000000100468723c */ /* 0x044fe2000000184c */
[----:B------:R1:W-:Y:S07]  /*5fa0*/  MUFU.EX2 R83, R10 ;  /* 0x0000000a00537308 */ /* 0x0003ee0000000800 */
[C---:B------:R-:W-:Y:S08]  /*5fb0*/  HMMA.16816.F32 R120, R4.reuse, R12, R120 ;  /* 0x0000000c0478723c */ /* 0x040ff00000001878 */
[----:B------:R-:W-:Y:S01]  /*5fc0*/  HMMA.16816.F32 R136, R4, R24, R136 ;  /* 0x000000180488723c */ /* 0x000fe20000001888 */
[----:B-1----:R-:W-:-:S04]  /*5fd0*/  FFMA.FTZ R10, R142, c[0x0][0x2d0], -R8 ;  /* 0x0000b4008e0a7a23 */ /* 0x002fc80000010808 */
[----:B------:R1:W-:Y:S03]  /*5fe0*/  MUFU.EX2 R84, R10 ;  /* 0x0000000a00547308 */ /* 0x0003e60000000800 */
[C---:B------:R-:W-:Y:S08]  /*5ff0*/  HMMA.16816.F32 R100, R4.reuse, R22, R100 ;  /* 0x000000160464723c */ /* 0x040ff00000001864 */
[----:B------:R-:W-:Y:S01]  /*6000*/  HMMA.16816.F32 R116, R4, R18, R116 ;  /* 0x000000120474723c */ /* 0x000fe20000001874 */
[----:B-1----:R-:W-:-:S07]  /*6010*/  FFMA.FTZ R10, R140, c[0x0][0x2d0], -R8 ;  /* 0x0000b4008c0a7a23 */ /* 0x002fce0000010808 */
[C---:B------:R-:W-:Y:S01]  /*6020*/  HMMA.16816.F32 R132, R4.reuse, R14, R132 ;  /* 0x0000000e0484723c */ /* 0x040fe20000001884 */
[----:B------:R1:W-:Y:S07]  /*6030*/  MUFU.EX2 R85, R10 ;  /* 0x0000000a00557308 */ /* 0x0003ee0000000800 */
[----:B------:R-:W-:Y:S07]  /*6040*/  HMMA.16816.F32 R60, R4, R26, R56 ;  /* 0x0000001a043c723c */ /* 0x000fee0000001838 */
[----:B---3--:R-:W-:Y:S01]  /*6050*/  F2FP.PACK_AB R4, R176, R178 ;  /* 0x000000b2b004723e */ /* 0x008fe200000000ff */
[----:B-1----:R-:W-:Y:S01]  /*6060*/  FFMA.FTZ R10, R131, c[0x0][0x2d0], -R8 ;  /* 0x0000b400830a7a23 */ /* 0x002fe20000010808 */
[----:B------:R-:W-:Y:S01]  /*6070*/  F2FP.PACK_AB R6, R175, R177 ;  /* 0x000000b1af06723e */ /* 0x000fe200000000ff */
[----:B------:R-:W-:Y:S01]  /*6080*/  LDSM.16.MT88.4 R128, [R191+0x2000] ;  /* 0x00200000bf80783b */ /* 0x000fe20000004200 */
[----:B------:R-:W-:Y:S01]  /*6090*/  F2FP.PACK_AB R5, R174, R173 ;  /* 0x000000adae05723e */ /* 0x000fe200000000ff */
[----:B------:R1:W-:Y:S01]  /*60a0*/  MUFU.EX2 R86, R10 ;  /* 0x0000000a00567308 */ /* 0x0003e20000000800 */
[----:B------:R-:W-:-:S07]  /*60b0*/  F2FP.PACK_AB R7, R87, R172 ;  /* 0x000000ac5707723e */ /* 0x000fce00000000ff */
[----:B------:R-:W-:Y:S01]  /*60c0*/  HMMA.16816.F32 R56, R4, R20, R48 ;  /* 0x000000140438723c */ /* 0x000fe20000001830 */
[----:B-1----:R-:W-:-:S07]  /*60d0*/  FFMA.FTZ R10, R146, c[0x0][0x2d0], -R3 ;  /* 0x0000b400920a7a23 */ /* 0x002fce0000010803 */
[C---:B------:R-:W-:Y:S01]  /*60e0*/  HMMA.16816.F32 R48, R4.reuse, R16, R44 ;  /* 0x000000100430723c */ /* 0x040fe2000000182c */
[----:B------:R1:W-:Y:S07]  /*60f0*/  MUFU.EX2 R79, R10 ;  /* 0x0000000a004f7308 */ /* 0x0003ee0000000800 */
[C---:B------:R-:W-:Y:S01]  /*6100*/  HMMA.16816.F32 R44, R4.reuse, R18, R36 ;  /* 0x00000012042c723c */ /* 0x040fe20000001824 */
[----:B------:R-:W-:Y:S07]  /*6110*/  LDSM.16.MT88.4 R16, [R193+0x1800] ;  /* 0x00180000c110783b */ /* 0x000fee0000004200 */
[----:B------:R-:W-:Y:S01]  /*6120*/  HMMA.16816.F32 R36, R4, R14, R32 ;  /* 0x0000000e0424723c */ /* 0x000fe20000001820 */
[----:B-1----:R-:W-:-:S04]  /*6130*/  FFMA.FTZ R10, R145, c[0x0][0x2d0], -R3 ;  /* 0x0000b400910a7a23 */ /* 0x002fc80000010803 */
[----:B------:R1:W2:Y:S03]  /*6140*/  MUFU.EX2 R80, R10 ;  /* 0x0000000a00507308 */ /* 0x0002a60000000800 */
[C---:B------:R-:W-:Y:S01]  /*6150*/  HMMA.16816.F32 R64, R4.reuse, R22, R64 ;  /* 0x000000160440723c */ /* 0x040fe20000001840 */
[----:B------:R-:W3:Y:S07]  /*6160*/  LDSM.16.MT88.4 R20, [R190+0x1800] ;  /* 0x00180000be14783b */ /* 0x000eee0000004200 */
[----:B------:R-:W-:Y:S01]  /*6170*/  HMMA.16816.F32 R40, R4, R12, R40 ;  /* 0x0000000c0428723c */ /* 0x000fe20000001828 */
[----:B------:R-:W4:Y:S01]  /*6180*/  LDSM.16.MT88.4 R12, [R191+0x1800] ;  /* 0x00180000bf0c783b */ /* 0x000f220000004200 */
[----:B-1----:R-:W-:-:S06]  /*6190*/  FFMA.FTZ R10, R143, c[0x0][0x2d0], -R3 ;  /* 0x0000b4008f0a7a23 */ /* 0x002fcc0000010803 */
[C---:B------:R-:W-:Y:S01]  /*61a0*/  HMMA.16816.F32 R32, R4.reuse, R24, R52 ;  /* 0x000000180420723c */ /* 0x040fe20000001834 */
[----:B------:R1:W-:Y:S07]  /*61b0*/  MUFU.EX2 R81, R10 ;  /* 0x0000000a00517308 */ /* 0x0003ee0000000800 */
[----:B------:R-:W-:Y:S01]  /*61c0*/  HMMA.16816.F32 R28, R4, R26, R28 ;  /* 0x0000001a041c723c */ /* 0x000fe2000000181c */
[----:B------:R-:W5:Y:S06]  /*61d0*/  LDSM.16.MT88.4 R24, [R192+0x1800] ;  /* 0x00180000c018783b */ /* 0x000f6c0000004200 */
[----:B------:R-:W-:Y:S01]  /*61e0*/  FFMA.FTZ R4, R150, c[0x0][0x2d0], -R2 ;  /* 0x0000b40096047a23 */ /* 0x000fe20000010802 */
[----:B--2---:R-:W-:-:S02]  /*61f0*/  F2FP.PACK_AB R5, R80, R79 ;  /* 0x0000004f5005723e */ /* 0x004fc400000000ff */
[----:B------:R-:W-:Y:S01]  /*6200*/  F2FP.PACK_AB R6, R86, R85 ;  /* 0x000000555606723e */ /* 0x000fe200000000ff */
[----:B-1----:R-:W-:Y:S01]  /*6210*/  FFMA.FTZ R10, R141, c[0x0][0x2d0], -R3 ;  /* 0x0000b4008d0a7a23 */ /* 0x002fe20000010803 */
[----:B------:R1:W-:Y:S08]  /*6220*/  MUFU.EX2 R75, R4 ;  /* 0x00000004004b7308 */ /* 0x0003f00000000800 */
[----:B------:R2:W2:Y:S01]  /*6230*/  MUFU.EX2 R82, R10 ;  /* 0x0000000a00527308 */ /* 0x0004a20000000800 */
[----:B-1----:R-:W-:-:S07]  /*6240*/  FFMA.FTZ R4, R149, c[0x0][0x2d0], -R2 ;  /* 0x0000b40095047a23 */ /* 0x002fce0000010802 */
[----:B------:R1:W-:Y:S01]  /*6250*/  MUFU.EX2 R76, R4 ;  /* 0x00000004004c7308 */ /* 0x0003e20000000800 */
[----:B--2---:R-:W-:Y:S01]  /*6260*/  FFMA.FTZ R10, R147, c[0x0][0x2d0], -R2 ;  /* 0x0000b400930a7a23 */ /* 0x004fe20000010802 */
[----:B------:R-:W-:-:S06]  /*6270*/  F2FP.PACK_AB R7, R82, R81 ;  /* 0x000000515207723e */ /* 0x000fcc00000000ff */
[----:B------:R2:W-:Y:S01]  /*6280*/  MUFU.EX2 R77, R10 ;  /* 0x0000000a004d7308 */ /* 0x0005e20000000800 */
[----:B-1----:R-:W-:-:S07]  /*6290*/  FFMA.FTZ R4, R151, c[0x0][0x2d0], -R0 ;  /* 0x0000b40097047a23 */ /* 0x002fce0000010800 */
[----:B------:R1:W-:Y:S01]  /*62a0*/  MUFU.EX2 R73, R4 ;  /* 0x0000000400497308 */ /* 0x0003e20000000800 */
[----:B--2---:R-:W-:-:S07]  /*62b0*/  FFMA.FTZ R10, R148, c[0x0][0x2d0], -R2 ;  /* 0x0000b400940a7a23 */ /* 0x004fce0000010802 */
[----:B------:R2:W-:Y:S01]  /*62c0*/  MUFU.EX2 R78, R10 ;  /* 0x0000000a004e7308 */ /* 0x0005e20000000800 */
[----:B-1----:R-:W-:-:S07]  /*62d0*/  FFMA.FTZ R4, R153, c[0x0][0x2d0], -R0 ;  /* 0x0000b40099047a23 */ /* 0x002fce0000010800 */
[----:B------:R1:W-:Y:S01]  /*62e0*/  MUFU.EX2 R74, R4 ;  /* 0x00000004004a7308 */ /* 0x0003e20000000800 */
[----:B--2---:R-:W-:-:S07]  /*62f0*/  FFMA.FTZ R10, R152, c[0x0][0x2d0], -R0 ;  /* 0x0000b400980a7a23 */ /* 0x004fce0000010800 */
[----:B------:R2:W-:Y:S01]  /*6300*/  MUFU.EX2 R69, R10 ;  /* 0x0000000a00457308 */ /* 0x0005e20000000800 */
[----:B-1----:R-:W-:-:S07]  /*6310*/  F2FP.PACK_AB R4, R84, R83 ;  /* 0x000000535404723e */ /* 0x002fce00000000ff */
[----:B---3--:R-:W-:Y:S01]  /*6320*/  HMMA.16816.F32 R92, R4, R20, R92 ;  /* 0x00000014045c723c */ /* 0x008fe2000000185c */
[----:B--2---:R-:W-:-:S04]  /*6330*/  FFMA.FTZ R10, R154, c[0x0][0x2d0], -R0 ;  /* 0x0000b4009a0a7a23 */ /* 0x004fc80000010800 */
[----:B------:R1:W-:Y:S03]  /*6340*/  MUFU.EX2 R68, R10 ;  /* 0x0000000a00447308 */ /* 0x0003e60000000800 */
[C---:B------:R-:W-:Y:S08]  /*6350*/  HMMA.16816.F32 R100, R4.reuse, R22, R100 ;  /* 0x000000160464723c */ /* 0x040ff00000001864 */
[----:B------:R-:W-:Y:S01]  /*6360*/  HMMA.16816.F32 R104, R4, R16, R104 ;  /* 0x000000100468723c */ /* 0x000fe20000001868 */
[----:B-1----:R-:W-:-:S07]  /*6370*/  FFMA.FTZ R10, R158, c[0x0][0x2d0], -R8 ;  /* 0x0000b4009e0a7a23 */ /* 0x002fce0000010808 */
[C---:B------:R-:W-:Y:S01]  /*6380*/  HMMA.16816.F32 R116, R4.reuse, R18, R116 ;  /* 0x000000120474723c */ /* 0x040fe20000001874 */
[----:B------:R1:W-:Y:S07]  /*6390*/  MUFU.EX2 R52, R10 ;  /* 0x0000000a00347308 */ /* 0x0003ee0000000800 */
[C---:B----4-:R-:W-:Y:S08]  /*63a0*/  HMMA.16816.F32 R120, R4.reuse, R12, R120 ;  /* 0x0000000c0478723c */ /* 0x050ff00000001878 */
[----:B------:R-:W-:Y:S01]  /*63b0*/  HMMA.16816.F32 R132, R4, R14, R132 ;  /* 0x0000000e0484723c */ /* 0x000fe20000001884 */
[----:B-1----:R-:W-:-:S04]  /*63c0*/  FFMA.FTZ R10, R157, c[0x0][0x2d0], -R8 ;  /* 0x0000b4009d0a7a23 */ /* 0x002fc80000010808 */
[----:B------:R1:W2:Y:S03]  /*63d0*/  MUFU.EX2 R54, R10 ;  /* 0x0000000a00367308 */ /* 0x0002a60000000800 */
[C---:B-----5:R-:W-:Y:S08]  /*63e0*/  HMMA.16816.F32 R136, R4.reuse, R24, R136 ;  /* 0x000000180488723c */ /* 0x060ff00000001888 */
[----:B------:R-:W-:Y:S01]  /*63f0*/  HMMA.16816.F32 R60, R4, R26, R60 ;  /* 0x0000001a043c723c */ /* 0x000fe2000000183c */
[--C-:B-1----:R-:W-:Y:S01]  /*6400*/  FFMA.FTZ R10, R156, c[0x0][0x2d0], -R8.reuse ;  /* 0x0000b4009c0a7a23 */ /* 0x102fe20000010808 */
[----:B--2---:R-:W-:Y:S01]  /*6410*/  F2FP.PACK_AB R148, R54, R52 ;  /* 0x000000343694723e */ /* 0x004fe200000000ff */
[----:B------:R-:W-:-:S04]  /*6420*/  FFMA.FTZ R8, R155, c[0x0][0x2d0], -R8 ;  /* 0x0000b4009b087a23 */ /* 0x000fc80000010808 */
[----:B------:R-:W-:Y:S01]  /*6430*/  F2FP.PACK_AB R4, R78, R77 ;  /* 0x0000004d4e04723e */ /* 0x000fe200000000ff */
[----:B------:R-:W-:Y:S01]  /*6440*/  MUFU.EX2 R55, R10 ;  /* 0x0000000a00377308 */ /* 0x000fe20000000800 */
[----:B------:R-:W-:Y:S02]  /*6450*/  F2FP.PACK_AB R6, R76, R75 ;  /* 0x0000004b4c06723e */ /* 0x000fe400000000ff */
[----:B------:R-:W-:Y:S02]  /*6460*/  F2FP.PACK_AB R5, R74, R73 ;  /* 0x000000494a05723e */ /* 0x000fe400000000ff */
[----:B------:R-:W-:-:S03]  /*6470*/  F2FP.PACK_AB R7, R68, R69 ;  /* 0x000000454407723e */ /* 0x000fc600000000ff */
[----:B------:R1:W2:Y:S04]  /*6480*/  MUFU.EX2 R53, R8 ;  /* 0x0000000800357308 */ /* 0x0002a80000000800 */
[C---:B------:R-:W-:Y:S08]  /*6490*/  HMMA.16816.F32 R64, R4.reuse, R22, R64 ;  /* 0x000000160440723c */ /* 0x040ff00000001840 */
[----:B------:R-:W-:Y:S01]  /*64a0*/  HMMA.16816.F32 R56, R4, R20, R56 ;  /* 0x000000140438723c */ /* 0x000fe20000001838 */
[----:B-1----:R-:W-:Y:S01]  /*64b0*/  FFMA.FTZ R8, R160, c[0x0][0x2d0], -R3 ;  /* 0x0000b400a0087a23 */ /* 0x002fe20000010803 */
[----:B--2---:R-:W-:-:S03]  /*64c0*/  F2FP.PACK_AB R150, R53, R55 ;  /* 0x000000373596723e */ /* 0x004fc600000000ff */
[----:B------:R1:W-:Y:S03]  /*64d0*/  MUFU.EX2 R23, R8 ;  /* 0x0000000800177308 */ /* 0x0003e60000000800 */
[C---:B------:R-:W-:Y:S08]  /*64e0*/  HMMA.16816.F32 R48, R4.reuse, R16, R48 ;  /* 0x000000100430723c */ /* 0x040ff00000001830 */
[----:B------:R-:W-:Y:S01]  /*64f0*/  HMMA.16816.F32 R44, R4, R18, R44 ;  /* 0x00000012042c723c */ /* 0x000fe2000000182c */
[----:B-1----:R-:W-:-:S07]  /*6500*/  FFMA.FTZ R8, R161, c[0x0][0x2d0], -R3 ;  /* 0x0000b400a1087a23 */ /* 0x002fce0000010803 */
[C---:B------:R-:W-:Y:S01]  /*6510*/  HMMA.16816.F32 R40, R4.reuse, R12, R40 ;  /* 0x0000000c0428723c */ /* 0x040fe20000001828 */
[----:B------:R1:W2:Y:S07]  /*6520*/  MUFU.EX2 R22, R8 ;  /* 0x0000000800167308 */ /* 0x0002ae0000000800 */
[C---:B------:R-:W-:Y:S01]  /*6530*/  HMMA.16816.F32 R36, R4.reuse, R14, R36 ;  /* 0x0000000e0424723c */ /* 0x040fe20000001824 */
[----:B------:R-:W3:Y:S07]  /*6540*/  LDSM.16.MT88.4 R12, [R192+0x2000] ;  /* 0x00200000c00c783b */ /* 0x000eee0000004200 */
[----:B------:R-:W-:Y:S01]  /*6550*/  HMMA.16816.F32 R32, R4, R24, R32 ;  /* 0x000000180420723c */ /* 0x000fe20000001820 */
[----:B-1----:R-:W-:Y:S01]  /*6560*/  FFMA.FTZ R8, R159, c[0x0][0x2d0], -R3 ;  /* 0x0000b4009f087a23 */ /* 0x002fe20000010803 */
[----:B--2---:R-:W-:-:S03]  /*6570*/  F2FP.PACK_AB R149, R22, R23 ;  /* 0x000000171695723e */ /* 0x004fc600000000ff */
[----:B------:R1:W-:Y:S03]  /*6580*/  MUFU.EX2 R21, R8 ;  /* 0x0000000800157308 */ /* 0x0003e60000000800 */
[----:B------:R-:W-:Y:S07]  /*6590*/  HMMA.16816.F32 R28, R4, R26, R28 ;  /* 0x0000001a041c723c */ /* 0x000fee000000181c */
[----:B------:R-:W-:-:S02]  /*65a0*/  FFMA.FTZ R5, R162, c[0x0][0x2d0], -R3 ;  /* 0x0000b400a2057a23 */ /* 0x000fc40000010803 */
[----:B------:R-:W-:Y:S02]  /*65b0*/  FFMA.FTZ R7, R169, c[0x0][0x2d0], -R0 ;  /* 0x0000b400a9077a23 */ /* 0x000fe40000010800 */
[----:B------:R2:W4:Y:S01]  /*65c0*/  MUFU.EX2 R20, R5 ;  /* 0x0000000500147308 */ /* 0x0005220000000800 */
[--C-:B------:R-:W-:Y:S02]  /*65d0*/  FFMA.FTZ R4, R167, c[0x0][0x2d0], -R2.reuse ;  /* 0x0000b400a7047a23 */ /* 0x100fe40000010802 */
[----:B------:R-:W-:Y:S02]  /*65e0*/  FFMA.FTZ R3, R165, c[0x0][0x2d0], -R2 ;  /* 0x0000b400a5037a23 */ /* 0x000fe40000010802 */
[----:B-1----:R-:W-:Y:S02]  /*65f0*/  FFMA.FTZ R8, R168, c[0x0][0x2d0], -R0 ;  /* 0x0000b400a8087a23 */ /* 0x002fe40000010800 */
[--C-:B------:R-:W-:Y:S01]  /*6600*/  FFMA.FTZ R6, R164, c[0x0][0x2d0], -R2.reuse ;  /* 0x0000b400a4067a23 */ /* 0x100fe20000010802 */
[----:B------:R1:W-:Y:S01]  /*6610*/  MUFU.EX2 R16, R4 ;  /* 0x0000000400107308 */ /* 0x0003e20000000800 */
[----:B------:R-:W-:-:S02]  /*6620*/  FFMA.FTZ R2, R163, c[0x0][0x2d0], -R2 ;  /* 0x0000b400a3027a23 */ /* 0x000fc40000010802 */
[----:B--2---:R-:W-:-:S05]  /*6630*/  FFMA.FTZ R5, R170, c[0x0][0x2d0], -R0 ;  /* 0x0000b400aa057a23 */ /* 0x004fca0000010800 */
[----:B------:R-:W-:Y:S01]  /*6640*/  MUFU.EX2 R10, R7 ;  /* 0x00000007000a7308 */ /* 0x000fe20000000800 */
[----:B------:R-:W-:Y:S01]  /*6650*/  FFMA.FTZ R0, R166, c[0x0][0x2d0], -R0 ;  /* 0x0000b400a6007a23 */ /* 0x000fe20000010800 */
[----:B----4-:R-:W-:Y:S01]  /*6660*/  F2FP.PACK_AB R151, R20, R21 ;  /* 0x000000151497723e */ /* 0x010fe200000000ff */
[----:B-1----:R-:W-:-:S05]  /*6670*/  FADD.FTZ R4, R202, R11 ;  /* 0x0000000bca047221 */ /* 0x002fca0000010000 */
[----:B------:R1:W2:Y:S01]  /*6680*/  MUFU.EX2 R19, R3 ;  /* 0x0000000300137308 */ /* 0x0002a20000000800 */
[C---:B------:R-:W-:Y:S07]  /*6690*/  HMMA.16816.F32 R92, R148.reuse, R96, R92 ;  /* 0x00000060945c723c */ /* 0x040fee000000185c */
[----:B------:R4:W-:Y:S01]  /*66a0*/  MUFU.EX2 R7, R0 ;  /* 0x0000000000077308 */ /* 0x0009e20000000800 */
[----:B------:R-:W-:Y:S01]  /*66b0*/  HMMA.16816.F32 R100, R148, R98, R100 ;  /* 0x000000629464723c */ /* 0x000fe20000001864 */
[----:B-1----:R-:W-:-:S06]  /*66c0*/  FADD.FTZ R3, R207, R203 ;  /* 0x000000cbcf037221 */ /* 0x002fcc0000010000 */
[----:B------:R1:W-:Y:S01]  /*66d0*/  MUFU.EX2 R17, R2 ;  /* 0x0000000200117308 */ /* 0x0003e20000000800 */
[----:B--2---:R-:W-:Y:S01]  /*66e0*/  F2FP.PACK_AB R144, R19, R16 ;  /* 0x000000101390723e */ /* 0x004fe200000000ff */
[----:B------:R-:W-:Y:S01]  /*66f0*/  HMMA.16816.F32 R104, R148, R112, R104 ;  /* 0x000000709468723c */ /* 0x000fe20000001868 */
[----:B------:R-:W-:Y:S02]  /*6700*/  FADD.FTZ R3, R206, R3 ;  /* 0x00000003ce037221 */ /* 0x000fe40000010000 */
[----:B----4-:R-:W-:-:S03]  /*6710*/  FADD.FTZ R0, R212, R211 ;  /* 0x000000d3d4007221 */ /* 0x010fc60000010000 */
[----:B------:R2:W4:Y:S01]  /*6720*/  MUFU.EX2 R11, R5 ;  /* 0x00000005000b7308 */ /* 0x0005220000000800 */
[----:B------:R-:W-:Y:S01]  /*6730*/  FADD.FTZ R3, R217, R3 ;  /* 0x00000003d9037221 */ /* 0x000fe20000010000 */
[----:B------:R-:W-:Y:S01]  /*6740*/  HMMA.16816.F32 R116, R148, R114, R116 ;  /* 0x000000729474723c */ /* 0x000fe20000001874 */
[----:B------:R-:W-:Y:S02]  /*6750*/  FADD.FTZ R0, R213, R0 ;  /* 0x00000000d5007221 */ /* 0x000fe40000010000 */
[----:B-1----:R-:W-:-:S03]  /*6760*/  FADD.FTZ R2, R218, R4 ;  /* 0x00000004da027221 */ /* 0x002fc60000010000 */
[----:B------:R-:W1:Y:S02]  /*6770*/  MUFU.EX2 R18, R6 ;  /* 0x0000000600127308 */ /* 0x000e640000000800 */
[C---:B------:R-:W-:Y:S01]  /*6780*/  HMMA.16816.F32 R120, R148.reuse, R128, R120 ;  /* 0x000000809478723c */ /* 0x040fe20000001878 */
[----:B------:R-:W-:Y:S02]  /*6790*/  FADD.FTZ R4, R219, R2 ;  /* 0x00000002db047221 */ /* 0x000fe40000010000 */
[----:B------:R-:W-:Y:S02]  /*67a0*/  FADD.FTZ R2, R214, R0 ;  /* 0x00000000d6027221 */ /* 0x000fe40000010000 */
[----:B--2---:R-:W-:Y:S01]  /*67b0*/  FADD.FTZ R5, R89, R88 ;  /* 0x0000005859057221 */ /* 0x004fe20000010000 */
[----:B------:R-:W2:Y:S01]  /*67c0*/  MUFU.EX2 R8, R8 ;  /* 0x0000000800087308 */ /* 0x000ea20000000800 */
[----:B------:R-:W-:Y:S01]  /*67d0*/  FADD.FTZ R0, R227, R4 ;  /* 0x00000004e3007221 */ /* 0x000fe20000010000 */
[----:B----4-:R-:W-:Y:S01]  /*67e0*/  F2FP.PACK_AB R145, R10, R11 ;  /* 0x0000000b0a91723e */ /* 0x010fe200000000ff */
[----:B------:R-:W-:Y:S01]  /*67f0*/  FADD.FTZ R5, R208, R5 ;  /* 0x00000005d0057221 */ /* 0x000fe20000010000 */
[----:B------:R-:W-:Y:S01]  /*6800*/  HMMA.16816.F32 R132, R148, R130, R132 ;  /* 0x000000829484723c */ /* 0x000fe20000001884 */
[----:B------:R-:W-:-:S02]  /*6810*/  FADD.FTZ R2, R221, R2 ;  /* 0x00000002dd027221 */ /* 0x000fc40000010000 */
[----:B------:R-:W-:Y:S01]  /*6820*/  FADD.FTZ R4, R215, R3 ;  /* 0x00000003d7047221 */ /* 0x000fe20000010000 */
[----:B-1----:R-:W-:Y:S01]  /*6830*/  F2FP.PACK_AB R146, R17, R18 ;  /* 0x000000121192723e */ /* 0x002fe200000000ff */
[----:B------:R-:W-:Y:S02]  /*6840*/  FADD.FTZ R5, R205, R5 ;  /* 0x00000005cd057221 */ /* 0x000fe40000010000 */
[----:B------:R-:W-:Y:S01]  /*6850*/  FADD.FTZ R3, R224, R0 ;  /* 0x00000000e0037221 */ /* 0x000fe20000010000 */
[----:B---3--:R-:W-:Y:S01]  /*6860*/  HMMA.16816.F32 R136, R148, R12, R136 ;  /* 0x0000000c9488723c */ /* 0x008fe20000001888 */
[----:B------:R-:W-:Y:S02]  /*6870*/  FADD.FTZ R2, R222, R2 ;  /* 0x00000002de027221 */ /* 0x000fe40000010000 */
[----:B------:R-:W-:Y:S01]  /*6880*/  FADD.FTZ R0, R216, R4 ;  /* 0x00000004d8007221 */ /* 0x000fe20000010000 */
[----:B--2---:R-:W-:Y:S01]  /*6890*/  F2FP.PACK_AB R147, R7, R8 ;  /* 0x000000080793723e */ /* 0x004fe200000000ff */
        /* <DEDUP_REMOVED lines=56> */
[----:B------:R-:W-:Y:S01]  /*6c20*/  FADD.FTZ R6, R22, R0 ;  /* 0x0000000016067221 */ /* 0x000fe20000010000 */
[----:B------:R-:W-:Y:S01]  /*6c30*/  IADD3 R0, R171, -0x2, RZ ;  /* 0xfffffffeab007810 */ /* 0x000fe20007ffe0ff */
[----:B------:R-:W-:-:S02]  /*6c40*/  FADD.FTZ R2, R10, R2 ;  /* 0x000000020a027221 */ /* 0x000fc40000010000 */
[----:B------:R-:W-:Y:S01]  /*6c50*/  FADD.FTZ R3, R19, R3 ;  /* 0x0000000313037221 */ /* 0x000fe20000010000 */
[----:B------:R-:W-:Y:S01]  /*6c60*/  ISETP.GE.AND P1, PT, R0, R229, PT ;  /* 0x000000e50000720c */ /* 0x000fe20003f26270 */
[----:B------:R-:W-:Y:S02]  /*6c70*/  FADD.FTZ R5, R55, R4 ;  /* 0x0000000437057221 */ /* 0x000fe40000010000 */
[----:B------:R-:W-:Y:S02]  /*6c80*/  FADD.FTZ R4, R21, R6 ;  /* 0x0000000615047221 */ /* 0x000fe40000010000 */
[----:B------:R-:W-:Y:S02]  /*6c90*/  FADD.FTZ R2, R8, R2 ;  /* 0x0000000208027221 */ /* 0x000fe40000010000 */
[----:B------:R-:W-:Y:S02]  /*6ca0*/  FADD.FTZ R3, R18, R3 ;  /* 0x0000000312037221 */ /* 0x000fe40000010000 */
[----:B------:R-:W-:-:S02]  /*6cb0*/  FADD.FTZ R5, R53, R5 ;  /* 0x0000000535057221 */ /* 0x000fc40000010000 */
[----:B------:R-:W-:Y:S02]  /*6cc0*/  FADD.FTZ R4, R20, R4 ;  /* 0x0000000414047221 */ /* 0x000fe40000010000 */
[----:B------:R-:W-:Y:S01]  /*6cd0*/  FADD.FTZ R2, R7, R2 ;  /* 0x0000000207027221 */ /* 0x000fe20000010000 */
[----:B------:R1:W-:Y:S01]  /*6ce0*/  STL [R1], R5 ;  /* 0x0000000501007387 */ /* 0x0003e20000100800 */
[----:B------:R-:W-:-:S03]  /*6cf0*/  FADD.FTZ R3, R17, R3 ;  /* 0x0000000311037221 */ /* 0x000fc60000010000 */
[----:B------:R1:W-:Y:S04]  /*6d00*/  STL [R1+0x4], R4 ;  /* 0x0000040401007387 */ /* 0x0003e80000100800 */
[----:B------:R1:W-:Y:S04]  /*6d10*/  STL [R1+0xc], R2 ;  /* 0x00000c0201007387 */ /* 0x0003e80000100800 */
[----:B------:R1:W-:Y:S01]  /*6d20*/  STL [R1+0x8], R3 ;  /* 0x0000080301007387 */ /* 0x0003e20000100800 */
[----:B------:R-:W-:Y:S05]  /*6d30*/  @!P1 BRA `(.L_x_81) ;  /* 0x00003f0000009947 */ /* 0x000fea0003800000 */
[----:B------:R-:W-:Y:S01]  /*6d40*/  MOV R230, R0 ;  /* 0x0000000000e67202 */ /* 0x000fe20000000f00 */
[----:B------:R-:W-:Y:S01]  /*6d50*/  IMAD.MOV.U32 R0, RZ, RZ, R72 ;  /* 0x000000ffff007224 */ /* 0x000fe200078e0048 */
[----:B------:R-:W-:Y:S01]  /*6d60*/  MOV R84, R71 ;  /* 0x0000004700547202 */ /* 0x000fe20000000f00 */
[----:B------:R-:W-:Y:S01]  /*6d70*/  IMAD.MOV.U32 R85, RZ, RZ, R70 ;  /* 0x000000ffff557224 */ /* 0x000fe200078e0046 */
[----:B------:R-:W-:-:S02]  /*6d80*/  MOV R86, R9 ;  /* 0x0000000900567202 */ /* 0x000fc40000000f00 */
.L_x_88:
[----:B------:R-:W2:Y:S01]  /*6d90*/  LDL.64 R8, [R1+0x28] ;  /* 0x0000280001087983 */ /* 0x000ea20000100a00 */
[----:B------:R-:W-:Y:S04]  /*6da0*/  DEPBAR.LE SB0, 0x0 ;  /* 0x000080000000791a */ /* 0x000fe80000000000 */
[----:B------:R-:W3:Y:S04]  /*6db0*/  LDL R6, [R1+0x38] ;  /* 0x0000380001067983 */ /* 0x000ee80000100800 */
[----:B------:R-:W-:Y:S01]  /*6dc0*/  BAR.SYNC.DEFER_BLOCKING 0x0 ;  /* 0x0000000000007b1d */ /* 0x000fe20000010000 */
[----:B------:R-:W-:Y:S01]  /*6dd0*/  R2P PR, R244, 0x6 ;  /* 0x00000006f4007804 */ /* 0x000fe20000000000 */
[----:B-1----:R-:W-:Y:S01]  /*6de0*/  IMAD.WIDE.U32 R4, R220, c[0x0][0x208], RZ ;  /* 0x00008200dc047a25 */ /* 0x002fe200078e00ff */
[C---:B------:R-:W-:Y:S02]  /*6df0*/  IADD3 R2, R184.reuse, 0x20, RZ ;  /* 0x00000020b8027810 */ /* 0x040fe40007ffe0ff */
[----:B------:R-:W-:Y:S01]  /*6e00*/  SHF.R.S32.HI R3, RZ, 0x1f, R220 ;  /* 0x0000001fff037819 */ /* 0x000fe200000114dc */
[----:B------:R-:W-:Y:S01]  /*6e10*/  IMAD.SHL.U32 R59, R231, 0x2, RZ ;  /* 0x00000002e73b7824 */ /* 0x000fe200078e00ff */
[C---:B------:R-:W-:Y:S03]  /*6e20*/  IADD3 R87, R184.reuse, 0x40, RZ ;  /* 0x00000040b8577810 */ /* 0x040fe60007ffe0ff */
[----:B------:R-:W-:Y:S04]  /*6e30*/  IMAD R3, R3, c[0x0][0x208], RZ ;  /* 0x0000820003037a24 */ /* 0x000fe800078e02ff */
[----:B------:R-:W-:Y:S01]  /*6e40*/  @P1 IADD3 R2, R184, -0x20, RZ ;  /* 0xffffffe0b8021810 */ /* 0x000fe20007ffe0ff */
[----:B------:R-:W-:Y:S01]  /*6e50*/  IMAD R3, R220, c[0x0][0x20c], R3 ;  /* 0x00008300dc037a24 */ /* 0x000fe200078e0203 */
[----:B------:R-:W-:Y:S03]  /*6e60*/  @P2 IADD3 R87, R184, -0x40, RZ ;  /* 0xffffffc0b8572810 */ /* 0x000fe60007ffe0ff */
[----:B------:R-:W-:Y:S01]  /*6e70*/  IMAD.IADD R3, R5, 0x1, R3 ;  /* 0x0000000105037824 */ /* 0x000fe200078e0203 */
[----:B------:R-:W-:Y:S02]  /*6e80*/  SHF.R.S32.HI R5, RZ, 0x1f, R201 ;  /* 0x0000001fff057819 */ /* 0x000fe400000114c9 */
[C---:B------:R-:W-:Y:S01]  /*6e90*/  IADD3 R188, R87.reuse, 0x2000, RZ ;  /* 0x0000200057bc7810 */ /* 0x040fe20007ffe0ff */
[----:B------:R-:W1:Y:S01]  /*6ea0*/  LDSM.16.M88.4 R160, [R2] ;  /* 0x0000000002a0783b */ /* 0x000e620000000200 */
[C---:B------:R-:W-:Y:S02]  /*6eb0*/  IADD3 R187, R87.reuse, 0x1800, RZ ;  /* 0x0000180057bb7810 */ /* 0x040fe40007ffe0ff */
[C---:B------:R-:W-:Y:S01]  /*6ec0*/  IADD3 R186, R87.reuse, 0x1000, RZ ;  /* 0x0000100057ba7810 */ /* 0x040fe20007ffe0ff */
[----:B------:R-:W4:Y:S01]  /*6ed0*/  LDSM.16.M88.4 R168, [R2+0x800] ;  /* 0x0008000002a8783b */ /* 0x000f220000000200 */
[----:B------:R-:W-:Y:S03]  /*6ee0*/  IADD3 R185, R87, 0x800, RZ ;  /* 0x0000080057b97810 */ /* 0x000fe60007ffe0ff */
[----:B------:R-:W1:Y:S04]  /*6ef0*/  LDSM.16.M88.4 R172, [R2+0x1000] ;  /* 0x0010000002ac783b */ /* 0x000e680000000200 */
[----:B------:R-:W1:Y:S04]  /*6f00*/  LDSM.16.M88.4 R176, [R2+0x1800] ;  /* 0x0018000002b0783b */ /* 0x000e680000000200 */
[----:B------:R5:W1:Y:S04]  /*6f10*/  LDSM.16.M88.4 R180, [R2+0x2000] ;  /* 0x0020000002b4783b */ /* 0x000a680000000200 */
[----:B------:R1:W1:Y:S04]  /*6f20*/  LDSM.16.M88.4 R80, [R194] ;  /* 0x00000000c250783b */ /* 0x0002680000000200 */
[----:B------:R1:W1:Y:S04]  /*6f30*/  LDSM.16.M88.4 R76, [R194+0x2000] ;  /* 0x00200000c24c783b */ /* 0x0002680000000200 */
[----:B------:R1:W1:Y:S04]  /*6f40*/  LDSM.16.M88.4 R16, [R184] ;  /* 0x00000000b810783b */ /* 0x0002680000000200 */
[----:B------:R1:W1:Y:S04]  /*6f50*/  LDSM.16.M88.4 R32, [R184+0x800] ;  /* 0x00080000b820783b */ /* 0x0002680000000200 */
[----:B------:R1:W1:Y:S01]  /*6f60*/  LDSM.16.M88.4 R48, [R184+0x1000] ;  /* 0x00100000b830783b */ /* 0x0002620000000200 */
[----:B-----5:R-:W-:Y:S03]  /*6f70*/  IMAD.MOV.U32 R2, RZ, RZ, R4 ;  /* 0x000000ffff027224 */ /* 0x020fe600078e0004 */
[----:B------:R1:W1:Y:S01]  /*6f80*/  LDSM.16.M88.4 R64, [R184+0x1800] ;  /* 0x00180000b840783b */ /* 0x0002620000000200 */
[----:B------:R-:W-:Y:S02]  /*6f90*/  IMAD R4, R5, c[0x0][0x218], RZ ;  /* 0x0000860005047a24 */ /* 0x000fe400078e02ff */
[C---:B------:R-:W-:Y:S01]  /*6fa0*/  IMAD.WIDE.U32 R2, R201.reuse, c[0x0][0x218], R2 ;  /* 0x00008600c9027a25 */ /* 0x040fe200078e0002 */
[----:B------:R1:W1:Y:S03]  /*6fb0*/  LDSM.16.M88.4 R152, [R184+0x2000] ;  /* 0x00200000b898783b */ /* 0x0002660000000200 */
[----:B------:R-:W-:Y:S01]  /*6fc0*/  IMAD R4, R201, c[0x0][0x21c], R4 ;  /* 0x00008700c9047a24 */ /* 0x000fe200078e0204 */
[----:B------:R1:W1:Y:S04]  /*6fd0*/  LDSM.16.M88.4 R156, [R197] ;  /* 0x00000000c59c783b */ /* 0x0002680000000200 */
[----:B------:R1:W1:Y:S01]  /*6fe0*/  LDSM.16.M88.4 R164, [R197+0x2000] ;  /* 0x00200000c5a4783b */ /* 0x0002620000000200 */
[----:B--2---:R-:W-:Y:S04]  /*6ff0*/  IADD3 R2, P1, R8, R2, RZ ;  /* 0x0000000208027210 */ /* 0x004fe80007f3e0ff */
[----:B---3--:R-:W-:Y:S02]  /*7000*/  IADD3.X R3, R6, R3, R4, P1, !PT ;  /* 0x0000000306037210 */ /* 0x008fe40000ffe404 */
[----:B------:R-:W-:Y:S02]  /*7010*/  SHF.R.S32.HI R6, RZ, 0x1f, R231 ;  /* 0x0000001fff067819 */ /* 0x000fe400000114e7 */
[C---:B------:R-:W-:Y:S02]  /*7020*/  LEA R40, P1, R2.reuse, c[0x0][0x1f8], 0x1 ;  /* 0x00007e0002287a11 */ /* 0x040fe400078208ff */
[----:B------:R-:W-:Y:S02]  /*7030*/  SHF.L.U64.HI R68, R231, 0x1, R6 ;  /* 0x00000001e7447819 */ /* 0x000fe40000010206 */
[----:B------:R-:W-:Y:S01]  /*7040*/  LEA.HI.X R56, R2, c[0x0][0x1fc], R3, 0x1, P1 ;  /* 0x00007f0002387a11 */ /* 0x000fe200008f0c03 */
[----:B------:R-:W-:-:S06]  /*7050*/  BRA.DIV ~URZ, `(.L_x_82) ;  /* 0x000094327f007947 */ /* 0x000fcc000b800000 */
[----:B-1--4-:R1:W2:Y:S02]  /*7060*/  SHFL.IDX PT, R58, R56, RZ, 0x181f ;  /* 0x00181fff383a7589 */ /* 0x0122a400000e0000 */
.L_x_175:
[-C--:B------:R-:W-:Y:S01]  /*7070*/  HMMA.16816.F32 R4, R80, R16.reuse, RZ ;  /* 0x000000105004723c */ /* 0x080fe200000018ff */
[----:B------:R-:W3:Y:S01]  /*7080*/  SHFL.IDX PT, R2, R40, RZ, 0x181f ;  /* 0x00181fff28027589 */ /* 0x000ee200000e0000 */
[----:B------:R-:W-:Y:S01]  /*7090*/  BSSY B0, `(.L_x_83) ;  /* 0x000016d000007945 */ /* 0x000fe20003800000 */
[----:B------:R-:W-:Y:S04]  /*70a0*/  ISETP.GE.AND P1, PT, R231, c[0x0][0x1d4], PT ;  /* 0x00007500e7007a0c */ /* 0x000fe80003f26270 */
[----:B------:R-:W-:Y:S01]  /*70b0*/  SEL R198, RZ, 0x10, P1 ;  /* 0x00000010ffc67807 */ /* 0x000fe20000800000 */
[C---:B------:R-:W-:Y:S01]  /*70c0*/  HMMA.16816.F32 R8, R76.reuse, R16, RZ ;  /* 0x000000104c08723c */ /* 0x040fe200000018ff */
[----:B------:R-:W4:Y:S03]  /*70d0*/  SHFL.IDX PT, R3, R40, 0x1, 0x181f ;  /* 0x00381f0028037f89 */ /* 0x000f2600000e0000 */
[----:B------:R-:W-:Y:S04]  /*70e0*/  IADD3 R52, -R198, 0x10, RZ ;  /* 0x00000010c6347810 */ /* 0x000fe80007ffe1ff */
[-C--:B------:R-:W-:Y:S01]  /*70f0*/  HMMA.16816.F32 R12, R76, R18.reuse, RZ ;  /* 0x000000124c0c723c */ /* 0x080fe200000018ff */
[----:B------:R-:W5:Y:S03]  /*7100*/  SHFL.IDX PT, R57, R56, 0x1, 0x181f ;  /* 0x00381f0038397f89 */ /* 0x000f6600000e0000 */
[----:B------:R-:W-:Y:S04]  /*7110*/  LOP3.LUT R52, R52, 0xf, RZ, 0xc0, !PT ;  /* 0x0000000f34347812 */ /* 0x000fe800078ec0ff */
[C---:B------:R-:W-:Y:S01]  /*7120*/  HMMA.16816.F32 R16, R80.reuse, R18, RZ ;  /* 0x000000125010723c */ /* 0x040fe200000018ff */
[----:B------:R-:W1:Y:S07]  /*7130*/  SHFL.IDX PT, R53, R40, 0x2, 0x181f ;  /* 0x00581f0028357f89 */ /* 0x000e6e00000e0000 */
[-C--:B------:R-:W-:Y:S01]  /*7140*/  HMMA.16816.F32 R20, R80, R32.reuse, RZ ;  /* 0x000000205014723c */ /* 0x080fe200000018ff */
[----:B------:R-:W3:Y:S07]  /*7150*/  SHFL.IDX PT, R54, R40, 0x3, 0x181f ;  /* 0x00781f0028367f89 */ /* 0x000eee00000e0000 */
[C---:B------:R-:W-:Y:S01]  /*7160*/  HMMA.16816.F32 R24, R76.reuse, R32, RZ ;  /* 0x000000204c18723c */ /* 0x040fe200000018ff */
[----:B------:R1:W-:Y:S07]  /*7170*/  SHFL.IDX PT, R55, R40, 0x4, 0x181f ;  /* 0x00981f0028377f89 */ /* 0x0003ee00000e0000 */
[-C--:B------:R-:W-:Y:S01]  /*7180*/  HMMA.16816.F32 R28, R76, R34.reuse, RZ ;  /* 0x000000224c1c723c */ /* 0x080fe200000018ff */
[----:B------:R-:W3:Y:S07]  /*7190*/  SHFL.IDX PT, R61, R56, 0x2, 0x181f ;  /* 0x00581f00383d7f89 */ /* 0x000eee00000e0000 */
[C---:B------:R-:W-:Y:S01]  /*71a0*/  HMMA.16816.F32 R32, R80.reuse, R34, RZ ;  /* 0x000000225020723c */ /* 0x040fe200000018ff */
[----:B------:R-:W3:Y:S07]  /*71b0*/  SHFL.IDX PT, R71, R56, 0x3, 0x181f ;  /* 0x00781f0038477f89 */ /* 0x000eee00000e0000 */
[-C--:B------:R-:W-:Y:S01]  /*71c0*/  HMMA.16816.F32 R36, R80, R48.reuse, RZ ;  /* 0x000000305024723c */ /* 0x080fe200000018ff */
[----:B------:R-:W3:Y:S07]  /*71d0*/  SHFL.IDX PT, R69, R56, 0x4, 0x181f ;  /* 0x00981f0038457f89 */ /* 0x000eee00000e0000 */
[C---:B-1----:R-:W-:Y:S01]  /*71e0*/  HMMA.16816.F32 R40, R76.reuse, R48, RZ ;  /* 0x000000304c28723c */ /* 0x042fe200000018ff */
[----:B------:R-:W2:Y:S07]  /*71f0*/  LDL R232, [R1+0x10] ;  /* 0x0000100001e87983 */ /* 0x000eae0000100800 */
[-C--:B------:R-:W-:Y:S08]  /*7200*/  HMMA.16816.F32 R44, R76, R50.reuse, RZ ;  /* 0x000000324c2c723c */ /* 0x080ff000000018ff */
[C---:B------:R-:W-:Y:S04]  /*7210*/  HMMA.16816.F32 R48, R80.reuse, R50, RZ ;  /* 0x000000325030723c */ /* 0x040fe800000018ff */
[-C--:B---3--:R-:W-:Y:S02]  /*7220*/  IADD3 R2, P2, R2, R59.reuse, RZ ;  /* 0x0000003b02027210 */ /* 0x088fe40007f5e0ff */
[-C--:B----4-:R-:W-:Y:S02]  /*7230*/  IADD3 R62, P6, R3, R59.reuse, RZ ;  /* 0x0000003b033e7210 */ /* 0x090fe40007fde0ff */
[-C--:B--2---:R-:W-:Y:S04]  /*7240*/  IADD3.X R3, R58, R68.reuse, RZ, P2, !PT ;  /* 0x000000443a037210 */ /* 0x084fe800017fe4ff */
[-C--:B-----5:R-:W-:Y:S01]  /*7250*/  IADD3.X R63, R57, R68.reuse, RZ, P6, !PT ;  /* 0x00000044393f7210 */ /* 0x0a0fe200037fe4ff */
[----:B------:R1:W-:Y:S01]  /*7260*/  LDGSTS.E.BYPASS.LTC128B.128 [R204+0x100], [R2.64], !P1 ;  /* 0x0010000002cc7fae */ /* 0x0003e2000c901d46 */
[-C--:B------:R-:W-:Y:S02]  /*7270*/  IADD3 R60, P5, R53, R59.reuse, RZ ;  /* 0x0000003b353c7210 */ /* 0x080fe40007fbe0ff */
[----:B------:R-:W-:Y:S02]  /*7280*/  IADD3 R70, P4, R54, R59, RZ ;  /* 0x0000003b36467210 */ /* 0x000fe40007f9e0ff */
[-C--:B------:R-:W-:Y:S02]  /*7290*/  IADD3.X R61, R61, R68.reuse, RZ, P5, !PT ;  /* 0x000000443d3d7210 */ /* 0x080fe40002ffe4ff */
[----:B------:R-:W-:Y:S01]  /*72a0*/  IADD3 R72, P3, P2, R52, R55, R59 ;  /* 0x0000003734487210 */ /* 0x000fe20007a7e03b */
[----:B------:R2:W-:Y:S01]  /*72b0*/  LDGSTS.E.BYPASS.LTC128B.128 [R204+0x900], [R62.64], !P1 ;  /* 0x009000003ecc7fae */ /* 0x0005e2000c901d46 */
[----:B------:R-:W-:Y:S01]  /*72c0*/  IADD3.X R71, R71, R68, RZ, P4, !PT ;  /* 0x0000004447477210 */ /* 0x000fe200027fe4ff */
[-C--:B------:R-:W-:Y:S01]  /*72d0*/  HMMA.16816.F32 R52, R80, R64.reuse, RZ ;  /* 0x000000405034723c */ /* 0x080fe200000018ff */
[----:B------:R-:W-:Y:S02]  /*72e0*/  ISETP.NE.U32.AND P4, PT, R198, RZ, PT ;  /* 0x000000ffc600720c */ /* 0x000fe40003f85070 */
[----:B------:R-:W-:Y:S03]  /*72f0*/  IADD3.X R73, RZ, R69, R68, P3, P2 ;  /* 0x00000045ff497210 */ /* 0x000fe60001fe4444 */
[----:B------:R2:W-:Y:S02]  /*7300*/  LDGSTS.E.BYPASS.LTC128B.128 [R204+0x1100], [R60.64], !P1 ;  /* 0x011000003ccc7fae */ /* 0x0005e4000c901d46 */
[C---:B------:R-:W-:Y:S06]  /*7310*/  HMMA.16816.F32 R56, R76.reuse, R64, RZ ;  /* 0x000000404c38723c */ /* 0x040fec00000018ff */
[----:B------:R3:W-:Y:S08]  /*7320*/  LDGSTS.E.BYPASS.LTC128B.128 [R204+0x1900], [R70.64], !P1 ;  /* 0x0190000046cc7fae */ /* 0x0007f0000c901d46 */
[----:B------:R4:W-:Y:S08]  /*7330*/  LDGSTS.E.BYPASS.LTC128B.128.ZFILL [R204+0x2100], [R72.64], P4 ;  /* 0x0210000048cc7fae */ /* 0x0009f0000a141d46 */
[----:B------:R-:W0:Y:S01]  /*7340*/  LDGDEPBAR ;  /* 0x00000000000079af */ /* 0x000e220000000000 */
[-C--:B--2---:R-:W-:Y:S08]  /*7350*/  HMMA.16816.F32 R60, R76, R66.reuse, RZ ;  /* 0x000000424c3c723c */ /* 0x084ff000000018ff */
[C---:B------:R-:W-:Y:S08]  /*7360*/  HMMA.16816.F32 R64, R80.reuse, R66, RZ ;  /* 0x000000425040723c */ /* 0x040ff000000018ff */
[-C--:B---3--:R-:W-:Y:S08]  /*7370*/  HMMA.16816.F32 R68, R80, R152.reuse, RZ ;  /* 0x000000985044723c */ /* 0x088ff000000018ff */
[C---:B----4-:R-:W-:Y:S08]  /*7380*/  HMMA.16816.F32 R72, R76.reuse, R152, RZ ;  /* 0x000000984c48723c */ /* 0x050ff000000018ff */
[-C--:B------:R-:W-:Y:S08]  /*7390*/  HMMA.16816.F32 R76, R76, R154.reuse, RZ ;  /* 0x0000009a4c4c723c */ /* 0x080ff000000018ff */
[----:B------:R-:W-:Y:S01]  /*73a0*/  HMMA.16816.F32 R80, R80, R154, RZ ;  /* 0x0000009a5050723c */ /* 0x000fe200000018ff */
[----:B------:R-:W-:Y:S07]  /*73b0*/  LDSM.16.M88.4 R152, [R195] ;  /* 0x00000000c398783b */ /* 0x000fee0000000200 */
[-C--:B------:R-:W-:Y:S08]  /*73c0*/  HMMA.16816.F32 R4, R156, R160.reuse, R4 ;  /* 0x000000a09c04723c */ /* 0x080ff00000001804 */
[C---:B------:R-:W-:Y:S08]  /*73d0*/  HMMA.16816.F32 R8, R164.reuse, R160, R8 ;  /* 0x000000a0a408723c */ /* 0x040ff00000001808 */
[-C--:B------:R-:W-:Y:S08]  /*73e0*/  HMMA.16816.F32 R12, R164, R162.reuse, R12 ;  /* 0x000000a2a40c723c */ /* 0x080ff0000000180c */
[C---:B------:R-:W-:Y:S01]  /*73f0*/  HMMA.16816.F32 R16, R156.reuse, R162, R16 ;  /* 0x000000a29c10723c */ /* 0x040fe20000001810 */
[----:B------:R-:W2:Y:S07]  /*7400*/  LDSM.16.M88.4 R160, [R87] ;  /* 0x0000000057a0783b */ /* 0x000eae0000000200 */
        /* <DEDUP_REMOVED lines=9> */
[----:B------:R-:W4:Y:S07]  /*74a0*/  LDSM.16.M88.4 R172, [R185] ;  /* 0x00000000b9ac783b */ /* 0x000f2e0000000200 */
[-C--:B------:R-:W-:Y:S08]  /*74b0*/  HMMA.16816.F32 R52, R156, R176.reuse, R52 ;  /* 0x000000b09c34723c */ /* 0x080ff00000001834 */
[C---:B------:R-:W-:Y:S08]  /*74c0*/  HMMA.16816.F32 R56, R164.reuse, R176, R56 ;  /* 0x000000b0a438723c */ /* 0x040ff00000001838 */
[-C--:B------:R-:W-:Y:S08]  /*74d0*/  HMMA.16816.F32 R60, R164, R178.reuse, R60 ;  /* 0x000000b2a43c723c */ /* 0x080ff0000000183c */
[C---:B------:R-:W-:Y:S01]  /*74e0*/  HMMA.16816.F32 R64, R156.reuse, R178, R64 ;  /* 0x000000b29c40723c */ /* 0x040fe20000001840 */
[----:B------:R-:W-:Y:S07]  /*74f0*/  LDSM.16.M88.4 R176, [R188] ;  /* 0x00000000bcb0783b */ /* 0x000fee0000000200 */
[-C--:B------:R-:W-:Y:S08]  /*7500*/  HMMA.16816.F32 R68, R156, R180.reuse, R68 ;  /* 0x000000b49c44723c */ /* 0x080ff00000001844 */
[C---:B------:R-:W-:Y:S08]  /*7510*/  HMMA.16816.F32 R72, R164.reuse, R180, R72 ;  /* 0x000000b4a448723c */ /* 0x040ff00000001848 */
[-C--:B------:R-:W-:Y:S01]  /*7520*/  HMMA.16816.F32 R76, R164, R182.reuse, R76 ;  /* 0x000000b6a44c723c */ /* 0x080fe2000000184c */
[----:B------:R-:W-:Y:S07]  /*7530*/  LDSM.16.M88.4 R164, [R187] ;  /* 0x00000000bba4783b */ /* 0x000fee0000000200 */
[----:B------:R-:W-:Y:S01]  /*7540*/  HMMA.16816.F32 R80, R156, R182, R80 ;  /* 0x000000b69c50723c */ /* 0x000fe20000001850 */
[----:B------:R-:W5:Y:S07]  /*7550*/  LDSM.16.M88.4 R156, [R186] ;  /* 0x00000000ba9c783b */ /* 0x000f6e0000000200 */
[-C--:B--2---:R-:W-:Y:S01]  /*7560*/  HMMA.16816.F32 R4, R152, R160.reuse, R4 ;  /* 0x000000a09804723c */ /* 0x084fe20000001804 */
[----:B------:R-:W-:Y:S07]  /*7570*/  LDSM.16.M88.4 R180, [R189] ;  /* 0x00000000bdb4783b */ /* 0x000fee0000000200 */
[C---:B---3--:R-:W-:Y:S08]  /*7580*/  HMMA.16816.F32 R8, R168.reuse, R160, R8 ;  /* 0x000000a0a808723c */ /* 0x048ff00000001808 */
[-C--:B------:R-:W-:Y:S03]  /*7590*/  HMMA.16816.F32 R12, R168, R162.reuse, R12 ;  /* 0x000000a2a80c723c */ /* 0x080fe6000000180c */
[----:B------:R-:W-:Y:S05]  /*75a0*/  ISETP.GT.AND P1, PT, R230, R232, PT ;  /* 0x000000e8e600720c */ /* 0x000fea0003f24270 */
[C---:B------:R-:W-:Y:S01]  /*75b0*/  HMMA.16816.F32 R16, R152.reuse, R162, R16 ;  /* 0x000000a29810723c */ /* 0x040fe20000001810 */
[----:B------:R-:W2:Y:S07]  /*75c0*/  LDSM.16.M88.4 R160, [R196] ;  /* 0x00000000c4a0783b */ /* 0x000eae0000000200 */
[-C--:B----4-:R-:W-:Y:S08]  /*75d0*/  HMMA.16816.F32 R20, R152, R172.reuse, R20 ;  /* 0x000000ac9814723c */ /* 0x090ff00000001814 */
[C---:B------:R-:W-:Y:S08]  /*75e0*/  HMMA.16816.F32 R24, R168.reuse, R172, R24 ;  /* 0x000000aca818723c */ /* 0x040ff00000001818 */
[-C--:B------:R-:W-:Y:S08]  /*75f0*/  HMMA.16816.F32 R28, R168, R174.reuse, R28 ;  /* 0x000000aea81c723c */ /* 0x080ff0000000181c */
[C---:B------:R-:W-:Y:S01]  /*7600*/  HMMA.16816.F32 R32, R152.reuse, R174, R32 ;  /* 0x000000ae9820723c */ /* 0x040fe20000001820 */
[----:B------:R-:W3:Y:S07]  /*7610*/  LDSM.16.M88.4 R172, [R196+0x2000] ;  /* 0x00200000c4ac783b */ /* 0x000eee0000000200 */
        /* <DEDUP_REMOVED lines=12> */
[-C--:B--2---:R-:W-:Y:S08]  /*76e0*/  HMMA.16816.F32 R4, R160, R180.reuse, R4 ;  /* 0x000000b4a004723c */ /* 0x084ff00000001804 */
[C---:B---3--:R-:W-:Y:S08]  /*76f0*/  HMMA.16816.F32 R8, R172.reuse, R180, R8 ;  /* 0x000000b4ac08723c */ /* 0x048ff00000001808 */
[-C--:B------:R-:W-:Y:S08]  /*7700*/  HMMA.16816.F32 R12, R172, R182.reuse, R12 ;  /* 0x000000b6ac0c723c */ /* 0x080ff0000000180c */
[----:B-1----:R-:W-:Y:S01]  /*7710*/  FMUL.FTZ R2, R4, c[0x0][0x320] ;  /* 0x0000c80004027a20 */ /* 0x002fe20000410000 */
[C---:B------:R-:W-:Y:S03]  /*7720*/  HMMA.16816.F32 R16, R160.reuse, R182, R16 ;  /* 0x000000b6a010723c */ /* 0x040fe60000001810 */
[----:B------:R1:W2:Y:S04]  /*7730*/  MUFU.TANH R155, R2 ;  /* 0x00000002009b7308 */ /* 0x0002a80000002400 */
[----:B------:R-:W-:Y:S02]  /*7740*/  FMUL.FTZ R10, R10, c[0x0][0x320] ;  /* 0x0000c8000a0a7a20 */ /* 0x000fe40000410000 */
[----:B------:R-:W-:Y:S04]  /*7750*/  FMUL.FTZ R3, R11, c[0x0][0x320] ;  /* 0x0000c8000b037a20 */ /* 0x000fe80000410000 */
[----:B------:R-:W3:Y:S10]  /*7760*/  MUFU.TANH R176, R10 ;  /* 0x0000000a00b07308 */ /* 0x000ef40000002400 */
[----:B------:R-:W4:Y:S01]  /*7770*/  MUFU.TANH R181, R3 ;  /* 0x0000000300b57308 */ /* 0x000f220000002400 */
[----:B-1----:R-:W-:Y:S09]  /*7780*/  FMUL.FTZ R2, R5, c[0x0][0x320] ;  /* 0x0000c80005027a20 */ /* 0x002ff20000410000 */
[----:B------:R1:W1:Y:S02]  /*7790*/  MUFU.TANH R170, R2 ;  /* 0x0000000200aa7308 */ /* 0x0002640000002400 */
[----:B-1----:R-:W-:Y:S08]  /*77a0*/  FMUL.FTZ R2, R6, c[0x0][0x320] ;  /* 0x0000c80006027a20 */ /* 0x002ff00000410000 */
[----:B------:R1:W1:Y:S02]  /*77b0*/  MUFU.TANH R164, R2 ;  /* 0x0000000200a47308 */ /* 0x0002640000002400 */
[----:B-1----:R-:W-:Y:S02]  /*77c0*/  FMUL.FTZ R2, R7, c[0x0][0x320] ;  /* 0x0000c80007027a20 */ /* 0x002fe40000410000 */
[----:B------:R-:W1:Y:S06]  /*77d0*/  LDSM.16.M88.4 R4, [R189+0x800] ;  /* 0x00080000bd04783b */ /* 0x000e6c0000000200 */
[----:B------:R5:W1:Y:S02]  /*77e0*/  MUFU.TANH R169, R2 ;  /* 0x0000000200a97308 */ /* 0x000a640000002400 */
[----:B-----5:R-:W-:Y:S08]  /*77f0*/  FMUL.FTZ R2, R8, c[0x0][0x320] ;  /* 0x0000c80008027a20 */ /* 0x020ff00000410000 */
[----:B------:R5:W2:Y:S01]  /*7800*/  MUFU.TANH R168, R2 ;  /* 0x0000000200a87308 */ /* 0x000aa20000002400 */
[-C--:B-1----:R-:W-:Y:S08]  /*7810*/  HMMA.16816.F32 R20, R160, R4.reuse, R20 ;  /* 0x00000004a014723c */ /* 0x082ff00000001814 */
[C---:B------:R-:W-:Y:S04]  /*7820*/  HMMA.16816.F32 R24, R172.reuse, R4, R24 ;  /* 0x00000004ac18723c */ /* 0x040fe80000001818 */
[----:B-----5:R-:W-:Y:S02]  /*7830*/  FMUL.FTZ R2, R9, c[0x0][0x320] ;  /* 0x0000c80009027a20 */ /* 0x020fe40000410000 */
[----:B------:R-:W1:Y:S02]  /*7840*/  LDSM.16.M88.4 R8, [R189+0x1000] ;  /* 0x00100000bd08783b */ /* 0x000e640000000200 */
[-C--:B------:R-:W-:Y:S01]  /*7850*/  HMMA.16816.F32 R28, R172, R6.reuse, R28 ;  /* 0x00000006ac1c723c */ /* 0x080fe2000000181c */
[----:B------:R5:W1:Y:S07]  /*7860*/  MUFU.TANH R171, R2 ;  /* 0x0000000200ab7308 */ /* 0x000a6e0000002400 */
[C---:B------:R-:W-:Y:S08]  /*7870*/  HMMA.16816.F32 R32, R160.reuse, R6, R32 ;  /* 0x00000006a020723c */ /* 0x040ff00000001820 */
[----:B------:R-:W-:Y:S04]  /*7880*/  FMUL.FTZ R4, R26, c[0x0][0x320] ;  /* 0x0000c8001a047a20 */ /* 0x000fe80000410000 */
[----:B------:R-:W-:Y:S01]  /*7890*/  FMUL.FTZ R3, R27, c[0x0][0x320] ;  /* 0x0000c8001b037a20 */ /* 0x000fe20000410000 */
[----:B------:R2:W2:Y:S01]  /*78a0*/  MUFU.TANH R216, R4 ;  /* 0x0000000400d87308 */ /* 0x0004a20000002400 */
[----:B-----5:R-:W-:Y:S09]  /*78b0*/  FMUL.FTZ R2, R12, c[0x0][0x320] ;  /* 0x0000c8000c027a20 */ /* 0x020ff20000410000 */
[----:B------:R5:W3:Y:S10]  /*78c0*/  MUFU.TANH R167, R2 ;  /* 0x0000000200a77308 */ /* 0x000af40000002400 */
[----:B------:R3:W3:Y:S01]  /*78d0*/  MUFU.TANH R218, R3 ;  /* 0x0000000300da7308 */ /* 0x0006e20000002400 */
[-C--:B-1----:R-:W-:Y:S01]  /*78e0*/  HMMA.16816.F32 R36, R160, R8.reuse, R36 ;  /* 0x00000008a024723c */ /* 0x082fe20000001824 */
[----:B--2---:R-:W1:Y:S07]  /*78f0*/  LDSM.16.M88.4 R4, [R189+0x1800] ;  /* 0x00180000bd04783b */ /* 0x004e6e0000000200 */
[C---:B------:R-:W-:Y:S04]  /*7900*/  HMMA.16816.F32 R40, R172.reuse, R8, R40 ;  /* 0x00000008ac28723c */ /* 0x040fe80000001828 */
[----:B-----5:R-:W-:Y:S04]  /*7910*/  FMUL.FTZ R2, R13, c[0x0][0x320] ;  /* 0x0000c8000d027a20 */ /* 0x020fe80000410000 */
[-C--:B------:R-:W-:Y:S01]  /*7920*/  HMMA.16816.F32 R44, R172, R10.reuse, R44 ;  /* 0x0000000aac2c723c */ /* 0x080fe2000000182c */
[----:B------:R2:W1:Y:S07]  /*7930*/  MUFU.TANH R165, R2 ;  /* 0x0000000200a57308 */ /* 0x00046e0000002400 */
[C---:B------:R-:W-:Y:S08]  /*7940*/  HMMA.16816.F32 R48, R160.reuse, R10, R48 ;  /* 0x0000000aa030723c */ /* 0x040ff00000001830 */
[----:B------:R-:W-:Y:S04]  /*7950*/  FMUL.FTZ R8, R42, c[0x0][0x320] ;  /* 0x0000c8002a087a20 */ /* 0x000fe80000410000 */
[----:B------:R5:W4:Y:S01]  /*7960*/  MUFU.TANH R226, R8 ;  /* 0x0000000800e27308 */ /* 0x000b220000002400 */
[----:B---3--:R-:W-:Y:S02]  /*7970*/  FMUL.FTZ R3, R43, c[0x0][0x320] ;  /* 0x0000c8002b037a20 */ /* 0x008fe40000410000 */
[----:B--2---:R-:W-:Y:S01]  /*7980*/  FMUL.FTZ R2, R14, c[0x0][0x320] ;  /* 0x0000c8000e027a20 */ /* 0x004fe20000410000 */
[-C--:B-1----:R-:W-:Y:S06]  /*7990*/  HMMA.16816.F32 R52, R160, R4.reuse, R52 ;  /* 0x00000004a034723c */ /* 0x082fec0000001834 */
[----:B------:R1:W2:Y:S02]  /*79a0*/  MUFU.TANH R178, R2 ;  /* 0x0000000200b27308 */ /* 0x0002a40000002400 */
[C---:B------:R-:W-:Y:S08]  /*79b0*/  HMMA.16816.F32 R56, R172.reuse, R4, R56 ;  /* 0x00000004ac38723c */ /* 0x040ff00000001838 */
[----:B------:R3:W2:Y:S01]  /*79c0*/  MUFU.TANH R228, R3 ;  /* 0x0000000300e47308 */ /* 0x0006a20000002400 */
[-C--:B------:R-:W-:Y:S01]  /*79d0*/  HMMA.16816.F32 R60, R172, R6.reuse, R60 ;  /* 0x00000006ac3c723c */ /* 0x080fe2000000183c */
[----:B-----5:R-:W5:Y:S01]  /*79e0*/  LDSM.16.M88.4 R8, [R189+0x2000] ;  /* 0x00200000bd08783b */ /* 0x020f620000000200 */
[----:B------:R-:W-:Y:S06]  /*79f0*/  DEPBAR.LE SB0, 0x0 ;  /* 0x000080000000791a */ /* 0x000fec0000000000 */
[C---:B------:R-:W-:Y:S01]  /*7a00*/  HMMA.16816.F32 R64, R160.reuse, R6, R64 ;  /* 0x00000006a040723c */ /* 0x040fe20000001840 */
[----:B------:R-:W-:Y:S04]  /*7a10*/  BAR.SYNC.DEFER_BLOCKING 0x0 ;  /* 0x0000000000007b1d */ /* 0x000fe80000010000 */
[----:B-1----:R-:W-:Y:S02]  /*7a20*/  FMUL.FTZ R2, R15, c[0x0][0x320] ;  /* 0x0000c8000f027a20 */ /* 0x002fe40000410000 */
[----:B------:R-:W-:Y:S02]  /*7a30*/  FMUL.FTZ R4, R58, c[0x0][0x320] ;  /* 0x0000c8003a047a20 */ /* 0x000fe40000410000 */
[----:B------:R1:W1:Y:S03]  /*7a40*/  MUFU.TANH R177, R2 ;  /* 0x0000000200b17308 */ /* 0x0002660000002400 */
[----:B---3--:R-:W-:Y:S07]  /*7a50*/  FMUL.FTZ R3, R59, c[0x0][0x320] ;  /* 0x0000c8003b037a20 */ /* 0x008fee0000410000 */
[----:B------:R-:W3:Y:S10]  /*7a60*/  MUFU.TANH R225, R4 ;  /* 0x0000000400e17308 */ /* 0x000ef40000002400 */
[----:B------:R-:W2:Y:S01]  /*7a70*/  MUFU.TANH R224, R3 ;  /* 0x0000000300e07308 */ /* 0x000ea20000002400 */
[----:B-1----:R-:W-:Y:S01]  /*7a80*/  FMUL.FTZ R2, R16, c[0x0][0x320] ;  /* 0x0000c80010027a20 */ /* 0x002fe20000410000 */
[-C--:B-----5:R-:W-:Y:S08]  /*7a90*/  HMMA.16816.F32 R68, R160, R8.reuse, R68 ;  /* 0x00000008a044723c */ /* 0x0a0ff00000001844 */
[----:B------:R1:W1:Y:S01]  /*7aa0*/  MUFU.TANH R159, R2 ;  /* 0x00000002009f7308 */ /* 0x0002620000002400 */
[C---:B------:R-:W-:Y:S08]  /*7ab0*/  HMMA.16816.F32 R72, R172.reuse, R8, R72 ;  /* 0x00000008ac48723c */ /* 0x040ff00000001848 */
[-C--:B------:R-:W-:Y:S08]  /*7ac0*/  HMMA.16816.F32 R76, R172, R10.reuse, R76 ;  /* 0x0000000aac4c723c */ /* 0x080ff0000000184c */
[----:B------:R-:W-:Y:S04]  /*7ad0*/  HMMA.16816.F32 R80, R160, R10, R80 ;  /* 0x0000000aa050723c */ /* 0x000fe80000001850 */
[----:B-1----:R-:W-:Y:S04]  /*7ae0*/  FMUL.FTZ R2, R17, c[0x0][0x320] ;  /* 0x0000c80011027a20 */ /* 0x002fe80000410000 */
[----:B------:R1:W1:Y:S04]  /*7af0*/  MUFU.TANH R158, R2 ;  /* 0x00000002009e7308 */ /* 0x0002680000002400 */
[----:B-1----:R-:W-:Y:S06]  /*7b00*/  FMUL.FTZ R2, R18, c[0x0][0x320] ;  /* 0x0000c80012027a20 */ /* 0x002fec0000410000 */
[----:B------:R1:W1:Y:S02]  /*7b10*/  MUFU.TANH R157, R2 ;  /* 0x00000002009d7308 */ /* 0x0002640000002400 */
[----:B-1----:R-:W-:Y:S08]  /*7b20*/  FMUL.FTZ R2, R19, c[0x0][0x320] ;  /* 0x0000c80013027a20 */ /* 0x002ff00000410000 */
        /* <DEDUP_REMOVED lines=116> */
[----:B------:R1:W1:Y:S01]  /*8270*/  MUFU.TANH R162, R2 ;  /* 0x0000000200a27308 */ /* 0x0002620000002400 */
[----:B------:R-:W-:-:S05]  /*8280*/  @!P1 BRA `(.L_x_84) ;  /* 0x000004d000009947 */ /* 0x000fca0003800000 */
[----:B-1234-:R-:W-:Y:S01]  /*8290*/  IMAD.MOV.U32 R2, RZ, RZ, 0x1 ;  /* 0x00000001ff027424 */ /* 0x01efe200078e00ff */
[----:B------:R-:W-:Y:S01]  /*82a0*/  SHF.R.S32.HI R7, RZ, 0x1f, R231 ;  /* 0x0000001fff077819 */ /* 0x000fe200000114e7 */
[----:B------:R-:W-:Y:S01]  /*82b0*/  IMAD.MOV.U32 R201, RZ, RZ, RZ ;  /* 0x000000ffffc97224 */ /* 0x000fe200078e00ff */
[----:B------:R-:W2:Y:S01]  /*82c0*/  LDL R238, [R1+0x14] ;  /* 0x0000140001ee7983 */ /* 0x000ea20000100800 */
[----:B------:R-:W-:Y:S01]  /*82d0*/  IMAD.SHL.U32 R17, R231, 0x2, RZ ;  /* 0x00000002e7117824 */ /* 0x000fe200078e00ff */
[----:B------:R-:W-:Y:S02]  /*82e0*/  ISETP.NE.AND P1, PT, R2, c[0x0][0x2b8], PT ;  /* 0x0000ae0002007a0c */ /* 0x000fe40003f25270 */
[----:B------:R-:W3:Y:S04]  /*82f0*/  LDL.64 R236, [R1+0x20] ;  /* 0x0000200001ec7983 */ /* 0x000ee80000100a00 */
[----:B------:R-:W4:Y:S04]  /*8300*/  LDL R234, [R1+0x34] ;  /* 0x0000340001ea7983 */ /* 0x000f280000100800 */
[----:B------:R-:W1:Y:S04]  /*8310*/  S2R R239, SR_TID.X ;  /* 0x0000000000ef7919 */ /* 0x000e680000002100 */
[----:B------:R-:W5:Y:S04]  /*8320*/  LDL.64 R232, [R1+0x18] ;  /* 0x0000180001e87983 */ /* 0x000f680000100a00 */
[----:B------:R-:W4:Y:S01]  /*8330*/  LDL R8, [R1+0x30] ;  /* 0x0000300001087983 */ /* 0x000f220000100800 */
[----:B-1----:R-:W-:Y:S04]  /*8340*/  SHF.R.S32.HI R235, RZ, 0x1f, R239 ;  /* 0x0000001fffeb7819 */ /* 0x002fe800000114ef */
[----:B------:R-:W-:Y:S04]  /*8350*/  LEA.HI R235, R235, R239, RZ, 0x3 ;  /* 0x000000efebeb7211 */ /* 0x000fe800078f18ff */
[----:B------:R-:W-:Y:S05]  /*8360*/  SHF.R.S32.HI R235, RZ, 0x3, R235 ;  /* 0x00000003ffeb7819 */ /* 0x000fea00000114eb */
[----:B------:R-:W-:Y:S02]  /*8370*/  IMAD R2, R244, 0x10, R235 ;  /* 0x00000010f4027824 */ /* 0x000fe400078e02eb */
[----:B--2---:R-:W-:Y:S05]  /*8380*/  IMAD R3, R230, 0x50, R238 ;  /* 0x00000050e6037824 */ /* 0x004fea00078e02ee */
[----:B------:R-:W-:Y:S05]  /*8390*/  IADD3 R3, R3, -0x50, R2 ;  /* 0xffffffb003037810 */ /* 0x000fea0007ffe002 */
[----:B------:R-:W-:Y:S04]  /*83a0*/  @P1 IMAD.HI.U32 R4, R3, c[0x0][0x2bc], RZ ;  /* 0x0000af0003041a27 */ /* 0x000fe800078e00ff */
[--C-:B------:R-:W-:Y:S01]  /*83b0*/  IMAD.MOV.U32 R2, RZ, RZ, R3.reuse ;  /* 0x000000ffff027224 */ /* 0x100fe200078e0003 */
[----:B------:R-:W-:Y:S04]  /*83c0*/  @P1 SHF.R.U32.HI R2, RZ, c[0x0][0x2c0], R4 ;  /* 0x0000b000ff021a19 */ /* 0x000fe80000011604 */
[C---:B---3--:R-:W-:Y:S04]  /*83d0*/  @!P0 IADD3 R5, P1, R2.reuse, R236, RZ ;  /* 0x000000ec02058210 */ /* 0x048fe80007f3e0ff */
[----:B----4-:R-:W-:Y:S01]  /*83e0*/  @!P0 LEA.HI.X.SX32 R6, R2, R234, 0x1, P1 ;  /* 0x000000ea02068211 */ /* 0x010fe200008f0eff */
[----:B------:R-:W-:Y:S01]  /*83f0*/  IMAD.MOV R2, RZ, RZ, -R2 ;  /* 0x000000ffff027224 */ /* 0x000fe200078e0a02 */
[C---:B------:R-:W-:Y:S03]  /*8400*/  @!P0 LEA R4, P1, R5.reuse, c[0x0][0x2a0], 0x2 ;  /* 0x0000a80005048a11 */ /* 0x040fe600078210ff */
[----:B------:R-:W-:Y:S01]  /*8410*/  IMAD R220, R2, c[0x0][0x2b8], R3 ;  /* 0x0000ae0002dc7a24 */ /* 0x000fe200078e0203 */
[----:B------:R-:W-:Y:S02]  /*8420*/  @!P0 LEA.HI.X R5, R5, c[0x0][0x2a4], R6, 0x2, P1 ;  /* 0x0000a90005058a11 */ /* 0x000fe400008f1406 */
[----:B------:R-:W-:Y:S02]  /*8430*/  SHF.L.U64.HI R6, R231, 0x1, R7 ;  /* 0x00000001e7067819 */ /* 0x000fe40000010207 */
[----:B------:R-:W-:Y:S01]  /*8440*/  SHF.R.S32.HI R2, RZ, 0x1f, R220 ;  /* 0x0000001fff027819 */ /* 0x000fe200000114dc */
[----:B------:R1:W2:Y:S04]  /*8450*/  @!P0 LDG.E R201, [R4.64] ;  /* 0x0000000604c98981 */ /* 0x0002a8000c1e1900 */
[----:B-1----:R-:W-:Y:S02]  /*8460*/  IMAD R4, R2, c[0x0][0x1e0], RZ ;  /* 0x0000780002047a24 */ /* 0x002fe400078e02ff */
[C---:B------:R-:W-:Y:S04]  /*8470*/  IMAD.WIDE.U32 R2, R220.reuse, c[0x0][0x1e0], RZ ;  /* 0x00007800dc027a25 */ /* 0x040fe800078e00ff */
[----:B------:R-:W-:Y:S04]  /*8480*/  IMAD R4, R220, c[0x0][0x1e4], R4 ;  /* 0x00007900dc047a24 */ /* 0x000fe800078e0204 */
[----:B------:R-:W-:Y:S01]  /*8490*/  IMAD.IADD R3, R3, 0x1, R4 ;  /* 0x0000000103037824 */ /* 0x000fe200078e0204 */
[----:B--2---:R-:W-:Y:S03]  /*84a0*/  SHF.R.S32.HI R4, RZ, 0x1f, R201 ;  /* 0x0000001fff047819 */ /* 0x004fe600000114c9 */
[C---:B------:R-:W-:Y:S04]  /*84b0*/  IMAD.WIDE.U32 R2, R201.reuse, c[0x0][0x1f0], R2 ;  /* 0x00007c00c9027a25 */ /* 0x040fe800078e0002 */
[----:B------:R-:W-:Y:S01]  /*84c0*/  IMAD R4, R4, c[0x0][0x1f0], RZ ;  /* 0x00007c0004047a24 */ /* 0x000fe200078e02ff */
[----:B-----5:R-:W-:Y:S03]  /*84d0*/  IADD3 R2, P2, R232, R2, RZ ;  /* 0x00000002e8027210 */ /* 0x020fe60007f5e0ff */
[----:B------:R-:W-:Y:S01]  /*84e0*/  IMAD R5, R201, c[0x0][0x1f4], R4 ;  /* 0x00007d00c9057a24 */ /* 0x000fe200078e0204 */
[----:B------:R-:W-:Y:S04]  /*84f0*/  LEA R4, P1, R2, c[0x0][0x1c8], 0x1 ;  /* 0x0000720002047a11 */ /* 0x000fe800078208ff */
[----:B------:R-:W-:Y:S04]  /*8500*/  IADD3.X R3, R8, R3, R5, P2, !PT ;  /* 0x0000000308037210 */ /* 0x000fe800017fe405 */
[----:B------:R-:W-:Y:S01]  /*8510*/  LEA.HI.X R5, R2, c[0x0][0x1cc], R3, 0x1, P1 ;  /* 0x0000730002057a11 */ /* 0x000fe200008f0c03 */
[----:B------:R-:W-:-:S05]  /*8520*/  BRA.DIV ~URZ, `(.L_x_85) ;  /* 0x00007fb27f007947 */ /* 0x000fca000b800000 */
[----:B------:R1:W2:Y:S02]  /*8530*/  SHFL.IDX PT, R9, R5, RZ, 0x181f ;  /* 0x00181fff05097589 */ /* 0x0002a400000e0000 */
.L_x_176:
[----:B------:R-:W-:-:S05]  /*8540*/  BRA.DIV ~URZ, `(.L_x_86) ;  /* 0x000080027f007947 */ /* 0x000fca000b800000 */
[----:B------:R-:W3:Y:S01]  /*8550*/  SHFL.IDX PT, R3, R4, RZ, 0x181f ;  /* 0x00181fff04037589 */ /* 0x000ee200000e0000 */
[C---:B------:R-:W-:Y:S02]  /*8560*/  ISETP.NE.U32.AND P1, PT, R198.reuse, RZ, PT ;  /* 0x000000ffc600720c */ /* 0x040fe40003f25070 */
[----:B------:R-:W-:Y:S01]  /*8570*/  IADD3 R2, -R198, 0x10, RZ ;  /* 0x00000010c6027810 */ /* 0x000fe20007ffe1ff */
[----:B------:R-:W4:Y:S03]  /*8580*/  SHFL.IDX PT, R7, R4, 0x1, 0x181f ;  /* 0x00381f0004077f89 */ /* 0x000f2600000e0000 */
[----:B------:R-:W-:Y:S01]  /*8590*/  LOP3.LUT R2, R2, 0xf, RZ, 0xc0, !PT ;  /* 0x0000000f02027812 */ /* 0x000fe200078ec0ff */
[----:B------:R-:W5:Y:S04]  /*85a0*/  SHFL.IDX PT, R8, R4, 0x2, 0x181f ;  /* 0x00581f0004087f89 */ /* 0x000f6800000e0000 */
[----:B------:R-:W1:Y:S04]  /*85b0*/  SHFL.IDX PT, R11, R5, 0x1, 0x181f ;  /* 0x00381f00050b7f89 */ /* 0x000e6800000e0000 */
[----:B------:R-:W2:Y:S04]  /*85c0*/  SHFL.IDX PT, R14, R4, 0x3, 0x181f ;  /* 0x00781f00040e7f89 */ /* 0x000ea800000e0000 */
[----:B------:R-:W2:Y:S04]  /*85d0*/  SHFL.IDX PT, R16, R5, 0x2, 0x181f ;  /* 0x00581f0005107f89 */ /* 0x000ea800000e0000 */
[----:B------:R-:W2:Y:S04]  /*85e0*/  SHFL.IDX PT, R15, R5, 0x3, 0x181f ;  /* 0x00781f00050f7f89 */ /* 0x000ea800000e0000 */
[----:B-1----:R-:W1:Y:S04]  /*85f0*/  SHFL.IDX PT, R5, R5, 0x4, 0x181f ;  /* 0x00981f0005057f89 */ /* 0x002e6800000e0000 */
[----:B------:R-:W1:Y:S01]  /*8600*/  SHFL.IDX PT, R4, R4, 0x4, 0x181f ;  /* 0x00981f0004047f89 */ /* 0x000e6200000e0000 */
[C-C-:B---3--:R-:W-:Y:S02]  /*8610*/  IADD3 R12, P5, P4, R2.reuse, R3, R17.reuse ;  /* 0x00000003020c7210 */ /* 0x148fe40007cbe011 */
[C-C-:B----4-:R-:W-:Y:S02]  /*8620*/  IADD3 R10, P3, P2, R2.reuse, R7, R17.reuse ;  /* 0x00000007020a7210 */ /* 0x150fe40007a7e011 */
[--C-:B--2---:R-:W-:Y:S02]  /*8630*/  IADD3.X R13, RZ, R9, R6.reuse, P5, P4 ;  /* 0x00000009ff0d7210 */ /* 0x104fe40002fe8406 */
[C-C-:B-----5:R-:W-:Y:S02]  /*8640*/  IADD3 R8, P5, P4, R2.reuse, R8, R17.reuse ;  /* 0x0000000802087210 */ /* 0x160fe40007cbe011 */
[--C-:B------:R-:W-:Y:S01]  /*8650*/  IADD3.X R11, RZ, R11, R6.reuse, P3, P2 ;  /* 0x0000000bff0b7210 */ /* 0x100fe20001fe4406 */
[----:B------:R2:W-:Y:S01]  /*8660*/  LDGSTS.E.BYPASS.LTC128B.128.ZFILL [R204+0x2900], [R12.64], P1 ;  /* 0x029000000ccc7fae */ /* 0x0005e20008941d46 */
[----:B------:R-:W-:Y:S02]  /*8670*/  IADD3 R2, P3, P2, R2, R14, R17 ;  /* 0x0000000e02027210 */ /* 0x000fe40007a7e011 */
[--C-:B------:R-:W-:Y:S01]  /*8680*/  IADD3.X R9, RZ, R16, R6.reuse, P5, P4 ;  /* 0x00000010ff097210 */ /* 0x100fe20002fe8406 */
[----:B------:R2:W-:Y:S01]  /*8690*/  LDGSTS.E.BYPASS.LTC128B.128.ZFILL [R204+0x3100], [R10.64], P1 ;  /* 0x031000000acc7fae */ /* 0x0005e20008941d46 */
[----:B------:R-:W-:Y:S03]  /*86a0*/  IADD3.X R3, RZ, R15, R6, P3, P2 ;  /* 0x0000000fff037210 */ /* 0x000fe60001fe4406 */
[----:B------:R2:W-:Y:S04]  /*86b0*/  LDGSTS.E.BYPASS.LTC128B.128.ZFILL [R204+0x3900], [R8.64], P1 ;  /* 0x0390000008cc7fae */ /* 0x0005e80008941d46 */
[----:B------:R2:W-:Y:S02]  /*86c0*/  LDGSTS.E.BYPASS.LTC128B.128.ZFILL [R204+0x4100], [R2.64], P1 ;  /* 0x0410000002cc7fae */ /* 0x0005e40008941d46 */
.L_x_177:
[C---:B--2---:R-:W-:Y:S02]  /*86d0*/  IADD3 R2, -R198.reuse, 0x10, RZ ;  /* 0x00000010c6027810 */ /* 0x044fe40007ffe1ff */
[----:B------:R-:W-:Y:S02]  /*86e0*/  ISETP.NE.U32.AND P1, PT, R198, RZ, PT ;  /* 0x000000ffc600720c */ /* 0x000fe40003f25070 */
[----:B------:R-:W-:Y:S04]  /*86f0*/  LOP3.LUT R2, R2, 0xf, RZ, 0xc0, !PT ;  /* 0x0000000f02027812 */ /* 0x000fe800078ec0ff */
[----:B-1----:R-:W-:Y:S04]  /*8700*/  IADD3 R2, P3, P2, R2, R4, R17 ;  /* 0x0000000402027210 */ /* 0x002fe80007a7e011 */
[----:B------:R-:W-:Y:S05]  /*8710*/  IADD3.X R3, RZ, R5, R6, P3, P2 ;  /* 0x00000005ff037210 */ /* 0x000fea0001fe4406 */
[----:B------:R-:W-:Y:S01]  /*8720*/  @!PT LDS RZ, [RZ] ;  /* 0x00000000fffff984 */ /* 0x000fe20000000800 */
[----:B------:R-:W-:Y:S01]  /*8730*/  @!PT LDS RZ, [RZ] ;  /* 0x00000000fffff984 */ /* 0x000fe20000000800 */
[----:B------:R-:W-:Y:S01]  /*8740*/  @!PT LDS RZ, [RZ] ;  /* 0x00000000fffff984 */ /* 0x000fe20000000800 */
[----:B------:R1:W-:Y:S04]  /*8750*/  LDGSTS.E.BYPASS.LTC128B.128.ZFILL [R204+0x4900], [R2.64], P1 ;  /* 0x0490000002cc7fae */ /* 0x0003e80008941d46 */
.L_x_84:
[----:B--234-:R-:W-:Y:S05]  /*8760*/  BSYNC B0 ;  /* 0x0000000000007941 */ /* 0x01cfea0003800000 */
.L_x_83:
[----:B-1----:R-:W-:Y:S01]  /*8770*/  FMNMX.FTZ R3, R155, R0, !PT ;  /* 0x000000009b037209 */ /* 0x002fe20007810000 */
[----:B------:R-:W0:Y:S01]  /*8780*/  LDGDEPBAR ;  /* 0x00000000000079af */ /* 0x000e220000000000 */
        /* <DEDUP_REMOVED lines=79> */
[----:B------:R-:W-:-:S05]  /*8c80*/  BRA.DIV ~URZ, `(.L_x_87) ;  /* 0x00007e327f007947 */ /* 0x000fca000b800000 */
[----:B------:R-:W1:Y:S04]  /*8c90*/  SHFL.BFLY PT, R3, R4, 0x2, 0x1f ;  /* 0x0c401f0004037f89 */ /* 0x000e6800000e0000 */
[----:B------:R-:W2:Y:S04]  /*8ca0*/  SHFL.BFLY PT, R2, R5, 0x2, 0x1f ;  /* 0x0c401f0005027f89 */ /* 0x000ea800000e0000 */
[----:B------:R-:W3:Y:S04]  /*8cb0*/  SHFL.BFLY PT, R8, R6, 0x2, 0x1f ;  /* 0x0c401f0006087f89 */ /* 0x000ee800000e0000 */
[----:B------:R-:W4:Y:S01]  /*8cc0*/  SHFL.BFLY PT, R11, R7, 0x2, 0x1f ;  /* 0x0c401f00070b7f89 */ /* 0x000f2200000e0000 */
[----:B-1----:R-:W-:Y:S02]  /*8cd0*/  FMNMX.FTZ R3, R4, R3, !PT ;  /* 0x0000000304037209 */ /* 0x002fe40007810000 */
[----:B--2---:R-:W-:Y:S02]  /*8ce0*/  FMNMX.FTZ R5, R5, R2, !PT ;  /* 0x0000000205057209 */ /* 0x004fe40007810000 */
[----:B---3--:R-:W-:Y:S03]  /*8cf0*/  FMNMX.FTZ R6, R6, R8, !PT ;  /* 0x0000000806067209 */ /* 0x008fe60007810000 */
[----:B------:R-:W1:Y:S01]  /*8d00*/  SHFL.BFLY PT, R9, R5, 0x1, 0x1f ;  /* 0x0c201f0005097f89 */ /* 0x000e6200000e0000 */
[----:B----4-:R-:W-:Y:S03]  /*8d10*/  FMNMX.FTZ R4, R7, R11, !PT ;  /* 0x0000000b07047209 */ /* 0x010fe60007810000 */
[----:B------:R-:W2:Y:S04]  /*8d20*/  SHFL.BFLY PT, R8, R3, 0x1, 0x1f ;  /* 0x0c201f0003087f89 */ /* 0x000ea800000e0000 */
[----:B------:R-:W3:Y:S04]  /*8d30*/  SHFL.BFLY PT, R10, R6, 0x1, 0x1f ;  /* 0x0c201f00060a7f89 */ /* 0x000ee800000e0000 */
[----:B------:R4:W4:Y:S01]  /*8d40*/  SHFL.BFLY PT, R2, R4, 0x1, 0x1f ;  /* 0x0c201f0004027f89 */ /* 0x00092200000e0000 */
[----:B-1----:R-:W-:Y:S02]  /*8d50*/  FMNMX.FTZ R71, R5, R9, !PT ;  /* 0x0000000905477209 */ /* 0x002fe40007810000 */
[----:B--2---:R-:W-:Y:S02]  /*8d60*/  FMNMX.FTZ R72, R3, R8, !PT ;  /* 0x0000000803487209 */ /* 0x004fe40007810000 */
[----:B---3--:R-:W-:Y:S03]  /*8d70*/  FMNMX.FTZ R70, R6, R10, !PT ;  /* 0x0000000a06467209 */ /* 0x008fe60007810000 */
.L_x_178:
[----:B------:R-:W-:Y:S01]  /*8d80*/  FADD.FTZ R0, -R72, R0 ;  /* 0x0000000048007221 */ /* 0x000fe20000010100 */
[----:B----4-:R-:W-:Y:S01]  /*8d90*/  FMNMX.FTZ R2, R2, R4, !PT ;  /* 0x0000000402027209 */ /* 0x010fe20007810000 */
[----:B------:R-:W-:Y:S01]  /*8da0*/  FMUL.FTZ R152, R72, c[0x0][0x2d0] ;  /* 0x0000b40048987a20 */ /* 0x000fe20000410000 */
[----:B------:R-:W-:Y:S01]  /*8db0*/  WARPSYNC 0xffffffff ;  /* 0xffffffff00007948 */ /* 0x000fe20003800000 */
[----:B------:R-:W-:Y:S01]  /*8dc0*/  FMUL.FTZ R0, R0, c[0x0][0x2d0] ;  /* 0x0000b40000007a20 */ /* 0x000fe20000410000 */
[----:B------:R-:W-:Y:S01]  /*8dd0*/  LDSM.16.MT88.4 R36, [R193] ;  /* 0x00000000c124783b */ /* 0x000fe20000004200 */
[--C-:B------:R-:W-:Y:S02]  /*8de0*/  FFMA.FTZ R7, R155, c[0x0][0x2d0], -R152.reuse ;  /* 0x0000b4009b077a23 */ /* 0x100fe40000010898 */
[----:B------:R1:W-:Y:S01]  /*8df0*/  MUFU.EX2 R69, R0 ;  /* 0x0000000000457308 */ /* 0x0003e20000000800 */
[----:B------:R-:W-:Y:S02]  /*8e00*/  FMUL.FTZ R155, R71, c[0x0][0x2d0] ;  /* 0x0000b400479b7a20 */ /* 0x000fe40000410000 */
[--C-:B------:R-:W-:Y:S02]  /*8e10*/  FFMA.FTZ R5, R158, c[0x0][0x2d0], -R152.reuse ;  /* 0x0000b4009e057a23 */ /* 0x100fe40000010898 */
[--C-:B------:R-:W-:Y:S01]  /*8e20*/  FFMA.FTZ R3, R170, c[0x0][0x2d0], -R152.reuse ;  /* 0x0000b400aa037a23 */ /* 0x100fe20000010898 */
[----:B------:R-:W-:Y:S01]  /*8e30*/  LDSM.16.MT88.4 R52, [R191] ;  /* 0x00000000bf34783b */ /* 0x000fe20000004200 */
[--C-:B------:R-:W-:Y:S02]  /*8e40*/  FFMA.FTZ R8, R153, c[0x0][0x2d0], -R152.reuse ;  /* 0x0000b40099087a23 */ /* 0x100fe40000010898 */
[----:B------:R-:W-:Y:S01]  /*8e50*/  FMUL.FTZ R153, R2, c[0x0][0x2d0] ;  /* 0x0000b40002997a20 */ /* 0x000fe20000410000 */
[----:B------:R-:W-:Y:S01]  /*8e60*/  MUFU.EX2 R170, R3 ;  /* 0x0000000300aa7308 */ /* 0x000fe20000000800 */
[--C-:B------:R-:W-:Y:S02]  /*8e70*/  FFMA.FTZ R9, R156, c[0x0][0x2d0], -R152.reuse ;  /* 0x0000b4009c097a23 */ /* 0x100fe40000010898 */
[----:B------:R-:W-:Y:S01]  /*8e80*/  FFMA.FTZ R4, R176, c[0x0][0x2d0], -R153 ;  /* 0x0000b400b0047a23 */ /* 0x000fe20000010899 */
[----:B------:R-:W-:Y:S01]  /*8e90*/  LDSM.16.MT88.4 R80, [R192] ;  /* 0x00000000c050783b */ /* 0x000fe20000004200 */
[--C-:B------:R-:W-:Y:S02]  /*8ea0*/  FFMA.FTZ R6, R159, c[0x0][0x2d0], -R152.reuse ;  /* 0x0000b4009f067a23 */ /* 0x100fe40000010898 */
[--C-:B------:R-:W-:Y:S02]  /*8eb0*/  FFMA.FTZ R16, R24, c[0x0][0x2d0], -R152.reuse ;  /* 0x0000b40018107a23 */ /* 0x100fe40000010898 */
[----:B------:R-:W-:Y:S01]  /*8ec0*/  FFMA.FTZ R24, R27, c[0x0][0x2d0], -R155 ;  /* 0x0000b4001b187a23 */ /* 0x000fe2000001089b */
[----:B------:R2:W-:Y:S01]  /*8ed0*/  MUFU.EX2 R156, R4 ;  /* 0x00000004009c7308 */ /* 0x0005e20000000800 */
[--C-:B------:R-:W-:Y:S02]  /*8ee0*/  FFMA.FTZ R32, R29, c[0x0][0x2d0], -R152.reuse ;  /* 0x0000b4001d207a23 */ /* 0x100fe40000010898 */
[----:B------:R-:W-:Y:S02]  /*8ef0*/  FFMA.FTZ R74, R199, c[0x0][0x2d0], -R152 ;  /* 0x0000b400c74a7a23 */ /* 0x000fe40000010898 */
[----:B-1----:R-:W-:Y:S02]  /*8f00*/  FADD.FTZ R0, -R71, R84 ;  /* 0x0000005447007221 */ /* 0x002fe40000010100 */
[--C-:B------:R-:W-:Y:S02]  /*8f10*/  FFMA.FTZ R75, R183, c[0x0][0x2d0], -R152.reuse ;  /* 0x0000b400b74b7a23 */ /* 0x100fe40000010898 */
[----:B------:R-:W-:Y:S01]  /*8f20*/  FMUL.FTZ R0, R0, c[0x0][0x2d0] ;  /* 0x0000b40000007a20 */ /* 0x000fe20000410000 */
[----:B------:R1:W-:Y:S01]  /*8f30*/  MUFU.EX2 R198, R7 ;  /* 0x0000000700c67308 */ /* 0x0003e20000000800 */
[--C-:B------:R-:W-:Y:S09]  /*8f40*/  FFMA.FTZ R73, R219, c[0x0][0x2d0], -R153.reuse ;  /* 0x0000b400db497a23 */ /* 0x100ff20000010899 */
[----:B------:R3:W4:Y:S01]  /*8f50*/  MUFU.EX2 R68, R0 ;  /* 0x0000000000447308 */ /* 0x0007220000000800 */
[----:B--2---:R-:W-:Y:S09]  /*8f60*/  FFMA.FTZ R4, R181, c[0x0][0x2d0], -R153 ;  /* 0x0000b400b5047a23 */ /* 0x004ff20000010899 */
[----:B------:R2:W-:Y:S01]  /*8f70*/  MUFU.EX2 R159, R4 ;  /* 0x00000004009f7308 */ /* 0x0005e20000000800 */
[--C-:B-1----:R-:W-:Y:S09]  /*8f80*/  FFMA.FTZ R7, R21, c[0x0][0x2d0], -R152.reuse ;  /* 0x0000b40015077a23 */ /* 0x102ff20000010898 */
[----:B------:R1:W-:Y:S01]  /*8f90*/  MUFU.EX2 R237, R6 ;  /* 0x0000000600ed7308 */ /* 0x0003e20000000800 */
[----:B---3--:R-:W-:Y:S09]  /*8fa0*/  FFMA.FTZ R0, R164, c[0x0][0x2d0], -R155 ;  /* 0x0000b400a4007a23 */ /* 0x008ff2000001089b */
[----:B------:R3:W-:Y:S01]  /*8fb0*/  MUFU.EX2 R164, R0 ;  /* 0x0000000000a47308 */ /* 0x0007e20000000800 */
[----:B--2---:R-:W-:Y:S09]  /*8fc0*/  FFMA.FTZ R4, R178, c[0x0][0x2d0], -R153 ;  /* 0x0000b400b2047a23 */ /* 0x004ff20000010899 */
[----:B------:R2:W-:Y:S01]  /*8fd0*/  MUFU.EX2 R232, R4 ;  /* 0x0000000400e87308 */ /* 0x0005e20000000800 */
[----:B-1----:R-:W-:Y:S09]  /*8fe0*/  FFMA.FTZ R6, R20, c[0x0][0x2d0], -R152 ;  /* 0x0000b40014067a23 */ /* 0x002ff20000010898 */
[----:B------:R1:W-:Y:S01]  /*8ff0*/  MUFU.EX2 R238, R5 ;  /* 0x0000000500ee7308 */ /* 0x0003e20000000800 */
[----:B---3--:R-:W-:Y:S09]  /*9000*/  FFMA.FTZ R0, R169, c[0x0][0x2d0], -R155 ;  /* 0x0000b400a9007a23 */ /* 0x008ff2000001089b */
[----:B------:R3:W-:Y:S01]  /*9010*/  MUFU.EX2 R236, R0 ;  /* 0x0000000000ec7308 */ /* 0x0007e20000000800 */
[----:B--2---:R-:W-:Y:S09]  /*9020*/  FFMA.FTZ R4, R177, c[0x0][0x2d0], -R153 ;  /* 0x0000b400b1047a23 */ /* 0x004ff20000010899 */
[----:B------:R-:W-:Y:S01]  /*9030*/  MUFU.EX2 R245, R4 ;  /* 0x0000000400f57308 */ /* 0x000fe20000000800 */
[--C-:B-1----:R-:W-:Y:S09]  /*9040*/  FFMA.FTZ R5, R87, c[0x0][0x2d0], -R155.reuse ;  /* 0x0000b40057057a23 */ /* 0x102ff2000001089b */
[----:B------:R-:W-:Y:S01]  /*9050*/  MUFU.EX2 R51, R5 ;  /* 0x0000000500337308 */ /* 0x000fe20000000800 */
[--C-:B---3--:R-:W-:Y:S09]  /*9060*/  FFMA.FTZ R0, R157, c[0x0][0x2d0], -R155.reuse ;  /* 0x0000b4009d007a23 */ /* 0x108ff2000001089b */
[----:B------:R1:W-:Y:S10]  /*9070*/  MUFU.EX2 R235, R0 ;  /* 0x0000000000eb7308 */ /* 0x0003f40000000800 */
[----:B------:R-:W-:Y:S10]  /*9080*/  MUFU.EX2 R59, R7 ;  /* 0x00000007003b7308 */ /* 0x000ff40000000800 */
[----:B------:R-:W-:Y:S01]  /*9090*/  MUFU.EX2 R60, R6 ;  /* 0x00000006003c7308 */ /* 0x000fe20000000800 */
[--C-:B-1----:R-:W-:Y:S02]  /*90a0*/  FFMA.FTZ R0, R154, c[0x0][0x2d0], -R155.reuse ;  /* 0x0000b4009a007a23 */ /* 0x102fe4000001089b */
[----:B------:R-:W-:Y:S07]  /*90b0*/  FMUL.FTZ R154, R70, c[0x0][0x2d0] ;  /* 0x0000b400469a7a20 */ /* 0x000fee0000410000 */
[----:B------:R1:W2:Y:S01]  /*90c0*/  MUFU.EX2 R158, R0 ;  /* 0x00000000009e7308 */ /* 0x0002a20000000800 */
[--C-:B------:R-:W-:Y:S02]  /*90d0*/  FFMA.FTZ R4, R25, c[0x0][0x2d0], -R154.reuse ;  /* 0x0000b40019047a23 */ /* 0x100fe4000001089a */
[--C-:B------:R-:W-:Y:S02]  /*90e0*/  FFMA.FTZ R12, R28, c[0x0][0x2d0], -R154.reuse ;  /* 0x0000b4001c0c7a23 */ /* 0x100fe4000001089a */
[--C-:B------:R-:W-:Y:S02]  /*90f0*/  FFMA.FTZ R48, R185, c[0x0][0x2d0], -R154.reuse ;  /* 0x0000b400b9307a23 */ /* 0x100fe4000001089a */
[----:B------:R-:W-:Y:S02]  /*9100*/  FFMA.FTZ R28, R31, c[0x0][0x2d0], -R155 ;  /* 0x0000b4001f1c7a23 */ /* 0x000fe4000001089b */
[--C-:B------:R-:W-:Y:S01]  /*9110*/  FFMA.FTZ R44, R186, c[0x0][0x2d0], -R154.reuse ;  /* 0x0000b400ba2c7a23 */ /* 0x100fe2000001089a */
[----:B------:R-:W-:Y:S10]  /*9120*/  MUFU.EX2 R252, R4 ;  /* 0x0000000400fc7308 */ /* 0x000ff40000000800 */
[----:B------:R3:W-:Y:S01]  /*9130*/  MUFU.EX2 R251, R12 ;  /* 0x0000000c00fb7308 */ /* 0x0007e20000000800 */
[----:B-1----:R-:W-:Y:S04]  /*9140*/  FADD.FTZ R0, -R70, R85 ;  /* 0x0000005546007221 */ /* 0x002fe80000010100 */
[----:B------:R-:W-:Y:S05]  /*9150*/  FMUL.FTZ R0, R0, c[0x0][0x2d0] ;  /* 0x0000b40000007a20 */ /* 0x000fea0000410000 */
[----:B------:R-:W-:Y:S10]  /*9160*/  MUFU.EX2 R50, R9 ;  /* 0x0000000900327308 */ /* 0x000ff40000000800 */
[----:B------:R1:W5:Y:S01]  /*9170*/  MUFU.EX2 R3, R0 ;  /* 0x0000000000037308 */ /* 0x0003620000000800 */
[--C-:B---3--:R-:W-:Y:S09]  /*9180*/  FFMA.FTZ R12, R166, c[0x0][0x2d0], -R154.reuse ;  /* 0x0000b400a60c7a23 */ /* 0x108ff2000001089a */
[----:B------:R-:W-:Y:S10]  /*9190*/  MUFU.EX2 R57, R8 ;  /* 0x0000000800397308 */ /* 0x000ff40000000800 */
[----:B------:R-:W-:Y:S01]  /*91a0*/  MUFU.EX2 R249, R12 ;  /* 0x0000000c00f97308 */ /* 0x000fe20000000800 */
[--C-:B-1----:R-:W-:Y:S09]  /*91b0*/  FFMA.FTZ R0, R168, c[0x0][0x2d0], -R154.reuse ;  /* 0x0000b400a8007a23 */ /* 0x102ff2000001089a */
[----:B------:R1:W-:Y:S10]  /*91c0*/  MUFU.EX2 R157, R0 ;  /* 0x00000000009d7308 */ /* 0x0003f40000000800 */
[----:B------:R-:W-:Y:S10]  /*91d0*/  MUFU.EX2 R250, R16 ;  /* 0x0000001000fa7308 */ /* 0x000ff40000000800 */
[----:B------:R-:W-:Y:S01]  /*91e0*/  MUFU.EX2 R247, R24 ;  /* 0x0000001800f77308 */ /* 0x000fe20000000800 */
[--C-:B-1----:R-:W-:Y:S09]  /*91f0*/  FFMA.FTZ R0, R171, c[0x0][0x2d0], -R154.reuse ;  /* 0x0000b400ab007a23 */ /* 0x102ff2000001089a */
[----:B------:R1:W3:Y:S10]  /*9200*/  MUFU.EX2 R233, R0 ;  /* 0x0000000000e97308 */ /* 0x0002f40000000800 */
[----:B------:R2:W-:Y:S10]  /*9210*/  MUFU.EX2 R246, R28 ;  /* 0x0000001c00f67308 */ /* 0x0005f40000000800 */
[----:B------:R-:W-:Y:S01]  /*9220*/  MUFU.EX2 R243, R32 ;  /* 0x0000002000f37308 */ /* 0x000fe20000000800 */
[----:B-1----:R-:W-:Y:S09]  /*9230*/  FFMA.FTZ R0, R167, c[0x0][0x2d0], -R154 ;  /* 0x0000b400a7007a23 */ /* 0x002ff2000001089a */
[----:B------:R1:W-:Y:S01]  /*9240*/  MUFU.EX2 R234, R0 ;  /* 0x0000000000ea7308 */ /* 0x0003e20000000800 */
[----:B--2---:R-:W-:Y:S09]  /*9250*/  FFMA.FTZ R28, R30, c[0x0][0x2d0], -R152 ;  /* 0x0000b4001e1c7a23 */ /* 0x004ff20000010898 */
[----:B------:R-:W-:Y:S10]  /*9260*/  MUFU.EX2 R242, R28 ;  /* 0x0000001c00f27308 */ /* 0x000ff40000000800 */
[----:B------:R2:W-:Y:S01]  /*9270*/  MUFU.EX2 R186, R44 ;  /* 0x0000002c00ba7308 */ /* 0x0005e20000000800 */
[--C-:B-1----:R-:W-:Y:S09]  /*9280*/  FFMA.FTZ R0, R165, c[0x0][0x2d0], -R154.reuse ;  /* 0x0000b400a5007a23 */ /* 0x102ff2000001089a */
[----:B------:R1:W1:Y:S10]  /*9290*/  MUFU.EX2 R49, R0 ;  /* 0x0000000000317308 */ /* 0x0002740000000800 */
[----:B------:R-:W-:Y:S01]  /*92a0*/  MUFU.EX2 R239, R48 ;  /* 0x0000003000ef7308 */ /* 0x000fe20000000800 */
[----:B--2---:R-:W-:Y:S09]  /*92b0*/  FFMA.FTZ R44, R188, c[0x0][0x2d0], -R154 ;  /* 0x0000b400bc2c7a23 */ /* 0x004ff2000001089a */
[----:B------:R-:W-:Y:S01]  /*92c0*/  MUFU.EX2 R188, R44 ;  /* 0x0000002c00bc7308 */ /* 0x000fe20000000800 */
[--C-:B-1----:R-:W-:Y:S09]  /*92d0*/  FFMA.FTZ R0, R22, c[0x0][0x2d0], -R155.reuse ;  /* 0x0000b40016007a23 */ /* 0x102ff2000001089b */
[----:B------:R1:W-:Y:S10]  /*92e0*/  MUFU.EX2 R58, R0 ;  /* 0x00000000003a7308 */ /* 0x0003f40000000800 */
[----:B------:R2:W-:Y:S10]  /*92f0*/  MUFU.EX2 R181, R74 ;  /* 0x0000004a00b57308 */ /* 0x0005f40000000800 */
[----:B------:R3:W-:Y:S01]  /*9300*/  MUFU.EX2 R177, R75 ;  /* 0x0000004b00b17308 */ /* 0x0007e20000000800 */
[--C-:B-1----:R-:W-:Y:S09]  /*9310*/  FFMA.FTZ R0, R19, c[0x0][0x2d0], -R155.reuse ;  /* 0x0000b40013007a23 */ /* 0x102ff2000001089b */
[----:B------:R1:W-:Y:S01]  /*9320*/  MUFU.EX2 R47, R0 ;  /* 0x00000000002f7308 */ /* 0x0003e20000000800 */
[----:B--2---:R-:W-:Y:S09]  /*9330*/  FFMA.FTZ R74, R182, c[0x0][0x2d0], -R152 ;  /* 0x0000b400b64a7a23 */ /* 0x004ff20000010898 */
[----:B------:R2:W-:Y:S01]  /*9340*/  MUFU.EX2 R176, R74 ;  /* 0x0000004a00b07308 */ /* 0x0005e20000000800 */
[--C-:B---3--:R-:W-:Y:S02]  /*9350*/  FFMA.FTZ R75, R210, c[0x0][0x2d0], -R155.reuse ;  /* 0x0000b400d24b7a23 */ /* 0x108fe4000001089b */
[--C-:B-1----:R-:W-:Y:S07]  /*9360*/  FFMA.FTZ R0, R18, c[0x0][0x2d0], -R155.reuse ;  /* 0x0000b40012007a23 */ /* 0x102fee000001089b */
[----:B------:R1:W-:Y:S01]  /*9370*/  MUFU.EX2 R61, R0 ;  /* 0x00000000003d7308 */ /* 0x0003e20000000800 */
[--C-:B--2---:R-:W-:Y:S09]  /*9380*/  FFMA.FTZ R74, R203, c[0x0][0x2d0], -R155.reuse ;  /* 0x0000b400cb4a7a23 */ /* 0x104ff2000001089b */
[----:B------:R2:W-:Y:S01]  /*9390*/  MUFU.EX2 R169, R74 ;  /* 0x0000004a00a97308 */ /* 0x0005e20000000800 */
[----:B-1----:R-:W-:Y:S02]  /*93a0*/  FFMA.FTZ R0, R23, c[0x0][0x2d0], -R154 ;  /* 0x0000b40017007a23 */ /* 0x002fe4000001089a */
[----:B------:R-:W1:Y:S07]  /*93b0*/  LDSM.16.MT88.4 R20, [R190] ;  /* 0x00000000be14783b */ /* 0x000e6e0000004200 */
[----:B------:R3:W-:Y:S01]  /*93c0*/  MUFU.EX2 R56, R0 ;  /* 0x0000000000387308 */ /* 0x0007e20000000800 */
[----:B--2---:R-:W-:Y:S02]  /*93d0*/  FFMA.FTZ R74, R211, c[0x0][0x2d0], -R155 ;  /* 0x0000b400d34a7a23 */ /* 0x004fe4000001089b */
[----:B---3--:R-:W-:Y:S02]  /*93e0*/  FADD.FTZ R0, -R2, R86 ;  /* 0x0000005602007221 */ /* 0x008fe40000010100 */
[----:B------:R-:W2:Y:S02]  /*93f0*/  LDSM.16.MT88.4 R84, [R190+0x800] ;  /* 0x00080000be54783b */ /* 0x000ea40000004200 */
[----:B------:R-:W-:Y:S06]  /*9400*/  FMUL.FTZ R0, R0, c[0x0][0x2d0] ;  /* 0x0000b40000007a20 */ /* 0x000fec0000410000 */
[----:B------:R-:W3:Y:S01]  /*9410*/  MUFU.EX2 R0, R0 ;  /* 0x0000000000007308 */ /* 0x000ee20000000800 */
[----:B----4-:R-:W-:Y:S01]  /*9420*/  FMUL.FTZ R6, R68, R94 ;  /* 0x0000005e44067220 */ /* 0x010fe20000410000 */
[----:B------:R-:W-:Y:S01]  /*9430*/  F2FP.PACK_AB R79, R158, R235 ;  /* 0x000000eb9e4f723e */ /* 0x000fe200000000ff */
[----:B------:R-:W-:Y:S01]  /*9440*/  FMUL.FTZ R7, R68, R95 ;  /* 0x0000005f44077220 */ /* 0x000fe20000410000 */
[----:B------:R-:W-:Y:S01]  /*9450*/  F2FP.PACK_AB R76, R170, R198 ;  /* 0x000000c6aa4c723e */ /* 0x000fe200000000ff */
[C---:B------:R-:W-:Y:S01]  /*9460*/  FMUL.FTZ R4, R69.reuse, R92 ;  /* 0x0000005c45047220 */ /* 0x040fe20000410000 */
[----:B------:R-:W-:Y:S01]  /*9470*/  F2FP.PACK_AB R77, R236, R164 ;  /* 0x000000a4ec4d723e */ /* 0x000fe200000000ff */
[----:B------:R-:W-:Y:S01]  /*9480*/  FMUL.FTZ R5, R69, R93 ;  /* 0x0000005d45057220 */ /* 0x000fe20000410000 */
[----:B------:R-:W-:Y:S01]  /*9490*/  F2FP.PACK_AB R78, R238, R237 ;  /* 0x000000edee4e723e */ /* 0x000fe200000000ff */
[----:B-----5:R-:W-:Y:S01]  /*94a0*/  FMUL.FTZ R8, R3, R88 ;  /* 0x0000005803087220 */ /* 0x020fe20000410000 */
[----:B------:R-:W-:Y:S01]  /*94b0*/  F2FP.PACK_AB R64, R233, R157 ;  /* 0x0000009de940723e */ /* 0x000fe200000000ff */
[----:B------:R-:W-:Y:S01]  /*94c0*/  FMUL.FTZ R9, R3, R89 ;  /* 0x0000005903097220 */ /* 0x000fe20000410000 */
[----:B------:R-:W-:Y:S01]  /*94d0*/  F2FP.PACK_AB R66, R49, R234 ;  /* 0x000000ea3142723e */ /* 0x000fe200000000ff */
[----:B------:R-:W-:Y:S01]  /*94e0*/  FMUL.FTZ R12, R3, R96 ;  /* 0x00000060030c7220 */ /* 0x000fe20000410000 */
[----:B------:R-:W-:Y:S01]  /*94f0*/  F2FP.PACK_AB R65, R159, R156 ;  /* 0x0000009c9f41723e */ /* 0x000fe200000000ff */
[-C--:B-1----:R-:W-:Y:S05]  /*9500*/  HMMA.16816.F32 R4, R76, R20.reuse, R4 ;  /* 0x000000144c04723c */ /* 0x082fea0000001804 */
[----:B------:R-:W-:Y:S01]  /*9510*/  F2FP.PACK_AB R67, R245, R232 ;  /* 0x000000e8f543723e */ /* 0x000fe200000000ff */
[----:B------:R-:W-:Y:S02]  /*9520*/  FMUL.FTZ R13, R3, R97 ;  /* 0x00000061030d7220 */ /* 0x000fe40000410000 */
[C---:B------:R-:W-:Y:S04]  /*9530*/  FMUL.FTZ R16, R69.reuse, R100 ;  /* 0x0000006445107220 */ /* 0x040fe80000410000 */
[C---:B---3--:R-:W-:Y:S02]  /*9540*/  FMUL.FTZ R10, R0.reuse, R90 ;  /* 0x0000005a000a7220 */ /* 0x048fe40000410000 */
[C---:B------:R-:W-:Y:S02]  /*9550*/  FMUL.FTZ R11, R0.reuse, R91 ;  /* 0x0000005b000b7220 */ /* 0x040fe40000410000 */
[----:B------:R-:W1:Y:S01]  /*9560*/  LDSM.16.MT88.4 R88, [R193+0x800] ;  /* 0x00080000c158783b */ /* 0x000e620000004200 */
[C---:B------:R-:W-:Y:S02]  /*9570*/  FMUL.FTZ R14, R0.reuse, R98 ;  /* 0x00000062000e7220 */ /* 0x040fe40000410000 */
[----:B------:R-:W-:Y:S02]  /*9580*/  FMUL.FTZ R15, R0, R99 ;  /* 0x00000063000f7220 */ /* 0x000fe40000410000 */
[C---:B------:R-:W-:Y:S03]  /*9590*/  HMMA.16816.F32 R8, R64.reuse, R20, R8 ;  /* 0x000000144008723c */ /* 0x040fe60000001808 */
[----:B------:R-:W-:Y:S01]  /*95a0*/  LDSM.16.MT88.4 R96, [R191+0x1000] ;  /* 0x00100000bf60783b */ /* 0x000fe20000004200 */
[C---:B------:R-:W-:Y:S02]  /*95b0*/  FMUL.FTZ R33, R69.reuse, R117 ;  /* 0x0000007545217220 */ /* 0x040fe40000410000 */
[----:B------:R-:W-:Y:S02]  /*95c0*/  FMUL.FTZ R34, R68, R118 ;  /* 0x0000007644227220 */ /* 0x000fe40000410000 */
[-C--:B------:R-:W-:Y:S04]  /*95d0*/  HMMA.16816.F32 R12, R64, R22.reuse, R12 ;  /* 0x00000016400c723c */ /* 0x080fe8000000180c */
[--C-:B------:R-:W-:Y:S02]  /*95e0*/  FFMA.FTZ R20, R26, c[0x0][0x2d0], -R152.reuse ;  /* 0x0000b4001a147a23 */ /* 0x100fe40000010898 */
[----:B------:R-:W-:Y:S02]  /*95f0*/  FMUL.FTZ R17, R69, R101 ;  /* 0x0000006545117220 */ /* 0x000fe40000410000 */
[----:B------:R3:W-:Y:S01]  /*9600*/  MUFU.EX2 R248, R20 ;  /* 0x0000001400f87308 */ /* 0x0007e20000000800 */
[C---:B------:R-:W-:Y:S03]  /*9610*/  FMUL.FTZ R18, R68.reuse, R102 ;  /* 0x0000006644127220 */ /* 0x040fe60000410000 */
[C---:B------:R-:W-:Y:S02]  /*9620*/  FMUL.FTZ R19, R68.reuse, R103 ;  /* 0x0000006744137220 */ /* 0x040fe40000410000 */
[C---:B------:R-:W-:Y:S02]  /*9630*/  FMUL.FTZ R35, R68.reuse, R119 ;  /* 0x0000007744237220 */ /* 0x040fe40000410000 */
[--C-:B------:R-:W-:Y:S02]  /*9640*/  FFMA.FTZ R93, R179, c[0x0][0x2d0], -R152.reuse ;  /* 0x0000b400b35d7a23 */ /* 0x100fe40000010898 */
[C---:B------:R-:W-:Y:S01]  /*9650*/  FMUL.FTZ R48, R69.reuse, R132 ;  /* 0x0000008445307220 */ /* 0x040fe20000410000 */
[C---:B------:R-:W-:Y:S01]  /*9660*/  HMMA.16816.F32 R16, R76.reuse, R22, R16 ;  /* 0x000000164c10723c */ /* 0x040fe20000001810 */
[----:B------:R-:W-:Y:S03]  /*9670*/  MUFU.EX2 R165, R93 ;  /* 0x0000005d00a57308 */ /* 0x000fe60000000800 */
[----:B------:R-:W-:Y:S02]  /*9680*/  FMUL.FTZ R21, R69, R105 ;  /* 0x0000006945157220 */ /* 0x000fe40000410000 */
[----:B------:R-:W-:Y:S02]  /*9690*/  FMUL.FTZ R24, R3, R108 ;  /* 0x0000006c03187220 */ /* 0x000fe40000410000 */
[C---:B------:R-:W-:Y:S04]  /*96a0*/  FMUL.FTZ R22, R68.reuse, R106 ;  /* 0x0000006a44167220 */ /* 0x040fe80000410000 */
[----:B------:R-:W-:Y:S02]  /*96b0*/  FMUL.FTZ R23, R68, R107 ;  /* 0x0000006b44177220 */ /* 0x000fe40000410000 */
[----:B---3--:R-:W-:Y:S02]  /*96c0*/  FMUL.FTZ R20, R69, R104 ;  /* 0x0000006845147220 */ /* 0x008fe40000410000 */
[----:B------:R-:W-:Y:S02]  /*96d0*/  FFMA.FTZ R92, R180, c[0x0][0x2d0], -R152 ;  /* 0x0000b400b45c7a23 */ /* 0x000fe40000010898 */
[--C-:B------:R-:W-:Y:S02]  /*96e0*/  FFMA.FTZ R101, R225, c[0x0][0x2d0], -R153.reuse ;  /* 0x0000b400e1657a23 */ /* 0x100fe40000010899 */
[----:B------:R3:W-:Y:S01]  /*96f0*/  MUFU.EX2 R168, R92 ;  /* 0x0000005c00a87308 */ /* 0x0007e20000000800 */
[-C--:B------:R-:W-:Y:S03]  /*9700*/  HMMA.16816.F32 R20, R76, R36.reuse, R20 ;  /* 0x000000244c14723c */ /* 0x080fe60000001814 */
[----:B------:R-:W-:Y:S02]  /*9710*/  FMUL.FTZ R25, R3, R109 ;  /* 0x0000006d03197220 */ /* 0x000fe40000410000 */
[C---:B------:R-:W-:Y:S02]  /*9720*/  FMUL.FTZ R26, R0.reuse, R110 ;  /* 0x0000006e001a7220 */ /* 0x040fe40000410000 */
[----:B------:R-:W-:Y:S02]  /*9730*/  FMUL.FTZ R27, R0, R111 ;  /* 0x0000006f001b7220 */ /* 0x000fe40000410000 */
[--C-:B------:R-:W-:Y:S03]  /*9740*/  FFMA.FTZ R102, R223, c[0x0][0x2d0], -R153.reuse ;  /* 0x0000b400df667a23 */ /* 0x100fe60000010899 */
[----:B------:R-:W-:Y:S02]  /*9750*/  FFMA.FTZ R103, R222, c[0x0][0x2d0], -R153 ;  /* 0x0000b400de677a23 */ /* 0x000fe40000010899 */
[C---:B------:R-:W-:Y:S04]  /*9760*/  HMMA.16816.F32 R24, R64.reuse, R36, R24 ;  /* 0x000000244018723c */ /* 0x040fe80000001818 */
[C---:B------:R-:W-:Y:S01]  /*9770*/  FMUL.FTZ R28, R3.reuse, R112 ;  /* 0x00000070031c7220 */ /* 0x040fe20000410000 */
[----:B------:R-:W-:Y:S01]  /*9780*/  MOV R112, R57 ;  /* 0x0000003900707202 */ /* 0x000fe20000000f00 */
[----:B------:R-:W-:Y:S01]  /*9790*/  FMUL.FTZ R29, R3, R113 ;  /* 0x00000071031d7220 */ /* 0x000fe20000410000 */
[----:B------:R-:W-:Y:S01]  /*97a0*/  MOV R113, R56 ;  /* 0x0000003800717202 */ /* 0x000fe20000000f00 */
[--C-:B------:R-:W-:Y:S01]  /*97b0*/  FFMA.FTZ R36, R40, c[0x0][0x2d0], -R155.reuse ;  /* 0x0000b40028247a23 */ /* 0x100fe2000001089b */
[----:B---3--:R-:W-:Y:S03]  /*97c0*/  LDSM.16.MT88.4 R92, [R193+0x1000] ;  /* 0x00100000c15c783b */ /* 0x008fe60000004200 */
[--C-:B------:R-:W-:Y:S01]  /*97d0*/  FFMA.FTZ R40, R41, c[0x0][0x2d0], -R155.reuse ;  /* 0x0000b40029287a23 */ /* 0x100fe2000001089b */
[----:B------:R3:W-:Y:S01]  /*97e0*/  MUFU.EX2 R241, R36 ;  /* 0x0000002400f17308 */ /* 0x0007e20000000800 */
[C---:B------:R-:W-:Y:S01]  /*97f0*/  FMUL.FTZ R30, R0.reuse, R114 ;  /* 0x00000072001e7220 */ /* 0x040fe20000410000 */
[----:B------:R-:W-:Y:S01]  /*9800*/  MOV R114, R51 ;  /* 0x0000003300727202 */ /* 0x000fe20000000f00 */
[----:B------:R-:W-:Y:S01]  /*9810*/  FMUL.FTZ R31, R0, R115 ;  /* 0x00000073001f7220 */ /* 0x000fe20000410000 */
[----:B------:R-:W-:Y:S01]  /*9820*/  MOV R115, R50 ;  /* 0x0000003200737202 */ /* 0x000fe20000000f00 */
[----:B------:R-:W-:Y:S02]  /*9830*/  FMUL.FTZ R45, R3, R129 ;  /* 0x00000081032d7220 */ /* 0x000fe40000410000 */
[C---:B------:R-:W-:Y:S02]  /*9840*/  FMUL.FTZ R37, R69.reuse, R121 ;  /* 0x0000007945257220 */ /* 0x040fe40000410000 */
[----:B------:R-:W4:Y:S01]  /*9850*/  LDL.LU R121, [R1] ;  /* 0x0000000001797983 */ /* 0x000f220000300800 */
[-C--:B------:R-:W-:Y:S01]  /*9860*/  HMMA.16816.F32 R28, R64, R38.reuse, R28 ;  /* 0x00000026401c723c */ /* 0x080fe2000000181c */
[----:B------:R5:W-:Y:S02]  /*9870*/  MUFU.EX2 R240, R40 ;  /* 0x0000002800f07308 */ /* 0x000be40000000800 */
[C---:B------:R-:W-:Y:S01]  /*9880*/  FMUL.FTZ R32, R69.reuse, R116 ;  /* 0x0000007445207220 */ /* 0x040fe20000410000 */
[----:B------:R-:W4:Y:S01]  /*9890*/  LDL.LU R119, [R1+0x4] ;  /* 0x0000040001777983 */ /* 0x000f220000300800 */
[----:B------:R-:W-:Y:S01]  /*98a0*/  MOV R116, R49 ;  /* 0x0000003100747202 */ /* 0x000fe20000000f00 */
[C---:B------:R-:W-:Y:S02]  /*98b0*/  FMUL.FTZ R49, R69.reuse, R133 ;  /* 0x0000008545317220 */ /* 0x040fe40000410000 */
[----:B------:R-:W4:Y:S01]  /*98c0*/  LDL.LU R118, [R1+0x8] ;  /* 0x0000080001767983 */ /* 0x000f220000300800 */
[C---:B------:R-:W-:Y:S01]  /*98d0*/  FMUL.FTZ R50, R68.reuse, R134 ;  /* 0x0000008644327220 */ /* 0x040fe20000410000 */
[C---:B------:R-:W-:Y:S02]  /*98e0*/  HMMA.16816.F32 R32, R76.reuse, R38, R32 ;  /* 0x000000264c20723c */ /* 0x040fe40000001820 */
[----:B------:R-:W4:Y:S02]  /*98f0*/  LDL.LU R117, [R1+0xc] ;  /* 0x00000c0001757983 */ /* 0x000f240000300800 */
[----:B---3--:R-:W-:Y:S01]  /*9900*/  FMUL.FTZ R36, R69, R120 ;  /* 0x0000007845247220 */ /* 0x008fe20000410000 */
[----:B------:R-:W-:Y:S01]  /*9910*/  MOV R120, R58 ;  /* 0x0000003a00787202 */ /* 0x000fe20000000f00 */
[C---:B------:R-:W-:Y:S02]  /*9920*/  FMUL.FTZ R41, R3.reuse, R125 ;  /* 0x0000007d03297220 */ /* 0x040fe40000410000 */
[C---:B------:R-:W-:Y:S01]  /*9930*/  FMUL.FTZ R38, R68.reuse, R122 ;  /* 0x0000007a44267220 */ /* 0x040fe20000410000 */
[----:B------:R-:W-:Y:S02]  /*9940*/  MOV R122, R158 ;  /* 0x0000009e007a7202 */ /* 0x000fe40000000f00 */
[----:B------:R-:W-:Y:S01]  /*9950*/  MUFU.EX2 R158, R102 ;  /* 0x00000066009e7308 */ /* 0x000fe20000000800 */
[C---:B------:R-:W-:Y:S02]  /*9960*/  FMUL.FTZ R39, R68.reuse, R123 ;  /* 0x0000007b44277220 */ /* 0x040fe40000410000 */
[----:B------:R-:W-:Y:S02]  /*9970*/  FMUL.FTZ R51, R68, R135 ;  /* 0x0000008744337220 */ /* 0x000fe40000410000 */
[----:B-----5:R-:W-:Y:S01]  /*9980*/  FMUL.FTZ R40, R3, R124 ;  /* 0x0000007c03287220 */ /* 0x020fe20000410000 */
[----:B------:R-:W-:Y:S01]  /*9990*/  LDSM.16.MT88.4 R132, [R191+0x2000] ;  /* 0x00200000bf84783b */ /* 0x000fe20000004200 */
[----:B------:R-:W-:Y:S01]  /*99a0*/  FFMA.FTZ R100, R163, c[0x0][0x2d0], -R155 ;  /* 0x0000b400a3647a23 */ /* 0x000fe2000001089b */
[-C--:B------:R-:W-:Y:S02]  /*99b0*/  HMMA.16816.F32 R36, R76, R52.reuse, R36 ;  /* 0x000000344c24723c */ /* 0x080fe40000001824 */
[----:B------:R3:W-:Y:S01]  /*99c0*/  MUFU.EX2 R124, R73 ;  /* 0x00000049007c7308 */ /* 0x0007e20000000800 */
[C---:B------:R-:W-:Y:S01]  /*99d0*/  FMUL.FTZ R42, R0.reuse, R126 ;  /* 0x0000007e002a7220 */ /* 0x040fe20000410000 */
[----:B------:R-:W-:Y:S01]  /*99e0*/  MOV R126, R60 ;  /* 0x0000003c007e7202 */ /* 0x000fe20000000f00 */
[C---:B------:R-:W-:Y:S01]  /*99f0*/  FMUL.FTZ R43, R0.reuse, R127 ;  /* 0x0000007f002b7220 */ /* 0x040fe20000410000 */
[----:B------:R-:W-:Y:S01]  /*9a00*/  MOV R127, R47 ;  /* 0x0000002f007f7202 */ /* 0x000fe20000000f00 */
[C---:B------:R-:W-:Y:S02]  /*9a10*/  FMUL.FTZ R44, R3.reuse, R128 ;  /* 0x00000080032c7220 */ /* 0x040fe40000410000 */
[C---:B------:R-:W-:Y:S03]  /*9a20*/  FMUL.FTZ R46, R0.reuse, R130 ;  /* 0x00000082002e7220 */ /* 0x040fe60000410000 */
[C---:B------:R-:W-:Y:S01]  /*9a30*/  HMMA.16816.F32 R40, R64.reuse, R52, R40 ;  /* 0x000000344028723c */ /* 0x040fe20000001828 */
[----:B------:R-:W-:Y:S03]  /*9a40*/  MUFU.EX2 R163, R75 ;  /* 0x0000004b00a37308 */ /* 0x000fe60000000800 */
[C---:B------:R-:W-:Y:S01]  /*9a50*/  FMUL.FTZ R47, R0.reuse, R131 ;  /* 0x00000083002f7220 */ /* 0x040fe20000410000 */
[----:B------:R-:W-:Y:S01]  /*9a60*/  MOV R131, R59 ;  /* 0x0000003b00837202 */ /* 0x000fe20000000f00 */
[----:B------:R-:W-:Y:S01]  /*9a70*/  FMUL.FTZ R59, R0, R143 ;  /* 0x0000008f003b7220 */ /* 0x000fe20000410000 */
[----:B------:R-:W-:Y:S01]  /*9a80*/  MOV R130, R61 ;  /* 0x0000003d00827202 */ /* 0x000fe20000000f00 */
[----:B------:R-:W-:Y:S03]  /*9a90*/  FMUL.FTZ R56, R3, R140 ;  /* 0x0000008c03387220 */ /* 0x000fe60000410000 */
[-C--:B------:R-:W-:Y:S03]  /*9aa0*/  HMMA.16816.F32 R44, R64, R54.reuse, R44 ;  /* 0x00000036402c723c */ /* 0x080fe6000000182c */
[--C-:B---3--:R-:W-:Y:S02]  /*9ab0*/  FFMA.FTZ R73, R221, c[0x0][0x2d0], -R153.reuse ;  /* 0x0000b400dd497a23 */ /* 0x108fe40000010899 */
[----:B------:R-:W-:Y:S02]  /*9ac0*/  FMUL.FTZ R57, R3, R141 ;  /* 0x0000008d03397220 */ /* 0x000fe40000410000 */
[----:B------:R3:W-:Y:S01]  /*9ad0*/  MUFU.EX2 R129, R73 ;  /* 0x0000004900817308 */ /* 0x0007e20000000800 */
[C---:B------:R-:W-:Y:S04]  /*9ae0*/  HMMA.16816.F32 R48, R76.reuse, R54, R48 ;  /* 0x000000364c30723c */ /* 0x040fe80000001830 */
[--C-:B------:R-:W-:Y:S02]  /*9af0*/  FFMA.FTZ R58, R216, c[0x0][0x2d0], -R153.reuse ;  /* 0x0000b400d83a7a23 */ /* 0x100fe40000010899 */
[----:B------:R-:W-:Y:S02]  /*9b00*/  FFMA.FTZ R52, R187, c[0x0][0x2d0], -R154 ;  /* 0x0000b400bb347a23 */ /* 0x000fe4000001089a */
[----:B------:R-:W-:Y:S01]  /*9b10*/  FMUL.FTZ R55, R68, R139 ;  /* 0x0000008b44377220 */ /* 0x000fe20000410000 */
[----:B------:R5:W-:Y:S03]  /*9b20*/  MUFU.EX2 R111, R58 ;  /* 0x0000003a006f7308 */ /* 0x000be60000000800 */
[--C-:B------:R-:W-:Y:S02]  /*9b30*/  FFMA.FTZ R60, R218, c[0x0][0x2d0], -R153.reuse ;  /* 0x0000b400da3c7a23 */ /* 0x100fe40000010899 */
[----:B------:R-:W-:Y:S02]  /*9b40*/  FMUL.FTZ R54, R68, R138 ;  /* 0x0000008a44367220 */ /* 0x000fe40000410000 */
[----:B------:R-:W-:Y:S02]  /*9b50*/  FMUL.FTZ R53, R69, R137 ;  /* 0x0000008945357220 */ /* 0x000fe40000410000 */
[----:B------:R-:W-:Y:S01]  /*9b60*/  FMUL.FTZ R61, R3, R145 ;  /* 0x00000091033d7220 */ /* 0x000fe20000410000 */
[----:B------:R1:W-:Y:S01]  /*9b70*/  MUFU.EX2 R185, R52 ;  /* 0x0000003400b97308 */ /* 0x0003e20000000800 */
[C---:B------:R-:W-:Y:S02]  /*9b80*/  FMUL.FTZ R62, R0.reuse, R146 ;  /* 0x00000092003e7220 */ /* 0x040fe40000410000 */
[----:B------:R-:W-:Y:S02]  /*9b90*/  FMUL.FTZ R63, R0, R147 ;  /* 0x00000093003f7220 */ /* 0x000fe40000410000 */
[--C-:B---3--:R-:W-:Y:S02]  /*9ba0*/  FFMA.FTZ R73, R200, c[0x0][0x2d0], -R152.reuse ;  /* 0x0000b400c8497a23 */ /* 0x108fe40000010898 */
[--C-:B------:R-:W-:Y:S02]  /*9bb0*/  FFMA.FTZ R105, R161, c[0x0][0x2d0], -R152.reuse ;  /* 0x0000b400a1697a23 */ /* 0x100fe40000010898 */
[----:B------:R-:W-:Y:S01]  /*9bc0*/  FFMA.FTZ R152, R160, c[0x0][0x2d0], -R152 ;  /* 0x0000b400a0987a23 */ /* 0x000fe20000010898 */
[----:B------:R3:W-:Y:S01]  /*9bd0*/  MUFU.EX2 R179, R73 ;  /* 0x0000004900b37308 */ /* 0x0007e20000000800 */
[--C-:B------:R-:W-:Y:S02]  /*9be0*/  FFMA.FTZ R104, R207, c[0x0][0x2d0], -R154.reuse ;  /* 0x0000b400cf687a23 */ /* 0x100fe4000001089a */
[--C-:B------:R-:W-:Y:S02]  /*9bf0*/  FFMA.FTZ R106, R174, c[0x0][0x2d0], -R154.reuse ;  /* 0x0000b400ae6a7a23 */ /* 0x100fe4000001089a */
[----:B-----5:R-:W-:Y:S02]  /*9c00*/  FMUL.FTZ R58, R0, R142 ;  /* 0x0000008e003a7220 */ /* 0x020fe40000410000 */
[--C-:B------:R-:W-:Y:S02]  /*9c10*/  FFMA.FTZ R107, R173, c[0x0][0x2d0], -R154.reuse ;  /* 0x0000b400ad6b7a23 */ /* 0x100fe4000001089a */
[--C-:B------:R-:W-:Y:S01]  /*9c20*/  FFMA.FTZ R108, R215, c[0x0][0x2d0], -R153.reuse ;  /* 0x0000b400d76c7a23 */ /* 0x100fe20000010899 */
[----:B------:R5:W2:Y:S01]  /*9c30*/  MUFU.EX2 R125, R60 ;  /* 0x0000003c007d7308 */ /* 0x000aa20000000800 */
[--C-:B------:R-:W-:Y:S02]  /*9c40*/  FFMA.FTZ R109, R213, c[0x0][0x2d0], -R153.reuse ;  /* 0x0000b400d56d7a23 */ /* 0x100fe40000010899 */
[----:B------:R-:W-:Y:S02]  /*9c50*/  FFMA.FTZ R110, R208, c[0x0][0x2d0], -R153 ;  /* 0x0000b400d06e7a23 */ /* 0x000fe40000010899 */
[----:B-1----:R-:W-:Y:S05]  /*9c60*/  FMUL.FTZ R52, R69, R136 ;  /* 0x0000008845347220 */ /* 0x002fea0000410000 */
[----:B------:R-:W-:Y:S02]  /*9c70*/  MUFU.EX2 R141, R101 ;  /* 0x00000065008d7308 */ /* 0x000fe40000000800 */
[-C--:B------:R-:W-:Y:S03]  /*9c80*/  HMMA.16816.F32 R52, R76, R80.reuse, R52 ;  /* 0x000000504c34723c */ /* 0x080fe60000001834 */
[--C-:B---3--:R-:W-:Y:S05]  /*9c90*/  FFMA.FTZ R73, R205, c[0x0][0x2d0], -R155.reuse ;  /* 0x0000b400cd497a23 */ /* 0x108fea000001089b */
[C---:B------:R-:W-:Y:S01]  /*9ca0*/  HMMA.16816.F32 R56, R64.reuse, R80, R56 ;  /* 0x000000504038723c */ /* 0x040fe20000001838 */
[----:B------:R1:W-:Y:S03]  /*9cb0*/  MUFU.EX2 R139, R73 ;  /* 0x00000049008b7308 */ /* 0x0003e60000000800 */
[----:B-----5:R-:W-:Y:S03]  /*9cc0*/  FMUL.FTZ R60, R3, R144 ;  /* 0x00000090033c7220 */ /* 0x020fe60000410000 */
[----:B------:R-:W-:Y:S02]  /*9cd0*/  F2FP.PACK_AB R80, R252, R113 ;  /* 0x00000071fc50723e */ /* 0x000fe400000000ff */
[----:B--2---:R-:W-:Y:S02]  /*9ce0*/  F2FP.PACK_AB R81, R125, R111 ;  /* 0x0000006f7d51723e */ /* 0x004fe400000000ff */
[-C--:B------:R-:W-:Y:S01]  /*9cf0*/  HMMA.16816.F32 R60, R64, R82.reuse, R60 ;  /* 0x00000052403c723c */ /* 0x080fe2000000183c */
[----:B------:R-:W-:Y:S06]  /*9d00*/  MUFU.EX2 R160, R100 ;  /* 0x0000006400a07308 */ /* 0x000fec0000000800 */
[C---:B------:R-:W-:Y:S02]  /*9d10*/  FMUL.FTZ R66, R68.reuse, R150 ;  /* 0x0000009644427220 */ /* 0x040fe40000410000 */
[----:B------:R-:W-:Y:S02]  /*9d20*/  FMUL.FTZ R67, R68, R151 ;  /* 0x0000009744437220 */ /* 0x000fe40000410000 */
[----:B------:R-:W-:Y:S01]  /*9d30*/  MUFU.EX2 R161, R152 ;  /* 0x0000009800a17308 */ /* 0x000fe20000000800 */
[----:B------:R-:W-:Y:S01]  /*9d40*/  FMUL.FTZ R64, R69, R148 ;  /* 0x0000009445407220 */ /* 0x000fe20000410000 */
[----:B------:R-:W-:Y:S01]  /*9d50*/  F2FP.PACK_AB R148, R165, R168 ;  /* 0x000000a8a594723e */ /* 0x000fe200000000ff */
[--C-:B-1----:R-:W-:Y:S02]  /*9d60*/  FFMA.FTZ R73, R206, c[0x0][0x2d0], -R155.reuse ;  /* 0x0000b400ce497a23 */ /* 0x102fe4000001089b */
[----:B------:R-:W-:Y:S05]  /*9d70*/  FMUL.FTZ R65, R69, R149 ;  /* 0x0000009545417220 */ /* 0x000fea0000410000 */
[----:B------:R1:W-:Y:S02]  /*9d80*/  MUFU.EX2 R178, R73 ;  /* 0x0000004900b27308 */ /* 0x0003e40000000800 */
[----:B------:R-:W-:Y:S07]  /*9d90*/  HMMA.16816.F32 R64, R76, R82, R64 ;  /* 0x000000524c40723c */ /* 0x000fee0000001840 */
[----:B------:R-:W-:Y:S01]  /*9da0*/  F2FP.PACK_AB R76, R112, R115 ;  /* 0x00000073704c723e */ /* 0x000fe200000000ff */
[----:B------:R-:W-:Y:S01]  /*9db0*/  MUFU.EX2 R152, R107 ;  /* 0x0000006b00987308 */ /* 0x000fe20000000800 */
[----:B------:R-:W-:Y:S03]  /*9dc0*/  F2FP.PACK_AB R77, R120, R114 ;  /* 0x00000072784d723e */ /* 0x000fe600000000ff */
[----:B------:R-:W-:Y:S02]  /*9dd0*/  F2FP.PACK_AB R78, R126, R131 ;  /* 0x000000837e4e723e */ /* 0x000fe400000000ff */
[----:B------:R-:W-:Y:S02]  /*9de0*/  F2FP.PACK_AB R79, R130, R127 ;  /* 0x0000007f824f723e */ /* 0x000fe400000000ff */
[----:B------:R-:W-:Y:S02]  /*9df0*/  F2FP.PACK_AB R82, R249, R251 ;  /* 0x000000fbf952723e */ /* 0x000fe400000000ff */
[----:B------:R-:W-:Y:S03]  /*9e00*/  F2FP.PACK_AB R83, R129, R124 ;  /* 0x0000007c8153723e */ /* 0x000fe600000000ff */
[-C--:B------:R-:W-:Y:S03]  /*9e10*/  HMMA.16816.F32 R4, R76, R84.reuse, R4 ;  /* 0x000000544c04723c */ /* 0x080fe60000001804 */
[--C-:B-1----:R-:W-:Y:S02]  /*9e20*/  FFMA.FTZ R73, R202, c[0x0][0x2d0], -R155.reuse ;  /* 0x0000b400ca497a23 */ /* 0x102fe4000001089b */
[----:B------:R-:W-:Y:S02]  /*9e30*/  FFMA.FTZ R155, R162, c[0x0][0x2d0], -R155 ;  /* 0x0000b400a29b7a23 */ /* 0x000fe4000001089b */
[----:B------:R1:W-:Y:S01]  /*9e40*/  MUFU.EX2 R171, R73 ;  /* 0x0000004900ab7308 */ /* 0x0003e20000000800 */
[C---:B------:R-:W-:Y:S08]  /*9e50*/  HMMA.16816.F32 R8, R80.reuse, R84, R8 ;  /* 0x000000545008723c */ /* 0x040ff00000001808 */
[-C--:B------:R-:W-:Y:S01]  /*9e60*/  HMMA.16816.F32 R12, R80, R86.reuse, R12 ;  /* 0x00000056500c723c */ /* 0x080fe2000000180c */
[----:B------:R-:W2:Y:S07]  /*9e70*/  MUFU.EX2 R162, R105 ;  /* 0x0000006900a27308 */ /* 0x000eae0000000800 */
[C---:B------:R-:W-:Y:S01]  /*9e80*/  HMMA.16816.F32 R16, R76.reuse, R86, R16 ;  /* 0x000000564c10723c */ /* 0x040fe20000001810 */
[----:B------:R-:W3:Y:S03]  /*9e90*/  LDSM.16.MT88.4 R84, [R191+0x800] ;  /* 0x00080000bf54783b */ /* 0x000ee60000004200 */
[--C-:B-1----:R-:W-:Y:S04]  /*9ea0*/  FFMA.FTZ R73, R217, c[0x0][0x2d0], -R154.reuse ;  /* 0x0000b400d9497a23 */ /* 0x102fe8000001089a */
[-C--:B------:R-:W-:Y:S01]  /*9eb0*/  HMMA.16816.F32 R20, R76, R88.reuse, R20 ;  /* 0x000000584c14723c */ /* 0x080fe20000001814 */
[----:B------:R1:W-:Y:S07]  /*9ec0*/  MUFU.EX2 R142, R73 ;  /* 0x00000049008e7308 */ /* 0x0003ee0000000800 */
[C---:B------:R-:W-:Y:S04]  /*9ed0*/  HMMA.16816.F32 R24, R80.reuse, R88, R24 ;  /* 0x000000585018723c */ /* 0x040fe80000001818 */
[----:B--2---:R-:W-:Y:S04]  /*9ee0*/  F2FP.PACK_AB R150, R161, R162 ;  /* 0x000000a2a196723e */ /* 0x004fe800000000ff */
[-C--:B------:R-:W-:Y:S08]  /*9ef0*/  HMMA.16816.F32 R28, R80, R90.reuse, R28 ;  /* 0x0000005a501c723c */ /* 0x080ff0000000181c */
[C---:B------:R-:W-:Y:S01]  /*9f00*/  HMMA.16816.F32 R32, R76.reuse, R90, R32 ;  /* 0x0000005a4c20723c */ /* 0x040fe20000001820 */
[----:B------:R-:W2:Y:S03]  /*9f10*/  LDSM.16.MT88.4 R88, [R192+0x800] ;  /* 0x00080000c058783b */ /* 0x000ea60000004200 */
[--C-:B-1----:R-:W-:Y:S04]  /*9f20*/  FFMA.FTZ R73, R214, c[0x0][0x2d0], -R154.reuse ;  /* 0x0000b400d6497a23 */ /* 0x102fe8000001089a */
[----:B------:R1:W-:Y:S01]  /*9f30*/  MUFU.EX2 R143, R73 ;  /* 0x00000049008f7308 */ /* 0x0003e20000000800 */
[-C--:B---3--:R-:W-:Y:S08]  /*9f40*/  HMMA.16816.F32 R36, R76, R84.reuse, R36 ;  /* 0x000000544c24723c */ /* 0x088ff00000001824 */
[C---:B------:R-:W-:Y:S08]  /*9f50*/  HMMA.16816.F32 R40, R80.reuse, R84, R40 ;  /* 0x000000545028723c */ /* 0x040ff00000001828 */
[-C--:B------:R-:W-:Y:S04]  /*9f60*/  HMMA.16816.F32 R44, R80, R86.reuse, R44 ;  /* 0x00000056502c723c */ /* 0x080fe8000000182c */
[--C-:B-1----:R-:W-:Y:S04]  /*9f70*/  FFMA.FTZ R73, R212, c[0x0][0x2d0], -R154.reuse ;  /* 0x0000b400d4497a23 */ /* 0x102fe8000001089a */
[C---:B------:R-:W-:Y:S01]  /*9f80*/  HMMA.16816.F32 R48, R76.reuse, R86, R48 ;  /* 0x000000564c30723c */ /* 0x040fe20000001830 */
[----:B------:R-:W1:Y:S01]  /*9f90*/  LDSM.16.MT88.4 R84, [R190+0x1000] ;  /* 0x00100000be54783b */ /* 0x000e620000004200 */
[----:B------:R3:W-:Y:S06]  /*9fa0*/  MUFU.EX2 R166, R73 ;  /* 0x0000004900a67308 */ /* 0x0007ec0000000800 */
[-C--:B--2---:R-:W-:Y:S08]  /*9fb0*/  HMMA.16816.F32 R52, R76, R88.reuse, R52 ;  /* 0x000000584c34723c */ /* 0x084ff00000001834 */
[C---:B------:R-:W-:Y:S08]  /*9fc0*/  HMMA.16816.F32 R56, R80.reuse, R88, R56 ;  /* 0x000000585038723c */ /* 0x040ff00000001838 */
[-C--:B------:R-:W-:Y:S04]  /*9fd0*/  HMMA.16816.F32 R60, R80, R90.reuse, R60 ;  /* 0x0000005a503c723c */ /* 0x080fe8000000183c */
[--C-:B---3--:R-:W-:Y:S02]  /*9fe0*/  FFMA.FTZ R73, R209, c[0x0][0x2d0], -R154.reuse ;  /* 0x0000b400d1497a23 */ /* 0x108fe4000001089a */
[----:B------:R-:W-:Y:S01]  /*9ff0*/  FFMA.FTZ R154, R172, c[0x0][0x2d0], -R154 ;  /* 0x0000b400ac9a7a23 */ /* 0x000fe2000001089a */
[----:B------:R-:W-:Y:S01]  /*a000*/  F2FP.PACK_AB R80, R188, R186 ;  /* 0x000000babc50723e */ /* 0x000fe200000000ff */
[----:B------:R-:W-:Y:S01]  /*a010*/  HMMA.16816.F32 R64, R76, R90, R64 ;  /* 0x0000005a4c40723c */ /* 0x000fe20000001840 */
[----:B------:R2:W-:Y:S01]  /*a020*/  MUFU.EX2 R167, R73 ;  /* 0x0000004900a77308 */ /* 0x0005e20000000800 */
[----:B------:R-:W3:Y:S02]  /*a030*/  LDSM.16.MT88.4 R88, [R192+0x1000] ;  /* 0x00100000c058783b */ /* 0x000ee40000004200 */
[----:B------:R-:W-:Y:S01]  /*a040*/  F2FP.PACK_AB R82, R185, R239 ;  /* 0x000000efb952723e */ /* 0x000fe200000000ff */
[----:B----4-:R-:W-:Y:S01]  /*a050*/  FFMA.FTZ R69, R69, R121, R198 ;  /* 0x0000007945457223 */ /* 0x010fe200000100c6 */
[----:B------:R-:W-:Y:S02]  /*a060*/  MOV R121, R116 ;  /* 0x0000007400797202 */ /* 0x000fe40000000f00 */
[----:B------:R-:W-:Y:S01]  /*a070*/  F2FP.PACK_AB R76, R248, R250 ;  /* 0x000000faf84c723e */ /* 0x000fe200000000ff */
[----:B------:R-:W-:Y:S02]  /*a080*/  FFMA.FTZ R68, R68, R119, R164 ;  /* 0x0000007744447223 */ /* 0x000fe400000100a4 */
[----:B------:R-:W4:Y:S01]  /*a090*/  MUFU.EX2 R164, R74 ;  /* 0x0000004a00a47308 */ /* 0x000f220000000800 */
[----:B------:R-:W-:Y:S01]  /*a0a0*/  F2FP.PACK_AB R77, R246, R247 ;  /* 0x000000f7f64d723e */ /* 0x000fe200000000ff */
[----:B------:R-:W-:Y:S01]  /*a0b0*/  FFMA.FTZ R3, R3, R118, R157 ;  /* 0x0000007603037223 */ /* 0x000fe2000001009d */
[----:B------:R-:W-:Y:S01]  /*a0c0*/  F2FP.PACK_AB R78, R243, R242 ;  /* 0x000000f2f34e723e */ /* 0x000fe200000000ff */
[----:B------:R-:W-:Y:S01]  /*a0d0*/  FADD.FTZ R68, R236, R68 ;  /* 0x00000044ec447221 */ /* 0x000fe20000010000 */
[----:B------:R-:W-:Y:S01]  /*a0e0*/  F2FP.PACK_AB R79, R240, R241 ;  /* 0x000000f1f04f723e */ /* 0x000fe200000000ff */
[----:B------:R-:W-:Y:S02]  /*a0f0*/  FFMA.FTZ R0, R0, R117, R156 ;  /* 0x0000007500007223 */ /* 0x000fe4000001009c */
[----:B------:R-:W-:Y:S01]  /*a100*/  LDSM.16.MT88.4 R116, [R193+0x2000] ;  /* 0x00200000c174783b */ /* 0x000fe20000004200 */
[----:B------:R-:W-:Y:S01]  /*a110*/  FADD.FTZ R3, R233, R3 ;  /* 0x00000003e9037221 */ /* 0x000fe20000010000 */
[----:B------:R5:W-:Y:S02]  /*a120*/  MUFU.EX2 R157, R103 ;  /* 0x00000067009d7308 */ /* 0x000be40000000800 */
[-C--:B-1----:R-:W-:Y:S03]  /*a130*/  HMMA.16816.F32 R4, R76, R84.reuse, R4 ;  /* 0x000000544c04723c */ /* 0x082fe60000001804 */
[----:B--2---:R-:W-:Y:S05]  /*a140*/  FFMA.FTZ R73, R226, c[0x0][0x2d0], -R153 ;  /* 0x0000b400e2497a23 */ /* 0x004fea0000010899 */
[----:B------:R1:W-:Y:S01]  /*a150*/  MUFU.EX2 R128, R73 ;  /* 0x0000004900807308 */ /* 0x0003e20000000800 */
[----:B----4-:R-:W-:Y:S03]  /*a160*/  F2FP.PACK_AB R149, R163, R164 ;  /* 0x000000a4a395723e */ /* 0x010fe600000000ff */
[----:B------:R-:W-:Y:S02]  /*a170*/  FADD.FTZ R74, R170, R69 ;  /* 0x00000045aa4a7221 */ /* 0x000fe40000010000 */
[----:B------:R-:W-:Y:S02]  /*a180*/  FADD.FTZ R69, R159, R0 ;  /* 0x000000009f457221 */ /* 0x000fe40000010000 */
[----:B------:R-:W-:Y:S02]  /*a190*/  FADD.FTZ R0, R237, R74 ;  /* 0x0000004aed007221 */ /* 0x000fe40000010000 */
[----:B------:R-:W2:Y:S01]  /*a1a0*/  MUFU.EX2 R159, R155 ;  /* 0x0000009b009f7308 */ /* 0x000ea20000000800 */
[----:B------:R-:W-:Y:S02]  /*a1b0*/  FADD.FTZ R74, R235, R68 ;  /* 0x00000044eb4a7221 */ /* 0x000fe40000010000 */
[----:B------:R-:W-:Y:S01]  /*a1c0*/  FADD.FTZ R68, R232, R69 ;  /* 0x00000045e8447221 */ /* 0x000fe20000010000 */
[----:B-----5:R-:W-:Y:S03]  /*a1d0*/  LDSM.16.MT88.4 R100, [R190+0x2000] ;  /* 0x00200000be64783b */ /* 0x020fe60000004200 */
[----:B------:R-:W-:Y:S03]  /*a1e0*/  FADD.FTZ R68, R245, R68 ;  /* 0x00000044f5447221 */ /* 0x000fe60000010000 */
[----:B------:R-:W-:Y:S01]  /*a1f0*/  MUFU.EX2 R156, R104 ;  /* 0x00000068009c7308 */ /* 0x000fe20000000800 */
[----:B------:R-:W-:Y:S02]  /*a200*/  FADD.FTZ R68, R111, R68 ;  /* 0x000000446f447221 */ /* 0x000fe40000010000 */
[--C-:B-1----:R-:W-:Y:S07]  /*a210*/  FFMA.FTZ R73, R228, c[0x0][0x2d0], -R153.reuse ;  /* 0x0000b400e4497a23 */ /* 0x102fee0000010899 */
[----:B------:R1:W4:Y:S01]  /*a220*/  MUFU.EX2 R138, R73 ;  /* 0x00000049008a7308 */ /* 0x0003220000000800 */
[----:B--2---:R-:W-:Y:S09]  /*a230*/  F2FP.PACK_AB R151, R159, R160 ;  /* 0x000000a09f97723e */ /* 0x004ff200000000ff */
[----:B------:R-:W2:Y:S01]  /*a240*/  MUFU.EX2 R155, R106 ;  /* 0x0000006a009b7308 */ /* 0x000ea20000000800 */
[--C-:B-1----:R-:W-:Y:S01]  /*a250*/  FFMA.FTZ R73, R227, c[0x0][0x2d0], -R153.reuse ;  /* 0x0000b400e3497a23 */ /* 0x102fe20000010899 */
[----:B----4-:R-:W-:Y:S08]  /*a260*/  F2FP.PACK_AB R81, R138, R128 ;  /* 0x000000808a51723e */ /* 0x010ff000000000ff */
[----:B------:R1:W-:Y:S01]  /*a270*/  MUFU.EX2 R137, R73 ;  /* 0x0000004900897308 */ /* 0x0003e20000000800 */
[----:B--2---:R-:W-:Y:S01]  /*a280*/  F2FP.PACK_AB R144, R155, R156 ;  /* 0x0000009c9b90723e */ /* 0x004fe200000000ff */
[--C-:B-1----:R-:W-:Y:S08]  /*a290*/  FFMA.FTZ R73, R229, c[0x0][0x2d0], -R153.reuse ;  /* 0x0000b400e5497a23 */ /* 0x102ff00000010899 */
[----:B------:R-:W1:Y:S02]  /*a2a0*/  MUFU.EX2 R136, R73 ;  /* 0x0000004900887308 */ /* 0x000e640000000800 */
[----:B-1----:R-:W-:Y:S01]  /*a2b0*/  F2FP.PACK_AB R83, R136, R137 ;  /* 0x000000898853723e */ /* 0x002fe200000000ff */
[--C-:B------:R-:W-:Y:S02]  /*a2c0*/  FFMA.FTZ R73, R224, c[0x0][0x2d0], -R153.reuse ;  /* 0x0000b400e0497a23 */ /* 0x100fe40000010899 */
[----:B------:R-:W-:Y:S05]  /*a2d0*/  FFMA.FTZ R153, R175, c[0x0][0x2d0], -R153 ;  /* 0x0000b400af997a23 */ /* 0x000fea0000010899 */
[----:B------:R1:W2:Y:S01]  /*a2e0*/  MUFU.EX2 R140, R73 ;  /* 0x00000049008c7308 */ /* 0x0002a20000000800 */
[C---:B------:R-:W-:Y:S08]  /*a2f0*/  HMMA.16816.F32 R8, R80.reuse, R84, R8 ;  /* 0x000000545008723c */ /* 0x040ff00000001808 */
[-C--:B------:R-:W-:Y:S01]  /*a300*/  HMMA.16816.F32 R12, R80, R86.reuse, R12 ;  /* 0x00000056500c723c */ /* 0x080fe2000000180c */
[----:B------:R-:W-:Y:S07]  /*a310*/  MUFU.EX2 R75, R153 ;  /* 0x00000099004b7308 */ /* 0x000fee0000000800 */
[C---:B------:R-:W-:Y:S01]  /*a320*/  HMMA.16816.F32 R16, R76.reuse, R86, R16 ;  /* 0x000000564c10723c */ /* 0x040fe20000001810 */
[----:B------:R-:W4:Y:S03]  /*a330*/  LDSM.16.MT88.4 R84, [R190+0x1800] ;  /* 0x00180000be54783b */ /* 0x000f260000004200 */
[----:B-1----:R-:W-:Y:S04]  /*a340*/  FADD.FTZ R73, R234, R3 ;  /* 0x00000003ea497221 */ /* 0x002fe80000010000 */
[-C--:B------:R-:W-:Y:S04]  /*a350*/  HMMA.16816.F32 R20, R76, R92.reuse, R20 ;  /* 0x0000005c4c14723c */ /* 0x080fe80000001814 */
[----:B------:R-:W-:Y:S02]  /*a360*/  FADD.FTZ R69, R121, R73 ;  /* 0x0000004979457221 */ /* 0x000fe40000010000 */
[----:B------:R-:W-:Y:S02]  /*a370*/  FADD.FTZ R3, R238, R0 ;  /* 0x00000000ee037221 */ /* 0x000fe40000010000 */
[C---:B------:R-:W-:Y:S04]  /*a380*/  HMMA.16816.F32 R24, R80.reuse, R92, R24 ;  /* 0x0000005c5018723c */ /* 0x040fe80000001818 */
[----:B------:R-:W-:Y:S02]  /*a390*/  FADD.FTZ R0, R122, R74 ;  /* 0x0000004a7a007221 */ /* 0x000fe40000010000 */
[----:B------:R-:W-:Y:S02]  /*a3a0*/  FADD.FTZ R3, R115, R3 ;  /* 0x0000000373037221 */ /* 0x000fe40000010000 */
[-C--:B------:R-:W-:Y:S04]  /*a3b0*/  HMMA.16816.F32 R28, R80, R94.reuse, R28 ;  /* 0x0000005e501c723c */ /* 0x080fe8000000181c */
[----:B------:R-:W-:Y:S02]  /*a3c0*/  FADD.FTZ R73, R114, R0 ;  /* 0x0000000072497221 */ /* 0x000fe40000010000 */
[----:B------:R-:W-:Y:S02]  /*a3d0*/  FADD.FTZ R69, R113, R69 ;  /* 0x0000004571457221 */ /* 0x000fe40000010000 */
[C---:B------:R-:W-:Y:S01]  /*a3e0*/  HMMA.16816.F32 R32, R76.reuse, R94, R32 ;  /* 0x0000005e4c20723c */ /* 0x040fe20000001820 */
[----:B------:R-:W1:Y:S03]  /*a3f0*/  LDSM.16.MT88.4 R92, [R193+0x1800] ;  /* 0x00180000c15c783b */ /* 0x000e660000004200 */
[----:B------:R-:W-:Y:S02]  /*a400*/  FADD.FTZ R0, R112, R3 ;  /* 0x0000000370007221 */ /* 0x000fe40000010000 */
[----:B------:R-:W-:Y:S02]  /*a410*/  FADD.FTZ R3, R125, R68 ;  /* 0x000000447d037221 */ /* 0x000fe40000010000 */
[-C--:B------:R-:W-:Y:S04]  /*a420*/  HMMA.16816.F32 R36, R76, R96.reuse, R36 ;  /* 0x000000604c24723c */ /* 0x080fe80000001824 */
[----:B------:R-:W-:Y:S04]  /*a430*/  FADD.FTZ R0, R131, R0 ;  /* 0x0000000083007221 */ /* 0x000fe80000010000 */
[C---:B------:R-:W-:Y:S08]  /*a440*/  HMMA.16816.F32 R40, R80.reuse, R96, R40 ;  /* 0x000000605028723c */ /* 0x040ff00000001828 */
[-C--:B------:R-:W-:Y:S08]  /*a450*/  HMMA.16816.F32 R44, R80, R98.reuse, R44 ;  /* 0x00000062502c723c */ /* 0x080ff0000000182c */
[C---:B------:R-:W-:Y:S01]  /*a460*/  HMMA.16816.F32 R48, R76.reuse, R98, R48 ;  /* 0x000000624c30723c */ /* 0x040fe20000001830 */
[----:B------:R-:W5:Y:S07]  /*a470*/  LDSM.16.MT88.4 R96, [R191+0x1800] ;  /* 0x00180000bf60783b */ /* 0x000f6e0000004200 */
[-C--:B---3--:R-:W-:Y:S08]  /*a480*/  HMMA.16816.F32 R52, R76, R88.reuse, R52 ;  /* 0x000000584c34723c */ /* 0x088ff00000001834 */
[C---:B------:R-:W-:Y:S08]  /*a490*/  HMMA.16816.F32 R56, R80.reuse, R88, R56 ;  /* 0x000000585038723c */ /* 0x040ff00000001838 */
[-C--:B------:R-:W-:Y:S07]  /*a4a0*/  HMMA.16816.F32 R60, R80, R90.reuse, R60 ;  /* 0x0000005a503c723c */ /* 0x080fee000000183c */
[----:B------:R-:W-:Y:S01]  /*a4b0*/  F2FP.PACK_AB R80, R143, R142 ;  /* 0x0000008e8f50723e */ /* 0x000fe200000000ff */
[----:B------:R-:W-:Y:S01]  /*a4c0*/  HMMA.16816.F32 R64, R76, R90, R64 ;  /* 0x0000005a4c40723c */ /* 0x000fe20000001840 */
[----:B------:R-:W3:Y:S03]  /*a4d0*/  LDSM.16.MT88.4 R88, [R192+0x1800] ;  /* 0x00180000c058783b */ /* 0x000ee60000004200 */
[----:B------:R-:W-:Y:S02]  /*a4e0*/  F2FP.PACK_AB R82, R167, R166 ;  /* 0x000000a6a752723e */ /* 0x000fe400000000ff */
[----:B--2---:R-:W-:Y:S02]  /*a4f0*/  F2FP.PACK_AB R81, R140, R141 ;  /* 0x0000008d8c51723e */ /* 0x004fe400000000ff */
[----:B------:R-:W-:Y:S04]  /*a500*/  F2FP.PACK_AB R76, R179, R181 ;  /* 0x000000b5b34c723e */ /* 0x000fe800000000ff */
[----:B------:R-:W-:Y:S02]  /*a510*/  F2FP.PACK_AB R77, R178, R139 ;  /* 0x0000008bb24d723e */ /* 0x000fe400000000ff */
[----:B------:R-:W-:Y:S02]  /*a520*/  F2FP.PACK_AB R78, R176, R177 ;  /* 0x000000b1b04e723e */ /* 0x000fe400000000ff */
[----:B------:R-:W-:Y:S02]  /*a530*/  F2FP.PACK_AB R79, R169, R171 ;  /* 0x000000aba94f723e */ /* 0x000fe400000000ff */
[----:B------:R-:W-:Y:S05]  /*a540*/  F2FP.PACK_AB R83, R157, R158 ;  /* 0x0000009e9d53723e */ /* 0x000fea00000000ff */
[-C--:B----4-:R-:W-:Y:S08]  /*a550*/  HMMA.16816.F32 R4, R76, R84.reuse, R4 ;  /* 0x000000544c04723c */ /* 0x090ff00000001804 */
[C---:B------:R-:W-:Y:S01]  /*a560*/  HMMA.16816.F32 R8, R80.reuse, R84, R8 ;  /* 0x000000545008723c */ /* 0x040fe20000001808 */
[----:B------:R-:W-:Y:S07]  /*a570*/  MUFU.EX2 R85, R109 ;  /* 0x0000006d00557308 */ /* 0x000fee0000000800 */
[-C--:B------:R-:W-:Y:S03]  /*a580*/  HMMA.16816.F32 R12, R80, R86.reuse, R12 ;  /* 0x00000056500c723c */ /* 0x080fe6000000180c */
[----:B------:R-:W2:Y:S05]  /*a590*/  MUFU.EX2 R84, R110 ;  /* 0x0000006e00547308 */ /* 0x000eaa0000000800 */
[C---:B------:R-:W-:Y:S05]  /*a5a0*/  HMMA.16816.F32 R16, R76.reuse, R86, R16 ;  /* 0x000000564c10723c */ /* 0x040fea0000001810 */
[----:B------:R-:W4:Y:S03]  /*a5b0*/  MUFU.EX2 R87, R154 ;  /* 0x0000009a00577308 */ /* 0x000f260000000800 */
[-C--:B-1----:R-:W-:Y:S07]  /*a5c0*/  HMMA.16816.F32 R20, R76, R92.reuse, R20 ;  /* 0x0000005c4c14723c */ /* 0x082fee0000001814 */
[----:B------:R-:W1:Y:S01]  /*a5d0*/  MUFU.EX2 R86, R108 ;  /* 0x0000006c00567308 */ /* 0x000e620000000800 */
[C---:B------:R-:W-:Y:S04]  /*a5e0*/  HMMA.16816.F32 R24, R80.reuse, R92, R24 ;  /* 0x0000005c5018723c */ /* 0x040fe80000001818 */
[----:B--2---:R-:W-:Y:S04]  /*a5f0*/  F2FP.PACK_AB R147, R75, R84 ;  /* 0x000000544b93723e */ /* 0x004fe800000000ff */
[-C--:B------:R-:W-:Y:S04]  /*a600*/  HMMA.16816.F32 R28, R80, R94.reuse, R28 ;  /* 0x0000005e501c723c */ /* 0x080fe8000000181c */
[----:B----4-:R-:W-:Y:S04]  /*a610*/  F2FP.PACK_AB R146, R87, R152 ;  /* 0x000000985792723e */ /* 0x010fe800000000ff */
[C---:B------:R-:W-:Y:S04]  /*a620*/  HMMA.16816.F32 R32, R76.reuse, R94, R32 ;  /* 0x0000005e4c20723c */ /* 0x040fe80000001820 */
[----:B-1----:R-:W-:Y:S04]  /*a630*/  F2FP.PACK_AB R145, R85, R86 ;  /* 0x000000565591723e */ /* 0x002fe800000000ff */
[-C--:B-----5:R-:W-:Y:S08]  /*a640*/  HMMA.16816.F32 R36, R76, R96.reuse, R36 ;  /* 0x000000604c24723c */ /* 0x0a0ff00000001824 */
[C---:B------:R-:W-:Y:S08]  /*a650*/  HMMA.16816.F32 R40, R80.reuse, R96, R40 ;  /* 0x000000605028723c */ /* 0x040ff00000001828 */
[-C--:B------:R-:W-:Y:S08]  /*a660*/  HMMA.16816.F32 R44, R80, R98.reuse, R44 ;  /* 0x00000062502c723c */ /* 0x080ff0000000182c */
[C---:B------:R-:W-:Y:S08]  /*a670*/  HMMA.16816.F32 R48, R76.reuse, R98, R48 ;  /* 0x000000624c30723c */ /* 0x040ff00000001830 */
[-C--:B---3--:R-:W-:Y:S08]  /*a680*/  HMMA.16816.F32 R52, R76, R88.reuse, R52 ;  /* 0x000000584c34723c */ /* 0x088ff00000001834 */
[C---:B------:R-:W-:Y:S08]  /*a690*/  HMMA.16816.F32 R56, R80.reuse, R88, R56 ;  /* 0x000000585038723c */ /* 0x040ff00000001838 */
[-C--:B------:R-:W-:Y:S08]  /*a6a0*/  HMMA.16816.F32 R60, R80, R90.reuse, R60 ;  /* 0x0000005a503c723c */ /* 0x080ff0000000183c */
[----:B------:R-:W-:Y:S08]  /*a6b0*/  HMMA.16816.F32 R64, R76, R90, R64 ;  /* 0x0000005a4c40723c */ /* 0x000ff00000001840 */
[-C--:B------:R-:W-:Y:S01]  /*a6c0*/  HMMA.16816.F32 R92, R148, R100.reuse, R4 ;  /* 0x00000064945c723c */ /* 0x080fe20000001804 */
[----:B------:R-:W1:Y:S07]  /*a6d0*/  LDSM.16.MT88.4 R4, [R192+0x2000] ;  /* 0x00200000c004783b */ /* 0x000e6e0000004200 */
[C---:B------:R-:W-:Y:S07]  /*a6e0*/  HMMA.16816.F32 R88, R144.reuse, R100, R8 ;  /* 0x000000649058723c */ /* 0x040fee0000001808 */
[----:B------:R-:W-:Y:S01]  /*a6f0*/  FADD.FTZ R9, R120, R73 ;  /* 0x0000004978097221 */ /* 0x000fe20000010000 */
[-C--:B------:R-:W-:Y:S01]  /*a700*/  HMMA.16816.F32 R96, R144, R102.reuse, R12 ;  /* 0x000000669060723c */ /* 0x080fe2000000180c */
[----:B------:R-:W2:Y:S03]  /*a710*/  LDL R13, [R1+0x10] ;  /* 0x00001000010d7983 */ /* 0x000ea60000100800 */
        /* <DEDUP_REMOVED lines=39> */
[-C--:B-1----:R-:W-:Y:S03]  /*a990*/  HMMA.16816.F32 R136, R148, R4.reuse, R52 ;  /* 0x000000049488723c */ /* 0x082fe60000001834 */
        /* <DEDUP_REMOVED lines=11> */
[----:B------:R-:W-:Y:S04]  /*aa50*/  HMMA.16816.F32 R148, R148, R6, R64 ;  /* 0x000000069494723c */ /* 0x000fe80000001840 */
[----:B------:R-:W-:Y:S02]  /*aa60*/  FADD.FTZ R4, R165, R4 ;  /* 0x00000004a5047221 */ /* 0x000fe40000010000 */
[----:B------:R-:W-:Y:S02]  /*aa70*/  FADD.FTZ R8, R167, R3 ;  /* 0x00000003a7087221 */ /* 0x000fe40000010000 */
[----:B------:R-:W-:Y:S04]  /*aa80*/  FADD.FTZ R4, R162, R4 ;  /* 0x00000004a2047221 */ /* 0x000fe80000010000 */
[----:B------:R-:W-:Y:S02]  /*aa90*/  FADD.FTZ R4, R161, R4 ;  /* 0x00000004a1047221 */ /* 0x000fe40000010000 */
[----:B------:R-:W-:Y:S02]  /*aaa0*/  FADD.FTZ R5, R157, R0 ;  /* 0x000000009d057221 */ /* 0x000fe40000010000 */
[----:B------:R-:W-:Y:S01]  /*aab0*/  FADD.FTZ R3, R164, R9 ;  /* 0x00000009a4037221 */ /* 0x000fe20000010000 */
[----:B------:R1:W-:Y:S01]  /*aac0*/  STL [R1], R4 ;  /* 0x0000000401007387 */ /* 0x0003e20000100800 */
[----:B------:R-:W-:Y:S01]  /*aad0*/  FADD.FTZ R0, R156, R8 ;  /* 0x000000089c007221 */ /* 0x000fe20000010000 */
[-C--:B------:R-:W-:Y:S01]  /*aae0*/  MOV R9, R2.reuse ;  /* 0x0000000200097202 */ /* 0x080fe20000000f00 */
[----:B------:R-:W-:Y:S01]  /*aaf0*/  FADD.FTZ R8, R86, R5 ;  /* 0x0000000556087221 */ /* 0x000fe20000010000 */
[----:B------:R-:W-:Y:S01]  /*ab00*/  MOV R86, R2 ;  /* 0x0000000200567202 */ /* 0x000fe20000000f00 */
[----:B------:R-:W-:Y:S02]  /*ab10*/  FADD.FTZ R5, R163, R3 ;  /* 0x00000003a3057221 */ /* 0x000fe40000010000 */
[----:B------:R-:W-:Y:S02]  /*ab20*/  FADD.FTZ R3, R155, R0 ;  /* 0x000000009b037221 */ /* 0x000fe40000010000 */
[----:B------:R-:W-:Y:S02]  /*ab30*/  FADD.FTZ R6, R160, R5 ;  /* 0x00000005a0067221 */ /* 0x000fe40000010000 */
[----:B------:R-:W-:Y:S02]  /*ab40*/  FADD.FTZ R5, R152, R3 ;  /* 0x0000000398057221 */ /* 0x000fe40000010000 */
[----:B------:R-:W-:Y:S02]  /*ab50*/  FADD.FTZ R6, R159, R6 ;  /* 0x000000069f067221 */ /* 0x000fe40000010000 */
[----:B------:R-:W-:Y:S01]  /*ab60*/  FADD.FTZ R0, R85, R8 ;  /* 0x0000000855007221 */ /* 0x000fe20000010000 */
[----:B------:R-:W-:Y:S02]  /*ab70*/  MOV R85, R70 ;  /* 0x0000004600557202 */ /* 0x000fe40000000f00 */
[----:B------:R3:W-:Y:S01]  /*ab80*/  STL [R1+0x4], R6 ;  /* 0x0000040601007387 */ /* 0x0007e20000100800 */
[----:B------:R-:W-:Y:S01]  /*ab90*/  FADD.FTZ R3, R84, R0 ;  /* 0x0000000054037221 */ /* 0x000fe20000010000 */
[C---:B------:R-:W-:Y:S02]  /*aba0*/  IADD3 R0, R230.reuse, -0x1, RZ ;  /* 0xffffffffe6007810 */ /* 0x040fe40007ffe0ff */
[----:B------:R-:W-:Y:S01]  /*abb0*/  MOV R84, R71 ;  /* 0x0000004700547202 */ /* 0x000fe20000000f00 */
[----:B------:R-:W-:Y:S02]  /*abc0*/  FADD.FTZ R3, R75, R3 ;  /* 0x000000034b037221 */ /* 0x000fe40000010000 */
[----:B-1----:R-:W-:Y:S05]  /*abd0*/  FADD.FTZ R4, R87, R5 ;  /* 0x0000000557047221 */ /* 0x002fea0000010000 */
[----:B------:R3:W-:Y:S04]  /*abe0*/  STL [R1+0x8], R4 ;  /* 0x0000080401007387 */ /* 0x0007e80000100800 */
[----:B------:R3:W-:Y:S01]  /*abf0*/  STL [R1+0xc], R3 ;  /* 0x00000c0301007387 */ /* 0x0007e20000100800 */
[----:B--2---:R-:W-:Y:S02]  /*ac00*/  ISETP.GT.AND P1, PT, R230, R13, PT ;  /* 0x0000000de600720c */ /* 0x004fe40003f24270 */
[----:B------:R-:W-:Y:S02]  /*ac10*/  MOV R230, R0 ;  /* 0x0000000000e67202 */ /* 0x000fe40000000f00 */
[----:B------:R-:W-:Y:S09]  /*ac20*/  MOV R0, R72 ;  /* 0x0000004800007202 */ /* 0x000ff20000000f00 */
[----:B---3--:R-:W-:-:S05]  /*ac30*/  @P1 BRA `(.L_x_88) ;  /* 0xffffc15000001947 */ /* 0x008fca000383ffff */
.L_x_81:
[----:B------:R-:W-:Y:S05]  /*ac40*/  BRA.DIV ~URZ, `(.L_x_89) ;  /* 0x000060b27f007947 */ /* 0x000fea000b800000 */
[----:B------:R-:W2:Y:S04]  /*ac50*/  LDL.LU R13, [R1] ;  /* 0x00000000010d7983 */ /* 0x000ea80000300800 */
[----:B------:R-:W3:Y:S04]  /*ac60*/  LDL.LU R12, [R1+0x4] ;  /* 0x00000400010c7983 */ /* 0x000ee80000300800 */
[----:B------:R-:W4:Y:S04]  /*ac70*/  LDL.LU R11, [R1+0x8] ;  /* 0x00000800010b7983 */ /* 0x000f280000300800 */
[----:B------:R-:W5:Y:S04]  /*ac80*/  LDL.LU R10, [R1+0xc] ;  /* 0x00000c00010a7983 */ /* 0x000f680000300800 */
[----:B--2---:R-:W2:Y:S04]  /*ac90*/  SHFL.BFLY PT, R0, R13, 0x2, 0x1f ;  /* 0x0c401f000d007f89 */ /* 0x004ea800000e0000 */
[----:B-1-3--:R-:W1:Y:S04]  /*aca0*/  SHFL.BFLY PT, R2, R12, 0x2, 0x1f ;  /* 0x0c401f000c027f89 */ /* 0x00ae6800000e0000 */
[----:B----4-:R-:W3:Y:S04]  /*acb0*/  SHFL.BFLY PT, R3, R11, 0x2, 0x1f ;  /* 0x0c401f000b037f89 */ /* 0x010ee800000e0000 */
[----:B-----5:R-:W4:Y:S01]  /*acc0*/  SHFL.BFLY PT, R4, R10, 0x2, 0x1f ;  /* 0x0c401f000a047f89 */ /* 0x020f2200000e0000 */
[----:B--2---:R-:W-:-:S02]  /*acd0*/  FADD.FTZ R0, R0, R13 ;  /* 0x0000000d00007221 */ /* 0x004fc40000010000 */
[----:B-1----:R-:W-:-:S03]  /*ace0*/  FADD.FTZ R2, R2, R12 ;  /* 0x0000000c02027221 */ /* 0x002fc60000010000 */
[----:B------:R-:W1:Y:S01]  /*acf0*/  SHFL.BFLY PT, R5, R0, 0x1, 0x1f ;  /* 0x0c201f0000057f89 */ /* 0x000e6200000e0000 */
[----:B---3--:R-:W-:-:S03]  /*ad00*/  FADD.FTZ R3, R3, R11 ;  /* 0x0000000b03037221 */ /* 0x008fc60000010000 */
[----:B------:R-:W2:Y:S01]  /*ad10*/  SHFL.BFLY PT, R6, R2, 0x1, 0x1f ;  /* 0x0c201f0002067f89 */ /* 0x000ea200000e0000 */
[----:B----4-:R-:W-:-:S03]  /*ad20*/  FADD.FTZ R4, R4, R10 ;  /* 0x0000000a04047221 */ /* 0x010fc60000010000 */
[----:B------:R-:W3:Y:S04]  /*ad30*/  SHFL.BFLY PT, R7, R3, 0x1, 0x1f ;  /* 0x0c201f0003077f89 */ /* 0x000ee800000e0000 */
[----:B------:R4:W4:Y:S01]  /*ad40*/  SHFL.BFLY PT, R8, R4, 0x1, 0x1f ;  /* 0x0c201f0004087f89 */ /* 0x00092200000e0000 */
[----:B-1----:R-:W-:Y:S02]  /*ad50*/  FADD.FTZ R5, R0, R5 ;  /* 0x0000000500057221 */ /* 0x002fe40000010000 */
[----:B--2---:R-:W-:Y:S02]  /*ad60*/  FADD.FTZ R6, R2, R6 ;  /* 0x0000000602067221 */ /* 0x004fe40000010000 */
[----:B---3--:R-:W-:Y:S02]  /*ad70*/  FADD.FTZ R7, R3, R7 ;  /* 0x0000000703077221 */ /* 0x008fe40000010000 */
.L_x_179:
[----:B------:R-:W-:Y:S01]  /*ad80*/  FSETP.NE.FTZ.AND P3, PT, R5, RZ, PT ;  /* 0x000000ff0500720b */ /* 0x000fe20003f75000 */
[----:B------:R-:W-:Y:S01]  /*ad90*/  CS2R R2, SRZ ;  /* 0x0000000000027805 */ /* 0x000fe2000001ff00 */
[----:B------:R-:W-:Y:S01]  /*ada0*/  MOV R0, RZ ;  /* 0x000000ff00007202 */ /* 0x000fe20000000f00 */
[----:B----4-:R-:W-:Y:S01]  /*adb0*/  FADD.FTZ R4, R8, R4 ;  /* 0x0000000408047221 */ /* 0x010fe20000010000 */
[----:B------:R-:W-:-:S02]  /*adc0*/  FSETP.NE.FTZ.AND P1, PT, R7, RZ, PT ;  /* 0x000000ff0700720b */ /* 0x000fc40003f35000 */
[----:B------:R-:W-:Y:S02]  /*add0*/  FSETP.NE.FTZ.AND P2, PT, R6, RZ, PT ;  /* 0x000000ff0600720b */ /* 0x000fe40003f55000 */
[----:B------:R-:W-:Y:S02]  /*ade0*/  FSETP.NE.FTZ.AND P0, PT, R4, RZ, PT ;  /* 0x000000ff0400720b */ /* 0x000fe40003f15000 */
[----:B------:R-:W-:Y:S02]  /*adf0*/  MOV R24, 0xff800000 ;  /* 0xff80000000187802 */ /* 0x000fe40000000f00 */
[----:B------:R-:W-:Y:S01]  /*ae00*/  MOV R22, 0xff800000 ;  /* 0xff80000000167802 */ /* 0x000fe20000000f00 */
[----:B------:R-:W1:Y:S01]  /*ae10*/  @P3 MUFU.RCP R0, R5 ;  /* 0x0000000500003308 */ /* 0x000e620000001000 */
[----:B------:R-:W-:Y:S02]  /*ae20*/  MOV R23, 0xff800000 ;  /* 0xff80000000177802 */ /* 0x000fe40000000f00 */
[----:B------:R-:W-:-:S02]  /*ae30*/  MOV R19, 0xff800000 ;  /* 0xff80000000137802 */ /* 0x000fc40000000f00 */
[----:B------:R-:W-:-:S03]  /*ae40*/  @P1 MOV R11, 0x3f317218 ;  /* 0x3f317218000b1802 */ /* 0x000fc60000000f00 */
[----:B------:R-:W2:Y:S01]  /*ae50*/  @P2 MUFU.RCP R3, R6 ;  /* 0x0000000600032308 */ /* 0x000ea20000001000 */
[----:B-1----:R-:W-:-:S07]  /*ae60*/  FMUL.FTZ R68, R0, R92 ;  /* 0x0000005c00447220 */ /* 0x002fce0000410000 */
[----:B------:R-:W-:Y:S01]  /*ae70*/  @P1 MUFU.RCP R2, R7 ;  /* 0x0000000700021308 */ /* 0x000fe20000001000 */
[C---:B------:R-:W-:Y:S02]  /*ae80*/  FMUL.FTZ R69, R0.reuse, R93 ;  /* 0x0000005d00457220 */ /* 0x040fe40000410000 */
[C---:B------:R-:W-:Y:S02]  /*ae90*/  FMUL.FTZ R74, R0.reuse, R100 ;  /* 0x00000064004a7220 */ /* 0x040fe40000410000 */
[C---:B------:R-:W-:Y:S02]  /*aea0*/  FMUL.FTZ R75, R0.reuse, R101 ;  /* 0x00000065004b7220 */ /* 0x040fe40000410000 */
[C---:B------:R-:W-:Y:S01]  /*aeb0*/  FMUL.FTZ R76, R0.reuse, R104 ;  /* 0x00000068004c7220 */ /* 0x040fe20000410000 */
[----:B------:R1:W-:Y:S01]  /*aec0*/  @P3 MUFU.LG2 R10, R5 ;  /* 0x00000005000a3308 */ /* 0x0003e20000000c00 */
        /* <DEDUP_REMOVED lines=9> */
[----:B-1----:R-:W-:Y:S01]  /*af60*/  @P2 MOV R5, 0x3f317218 ;  /* 0x3f31721800052802 */ /* 0x002fe20000000f00 */
[----:B------:R-:W-:-:S02]  /*af70*/  FMUL.FTZ R81, R0, R137 ;  /* 0x0000008900517220 */ /* 0x000fc40000410000 */
[C---:B------:R-:W-:Y:S02]  /*af80*/  FMUL.FTZ R62, R0.reuse, R148 ;  /* 0x00000094003e7220 */ /* 0x040fe40000410000 */
[----:B------:R-:W-:Y:S02]  /*af90*/  FMUL.FTZ R63, R0, R149 ;  /* 0x00000095003f7220 */ /* 0x000fe40000410000 */
[----:B------:R-:W1:Y:S01]  /*afa0*/  @P1 MUFU.LG2 R0, R7 ;  /* 0x0000000700001308 */ /* 0x000e620000000c00 */
[C---:B--2---:R-:W-:Y:S02]  /*afb0*/  FMUL.FTZ R86, R3.reuse, R94 ;  /* 0x0000005e03567220 */ /* 0x044fe40000410000 */
[C---:B------:R-:W-:Y:S02]  /*afc0*/  FMUL.FTZ R87, R3.reuse, R95 ;  /* 0x0000005f03577220 */ /* 0x040fe40000410000 */
[C---:B------:R-:W-:Y:S02]  /*afd0*/  FMUL.FTZ R92, R3.reuse, R102 ;  /* 0x00000066035c7220 */ /* 0x040fe40000410000 */
[----:B------:R-:W-:-:S02]  /*afe0*/  FMUL.FTZ R93, R3, R103 ;  /* 0x00000067035d7220 */ /* 0x000fc40000410000 */
[C---:B------:R-:W-:Y:S02]  /*aff0*/  FMUL.FTZ R94, R3.reuse, R106 ;  /* 0x0000006a035e7220 */ /* 0x040fe40000410000 */
[C---:B------:R-:W-:Y:S02]  /*b000*/  FMUL.FTZ R95, R3.reuse, R107 ;  /* 0x0000006b035f7220 */ /* 0x040fe40000410000 */
[C---:B------:R-:W-:Y:S02]  /*b010*/  FMUL.FTZ R100, R3.reuse, R118 ;  /* 0x0000007603647220 */ /* 0x040fe40000410000 */
[C---:B------:R-:W-:Y:S02]  /*b020*/  FMUL.FTZ R101, R3.reuse, R119 ;  /* 0x0000007703657220 */ /* 0x040fe40000410000 */
[----:B-1----:R-:W-:Y:S01]  /*b030*/  @P1 FMUL.FTZ R7, R0, 0.69314718246459960938 ;  /* 0x3f31721800071820 */ /* 0x002fe20000410000 */
[----:B------:R-:W-:Y:S01]  /*b040*/  MOV R0, RZ ;  /* 0x000000ff00007202 */ /* 0x000fe20000000f00 */
[----:B------:R-:W-:-:S02]  /*b050*/  FMUL.FTZ R104, R3, R122 ;  /* 0x0000007a03687220 */ /* 0x000fc40000410000 */
[C---:B------:R-:W-:Y:S02]  /*b060*/  FMUL.FTZ R105, R3.reuse, R123 ;  /* 0x0000007b03697220 */ /* 0x040fe40000410000 */
[C---:B------:R-:W-:Y:S01]  /*b070*/  FMUL.FTZ R102, R3.reuse, R134 ;  /* 0x0000008603667220 */ /* 0x040fe20000410000 */
[----:B------:R-:W1:Y:S01]  /*b080*/  @P0 MUFU.RCP R0, R4 ;  /* 0x0000000400000308 */ /* 0x000e620000001000 */
[C---:B------:R-:W-:Y:S02]  /*b090*/  FMUL.FTZ R103, R3.reuse, R135 ;  /* 0x0000008703677220 */ /* 0x040fe40000410000 */
[C---:B------:R-:W-:Y:S02]  /*b0a0*/  FMUL.FTZ R84, R3.reuse, R138 ;  /* 0x0000008a03547220 */ /* 0x040fe40000410000 */
[C---:B------:R-:W-:Y:S02]  /*b0b0*/  FMUL.FTZ R85, R3.reuse, R139 ;  /* 0x0000008b03557220 */ /* 0x040fe40000410000 */
[----:B------:R-:W-:-:S02]  /*b0c0*/  FMUL.FTZ R66, R3, R150 ;  /* 0x0000009603427220 */ /* 0x000fc40000410000 */
[----:B------:R-:W-:Y:S01]  /*b0d0*/  FMUL.FTZ R67, R3, R151 ;  /* 0x0000009703437220 */ /* 0x000fe20000410000 */
[----:B------:R-:W-:Y:S01]  /*b0e0*/  @P3 MOV R3, 0x3f317218 ;  /* 0x3f31721800033802 */ /* 0x000fe20000000f00 */
        /* <DEDUP_REMOVED lines=15> */
[----:B------:R-:W-:Y:S02]  /*b1e0*/  FMUL.FTZ R27, R2, R145 ;  /* 0x00000091021b7220 */ /* 0x000fe40000410000 */
[----:B------:R2:W3:Y:S01]  /*b1f0*/  @P0 MUFU.LG2 R2, R4 ;  /* 0x0000000400020308 */ /* 0x0004e20000000c00 */
[----:B------:R-:W-:-:S02]  /*b200*/  @P3 FMUL.FTZ R6, R3, c[0x0][0x2d0] ;  /* 0x0000b40003063a20 */ /* 0x000fc40000410000 */
[----:B------:R-:W-:Y:S02]  /*b210*/  @P1 FMUL.FTZ R3, R11, c[0x0][0x2d0] ;  /* 0x0000b4000b031a20 */ /* 0x000fe40000410000 */
[----:B------:R-:W-:Y:S02]  /*b220*/  @P3 FMUL.FTZ R10, R10, 0.69314718246459960938 ;  /* 0x3f3172180a0a3820 */ /* 0x000fe40000410000 */
[----:B------:R-:W-:Y:S01]  /*b230*/  @P1 FFMA.FTZ R24, R3, R70, R7 ;  /* 0x0000004603181223 */ /* 0x000fe20000010007 */
[----:B------:R-:W-:Y:S01]  /*b240*/  @P0 MOV R3, 0x3f317218 ;  /* 0x3f31721800030802 */ /* 0x000fe20000000f00 */
[----:B------:R-:W-:Y:S02]  /*b250*/  @P2 FMUL.FTZ R8, R8, 0.69314718246459960938 ;  /* 0x3f31721808082820 */ /* 0x000fe40000410000 */
[----:B------:R-:W-:Y:S02]  /*b260*/  @P2 FMUL.FTZ R5, R5, c[0x0][0x2d0] ;  /* 0x0000b40005052a20 */ /* 0x000fe40000410000 */
[----:B------:R-:W-:-:S02]  /*b270*/  @P0 FMUL.FTZ R3, R3, c[0x0][0x2d0] ;  /* 0x0000b40003030a20 */ /* 0x000fc40000410000 */
[----:B-1----:R-:W-:Y:S01]  /*b280*/  FMUL.FTZ R30, R0, R90 ;  /* 0x0000005a001e7220 */ /* 0x002fe20000410000 */
[----:B--2---:R-:W-:Y:S01]  /*b290*/  MOV R4, 0x1 ;  /* 0x0000000100047802 */ /* 0x004fe20000000f00 */
[----:B---3--:R-:W-:Y:S02]  /*b2a0*/  @P0 FMUL.FTZ R2, R2, 0.69314718246459960938 ;  /* 0x3f31721802020820 */ /* 0x008fe40000410000 */
        /* <DEDUP_REMOVED lines=14> */
[----:B------:R-:W-:Y:S01]  /*b390*/  FMUL.FTZ R29, R0, R147 ;  /* 0x00000093001d7220 */ /* 0x000fe20000410000 */
[----:B------:R-:W-:Y:S01]  /*b3a0*/  PRMT R0, R4, 0x7610, R0 ;  /* 0x0000761004007816 */ /* 0x000fe20000000000 */
[----:B------:R-:W-:-:S02]  /*b3b0*/  @P3 FFMA.FTZ R22, R6, R72, R10 ;  /* 0x0000004806163223 */ /* 0x000fc4000001000a */
[----:B------:R-:W-:Y:S02]  /*b3c0*/  @P2 FFMA.FTZ R23, R5, R71, R8 ;  /* 0x0000004705172223 */ /* 0x000fe40000010008 */
[----:B------:R-:W-:Y:S02]  /*b3d0*/  @P0 FFMA.FTZ R19, R3, R9, R2 ;  /* 0x0000000903130223 */ /* 0x000fe40000010002 */
.L_x_48:
[----:B-1----:R1:W5:Y:S04]  /*b3e0*/  LDL R6, [R1+0x40] ;  /* 0x0000400001067983 */ /* 0x0023680000100800 */
[----:B------:R-:W2:Y:S01]  /*b3f0*/  S2R R2, SR_TID.X ;  /* 0x0000000000027919 */ /* 0x000ea20000002100 */
[----:B------:R-:W-:Y:S01]  /*b400*/  BSSY B0, `(.L_x_90) ;  /* 0x0000011000007945 */ /* 0x000fe20003800000 */
[----:B--2---:R-:W-:-:S13]  /*b410*/  LOP3.LUT P0, RZ, R2, 0x7f, RZ, 0xc0, !PT ;  /* 0x0000007f02ff7812 */ /* 0x004fda000780c0ff */
[----:B------:R-:W-:Y:S05]  /*b420*/  @P0 BRA `(.L_x_91) ;  /* 0x000000e000000947 */ /* 0x000fea0003800000 */
[----:B-1----:R-:W1:Y:S01]  /*b430*/  S2R R4, SR_LANEID ;  /* 0x0000000000047919 */ /* 0x002e620000000000 */
[----:B------:R-:W-:Y:S01]  /*b440*/  VOTEU.ANY UR4, UPT, PT ;  /* 0x0000000000047886 */ /* 0x000fe200038e0100 */
[----:B------:R-:W-:Y:S01]  /*b450*/  IMAD.MOV.U32 R5, RZ, RZ, c[0x0][0x564] ;  /* 0x00015900ff057624 */ /* 0x000fe200078e00ff */
[----:B------:R-:W1:Y:S08]  /*b460*/  FLO.U32 R3, UR4 ;  /* 0x0000000400037d00 */ /* 0x000e7000080e0000 */
[----:B------:R-:W2:Y:S01]  /*b470*/  POPC R2, UR4 ;  /* 0x0000000400027d09 */ /* 0x000ea20008000000 */
[----:B-1----:R-:W-:Y:S01]  /*b480*/  ISETP.EQ.U32.AND P0, PT, R3, R4, PT ;  /* 0x000000040300720c */ /* 0x002fe20003f02070 */
[----:B------:R-:W-:-:S12]  /*b490*/  IMAD.MOV.U32 R4, RZ, RZ, c[0x0][0x560] ;  /* 0x00015800ff047624 */ /* 0x000fd800078e00ff */
[----:B--2---:R1:W2:Y:S04]  /*b4a0*/  @P0 ATOMG.E.ADD.STRONG.GPU PT, R2, [R4.64], R2 ;  /* 0x00000002040209a8 */ /* 0x0042a800081ee1c6 */
[----:B-1----:R-:W1:Y:S04]  /*b4b0*/  S2R R4, SR_LTMASK ;  /* 0x0000000000047919 */ /* 0x002e680000003900 */
[----:B--2---:R1:W2:Y:S02]  /*b4c0*/  SHFL.IDX PT, R3, R2, R3, 0x1f ;  /* 0x00001f0302037589 */ /* 0x0042a400000e0000 */
[----:B-1----:R-:W-:-:S06]  /*b4d0*/  LOP3.LUT R2, R4, UR4, RZ, 0xc0, !PT ;  /* 0x0000000404027c12 */ /* 0x002fcc000f8ec0ff */
[----:B------:R-:W2:Y:S02]  /*b4e0*/  POPC R2, R2 ;  /* 0x0000000200027309 */ /* 0x000ea40000000000 */
[----:B--2--5:R-:W-:-:S05]  /*b4f0*/  IADD3 R6, R3, c[0x0][0xc], R2 ;  /* 0x0000030003067a10 */ /* 0x024fca0007ffe002 */
[----:B------:R1:W-:Y:S02]  /*b500*/  STL [R1+0x40], R6 ;  /* 0x0000400601007387 */ /* 0x0003e40000100800 */
.L_x_91:
[----:B-1----:R-:W-:Y:S05]  /*b510*/  BSYNC B0 ;  /* 0x0000000000007941 */ /* 0x002fea0003800000 */
.L_x_90:
[----:B------:R-:W-:Y:S01]  /*b520*/  PRMT R0, R0, 0x9910, RZ ;  /* 0x0000991000007816 */ /* 0x000fe200000000ff */
[----:B------:R-:W-:Y:S01]  /*b530*/  BSSY B1, `(.L_x_92) ;  /* 0x0000303000017945 */ /* 0x000fe20003800000 */
[----:B-----5:R-:W-:Y:S02]  /*b540*/  IMAD.MOV.U32 R57, RZ, RZ, R6 ;  /* 0x000000ffff397224 */ /* 0x020fe400078e0006 */
[----:B------:R-:W-:-:S13]  /*b550*/  ISETP.NE.AND P0, PT, R0, RZ, PT ;  /* 0x000000ff0000720c */ /* 0x000fda0003f05270 */
[----:B------:R-:W-:Y:S05]  /*b560*/  @!P0 BRA `(.L_x_93) ;  /* 0x0000232000008947 */ /* 0x000fea0003800000 */
[----:B------:R-:W2:Y:S04]  /*b570*/  LDL R6, [R1+0x84] ;  /* 0x0000840001067983 */ /* 0x000ea80000100800 */
[----:B------:R-:W3:Y:S04]  /*b580*/  LDL R5, [R1+0x94] ;  /* 0x0000940001057983 */ /* 0x000ee80000100800 */
[----:B------:R-:W4:Y:S04]  /*b590*/  LDL R9, [R1+0xb8] ;  /* 0x0000b80001097983 */ /* 0x000f280000100800 */
[----:B------:R-:W4:Y:S01]  /*b5a0*/  LDL R8, [R1+0xb4] ;  /* 0x0000b40001087983 */ /* 0x000f220000100800 */
[----:B------:R-:W-:Y:S01]  /*b5b0*/  WARPSYNC 0xffffffff ;  /* 0xffffffff00007948 */ /* 0x000fe20003800000 */
[----:B------:R-:W-:-:S02]  /*b5c0*/  F2FP.PACK_AB R0, R69, R68 ;  /* 0x000000444500723e */ /* 0x000fc400000000ff */
[----:B------:R-:W-:Y:S01]  /*b5d0*/  BAR.SYNC.DEFER_BLOCKING 0x1, 0x80 ;  /* 0x0042000000007b1d */ /* 0x000fe20000010000 */
[----:B------:R-:W-:Y:S02]  /*b5e0*/  F2FP.PACK_AB R3, R87, R86 ;  /* 0x000000565703723e */ /* 0x000fe400000000ff */
[----:B------:R-:W-:-:S03]  /*b5f0*/  F2FP.PACK_AB R2, R75, R74 ;  /* 0x0000004a4b02723e */ /* 0x000fc600000000ff */
[----:B------:R-:W4:Y:S01]  /*b600*/  LDL R7, [R1+0x88] ;  /* 0x0000880001077983 */ /* 0x000f220000100800 */
[----:B------:R-:W-:-:S03]  /*b610*/  F2FP.PACK_AB R4, R45, R44 ;  /* 0x0000002c2d04723e */ /* 0x000fc600000000ff */
[----:B------:R-:W4:Y:S04]  /*b620*/  LDL R13, [R1+0x8c] ;  /* 0x00008c00010d7983 */ /* 0x000f280000100800 */
[----:B------:R-:W4:Y:S04]  /*b630*/  LDL R12, [R1+0xbc] ;  /* 0x0000bc00010c7983 */ /* 0x000f280000100800 */
[----:B------:R-:W4:Y:S04]  /*b640*/  LDL R10, [R1+0xc0] ;  /* 0x0000c000010a7983 */ /* 0x000f280000100800 */
[----:B--2---:R1:W-:Y:S04]  /*b650*/  STS [R6], R0 ;  /* 0x0000000006007388 */ /* 0x0043e80000000800 */
[----:B------:R2:W-:Y:S04]  /*b660*/  STS [R6+0x400], R3 ;  /* 0x0004000306007388 */ /* 0x0005e80000000800 */
[----:B---3--:R3:W-:Y:S01]  /*b670*/  STS [R5], R2 ;  /* 0x0000000205007388 */ /* 0x0087e20000000800 */
[----:B-1----:R-:W-:-:S02]  /*b680*/  F2FP.PACK_AB R0, R93, R92 ;  /* 0x0000005c5d00723e */ /* 0x002fc400000000ff */
[----:B--2---:R-:W-:-:S03]  /*b690*/  F2FP.PACK_AB R3, R43, R42 ;  /* 0x0000002a2b03723e */ /* 0x004fc600000000ff */
[----:B------:R1:W-:Y:S01]  /*b6a0*/  STS [R5+0x400], R0 ;  /* 0x0004000005007388 */ /* 0x0003e20000000800 */
[----:B---3--:R-:W-:-:S03]  /*b6b0*/  F2FP.PACK_AB R2, R31, R30 ;  /* 0x0000001e1f02723e */ /* 0x008fc600000000ff */
[----:B------:R-:W-:Y:S04]  /*b6c0*/  STS [R6+0x2000], R3 ;  /* 0x0020000306007388 */ /* 0x000fe80000000800 */
[----:B------:R2:W-:Y:S01]  /*b6d0*/  STS [R6+0x2400], R2 ;  /* 0x0024000206007388 */ /* 0x0005e20000000800 */
[----:B-1----:R-:W-:-:S03]  /*b6e0*/  F2FP.PACK_AB R0, R33, R32 ;  /* 0x000000202100723e */ /* 0x002fc600000000ff */
[----:B--2---:R-:W2:Y:S01]  /*b6f0*/  LDL R6, [R1+0x90] ;  /* 0x0000900001067983 */ /* 0x004ea20000100800 */
[----:B------:R-:W-:Y:S02]  /*b700*/  F2FP.PACK_AB R3, R77, R76 ;  /* 0x0000004c4d03723e */ /* 0x000fe400000000ff */
[----:B------:R-:W-:Y:S01]  /*b710*/  F2FP.PACK_AB R2, R95, R94 ;  /* 0x0000005e5f02723e */ /* 0x000fe200000000ff */
[----:B------:R1:W-:Y:S04]  /*b720*/  STS [R5+0x2000], R0 ;  /* 0x0020000005007388 */ /* 0x0003e80000000800 */
[----:B------:R3:W-:Y:S04]  /*b730*/  STS [R5+0x2400], R4 ;  /* 0x0024000405007388 */ /* 0x0007e80000000800 */
[----:B----4-:R4:W-:Y:S04]  /*b740*/  STS [R9], R3 ;  /* 0x0000000309007388 */ /* 0x0109e80000000800 */
[----:B------:R4:W-:Y:S04]  /*b750*/  STS [R9+0x400], R2 ;  /* 0x0004000209007388 */ /* 0x0009e80000000800 */
[----:B------:R-:W2:Y:S01]  /*b760*/  LDL.LU R11, [R1+0x6c] ;  /* 0x00006c00010b7983 */ /* 0x000ea20000300800 */
[----:B-1----:R-:W-:-:S02]  /*b770*/  F2FP.PACK_AB R0, R79, R78 ;  /* 0x0000004e4f00723e */ /* 0x002fc400000000ff */
[----:B---3--:R-:W-:-:S03]  /*b780*/  F2FP.PACK_AB R4, R35, R34 ;  /* 0x000000222304723e */ /* 0x008fc600000000ff */
[----:B------:R1:W-:Y:S01]  /*b790*/  STS [R8], R0 ;  /* 0x0000000008007388 */ /* 0x0003e20000000800 */
[----:B------:R-:W-:Y:S02]  /*b7a0*/  F2FP.PACK_AB R5, R61, R60 ;  /* 0x0000003c3d05723e */ /* 0x000fe400000000ff */
[----:B----4-:R-:W-:Y:S02]  /*b7b0*/  F2FP.PACK_AB R3, R101, R100 ;  /* 0x000000646503723e */ /* 0x010fe400000000ff */
[----:B------:R-:W-:-:S03]  /*b7c0*/  F2FP.PACK_AB R2, R47, R46 ;  /* 0x0000002e2f02723e */ /* 0x000fc600000000ff */
[----:B------:R-:W-:Y:S04]  /*b7d0*/  STS [R8+0x400], R3 ;  /* 0x0004000308007388 */ /* 0x000fe80000000800 */
[----:B------:R-:W-:Y:S04]  /*b7e0*/  STS [R9+0x2000], R4 ;  /* 0x0020000409007388 */ /* 0x000fe80000000800 */
[----:B------:R3:W-:Y:S01]  /*b7f0*/  STS [R9+0x2400], R2 ;  /* 0x0024000209007388 */ /* 0x0007e20000000800 */
[----:B-1----:R-:W-:-:S03]  /*b800*/  F2FP.PACK_AB R0, R37, R36 ;  /* 0x000000242500723e */ /* 0x002fc600000000ff */
[----:B---3--:R-:W3:Y:S01]  /*b810*/  LDL.LU R9, [R1+0x70] ;  /* 0x0000700001097983 */ /* 0x008ee20000300800 */
[----:B------:R-:W-:Y:S02]  /*b820*/  F2FP.PACK_AB R4, R65, R64 ;  /* 0x000000404104723e */ /* 0x000fe400000000ff */
[----:B------:R-:W-:Y:S01]  /*b830*/  F2FP.PACK_AB R3, R105, R104 ;  /* 0x000000686903723e */ /* 0x000fe200000000ff */
[----:B------:R1:W-:Y:S01]  /*b840*/  STS [R8+0x2000], R0 ;  /* 0x0020000008007388 */ /* 0x0003e20000000800 */
[----:B------:R-:W-:-:S03]  /*b850*/  F2FP.PACK_AB R2, R83, R82 ;  /* 0x000000525302723e */ /* 0x000fc600000000ff */
[----:B------:R4:W-:Y:S04]  /*b860*/  STS [R8+0x2400], R5 ;  /* 0x0024000508007388 */ /* 0x0009e80000000800 */
[----:B------:R4:W-:Y:S04]  /*b870*/  STS [R7], R4 ;  /* 0x0000000407007388 */ /* 0x0009e80000000800 */
[----:B------:R4:W-:Y:S01]  /*b880*/  STS [R7+0x400], R3 ;  /* 0x0004000307007388 */ /* 0x0009e20000000800 */
[----:B-1----:R-:W-:Y:S02]  /*b890*/  F2FP.PACK_AB R0, R103, R102 ;  /* 0x000000666700723e */ /* 0x002fe400000000ff */
[----:B------:R-:W-:-:S02]  /*b8a0*/  ISETP.NE.U32.AND P3, PT, RZ, c[0x0][0x508], PT ;  /* 0x00014200ff007a0c */ /* 0x000fc40003f65070 */
[----:B------:R-:W-:Y:S01]  /*b8b0*/  ISETP.NE.U32.AND P2, PT, RZ, c[0x0][0x500], PT ;  /* 0x00014000ff007a0c */ /* 0x000fe20003f45070 */
[----:B----4-:R-:W4:Y:S01]  /*b8c0*/  LDL.LU R8, [R1+0x78] ;  /* 0x0000780001087983 */ /* 0x010f220000300800 */
[----:B------:R-:W-:Y:S02]  /*b8d0*/  F2FP.PACK_AB R4, R53, R52 ;  /* 0x000000343504723e */ /* 0x000fe400000000ff */
[----:B------:R-:W-:Y:S02]  /*b8e0*/  F2FP.PACK_AB R3, R55, R54 ;  /* 0x000000363703723e */ /* 0x000fe400000000ff */
[----:B------:R-:W-:Y:S02]  /*b8f0*/  ISETP.NE.AND.EX P3, PT, RZ, c[0x0][0x50c], PT, P3 ;  /* 0x00014300ff007a0c */ /* 0x000fe40003f65330 */
[----:B------:R-:W-:Y:S01]  /*b900*/  ISETP.NE.AND.EX P2, PT, RZ, c[0x0][0x504], PT, P2 ;  /* 0x00014100ff007a0c */ /* 0x000fe20003f45320 */
[----:B--2---:R1:W-:Y:S04]  /*b910*/  STS [R6], R2 ;  /* 0x0000000206007388 */ /* 0x0043e80000000800 */
[----:B------:R2:W-:Y:S04]  /*b920*/  STS [R6+0x400], R0 ;  /* 0x0004000006007388 */ /* 0x0005e80000000800 */
[----:B------:R2:W-:Y:S04]  /*b930*/  STS [R7+0x2000], R4 ;  /* 0x0020000407007388 */ /* 0x0005e80000000800 */
[----:B------:R2:W-:Y:S01]  /*b940*/  STS [R7+0x2400], R3 ;  /* 0x0024000307007388 */ /* 0x0005e20000000800 */
[----:B-1----:R-:W-:-:S02]  /*b950*/  F2FP.PACK_AB R2, R49, R48 ;  /* 0x000000303102723e */ /* 0x002fc400000000ff */
[----:B--2---:R-:W-:-:S03]  /*b960*/  F2FP.PACK_AB R0, R51, R50 ;  /* 0x000000323300723e */ /* 0x004fc600000000ff */
[----:B------:R-:W-:Y:S04]  /*b970*/  STS [R6+0x2000], R2 ;  /* 0x0020000206007388 */ /* 0x000fe80000000800 */
[----:B------:R1:W-:Y:S01]  /*b980*/  STS [R6+0x2400], R0 ;  /* 0x0024000006007388 */ /* 0x0003e20000000800 */
[----:B------:R-:W-:Y:S02]  /*b990*/  F2FP.PACK_AB R4, R85, R84 ;  /* 0x000000545504723e */ /* 0x000fe400000000ff */
[----:B------:R-:W-:Y:S02]  /*b9a0*/  F2FP.PACK_AB R3, R63, R62 ;  /* 0x0000003e3f03723e */ /* 0x000fe400000000ff */
[----:B-1----:R-:W-:Y:S02]  /*b9b0*/  F2FP.PACK_AB R0, R81, R80 ;  /* 0x000000505100723e */ /* 0x002fe400000000ff */
[----:B------:R-:W-:-:S03]  /*b9c0*/  F2FP.PACK_AB R2, R67, R66 ;  /* 0x000000424302723e */ /* 0x000fc600000000ff */
[----:B------:R1:W-:Y:S04]  /*b9d0*/  STS [R13], R0 ;  /* 0x000000000d007388 */ /* 0x0003e80000000800 */
[----:B------:R-:W-:Y:S04]  /*b9e0*/  STS [R13+0x400], R4 ;  /* 0x000400040d007388 */ /* 0x000fe80000000800 */
[----:B------:R2:W-:Y:S04]  /*b9f0*/  STS [R12], R3 ;  /* 0x000000030c007388 */ /* 0x0005e80000000800 */
[----:B------:R3:W-:Y:S01]  /*ba00*/  STS [R10+0x400], R2 ;  /* 0x000400020a007388 */ /* 0x0007e20000000800 */
[----:B-1----:R-:W-:-:S05]  /*ba10*/  F2FP.PACK_AB R0, R39, R38 ;  /* 0x000000262700723e */ /* 0x002fca00000000ff */
[----:B------:R1:W-:Y:S01]  /*ba20*/  STS [R13+0x2000], R0 ;  /* 0x002000000d007388 */ /* 0x0003e20000000800 */
[----:B--2---:R-:W-:Y:S02]  /*ba30*/  F2FP.PACK_AB R3, R29, R28 ;  /* 0x0000001c1d03723e */ /* 0x004fe400000000ff */
[----:B---3--:R-:W-:-:S05]  /*ba40*/  F2FP.PACK_AB R2, R41, R40 ;  /* 0x000000282902723e */ /* 0x008fca00000000ff */
[----:B------:R2:W-:Y:S01]  /*ba50*/  STS [R13+0x2400], R2 ;  /* 0x002400020d007388 */ /* 0x0005e20000000800 */
[----:B-1----:R-:W-:-:S05]  /*ba60*/  F2FP.PACK_AB R0, R27, R26 ;  /* 0x0000001a1b00723e */ /* 0x002fca00000000ff */
[----:B------:R-:W-:Y:S04]  /*ba70*/  STS [R12+0x2000], R0 ;  /* 0x002000000c007388 */ /* 0x000fe80000000800 */
[----:B------:R1:W-:Y:S04]  /*ba80*/  STS [R10+0x2400], R3 ;  /* 0x002400030a007388 */ /* 0x0003e80000000800 */
[----:B------:R-:W-:Y:S01]  /*ba90*/  BAR.SYNC.DEFER_BLOCKING 0x1, 0x80 ;  /* 0x0042000000007b1d */ /* 0x000fe20000010000 */
[C---:B------:R-:W-:Y:S02]  /*baa0*/  @P3 IADD3 R6, P0, R11.reuse, c[0x0][0x508], RZ ;  /* 0x000142000b063a10 */ /* 0x040fe40007f1e0ff */
[----:B------:R-:W-:Y:S01]  /*bab0*/  IADD3 R4, P1, R11, c[0x0][0x500], RZ ;  /* 0x000140000b047a10 */ /* 0x000fe20007f3e0ff */
[----:B------:R-:W-:Y:S01]  /*bac0*/  IMAD.MOV.U32 R11, RZ, RZ, c[0x0][0x388] ;  /* 0x0000e200ff0b7624 */ /* 0x000fe200078e00ff */
[C---:B------:R-:W-:Y:S01]  /*bad0*/  @P3 IADD3.X R7, R9.reuse, c[0x0][0x50c], RZ, P0, !PT ;  /* 0x0001430009073a10 */ /* 0x040fe200007fe4ff */
[----:B--2---:R-:W-:Y:S01]  /*bae0*/  IMAD.MOV.U32 R2, RZ, RZ, RZ ;  /* 0x000000ffff027224 */ /* 0x004fe200078e00ff */
[----:B------:R-:W-:-:S03]  /*baf0*/  IADD3.X R5, R9, c[0x0][0x504], RZ, P1, !PT ;  /* 0x0001410009057a10 */ /* 0x000fc60000ffe4ff */
[----:B------:R2:W5:Y:S04]  /*bb00*/  @P3 LDG.E R11, [R6.64] ;  /* 0x00000006060b3981 */ /* 0x000568000c1e1900 */
[----:B------:R2:W5:Y:S01]  /*bb10*/  @P2 LDG.E R2, [R4.64] ;  /* 0x0000000604022981 */ /* 0x000562000c1e1900 */
[----:B----4-:R-:W-:-:S04]  /*bb20*/  ISETP.NE.AND P0, PT, R8, RZ, PT ;  /* 0x000000ff0800720c */ /* 0x010fc80003f05270 */
[----:B-1----:R-:W-:Y:S01]  /*bb30*/  SEL R3, R8, c[0x0][0x3d4], P0 ;  /* 0x0000f50008037a07 */ /* 0x002fe20000000000 */
[----:B------:R-:W-:Y:S05]  /*bb40*/  @P3 BRA `(.L_x_94) ;  /* 0x0000004000003947 */ /* 0x000fea0003800000 */
[----:B------:R-:W-:Y:S05]  /*bb50*/  @!P2 BRA `(.L_x_94) ;  /* 0x000000300000a947 */ /* 0x000fea0003800000 */
[----:B------:R1:W3:Y:S04]  /*bb60*/  LDG.E R0, [R4.64] ;  /* 0x0000000604007981 */ /* 0x0002e8000c1e1900 */
[----:B-12---:R-:W3:Y:S02]  /*bb70*/  LDG.E R4, [R4.64+0x4] ;  /* 0x0000040604047981 */ /* 0x006ee4000c1e1900 */
[----:B---3-5:R-:W-:Y:S02]  /*bb80*/  IADD3 R11, -R0, R4, RZ ;  /* 0x00000004000b7210 */ /* 0x028fe40007ffe1ff */
.L_x_94:
[----:B------:R-:W3:Y:S04]  /*bb90*/  LDL.LU R8, [R1+0x3c] ;  /* 0x00003c0001087983 */ /* 0x000ee80000300800 */
[----:B------:R-:W4:Y:S04]  /*bba0*/  LDL R10, [R1+0xcc] ;  /* 0x0000cc00010a7983 */ /* 0x000f280000100800 */
[----:B--2---:R-:W2:Y:S04]  /*bbb0*/  LDL.LU R7, [R1+0x7c] ;  /* 0x00007c0001077983 */ /* 0x004ea80000300800 */
[----:B------:R-:W4:Y:S04]  /*bbc0*/  LDL.LU R6, [R1+0x48] ;  /* 0x0000480001067983 */ /* 0x000f280000300800 */
[----:B------:R-:W4:Y:S04]  /*bbd0*/  LDL R25, [R1+0x44] ;  /* 0x0000440001197983 */ /* 0x000f280000100800 */
[----:B------:R-:W4:Y:S04]  /*bbe0*/  LDL R18, [R1+0x80] ;  /* 0x0000800001127983 */ /* 0x000f280000100800 */
[----:B------:R-:W4:Y:S01]  /*bbf0*/  LDL R59, [R1+0xc8] ;  /* 0x0000c800013b7983 */ /* 0x000f220000100800 */
[----:B------:R-:W-:Y:S01]  /*bc00*/  IMAD.MOV.U32 R9, RZ, RZ, 0x368 ;  /* 0x00000368ff097424 */ /* 0x000fe200078e00ff */
[----:B------:R-:W-:-:S04]  /*bc10*/  ISETP.GT.AND P3, PT, R3, 0x1, PT ;  /* 0x000000010300780c */ /* 0x000fc80003f64270 */
[----:B------:R-:W-:-:S04]  /*bc20*/  SEL R9, R9, 0x328, P3 ;  /* 0x0000032809097807 */ /* 0x000fc80001800000 */
[----:B------:R-:W1:Y:S08]  /*bc30*/  LDC.64 R4, c[0x0][R9+0x170] ;  /* 0x00005c0009047b82 */ /* 0x000e700000000a00 */
[----:B------:R-:W1:Y:S08]  /*bc40*/  LDC.64 R12, c[0x0][R9+0x168] ;  /* 0x00005a00090c7b82 */ /* 0x000e700000000a00 */
[----:B------:R1:W1:Y:S08]  /*bc50*/  LDC.64 R14, c[0x0][R9+0x178] ;  /* 0x00005e00090e7b82 */ /* 0x0002700000000a00 */
[----:B------:R1:W1:Y:S01]  /*bc60*/  LDC.64 R20, c[0x0][R9+0x160] ;  /* 0x0000580009147b82 */ /* 0x0002620000000a00 */
[----:B------:R-:W-:Y:S01]  /*bc70*/  ISETP.NE.U32.AND P0, PT, RZ, c[0x0][0x500], PT ;  /* 0x00014000ff007a0c */ /* 0x000fe20003f05070 */
[----:B------:R-:W-:-:S03]  /*bc80*/  IMAD.MOV.U32 R0, RZ, RZ, c[0x0][0x4e8] ;  /* 0x00013a00ff007624 */ /* 0x000fc600078e00ff */
[----:B------:R-:W-:Y:S02]  /*bc90*/  ISETP.NE.AND.EX P0, PT, RZ, c[0x0][0x504], PT, P0 ;  /* 0x00014100ff007a0c */ /* 0x000fe40003f05300 */
[----:B------:R-:W-:Y:S01]  /*bca0*/  ISETP.NE.AND P2, PT, R0, 0x1, PT ;  /* 0x000000010000780c */ /* 0x000fe20003f45270 */
[----:B------:R-:W1:Y:S02]  /*bcb0*/  S2R R70, SR_TID.X ;  /* 0x0000000000467919 */ /* 0x000e640000002100 */
[----:B-1----:R-:W-:-:S04]  /*bcc0*/  SHF.R.S32.HI R56, RZ, 0x1f, R70 ;  /* 0x0000001fff387819 */ /* 0x002fc80000011446 */
[----:B------:R-:W-:-:S04]  /*bcd0*/  LEA.HI R56, R56, R70, RZ, 0x5 ;  /* 0x0000004638387211 */ /* 0x000fc800078f28ff */
[----:B------:R-:W-:-:S05]  /*bce0*/  LOP3.LUT R56, R56, 0xffffffe0, RZ, 0xc0, !PT ;  /* 0xffffffe038387812 */ /* 0x000fca00078ec0ff */
[----:B------:R-:W-:Y:S01]  /*bcf0*/  IMAD.IADD R56, R70, 0x1, -R56 ;  /* 0x0000000146387824 */ /* 0x000fe200078e0a38 */
[----:B---3--:R-:W-:-:S05]  /*bd00*/  SEL R8, R8, RZ, !P0 ;  /* 0x000000ff08087207 */ /* 0x008fca0004000000 */
[----:B------:R-:W-:Y:S01]  /*bd10*/  IMAD R0, R5, R8, RZ ;  /* 0x0000000805007224 */ /* 0x000fe200078e02ff */
[----:B--2---:R-:W-:Y:S02]  /*bd20*/  SEL R3, R7, RZ, !P0 ;  /* 0x000000ff07037207 */ /* 0x004fe40004000000 */
[----:B----4-:R-:W-:Y:S01]  /*bd30*/  LOP3.LUT R16, R6, 0xffff, RZ, 0xc0, !PT ;  /* 0x0000ffff06107812 */ /* 0x010fe200078ec0ff */
[----:B------:R-:W-:Y:S02]  /*bd40*/  IMAD R17, R25, 0x80, R10 ;  /* 0x0000008019117824 */ /* 0x000fe400078e020a */
[----:B------:R-:W-:Y:S02]  /*bd50*/  IMAD R10, R4, R3, R0 ;  /* 0x00000003040a7224 */ /* 0x000fe400078e0200 */
[----:B------:R-:W-:-:S04]  /*bd60*/  @P2 IMAD.HI.U32 R3, R17, c[0x0][0x4ec], RZ ;  /* 0x00013b0011032a27 */ /* 0x000fc800078e00ff */
[----:B------:R-:W-:-:S04]  /*bd70*/  IMAD.WIDE.U32 R4, R4, R8, RZ ;  /* 0x0000000804047225 */ /* 0x000fc800078e00ff */
[----:B------:R-:W-:-:S04]  /*bd80*/  IMAD.WIDE.U32 R6, R12, R16, RZ ;  /* 0x000000100c067225 */ /* 0x000fc800078e00ff */
[----:B------:R-:W-:Y:S01]  /*bd90*/  IMAD.MOV.U32 R0, RZ, RZ, R17 ;  /* 0x000000ffff007224 */ /* 0x000fe200078e0011 */
[----:B------:R-:W-:Y:S01]  /*bda0*/  @P2 SHF.R.U32.HI R0, RZ, c[0x0][0x4f0], R3 ;  /* 0x00013c00ff002a19 */ /* 0x000fe20000011603 */
[----:B------:R-:W-:Y:S01]  /*bdb0*/  IMAD R9, R13, R16, RZ ;  /* 0x000000100d097224 */ /* 0x000fe200078e02ff */
[----:B------:R-:W-:Y:S01]  /*bdc0*/  SEL R3, R18, RZ, P3 ;  /* 0x000000ff12037207 */ /* 0x000fe20001800000 */
[----:B------:R-:W-:Y:S01]  /*bdd0*/  IMAD.IADD R10, R5, 0x1, R10 ;  /* 0x00000001050a7824 */ /* 0x000fe200078e020a */
[--C-:B-----5:R-:W-:Y:S01]  /*bde0*/  IADD3 R12, P1, P0, R4, R6, R2.reuse ;  /* 0x00000006040c7210 */ /* 0x120fe2000783e002 */
[----:B------:R-:W-:Y:S01]  /*bdf0*/  IMAD.IADD R6, R7, 0x1, R9 ;  /* 0x0000000107067824 */ /* 0x000fe200078e0209 */
[----:B------:R-:W-:Y:S01]  /*be00*/  SHF.R.S32.HI R18, RZ, 0x1f, R2 ;  /* 0x0000001fff127819 */ /* 0x000fe20000011402 */
[----:B------:R-:W-:Y:S02]  /*be10*/  IMAD.MOV R7, RZ, RZ, -R0 ;  /* 0x000000ffff077224 */ /* 0x000fe400078e0a00 */
[----:B------:R-:W-:-:S02]  /*be20*/  IMAD R9, R15, R3, RZ ;  /* 0x000000030f097224 */ /* 0x000fc400078e02ff */
[----:B------:R-:W-:Y:S01]  /*be30*/  IMAD.WIDE.U32 R4, R14, R3, RZ ;  /* 0x000000030e047225 */ /* 0x000fe200078e00ff */
[----:B------:R-:W-:-:S03]  /*be40*/  IADD3.X R10, R10, R6, R18, P1, P0 ;  /* 0x000000060a0a7210 */ /* 0x000fc60000fe0412 */
[----:B------:R-:W-:Y:S01]  /*be50*/  IMAD R6, R7, c[0x0][0x4e8], R17 ;  /* 0x00013a0007067a24 */ /* 0x000fe200078e0211 */
[----:B------:R-:W-:Y:S01]  /*be60*/  IADD3 R4, P1, P0, R0, R12, R4 ;  /* 0x0000000c00047210 */ /* 0x000fe2000783e004 */
[----:B------:R-:W-:Y:S01]  /*be70*/  IMAD.IADD R9, R5, 0x1, R9 ;  /* 0x0000000105097824 */ /* 0x000fe200078e0209 */
[----:B------:R-:W-:Y:S01]  /*be80*/  SHF.R.S32.HI R3, RZ, 0x1f, R0 ;  /* 0x0000001fff037819 */ /* 0x000fe20000011400 */
[----:B------:R-:W-:Y:S01]  /*be90*/  IMAD R0, R21, R6, RZ ;  /* 0x0000000615007224 */ /* 0x000fe200078e02ff */
[----:B------:R-:W-:Y:S02]  /*bea0*/  SHF.R.S32.HI R7, RZ, 0x1f, R6 ;  /* 0x0000001fff077819 */ /* 0x000fe40000011406 */
[----:B------:R-:W-:Y:S01]  /*beb0*/  IADD3.X R5, R3, R10, R9, P1, P0 ;  /* 0x0000000a03057210 */ /* 0x000fe20000fe0409 */
[----:B------:R-:W-:Y:S02]  /*bec0*/  IMAD.MOV.U32 R3, RZ, RZ, c[0x0][0x4a8] ;  /* 0x00012a00ff037624 */ /* 0x000fe400078e00ff */
[----:B------:R-:W-:-:S02]  /*bed0*/  IMAD R0, R20, R7, R0 ;  /* 0x0000000714007224 */ /* 0x000fc400078e0200 */
[----:B------:R-:W-:Y:S01]  /*bee0*/  IMAD.WIDE.U32 R6, R20, R6, R4 ;  /* 0x0000000614067225 */ /* 0x000fe200078e0004 */
[----:B------:R-:W-:-:S03]  /*bef0*/  SEL R4, R3, c[0x0][0x450], P3 ;  /* 0x0001140003047a07 */ /* 0x000fc60001800000 */
[----:B------:R-:W-:Y:S01]  /*bf00*/  IMAD.MOV.U32 R5, RZ, RZ, c[0x0][0x4ac] ;  /* 0x00012b00ff057624 */ /* 0x000fe200078e00ff */
[----:B------:R-:W-:Y:S01]  /*bf10*/  LEA R4, P0, R6, R4, 0x2 ;  /* 0x0000000406047211 */ /* 0x000fe200078010ff */
[----:B------:R-:W-:-:S03]  /*bf20*/  IMAD.IADD R3, R7, 0x1, R0 ;  /* 0x0000000107037824 */ /* 0x000fc600078e0200 */
[----:B------:R-:W-:-:S04]  /*bf30*/  SEL R5, R5, c[0x0][0x454], P3 ;  /* 0x0001150005057a07 */ /* 0x000fc80001800000 */
[----:B------:R-:W-:Y:S01]  /*bf40*/  LEA.HI.X R3, R6, R5, R3, 0x2, P0 ;  /* 0x0000000506037211 */ /* 0x000fe200000f1403 */
[----:B------:R-:W-:Y:S01]  /*bf50*/  IMAD R0, R11, c[0x0][0x4e8], RZ ;  /* 0x00013a000b007a24 */ /* 0x000fe200078e02ff */
[----:B------:R-:W-:Y:S04]  /*bf60*/  SHFL.IDX PT, R12, R4, RZ, 0x1c1f ;  /* 0x001c1fff040c7589 */ /* 0x000fe800000e0000 */
[----:B------:R-:W1:Y:S04]  /*bf70*/  SHFL.IDX PT, R13, R3, RZ, 0x1c1f ;  /* 0x001c1fff030d7589 */ /* 0x000e6800000e0000 */
[----:B------:R-:W-:Y:S04]  /*bf80*/  SHFL.IDX PT, R10, R4, 0x1, 0x1c1f ;  /* 0x003c1f00040a7f89 */ /* 0x000fe800000e0000 */
[----:B------:R-:W2:Y:S04]  /*bf90*/  SHFL.IDX PT, R11, R3, 0x1, 0x1c1f ;  /* 0x003c1f00030b7f89 */ /* 0x000ea800000e0000 */
[----:B------:R-:W-:Y:S04]  /*bfa0*/  SHFL.IDX PT, R6, R4, 0x2, 0x1c1f ;  /* 0x005c1f0004067f89 */ /* 0x000fe800000e0000 */
[----:B------:R-:W3:Y:S04]  /*bfb0*/  SHFL.IDX PT, R7, R3, 0x2, 0x1c1f ;  /* 0x005c1f0003077f89 */ /* 0x000ee800000e0000 */
[----:B------:R4:W-:Y:S04]  /*bfc0*/  SHFL.IDX PT, R5, R3, 0x3, 0x1c1f ;  /* 0x007c1f0003057f89 */ /* 0x0009e800000e0000 */
[----:B------:R-:W1:Y:S01]  /*bfd0*/  SHFL.IDX PT, R4, R4, 0x3, 0x1c1f ;  /* 0x007c1f0004047f89 */ /* 0x000e6200000e0000 */
[----:B------:R-:W-:Y:S01]  /*bfe0*/  LOP3.LUT P0, RZ, R56, 0x3, RZ, 0xc0, !PT ;  /* 0x0000000338ff7812 */ /* 0x000fe2000780c0ff */
[----:B----4-:R-:W-:-:S05]  /*bff0*/  IMAD R3, R25, 0x80, R59 ;  /* 0x0000008019037824 */ /* 0x010fca00078e023b */
[C---:B------:R-:W-:Y:S02]  /*c000*/  IADD3 R15, R3.reuse, 0x8, RZ ;  /* 0x00000008030f7810 */ /* 0x040fe40007ffe0ff */
[C---:B------:R-:W-:Y:S02]  /*c010*/  IADD3 R14, R3.reuse, 0x40, RZ ;  /* 0x00000040030e7810 */ /* 0x040fe40007ffe0ff */
[C---:B------:R-:W-:Y:S02]  /*c020*/  IADD3 R9, R3.reuse, 0x48, RZ ;  /* 0x0000004803097810 */ /* 0x040fe40007ffe0ff */
[-C--:B------:R-:W-:Y:S02]  /*c030*/  ISETP.GE.OR P5, PT, R3, R0.reuse, P0 ;  /* 0x000000000300720c */ /* 0x080fe400007a6670 */
[-C--:B------:R-:W-:Y:S02]  /*c040*/  ISETP.GE.OR P4, PT, R15, R0.reuse, P0 ;  /* 0x000000000f00720c */ /* 0x080fe40000786670 */
[----:B------:R-:W-:-:S02]  /*c050*/  ISETP.GE.OR P1, PT, R14, R0, P0 ;  /* 0x000000000e00720c */ /* 0x000fc40000726670 */
[----:B------:R-:W-:-:S07]  /*c060*/  ISETP.GE.OR P0, PT, R9, R0, P0 ;  /* 0x000000000900720c */ /* 0x000fce0000706670 */
[----:B-1----:R1:W-:Y:S01]  /*c070*/  @!P5 ST.E [R12.64], R22 ;  /* 0x000000160c00d985 */ /* 0x0023e2000c101906 */
[----:B------:R-:W-:-:S03]  /*c080*/  ISETP.GE.AND P5, PT, R9, R0, PT ;  /* 0x000000000900720c */ /* 0x000fc60003fa6270 */
[----:B--2---:R1:W-:Y:S01]  /*c090*/  @!P4 ST.E [R10.64], R23 ;  /* 0x000000170a00c985 */ /* 0x0043e2000c101906 */
[----:B------:R-:W-:-:S03]  /*c0a0*/  ISETP.GE.AND P4, PT, R14, R0, PT ;  /* 0x000000000e00720c */ /* 0x000fc60003f86270 */
[----:B---3--:R1:W-:Y:S01]  /*c0b0*/  @!P1 ST.E [R6.64], R24 ;  /* 0x0000001806009985 */ /* 0x0083e2000c101906 */
[----:B------:R-:W-:-:S03]  /*c0c0*/  ISETP.GE.AND P1, PT, R3, R0, PT ;  /* 0x000000000300720c */ /* 0x000fc60003f26270 */
[----:B------:R1:W-:Y:S01]  /*c0d0*/  @!P0 ST.E [R4.64], R19 ;  /* 0x0000001304008985 */ /* 0x0003e2000c101906 */
[----:B------:R-:W-:Y:S01]  /*c0e0*/  ISETP.GE.AND P0, PT, R15, R0, PT ;  /* 0x000000000f00720c */ /* 0x000fe20003f06270 */
[----:B------:R-:W-:Y:S05]  /*c0f0*/  @P3 BRA `(.L_x_95) ;  /* 0x000007f000003947 */ /* 0x000fea0003800000 */
[----:B------:R-:W2:Y:S01]  /*c100*/  S2R R59, SR_TID.X ;  /* 0x00000000003b7919 */ /* 0x000ea20000002100 */
[----:B------:R-:W-:Y:S01]  /*c110*/  IMAD R3, R18, c[0x0][0x3a0], RZ ;  /* 0x0000e80012037a24 */ /* 0x000fe200078e02ff */
[----:B-1----:R-:W-:Y:S01]  /*c120*/  SHF.R.S32.HI R7, RZ, 0x1f, R8 ;  /* 0x0000001fff077819 */ /* 0x002fe20000011408 */
[C---:B------:R-:W-:Y:S01]  /*c130*/  IMAD.WIDE.U32 R4, R2.reuse, c[0x0][0x3a0], RZ ;  /* 0x0000e80002047a25 */ /* 0x040fe200078e00ff */
[----:B------:R1:W3:Y:S03]  /*c140*/  LDS.128 R12, [R204+0x80] ;  /* 0x00008000cc0c7984 */ /* 0x0002e60000000c00 */
[----:B------:R-:W-:Y:S01]  /*c150*/  IMAD R2, R2, c[0x0][0x3a4], R3 ;  /* 0x0000e90002027a24 */ /* 0x000fe200078e0203 */
[----:B------:R1:W4:Y:S04]  /*c160*/  LDS.128 R20, [R204+0x1080] ;  /* 0x00108000cc147984 */ /* 0x0003280000000c00 */
[----:B------:R-:W-:Y:S01]  /*c170*/  IADD3 R3, R5, R2, RZ ;  /* 0x0000000205037210 */ /* 0x000fe20007ffe0ff */
[----:B------:R1:W1:Y:S01]  /*c180*/  LDS.128 R28, [R204+0x2080] ;  /* 0x00208000cc1c7984 */ /* 0x0002620000000c00 */
[----:B------:R-:W-:-:S03]  /*c190*/  MOV R2, R4 ;  /* 0x0000000400027202 */ /* 0x000fc60000000f00 */
[----:B------:R1:W1:Y:S02]  /*c1a0*/  LDS.128 R32, [R204+0x2880] ;  /* 0x00288000cc207984 */ /* 0x0002640000000c00 */
[C---:B------:R-:W-:Y:S02]  /*c1b0*/  IMAD.WIDE.U32 R4, R16.reuse, c[0x0][0x3e8], R2 ;  /* 0x0000fa0010047a25 */ /* 0x040fe400078e0002 */
[----:B------:R1:W1:Y:S02]  /*c1c0*/  LDS.128 R36, [R204+0x3080] ;  /* 0x00308000cc247984 */ /* 0x0002640000000c00 */
[----:B------:R-:W-:Y:S01]  /*c1d0*/  IMAD R3, R7, c[0x0][0x3f0], RZ ;  /* 0x0000fc0007037a24 */ /* 0x000fe200078e02ff */
[----:B--2---:R-:W-:Y:S01]  /*c1e0*/  SHF.R.S32.HI R56, RZ, 0x1f, R59 ;  /* 0x0000001fff387819 */ /* 0x004fe2000001143b */
[----:B------:R-:W-:Y:S01]  /*c1f0*/  IMAD R5, R16, c[0x0][0x3ec], R5 ;  /* 0x0000fb0010057a24 */ /* 0x000fe200078e0205 */
[----:B------:R2:W1:Y:S01]  /*c200*/  LDS.128 R40, [R204+0x3880] ;  /* 0x00388000cc287984 */ /* 0x0004620000000c00 */
[----:B------:R-:W-:Y:S01]  /*c210*/  IMAD R9, R8, c[0x0][0x3f4], R3 ;  /* 0x0000fd0008097a24 */ /* 0x000fe200078e0203 */
[----:B------:R-:W-:Y:S01]  /*c220*/  LEA.HI R56, R56, R59, RZ, 0x3 ;  /* 0x0000003b38387211 */ /* 0x000fe200078f18ff */
[----:B------:R-:W-:Y:S01]  /*c230*/  IMAD.WIDE.U32 R4, R8, c[0x0][0x3f0], R4 ;  /* 0x0000fc0008047a25 */ /* 0x000fe200078e0004 */
[----:B------:R2:W1:Y:S02]  /*c240*/  LDS.128 R16, [R204+0x880] ;  /* 0x00088000cc107984 */ /* 0x0004640000000c00 */
[----:B------:R-:W-:-:S02]  /*c250*/  SHF.R.S32.HI R56, RZ, 0x3, R56 ;  /* 0x00000003ff387819 */ /* 0x000fc40000011438 */
[----:B------:R-:W-:Y:S02]  /*c260*/  IADD3 R5, R5, R9, RZ ;  /* 0x0000000905057210 */ /* 0x000fe40007ffe0ff */
[----:B------:R-:W-:-:S04]  /*c270*/  LEA R6, R244, R56, 0x4 ;  /* 0x00000038f4067211 */ /* 0x000fc800078e20ff */
[----:B------:R-:W-:Y:S02]  /*c280*/  LEA R6, R25, R6, 0x7 ;  /* 0x0000000619067211 */ /* 0x000fe400078e38ff */
[----:B------:R2:W1:Y:S02]  /*c290*/  LDS.128 R24, [R204+0x1880] ;  /* 0x00188000cc187984 */ /* 0x0004640000000c00 */
[----:B------:R-:W-:Y:S01]  /*c2a0*/  MOV R2, R6 ;  /* 0x0000000600027202 */ /* 0x000fe20000000f00 */
[----:B------:R-:W-:-:S05]  /*c2b0*/  @P2 IMAD.HI.U32 R7, R6, c[0x0][0x4ec], RZ ;  /* 0x00013b0006072a27 */ /* 0x000fca00078e00ff */
[----:B------:R-:W-:Y:S02]  /*c2c0*/  @P2 SHF.R.U32.HI R2, RZ, c[0x0][0x4f0], R7 ;  /* 0x00013c00ff022a19 */ /* 0x000fe40000011607 */
[----:B------:R-:W-:Y:S02]  /*c2d0*/  ISETP.GE.AND P2, PT, R231, c[0x0][0x3c8], PT ;  /* 0x0000f200e7007a0c */ /* 0x000fe40003f46270 */
[----:B------:R-:W-:Y:S02]  /*c2e0*/  SHF.R.S32.HI R7, RZ, 0x1f, R2 ;  /* 0x0000001fff077819 */ /* 0x000fe40000011402 */
[----:B------:R-:W-:-:S03]  /*c2f0*/  IADD3 R3, -R2, RZ, RZ ;  /* 0x000000ff02037210 */ /* 0x000fc60007ffe1ff */
[----:B------:R-:W-:Y:S02]  /*c300*/  IMAD R7, R7, c[0x0][0x3e0], RZ ;  /* 0x0000f80007077a24 */ /* 0x000fe400078e02ff */
[----:B------:R-:W-:Y:S02]  /*c310*/  IMAD R6, R3, c[0x0][0x4e8], R6 ;  /* 0x00013a0003067a24 */ /* 0x000fe400078e0206 */
[C---:B------:R-:W-:Y:S02]  /*c320*/  IMAD R7, R2.reuse, c[0x0][0x3e4], R7 ;  /* 0x0000f90002077a24 */ /* 0x040fe400078e0207 */
[----:B------:R-:W-:Y:S01]  /*c330*/  IMAD.WIDE.U32 R2, R2, c[0x0][0x3e0], R4 ;  /* 0x0000f80002027a25 */ /* 0x000fe200078e0004 */
[----:B------:R-:W-:-:S04]  /*c340*/  SHF.R.S32.HI R4, RZ, 0x1f, R6 ;  /* 0x0000001fff047819 */ /* 0x000fc80000011406 */
[----:B------:R-:W-:Y:S01]  /*c350*/  IADD3 R3, R3, R7, RZ ;  /* 0x0000000703037210 */ /* 0x000fe20007ffe0ff */
[----:B------:R-:W-:-:S04]  /*c360*/  IMAD R4, R4, c[0x0][0x3d8], RZ ;  /* 0x0000f60004047a24 */ /* 0x000fc800078e02ff */
[----:B------:R-:W-:-:S04]  /*c370*/  IMAD.WIDE.U32 R2, R6, c[0x0][0x3d8], R2 ;  /* 0x0000f60006027a25 */ /* 0x000fc800078e0002 */
[----:B------:R-:W-:Y:S01]  /*c380*/  IMAD R4, R6, c[0x0][0x3dc], R4 ;  /* 0x0000f70006047a24 */ /* 0x000fe200078e0204 */
[----:B------:R-:W-:-:S04]  /*c390*/  LEA R6, P0, R2, c[0x0][0x380], 0x1 ;  /* 0x0000e00002067a11 */ /* 0x000fc800078008ff */
[----:B------:R-:W-:-:S04]  /*c3a0*/  IADD3 R3, R3, R4, RZ ;  /* 0x0000000403037210 */ /* 0x000fc80007ffe0ff */
[----:B------:R-:W-:Y:S01]  /*c3b0*/  LEA.HI.X R5, R2, c[0x0][0x384], R3, 0x1, P0 ;  /* 0x0000e10002057a11 */ /* 0x000fe200000f0c03 */
[----:B------:R-:W-:Y:S05]  /*c3c0*/  BRA.DIV ~URZ, `(.L_x_96) ;  /* 0x00004be27f007947 */ /* 0x000fea000b800000 */
[----:B-1234-:R1:W2:Y:S02]  /*c3d0*/  SHFL.IDX PT, R7, R5, RZ, 0x181f ;  /* 0x00181fff05077589 */ /* 0x01e2a400000e0000 */
.L_x_180:
[----:B------:R-:W-:Y:S05]  /*c3e0*/  BRA.DIV ~URZ, `(.L_x_97) ;  /* 0x00004c327f007947 */ /* 0x000fea000b800000 */
[----:B------:R3:W4:Y:S02]  /*c3f0*/  SHFL.IDX PT, R2, R6, RZ, 0x181f ;  /* 0x00181fff06027589 */ /* 0x00072400000e0000 */
.L_x_181:
[----:B------:R-:W5:Y:S02]  /*c400*/  S2R R3, SR_TID.X ;  /* 0x0000000000037919 */ /* 0x000f640000002100 */
[----:B-----5:R-:W-:-:S04]  /*c410*/  SHF.R.S32.HI R4, RZ, 0x1f, R3 ;  /* 0x0000001fff047819 */ /* 0x020fc80000011403 */
[----:B------:R-:W-:Y:S02]  /*c420*/  LEA.HI R4, R4, R3, RZ, 0x3 ;  /* 0x0000000304047211 */ /* 0x000fe400078f18ff */
[----:B------:R-:W5:Y:S02]  /*c430*/  LDL.LU R3, [R1+0x44] ;  /* 0x0000440001037983 */ /* 0x000f640000300800 */
[----:B------:R-:W-:Y:S02]  /*c440*/  SHF.R.S32.HI R4, RZ, 0x3, R4 ;  /* 0x00000003ff047819 */ /* 0x000fe40000011404 */
[----:B------:R-:W-:-:S03]  /*c450*/  SHF.R.S32.HI R8, RZ, 0x1f, R231 ;  /* 0x0000001fff087819 */ /* 0x000fc600000114e7 */
[----:B-----5:R-:W-:-:S05]  /*c460*/  IMAD R4, R3, 0x80, R4 ;  /* 0x0000008003047824 */ /* 0x020fca00078e0204 */
[----:B------:R-:W-:-:S13]  /*c470*/  ISETP.GE.OR P1, PT, R4, R0, P2 ;  /* 0x000000000400720c */ /* 0x000fda0001726670 */
[----:B----4-:R-:W-:-:S04]  /*c480*/  @!P1 LEA R2, P0, R231, R2, 0x1 ;  /* 0x00000002e7029211 */ /* 0x010fc800078008ff */
[----:B--2---:R-:W-:-:S05]  /*c490*/  @!P1 LEA.HI.X R3, R231, R7, R8, 0x1, P0 ;  /* 0x00000007e7039211 */ /* 0x004fca00000f0c08 */
[----:B------:R2:W-:Y:S01]  /*c4a0*/  @!P1 ST.E.128 [R2.64], R12 ;  /* 0x0000000c02009985 */ /* 0x0005e2000c101d06 */
[----:B------:R-:W-:Y:S05]  /*c4b0*/  BRA.DIV ~URZ, `(.L_x_98) ;  /* 0x00004bd27f007947 */ /* 0x000fea000b800000 */
[----:B------:R4:W1:Y:S04]  /*c4c0*/  SHFL.IDX PT, R7, R5, 0x1, 0x181f ;  /* 0x00381f0005077f89 */ /* 0x00086800000e0000 */
[----:B--2---:R4:W2:Y:S02]  /*c4d0*/  SHFL.IDX PT, R2, R6, 0x1, 0x181f ;  /* 0x00381f0006027f89 */ /* 0x0048a400000e0000 */
.L_x_182:
[----:B------:R-:W-:Y:S02]  /*c4e0*/  IADD3 R3, R4, 0x10, RZ ;  /* 0x0000001004037810 */ /* 0x000fe40007ffe0ff */
[----:B------:R-:W-:Y:S02]  /*c4f0*/  SHF.R.S32.HI R8, RZ, 0x1f, R231 ;  /* 0x0000001fff087819 */ /* 0x000fe400000114e7 */
[----:B------:R-:W-:-:S13]  /*c500*/  ISETP.GE.OR P1, PT, R3, R0, P2 ;  /* 0x000000000300720c */ /* 0x000fda0001726670 */
[----:B--2---:R-:W-:-:S04]  /*c510*/  @!P1 LEA R2, P0, R231, R2, 0x1 ;  /* 0x00000002e7029211 */ /* 0x004fc800078008ff */
[----:B-1----:R-:W-:-:S05]  /*c520*/  @!P1 LEA.HI.X R3, R231, R7, R8, 0x1, P0 ;  /* 0x00000007e7039211 */ /* 0x002fca00000f0c08 */
[----:B------:R1:W-:Y:S01]  /*c530*/  @!P1 ST.E.128 [R2.64], R16 ;  /* 0x0000001002009985 */ /* 0x0003e2000c101d06 */
[----:B------:R-:W-:Y:S05]  /*c540*/  BRA.DIV ~URZ, `(.L_x_99) ;  /* 0x00004c127f007947 */ /* 0x000fea000b800000 */
[----:B------:R2:W1:Y:S02]  /*c550*/  SHFL.IDX PT, R7, R5, 0x2, 0x181f ;  /* 0x00581f0005077f89 */ /* 0x00046400000e0000 */
.L_x_183:
[----:B------:R-:W-:Y:S05]  /*c560*/  BRA.DIV ~URZ, `(.L_x_100) ;  /* 0x00004c627f007947 */ /* 0x000fea000b800000 */
[----:B-1----:R1:W2:Y:S02]  /*c570*/  SHFL.IDX PT, R2, R6, 0x2, 0x181f ;  /* 0x00581f0006027f89 */ /* 0x0022a400000e0000 */
.L_x_184:
[----:B------:R-:W-:Y:S02]  /*c580*/  IADD3 R3, R4, 0x20, RZ ;  /* 0x0000002004037810 */ /* 0x000fe40007ffe0ff */
[----:B------:R-:W-:Y:S02]  /*c590*/  SHF.R.S32.HI R8, RZ, 0x1f, R231 ;  /* 0x0000001fff087819 */ /* 0x000fe400000114e7 */
[----:B------:R-:W-:-:S13]  /*c5a0*/  ISETP.GE.OR P1, PT, R3, R0, P2 ;  /* 0x000000000300720c */ /* 0x000fda0001726670 */
[----:B--2---:R-:W-:-:S04]  /*c5b0*/  @!P1 LEA R2, P0, R231, R2, 0x1 ;  /* 0x00000002e7029211 */ /* 0x004fc800078008ff */
[----:B------:R-:W-:-:S05]  /*c5c0*/  @!P1 LEA.HI.X R3, R231, R7, R8, 0x1, P0 ;  /* 0x00000007e7039211 */ /* 0x000fca00000f0c08 */
[----:B------:R2:W-:Y:S01]  /*c5d0*/  @!P1 ST.E.128 [R2.64], R20 ;  /* 0x0000001402009985 */ /* 0x0005e2000c101d06 */
[----:B------:R-:W-:Y:S05]  /*c5e0*/  BRA.DIV ~URZ, `(.L_x_101) ;  /* 0x00004c527f007947 */ /* 0x000fea000b800000 */
[----:B------:R1:W2:Y:S04]  /*c5f0*/  SHFL.IDX PT, R7, R5, 0x3, 0x181f ;  /* 0x00781f0005077f89 */ /* 0x0002a800000e0000 */
[----:B--2---:R1:W2:Y:S02]  /*c600*/  SHFL.IDX PT, R2, R6, 0x3, 0x181f ;  /* 0x00781f0006027f89 */ /* 0x0042a400000e0000 */
.L_x_185:
[----:B------:R-:W-:Y:S02]  /*c610*/  IADD3 R3, R4, 0x30, RZ ;  /* 0x0000003004037810 */ /* 0x000fe40007ffe0ff */
[----:B------:R-:W-:Y:S02]  /*c620*/  SHF.R.S32.HI R8, RZ, 0x1f, R231 ;  /* 0x0000001fff087819 */ /* 0x000fe400000114e7 */
[----:B------:R-:W-:-:S13]  /*c630*/  ISETP.GE.OR P1, PT, R3, R0, P2 ;  /* 0x000000000300720c */ /* 0x000fda0001726670 */
[----:B--2---:R-:W-:-:S04]  /*c640*/  @!P1 LEA R2, P0, R231, R2, 0x1 ;  /* 0x00000002e7029211 */ /* 0x004fc800078008ff */
[----:B------:R-:W-:-:S05]  /*c650*/  @!P1 LEA.HI.X R3, R231, R7, R8, 0x1, P0 ;  /* 0x00000007e7039211 */ /* 0x000fca00000f0c08 */
[----:B------:R2:W-:Y:S01]  /*c660*/  @!P1 ST.E.128 [R2.64], R24 ;  /* 0x0000001802009985 */ /* 0x0005e2000c101d06 */
[----:B------:R-:W-:Y:S05]  /*c670*/  BRA.DIV ~URZ, `(.L_x_102) ;  /* 0x00004c927f007947 */ /* 0x000fea000b800000 */
[----:B------:R1:W2:Y:S02]  /*c680*/  SHFL.IDX PT, R7, R5, 0x4, 0x181f ;  /* 0x00981f0005077f89 */ /* 0x0002a400000e0000 */
.L_x_186:
[----:B------:R-:W-:Y:S05]  /*c690*/  BRA.DIV ~URZ, `(.L_x_103) ;  /* 0x00004ce27f007947 */ /* 0x000fea000b800000 */
[----:B--2---:R2:W1:Y:S02]  /*c6a0*/  SHFL.IDX PT, R2, R6, 0x4, 0x181f ;  /* 0x00981f0006027f89 */ /* 0x00446400000e0000 */
.L_x_187:
[----:B------:R-:W-:Y:S02]  /*c6b0*/  IADD3 R3, R4, 0x40, RZ ;  /* 0x0000004004037810 */ /* 0x000fe40007ffe0ff */
[----:B------:R-:W-:Y:S02]  /*c6c0*/  SHF.R.S32.HI R8, RZ, 0x1f, R231 ;  /* 0x0000001fff087819 */ /* 0x000fe400000114e7 */
[----:B------:R-:W-:-:S13]  /*c6d0*/  ISETP.GE.OR P1, PT, R3, R0, P2 ;  /* 0x000000000300720c */ /* 0x000fda0001726670 */
[----:B-1----:R-:W-:-:S04]  /*c6e0*/  @!P1 LEA R2, P0, R231, R2, 0x1 ;  /* 0x00000002e7029211 */ /* 0x002fc800078008ff */
[----:B------:R-:W-:-:S05]  /*c6f0*/  @!P1 LEA.HI.X R3, R231, R7, R8, 0x1, P0 ;  /* 0x00000007e7039211 */ /* 0x000fca00000f0c08 */
[----:B------:R1:W-:Y:S01]  /*c700*/  @!P1 ST.E.128 [R2.64], R28 ;  /* 0x0000001c02009985 */ /* 0x0003e2000c101d06 */
[----:B------:R-:W-:Y:S05]  /*c710*/  BRA.DIV ~URZ, `(.L_x_104) ;  /* 0x00004cd27f007947 */ /* 0x000fea000b800000 */
[----:B------:R1:W2:Y:S04]  /*c720*/  SHFL.IDX PT, R7, R5, 0x5, 0x181f ;  /* 0x00b81f0005077f89 */ /* 0x0002a800000e0000 */
[----:B-1----:R1:W3:Y:S02]  /*c730*/  SHFL.IDX PT, R2, R6, 0x5, 0x181f ;  /* 0x00b81f0006027f89 */ /* 0x0022e400000e0000 */
.L_x_188:
[----:B------:R-:W-:Y:S02]  /*c740*/  IADD3 R3, R4, 0x50, RZ ;  /* 0x0000005004037810 */ /* 0x000fe40007ffe0ff */
[----:B------:R-:W-:Y:S02]  /*c750*/  SHF.R.S32.HI R8, RZ, 0x1f, R231 ;  /* 0x0000001fff087819 */ /* 0x000fe400000114e7 */
[----:B------:R-:W-:-:S13]  /*c760*/  ISETP.GE.OR P1, PT, R3, R0, P2 ;  /* 0x000000000300720c */ /* 0x000fda0001726670 */
[----:B---3--:R-:W-:-:S04]  /*c770*/  @!P1 LEA R2, P0, R231, R2, 0x1 ;  /* 0x00000002e7029211 */ /* 0x008fc800078008ff */
[----:B--2---:R-:W-:-:S05]  /*c780*/  @!P1 LEA.HI.X R3, R231, R7, R8, 0x1, P0 ;  /* 0x00000007e7039211 */ /* 0x004fca00000f0c08 */
[----:B------:R2:W-:Y:S01]  /*c790*/  @!P1 ST.E.128 [R2.64], R32 ;  /* 0x0000002002009985 */ /* 0x0005e2000c101d06 */
[----:B------:R-:W-:Y:S05]  /*c7a0*/  BRA.DIV ~URZ, `(.L_x_105) ;  /* 0x00004d127f007947 */ /* 0x000fea000b800000 */
[----:B------:R3:W1:Y:S02]  /*c7b0*/  SHFL.IDX PT, R7, R5, 0x6, 0x181f ;  /* 0x00d81f0005077f89 */ /* 0x00066400000e0000 */
.L_x_189:
[----:B------:R-:W-:Y:S05]  /*c7c0*/  BRA.DIV ~URZ, `(.L_x_106) ;  /* 0x00004d627f007947 */ /* 0x000fea000b800000 */
[----:B--2---:R2:W3:Y:S02]  /*c7d0*/  SHFL.IDX PT, R2, R6, 0x6, 0x181f ;  /* 0x00d81f0006027f89 */ /* 0x0044e400000e0000 */
.L_x_190:
[----:B------:R-:W-:Y:S02]  /*c7e0*/  IADD3 R3, R4, 0x60, RZ ;  /* 0x0000006004037810 */ /* 0x000fe40007ffe0ff */
[----:B------:R-:W-:Y:S02]  /*c7f0*/  SHF.R.S32.HI R8, RZ, 0x1f, R231 ;  /* 0x0000001fff087819 */ /* 0x000fe400000114e7 */
[----:B------:R-:W-:-:S13]  /*c800*/  ISETP.GE.OR P1, PT, R3, R0, P2 ;  /* 0x000000000300720c */ /* 0x000fda0001726670 */
[----:B---3--:R-:W-:-:S04]  /*c810*/  @!P1 LEA R2, P0, R231, R2, 0x1 ;  /* 0x00000002e7029211 */ /* 0x008fc800078008ff */
[----:B-1----:R-:W-:-:S05]  /*c820*/  @!P1 LEA.HI.X R3, R231, R7, R8, 0x1, P0 ;  /* 0x00000007e7039211 */ /* 0x002fca00000f0c08 */
[----:B------:R1:W-:Y:S01]  /*c830*/  @!P1 ST.E.128 [R2.64], R36 ;  /* 0x0000002402009985 */ /* 0x0003e2000c101d06 */
[----:B------:R-:W-:Y:S05]  /*c840*/  BRA.DIV ~URZ, `(.L_x_107) ;  /* 0x00004d527f007947 */ /* 0x000fea000b800000 */
[----:B----4-:R-:W3:Y:S04]  /*c850*/  SHFL.IDX PT, R5, R5, 0x7, 0x181f ;  /* 0x00f81f0005057f89 */ /* 0x010ee800000e0000 */
[----:B-1----:R1:W4:Y:S02]  /*c860*/  SHFL.IDX PT, R3, R6, 0x7, 0x181f ;  /* 0x00f81f0006037f89 */ /* 0x00232400000e0000 */
.L_x_191:
[----:B------:R-:W-:-:S04]  /*c870*/  IADD3 R2, R4, 0x70, RZ ;  /* 0x0000007004027810 */ /* 0x000fc80007ffe0ff */
[----:B------:R-:W-:-:S13]  /*c880*/  ISETP.GE.OR P2, PT, R2, R0, P2 ;  /* 0x000000000200720c */ /* 0x000fda0001746670 */
[----:B------:R-:W-:Y:S05]  /*c890*/  @P2 BRA `(.L_x_108) ;  /* 0x00001cc000002947 */ /* 0x000fea0003800000 */
[----:B-12---:R-:W-:Y:S02]  /*c8a0*/  SHF.R.S32.HI R6, RZ, 0x1f, R231 ;  /* 0x0000001fff067819 */ /* 0x006fe400000114e7 */
[----:B----4-:R-:W-:-:S04]  /*c8b0*/  LEA R2, P0, R231, R3, 0x1 ;  /* 0x00000003e7027211 */ /* 0x010fc800078008ff */
[----:B---3--:R-:W-:-:S05]  /*c8c0*/  LEA.HI.X R3, R231, R5, R6, 0x1, P0 ;  /* 0x00000005e7037211 */ /* 0x008fca00000f0c06 */
[----:B------:R1:W-:Y:S01]  /*c8d0*/  ST.E.128 [R2.64], R40 ;  /* 0x0000002802007985 */ /* 0x0003e2000c101d06 */
[----:B------:R-:W-:Y:S05]  /*c8e0*/  BRA `(.L_x_108) ;  /* 0x00001c7000007947 */ /* 0x000fea0003800000 */
.L_x_95:
[----:B-1----:R-:W2:Y:S01]  /*c8f0*/  LDL.LU R6, [R1+0x80] ;  /* 0x0000800001067983 */ /* 0x002ea20000300800 */
[----:B------:R-:W-:Y:S02]  /*c900*/  IMAD R0, R18, c[0x0][0x408], RZ ;  /* 0x0001020012007a24 */ /* 0x000fe400078e02ff */
[----:B------:R-:W-:-:S04]  /*c910*/  IMAD.WIDE.U32 R4, R2, c[0x0][0x408], RZ ;  /* 0x0001020002047a25 */ /* 0x000fc800078e00ff */
[----:B------:R-:W-:Y:S01]  /*c920*/  IMAD R2, R2, c[0x0][0x40c], R0 ;  /* 0x0001030002027a24 */ /* 0x000fe200078e0200 */
[----:B------:R-:W-:-:S04]  /*c930*/  SHF.R.S32.HI R0, RZ, 0x1f, R8 ;  /* 0x0000001fff007819 */ /* 0x000fc80000011408 */
[----:B------:R-:W-:Y:S01]  /*c940*/  IADD3 R3, R5, R2, RZ ;  /* 0x0000000205037210 */ /* 0x000fe20007ffe0ff */
[----:B------:R-:W-:Y:S01]  /*c950*/  IMAD R0, R0, c[0x0][0x440], RZ ;  /* 0x0001100000007a24 */ /* 0x000fe200078e02ff */
[----:B------:R-:W-:Y:S01]  /*c960*/  MOV R2, R4 ;  /* 0x0000000400027202 */ /* 0x000fe20000000f00 */
[----:B------:R-:W-:-:S04]  /*c970*/  @P2 IMAD.HI.U32 R5, R17, c[0x0][0x4ec], RZ ;  /* 0x00013b0011052a27 */ /* 0x000fc800078e00ff */
[----:B------:R-:W-:-:S04]  /*c980*/  IMAD.WIDE.U32 R2, R16, c[0x0][0x438], R2 ;  /* 0x00010e0010027a25 */ /* 0x000fc800078e0002 */
[----:B------:R-:W-:Y:S02]  /*c990*/  IMAD R3, R16, c[0x0][0x43c], R3 ;  /* 0x00010f0010037a24 */ /* 0x000fe400078e0203 */
[C---:B------:R-:W-:Y:S01]  /*c9a0*/  IMAD R4, R8.reuse, c[0x0][0x444], R0 ;  /* 0x0001110008047a24 */ /* 0x040fe200078e0200 */
[----:B------:R-:W-:Y:S01]  /*c9b0*/  MOV R0, R17 ;  /* 0x0000001100007202 */ /* 0x000fe20000000f00 */
[----:B------:R-:W-:Y:S01]  /*c9c0*/  IMAD.WIDE.U32 R2, R8, c[0x0][0x440], R2 ;  /* 0x0001100008027a25 */ /* 0x000fe200078e0002 */
[----:B------:R-:W-:-:S04]  /*c9d0*/  @P2 SHF.R.U32.HI R0, RZ, c[0x0][0x4f0], R5 ;  /* 0x00013c00ff002a19 */ /* 0x000fc80000011605 */
[----:B------:R-:W-:Y:S02]  /*c9e0*/  IADD3 R3, R3, R4, RZ ;  /* 0x0000000403037210 */ /* 0x000fe40007ffe0ff */
[----:B------:R-:W-:Y:S02]  /*c9f0*/  SHF.R.S32.HI R5, RZ, 0x1f, R0 ;  /* 0x0000001fff057819 */ /* 0x000fe40000011400 */
[----:B------:R-:W-:-:S03]  /*ca00*/  IADD3 R4, -R0, RZ, RZ ;  /* 0x000000ff00047210 */ /* 0x000fc60007ffe1ff */
[----:B------:R-:W-:Y:S02]  /*ca10*/  IMAD R5, R5, c[0x0][0x430], RZ ;  /* 0x00010c0005057a24 */ /* 0x000fe400078e02ff */
[----:B------:R-:W-:Y:S02]  /*ca20*/  IMAD R4, R4, c[0x0][0x4e8], R17 ;  /* 0x00013a0004047a24 */ /* 0x000fe400078e0211 */
[----:B------:R-:W-:Y:S02]  /*ca30*/  IMAD R5, R0, c[0x0][0x434], R5 ;  /* 0x00010d0000057a24 */ /* 0x000fe400078e0205 */
[----:B--2---:R-:W-:-:S04]  /*ca40*/  IMAD.WIDE.U32 R2, R6, c[0x0][0x448], R2 ;  /* 0x0001120006027a25 */ /* 0x004fc800078e0002 */
[----:B------:R-:W-:-:S04]  /*ca50*/  IMAD R3, R6, c[0x0][0x44c], R3 ;  /* 0x0001130006037a24 */ /* 0x000fc800078e0203 */
        /* <DEDUP_REMOVED lines=10> */
[----:B------:R1:W2:Y:S02]  /*cb00*/  SHFL.IDX PT, R4, R5, RZ, 0x1c1f ;  /* 0x001c1fff05047589 */ /* 0x0002a400000e0000 */
.L_x_192:
[----:B------:R-:W-:Y:S05]  /*cb10*/  BRA.DIV ~URZ, `(.L_x_110) ;  /* 0x00004bc27f007947 */ /* 0x000fea000b800000 */
[----:B------:R3:W4:Y:S02]  /*cb20*/  SHFL.IDX PT, R0, R12, RZ, 0x1c1f ;  /* 0x001c1fff0c007589 */ /* 0x00072400000e0000 */
.L_x_193:
[----:B------:R-:W-:Y:S01]  /*cb30*/  BSSY B0, `(.L_x_111) ;  /* 0x0000032000007945 */ /* 0x000fe20003800000 */
[----:B------:R-:W-:Y:S05]  /*cb40*/  @P1 BRA `(.L_x_112) ;  /* 0x0000030000001947 */ /* 0x000fea0003800000 */
[----:B------:R-:W5:Y:S04]  /*cb50*/  LDL R6, [R1+0x74] ;  /* 0x0000740001067983 */ /* 0x000f680000100800 */
[----:B---3--:R-:W3:Y:S04]  /*cb60*/  LDL R8, [R1+0x68] ;  /* 0x0000680001087983 */ /* 0x008ee80000100800 */
[----:B----4-:R-:W4:Y:S04]  /*cb70*/  LDL R21, [R1+0x64] ;  /* 0x0000640001157983 */ /* 0x010f280000100800 */
[----:B--2---:R-:W2:Y:S04]  /*cb80*/  LDL R19, [R1+0x60] ;  /* 0x0000600001137983 */ /* 0x004ea80000100800 */
[----:B------:R-:W2:Y:S04]  /*cb90*/  LDL R9, [R1+0xb0] ;  /* 0x0000b00001097983 */ /* 0x000ea80000100800 */
        /* <DEDUP_REMOVED lines=9> */
[----:B------:R-:W2:Y:S01]  /*cc30*/  LDL R11, [R1+0x98] ;  /* 0x00009800010b7983 */ /* 0x000ea20000100800 */
[----:B-----5:R-:W-:-:S02]  /*cc40*/  ISETP.GE.AND P3, PT, R6, c[0x0][0x3c8], PT ;  /* 0x0000f20006007a0c */ /* 0x020fc40003f66270 */
[----:B---3--:R-:W-:Y:S02]  /*cc50*/  ISETP.GE.AND P1, PT, R8, c[0x0][0x3c8], PT ;  /* 0x0000f20008007a0c */ /* 0x008fe40003f26270 */
[----:B----4-:R-:W-:-:S09]  /*cc60*/  ISETP.GE.AND P6, PT, R21, c[0x0][0x3c8], PT ;  /* 0x0000f20015007a0c */ /* 0x010fd20003fc6270 */
[----:B------:R-:W-:Y:S02]  /*cc70*/  @!P3 IMAD.MOV.U32 R2, RZ, RZ, R0 ;  /* 0x000000ffff02b224 */ /* 0x000fe400078e0000 */
[----:B------:R-:W-:-:S04]  /*cc80*/  @!P3 IMAD.MOV.U32 R3, RZ, RZ, R4 ;  /* 0x000000ffff03b224 */ /* 0x000fc800078e0004 */
[----:B------:R-:W-:Y:S01]  /*cc90*/  @!P3 IMAD.WIDE R6, R6, 0x4, R2 ;  /* 0x000000040606b825 */ /* 0x000fe200078e0202 */
[----:B------:R-:W-:-:S04]  /*cca0*/  @!P1 LEA R2, P2, R8, R0, 0x2 ;  /* 0x0000000008029211 */ /* 0x000fc800078410ff */
[----:B------:R3:W-:Y:S01]  /*ccb0*/  @!P3 ST.E.64 [R6.64], R68 ;  /* 0x000000440600b985 */ /* 0x0007e2000c101b06 */
[----:B--2---:R-:W-:Y:S02]  /*ccc0*/  ISETP.GE.AND P3, PT, R19, c[0x0][0x3c8], PT ;  /* 0x0000f20013007a0c */ /* 0x004fe40003f66270 */
[----:B------:R-:W-:Y:S02]  /*ccd0*/  @!P1 LEA.HI.X R3, R8, R4, R9, 0x2, P2 ;  /* 0x0000000408039211 */ /* 0x000fe400010f1409 */
[----:B------:R-:W-:-:S03]  /*cce0*/  @!P6 LEA R8, P2, R21, R0, 0x2 ;  /* 0x000000001508e211 */ /* 0x000fc600078410ff */
[----:B------:R2:W-:Y:S01]  /*ccf0*/  @!P1 ST.E.64 [R2.64], R74 ;  /* 0x0000004a02009985 */ /* 0x0005e2000c101b06 */
[----:B------:R-:W-:Y:S02]  /*cd00*/  ISETP.GE.AND P1, PT, R17, c[0x0][0x3c8], PT ;  /* 0x0000f20011007a0c */ /* 0x000fe40003f26270 */
[----:B------:R-:W-:-:S05]  /*cd10*/  @!P6 LEA.HI.X R9, R21, R4, R22, 0x2, P2 ;  /* 0x000000041509e211 */ /* 0x000fca00010f1416 */
[----:B------:R4:W-:Y:S01]  /*cd20*/  @!P6 ST.E.64 [R8.64], R76 ;  /* 0x0000004c0800e985 */ /* 0x0009e2000c101b06 */
[----:B------:R-:W-:Y:S02]  /*cd30*/  ISETP.GE.AND P6, PT, R15, c[0x0][0x3c8], PT ;  /* 0x0000f2000f007a0c */ /* 0x000fe40003fc6270 */
[----:B---3--:R-:W-:-:S04]  /*cd40*/  @!P3 LEA R6, P2, R19, R0, 0x2 ;  /* 0x000000001306b211 */ /* 0x008fc800078410ff */
[----:B------:R-:W-:Y:S02]  /*cd50*/  @!P3 LEA.HI.X R7, R19, R4, R20, 0x2, P2 ;  /* 0x000000041307b211 */ /* 0x000fe400010f1414 */
[----:B--2---:R-:W-:-:S03]  /*cd60*/  @!P1 LEA R2, P2, R17, R0, 0x2 ;  /* 0x0000000011029211 */ /* 0x004fc600078410ff */
[----:B------:R2:W-:Y:S01]  /*cd70*/  @!P3 ST.E.64 [R6.64], R78 ;  /* 0x0000004e0600b985 */ /* 0x0005e2000c101b06 */
[----:B------:R-:W-:Y:S02]  /*cd80*/  ISETP.GE.AND P3, PT, R13, c[0x0][0x3c8], PT ;  /* 0x0000f2000d007a0c */ /* 0x000fe40003f66270 */
[----:B------:R-:W-:Y:S02]  /*cd90*/  @!P1 LEA.HI.X R3, R17, R4, R18, 0x2, P2 ;  /* 0x0000000411039211 */ /* 0x000fe400010f1412 */
[----:B------:R-:W-:-:S03]  /*cda0*/  ISETP.GE.AND P2, PT, R10, c[0x0][0x3c8], PT ;  /* 0x0000f2000a007a0c */ /* 0x000fc60003f46270 */
[----:B------:R3:W-:Y:S01]  /*cdb0*/  @!P1 ST.E.64 [R2.64], R64 ;  /* 0x0000004002009985 */ /* 0x0007e2000c101b06 */
[----:B----4-:R-:W-:-:S04]  /*cdc0*/  @!P6 LEA R8, P1, R15, R0, 0x2 ;  /* 0x000000000f08e211 */ /* 0x010fc800078210ff */
[----:B------:R-:W-:Y:S02]  /*cdd0*/  @!P6 LEA.HI.X R9, R15, R4, R16, 0x2, P1 ;  /* 0x000000040f09e211 */ /* 0x000fe400008f1410 */
[----:B--2---:R-:W-:-:S04]  /*cde0*/  @!P3 LEA R6, P1, R13, R0, 0x2 ;  /* 0x000000000d06b211 */ /* 0x004fc800078210ff */
[----:B------:R-:W-:Y:S02]  /*cdf0*/  @!P3 LEA.HI.X R7, R13, R4, R14, 0x2, P1 ;  /* 0x000000040d07b211 */ /* 0x000fe400008f140e */
[C---:B---3--:R-:W-:Y:S01]  /*ce00*/  @!P2 LEA R2, P1, R10.reuse, R0, 0x2 ;  /* 0x000000000a02a211 */ /* 0x048fe200078210ff */
[----:B------:R2:W-:Y:S03]  /*ce10*/  @!P6 ST.E.64 [R8.64], R82 ;  /* 0x000000520800e985 */ /* 0x0005e6000c101b06 */
[----:B------:R-:W-:Y:S01]  /*ce20*/  @!P2 LEA.HI.X R3, R10, R4, R11, 0x2, P1 ;  /* 0x000000040a03a211 */ /* 0x000fe200008f140b */
[----:B------:R2:W-:Y:S04]  /*ce30*/  @!P3 ST.E.64 [R6.64], R80 ;  /* 0x000000500600b985 */ /* 0x0005e8000c101b06 */
[----:B------:R2:W-:Y:S04]  /*ce40*/  @!P2 ST.E.64 [R2.64], R62 ;  /* 0x0000003e0200a985 */ /* 0x0005e8000c101b06 */
.L_x_112:
[----:B------:R-:W-:Y:S05]  /*ce50*/  BSYNC B0 ;  /* 0x0000000000007941 */ /* 0x000fea0003800000 */
.L_x_111:
[----:B------:R-:W-:Y:S05]  /*ce60*/  BRA.DIV ~URZ, `(.L_x_113) ;  /* 0x000048e27f007947 */ /* 0x000fea000b800000 */
[----:B--2---:R2:W1:Y:S04]  /*ce70*/  SHFL.IDX PT, R4, R5, 0x1, 0x1c1f ;  /* 0x003c1f0005047f89 */ /* 0x00446800000e0000 */
[----:B----4-:R2:W4:Y:S02]  /*ce80*/  SHFL.IDX PT, R0, R12, 0x1, 0x1c1f ;  /* 0x003c1f000c007f89 */ /* 0x01052400000e0000 */
.L_x_194:
[----:B------:R-:W-:Y:S01]  /*ce90*/  BSSY B0, `(.L_x_114) ;  /* 0x0000032000007945 */ /* 0x000fe20003800000 */
[----:B------:R-:W-:Y:S05]  /*cea0*/  @P0 BRA `(.L_x_115) ;  /* 0x0000030000000947 */ /* 0x000fea0003800000 */
[----:B------:R-:W5:Y:S04]  /*ceb0*/  LDL R23, [R1+0x74] ;  /* 0x0000740001177983 */ /* 0x000f680000100800 */
[----:B--2---:R-:W2:Y:S04]  /*cec0*/  LDL R21, [R1+0x68] ;  /* 0x0000680001157983 */ /* 0x004ea80000100800 */
[----:B---3--:R-:W3:Y:S04]  /*ced0*/  LDL R19, [R1+0x64] ;  /* 0x0000640001137983 */ /* 0x008ee80000100800 */
[----:B----4-:R-:W4:Y:S04]  /*cee0*/  LDL R10, [R1+0x60] ;  /* 0x00006000010a7983 */ /* 0x010f280000100800 */
[----:B------:R-:W4:Y:S04]  /*cef0*/  LDL R22, [R1+0xb0] ;  /* 0x0000b00001167983 */ /* 0x000f280000100800 */
        /* <DEDUP_REMOVED lines=9> */
[----:B------:R-:W4:Y:S01]  /*cf90*/  LDL R14, [R1+0x98] ;  /* 0x00009800010e7983 */ /* 0x000f220000100800 */
[----:B-----5:R-:W-:-:S02]  /*cfa0*/  ISETP.GE.AND P2, PT, R23, c[0x0][0x3c8], PT ;  /* 0x0000f20017007a0c */ /* 0x020fc40003f46270 */
[----:B--2---:R-:W-:Y:S02]  /*cfb0*/  ISETP.GE.AND P6, PT, R21, c[0x0][0x3c8], PT ;  /* 0x0000f20015007a0c */ /* 0x004fe40003fc6270 */
[----:B---3--:R-:W-:-:S09]  /*cfc0*/  ISETP.GE.AND P1, PT, R19, c[0x0][0x3c8], PT ;  /* 0x0000f20013007a0c */ /* 0x008fd20003f26270 */
[----:B------:R-:W-:Y:S02]  /*cfd0*/  @!P2 IMAD.MOV.U32 R6, RZ, RZ, R0 ;  /* 0x000000ffff06a224 */ /* 0x000fe400078e0000 */
[----:B-1----:R-:W-:Y:S01]  /*cfe0*/  @!P2 IMAD.MOV.U32 R7, RZ, RZ, R4 ;  /* 0x000000ffff07a224 */ /* 0x002fe200078e0004 */
[----:B----4-:R-:W-:Y:S02]  /*cff0*/  ISETP.GE.AND P0, PT, R10, c[0x0][0x3c8], PT ;  /* 0x0000f2000a007a0c */ /* 0x010fe40003f06270 */
[----:B------:R-:W-:Y:S01]  /*d000*/  @!P6 LEA R2, P3, R21, R0, 0x2 ;  /* 0x000000001502e211 */ /* 0x000fe200078610ff */
[----:B------:R-:W-:-:S03]  /*d010*/  @!P2 IMAD.WIDE R6, R23, 0x4, R6 ;  /* 0x000000041706a825 */ /* 0x000fc600078e0206 */
[----:B------:R-:W-:Y:S02]  /*d020*/  @!P6 LEA.HI.X R3, R21, R4, R22, 0x2, P3 ;  /* 0x000000041503e211 */ /* 0x000fe400018f1416 */
[----:B------:R1:W-:Y:S01]  /*d030*/  @!P2 ST.E.64 [R6.64], R86 ;  /* 0x000000560600a985 */ /* 0x0003e2000c101b06 */
[----:B------:R-:W-:-:S03]  /*d040*/  ISETP.GE.AND P3, PT, R8, c[0x0][0x3c8], PT ;  /* 0x0000f20008007a0c */ /* 0x000fc60003f66270 */
[----:B------:R2:W-:Y:S01]  /*d050*/  @!P6 ST.E.64 [R2.64], R92 ;  /* 0x0000005c0200e985 */ /* 0x0005e2000c101b06 */
[----:B-1----:R-:W-:-:S04]  /*d060*/  @!P1 LEA R6, P2, R19, R0, 0x2 ;  /* 0x0000000013069211 */ /* 0x002fc800078410ff */
[----:B------:R-:W-:Y:S02]  /*d070*/  @!P1 LEA.HI.X R7, R19, R4, R20, 0x2, P2 ;  /* 0x0000000413079211 */ /* 0x000fe400010f1414 */
[C---:B--2---:R-:W-:Y:S02]  /*d080*/  @!P0 LEA R2, P6, R10.reuse, R0, 0x2 ;  /* 0x000000000a028211 */ /* 0x044fe400078c10ff */
[----:B------:R-:W-:Y:S01]  /*d090*/  ISETP.GE.AND P2, PT, R17, c[0x0][0x3c8], PT ;  /* 0x0000f20011007a0c */ /* 0x000fe20003f46270 */
[----:B------:R1:W-:Y:S01]  /*d0a0*/  @!P1 ST.E.64 [R6.64], R94 ;  /* 0x0000005e06009985 */ /* 0x0003e2000c101b06 */
[----:B------:R-:W-:Y:S02]  /*d0b0*/  @!P0 LEA.HI.X R3, R10, R4, R11, 0x2, P6 ;  /* 0x000000040a038211 */ /* 0x000fe400030f140b */
[----:B------:R-:W-:Y:S02]  /*d0c0*/  ISETP.GE.AND P1, PT, R15, c[0x0][0x3c8], PT ;  /* 0x0000f2000f007a0c */ /* 0x000fe40003f26270 */
[----:B------:R-:W-:Y:S01]  /*d0d0*/  @!P3 LEA R10, P6, R8, R0, 0x2 ;  /* 0x00000000080ab211 */ /* 0x000fe200078c10ff */
[----:B------:R2:W-:Y:S01]  /*d0e0*/  @!P0 ST.E.64 [R2.64], R100 ;  /* 0x0000006402008985 */ /* 0x0005e2000c101b06 */
[----:B------:R-:W-:-:S02]  /*d0f0*/  ISETP.GE.AND P0, PT, R13, c[0x0][0x3c8], PT ;  /* 0x0000f2000d007a0c */ /* 0x000fc40003f06270 */
[----:B------:R-:W-:-:S03]  /*d100*/  @!P3 LEA.HI.X R11, R8, R4, R9, 0x2, P6 ;  /* 0x00000004080bb211 */ /* 0x000fc600030f1409 */
[----:B------:R-:W-:-:S04]  /*d110*/  @!P2 LEA R8, P6, R17, R0, 0x2 ;  /* 0x000000001108a211 */ /* 0x000fc800078c10ff */
[----:B------:R-:W-:Y:S01]  /*d120*/  @!P2 LEA.HI.X R9, R17, R4, R18, 0x2, P6 ;  /* 0x000000041109a211 */ /* 0x000fe200030f1412 */
[----:B------:R3:W-:Y:S01]  /*d130*/  @!P3 ST.E.64 [R10.64], R104 ;  /* 0x000000680a00b985 */ /* 0x0007e2000c101b06 */
[----:B-1----:R-:W-:-:S04]  /*d140*/  @!P1 LEA R6, P6, R15, R0, 0x2 ;  /* 0x000000000f069211 */ /* 0x002fc800078c10ff */
[----:B------:R-:W-:Y:S02]  /*d150*/  @!P1 LEA.HI.X R7, R15, R4, R16, 0x2, P6 ;  /* 0x000000040f079211 */ /* 0x000fe400030f1410 */
[C---:B--2---:R-:W-:Y:S01]  /*d160*/  @!P0 LEA R2, P6, R13.reuse, R0, 0x2 ;  /* 0x000000000d028211 */ /* 0x044fe200078c10ff */
[----:B------:R3:W-:Y:S03]  /*d170*/  @!P2 ST.E.64 [R8.64], R102 ;  /* 0x000000660800a985 */ /* 0x0007e6000c101b06 */
[----:B------:R-:W-:Y:S01]  /*d180*/  @!P0 LEA.HI.X R3, R13, R4, R14, 0x2, P6 ;  /* 0x000000040d038211 */ /* 0x000fe200030f140e */
[----:B------:R3:W-:Y:S04]  /*d190*/  @!P1 ST.E.64 [R6.64], R84 ;  /* 0x0000005406009985 */ /* 0x0007e8000c101b06 */
[----:B------:R3:W-:Y:S04]  /*d1a0*/  @!P0 ST.E.64 [R2.64], R66 ;  /* 0x0000004202008985 */ /* 0x0007e8000c101b06 */
.L_x_115:
[----:B------:R-:W-:Y:S05]  /*d1b0*/  BSYNC B0 ;  /* 0x0000000000007941 */ /* 0x000fea0003800000 */
.L_x_114:
[----:B------:R-:W-:Y:S05]  /*d1c0*/  BRA.DIV ~URZ, `(.L_x_116) ;  /* 0x000046527f007947 */ /* 0x000fea000b800000 */
[----:B-1----:R1:W2:Y:S02]  /*d1d0*/  SHFL.IDX PT, R4, R5, 0x2, 0x1c1f ;  /* 0x005c1f0005047f89 */ /* 0x0022a400000e0000 */
.L_x_195:
[----:B------:R-:W-:Y:S05]  /*d1e0*/  BRA.DIV ~URZ, `(.L_x_117) ;  /* 0x000046a27f007947 */ /* 0x000fea000b800000 */
[----:B----4-:R4:W1:Y:S02]  /*d1f0*/  SHFL.IDX PT, R0, R12, 0x2, 0x1c1f ;  /* 0x005c1f000c007f89 */ /* 0x01086400000e0000 */
.L_x_196:
[----:B------:R-:W-:Y:S01]  /*d200*/  BSSY B0, `(.L_x_118) ;  /* 0x0000032000007945 */ /* 0x000fe20003800000 */
[----:B------:R-:W-:Y:S05]  /*d210*/  @P4 BRA `(.L_x_119) ;  /* 0x0000030000004947 */ /* 0x000fea0003800000 */
[----:B---3--:R-:W3:Y:S04]  /*d220*/  LDL R8, [R1+0x74] ;  /* 0x0000740001087983 */ /* 0x008ee80000100800 */
[----:B------:R-:W5:Y:S04]  /*d230*/  LDL R23, [R1+0x68] ;  /* 0x0000680001177983 */ /* 0x000f680000100800 */
        /* <DEDUP_REMOVED lines=13> */
[----:B---3--:R-:W-:-:S02]  /*d310*/  ISETP.GE.AND P3, PT, R8, c[0x0][0x3c8], PT ;  /* 0x0000f20008007a0c */ /* 0x008fc40003f66270 */
[----:B-----5:R-:W-:Y:S02]  /*d320*/  ISETP.GE.AND P1, PT, R23, c[0x0][0x3c8], PT ;  /* 0x0000f20017007a0c */ /* 0x020fe40003f26270 */
[----:B----4-:R-:W-:Y:S02]  /*d330*/  ISETP.GE.AND P0, PT, R21, c[0x0][0x3c8], PT ;  /* 0x0000f20015007a0c */ /* 0x010fe40003f06270 */
[----:B--2---:R-:W-:-:S07]  /*d340*/  ISETP.GE.AND P4, PT, R10, c[0x0][0x3c8], PT ;  /* 0x0000f2000a007a0c */ /* 0x004fce0003f86270 */
[----:B-1----:R-:W-:Y:S02]  /*d350*/  @!P3 IMAD.MOV.U32 R6, RZ, RZ, R0 ;  /* 0x000000ffff06b224 */ /* 0x002fe400078e0000 */
[----:B------:R-:W-:Y:S01]  /*d360*/  @!P3 IMAD.MOV.U32 R7, RZ, RZ, R4 ;  /* 0x000000ffff07b224 */ /* 0x000fe200078e0004 */
[----:B------:R-:W-:-:S03]  /*d370*/  @!P1 LEA R2, P6, R23, R0, 0x2 ;  /* 0x0000000017029211 */ /* 0x000fc600078c10ff */
[----:B------:R-:W-:Y:S01]  /*d380*/  @!P3 IMAD.WIDE R8, R8, 0x4, R6 ;  /* 0x000000040808b825 */ /* 0x000fe200078e0206 */
[----:B------:R-:W-:Y:S02]  /*d390*/  @!P0 LEA R6, P2, R21, R0, 0x2 ;  /* 0x0000000015068211 */ /* 0x000fe400078410ff */
[-C--:B------:R-:W-:Y:S02]  /*d3a0*/  @!P1 LEA.HI.X R3, R23, R4.reuse, R24, 0x2, P6 ;  /* 0x0000000417039211 */ /* 0x080fe400030f1418 */
[----:B------:R-:W-:Y:S01]  /*d3b0*/  @!P3 ST.E.64 [R8.64], R42 ;  /* 0x0000002a0800b985 */ /* 0x000fe2000c101b06 */
[----:B------:R-:W-:Y:S02]  /*d3c0*/  ISETP.GE.AND P3, PT, R19, c[0x0][0x3c8], PT ;  /* 0x0000f20013007a0c */ /* 0x000fe40003f66270 */
[----:B------:R-:W-:Y:S02]  /*d3d0*/  @!P0 LEA.HI.X R7, R21, R4, R22, 0x2, P2 ;  /* 0x0000000415078211 */ /* 0x000fe400010f1416 */
[----:B------:R-:W-:Y:S01]  /*d3e0*/  ISETP.GE.AND P2, PT, R17, c[0x0][0x3c8], PT ;  /* 0x0000f20011007a0c */ /* 0x000fe20003f46270 */
[----:B------:R1:W-:Y:S01]  /*d3f0*/  @!P1 ST.E.64 [R2.64], R32 ;  /* 0x0000002002009985 */ /* 0x0003e2000c101b06 */
[----:B------:R-:W-:-:S03]  /*d400*/  ISETP.GE.AND P1, PT, R15, c[0x0][0x3c8], PT ;  /* 0x0000f2000f007a0c */ /* 0x000fc60003f26270 */
[----:B------:R2:W-:Y:S01]  /*d410*/  @!P0 ST.E.64 [R6.64], R34 ;  /* 0x0000002206008985 */ /* 0x0005e2000c101b06 */
[----:B------:R-:W-:Y:S02]  /*d420*/  ISETP.GE.AND P0, PT, R13, c[0x0][0x3c8], PT ;  /* 0x0000f2000d007a0c */ /* 0x000fe40003f06270 */
[----:B-1----:R-:W-:-:S04]  /*d430*/  @!P4 LEA R2, P6, R10, R0, 0x2 ;  /* 0x000000000a02c211 */ /* 0x002fc800078c10ff */
[----:B------:R-:W-:Y:S02]  /*d440*/  @!P4 LEA.HI.X R3, R10, R4, R11, 0x2, P6 ;  /* 0x000000040a03c211 */ /* 0x000fe400030f140b */
[----:B------:R-:W-:-:S03]  /*d450*/  @!P3 LEA R10, P6, R19, R0, 0x2 ;  /* 0x00000000130ab211 */ /* 0x000fc600078c10ff */
[----:B------:R1:W-:Y:S01]  /*d460*/  @!P4 ST.E.64 [R2.64], R36 ;  /* 0x000000240200c985 */ /* 0x0003e2000c101b06 */
[----:B------:R-:W-:Y:S02]  /*d470*/  @!P2 LEA R8, P4, R17, R0, 0x2 ;  /* 0x000000001108a211 */ /* 0x000fe400078810ff */
[----:B------:R-:W-:Y:S02]  /*d480*/  @!P3 LEA.HI.X R11, R19, R4, R20, 0x2, P6 ;  /* 0x00000004130bb211 */ /* 0x000fe400030f1414 */
[----:B--2---:R-:W-:Y:S02]  /*d490*/  @!P1 LEA R6, P6, R15, R0, 0x2 ;  /* 0x000000000f069211 */ /* 0x004fe400078c10ff */
[-C--:B------:R-:W-:Y:S02]  /*d4a0*/  @!P2 LEA.HI.X R9, R17, R4.reuse, R18, 0x2, P4 ;  /* 0x000000041109a211 */ /* 0x080fe400020f1412 */
[----:B------:R-:W-:Y:S01]  /*d4b0*/  @!P1 LEA.HI.X R7, R15, R4, R16, 0x2, P6 ;  /* 0x000000040f079211 */ /* 0x000fe200030f1410 */
[----:B------:R2:W-:Y:S04]  /*d4c0*/  @!P3 ST.E.64 [R10.64], R52 ;  /* 0x000000340a00b985 */ /* 0x0005e8000c101b06 */
[----:B------:R2:W-:Y:S04]  /*d4d0*/  @!P2 ST.E.64 [R8.64], R48 ;  /* 0x000000300800a985 */ /* 0x0005e8000c101b06 */
[----:B------:R2:W-:Y:S01]  /*d4e0*/  @!P1 ST.E.64 [R6.64], R38 ;  /* 0x0000002606009985 */ /* 0x0005e2000c101b06 */
[----:B-1----:R-:W-:-:S04]  /*d4f0*/  @!P0 LEA R2, P4, R13, R0, 0x2 ;  /* 0x000000000d028211 */ /* 0x002fc800078810ff */
[----:B------:R-:W-:-:S05]  /*d500*/  @!P0 LEA.HI.X R3, R13, R4, R14, 0x2, P4 ;  /* 0x000000040d038211 */ /* 0x000fca00020f140e */
[----:B------:R2:W-:Y:S04]  /*d510*/  @!P0 ST.E.64 [R2.64], R26 ;  /* 0x0000001a02008985 */ /* 0x0005e8000c101b06 */
.L_x_119:
[----:B------:R-:W-:Y:S05]  /*d520*/  BSYNC B0 ;  /* 0x0000000000007941 */ /* 0x000fea0003800000 */
.L_x_118:
[----:B------:R-:W-:Y:S05]  /*d530*/  BRA.DIV ~URZ, `(.L_x_120) ;  /* 0x000043c27f007947 */ /* 0x000fea000b800000 */
[----:B--2---:R2:W3:Y:S04]  /*d540*/  SHFL.IDX PT, R4, R5, 0x3, 0x1c1f ;  /* 0x007c1f0005047f89 */ /* 0x0044e800000e0000 */
[----:B-1----:R2:W1:Y:S02]  /*d550*/  SHFL.IDX PT, R0, R12, 0x3, 0x1c1f ;  /* 0x007c1f000c007f89 */ /* 0x00246400000e0000 */
.L_x_197:
[----:B------:R-:W-:Y:S05]  /*d560*/  @P5 BRA `(.L_x_108) ;  /* 0x00000ff000005947 */ /* 0x000fea0003800000 */
[----:B---3--:R-:W3:Y:S04]  /*d570*/  LDL R6, [R1+0x74] ;  /* 0x0000740001067983 */ /* 0x008ee80000100800 */
[----:B------:R-:W5:Y:S04]  /*d580*/  LDL R10, [R1+0x68] ;  /* 0x00006800010a7983 */ /* 0x000f680000100800 */
[----:B--2---:R-:W2:Y:S04]  /*d590*/  LDL R8, [R1+0x64] ;  /* 0x0000640001087983 */ /* 0x004ea80000100800 */
        /* <DEDUP_REMOVED lines=11> */
[----:B---3--:R-:W-:-:S02]  /*d650*/  ISETP.GE.AND P0, PT, R6, c[0x0][0x3c8], PT ;  /* 0x0000f20006007a0c */ /* 0x008fc40003f06270 */
[----:B-----5:R-:W-:Y:S02]  /*d660*/  ISETP.GE.AND P4, PT, R10, c[0x0][0x3c8], PT ;  /* 0x0000f2000a007a0c */ /* 0x020fe40003f86270 */
[----:B--2---:R-:W-:-:S09]  /*d670*/  ISETP.GE.AND P5, PT, R8, c[0x0][0x3c8], PT ;  /* 0x0000f20008007a0c */ /* 0x004fd20003fa6270 */
[----:B-1----:R-:W-:Y:S02]  /*d680*/  @!P0 IMAD.MOV.U32 R2, RZ, RZ, R0 ;  /* 0x000000ffff028224 */ /* 0x002fe400078e0000 */
[----:B------:R-:W-:-:S04]  /*d690*/  @!P0 IMAD.MOV.U32 R3, RZ, RZ, R4 ;  /* 0x000000ffff038224 */ /* 0x000fc800078e0004 */
[----:B------:R-:W-:Y:S01]  /*d6a0*/  @!P0 IMAD.WIDE R2, R6, 0x4, R2 ;  /* 0x0000000406028825 */ /* 0x000fe200078e0202 */
[----:B----4-:R-:W-:-:S04]  /*d6b0*/  ISETP.GE.AND P3, PT, R18, c[0x0][0x3c8], PT ;  /* 0x0000f20012007a0c */ /* 0x010fc80003f66270 */
[----:B------:R1:W-:Y:S01]  /*d6c0*/  @!P0 ST.E.64 [R2.64], R30 ;  /* 0x0000001e02008985 */ /* 0x0003e2000c101b06 */
[----:B------:R-:W-:Y:S02]  /*d6d0*/  @!P4 LEA R6, P0, R10, R0, 0x2 ;  /* 0x000000000a06c211 */ /* 0x000fe400078010ff */
[----:B------:R-:W-:Y:S02]  /*d6e0*/  ISETP.GE.AND P2, PT, R16, c[0x0][0x3c8], PT ;  /* 0x0000f20010007a0c */ /* 0x000fe40003f46270 */
[----:B------:R-:W-:Y:S02]  /*d6f0*/  ISETP.GE.AND P1, PT, R14, c[0x0][0x3c8], PT ;  /* 0x0000f2000e007a0c */ /* 0x000fe40003f26270 */
[----:B------:R-:W-:Y:S02]  /*d700*/  @!P4 LEA.HI.X R7, R10, R4, R11, 0x2, P0 ;  /* 0x000000040a07c211 */ /* 0x000fe400000f140b */
[----:B------:R-:W-:-:S03]  /*d710*/  ISETP.GE.AND P0, PT, R12, c[0x0][0x3c8], PT ;  /* 0x0000f2000c007a0c */ /* 0x000fc60003f06270 */
[----:B------:R2:W-:Y:S01]  /*d720*/  @!P4 ST.E.64 [R6.64], R44 ;  /* 0x0000002c0600c985 */ /* 0x0005e2000c101b06 */
[----:B------:R-:W-:-:S04]  /*d730*/  @!P3 LEA R10, P4, R18, R0, 0x2 ;  /* 0x00000000120ab211 */ /* 0x000fc800078810ff */
[----:B------:R-:W-:Y:S02]  /*d740*/  @!P3 LEA.HI.X R11, R18, R4, R19, 0x2, P4 ;  /* 0x00000004120bb211 */ /* 0x000fe400020f1413 */
[----:B-1----:R-:W-:-:S04]  /*d750*/  @!P5 LEA R2, P6, R8, R0, 0x2 ;  /* 0x000000000802d211 */ /* 0x002fc800078c10ff */
[----:B------:R-:W-:Y:S02]  /*d760*/  @!P5 LEA.HI.X R3, R8, R4, R9, 0x2, P6 ;  /* 0x000000040803d211 */ /* 0x000fe400030f1409 */
[----:B------:R-:W-:-:S03]  /*d770*/  @!P2 LEA R8, P6, R16, R0, 0x2 ;  /* 0x000000001008a211 */ /* 0x000fc600078c10ff */
[----:B------:R1:W-:Y:S01]  /*d780*/  @!P5 ST.E.64 [R2.64], R46 ;  /* 0x0000002e0200d985 */ /* 0x0003e2000c101b06 */
        /* <DEDUP_REMOVED lines=8> */
[----:B------:R2:W-:Y:S01]  /*d810*/  @!P0 ST.E.64 [R2.64], R40 ;  /* 0x0000002802008985 */ /* 0x0005e2000c101b06 */
[----:B------:R-:W-:-:S13]  /*d820*/  ISETP.GE.AND P0, PT, R5, c[0x0][0x3c8], PT ;  /* 0x0000f20005007a0c */ /* 0x000fda0003f06270 */
[----:B------:R-:W-:Y:S05]  /*d830*/  @P0 BRA `(.L_x_108) ;  /* 0x00000d2000000947 */ /* 0x000fea0003800000 */
[----:B------:R-:W3:Y:S01]  /*d840*/  LDL R12, [R1+0x98] ;  /* 0x00009800010c7983 */ /* 0x000ee20000100800 */
[----:B--2---:R-:W-:-:S04]  /*d850*/  LEA R2, P0, R5, R0, 0x2 ;  /* 0x0000000005027211 */ /* 0x004fc800078010ff */
[----:B---3--:R-:W-:-:S05]  /*d860*/  LEA.HI.X R3, R5, R4, R12, 0x2, P0 ;  /* 0x0000000405037211 */ /* 0x008fca00000f140c */
[----:B------:R1:W-:Y:S01]  /*d870*/  ST.E.64 [R2.64], R28 ;  /* 0x0000001c02007985 */ /* 0x0003e2000c101b06 */
[----:B------:R-:W-:Y:S05]  /*d880*/  BRA `(.L_x_108) ;  /* 0x00000cd000007947 */ /* 0x000fea0003800000 */
.L_x_93:
[----:B------:R-:W2:Y:S04]  /*d890*/  LDL.LU R4, [R1+0x6c] ;  /* 0x00006c0001047983 */ /* 0x000ea80000300800 */
[----:B------:R-:W3:Y:S01]  /*d8a0*/  LDL.LU R6, [R1+0x70] ;  /* 0x0000700001067983 */ /* 0x000ee20000300800 */
[----:B------:R-:W-:Y:S02]  /*d8b0*/  ISETP.NE.U32.AND P1, PT, RZ, c[0x0][0x508], PT ;  /* 0x00014200ff007a0c */ /* 0x000fe40003f25070 */
[----:B------:R-:W-:Y:S01]  /*d8c0*/  ISETP.NE.U32.AND P3, PT, RZ, c[0x0][0x500], PT ;  /* 0x00014000ff007a0c */ /* 0x000fe20003f65070 */
[----:B------:R-:W4:Y:S01]  /*d8d0*/  LDL.LU R0, [R1+0x78] ;  /* 0x0000780001007983 */ /* 0x000f220000300800 */
[----:B------:R-:W-:Y:S01]  /*d8e0*/  ISETP.NE.AND.EX P1, PT, RZ, c[0x0][0x50c], PT, P1 ;  /* 0x00014300ff007a0c */ /* 0x000fe20003f25310 */
[----:B------:R-:W-:Y:S01]  /*d8f0*/  IMAD.MOV.U32 R8, RZ, RZ, RZ ;  /* 0x000000ffff087224 */ /* 0x000fe200078e00ff */
[----:B------:R-:W-:Y:S01]  /*d900*/  ISETP.NE.AND.EX P3, PT, RZ, c[0x0][0x504], PT, P3 ;  /* 0x00014100ff007a0c */ /* 0x000fe20003f65330 */
[----:B------:R-:W-:Y:S01]  /*d910*/  IMAD.MOV.U32 R20, RZ, RZ, c[0x0][0x388] ;  /* 0x0000e200ff147624 */ /* 0x000fe200078e00ff */
[----:B--2---:R-:W-:-:S09]  /*d920*/  IADD3 R2, P2, R4, c[0x0][0x500], RZ ;  /* 0x0001400004027a10 */ /* 0x004fd20007f5e0ff */
[----:B------:R-:W-:Y:S02]  /*d930*/  @P1 IADD3 R4, P0, R4, c[0x0][0x508], RZ ;  /* 0x0001420004041a10 */ /* 0x000fe40007f1e0ff */
[C---:B---3--:R-:W-:Y:S02]  /*d940*/  IADD3.X R3, R6.reuse, c[0x0][0x504], RZ, P2, !PT ;  /* 0x0001410006037a10 */ /* 0x048fe400017fe4ff */
[----:B------:R-:W-:-:S03]  /*d950*/  @P1 IADD3.X R5, R6, c[0x0][0x50c], RZ, P0, !PT ;  /* 0x0001430006051a10 */ /* 0x000fc600007fe4ff */
[----:B------:R1:W5:Y:S04]  /*d960*/  @P3 LDG.E R8, [R2.64] ;  /* 0x0000000602083981 */ /* 0x000368000c1e1900 */
[----:B------:R1:W5:Y:S01]  /*d970*/  @P1 LDG.E R20, [R4.64] ;  /* 0x0000000604141981 */ /* 0x000362000c1e1900 */
[----:B----4-:R-:W-:-:S04]  /*d980*/  ISETP.NE.AND P0, PT, R0, RZ, PT ;  /* 0x000000ff0000720c */ /* 0x010fc80003f05270 */
[----:B------:R-:W-:Y:S01]  /*d990*/  SEL R19, R0, c[0x0][0x3d4], P0 ;  /* 0x0000f50000137a07 */ /* 0x000fe20000000000 */
[----:B------:R-:W-:Y:S05]  /*d9a0*/  @P1 BRA `(.L_x_121) ;  /* 0x0000004000001947 */ /* 0x000fea0003800000 */
[----:B------:R-:W-:Y:S05]  /*d9b0*/  @!P3 BRA `(.L_x_121) ;  /* 0x000000300000b947 */ /* 0x000fea0003800000 */
[----:B------:R2:W3:Y:S04]  /*d9c0*/  LDG.E R0, [R2.64] ;  /* 0x0000000602007981 */ /* 0x0004e8000c1e1900 */
[----:B-12---:R-:W3:Y:S02]  /*d9d0*/  LDG.E R2, [R2.64+0x4] ;  /* 0x0000040602027981 */ /* 0x006ee4000c1e1900 */
[----:B---3-5:R-:W-:Y:S02]  /*d9e0*/  IADD3 R20, -R0, R2, RZ ;  /* 0x0000000200147210 */ /* 0x028fe40007ffe1ff */
.L_x_121:
[----:B-1----:R-:W2:Y:S04]  /*d9f0*/  LDL.LU R4, [R1+0x48] ;  /* 0x0000480001047983 */ /* 0x002ea80000300800 */
[----:B------:R-:W3:Y:S04]  /*da00*/  LDL.LU R2, [R1+0x3c] ;  /* 0x00003c0001027983 */ /* 0x000ee80000300800 */
[----:B------:R-:W4:Y:S01]  /*da10*/  LDL.LU R0, [R1+0x7c] ;  /* 0x00007c0001007983 */ /* 0x000f220000300800 */
[----:B------:R-:W-:Y:S01]  /*da20*/  BSSY B0, `(.L_x_122) ;  /* 0x0000039000007945 */ /* 0x000fe20003800000 */
[----:B-----5:R-:W-:-:S02]  /*da30*/  SHF.R.S32.HI R18, RZ, 0x1f, R8 ;  /* 0x0000001fff127819 */ /* 0x020fc40000011408 */
[----:B------:R-:W1:Y:S02]  /*da40*/  S2R R3, SR_TID.X ;  /* 0x0000000000037919 */ /* 0x000e640000002100 */
[----:B-1----:R-:W-:Y:S02]  /*da50*/  ISETP.GT.AND P0, PT, R3, 0x7f, PT ;  /* 0x0000007f0300780c */ /* 0x002fe40003f04270 */
[----:B--2---:R-:W-:Y:S02]  /*da60*/  LOP3.LUT R14, R4, 0xffff, RZ, 0xc0, !PT ;  /* 0x0000ffff040e7812 */ /* 0x004fe400078ec0ff */
[----:B---3--:R-:W-:Y:S02]  /*da70*/  SEL R15, R2, RZ, !P3 ;  /* 0x000000ff020f7207 */ /* 0x008fe40005800000 */
[----:B----4-:R-:W-:-:S07]  /*da80*/  SEL R21, R0, RZ, !P3 ;  /* 0x000000ff00157207 */ /* 0x010fce0005800000 */
[----:B------:R-:W-:Y:S05]  /*da90*/  @P0 BRA `(.L_x_123) ;  /* 0x0000031000000947 */ /* 0x000fea0003800000 */
[----:B------:R-:W2:Y:S01]  /*daa0*/  LDL R2, [R1+0x44] ;  /* 0x0000440001027983 */ /* 0x000ea20000100800 */
[----:B------:R-:W-:Y:S01]  /*dab0*/  IMAD R0, R20, c[0x0][0x4e8], RZ ;  /* 0x00013a0014007a24 */ /* 0x000fe200078e02ff */
[----:B--2---:R-:W-:-:S04]  /*dac0*/  LEA R9, R2, R3, 0x7 ;  /* 0x0000000302097211 */ /* 0x004fc800078e38ff */
[----:B------:R-:W-:-:S13]  /*dad0*/  ISETP.GE.AND P0, PT, R9, R0, PT ;  /* 0x000000000900720c */ /* 0x000fda0003f06270 */
[----:B------:R-:W-:Y:S05]  /*dae0*/  @P0 BRA `(.L_x_123) ;  /* 0x000002c000000947 */ /* 0x000fea0003800000 */
[----:B------:R-:W2:Y:S01]  /*daf0*/  LDL.LU R22, [R1+0x80] ;  /* 0x0000800001167983 */ /* 0x000ea20000300800 */
[----:B------:R-:W-:Y:S01]  /*db00*/  IMAD.MOV.U32 R0, RZ, RZ, 0x368 ;  /* 0x00000368ff007424 */ /* 0x000fe200078e00ff */
[----:B------:R-:W-:-:S04]  /*db10*/  ISETP.GT.AND P2, PT, R19, 0x1, PT ;  /* 0x000000011300780c */ /* 0x000fc80003f44270 */
[----:B------:R-:W-:-:S04]  /*db20*/  SEL R0, R0, 0x328, P2 ;  /* 0x0000032800007807 */ /* 0x000fc80001000000 */
[----:B------:R1:W3:Y:S08]  /*db30*/  LDC.64 R6, c[0x0][R0+0x170] ;  /* 0x00005c0000067b82 */ /* 0x0002f00000000a00 */
[----:B------:R1:W4:Y:S08]  /*db40*/  LDC.64 R4, c[0x0][R0+0x168] ;  /* 0x00005a0000047b82 */ /* 0x0003300000000a00 */
[----:B------:R1:W5:Y:S08]  /*db50*/  LDC.64 R12, c[0x0][R0+0x178] ;  /* 0x00005e00000c7b82 */ /* 0x0003700000000a00 */
[----:B------:R1:W2:Y:S02]  /*db60*/  LDC.64 R10, c[0x0][R0+0x160] ;  /* 0x00005800000a7b82 */ /* 0x0002a40000000a00 */
[----:B-1----:R-:W-:-:S02]  /*db70*/  IMAD.MOV.U32 R0, RZ, RZ, c[0x0][0x4e8] ;  /* 0x00013a00ff007624 */ /* 0x002fc400078e00ff */
[-C--:B---3--:R-:W-:Y:S02]  /*db80*/  IMAD R7, R7, R15.reuse, RZ ;  /* 0x0000000f07077224 */ /* 0x088fe400078e02ff */
[----:B------:R-:W-:Y:S01]  /*db90*/  IMAD.WIDE.U32 R2, R6, R15, RZ ;  /* 0x0000000f06027225 */ /* 0x000fe200078e00ff */
[----:B------:R-:W-:Y:S02]  /*dba0*/  ISETP.NE.AND P0, PT, R0, 0x1, PT ;  /* 0x000000010000780c */ /* 0x000fe40003f05270 */
[----:B------:R-:W-:Y:S01]  /*dbb0*/  MOV R0, R9 ;  /* 0x0000000900007202 */ /* 0x000fe20000000f00 */
[----:B------:R-:W-:Y:S02]  /*dbc0*/  IMAD R7, R6, R21, R7 ;  /* 0x0000001506077224 */ /* 0x000fe400078e0207 */
[-C--:B----4-:R-:W-:Y:S02]  /*dbd0*/  IMAD R16, R5, R14.reuse, RZ ;  /* 0x0000000e05107224 */ /* 0x090fe400078e02ff */
[----:B------:R-:W-:Y:S01]  /*dbe0*/  IMAD.WIDE.U32 R4, R4, R14, RZ ;  /* 0x0000000e04047225 */ /* 0x000fe200078e00ff */
[----:B------:R-:W-:-:S03]  /*dbf0*/  IADD3 R3, R3, R7, RZ ;  /* 0x0000000703037210 */ /* 0x000fc60007ffe0ff */
[----:B------:R-:W-:Y:S02]  /*dc00*/  IMAD.IADD R16, R5, 0x1, R16 ;  /* 0x0000000105107824 */ /* 0x000fe400078e0210 */
[----:B------:R-:W-:-:S05]  /*dc10*/  @P0 IMAD.HI.U32 R17, R9, c[0x0][0x4ec], RZ ;  /* 0x00013b0009110a27 */ /* 0x000fca00078e00ff */
[----:B------:R-:W-:Y:S02]  /*dc20*/  @P0 SHF.R.U32.HI R0, RZ, c[0x0][0x4f0], R17 ;  /* 0x00013c00ff000a19 */ /* 0x000fe40000011611 */
[----:B------:R-:W-:-:S03]  /*dc30*/  IADD3 R17, P1, P0, R2, R4, R8 ;  /* 0x0000000402117210 */ /* 0x000fc6000783e008 */
[----:B------:R-:W-:-:S04]  /*dc40*/  IMAD.MOV R2, RZ, RZ, -R0 ;  /* 0x000000ffff027224 */ /* 0x000fc800078e0a00 */
[----:B------:R-:W-:Y:S01]  /*dc50*/  IMAD R2, R2, c[0x0][0x4e8], R9 ;  /* 0x00013a0002027a24 */ /* 0x000fe200078e0209 */
[----:B------:R-:W-:Y:S02]  /*dc60*/  IADD3.X R9, R3, R16, R18, P1, P0 ;  /* 0x0000001003097210 */ /* 0x000fe40000fe0412 */
[----:B------:R-:W-:Y:S02]  /*dc70*/  SHF.R.S32.HI R3, RZ, 0x1f, R0 ;  /* 0x0000001fff037819 */ /* 0x000fe40000011400 */
[----:B--2---:R-:W-:-:S05]  /*dc80*/  SEL R6, R22, RZ, P2 ;  /* 0x000000ff16067207 */ /* 0x004fca0001000000 */
[-C--:B-----5:R-:W-:Y:S02]  /*dc90*/  IMAD R7, R13, R6.reuse, RZ ;  /* 0x000000060d077224 */ /* 0x0a0fe400078e02ff */
[----:B------:R-:W-:Y:S01]  /*dca0*/  IMAD.WIDE.U32 R4, R12, R6, RZ ;  /* 0x000000060c047225 */ /* 0x000fe200078e00ff */
[----:B------:R-:W-:-:S04]  /*dcb0*/  SHF.R.S32.HI R6, RZ, 0x1f, R2 ;  /* 0x0000001fff067819 */ /* 0x000fc80000011402 */
[----:B------:R-:W-:Y:S01]  /*dcc0*/  IADD3 R5, R5, R7, RZ ;  /* 0x0000000705057210 */ /* 0x000fe20007ffe0ff */
[----:B------:R-:W-:Y:S01]  /*dcd0*/  IMAD.MOV.U32 R7, RZ, RZ, c[0x0][0x4a8] ;  /* 0x00012a00ff077624 */ /* 0x000fe200078e00ff */
[----:B------:R-:W-:Y:S01]  /*dce0*/  IADD3 R4, P1, P0, R0, R17, R4 ;  /* 0x0000001100047210 */ /* 0x000fe2000783e004 */
[----:B------:R-:W-:-:S03]  /*dcf0*/  IMAD R0, R11, R2, RZ ;  /* 0x000000020b007224 */ /* 0x000fc600078e02ff */
[----:B------:R-:W-:Y:S01]  /*dd00*/  IADD3.X R5, R3, R9, R5, P1, P0 ;  /* 0x0000000903057210 */ /* 0x000fe20000fe0405 */
[----:B------:R-:W-:-:S04]  /*dd10*/  IMAD R0, R10, R6, R0 ;  /* 0x000000060a007224 */ /* 0x000fc800078e0200 */
[----:B------:R-:W-:Y:S01]  /*dd20*/  IMAD.WIDE.U32 R2, R10, R2, R4 ;  /* 0x000000020a027225 */ /* 0x000fe200078e0004 */
[----:B------:R-:W-:Y:S02]  /*dd30*/  MOV R5, c[0x0][0x4ac] ;  /* 0x00012b0000057a02 */ /* 0x000fe40000000f00 */
[----:B------:R-:W-:Y:S01]  /*dd40*/  SEL R4, R7, c[0x0][0x450], P2 ;  /* 0x0001140007047a07 */ /* 0x000fe20001000000 */
[----:B------:R-:W-:Y:S01]  /*dd50*/  IMAD.IADD R0, R3, 0x1, R0 ;  /* 0x0000000103007824 */ /* 0x000fe200078e0200 */
[----:B------:R-:W-:Y:S02]  /*dd60*/  SEL R5, R5, c[0x0][0x454], P2 ;  /* 0x0001150005057a07 */ /* 0x000fe40001000000 */
[----:B------:R-:W-:-:S04]  /*dd70*/  LEA R4, P0, R2, R4, 0x2 ;  /* 0x0000000402047211 */ /* 0x000fc800078010ff */
[----:B------:R-:W-:Y:S02]  /*dd80*/  LEA.HI.X R5, R2, R5, R0, 0x2, P0 ;  /* 0x0000000502057211 */ /* 0x000fe400000f1400 */
[----:B------:R-:W-:-:S05]  /*dd90*/  MOV R0, 0xff800000 ;  /* 0xff80000000007802 */ /* 0x000fca0000000f00 */
[----:B------:R1:W-:Y:S02]  /*dda0*/  STG.E [R4.64], R0 ;  /* 0x0000000004007986 */ /* 0x0003e4000c101906 */
.L_x_123:
[----:B------:R-:W-:Y:S05]  /*ddb0*/  BSYNC B0 ;  /* 0x0000000000007941 */ /* 0x000fea0003800000 */
.L_x_122:
[----:B------:R-:W-:-:S13]  /*ddc0*/  ISETP.GT.AND P0, PT, R19, 0x1, PT ;  /* 0x000000011300780c */ /* 0x000fda0003f04270 */
[----:B------:R-:W-:Y:S05]  /*ddd0*/  @P0 BRA `(.L_x_108) ;  /* 0x0000078000000947 */ /* 0x000fea0003800000 */
[----:B-1----:R-:W2:Y:S01]  /*dde0*/  LDL R0, [R1+0x44] ;  /* 0x0000440001007983 */ /* 0x002ea20000100800 */
[----:B------:R-:W-:-:S03]  /*ddf0*/  MOV R2, c[0x0][0x4e8] ;  /* 0x00013a0000027a02 */ /* 0x000fc60000000f00 */
[----:B------:R-:W1:Y:S01]  /*de00*/  S2R R3, SR_TID.X ;  /* 0x0000000000037919 */ /* 0x000e620000002100 */
[----:B------:R-:W-:Y:S02]  /*de10*/  ISETP.NE.AND P0, PT, R2, 0x1, PT ;  /* 0x000000010200780c */ /* 0x000fe40003f05270 */
[----:B-1----:R-:W-:-:S04]  /*de20*/  SHF.R.S32.HI R4, RZ, 0x1f, R3 ;  /* 0x0000001fff047819 */ /* 0x002fc80000011403 */
[----:B------:R-:W-:Y:S01]  /*de30*/  LEA.HI R4, R4, R3, RZ, 0x3 ;  /* 0x0000000304047211 */ /* 0x000fe200078f18ff */
[----:B------:R-:W-:-:S03]  /*de40*/  IMAD.WIDE.U32 R2, R8, c[0x0][0x3a0], RZ ;  /* 0x0000e80008027a25 */ /* 0x000fc600078e00ff */
[----:B------:R-:W-:-:S04]  /*de50*/  SHF.R.S32.HI R4, RZ, 0x3, R4 ;  /* 0x00000003ff047819 */ /* 0x000fc80000011404 */
[----:B------:R-:W-:Y:S02]  /*de60*/  LEA R4, R244, R4, 0x4 ;  /* 0x00000004f4047211 */ /* 0x000fe400078e20ff */
[----:B--2---:R-:W-:Y:S01]  /*de70*/  MOV R5, R0 ;  /* 0x0000000000057202 */ /* 0x004fe20000000f00 */
[----:B------:R-:W-:-:S03]  /*de80*/  IMAD R0, R18, c[0x0][0x3a0], RZ ;  /* 0x0000e80012007a24 */ /* 0x000fc600078e02ff */
[----:B------:R-:W-:Y:S01]  /*de90*/  LEA R4, R5, R4, 0x7 ;  /* 0x0000000405047211 */ /* 0x000fe200078e38ff */
[----:B------:R-:W-:Y:S02]  /*dea0*/  IMAD R0, R8, c[0x0][0x3a4], R0 ;  /* 0x0000e90008007a24 */ /* 0x000fe400078e0200 */
[----:B------:R-:W-:Y:S02]  /*deb0*/  IMAD R5, R21, c[0x0][0x3f0], RZ ;  /* 0x0000fc0015057a24 */ /* 0x000fe400078e02ff */
[----:B------:R-:W-:Y:S01]  /*dec0*/  IMAD.IADD R3, R3, 0x1, R0 ;  /* 0x0000000103037824 */ /* 0x000fe200078e0200 */
[----:B------:R-:W-:Y:S01]  /*ded0*/  MOV R0, R4 ;  /* 0x0000000400007202 */ /* 0x000fe20000000f00 */
[----:B------:R-:W-:-:S04]  /*dee0*/  @P0 IMAD.HI.U32 R6, R4, c[0x0][0x4ec], RZ ;  /* 0x00013b0004060a27 */ /* 0x000fc800078e00ff */
[C---:B------:R-:W-:Y:S01]  /*def0*/  IMAD.WIDE.U32 R2, R14.reuse, c[0x0][0x3e8], R2 ;  /* 0x0000fa000e027a25 */ /* 0x040fe200078e0002 */
[----:B------:R-:W-:Y:S02]  /*df00*/  @P0 SHF.R.U32.HI R0, RZ, c[0x0][0x4f0], R6 ;  /* 0x00013c00ff000a19 */ /* 0x000fe40000011606 */
[----:B------:R-:W-:Y:S01]  /*df10*/  ISETP.GE.AND P0, PT, R231, c[0x0][0x3c8], PT ;  /* 0x0000f200e7007a0c */ /* 0x000fe20003f06270 */
[----:B------:R-:W-:Y:S01]  /*df20*/  IMAD R3, R14, c[0x0][0x3ec], R3 ;  /* 0x0000fb000e037a24 */ /* 0x000fe200078e0203 */
[----:B------:R-:W-:Y:S01]  /*df30*/  SHF.R.S32.HI R6, RZ, 0x1f, R0 ;  /* 0x0000001fff067819 */ /* 0x000fe20000011400 */
[C---:B------:R-:W-:Y:S01]  /*df40*/  IMAD R7, R15.reuse, c[0x0][0x3f4], R5 ;  /* 0x0000fd000f077a24 */ /* 0x040fe200078e0205 */
[----:B------:R-:W-:Y:S01]  /*df50*/  IADD3 R5, -R0, RZ, RZ ;  /* 0x000000ff00057210 */ /* 0x000fe20007ffe1ff */
[----:B------:R-:W-:-:S04]  /*df60*/  IMAD.WIDE.U32 R2, R15, c[0x0][0x3f0], R2 ;  /* 0x0000fc000f027a25 */ /* 0x000fc800078e0002 */
[----:B------:R-:W-:Y:S02]  /*df70*/  IMAD R6, R6, c[0x0][0x3e0], RZ ;  /* 0x0000f80006067a24 */ /* 0x000fe400078e02ff */
[----:B------:R-:W-:Y:S02]  /*df80*/  IMAD.IADD R3, R3, 0x1, R7 ;  /* 0x0000000103037824 */ /* 0x000fe400078e0207 */
        /* <DEDUP_REMOVED lines=13> */
.L_x_198:
[----:B------:R-:W-:Y:S05]  /*e060*/  BRA.DIV ~URZ, `(.L_x_125) ;  /* 0x000039d27f007947 */ /* 0x000fea000b800000 */
[----:B------:R3:W4:Y:S02]  /*e070*/  SHFL.IDX PT, R2, R6, RZ, 0x181f ;  /* 0x00181fff06027589 */ /* 0x00072400000e0000 */
.L_x_199:
[----:B------:R-:W5:Y:S02]  /*e080*/  S2R R0, SR_TID.X ;  /* 0x0000000000007919 */ /* 0x000f640000002100 */
[----:B-----5:R-:W-:-:S04]  /*e090*/  SHF.R.S32.HI R3, RZ, 0x1f, R0 ;  /* 0x0000001fff037819 */ /* 0x020fc80000011400 */
[----:B------:R-:W-:Y:S02]  /*e0a0*/  LEA.HI R3, R3, R0, RZ, 0x3 ;  /* 0x0000000003037211 */ /* 0x000fe400078f18ff */
[----:B------:R-:W5:Y:S02]  /*e0b0*/  LDL.LU R0, [R1+0x44] ;  /* 0x0000440001007983 */ /* 0x000f640000300800 */
[----:B------:R-:W-:Y:S01]  /*e0c0*/  SHF.R.S32.HI R3, RZ, 0x3, R3 ;  /* 0x00000003ff037819 */ /* 0x000fe20000011403 */
[----:B------:R-:W-:Y:S01]  /*e0d0*/  IMAD R4, R20, c[0x0][0x4e8], RZ ;  /* 0x00013a0014047a24 */ /* 0x000fe200078e02ff */
[----:B------:R-:W-:-:S03]  /*e0e0*/  SHF.R.S32.HI R8, RZ, 0x1f, R231 ;  /* 0x0000001fff087819 */ /* 0x000fc600000114e7 */
[----:B-----5:R-:W-:-:S05]  /*e0f0*/  IMAD R0, R0, 0x80, R3 ;  /* 0x0000008000007824 */ /* 0x020fca00078e0203 */
[----:B------:R-:W-:-:S13]  /*e100*/  ISETP.GE.OR P2, PT, R0, R4, P0 ;  /* 0x000000040000720c */ /* 0x000fda0000746670 */
[----:B----4-:R-:W-:-:S04]  /*e110*/  @!P2 LEA R2, P1, R231, R2, 0x1 ;  /* 0x00000002e702a211 */ /* 0x010fc800078208ff */
[----:B--2---:R-:W-:-:S05]  /*e120*/  @!P2 LEA.HI.X R3, R231, R7, R8, 0x1, P1 ;  /* 0x00000007e703a211 */ /* 0x004fca00008f0c08 */
[----:B------:R2:W-:Y:S01]  /*e130*/  @!P2 ST.E.128 [R2.64], RZ ;  /* 0x000000ff0200a985 */ /* 0x0005e2000c101d06 */
[----:B------:R-:W-:Y:S05]  /*e140*/  BRA.DIV ~URZ, `(.L_x_126) ;  /* 0x000039627f007947 */ /* 0x000fea000b800000 */
[----:B------:R4:W1:Y:S04]  /*e150*/  SHFL.IDX PT, R7, R5, 0x1, 0x181f ;  /* 0x00381f0005077f89 */ /* 0x00086800000e0000 */
[----:B--2---:R4:W2:Y:S02]  /*e160*/  SHFL.IDX PT, R2, R6, 0x1, 0x181f ;  /* 0x00381f0006027f89 */ /* 0x0048a400000e0000 */
.L_x_200:
[----:B------:R-:W-:Y:S02]  /*e170*/  IADD3 R3, R0, 0x10, RZ ;  /* 0x0000001000037810 */ /* 0x000fe40007ffe0ff */
[----:B------:R-:W-:Y:S02]  /*e180*/  SHF.R.S32.HI R8, RZ, 0x1f, R231 ;  /* 0x0000001fff087819 */ /* 0x000fe400000114e7 */
[----:B------:R-:W-:-:S13]  /*e190*/  ISETP.GE.OR P2, PT, R3, R4, P0 ;  /* 0x000000040300720c */ /* 0x000fda0000746670 */
[----:B--2---:R-:W-:-:S04]  /*e1a0*/  @!P2 LEA R2, P1, R231, R2, 0x1 ;  /* 0x00000002e702a211 */ /* 0x004fc800078208ff */
[----:B-1----:R-:W-:-:S05]  /*e1b0*/  @!P2 LEA.HI.X R3, R231, R7, R8, 0x1, P1 ;  /* 0x00000007e703a211 */ /* 0x002fca00008f0c08 */
[----:B------:R1:W-:Y:S01]  /*e1c0*/  @!P2 ST.E.128 [R2.64], RZ ;  /* 0x000000ff0200a985 */ /* 0x0003e2000c101d06 */
[----:B------:R-:W-:Y:S05]  /*e1d0*/  BRA.DIV ~URZ, `(.L_x_127) ;  /* 0x000039a27f007947 */ /* 0x000fea000b800000 */
[----:B------:R2:W1:Y:S02]  /*e1e0*/  SHFL.IDX PT, R7, R5, 0x2, 0x181f ;  /* 0x00581f0005077f89 */ /* 0x00046400000e0000 */
.L_x_201:
[----:B------:R-:W-:Y:S05]  /*e1f0*/  BRA.DIV ~URZ, `(.L_x_128) ;  /* 0x000039f27f007947 */ /* 0x000fea000b800000 */
[----:B-1----:R1:W2:Y:S02]  /*e200*/  SHFL.IDX PT, R2, R6, 0x2, 0x181f ;  /* 0x00581f0006027f89 */ /* 0x0022a400000e0000 */
.L_x_202:
[----:B------:R-:W-:Y:S02]  /*e210*/  IADD3 R3, R0, 0x20, RZ ;  /* 0x0000002000037810 */ /* 0x000fe40007ffe0ff */
[----:B------:R-:W-:Y:S02]  /*e220*/  SHF.R.S32.HI R8, RZ, 0x1f, R231 ;  /* 0x0000001fff087819 */ /* 0x000fe400000114e7 */
[----:B------:R-:W-:-:S13]  /*e230*/  ISETP.GE.OR P2, PT, R3, R4, P0 ;  /* 0x000000040300720c */ /* 0x000fda0000746670 */
[----:B--2---:R-:W-:-:S04]  /*e240*/  @!P2 LEA R2, P1, R231, R2, 0x1 ;  /* 0x00000002e702a211 */ /* 0x004fc800078208ff */
[----:B------:R-:W-:-:S05]  /*e250*/  @!P2 LEA.HI.X R3, R231, R7, R8, 0x1, P1 ;  /* 0x00000007e703a211 */ /* 0x000fca00008f0c08 */
[----:B------:R2:W-:Y:S01]  /*e260*/  @!P2 ST.E.128 [R2.64], RZ ;  /* 0x000000ff0200a985 */ /* 0x0005e2000c101d06 */
[----:B------:R-:W-:Y:S05]  /*e270*/  BRA.DIV ~URZ, `(.L_x_129) ;  /* 0x000039e27f007947 */ /* 0x000fea000b800000 */
[----:B------:R1:W2:Y:S04]  /*e280*/  SHFL.IDX PT, R7, R5, 0x3, 0x181f ;  /* 0x00781f0005077f89 */ /* 0x0002a800000e0000 */
[----:B--2---:R1:W2:Y:S02]  /*e290*/  SHFL.IDX PT, R2, R6, 0x3, 0x181f ;  /* 0x00781f0006027f89 */ /* 0x0042a400000e0000 */
.L_x_203:
[----:B------:R-:W-:Y:S02]  /*e2a0*/  IADD3 R3, R0, 0x30, RZ ;  /* 0x0000003000037810 */ /* 0x000fe40007ffe0ff */
[----:B------:R-:W-:Y:S02]  /*e2b0*/  SHF.R.S32.HI R8, RZ, 0x1f, R231 ;  /* 0x0000001fff087819 */ /* 0x000fe400000114e7 */
[----:B------:R-:W-:-:S13]  /*e2c0*/  ISETP.GE.OR P2, PT, R3, R4, P0 ;  /* 0x000000040300720c */ /* 0x000fda0000746670 */
[----:B--2---:R-:W-:-:S04]  /*e2d0*/  @!P2 LEA R2, P1, R231, R2, 0x1 ;  /* 0x00000002e702a211 */ /* 0x004fc800078208ff */
[----:B------:R-:W-:-:S05]  /*e2e0*/  @!P2 LEA.HI.X R3, R231, R7, R8, 0x1, P1 ;  /* 0x00000007e703a211 */ /* 0x000fca00008f0c08 */
[----:B------:R2:W-:Y:S01]  /*e2f0*/  @!P2 ST.E.128 [R2.64], RZ ;  /* 0x000000ff0200a985 */ /* 0x0005e2000c101d06 */
[----:B------:R-:W-:Y:S05]  /*e300*/  BRA.DIV ~URZ, `(.L_x_130) ;  /* 0x00003a227f007947 */ /* 0x000fea000b800000 */
[----:B------:R1:W2:Y:S02]  /*e310*/  SHFL.IDX PT, R7, R5, 0x4, 0x181f ;  /* 0x00981f0005077f89 */ /* 0x0002a400000e0000 */
.L_x_204:
[----:B------:R-:W-:Y:S05]  /*e320*/  BRA.DIV ~URZ, `(.L_x_131) ;  /* 0x00003a727f007947 */ /* 0x000fea000b800000 */
[----:B--2---:R2:W1:Y:S02]  /*e330*/  SHFL.IDX PT, R2, R6, 0x4, 0x181f ;  /* 0x00981f0006027f89 */ /* 0x00446400000e0000 */
.L_x_205:
[----:B------:R-:W-:Y:S02]  /*e340*/  IADD3 R3, R0, 0x40, RZ ;  /* 0x0000004000037810 */ /* 0x000fe40007ffe0ff */
[----:B------:R-:W-:Y:S02]  /*e350*/  SHF.R.S32.HI R8, RZ, 0x1f, R231 ;  /* 0x0000001fff087819 */ /* 0x000fe400000114e7 */
[----:B------:R-:W-:-:S13]  /*e360*/  ISETP.GE.OR P2, PT, R3, R4, P0 ;  /* 0x000000040300720c */ /* 0x000fda0000746670 */
[----:B-1----:R-:W-:-:S04]  /*e370*/  @!P2 LEA R2, P1, R231, R2, 0x1 ;  /* 0x00000002e702a211 */ /* 0x002fc800078208ff */
[----:B------:R-:W-:-:S05]  /*e380*/  @!P2 LEA.HI.X R3, R231, R7, R8, 0x1, P1 ;  /* 0x00000007e703a211 */ /* 0x000fca00008f0c08 */
[----:B------:R1:W-:Y:S01]  /*e390*/  @!P2 ST.E.128 [R2.64], RZ ;  /* 0x000000ff0200a985 */ /* 0x0003e2000c101d06 */
[----:B------:R-:W-:Y:S05]  /*e3a0*/  BRA.DIV ~URZ, `(.L_x_132) ;  /* 0x00003a627f007947 */ /* 0x000fea000b800000 */
[----:B------:R1:W2:Y:S04]  /*e3b0*/  SHFL.IDX PT, R7, R5, 0x5, 0x181f ;  /* 0x00b81f0005077f89 */ /* 0x0002a800000e0000 */
[----:B-1----:R1:W3:Y:S02]  /*e3c0*/  SHFL.IDX PT, R2, R6, 0x5, 0x181f ;  /* 0x00b81f0006027f89 */ /* 0x0022e400000e0000 */
.L_x_206:
[----:B------:R-:W-:Y:S02]  /*e3d0*/  IADD3 R3, R0, 0x50, RZ ;  /* 0x0000005000037810 */ /* 0x000fe40007ffe0ff */
[----:B------:R-:W-:Y:S02]  /*e3e0*/  SHF.R.S32.HI R8, RZ, 0x1f, R231 ;  /* 0x0000001fff087819 */ /* 0x000fe400000114e7 */
[----:B------:R-:W-:-:S13]  /*e3f0*/  ISETP.GE.OR P2, PT, R3, R4, P0 ;  /* 0x000000040300720c */ /* 0x000fda0000746670 */
[----:B---3--:R-:W-:-:S04]  /*e400*/  @!P2 LEA R2, P1, R231, R2, 0x1 ;  /* 0x00000002e702a211 */ /* 0x008fc800078208ff */
[----:B--2---:R-:W-:-:S05]  /*e410*/  @!P2 LEA.HI.X R3, R231, R7, R8, 0x1, P1 ;  /* 0x00000007e703a211 */ /* 0x004fca00008f0c08 */
[----:B------:R2:W-:Y:S01]  /*e420*/  @!P2 ST.E.128 [R2.64], RZ ;  /* 0x000000ff0200a985 */ /* 0x0005e2000c101d06 */
[----:B------:R-:W-:Y:S05]  /*e430*/  BRA.DIV ~URZ, `(.L_x_133) ;  /* 0x00003aa27f007947 */ /* 0x000fea000b800000 */
[----:B------:R3:W1:Y:S02]  /*e440*/  SHFL.IDX PT, R7, R5, 0x6, 0x181f ;  /* 0x00d81f0005077f89 */ /* 0x00066400000e0000 */
.L_x_207:
[----:B------:R-:W-:Y:S05]  /*e450*/  BRA.DIV ~URZ, `(.L_x_134) ;  /* 0x00003af27f007947 */ /* 0x000fea000b800000 */
[----:B--2---:R2:W3:Y:S02]  /*e460*/  SHFL.IDX PT, R2, R6, 0x6, 0x181f ;  /* 0x00d81f0006027f89 */ /* 0x0044e400000e0000 */
.L_x_208:
[----:B------:R-:W-:Y:S02]  /*e470*/  IADD3 R3, R0, 0x60, RZ ;  /* 0x0000006000037810 */ /* 0x000fe40007ffe0ff */
[----:B------:R-:W-:Y:S02]  /*e480*/  SHF.R.S32.HI R8, RZ, 0x1f, R231 ;  /* 0x0000001fff087819 */ /* 0x000fe400000114e7 */
[----:B------:R-:W-:-:S13]  /*e490*/  ISETP.GE.OR P2, PT, R3, R4, P0 ;  /* 0x000000040300720c */ /* 0x000fda0000746670 */
[----:B---3--:R-:W-:-:S04]  /*e4a0*/  @!P2 LEA R2, P1, R231, R2, 0x1 ;  /* 0x00000002e702a211 */ /* 0x008fc800078208ff */
[----:B-1----:R-:W-:-:S05]  /*e4b0*/  @!P2 LEA.HI.X R3, R231, R7, R8, 0x1, P1 ;  /* 0x00000007e703a211 */ /* 0x002fca00008f0c08 */
[----:B------:R1:W-:Y:S01]  /*e4c0*/  @!P2 ST.E.128 [R2.64], RZ ;  /* 0x000000ff0200a985 */ /* 0x0003e2000c101d06 */
[----:B------:R-:W-:Y:S05]  /*e4d0*/  BRA.DIV ~URZ, `(.L_x_135) ;  /* 0x00003ae27f007947 */ /* 0x000fea000b800000 */
[----:B----4-:R-:W3:Y:S04]  /*e4e0*/  SHFL.IDX PT, R5, R5, 0x7, 0x181f ;  /* 0x00f81f0005057f89 */ /* 0x010ee800000e0000 */
[----:B-1----:R1:W4:Y:S02]  /*e4f0*/  SHFL.IDX PT, R2, R6, 0x7, 0x181f ;  /* 0x00f81f0006027f89 */ /* 0x00232400000e0000 */
.L_x_209:
[----:B------:R-:W-:Y:S02]  /*e500*/  IADD3 R0, R0, 0x70, RZ ;  /* 0x0000007000007810 */ /* 0x000fe40007ffe0ff */
[----:B-12---:R-:W-:Y:S02]  /*e510*/  SHF.R.S32.HI R6, RZ, 0x1f, R231 ;  /* 0x0000001fff067819 */ /* 0x006fe400000114e7 */
[----:B------:R-:W-:-:S13]  /*e520*/  ISETP.GE.OR P1, PT, R0, R4, P0 ;  /* 0x000000040000720c */ /* 0x000fda0000726670 */
[----:B----4-:R-:W-:-:S04]  /*e530*/  @!P1 LEA R2, P0, R231, R2, 0x1 ;  /* 0x00000002e7029211 */ /* 0x010fc800078008ff */
[----:B---3--:R-:W-:-:S05]  /*e540*/  @!P1 LEA.HI.X R3, R231, R5, R6, 0x1, P0 ;  /* 0x00000005e7039211 */ /* 0x008fca00000f0c06 */
[----:B------:R1:W-:Y:S04]  /*e550*/  @!P1 ST.E.128 [R2.64], RZ ;  /* 0x000000ff02009985 */ /* 0x0003e8000c101d06 */
.L_x_108:
[----:B------:R-:W-:Y:S05]  /*e560*/  BSYNC B1 ;  /* 0x0000000000017941 */ /* 0x000fea0003800000 */
.L_x_92:
[----:B-1----:R-:W5:Y:S02]  /*e570*/  LDL R0, [R1+0xc4] ;  /* 0x0000c40001007983 */ /* 0x002f640000100800 */
[----:B-----5:R-:W-:-:S13]  /*e580*/  ISETP.NE.AND P0, PT, R0, RZ, PT ;  /* 0x000000ff0000720c */ /* 0x020fda0003f05270 */
[----:B------:R-:W-:Y:S01]  /*e590*/  @P0 WARPSYNC 0xffffffff ;  /* 0xffffffff00000948 */ /* 0x000fe20003800000 */
[----:B------:R-:W-:Y:S06]  /*e5a0*/  @P0 BAR.SYNC.DEFER_BLOCKING 0x5, 0x80 ;  /* 0x0142000000000b1d */ /* 0x000fec0000010000 */
[----:B--23--:R-:W1:Y:S04]  /*e5b0*/  @P0 LDS.128 R4, [0x9100] ;  /* 0x00910000ff040984 */ /* 0x00ce680000000c00 */
[----:B-1----:R1:W-:Y:S04]  /*e5c0*/  @P0 STL.64 [R1+0x40], R4 ;  /* 0x0000400401000387 */ /* 0x0023e80000100a00 */
[----:B------:R1:W-:Y:S04]  /*e5d0*/  @P0 STL.64 [R1+0x48], R6 ;  /* 0x0000480601000387 */ /* 0x0003e80000100a00 */
[----:B------:R-:W-:Y:S06]  /*e5e0*/  @P0 BAR.ARV 0x4, 0x80 ;  /* 0x0102000000000b1d */ /* 0x000fec0000002000 */
[----:B------:R-:W-:Y:S05]  /*e5f0*/  @P0 BRA `(.L_x_136) ;  /* 0x00000b9000000947 */ /* 0x000fea0003800000 */
[----:B------:R-:W2:Y:S01]  /*e600*/  S2R R0, SR_TID.X ;  /* 0x0000000000007919 */ /* 0x000ea20000002100 */
[----:B-1----:R-:W-:Y:S01]  /*e610*/  IMAD.MOV.U32 R7, RZ, RZ, RZ ;  /* 0x000000ffff077224 */ /* 0x002fe200078e00ff */
[----:B--2---:R-:W-:-:S04]  /*e620*/  LOP3.LUT R13, R0, 0x1f, RZ, 0xc0, !PT ;  /* 0x0000001f000d7812 */ /* 0x004fc800078ec0ff */
[----:B------:R-:W-:Y:S01]  /*e630*/  ISETP.NE.AND P5, PT, R13, 0x1f, PT ;  /* 0x0000001f0d00780c */ /* 0x000fe20003fa5270 */
[----:B------:R-:W-:Y:S10]  /*e640*/  BRA.DIV ~URZ, `(.L_x_137) ;  /* 0x00003a427f007947 */ /* 0x000ff4000b800000 */
[----:B------:R1:W2:Y:S02]  /*e650*/  SHFL.IDX PT, R9, R57, RZ, 0x1f ;  /* 0x00001fff39097589 */ /* 0x0002a400000e0000 */
.L_x_210:
[----:B------:R-:W-:Y:S05]  /*e660*/  BRA.DIV ~URZ, `(.L_x_138) ;  /* 0x00003a927f007947 */ /* 0x000fea000b800000 */
[----:B------:R3:W1:Y:S02]  /*e670*/  SHFL.IDX PT, R8, R57, 0x1, 0x1f ;  /* 0x00201f0039087f89 */ /* 0x00066400000e0000 */
.L_x_211:
[----:B------:R-:W5:Y:S01]  /*e680*/  LDL R0, [R1+0x4c] ;  /* 0x00004c0001007983 */ /* 0x000f620000100800 */
[----:B------:R-:W-:Y:S02]  /*e690*/  IMAD.MOV.U32 R6, RZ, RZ, RZ ;  /* 0x000000ffff067224 */ /* 0x000fe400078e00ff */
[----:B-----5:R-:W-:-:S05]  /*e6a0*/  IMAD.IADD R0, R0, 0x1, R13 ;  /* 0x0000000100007824 */ /* 0x020fca00078e020d */
[----:B------:R-:W-:-:S13]  /*e6b0*/  ISETP.GE.OR P0, PT, R0, c[0x0][0x53c], !P5 ;  /* 0x00014f0000007a0c */ /* 0x000fda0006f06670 */
[----:B------:R-:W-:Y:S01]  /*e6c0*/  @!P0 IMAD.MOV.U32 R2, RZ, RZ, 0x4 ;  /* 0x00000004ff028424 */ /* 0x000fe200078e00ff */
[----:B----4-:R-:W-:-:S03]  /*e6d0*/  @!P0 MOV R3, 0x4 ;  /* 0x0000000400038802 */ /* 0x010fc60000000f00 */
[----:B------:R-:W-:-:S04]  /*e6e0*/  @!P0 IMAD.WIDE R4, R0, R2, c[0x0][0x580] ;  /* 0x0001600000048625 */ /* 0x000fc800078e0202 */
[----:B------:R-:W-:Y:S01]  /*e6f0*/  @!P0 IMAD.WIDE R2, R0, R3, c[0x0][0x578] ;  /* 0x00015e0000028625 */ /* 0x000fe200078e0203 */
[----:B------:R-:W4:Y:S04]  /*e700*/  @!P0 LDG.E R6, [R4.64] ;  /* 0x0000000604068981 */ /* 0x000f28000c1e1900 */
[----:B------:R-:W4:Y:S01]  /*e710*/  @!P0 LDG.E R7, [R2.64] ;  /* 0x0000000602078981 */ /* 0x000f22000c1e1900 */
[C---:B------:R-:W-:Y:S02]  /*e720*/  ISETP.GE.U32.AND P4, PT, R13.reuse, 0x10, PT ;  /* 0x000000100d00780c */ /* 0x040fe40003f86070 */
[C---:B------:R-:W-:Y:S02]  /*e730*/  ISETP.GE.U32.AND P3, PT, R13.reuse, 0x8, PT ;  /* 0x000000080d00780c */ /* 0x040fe40003f66070 */
[----:B------:R-:W-:-:S02]  /*e740*/  ISETP.GE.U32.AND P2, PT, R13, 0x4, PT ;  /* 0x000000040d00780c */ /* 0x000fc40003f46070 */
[C---:B------:R-:W-:Y:S02]  /*e750*/  ISETP.GE.U32.AND P1, PT, R13.reuse, 0x2, PT ;  /* 0x000000020d00780c */ /* 0x040fe40003f26070 */
[----:B------:R-:W-:Y:S02]  /*e760*/  ISETP.NE.AND P0, PT, R13, RZ, PT ;  /* 0x000000ff0d00720c */ /* 0x000fe40003f05270 */
[----:B------:R-:W-:Y:S01]  /*e770*/  MOV R12, RZ ;  /* 0x000000ff000c7202 */ /* 0x000fe20000000f00 */
[----:B----4-:R-:W-:Y:S01]  /*e780*/  IMAD R0, R7, R6, RZ ;  /* 0x0000000607007224 */ /* 0x010fe200078e02ff */
[----:B------:R-:W-:Y:S07]  /*e790*/  BRA.DIV ~URZ, `(.L_x_139) ;  /* 0x000039d27f007947 */ /* 0x000fee000b800000 */
[----:B------:R4:W3:Y:S02]  /*e7a0*/  SHFL.UP PT, R4, R0, 0x1, RZ ;  /* 0x0420000000047989 */ /* 0x0008e400000e00ff */
.L_x_212:
[----:B---3--:R-:W-:-:S04]  /*e7b0*/  SEL R4, R4, RZ, P0 ;  /* 0x000000ff04047207 */ /* 0x008fc80000000000 */
[----:B----4-:R-:W-:Y:S01]  /*e7c0*/  IADD3 R0, R0, R4, RZ ;  /* 0x0000000400007210 */ /* 0x010fe20007ffe0ff */
[----:B------:R-:W-:Y:S05]  /*e7d0*/  BRA.DIV ~URZ, `(.L_x_140) ;  /* 0x000039d27f007947 */ /* 0x000fea000b800000 */
[----:B------:R-:W3:Y:S02]  /*e7e0*/  SHFL.UP PT, R2, R0, 0x2, RZ ;  /* 0x0440000000027989 */ /* 0x000ee400000e00ff */
[----:B---3--:R-:W-:-:S05]  /*e7f0*/  SEL R2, R2, RZ, P1 ;  /* 0x000000ff02027207 */ /* 0x008fca0000800000 */
[----:B------:R-:W-:-:S05]  /*e800*/  IMAD.IADD R4, R0, 0x1, R2 ;  /* 0x0000000100047824 */ /* 0x000fca00078e0202 */
        /* <DEDUP_REMOVED lines=9> */
[----:B------:R3:W4:Y:S02]  /*e8a0*/  SHFL.IDX PT, R0, R4, 0x1f, 0x1f ;  /* 0x03e01f0004007f89 */ /* 0x00072400000e0000 */
.L_x_213:
[----:B----4-:R-:W-:Y:S01]  /*e8b0*/  IMAD R0, R0, c[0x0][0x538], RZ ;  /* 0x00014e0000007a24 */ /* 0x010fe200078e02ff */
[----:B------:R-:W-:Y:S04]  /*e8c0*/  BSSY B1, `(.L_x_141) ;  /* 0x0000083000017945 */ /* 0x000fe80003800000 */
[----:B-1----:R-:W-:-:S04]  /*e8d0*/  IADD3 R8, R0, R8, RZ ;  /* 0x0000000800087210 */ /* 0x002fc80007ffe0ff */
[----:B--2---:R-:W-:-:S13]  /*e8e0*/  ISETP.GT.AND P6, PT, R8, R9, PT ;  /* 0x000000090800720c */ /* 0x004fda0003fc4270 */
[----:B------:R-:W-:Y:S05]  /*e8f0*/  @P6 BRA `(.L_x_142) ;  /* 0x0000025000006947 */ /* 0x000fea0003800000 */
.L_x_146:
[----:B------:R-:W2:Y:S02]  /*e900*/  LDL.LU R0, [R1+0x4c] ;  /* 0x00004c0001007983 */ /* 0x000ea40000300800 */
[----:B--2---:R-:W-:-:S04]  /*e910*/  IADD3 R0, R0, 0x1f, RZ ;  /* 0x0000001f00007810 */ /* 0x004fc80007ffe0ff */
[----:B------:R-:W-:-:S13]  /*e920*/  ISETP.GE.AND P6, PT, R0, c[0x0][0x53c], PT ;  /* 0x00014f0000007a0c */ /* 0x000fda0003fc6270 */
[----:B------:R-:W-:Y:S05]  /*e930*/  @P6 BRA `(.L_x_143) ;  /* 0x0000076000006947 */ /* 0x000fea0003800000 */
[----:B------:R1:W-:Y:S01]  /*e940*/  STL [R1+0x4c], R0 ;  /* 0x00004c0001007387 */ /* 0x0003e20000100800 */
[----:B------:R-:W-:Y:S01]  /*e950*/  CS2R R6, SRZ ;  /* 0x0000000000067805 */ /* 0x000fe2000001ff00 */
[----:B-1----:R-:W-:-:S04]  /*e960*/  IADD3 R0, R0, R13, RZ ;  /* 0x0000000d00007210 */ /* 0x002fc80007ffe0ff */
[----:B------:R-:W-:-:S13]  /*e970*/  ISETP.GE.OR P6, PT, R0, c[0x0][0x53c], !P5 ;  /* 0x00014f0000007a0c */ /* 0x000fda0006fc6670 */
[----:B------:R-:W-:Y:S02]  /*e980*/  @!P6 MOV R2, 0x4 ;  /* 0x000000040002e802 */ /* 0x000fe40000000f00 */
[----:B------:R-:W-:-:S03]  /*e990*/  @!P6 MOV R3, 0x4 ;  /* 0x000000040003e802 */ /* 0x000fc60000000f00 */
[----:B---3--:R-:W-:-:S04]  /*e9a0*/  @!P6 IMAD.WIDE R4, R0, R2, c[0x0][0x580] ;  /* 0x000160000004e625 */ /* 0x008fc800078e0202 */
[----:B------:R-:W-:Y:S01]  /*e9b0*/  @!P6 IMAD.WIDE R2, R0, R3, c[0x0][0x578] ;  /* 0x00015e000002e625 */ /* 0x000fe200078e0203 */
[----:B------:R-:W2:Y:S04]  /*e9c0*/  @!P6 LDG.E R6, [R4.64] ;  /* 0x000000060406e981 */ /* 0x000ea8000c1e1900 */
[----:B------:R-:W2:Y:S02]  /*e9d0*/  @!P6 LDG.E R7, [R2.64] ;  /* 0x000000060207e981 */ /* 0x000ea4000c1e1900 */
[----:B--2---:R-:W-:Y:S01]  /*e9e0*/  IMAD R0, R7, R6, RZ ;  /* 0x0000000607007224 */ /* 0x004fe200078e02ff */
[----:B------:R-:W-:Y:S05]  /*e9f0*/  BRA.DIV ~URZ, `(.L_x_144) ;  /* 0x000039627f007947 */ /* 0x000fea000b800000 */
[----:B------:R1:W2:Y:S02]  /*ea00*/  SHFL.UP PT, R2, R0, 0x1, RZ ;  /* 0x0420000000027989 */ /* 0x0002a400000e00ff */
.L_x_214:
        /* <DEDUP_REMOVED lines=16> */
.L_x_215:
[----:B--2---:R-:W-:-:S05]  /*eb10*/  IMAD R0, R0, c[0x0][0x538], RZ ;  /* 0x00014e0000007a24 */ /* 0x004fca00078e02ff */
[----:B------:R-:W-:-:S04]  /*eb20*/  IADD3 R8, R0, R8, RZ ;  /* 0x0000000800087210 */ /* 0x000fc80007ffe0ff */
[----:B------:R-:W-:-:S13]  /*eb30*/  ISETP.GT.AND P6, PT, R8, R9, PT ;  /* 0x000000090800720c */ /* 0x000fda0003fc4270 */
[----:B-1----:R-:W-:Y:S05]  /*eb40*/  @!P6 BRA `(.L_x_146) ;  /* 0xfffffdb00000e947 */ /* 0x002fea000383ffff */
.L_x_142:
[----:B------:R-:W-:-:S05]  /*eb50*/  IADD3 R8, -R0, R8, RZ ;  /* 0x0000000800087210 */ /* 0x000fca0007ffe1ff */
[----:B------:R-:W-:-:S05]  /*eb60*/  IMAD R0, R4, c[0x0][0x538], R8 ;  /* 0x00014e0004007a24 */ /* 0x000fca00078e0208 */
[----:B------:R-:W-:Y:S01]  /*eb70*/  ISETP.GT.AND P0, PT, R0, R9, PT ;  /* 0x000000090000720c */ /* 0x000fe20003f04270 */
[----:B------:R-:W-:-:S12]  /*eb80*/  BRA.DIV ~URZ, `(.L_x_147) ;  /* 0x000039d27f007947 */ /* 0x000fd8000b800000 */
[----:B------:R-:W-:-:S04]  /*eb90*/  VOTE.ANY R0, PT, !P0 ;  /* 0x0000000000007806 */ /* 0x000fc800040e0100 */
.L_x_216:
[----:B------:R1:W2:Y:S01]  /*eba0*/  POPC R11, R0 ;  /* 0x00000000000b7309 */ /* 0x0002a20000000000 */
[----:B------:R-:W-:Y:S05]  /*ebb0*/  BRA.DIV ~URZ, `(.L_x_148) ;  /* 0x000039e27f007947 */ /* 0x000fea000b800000 */
[----:B--2---:R2:W4:Y:S04]  /*ebc0*/  SHFL.IDX PT, R6, R6, R11, 0x1f ;  /* 0x00001f0b06067589 */ /* 0x00452800000e0000 */
[----:B------:R2:W1:Y:S02]  /*ebd0*/  SHFL.IDX PT, R7, R7, R11, 0x1f ;  /* 0x00001f0b07077589 */ /* 0x00046400000e0000 */
.L_x_217:
[----:B------:R-:W-:Y:S01]  /*ebe0*/  ISETP.NE.AND P0, PT, R0, RZ, PT ;  /* 0x000000ff0000720c */ /* 0x000fe20003f05270 */
[----:B------:R-:W-:-:S12]  /*ebf0*/  BSSY B0, `(.L_x_149) ;  /* 0x0000005000007945 */ /* 0x000fd80003800000 */
[----:B------:R-:W-:Y:S05]  /*ec00*/  @!P0 BRA `(.L_x_150) ;  /* 0x0000003000008947 */ /* 0x000fea0003800000 */
[----:B-1----:R-:W-:Y:S01]  /*ec10*/  IADD3 R0, R11, -0x1, RZ ;  /* 0xffffffff0b007810 */ /* 0x002fe20007ffe0ff */
[----:B------:R-:W-:Y:S05]  /*ec20*/  BRA.DIV ~URZ, `(.L_x_151) ;  /* 0x00003a427f007947 */ /* 0x000fea000b800000 */
[----:B------:R1:W2:Y:S02]  /*ec30*/  SHFL.IDX PT, R12, R4, R0, 0x1f ;  /* 0x00001f00040c7589 */ /* 0x0002a400000e0000 */
.L_x_150:
[----:B------:R-:W-:Y:S05]  /*ec40*/  BSYNC B0 ;  /* 0x0000000000007941 */ /* 0x000fea0003800000 */
.L_x_149:
[----:B--2---:R-:W-:Y:S01]  /*ec50*/  IMAD R5, R12, c[0x0][0x538], R8 ;  /* 0x00014e000c057a24 */ /* 0x004fe200078e0208 */
[----:B-1-34-:R-:W-:Y:S02]  /*ec60*/  IABS R4, R6 ;  /* 0x0000000600047213 */ /* 0x01afe40000000000 */
[----:B------:R-:W-:Y:S01]  /*ec70*/  IABS R0, R7 ;  /* 0x0000000700007213 */ /* 0x000fe20000000000 */
[----:B------:R-:W-:Y:S01]  /*ec80*/  IMAD.IADD R10, R9, 0x1, -R5 ;  /* 0x00000001090a7824 */ /* 0x000fe200078e0a05 */
[----:B------:R1:W-:Y:S01]  /*ec90*/  STL [R1+0x40], R5 ;  /* 0x0000400501007387 */ /* 0x0003e20000100800 */
[----:B------:R-:W2:Y:S03]  /*eca0*/  I2F.RP R2, R4 ;  /* 0x0000000400027306 */ /* 0x000ea60000209400 */
[----:B------:R-:W3:Y:S05]  /*ecb0*/  LDL.LU R14, [R1+0x4c] ;  /* 0x00004c00010e7983 */ /* 0x000eea0000300800 */
[----:B--2---:R-:W2:Y:S02]  /*ecc0*/  MUFU.RCP R2, R2 ;  /* 0x0000000200027308 */ /* 0x004ea40000001000 */
[----:B--2---:R-:W-:-:S06]  /*ecd0*/  IADD3 R2, R2, 0xffffffe, RZ ;  /* 0x0ffffffe02027810 */ /* 0x004fcc0007ffe0ff */
[----:B------:R-:W2:Y:S01]  /*ece0*/  F2I.FTZ.U32.TRUNC.NTZ R3, R2 ;  /* 0x0000000200037305 */ /* 0x000ea2000021f000 */
[----:B-1----:R-:W-:Y:S01]  /*ecf0*/  IMAD.MOV.U32 R5, RZ, RZ, R0 ;  /* 0x000000ffff057224 */ /* 0x002fe200078e0000 */
[----:B------:R-:W-:Y:S02]  /*ed00*/  IABS R0, R6 ;  /* 0x0000000600007213 */ /* 0x000fe40000000000 */
[----:B------:R-:W-:-:S04]  /*ed10*/  IABS R9, R10 ;  /* 0x0000000a00097213 */ /* 0x000fc80000000000 */
[----:B------:R-:W1:Y:S01]  /*ed20*/  I2F.RP R12, R5 ;  /* 0x00000005000c7306 */ /* 0x000e620000209400 */
[----:B--2---:R-:W-:-:S04]  /*ed30*/  IMAD.MOV R2, RZ, RZ, -R3 ;  /* 0x000000ffff027224 */ /* 0x004fc800078e0a03 */
[----:B------:R-:W-:Y:S01]  /*ed40*/  IMAD R8, R2, R4, RZ ;  /* 0x0000000402087224 */ /* 0x000fe200078e02ff */
[----:B------:R-:W-:Y:S01]  /*ed50*/  MOV R2, RZ ;  /* 0x000000ff00027202 */ /* 0x000fe20000000f00 */
[----:B------:R-:W-:-:S04]  /*ed60*/  IMAD.MOV R0, RZ, RZ, -R0 ;  /* 0x000000ffff007224 */ /* 0x000fc800078e0a00 */
[----:B------:R-:W-:-:S04]  /*ed70*/  IMAD.HI.U32 R8, R3, R8, R2 ;  /* 0x0000000803087227 */ /* 0x000fc800078e0002 */
[----:B------:R-:W-:Y:S02]  /*ed80*/  IMAD.MOV.U32 R2, RZ, RZ, R9 ;  /* 0x000000ffff027224 */ /* 0x000fe400078e0009 */
[----:B------:R-:W-:Y:S02]  /*ed90*/  IMAD.MOV.U32 R3, RZ, RZ, R0 ;  /* 0x000000ffff037224 */ /* 0x000fe400078e0000 */
[----:B------:R-:W-:-:S04]  /*eda0*/  IMAD.HI.U32 R0, R8, R2, RZ ;  /* 0x0000000208007227 */ /* 0x000fc800078e00ff */
[----:B------:R-:W-:Y:S02]  /*edb0*/  IMAD R2, R0, R3, R2 ;  /* 0x0000000300027224 */ /* 0x000fe400078e0202 */
[----:B-1----:R-:W1:Y:S03]  /*edc0*/  MUFU.RCP R3, R12 ;  /* 0x0000000c00037308 */ /* 0x002e660000001000 */
[----:B------:R-:W-:Y:S02]  /*edd0*/  ISETP.GT.U32.AND P1, PT, R4, R2, PT ;  /* 0x000000020400720c */ /* 0x000fe40003f24070 */
[----:B-1----:R-:W-:-:S11]  /*ede0*/  IADD3 R3, R3, 0xffffffe, RZ ;  /* 0x0ffffffe03037810 */ /* 0x002fd60007ffe0ff */
[-C--:B------:R-:W-:Y:S01]  /*edf0*/  @!P1 IADD3 R2, R2, -R4.reuse, RZ ;  /* 0x8000000402029210 */ /* 0x080fe20007ffe0ff */
[----:B------:R-:W1:Y:S03]  /*ee00*/  F2I.FTZ.U32.TRUNC.NTZ R3, R3 ;  /* 0x0000000300037305 */ /* 0x000e66000021f000 */
[----:B------:R-:W-:Y:S02]  /*ee10*/  ISETP.GE.U32.AND P2, PT, R2, R4, PT ;  /* 0x000000040200720c */ /* 0x000fe40003f46070 */
[----:B------:R-:W-:Y:S02]  /*ee20*/  LOP3.LUT R2, R10, R6, RZ, 0x3c, !PT ;  /* 0x000000060a027212 */ /* 0x000fe400078e3cff */
[----:B------:R-:W-:Y:S02]  /*ee30*/  @!P1 IADD3 R0, R0, 0x1, RZ ;  /* 0x0000000100009810 */ /* 0x000fe40007ffe0ff */
[----:B------:R-:W-:-:S02]  /*ee40*/  ISETP.GE.AND P0, PT, R2, RZ, PT ;  /* 0x000000ff0200720c */ /* 0x000fc40003f06270 */
[----:B------:R-:W-:-:S05]  /*ee50*/  ISETP.NE.AND P1, PT, R6, RZ, PT ;  /* 0x000000ff0600720c */ /* 0x000fca0003f25270 */
[----:B------:R-:W-:Y:S01]  /*ee60*/  @P2 IADD3 R0, R0, 0x1, RZ ;  /* 0x0000000100002810 */ /* 0x000fe20007ffe0ff */
[----:B-1----:R-:W-:-:S04]  /*ee70*/  IMAD.MOV R2, RZ, RZ, -R3 ;  /* 0x000000ffff027224 */ /* 0x002fc800078e0a03 */
[----:B------:R-:W-:Y:S01]  /*ee80*/  IMAD.MOV.U32 R4, RZ, RZ, R2 ;  /* 0x000000ffff047224 */ /* 0x000fe200078e0002 */
[----:B------:R-:W-:Y:S01]  /*ee90*/  IABS R2, R7 ;  /* 0x0000000700027213 */ /* 0x000fe20000000000 */
[----:B------:R-:W-:Y:S01]  /*eea0*/  @!P0 IMAD.MOV R0, RZ, RZ, -R0 ;  /* 0x000000ffff008224 */ /* 0x000fe200078e0a00 */
[----:B------:R-:W-:Y:S01]  /*eeb0*/  @!P1 LOP3.LUT R0, RZ, R6, RZ, 0x33, !PT ;  /* 0x00000006ff009212 */ /* 0x000fe200078e33ff */
[----:B------:R-:W-:Y:S01]  /*eec0*/  IMAD R4, R4, R5, RZ ;  /* 0x0000000504047224 */ /* 0x000fe200078e02ff */
[----:B------:R-:W-:Y:S01]  /*eed0*/  IADD3 R8, RZ, -R2, RZ ;  /* 0x80000002ff087210 */ /* 0x000fe20007ffe0ff */
[----:B------:R-:W-:Y:S01]  /*eee0*/  IMAD.MOV.U32 R2, RZ, RZ, RZ ;  /* 0x000000ffff027224 */ /* 0x000fe200078e00ff */
[----:B------:R-:W-:-:S03]  /*eef0*/  IABS R9, R0 ;  /* 0x0000000000097213 */ /* 0x000fc60000000000 */
[----:B------:R-:W-:Y:S01]  /*ef00*/  IMAD.HI.U32 R2, R3, R4, R2 ;  /* 0x0000000403027227 */ /* 0x000fe200078e0002 */
[----:B------:R-:W-:-:S03]  /*ef10*/  MOV R4, R8 ;  /* 0x0000000800047202 */ /* 0x000fc60000000f00 */
[----:B------:R-:W-:-:S04]  /*ef20*/  IMAD.MOV.U32 R3, RZ, RZ, R9 ;  /* 0x000000ffff037224 */ /* 0x000fc800078e0009 */
[----:B------:R-:W-:-:S04]  /*ef30*/  IMAD.HI.U32 R2, R2, R3, RZ ;  /* 0x0000000302027227 */ /* 0x000fc800078e00ff */
[----:B------:R-:W-:-:S05]  /*ef40*/  IMAD R3, R2, R4, R3 ;  /* 0x0000000402037224 */ /* 0x000fca00078e0203 */
[----:B------:R-:W-:-:S13]  /*ef50*/  ISETP.GT.U32.AND P1, PT, R5, R3, PT ;  /* 0x000000030500720c */ /* 0x000fda0003f24070 */
[----:B------:R-:W-:-:S05]  /*ef60*/  @!P1 IMAD.IADD R3, R3, 0x1, -R5 ;  /* 0x0000000103039824 */ /* 0x000fca00078e0a05 */
[----:B------:R-:W-:Y:S02]  /*ef70*/  ISETP.GE.U32.AND P2, PT, R3, R5, PT ;  /* 0x000000050300720c */ /* 0x000fe40003f46070 */
[----:B------:R-:W-:Y:S02]  /*ef80*/  LOP3.LUT R3, R0, R7, RZ, 0x3c, !PT ;  /* 0x0000000700037212 */ /* 0x000fe400078e3cff */
[----:B------:R-:W-:Y:S02]  /*ef90*/  @!P1 IADD3 R2, R2, 0x1, RZ ;  /* 0x0000000102029810 */ /* 0x000fe40007ffe0ff */
[----:B------:R-:W-:Y:S02]  /*efa0*/  ISETP.GE.AND P0, PT, R3, RZ, PT ;  /* 0x000000ff0300720c */ /* 0x000fe40003f06270 */
[----:B------:R-:W-:-:S05]  /*efb0*/  ISETP.NE.AND P1, PT, R7, RZ, PT ;  /* 0x000000ff0700720c */ /* 0x000fca0003f25270 */
[----:B------:R-:W-:-:S06]  /*efc0*/  @P2 IADD3 R2, R2, 0x1, RZ ;  /* 0x0000000102022810 */ /* 0x000fcc0007ffe0ff */
[----:B------:R-:W-:Y:S02]  /*efd0*/  @!P0 IMAD.MOV R2, RZ, RZ, -R2 ;  /* 0x000000ffff028224 */ /* 0x000fe400078e0a02 */
[----:B------:R-:W-:-:S04]  /*efe0*/  @!P1 LOP3.LUT R2, RZ, R7, RZ, 0x33, !PT ;  /* 0x00000007ff029212 */ /* 0x000fc800078e33ff */
[----:B------:R-:W-:Y:S01]  /*eff0*/  IADD3 R3, -R2, RZ, RZ ;  /* 0x000000ff02037210 */ /* 0x000fe20007ffe1ff */
[----:B------:R-:W-:Y:S02]  /*f000*/  IMAD R6, R0, R6, RZ ;  /* 0x0000000600067224 */ /* 0x000fe400078e02ff */
[C---:B------:R-:W-:Y:S02]  /*f010*/  IMAD R2, R7.reuse, 0x1000000, R2 ;  /* 0x0100000007027824 */ /* 0x040fe400078e0202 */
[----:B------:R-:W-:Y:S01]  /*f020*/  IMAD R0, R7, R3, R0 ;  /* 0x0000000307007224 */ /* 0x000fe200078e0200 */
[----:B------:R-:W-:-:S03]  /*f030*/  IADD3 R3, R10, -R6, RZ ;  /* 0x800000060a037210 */ /* 0x000fc60007ffe0ff */
[----:B------:R-:W-:-:S05]  /*f040*/  IMAD R0, R0, 0x10000, R2 ;  /* 0x0001000000007824 */ /* 0x000fca00078e0202 */
[----:B------:R1:W-:Y:S01]  /*f050*/  STL [R1+0x48], R0 ;  /* 0x0000480001007387 */ /* 0x0003e20000100800 */
[----:B---3--:R-:W-:-:S05]  /*f060*/  IMAD.IADD R14, R11, 0x1, R14 ;  /* 0x000000010b0e7824 */ /* 0x008fca00078e020e */
[----:B------:R1:W-:Y:S04]  /*f070*/  STL [R1+0x4c], R14 ;  /* 0x00004c0e01007387 */ /* 0x0003e80000100800 */
[----:B------:R1:W-:Y:S01]  /*f080*/  STL [R1+0x44], R3 ;  /* 0x0000440301007387 */ /* 0x0003e20000100800 */
[----:B------:R-:W-:Y:S05]  /*f090*/  BRA `(.L_x_152) ;  /* 0x0000005000007947 */ /* 0x000fea0003800000 */
.L_x_143:
[----:B------:R-:W-:Y:S01]  /*f0a0*/  MOV R0, c[0x0][0x53c] ;  /* 0x00014f0000007a02 */ /* 0x000fe20000000f00 */
[----:B------:R1:W-:Y:S04]  /*f0b0*/  STL [R1+0x40], R9 ;  /* 0x0000400901007387 */ /* 0x0003e80000100800 */
[----:B------:R1:W-:Y:S04]  /*f0c0*/  STL [R1+0x44], RZ ;  /* 0x000044ff01007387 */ /* 0x0003e80000100800 */
[----:B------:R1:W-:Y:S04]  /*f0d0*/  STL [R1+0x48], RZ ;  /* 0x000048ff01007387 */ /* 0x0003e80000100800 */
[----:B------:R1:W-:Y:S02]  /*f0e0*/  STL [R1+0x4c], R0 ;  /* 0x00004c0001007387 */ /* 0x0003e40000100800 */
.L_x_152:
[----:B------:R-:W-:Y:S05]  /*f0f0*/  BSYNC B1 ;  /* 0x0000000000017941 */ /* 0x000fea0003800000 */
.L_x_141:
[----:B---3--:R-:W2:Y:S04]  /*f100*/  LDL R4, [R1+0x40] ;  /* 0x0000400001047983 */ /* 0x008ea80000100800 */
[----:B------:R-:W2:Y:S04]  /*f110*/  LDL R5, [R1+0x44] ;  /* 0x0000440001057983 */ /* 0x000ea80000100800 */
[----:B------:R-:W2:Y:S04]  /*f120*/  LDL R6, [R1+0x48] ;  /* 0x0000480001067983 */ /* 0x000ea80000100800 */
[----:B------:R-:W2:Y:S01]  /*f130*/  LDL R7, [R1+0x4c] ;  /* 0x00004c0001077983 */ /* 0x000ea20000100800 */
[----:B------:R-:W-:Y:S03]  /*f140*/  WARPSYNC 0xffffffff ;  /* 0xffffffff00007948 */ /* 0x000fe60003800000 */
[----:B------:R-:W-:Y:S01]  /*f150*/  BAR.SYNC.DEFER_BLOCKING 0x4, 0x80 ;  /* 0x0102000000007b1d */ /* 0x000fe20000010000 */
[----:B------:R-:W-:-:S13]  /*f160*/  ISETP.NE.AND P0, PT, R13, RZ, PT ;  /* 0x000000ff0d00720c */ /* 0x000fda0003f05270 */
[----:B--2---:R2:W-:Y:S04]  /*f170*/  @!P0 STS.128 [0x9100], R4 ;  /* 0x00910004ff008388 */ /* 0x0045e80000000c00 */
[----:B------:R-:W-:Y:S06]  /*f180*/  BAR.ARV 0x5, 0x80 ;  /* 0x0142000000007b1d */ /* 0x000fec0000002000 */
.L_x_136:
[----:B-1----:R-:W3:Y:S02]  /*f190*/  LDL R0, [R1+0x4c] ;  /* 0x00004c0001007983 */ /* 0x002ee40000100800 */
[----:B---3--:R-:W-:-:S13]  /*f1a0*/  ISETP.GE.AND P0, PT, R0, c[0x0][0x53c], PT ;  /* 0x00014f0000007a0c */ /* 0x008fda0003f06270 */
[----:B--2-4-:R-:W-:Y:S01]  /*f1b0*/  @P0 CALL.REL.NOINC `(.L_x_153) ;  /* 0x0000001000000944 */ /* 0x014fe20003c00000 */
[----:B------:R-:W-:Y:S05]  /*f1c0*/  BRA `(.L_x_154) ;  /* 0xffff23f000007947 */ /* 0x000fea000383ffff */
.L_x_153:
[----:B------:R-:W-:Y:S05]  /*f1d0*/  EXIT ;  /* 0x000000000000794d */ /* 0x000fea0003800000 */
.L_x_34:
[----:B------:R-:W-:Y:S01]  /*f1e0*/  IMAD.MOV.U32 R0, RZ, RZ, R5 ;  /* 0x000000ffff007224 */ /* 0x000fe200078e0005 */
[----:B------:R-:W-:Y:S02]  /*f1f0*/  MOV R2, 0x1 ;  /* 0x0000000100027802 */ /* 0x000fe40000000f00 */
[----:B------:R-:W-:Y:S02]  /*f200*/  MOV R3, 0xf220 ;  /* 0x0000f22000037802 */ /* 0x000fe40000000f00 */
[----:B------:R-:W-:Y:S05]  /*f210*/  CALL.REL.NOINC `($__internal_2_$__cuda_sm70_shflsync_up_p) ;  /* 0x0000357000007944 */ /* 0x000fea0003c00000 */
[----:B------:R-:W-:Y:S01]  /*f220*/  MOV R0, R4 ;  /* 0x0000000400007202 */ /* 0x000fe20000000f00 */
[----:B------:R-:W-:Y:S05]  /*f230*/  BRA `(.L_x_155) ;  /* 0xffff123000007947 */ /* 0x000fea000383ffff */
.L_x_35:
[----:B------:R-:W-:Y:S01]  /*f240*/  IMAD.MOV.U32 R0, RZ, RZ, R5 ;  /* 0x000000ffff007224 */ /* 0x000fe200078e0005 */
[----:B------:R-:W-:Y:S02]  /*f250*/  MOV R2, 0x2 ;  /* 0x0000000200027802 */ /* 0x000fe40000000f00 */
[----:B------:R-:W-:Y:S02]  /*f260*/  MOV R3, 0xf280 ;  /* 0x0000f28000037802 */ /* 0x000fe40000000f00 */
[----:B------:R-:W-:Y:S05]  /*f270*/  CALL.REL.NOINC `($__internal_2_$__cuda_sm70_shflsync_up_p) ;  /* 0x0000351000007944 */ /* 0x000fea0003c00000 */
[----:B------:R-:W-:Y:S01]  /*f280*/  SEL R0, R4, RZ, P4 ;  /* 0x000000ff04007207 */ /* 0x000fe20002000000 */
[----:B------:R-:W-:Y:S01]  /*f290*/  IMAD.MOV.U32 R2, RZ, RZ, 0x4 ;  /* 0x00000004ff027424 */ /* 0x000fe200078e00ff */
[----:B------:R-:W-:-:S03]  /*f2a0*/  MOV R3, 0xf2d0 ;  /* 0x0000f2d000037802 */ /* 0x000fc60000000f00 */
[----:B------:R-:W-:Y:S02]  /*f2b0*/  IMAD.IADD R0, R5, 0x1, R0 ;  /* 0x0000000105007824 */ /* 0x000fe400078e0200 */
        /* <DEDUP_REMOVED lines=13> */
[----:B------:R-:W-:Y:S02]  /*f390*/  MOV R3, 0x1f ;  /* 0x0000001f00037802 */ /* 0x000fe40000000f00 */
[----:B------:R-:W-:Y:S01]  /*f3a0*/  MOV R2, 0xf3e0 ;  /* 0x0000f3e000027802 */ /* 0x000fe20000000f00 */
[----:B------:R-:W-:-:S04]  /*f3b0*/  IMAD.IADD R4, R0, 0x1, R4 ;  /* 0x0000000100047824 */ /* 0x000fc800078e0204 */
[----:B------:R-:W-:Y:S02]  /*f3c0*/  IMAD.MOV.U32 R56, RZ, RZ, R4 ;  /* 0x000000ffff387224 */ /* 0x000fe400078e0004 */
[----:B------:R-:W-:Y:S05]  /*f3d0*/  CALL.REL.NOINC `($__internal_1_$__cuda_sm70_shflsync_idx_p) ;  /* 0x0000336000007944 */ /* 0x000fea0003c00000 */
[----:B------:R-:W-:Y:S01]  /*f3e0*/  MOV R0, R58 ;  /* 0x0000003a00007202 */ /* 0x000fe20000000f00 */
[----:B------:R-:W-:Y:S05]  /*f3f0*/  BRA `(.L_x_156) ;  /* 0xffff117000007947 */ /* 0x000fea000383ffff */
.L_x_37:
[----:B------:R-:W-:Y:S02]  /*f400*/  SEL R0, RZ, 0x1, P0 ;  /* 0x00000001ff007807 */ /* 0x000fe40000000000 */
[----:B------:R-:W-:Y:S02]  /*f410*/  MOV R2, 0xf430 ;  /* 0x0000f43000027802 */ /* 0x000fe40000000f00 */
[----:B------:R-:W-:Y:S05]  /*f420*/  CALL.REL.NOINC `($__internal_3_$__cuda_sm70_votesync_ballot) ;  /* 0x000033d000007944 */ /* 0x000fea0003c00000 */
[----:B------:R-:W-:Y:S05]  /*f430*/  BRA `(.L_x_157) ;  /* 0xffff11c000007947 */ /* 0x000fea000383ffff */
.L_x_38:
[----:B------:R-:W-:Y:S01]  /*f440*/  IMAD.MOV.U32 R56, RZ, RZ, R8 ;  /* 0x000000ffff387224 */ /* 0x000fe200078e0008 */
[----:B--2---:R-:W-:Y:S01]  /*f450*/  MOV R10, R14 ;  /* 0x0000000e000a7202 */ /* 0x004fe20000000f00 */
[----:B------:R-:W-:Y:S01]  /*f460*/  IMAD.MOV.U32 R3, RZ, RZ, 0x1f ;  /* 0x0000001fff037424 */ /* 0x000fe200078e00ff */
[----:B------:R-:W-:Y:S02]  /*f470*/  MOV R2, 0xf490 ;  /* 0x0000f49000027802 */ /* 0x000fe40000000f00 */
[----:B-1----:R-:W-:Y:S05]  /*f480*/  CALL.REL.NOINC `($__internal_1_$__cuda_sm70_shflsync_idx_p) ;  /* 0x000032b000007944 */ /* 0x002fea0003c00000 */
[----:B------:R-:W-:Y:S01]  /*f490*/  IMAD.MOV.U32 R12, RZ, RZ, R58 ;  /* 0x000000ffff0c7224 */ /* 0x000fe200078e003a */
[----:B------:R-:W-:Y:S01]  /*f4a0*/  MOV R56, R7 ;  /* 0x0000000700387202 */ /* 0x000fe20000000f00 */
[----:B------:R-:W-:Y:S01]  /*f4b0*/  IMAD.MOV.U32 R6, RZ, RZ, RZ ;  /* 0x000000ffff067224 */ /* 0x000fe200078e00ff */
[----:B------:R-:W-:Y:S01]  /*f4c0*/  MOV R10, R14 ;  /* 0x0000000e000a7202 */ /* 0x000fe20000000f00 */
[----:B------:R-:W-:Y:S01]  /*f4d0*/  IMAD.MOV.U32 R3, RZ, RZ, 0x1f ;  /* 0x0000001fff037424 */ /* 0x000fe200078e00ff */
[----:B------:R-:W-:-:S02]  /*f4e0*/  MOV R2, 0xf500 ;  /* 0x0000f50000027802 */ /* 0x000fc40000000f00 */
[----:B------:R-:W-:Y:S05]  /*f4f0*/  CALL.REL.NOINC `($__internal_1_$__cuda_sm70_shflsync_idx_p) ;  /* 0x0000324000007944 */ /* 0x000fea0003c00000 */
[----:B------:R-:W-:Y:S01]  /*f500*/  MOV R11, R58 ;  /* 0x0000003a000b7202 */ /* 0x000fe20000000f00 */
[----:B------:R-:W-:Y:S05]  /*f510*/  BRA `(.L_x_158) ;  /* 0xffff113000007947 */ /* 0x000fea000383ffff */
.L_x_41:
[----:B------:R-:W-:Y:S01]  /*f520*/  IMAD.MOV.U32 R56, RZ, RZ, R4 ;  /* 0x000000ffff387224 */ /* 0x000fe200078e0004 */
[----:B------:R-:W-:-:S02]  /*f530*/  MOV R3, 0x1f ;  /* 0x0000001f00037802 */ /* 0x000fc40000000f00 */
[----:B------:R-:W-:Y:S02]  /*f540*/  MOV R2, 0xf560 ;  /* 0x0000f56000027802 */ /* 0x000fe40000000f00 */
[----:B-1234-:R-:W-:Y:S05]  /*f550*/  CALL.REL.NOINC `($__internal_1_$__cuda_sm70_shflsync_idx_p) ;  /* 0x000031e000007944 */ /* 0x01efea0003c00000 */
[----:B------:R-:W-:Y:S01]  /*f560*/  MOV R6, R58 ;  /* 0x0000003a00067202 */ /* 0x000fe20000000f00 */
[----:B------:R-:W-:Y:S05]  /*f570*/  BRA `(.L_x_40) ;  /* 0xffff113000007947 */ /* 0x000fea000383ffff */
.L_x_49:
[----:B------:R-:W-:Y:S01]  /*f580*/  IMAD.MOV.U32 R56, RZ, RZ, R5 ;  /* 0x000000ffff387224 */ /* 0x000fe200078e0005 */
[----:B------:R-:W-:Y:S01]  /*f590*/  MOV R10, RZ ;  /* 0x000000ff000a7202 */ /* 0x000fe20000000f00 */
[----:B------:R-:W-:Y:S01]  /*f5a0*/  IMAD.MOV.U32 R3, RZ, RZ, 0x181f ;  /* 0x0000181fff037424 */ /* 0x000fe200078e00ff */
[----:B------:R-:W-:Y:S02]  /*f5b0*/  MOV R2, 0xf5d0 ;  /* 0x0000f5d000027802 */ /* 0x000fe40000000f00 */
[----:B-----5:R-:W-:Y:S05]  /*f5c0*/  CALL.REL.NOINC `($__internal_1_$__cuda_sm70_shflsync_idx_p) ;  /* 0x0000317000007944 */ /* 0x020fea0003c00000 */
[----:B------:R-:W-:Y:S01]  /*f5d0*/  MOV R7, R58 ;  /* 0x0000003a00077202 */ /* 0x000fe20000000f00 */
[----:B------:R-:W-:Y:S05]  /*f5e0*/  BRA `(.L_x_159) ;  /* 0xffff2bd000007947 */ /* 0x000fea000383ffff */
.L_x_50:
[----:B------:R-:W-:Y:S01]  /*f5f0*/  IMAD.MOV.U32 R56, RZ, RZ, R6 ;  /* 0x000000ffff387224 */ /* 0x000fe200078e0006 */
[----:B------:R-:W-:Y:S01]  /*f600*/  MOV R10, RZ ;  /* 0x000000ff000a7202 */ /* 0x000fe20000000f00 */
[----:B------:R-:W-:Y:S01]  /*f610*/  IMAD.MOV.U32 R3, RZ, RZ, 0x181f ;  /* 0x0000181fff037424 */ /* 0x000fe200078e00ff */
[----:B------:R-:W-:Y:S02]  /*f620*/  MOV R2, 0xf640 ;  /* 0x0000f64000027802 */ /* 0x000fe40000000f00 */
[----:B-12--5:R-:W-:Y:S05]  /*f630*/  CALL.REL.NOINC `($__internal_1_$__cuda_sm70_shflsync_idx_p) ;  /* 0x0000310000007944 */ /* 0x026fea0003c00000 */
[----:B------:R-:W-:Y:S01]  /*f640*/  MOV R2, R58 ;  /* 0x0000003a00027202 */ /* 0x000fe20000000f00 */
[----:B------:R-:W-:Y:S05]  /*f650*/  BRA `(.L_x_160) ;  /* 0xffff2b8000007947 */ /* 0x000fea000383ffff */
.L_x_53:
[----:B------:R-:W-:Y:S01]  /*f660*/  IMAD.MOV.U32 R56, RZ, RZ, R5 ;  /* 0x000000ffff387224 */ /* 0x000fe200078e0005 */
[----:B------:R-:W-:Y:S01]  /*f670*/  MOV R10, 0x1 ;  /* 0x00000001000a7802 */ /* 0x000fe20000000f00 */
[----:B-1----:R-:W-:Y:S01]  /*f680*/  IMAD.MOV.U32 R3, RZ, RZ, 0x181f ;  /* 0x0000181fff037424 */ /* 0x002fe200078e00ff */
[----:B----4-:R-:W-:-:S02]  /*f690*/  MOV R2, 0xf6b0 ;  /* 0x0000f6b000027802 */ /* 0x010fc40000000f00 */
[----:B--2--5:R-:W-:Y:S05]  /*f6a0*/  CALL.REL.NOINC `($__internal_1_$__cuda_sm70_shflsync_idx_p) ;  /* 0x0000309000007944 */ /* 0x024fea0003c00000 */
[----:B------:R-:W-:Y:S01]  /*f6b0*/  IMAD.MOV.U32 R7, RZ, RZ, R58 ;  /* 0x000000ffff077224 */ /* 0x000fe200078e003a */
[----:B------:R-:W-:Y:S01]  /*f6c0*/  MOV R10, 0x1 ;  /* 0x00000001000a7802 */ /* 0x000fe20000000f00 */
[----:B------:R-:W-:Y:S01]  /*f6d0*/  IMAD.MOV.U32 R56, RZ, RZ, R6 ;  /* 0x000000ffff387224 */ /* 0x000fe200078e0006 */
[----:B------:R-:W-:-:S02]  /*f6e0*/  MOV R3, 0x181f ;  /* 0x0000181f00037802 */ /* 0x000fc40000000f00 */
[----:B------:R-:W-:Y:S02]  /*f6f0*/  MOV R2, 0xf710 ;  /* 0x0000f71000027802 */ /* 0x000fe40000000f00 */
[----:B------:R-:W-:Y:S05]  /*f700*/  CALL.REL.NOINC `($__internal_1_$__cuda_sm70_shflsync_idx_p) ;  /* 0x0000303000007944 */ /* 0x000fea0003c00000 */
[----:B------:R-:W-:Y:S01]  /*f710*/  MOV R2, R58 ;  /* 0x0000003a00027202 */ /* 0x000fe20000000f00 */
[----:B------:R-:W-:Y:S05]  /*f720*/  BRA `(.L_x_161) ;  /* 0xffff2c0000007947 */ /* 0x000fea000383ffff */
.L_x_56:
[----:B------:R-:W-:Y:S01]  /*f730*/  IMAD.MOV.U32 R56, RZ, RZ, R5 ;  /* 0x000000ffff387224 */ /* 0x000fe200078e0005 */
[----:B------:R-:W-:Y:S01]  /*f740*/  MOV R10, 0x2 ;  /* 0x00000002000a7802 */ /* 0x000fe20000000f00 */
[----:B-1----:R-:W-:Y:S01]  /*f750*/  IMAD.MOV.U32 R3, RZ, RZ, 0x181f ;  /* 0x0000181fff037424 */ /* 0x002fe200078e00ff */
[----:B------:R-:W-:Y:S02]  /*f760*/  MOV R2, 0xf780 ;  /* 0x0000f78000027802 */ /* 0x000fe40000000f00 */
[----:B--23-5:R-:W-:Y:S05]  /*f770*/  CALL.REL.NOINC `($__internal_1_$__cuda_sm70_shflsync_idx_p) ;  /* 0x00002fc000007944 */ /* 0x02cfea0003c00000 */
[----:B------:R-:W-:Y:S01]  /*f780*/  MOV R7, R58 ;  /* 0x0000003a00077202 */ /* 0x000fe20000000f00 */
[----:B------:R-:W-:Y:S05]  /*f790*/  BRA `(.L_x_162) ;  /* 0xffff2c7000007947 */ /* 0x000fea000383ffff */
.L_x_57:
[----:B------:R-:W-:Y:S01]  /*f7a0*/  IMAD.MOV.U32 R56, RZ, RZ, R6 ;  /* 0x000000ffff387224 */ /* 0x000fe200078e0006 */
[----:B------:R-:W-:Y:S01]  /*f7b0*/  MOV R10, 0x2 ;  /* 0x00000002000a7802 */ /* 0x000fe20000000f00 */
[----:B-1----:R-:W-:Y:S01]  /*f7c0*/  IMAD.MOV.U32 R3, RZ, RZ, 0x181f ;  /* 0x0000181fff037424 */ /* 0x002fe200078e00ff */
[----:B------:R-:W-:Y:S02]  /*f7d0*/  MOV R2, 0xf7f0 ;  /* 0x0000f7f000027802 */ /* 0x000fe40000000f00 */
[----:B--2345:R-:W-:Y:S05]  /*f7e0*/  CALL.REL.NOINC `($__internal_1_$__cuda_sm70_shflsync_idx_p) ;  /* 0x00002f5000007944 */ /* 0x03cfea0003c00000 */
[----:B------:R-:W-:Y:S01]  /*f7f0*/  MOV R2, R58 ;  /* 0x0000003a00027202 */ /* 0x000fe20000000f00 */
[----:B------:R-:W-:Y:S05]  /*f800*/  BRA `(.L_x_163) ;  /* 0xffff2c2000007947 */ /* 0x000fea000383ffff */
.L_x_60:
[----:B------:R-:W-:Y:S01]  /*f810*/  IMAD.MOV.U32 R56, RZ, RZ, R5 ;  /* 0x000000ffff387224 */ /* 0x000fe200078e0005 */
[----:B------:R-:W-:Y:S01]  /*f820*/  MOV R10, 0x3 ;  /* 0x00000003000a7802 */ /* 0x000fe20000000f00 */
[----:B--2---:R-:W-:Y:S01]  /*f830*/  IMAD.MOV.U32 R3, RZ, RZ, 0x181f ;  /* 0x0000181fff037424 */ /* 0x004fe200078e00ff */
[----:B------:R-:W-:-:S02]  /*f840*/  MOV R2, 0xf860 ;  /* 0x0000f86000027802 */ /* 0x000fc40000000f00 */
[----:B-1-345:R-:W-:Y:S05]  /*f850*/  CALL.REL.NOINC `($__internal_1_$__cuda_sm70_shflsync_idx_p) ;  /* 0x00002ee000007944 */ /* 0x03afea0003c00000 */
        /* <DEDUP_REMOVED lines=8> */
.L_x_63:
[----:B------:R-:W-:Y:S01]  /*f8e0*/  IMAD.MOV.U32 R56, RZ, RZ, R5 ;  /* 0x000000ffff387224 */ /* 0x000fe200078e0005 */
[----:B------:R-:W-:Y:S01]  /*f8f0*/  MOV R10, 0x4 ;  /* 0x00000004000a7802 */ /* 0x000fe20000000f00 */
[----:B-1----:R-:W-:Y:S01]  /*f900*/  IMAD.MOV.U32 R3, RZ, RZ, 0x181f ;  /* 0x0000181fff037424 */ /* 0x002fe200078e00ff */
[----:B--2---:R-:W-:Y:S02]  /*f910*/  MOV R2, 0xf930 ;  /* 0x0000f93000027802 */ /* 0x004fe40000000f00 */
[----:B---345:R-:W-:Y:S05]  /*f920*/  CALL.REL.NOINC `($__internal_1_$__cuda_sm70_shflsync_idx_p) ;  /* 0x00002e1000007944 */ /* 0x038fea0003c00000 */
[----:B------:R-:W-:Y:S01]  /*f930*/  MOV R7, R58 ;  /* 0x0000003a00077202 */ /* 0x000fe20000000f00 */
[----:B------:R-:W-:Y:S05]  /*f940*/  BRA `(.L_x_165) ;  /* 0xffff2cb000007947 */ /* 0x000fea000383ffff */
.L_x_64:
[----:B------:R-:W-:Y:S01]  /*f950*/  IMAD.MOV.U32 R56, RZ, RZ, R6 ;  /* 0x000000ffff387224 */ /* 0x000fe200078e0006 */
[----:B------:R-:W-:Y:S01]  /*f960*/  MOV R10, 0x4 ;  /* 0x00000004000a7802 */ /* 0x000fe20000000f00 */
[----:B------:R-:W-:Y:S01]  /*f970*/  IMAD.MOV.U32 R3, RZ, RZ, 0x181f ;  /* 0x0000181fff037424 */ /* 0x000fe200078e00ff */
[----:B--2---:R-:W-:Y:S02]  /*f980*/  MOV R2, 0xf9a0 ;  /* 0x0000f9a000027802 */ /* 0x004fe40000000f00 */
[----:B-1-345:R-:W-:Y:S05]  /*f990*/  CALL.REL.NOINC `($__internal_1_$__cuda_sm70_shflsync_idx_p) ;  /* 0x00002da000007944 */ /* 0x03afea0003c00000 */
[----:B------:R-:W-:Y:S01]  /*f9a0*/  MOV R2, R58 ;  /* 0x0000003a00027202 */ /* 0x000fe20000000f00 */
[----:B------:R-:W-:Y:S05]  /*f9b0*/  BRA `(.L_x_166) ;  /* 0xffff2c6000007947 */ /* 0x000fea000383ffff */
.L_x_67:
[----:B------:R-:W-:Y:S01]  /*f9c0*/  IMAD.MOV.U32 R56, RZ, RZ, R5 ;  /* 0x000000ffff387224 */ /* 0x000fe200078e0005 */
[----:B------:R-:W-:Y:S01]  /*f9d0*/  MOV R10, 0x5 ;  /* 0x00000005000a7802 */ /* 0x000fe20000000f00 */
[----:B-1----:R-:W-:Y:S01]  /*f9e0*/  IMAD.MOV.U32 R3, RZ, RZ, 0x181f ;  /* 0x0000181fff037424 */ /* 0x002fe200078e00ff */
[----:B------:R-:W-:-:S02]  /*f9f0*/  MOV R2, 0xfa10 ;  /* 0x0000fa1000027802 */ /* 0x000fc40000000f00 */
[----:B--2345:R-:W-:Y:S05]  /*fa00*/  CALL.REL.NOINC `($__internal_1_$__cuda_sm70_shflsync_idx_p) ;  /* 0x00002d3000007944 */ /* 0x03cfea0003c00000 */
        /* <DEDUP_REMOVED lines=8> */
.L_x_70:
[----:B------:R-:W-:Y:S01]  /*fa90*/  IMAD.MOV.U32 R56, RZ, RZ, R5 ;  /* 0x000000ffff387224 */ /* 0x000fe200078e0005 */
[----:B------:R-:W-:Y:S01]  /*faa0*/  MOV R10, 0x6 ;  /* 0x00000006000a7802 */ /* 0x000fe20000000f00 */
[----:B-1----:R-:W-:Y:S01]  /*fab0*/  IMAD.MOV.U32 R3, RZ, RZ, 0x181f ;  /* 0x0000181fff037424 */ /* 0x002fe200078e00ff */
[----:B------:R-:W-:Y:S02]  /*fac0*/  MOV R2, 0xfae0 ;  /* 0x0000fae000027802 */ /* 0x000fe40000000f00 */
[----:B--2345:R-:W-:Y:S05]  /*fad0*/  CALL.REL.NOINC `($__internal_1_$__cuda_sm70_shflsync_idx_p) ;  /* 0x00002c6000007944 */ /* 0x03cfea0003c00000 */
[----:B------:R-:W-:Y:S01]  /*fae0*/  MOV R7, R58 ;  /* 0x0000003a00077202 */ /* 0x000fe20000000f00 */
[----:B------:R-:W-:Y:S05]  /*faf0*/  BRA `(.L_x_168) ;  /* 0xffff2cf000007947 */ /* 0x000fea000383ffff */
.L_x_71:
[----:B------:R-:W-:Y:S01]  /*fb00*/  IMAD.MOV.U32 R56, RZ, RZ, R6 ;  /* 0x000000ffff387224 */ /* 0x000fe200078e0006 */
[----:B------:R-:W-:Y:S01]  /*fb10*/  MOV R10, 0x6 ;  /* 0x00000006000a7802 */ /* 0x000fe20000000f00 */
[----:B-1----:R-:W-:Y:S01]  /*fb20*/  IMAD.MOV.U32 R3, RZ, RZ, 0x181f ;  /* 0x0000181fff037424 */ /* 0x002fe200078e00ff */
[----:B------:R-:W-:Y:S02]  /*fb30*/  MOV R2, 0xfb50 ;  /* 0x0000fb5000027802 */ /* 0x000fe40000000f00 */
[----:B--2345:R-:W-:Y:S05]  /*fb40*/  CALL.REL.NOINC `($__internal_1_$__cuda_sm70_shflsync_idx_p) ;  /* 0x00002bf000007944 */ /* 0x03cfea0003c00000 */
[----:B------:R-:W-:Y:S01]  /*fb50*/  MOV R2, R58 ;  /* 0x0000003a00027202 */ /* 0x000fe20000000f00 */
[----:B------:R-:W-:Y:S05]  /*fb60*/  BRA `(.L_x_169) ;  /* 0xffff2ca000007947 */ /* 0x000fea000383ffff */
.L_x_74:
        /* <DEDUP_REMOVED lines=13> */
.L_x_77:
[----:B------:R-:W-:Y:S01]  /*fc40*/  IMAD.MOV.U32 R56, RZ, RZ, R4 ;  /* 0x000000ffff387224 */ /* 0x000fe200078e0004 */
[----:B------:R-:W-:Y:S01]  /*fc50*/  MOV R10, RZ ;  /* 0x000000ff000a7202 */ /* 0x000fe20000000f00 */
[----:B------:R-:W-:Y:S01]  /*fc60*/  IMAD.MOV.U32 R3, RZ, RZ, 0x181f ;  /* 0x0000181fff037424 */ /* 0x000fe200078e00ff */
[----:B------:R-:W-:Y:S02]  /*fc70*/  MOV R2, 0xfc90 ;  /* 0x0000fc9000027802 */ /* 0x000fe40000000f00 */
[----:B------:R-:W-:Y:S05]  /*fc80*/  CALL.REL.NOINC `($__internal_1_$__cuda_sm70_shflsync_idx_p) ;  /* 0x00002ab000007944 */ /* 0x000fea0003c00000 */
[----:B------:R-:W-:Y:S01]  /*fc90*/  MOV R7, R58 ;  /* 0x0000003a00077202 */ /* 0x000fe20000000f00 */
[----:B------:R-:W-:Y:S05]  /*fca0*/  BRA `(.L_x_171) ;  /* 0xffff495000007947 */ /* 0x000fea000383ffff */
.L_x_78:
[----:B------:R-:W-:Y:S01]  /*fcb0*/  IMAD.MOV.U32 R56, RZ, RZ, R0 ;  /* 0x000000ffff387224 */ /* 0x000fe200078e0000 */
[----:B------:R-:W-:Y:S01]  /*fcc0*/  MOV R10, RZ ;  /* 0x000000ff000a7202 */ /* 0x000fe20000000f00 */
[----:B------:R-:W-:Y:S01]  /*fcd0*/  IMAD.MOV.U32 R3, RZ, RZ, 0x181f ;  /* 0x0000181fff037424 */ /* 0x000fe200078e00ff */
[----:B------:R-:W-:Y:S02]  /*fce0*/  MOV R2, 0xfd00 ;  /* 0x0000fd0000027802 */ /* 0x000fe40000000f00 */
[----:B-12---:R-:W-:Y:S05]  /*fcf0*/  CALL.REL.NOINC `($__internal_1_$__cuda_sm70_shflsync_idx_p) ;  /* 0x00002a4000007944 */ /* 0x006fea0003c00000 */
[----:B------:R-:W-:Y:S01]  /*fd00*/  ISETP.GE.AND P1, PT, R231, c[0x0][0x1d4], PT ;  /* 0x00007500e7007a0c */ /* 0x000fe20003f26270 */
[----:B------:R-:W-:Y:S01]  /*fd10*/  IMAD.MOV.U32 R56, RZ, RZ, R4 ;  /* 0x000000ffff387224 */ /* 0x000fe200078e0004 */
[----:B------:R-:W-:Y:S01]  /*fd20*/  IADD3 R2, P2, R58, R155, RZ ;  /* 0x0000009b3a027210 */ /* 0x000fe20007f5e0ff */
[----:B------:R-:W-:Y:S01]  /*fd30*/  IMAD.MOV.U32 R10, RZ, RZ, 0x1 ;  /* 0x00000001ff0a7424 */ /* 0x000fe200078e00ff */
[----:B------:R-:W-:-:S03]  /*fd40*/  SEL R5, RZ, 0x10, P1 ;  /* 0x00000010ff057807 */ /* 0x000fc60000800000 */
[----:B------:R-:W-:-:S06]  /*fd50*/  IMAD.X R3, R7, 0x1, R36, P2 ;  /* 0x0000000107037824 */ /* 0x000fcc00010e0624 */
[----:B------:R-:W-:Y:S01]  /*fd60*/  @!PT LDS RZ, [RZ] ;  /* 0x00000000fffff984 */ /* 0x000fe20000000800 */
[----:B------:R-:W-:Y:S01]  /*fd70*/  @!PT LDS RZ, [RZ] ;  /* 0x00000000fffff984 */ /* 0x000fe20000000800 */
[----:B------:R-:W-:Y:S01]  /*fd80*/  @!PT LDS RZ, [RZ] ;  /* 0x00000000fffff984 */ /* 0x000fe20000000800 */
[----:B------:R1:W-:Y:S02]  /*fd90*/  LDGSTS.E.BYPASS.LTC128B.128 [R204+0x2900], [R2.64], !P1 ;  /* 0x0290000002cc7fae */ /* 0x0003e4000c901d46 */
[----:B-1----:R-:W-:Y:S01]  /*fda0*/  IMAD.MOV.U32 R3, RZ, RZ, 0x181f ;  /* 0x0000181fff037424 */ /* 0x002fe200078e00ff */
[----:B------:R-:W-:Y:S02]  /*fdb0*/  MOV R2, 0xfdd0 ;  /* 0x0000fdd000027802 */ /* 0x000fe40000000f00 */
[----:B------:R-:W-:Y:S05]  /*fdc0*/  CALL.REL.NOINC `($__internal_1_$__cuda_sm70_shflsync_idx_p) ;  /* 0x0000297000007944 */ /* 0x000fea0003c00000 */
[----:B------:R-:W-:Y:S01]  /*fdd0*/  IMAD.MOV.U32 R7, RZ, RZ, R58 ;  /* 0x000000ffff077224 */ /* 0x000fe200078e003a */
[----:B------:R-:W-:Y:S01]  /*fde0*/  MOV R10, 0x1 ;  /* 0x00000001000a7802 */ /* 0x000fe20000000f00 */
[----:B------:R-:W-:Y:S01]  /*fdf0*/  IMAD.MOV.U32 R56, RZ, RZ, R0 ;  /* 0x000000ffff387224 */ /* 0x000fe200078e0000 */
[----:B------:R-:W-:Y:S02]  /*fe00*/  MOV R3, 0x181f ;  /* 0x0000181f00037802 */ /* 0x000fe40000000f00 */
[----:B------:R-:W-:Y:S02]  /*fe10*/  MOV R2, 0xfe30 ;  /* 0x0000fe3000027802 */ /* 0x000fe40000000f00 */
[----:B------:R-:W-:Y:S05]  /*fe20*/  CALL.REL.NOINC `($__internal_1_$__cuda_sm70_shflsync_idx_p) ;  /* 0x0000291000007944 */ /* 0x000fea0003c00000 */
[C---:B------:R-:W-:Y:S01]  /*fe30*/  IADD3 R2, -R5.reuse, 0x10, RZ ;  /* 0x0000001005027810 */ /* 0x040fe20007ffe1ff */
[----:B------:R-:W-:Y:S01]  /*fe40*/  IMAD.MOV.U32 R56, RZ, RZ, R4 ;  /* 0x000000ffff387224 */ /* 0x000fe200078e0004 */
[----:B------:R-:W-:Y:S01]  /*fe50*/  ISETP.NE.U32.AND P3, PT, R5, RZ, PT ;  /* 0x000000ff0500720c */ /* 0x000fe20003f65070 */
[----:B------:R-:W-:Y:S01]  /*fe60*/  IMAD.MOV.U32 R10, RZ, RZ, 0x2 ;  /* 0x00000002ff0a7424 */ /* 0x000fe200078e00ff */
[----:B------:R-:W-:-:S04]  /*fe70*/  LOP3.LUT R2, R2, 0xf, RZ, 0xc0, !PT ;  /* 0x0000000f02027812 */ /* 0x000fc800078ec0ff */
[----:B------:R-:W-:-:S04]  /*fe80*/  IADD3 R2, P2, P1, R2, R58, R155 ;  /* 0x0000003a02027210 */ /* 0x000fc8000795e09b */
[----:B------:R-:W-:-:S05]  /*fe90*/  IADD3.X R3, RZ, R7, R36, P2, P1 ;  /* 0x00000007ff037210 */ /* 0x000fca00017e2424 */
[----:B------:R-:W-:Y:S01]  /*fea0*/  @!PT LDS RZ, [RZ] ;  /* 0x00000000fffff984 */ /* 0x000fe20000000800 */
[----:B------:R-:W-:Y:S01]  /*feb0*/  @!PT LDS RZ, [RZ] ;  /* 0x00000000fffff984 */ /* 0x000fe20000000800 */
[----:B------:R-:W-:Y:S01]  /*fec0*/  @!PT LDS RZ, [RZ] ;  /* 0x00000000fffff984 */ /* 0x000fe20000000800 */
[----:B------:R1:W-:Y:S02]  /*fed0*/  LDGSTS.E.BYPASS.LTC128B.128.ZFILL [R204+0x3100], [R2.64], P3 ;  /* 0x0310000002cc7fae */ /* 0x0003e40009941d46 */
        /* <DEDUP_REMOVED lines=49> */
[----:B------:R-:W-:Y:S01]  /*101f0*/  MOV R0, R58 ;  /* 0x0000003a00007202 */ /* 0x000fe20000000f00 */
[----:B------:R-:W-:Y:S05]  /*10200*/  BRA `(.L_x_172) ;  /* 0xffff457000007947 */ /* 0x000fea000383ffff */
.L_x_79:
[----:B------:R-:W-:Y:S02]  /*10210*/  MOV R3, 0x2 ;  /* 0x0000000200037802 */ /* 0x000fe40000000f00 */
[----:B------:R-:W-:-:S02]  /*10220*/  MOV R2, 0x10240 ;  /* 0x0001024000027802 */ /* 0x000fc40000000f00 */
[----:B------:R-:W-:Y:S05]  /*10230*/  CALL.REL.NOINC `($__internal_0_$__cuda_sm70_shflsync_bfly_p) ;  /* 0x000024a000007944 */ /* 0x000fea0003c00000 */
[----:B------:R-:W-:Y:S01]  /*10240*/  MOV R0, R8 ;  /* 0x0000000800007202 */ /* 0x000fe20000000f00 */
[----:B------:R-:W-:Y:S05]  /*10250*/  BRA `(.L_x_173) ;  /* 0xffff511000007947 */ /* 0x000fea000383ffff */
.L_x_80:
[----:B------:R-:W-:Y:S02]  /*10260*/  MOV R3, 0x1 ;  /* 0x0000000100037802 */ /* 0x000fe40000000f00 */
[----:B------:R-:W-:-:S02]  /*10270*/  MOV R2, 0x10290 ;  /* 0x0001029000027802 */ /* 0x000fc40000000f00 */
[----:B------:R-:W-:Y:S05]  /*10280*/  CALL.REL.NOINC `($__internal_0_$__cuda_sm70_shflsync_bfly_p) ;  /* 0x0000245000007944 */ /* 0x000fea0003c00000 */
[----:B------:R-:W-:Y:S01]  /*10290*/  FMNMX.FTZ R72, R4, R8, !PT ;  /* 0x0000000804487209 */ /* 0x000fe20007810000 */
[----:B------:R-:W-:Y:S01]  /*102a0*/  IMAD.MOV.U32 R4, RZ, RZ, R5 ;  /* 0x000000ffff047224 */ /* 0x000fe200078e0005 */
[----:B------:R-:W-:Y:S01]  /*102b0*/  MOV R2, 0x102e0 ;  /* 0x000102e000027802 */ /* 0x000fe20000000f00 */
[----:B------:R-:W-:-:S02]  /*102c0*/  IMAD.MOV.U32 R3, RZ, RZ, 0x2 ;  /* 0x00000002ff037424 */ /* 0x000fc400078e00ff */
[----:B------:R-:W-:Y:S05]  /*102d0*/  CALL.REL.NOINC `($__internal_0_$__cuda_sm70_shflsync_bfly_p) ;  /* 0x0000240000007944 */ /* 0x000fea0003c00000 */
[----:B------:R-:W-:Y:S01]  /*102e0*/  FMNMX.FTZ R5, R5, R8, !PT ;  /* 0x0000000805057209 */ /* 0x000fe20007810000 */
[----:B------:R-:W-:Y:S01]  /*102f0*/  IMAD.MOV.U32 R3, RZ, RZ, 0x1 ;  /* 0x00000001ff037424 */ /* 0x000fe200078e00ff */
[----:B------:R-:W-:-:S03]  /*10300*/  MOV R2, 0x10330 ;  /* 0x0001033000027802 */ /* 0x000fc60000000f00 */
[----:B------:R-:W-:Y:S02]  /*10310*/  IMAD.MOV.U32 R4, RZ, RZ, R5 ;  /* 0x000000ffff047224 */ /* 0x000fe400078e0005 */
[----:B------:R-:W-:Y:S05]  /*10320*/  CALL.REL.NOINC `($__internal_0_$__cuda_sm70_shflsync_bfly_p) ;  /* 0x000023b000007944 */ /* 0x000fea0003c00000 */
[----:B------:R-:W-:Y:S01]  /*10330*/  FMNMX.FTZ R71, R5, R8, !PT ;  /* 0x0000000805477209 */ /* 0x000fe20007810000 */
[----:B------:R-:W-:Y:S01]  /*10340*/  IMAD.MOV.U32 R4, RZ, RZ, R6 ;  /* 0x000000ffff047224 */ /* 0x000fe200078e0006 */
[----:B------:R-:W-:Y:S01]  /*10350*/  MOV R2, 0x10380 ;  /* 0x0001038000027802 */ /* 0x000fe20000000f00 */
[----:B------:R-:W-:Y:S02]  /*10360*/  IMAD.MOV.U32 R3, RZ, RZ, 0x2 ;  /* 0x00000002ff037424 */ /* 0x000fe400078e00ff */
        /* <DEDUP_REMOVED lines=16> */
[----:B------:R-:W-:Y:S01]  /*10470*/  MOV R14, R8 ;  /* 0x00000008000e7202 */ /* 0x000fe20000000f00 */
[----:B------:R-:W-:Y:S05]  /*10480*/  BRA `(.L_x_174) ;  /* 0xffff4fd000007947 */ /* 0x000fea000383ffff */
.L_x_82:
[----:B-1--4-:R-:W-:Y:S01]  /*10490*/  MOV R3, 0x181f ;  /* 0x0000181f00037802 */ /* 0x012fe20000000f00 */
[----:B------:R-:W-:Y:S01]  /*104a0*/  IMAD.MOV.U32 R10, RZ, RZ, RZ ;  /* 0x000000ffff0a7224 */ /* 0x000fe200078e00ff */
[----:B------:R-:W-:Y:S02]  /*104b0*/  MOV R2, 0x104d0 ;  /* 0x000104d000027802 */ /* 0x000fe40000000f00 */
[----:B------:R-:W-:Y:S05]  /*104c0*/  CALL.REL.NOINC `($__internal_1_$__cuda_sm70_shflsync_idx_p) ;  /* 0x0000227000007944 */ /* 0x000fea0003c00000 */
[----:B------:R-:W-:-:S05]  /*104d0*/  BRA `(.L_x_175) ;  /* 0xffff6b9000007947 */ /* 0x000fca000383ffff */
.L_x_85:
[----:B------:R-:W-:Y:S01]  /*104e0*/  MOV R10, RZ ;  /* 0x000000ff000a7202 */ /* 0x000fe20000000f00 */
[----:B------:R-:W-:Y:S01]  /*104f0*/  IMAD.MOV.U32 R56, RZ, RZ, R5 ;  /* 0x000000ffff387224 */ /* 0x000fe200078e0005 */
[----:B------:R-:W-:Y:S01]  /*10500*/  MOV R2, 0x10530 ;  /* 0x0001053000027802 */ /* 0x000fe20000000f00 */
[----:B------:R-:W-:Y:S02]  /*10510*/  IMAD.MOV.U32 R3, RZ, RZ, 0x181f ;  /* 0x0000181fff037424 */ /* 0x000fe400078e00ff */
[----:B------:R-:W-:Y:S05]  /*10520*/  CALL.REL.NOINC `($__internal_1_$__cuda_sm70_shflsync_idx_p) ;  /* 0x0000221000007944 */ /* 0x000fea0003c00000 */
[----:B------:R-:W-:Y:S01]  /*10530*/  MOV R9, R58 ;  /* 0x0000003a00097202 */ /* 0x000fe20000000f00 */
[----:B------:R-:W-:-:S05]  /*10540*/  BRA `(.L_x_176) ;  /* 0xffff7ff000007947 */ /* 0x000fca000383ffff */
.L_x_86:
[----:B------:R-:W-:Y:S01]  /*10550*/  MOV R10, RZ ;  /* 0x000000ff000a7202 */ /* 0x000fe20000000f00 */
[----:B------:R-:W-:Y:S01]  /*10560*/  IMAD.MOV.U32 R56, RZ, RZ, R4 ;  /* 0x000000ffff387224 */ /* 0x000fe200078e0004 */
[----:B------:R-:W-:Y:S01]  /*10570*/  MOV R2, 0x105a0 ;  /* 0x000105a000027802 */ /* 0x000fe20000000f00 */
[----:B------:R-:W-:Y:S02]  /*10580*/  IMAD.MOV.U32 R3, RZ, RZ, 0x181f ;  /* 0x0000181fff037424 */ /* 0x000fe400078e00ff */
[----:B-12---:R-:W-:Y:S05]  /*10590*/  CALL.REL.NOINC `($__internal_1_$__cuda_sm70_shflsync_idx_p) ;  /* 0x000021a000007944 */ /* 0x006fea0003c00000 */
[C---:B------:R-:W-:Y:S01]  /*105a0*/  IADD3 R2, -R198.reuse, 0x10, RZ ;  /* 0x00000010c6027810 */ /* 0x040fe20007ffe1ff */
[----:B------:R-:W-:Y:S01]  /*105b0*/  IMAD.MOV.U32 R56, RZ, RZ, R5 ;  /* 0x000000ffff387224 */ /* 0x000fe200078e0005 */
[----:B------:R-:W-:Y:S01]  /*105c0*/  ISETP.NE.U32.AND P1, PT, R198, RZ, PT ;  /* 0x000000ffc600720c */ /* 0x000fe20003f25070 */
[----:B------:R-:W-:Y:S01]  /*105d0*/  IMAD.MOV.U32 R10, RZ, RZ, 0x1 ;  /* 0x00000001ff0a7424 */ /* 0x000fe200078e00ff */
[----:B------:R-:W-:Y:S04]  /*105e0*/  LOP3.LUT R2, R2, 0xf, RZ, 0xc0, !PT ;  /* 0x0000000f02027812 */ /* 0x000fe800078ec0ff */
[----:B------:R-:W-:Y:S04]  /*105f0*/  IADD3 R2, P3, P2, R2, R58, R17 ;  /* 0x0000003a02027210 */ /* 0x000fe80007a7e011 */
[----:B------:R-:W-:Y:S05]  /*10600*/  IADD3.X R3, RZ, R9, R6, P3, P2 ;  /* 0x00000009ff037210 */ /* 0x000fea0001fe4406 */
[----:B------:R-:W-:Y:S01]  /*10610*/  @!PT LDS RZ, [RZ] ;  /* 0x00000000fffff984 */ /* 0x000fe20000000800 */
[----:B------:R-:W-:Y:S01]  /*10620*/  @!PT LDS RZ, [RZ] ;  /* 0x00000000fffff984 */ /* 0x000fe20000000800 */
[----:B------:R-:W-:Y:S01]  /*10630*/  @!PT LDS RZ, [RZ] ;  /* 0x00000000fffff984 */ /* 0x000fe20000000800 */
[----:B------:R1:W-:Y:S02]  /*10640*/  LDGSTS.E.BYPASS.LTC128B.128.ZFILL [R204+0x2900], [R2.64], P1 ;  /* 0x0290000002cc7fae */ /* 0x0003e40008941d46 */
[----:B-1----:R-:W-:Y:S01]  /*10650*/  MOV R2, 0x10680 ;  /* 0x0001068000027802 */ /* 0x002fe20000000f00 */
[----:B------:R-:W-:Y:S04]  /*10660*/  IMAD.MOV.U32 R3, RZ, RZ, 0x181f ;  /* 0x0000181fff037424 */ /* 0x000fe800078e00ff */
[----:B------:R-:W-:Y:S05]  /*10670*/  CALL.REL.NOINC `($__internal_1_$__cuda_sm70_shflsync_idx_p) ;  /* 0x000020c000007944 */ /* 0x000fea0003c00000 */
[----:B------:R-:W-:Y:S01]  /*10680*/  MOV R10, 0x1 ;  /* 0x00000001000a7802 */ /* 0x000fe20000000f00 */
[----:B------:R-:W-:Y:S01]  /*10690*/  IMAD.MOV.U32 R7, RZ, RZ, R58 ;  /* 0x000000ffff077224 */ /* 0x000fe200078e003a */
[----:B------:R-:W-:Y:S01]  /*106a0*/  MOV R3, 0x181f ;  /* 0x0000181f00037802 */ /* 0x000fe20000000f00 */
[----:B------:R-:W-:Y:S01]  /*106b0*/  IMAD.MOV.U32 R56, RZ, RZ, R4 ;  /* 0x000000ffff387224 */ /* 0x000fe200078e0004 */
[----:B------:R-:W-:Y:S02]  /*106c0*/  MOV R2, 0x106e0 ;  /* 0x000106e000027802 */ /* 0x000fe40000000f00 */
[----:B------:R-:W-:Y:S05]  /*106d0*/  CALL.REL.NOINC `($__internal_1_$__cuda_sm70_shflsync_idx_p) ;  /* 0x0000206000007944 */ /* 0x000fea0003c00000 */
        /* <DEDUP_REMOVED lines=60> */
[----:B------:R-:W-:Y:S01]  /*10aa0*/  MOV R4, R58 ;  /* 0x0000003a00047202 */ /* 0x000fe20000000f00 */
[----:B------:R-:W-:-:S05]  /*10ab0*/  BRA `(.L_x_177) ;  /* 0xffff7c1000007947 */ /* 0x000fca000383ffff */
.L_x_87:
[----:B------:R-:W-:Y:S02]  /*10ac0*/  MOV R3, 0x2 ;  /* 0x0000000200037802 */ /* 0x000fe40000000f00 */
[----:B------:R-:W-:Y:S02]  /*10ad0*/  MOV R2, 0x10af0 ;  /* 0x00010af000027802 */ /* 0x000fe40000000f00 */
[----:B------:R-:W-:Y:S05]  /*10ae0*/  CALL.REL.NOINC `($__internal_0_$__cuda_sm70_shflsync_bfly_p) ;  /* 0x00001bf000007944 */ /* 0x000fea0003c00000 */
[----:B------:R-:W-:Y:S01]  /*10af0*/  FMNMX.FTZ R4, R4, R8, !PT ;  /* 0x0000000804047209 */ /* 0x000fe20007810000 */
[----:B------:R-:W-:Y:S01]  /*10b00*/  IMAD.MOV.U32 R3, RZ, RZ, 0x1 ;  /* 0x00000001ff037424 */ /* 0x000fe200078e00ff */
[----:B------:R-:W-:Y:S02]  /*10b10*/  MOV R2, 0x10b30 ;  /* 0x00010b3000027802 */ /* 0x000fe40000000f00 */
[----:B------:R-:W-:Y:S05]  /*10b20*/  CALL.REL.NOINC `($__internal_0_$__cuda_sm70_shflsync_bfly_p) ;  /* 0x00001bb000007944 */ /* 0x000fea0003c00000 */
[----:B------:R-:W-:Y:S01]  /*10b30*/  IMAD.MOV.U32 R3, RZ, RZ, 0x2 ;  /* 0x00000002ff037424 */ /* 0x000fe200078e00ff */
[----:B------:R-:W-:Y:S01]  /*10b40*/  FMNMX.FTZ R72, R4, R8, !PT ;  /* 0x0000000804487209 */ /* 0x000fe20007810000 */
[----:B------:R-:W-:Y:S01]  /*10b50*/  IMAD.MOV.U32 R4, RZ, RZ, R5 ;  /* 0x000000ffff047224 */ /* 0x000fe200078e0005 */
        /* <DEDUP_REMOVED lines=24> */
[----:B------:R-:W-:Y:S01]  /*10ce0*/  MOV R2, R8 ;  /* 0x0000000800027202 */ /* 0x000fe20000000f00 */
[----:B------:R-:W-:-:S05]  /*10cf0*/  BRA `(.L_x_178) ;  /* 0xffff808000007947 */ /* 0x000fca000383ffff */
.L_x_89:
[----:B-1----:R1:W5:Y:S01]  /*10d00*/  LDL R4, [R1] ;  /* 0x0000000001047983 */ /* 0x0023620000100800 */
[----:B------:R-:W-:-:S02]  /*10d10*/  MOV R3, 0x2 ;  /* 0x0000000200037802 */ /* 0x000fc40000000f00 */
[----:B------:R-:W-:Y:S02]  /*10d20*/  MOV R2, 0x10d40 ;  /* 0x00010d4000027802 */ /* 0x000fe40000000f00 */
[----:B-1---5:R-:W-:Y:S05]  /*10d30*/  CALL.REL.NOINC `($__internal_0_$__cuda_sm70_shflsync_bfly_p) ;  /* 0x000019a000007944 */ /* 0x022fea0003c00000 */
[----:B------:R-:W2:Y:S01]  /*10d40*/  LDL.LU R0, [R1] ;  /* 0x0000000001007983 */ /* 0x000ea20000300800 */
[----:B------:R-:W-:Y:S02]  /*10d50*/  MOV R3, 0x1 ;  /* 0x0000000100037802 */ /* 0x000fe40000000f00 */
[----:B------:R-:W-:Y:S01]  /*10d60*/  MOV R2, 0x10da0 ;  /* 0x00010da000027802 */ /* 0x000fe20000000f00 */
[----:B--2---:R-:W-:-:S05]  /*10d70*/  FADD.FTZ R5, R0, R8 ;  /* 0x0000000800057221 */ /* 0x004fca0000010000 */
[----:B------:R-:W-:Y:S02]  /*10d80*/  MOV R4, R5 ;  /* 0x0000000500047202 */ /* 0x000fe40000000f00 */
[----:B------:R-:W-:Y:S05]  /*10d90*/  CALL.REL.NOINC `($__internal_0_$__cuda_sm70_shflsync_bfly_p) ;  /* 0x0000194000007944 */ /* 0x000fea0003c00000 */
[----:B------:R1:W5:Y:S01]  /*10da0*/  LDL R4, [R1+0x4] ;  /* 0x0000040001047983 */ /* 0x0003620000100800 */
[----:B------:R-:W-:Y:S01]  /*10db0*/  FADD.FTZ R5, R5, R8 ;  /* 0x0000000805057221 */ /* 0x000fe20000010000 */
[----:B------:R-:W-:Y:S02]  /*10dc0*/  MOV R3, 0x2 ;  /* 0x0000000200037802 */ /* 0x000fe40000000f00 */
[----:B------:R-:W-:Y:S02]  /*10dd0*/  MOV R2, 0x10df0 ;  /* 0x00010df000027802 */ /* 0x000fe40000000f00 */
[----:B-1---5:R-:W-:Y:S05]  /*10de0*/  CALL.REL.NOINC `($__internal_0_$__cuda_sm70_shflsync_bfly_p) ;  /* 0x000018f000007944 */ /* 0x022fea0003c00000 */
[----:B------:R-:W2:Y:S01]  /*10df0*/  LDL.LU R0, [R1+0x4] ;  /* 0x0000040001007983 */ /* 0x000ea20000300800 */
        /* <DEDUP_REMOVED lines=24> */
[----:B--2---:R-:W-:Y:S02]  /*10f80*/  FADD.FTZ R4, R0, R8 ;  /* 0x0000000800047221 */ /* 0x004fe40000010000 */
[----:B------:R-:W-:Y:S05]  /*10f90*/  CALL.REL.NOINC `($__internal_0_$__cuda_sm70_shflsync_bfly_p) ;  /* 0x0000174000007944 */ /* 0x000fea0003c00000 */
[----:B------:R-:W-:Y:S05]  /*10fa0*/  BRA `(.L_x_179) ;  /* 0xffff9dd000007947 */ /* 0x000fea000383ffff */
.L_x_96:
[----:B-1234-:R-:W-:Y:S01]  /*10fb0*/  IMAD.MOV.U32 R56, RZ, RZ, R5 ;  /* 0x000000ffff387224 */ /* 0x01efe200078e0005 */
[----:B------:R-:W-:Y:S01]  /*10fc0*/  MOV R10, RZ ;  /* 0x000000ff000a7202 */ /* 0x000fe20000000f00 */
[----:B------:R-:W-:Y:S01]  /*10fd0*/  IMAD.MOV.U32 R3, RZ, RZ, 0x181f ;  /* 0x0000181fff037424 */ /* 0x000fe200078e00ff */
[----:B------:R-:W-:-:S02]  /*10fe0*/  MOV R2, 0x11000 ;  /* 0x0001100000027802 */ /* 0x000fc40000000f00 */
[----:B------:R-:W-:Y:S05]  /*10ff0*/  CALL.REL.NOINC `($__internal_1_$__cuda_sm70_shflsync_idx_p) ;  /* 0x0000174000007944 */ /* 0x000fea0003c00000 */
[----:B------:R-:W-:Y:S01]  /*11000*/  MOV R7, R58 ;  /* 0x0000003a00077202 */ /* 0x000fe20000000f00 */
[----:B------:R-:W-:Y:S05]  /*11010*/  BRA `(.L_x_180) ;  /* 0xffffb3c000007947 */ /* 0x000fea000383ffff */
.L_x_97:
[----:B------:R-:W-:Y:S01]  /*11020*/  IMAD.MOV.U32 R56, RZ, RZ, R6 ;  /* 0x000000ffff387224 */ /* 0x000fe200078e0006 */
[----:B------:R-:W-:Y:S01]  /*11030*/  MOV R10, RZ ;  /* 0x000000ff000a7202 */ /* 0x000fe20000000f00 */
[----:B------:R-:W-:Y:S01]  /*11040*/  IMAD.MOV.U32 R3, RZ, RZ, 0x181f ;  /* 0x0000181fff037424 */ /* 0x000fe200078e00ff */
[----:B------:R-:W-:-:S02]  /*11050*/  MOV R2, 0x11070 ;  /* 0x0001107000027802 */ /* 0x000fc40000000f00 */
[----:B-12---:R-:W-:Y:S05]  /*11060*/  CALL.REL.NOINC `($__internal_1_$__cuda_sm70_shflsync_idx_p) ;  /* 0x000016d000007944 */ /* 0x006fea0003c00000 */
[----:B------:R-:W-:Y:S01]  /*11070*/  MOV R2, R58 ;  /* 0x0000003a00027202 */ /* 0x000fe20000000f00 */
[----:B------:R-:W-:Y:S05]  /*11080*/  BRA `(.L_x_181) ;  /* 0xffffb37000007947 */ /* 0x000fea000383ffff */
.L_x_98:
[----:B------:R-:W-:Y:S01]  /*11090*/  IMAD.MOV.U32 R56, RZ, RZ, R5 ;  /* 0x000000ffff387224 */ /* 0x000fe200078e0005 */
[----:B------:R-:W-:Y:S01]  /*110a0*/  MOV R10, 0x1 ;  /* 0x00000001000a7802 */ /* 0x000fe20000000f00 */
[----:B--2---:R-:W-:Y:S01]  /*110b0*/  IMAD.MOV.U32 R3, RZ, RZ, 0x181f ;  /* 0x0000181fff037424 */ /* 0x004fe200078e00ff */
[----:B------:R-:W-:-:S02]  /*110c0*/  MOV R2, 0x110e0 ;  /* 0x000110e000027802 */ /* 0x000fc40000000f00 */
[----:B-1-3--:R-:W-:Y:S05]  /*110d0*/  CALL.REL.NOINC `($__internal_1_$__cuda_sm70_shflsync_idx_p) ;  /* 0x0000166000007944 */ /* 0x00afea0003c00000 */
        /* <DEDUP_REMOVED lines=8> */
.L_x_99:
[----:B------:R-:W-:Y:S01]  /*11160*/  IMAD.MOV.U32 R56, RZ, RZ, R5 ;  /* 0x000000ffff387224 */ /* 0x000fe200078e0005 */
[----:B------:R-:W-:Y:S01]  /*11170*/  MOV R10, 0x2 ;  /* 0x00000002000a7802 */ /* 0x000fe20000000f00 */
[----:B-1----:R-:W-:Y:S01]  /*11180*/  IMAD.MOV.U32 R3, RZ, RZ, 0x181f ;  /* 0x0000181fff037424 */ /* 0x002fe200078e00ff */
[----:B------:R-:W-:Y:S02]  /*11190*/  MOV R2, 0x111b0 ;  /* 0x000111b000027802 */ /* 0x000fe40000000f00 */
[----:B---34-:R-:W-:Y:S05]  /*111a0*/  CALL.REL.NOINC `($__internal_1_$__cuda_sm70_shflsync_idx_p) ;  /* 0x0000159000007944 */ /* 0x018fea0003c00000 */
[----:B------:R-:W-:Y:S01]  /*111b0*/  MOV R7, R58 ;  /* 0x0000003a00077202 */ /* 0x000fe20000000f00 */
[----:B------:R-:W-:Y:S05]  /*111c0*/  BRA `(.L_x_183) ;  /* 0xffffb39000007947 */ /* 0x000fea000383ffff */
.L_x_100:
[----:B------:R-:W-:Y:S01]  /*111d0*/  IMAD.MOV.U32 R56, RZ, RZ, R6 ;  /* 0x000000ffff387224 */ /* 0x000fe200078e0006 */
[----:B------:R-:W-:Y:S01]  /*111e0*/  MOV R10, 0x2 ;  /* 0x00000002000a7802 */ /* 0x000fe20000000f00 */
[----:B-1----:R-:W-:Y:S01]  /*111f0*/  IMAD.MOV.U32 R3, RZ, RZ, 0x181f ;  /* 0x0000181fff037424 */ /* 0x002fe200078e00ff */
[----:B------:R-:W-:Y:S02]  /*11200*/  MOV R2, 0x11220 ;  /* 0x0001122000027802 */ /* 0x000fe40000000f00 */
[----:B--234-:R-:W-:Y:S05]  /*11210*/  CALL.REL.NOINC `($__internal_1_$__cuda_sm70_shflsync_idx_p) ;  /* 0x0000152000007944 */ /* 0x01cfea0003c00000 */
[----:B------:R-:W-:Y:S01]  /*11220*/  MOV R2, R58 ;  /* 0x0000003a00027202 */ /* 0x000fe20000000f00 */
[----:B------:R-:W-:Y:S05]  /*11230*/  BRA `(.L_x_184) ;  /* 0xffffb34000007947 */ /* 0x000fea000383ffff */
.L_x_101:
[----:B------:R-:W-:Y:S01]  /*11240*/  IMAD.MOV.U32 R56, RZ, RZ, R5 ;  /* 0x000000ffff387224 */ /* 0x000fe200078e0005 */
[----:B------:R-:W-:Y:S01]  /*11250*/  MOV R10, 0x3 ;  /* 0x00000003000a7802 */ /* 0x000fe20000000f00 */
[----:B--2---:R-:W-:Y:S01]  /*11260*/  IMAD.MOV.U32 R3, RZ, RZ, 0x181f ;  /* 0x0000181fff037424 */ /* 0x004fe200078e00ff */
[----:B------:R-:W-:-:S02]  /*11270*/  MOV R2, 0x11290 ;  /* 0x0001129000027802 */ /* 0x000fc40000000f00 */
[----:B-1-34-:R-:W-:Y:S05]  /*11280*/  CALL.REL.NOINC `($__internal_1_$__cuda_sm70_shflsync_idx_p) ;  /* 0x000014b000007944 */ /* 0x01afea0003c00000 */
        /* <DEDUP_REMOVED lines=8> */
.L_x_102:
[----:B------:R-:W-:Y:S01]  /*11310*/  IMAD.MOV.U32 R56, RZ, RZ, R5 ;  /* 0x000000ffff387224 */ /* 0x000fe200078e0005 */
[----:B------:R-:W-:Y:S01]  /*11320*/  MOV R10, 0x4 ;  /* 0x00000004000a7802 */ /* 0x000fe20000000f00 */
[----:B--2---:R-:W-:Y:S01]  /*11330*/  IMAD.MOV.U32 R3, RZ, RZ, 0x181f ;  /* 0x0000181fff037424 */ /* 0x004fe200078e00ff */
[----:B------:R-:W-:Y:S02]  /*11340*/  MOV R2, 0x11360 ;  /* 0x0001136000027802 */ /* 0x000fe40000000f00 */
[----:B-1-34-:R-:W-:Y:S05]  /*11350*/  CALL.REL.NOINC `($__internal_1_$__cuda_sm70_shflsync_idx_p) ;  /* 0x000013e000007944 */ /* 0x01afea0003c00000 */
[----:B------:R-:W-:Y:S01]  /*11360*/  MOV R7, R58 ;  /* 0x0000003a00077202 */ /* 0x000fe20000000f00 */
[----:B------:R-:W-:Y:S05]  /*11370*/  BRA `(.L_x_186) ;  /* 0xffffb31000007947 */ /* 0x000fea000383ffff */
.L_x_103:
[----:B------:R-:W-:Y:S01]  /*11380*/  IMAD.MOV.U32 R56, RZ, RZ, R6 ;  /* 0x000000ffff387224 */ /* 0x000fe200078e0006 */
[----:B------:R-:W-:Y:S01]  /*11390*/  MOV R10, 0x4 ;  /* 0x00000004000a7802 */ /* 0x000fe20000000f00 */
[----:B--2---:R-:W-:Y:S01]  /*113a0*/  IMAD.MOV.U32 R3, RZ, RZ, 0x181f ;  /* 0x0000181fff037424 */ /* 0x004fe200078e00ff */
[----:B------:R-:W-:Y:S02]  /*113b0*/  MOV R2, 0x113d0 ;  /* 0x000113d000027802 */ /* 0x000fe40000000f00 */
[----:B-1-34-:R-:W-:Y:S05]  /*113c0*/  CALL.REL.NOINC `($__internal_1_$__cuda_sm70_shflsync_idx_p) ;  /* 0x0000137000007944 */ /* 0x01afea0003c00000 */
[----:B------:R-:W-:Y:S01]  /*113d0*/  MOV R2, R58 ;  /* 0x0000003a00027202 */ /* 0x000fe20000000f00 */
[----:B------:R-:W-:Y:S05]  /*113e0*/  BRA `(.L_x_187) ;  /* 0xffffb2c000007947 */ /* 0x000fea000383ffff */
.L_x_104:
[----:B------:R-:W-:Y:S01]  /*113f0*/  IMAD.MOV.U32 R56, RZ, RZ, R5 ;  /* 0x000000ffff387224 */ /* 0x000fe200078e0005 */
[----:B------:R-:W-:Y:S01]  /*11400*/  MOV R10, 0x5 ;  /* 0x00000005000a7802 */ /* 0x000fe20000000f00 */
[----:B-1----:R-:W-:Y:S01]  /*11410*/  IMAD.MOV.U32 R3, RZ, RZ, 0x181f ;  /* 0x0000181fff037424 */ /* 0x002fe200078e00ff */
[----:B------:R-:W-:-:S02]  /*11420*/  MOV R2, 0x11440 ;  /* 0x0001144000027802 */ /* 0x000fc40000000f00 */
[----:B--234-:R-:W-:Y:S05]  /*11430*/  CALL.REL.NOINC `($__internal_1_$__cuda_sm70_shflsync_idx_p) ;  /* 0x0000130000007944 */ /* 0x01cfea0003c00000 */
        /* <DEDUP_REMOVED lines=8> */
.L_x_105:
[----:B------:R-:W-:Y:S01]  /*114c0*/  IMAD.MOV.U32 R56, RZ, RZ, R5 ;  /* 0x000000ffff387224 */ /* 0x000fe200078e0005 */
[----:B------:R-:W-:Y:S01]  /*114d0*/  MOV R10, 0x6 ;  /* 0x00000006000a7802 */ /* 0x000fe20000000f00 */
[----:B--2---:R-:W-:Y:S01]  /*114e0*/  IMAD.MOV.U32 R3, RZ, RZ, 0x181f ;  /* 0x0000181fff037424 */ /* 0x004fe200078e00ff */
[----:B------:R-:W-:Y:S02]  /*114f0*/  MOV R2, 0x11510 ;  /* 0x0001151000027802 */ /* 0x000fe40000000f00 */
[----:B-1--4-:R-:W-:Y:S05]  /*11500*/  CALL.REL.NOINC `($__internal_1_$__cuda_sm70_shflsync_idx_p) ;  /* 0x0000123000007944 */ /* 0x012fea0003c00000 */
[----:B------:R-:W-:Y:S01]  /*11510*/  MOV R7, R58 ;  /* 0x0000003a00077202 */ /* 0x000fe20000000f00 */
[----:B------:R-:W-:Y:S05]  /*11520*/  BRA `(.L_x_189) ;  /* 0xffffb29000007947 */ /* 0x000fea000383ffff */
.L_x_106:
[----:B------:R-:W-:Y:S01]  /*11530*/  IMAD.MOV.U32 R56, RZ, RZ, R6 ;  /* 0x000000ffff387224 */ /* 0x000fe200078e0006 */
[----:B------:R-:W-:Y:S01]  /*11540*/  MOV R10, 0x6 ;  /* 0x00000006000a7802 */ /* 0x000fe20000000f00 */
[----:B--2---:R-:W-:Y:S01]  /*11550*/  IMAD.MOV.U32 R3, RZ, RZ, 0x181f ;  /* 0x0000181fff037424 */ /* 0x004fe200078e00ff */
[----:B------:R-:W-:Y:S02]  /*11560*/  MOV R2, 0x11580 ;  /* 0x0001158000027802 */ /* 0x000fe40000000f00 */
[----:B-1-34-:R-:W-:Y:S05]  /*11570*/  CALL.REL.NOINC `($__internal_1_$__cuda_sm70_shflsync_idx_p) ;  /* 0x000011c000007944 */ /* 0x01afea0003c00000 */
[----:B------:R-:W-:Y:S01]  /*11580*/  MOV R2, R58 ;  /* 0x0000003a00027202 */ /* 0x000fe20000000f00 */
[----:B------:R-:W-:Y:S05]  /*11590*/  BRA `(.L_x_190) ;  /* 0xffffb24000007947 */ /* 0x000fea000383ffff */
.L_x_107:
[----:B------:R-:W-:Y:S01]  /*115a0*/  IMAD.MOV.U32 R56, RZ, RZ, R5 ;  /* 0x000000ffff387224 */ /* 0x000fe200078e0005 */
[----:B------:R-:W-:Y:S01]  /*115b0*/  MOV R10, 0x7 ;  /* 0x00000007000a7802 */ /* 0x000fe20000000f00 */
[----:B-1----:R-:W-:Y:S01]  /*115c0*/  IMAD.MOV.U32 R3, RZ, RZ, 0x181f ;  /* 0x0000181fff037424 */ /* 0x002fe200078e00ff */
[----:B------:R-:W-:-:S02]  /*115d0*/  MOV R2, 0x115f0 ;  /* 0x000115f000027802 */ /* 0x000fc40000000f00 */
[----:B--2-4-:R-:W-:Y:S05]  /*115e0*/  CALL.REL.NOINC `($__internal_1_$__cuda_sm70_shflsync_idx_p) ;  /* 0x0000115000007944 */ /* 0x014fea0003c00000 */
        /* <DEDUP_REMOVED lines=8> */
.L_x_109:
[----:B------:R-:W-:Y:S01]  /*11670*/  IMAD.MOV.U32 R56, RZ, RZ, R5 ;  /* 0x000000ffff387224 */ /* 0x000fe200078e0005 */
[----:B------:R-:W-:Y:S01]  /*11680*/  MOV R10, RZ ;  /* 0x000000ff000a7202 */ /* 0x000fe20000000f00 */
[----:B------:R-:W-:Y:S01]  /*11690*/  IMAD.MOV.U32 R3, RZ, RZ, 0x1c1f ;  /* 0x00001c1fff037424 */ /* 0x000fe200078e00ff */
[----:B------:R-:W-:Y:S02]  /*116a0*/  MOV R2, 0x116c0 ;  /* 0x000116c000027802 */ /* 0x000fe40000000f00 */
[----:B------:R-:W-:Y:S05]  /*116b0*/  CALL.REL.NOINC `($__internal_1_$__cuda_sm70_shflsync_idx_p) ;  /* 0x0000108000007944 */ /* 0x000fea0003c00000 */
[----:B------:R-:W-:Y:S01]  /*116c0*/  MOV R4, R58 ;  /* 0x0000003a00047202 */ /* 0x000fe20000000f00 */
[----:B------:R-:W-:Y:S05]  /*116d0*/  BRA `(.L_x_192) ;  /* 0xffffb43000007947 */ /* 0x000fea000383ffff */
.L_x_110:
[----:B------:R-:W-:Y:S01]  /*116e0*/  IMAD.MOV.U32 R56, RZ, RZ, R12 ;  /* 0x000000ffff387224 */ /* 0x000fe200078e000c */
[----:B------:R-:W-:Y:S01]  /*116f0*/  MOV R10, RZ ;  /* 0x000000ff000a7202 */ /* 0x000fe20000000f00 */
[----:B------:R-:W-:Y:S01]  /*11700*/  IMAD.MOV.U32 R3, RZ, RZ, 0x1c1f ;  /* 0x00001c1fff037424 */ /* 0x000fe200078e00ff */
[----:B------:R-:W-:Y:S02]  /*11710*/  MOV R2, 0x11730 ;  /* 0x0001173000027802 */ /* 0x000fe40000000f00 */
[----:B-12---:R-:W-:Y:S05]  /*11720*/  CALL.REL.NOINC `($__internal_1_$__cuda_sm70_shflsync_idx_p) ;  /* 0x0000101000007944 */ /* 0x006fea0003c00000 */
[----:B------:R-:W-:Y:S01]  /*11730*/  MOV R0, R58 ;  /* 0x0000003a00007202 */ /* 0x000fe20000000f00 */
[----:B------:R-:W-:Y:S05]  /*11740*/  BRA `(.L_x_193) ;  /* 0xffffb3e000007947 */ /* 0x000fea000383ffff */
.L_x_113:
        /* <DEDUP_REMOVED lines=13> */
.L_x_116:
[----:B------:R-:W-:Y:S01]  /*11820*/  IMAD.MOV.U32 R56, RZ, RZ, R5 ;  /* 0x000000ffff387224 */ /* 0x000fe200078e0005 */
[----:B---3--:R-:W-:Y:S01]  /*11830*/  MOV R10, 0x2 ;  /* 0x00000002000a7802 */ /* 0x008fe20000000f00 */
[----:B------:R-:W-:Y:S01]  /*11840*/  IMAD.MOV.U32 R3, RZ, RZ, 0x1c1f ;  /* 0x00001c1fff037424 */ /* 0x000fe200078e00ff */
[----:B------:R-:W-:Y:S02]  /*11850*/  MOV R2, 0x11870 ;  /* 0x0001187000027802 */ /* 0x000fe40000000f00 */
[----:B-12-4-:R-:W-:Y:S05]  /*11860*/  CALL.REL.NOINC `($__internal_1_$__cuda_sm70_shflsync_idx_p) ;  /* 0x00000ed000007944 */ /* 0x016fea0003c00000 */
[----:B------:R-:W-:Y:S01]  /*11870*/  MOV R4, R58 ;  /* 0x0000003a00047202 */ /* 0x000fe20000000f00 */
[----:B------:R-:W-:Y:S05]  /*11880*/  BRA `(.L_x_195) ;  /* 0xffffb95000007947 */ /* 0x000fea000383ffff */
.L_x_117:
[----:B------:R-:W-:Y:S01]  /*11890*/  IMAD.MOV.U32 R56, RZ, RZ, R12 ;  /* 0x000000ffff387224 */ /* 0x000fe200078e000c */
[----:B---3--:R-:W-:Y:S01]  /*118a0*/  MOV R10, 0x2 ;  /* 0x00000002000a7802 */ /* 0x008fe20000000f00 */
[----:B------:R-:W-:Y:S01]  /*118b0*/  IMAD.MOV.U32 R3, RZ, RZ, 0x1c1f ;  /* 0x00001c1fff037424 */ /* 0x000fe200078e00ff */
[----:B------:R-:W-:Y:S02]  /*118c0*/  MOV R2, 0x118e0 ;  /* 0x000118e000027802 */ /* 0x000fe40000000f00 */
[----:B-12-4-:R-:W-:Y:S05]  /*118d0*/  CALL.REL.NOINC `($__internal_1_$__cuda_sm70_shflsync_idx_p) ;  /* 0x00000e6000007944 */ /* 0x016fea0003c00000 */
[----:B------:R-:W-:Y:S01]  /*118e0*/  MOV R0, R58 ;  /* 0x0000003a00007202 */ /* 0x000fe20000000f00 */
[----:B------:R-:W-:Y:S05]  /*118f0*/  BRA `(.L_x_196) ;  /* 0xffffb90000007947 */ /* 0x000fea000383ffff */
.L_x_120:
[----:B------:R-:W-:Y:S01]  /*11900*/  IMAD.MOV.U32 R56, RZ, RZ, R5 ;  /* 0x000000ffff387224 */ /* 0x000fe200078e0005 */
[----:B--23--:R-:W-:Y:S01]  /*11910*/  MOV R10, 0x3 ;  /* 0x00000003000a7802 */ /* 0x00cfe20000000f00 */
[----:B------:R-:W-:Y:S01]  /*11920*/  IMAD.MOV.U32 R3, RZ, RZ, 0x1c1f ;  /* 0x00001c1fff037424 */ /* 0x000fe200078e00ff */
[----:B------:R-:W-:-:S02]  /*11930*/  MOV R2, 0x11950 ;  /* 0x0001195000027802 */ /* 0x000fc40000000f00 */
[----:B-1--4-:R-:W-:Y:S05]  /*11940*/  CALL.REL.NOINC `($__internal_1_$__cuda_sm70_shflsync_idx_p) ;  /* 0x00000df000007944 */ /* 0x012fea0003c00000 */
        /* <DEDUP_REMOVED lines=8> */
.L_x_124:
[----:B------:R-:W-:Y:S01]  /*119d0*/  IMAD.MOV.U32 R56, RZ, RZ, R5 ;  /* 0x000000ffff387224 */ /* 0x000fe200078e0005 */
[----:B------:R-:W-:Y:S01]  /*119e0*/  MOV R10, RZ ;  /* 0x000000ff000a7202 */ /* 0x000fe20000000f00 */
[----:B------:R-:W-:Y:S01]  /*119f0*/  IMAD.MOV.U32 R3, RZ, RZ, 0x181f ;  /* 0x0000181fff037424 */ /* 0x000fe200078e00ff */
[----:B------:R-:W-:Y:S02]  /*11a00*/  MOV R2, 0x11a20 ;  /* 0x00011a2000027802 */ /* 0x000fe40000000f00 */
[----:B------:R-:W-:Y:S05]  /*11a10*/  CALL.REL.NOINC `($__internal_1_$__cuda_sm70_shflsync_idx_p) ;  /* 0x00000d2000007944 */ /* 0x000fea0003c00000 */
[----:B------:R-:W-:Y:S01]  /*11a20*/  MOV R7, R58 ;  /* 0x0000003a00077202 */ /* 0x000fe20000000f00 */
[----:B------:R-:W-:Y:S05]  /*11a30*/  BRA `(.L_x_198) ;  /* 0xffffc62000007947 */ /* 0x000fea000383ffff */
.L_x_125:
[----:B------:R-:W-:Y:S01]  /*11a40*/  IMAD.MOV.U32 R56, RZ, RZ, R6 ;  /* 0x000000ffff387224 */ /* 0x000fe200078e0006 */
[----:B------:R-:W-:Y:S01]  /*11a50*/  MOV R10, RZ ;  /* 0x000000ff000a7202 */ /* 0x000fe20000000f00 */
[----:B------:R-:W-:Y:S01]  /*11a60*/  IMAD.MOV.U32 R3, RZ, RZ, 0x181f ;  /* 0x0000181fff037424 */ /* 0x000fe200078e00ff */
[----:B------:R-:W-:Y:S02]  /*11a70*/  MOV R2, 0x11a90 ;  /* 0x00011a9000027802 */ /* 0x000fe40000000f00 */
[----:B-12---:R-:W-:Y:S05]  /*11a80*/  CALL.REL.NOINC `($__internal_1_$__cuda_sm70_shflsync_idx_p) ;  /* 0x00000cb000007944 */ /* 0x006fea0003c00000 */
[----:B------:R-:W-:Y:S01]  /*11a90*/  MOV R2, R58 ;  /* 0x0000003a00027202 */ /* 0x000fe20000000f00 */
[----:B------:R-:W-:Y:S05]  /*11aa0*/  BRA `(.L_x_199) ;  /* 0xffffc5d000007947 */ /* 0x000fea000383ffff */
.L_x_126:
        /* <DEDUP_REMOVED lines=13> */
.L_x_127:
[----:B------:R-:W-:Y:S01]  /*11b80*/  IMAD.MOV.U32 R56, RZ, RZ, R5 ;  /* 0x000000ffff387224 */ /* 0x000fe200078e0005 */
[----:B------:R-:W-:Y:S01]  /*11b90*/  MOV R10, 0x2 ;  /* 0x00000002000a7802 */ /* 0x000fe20000000f00 */
[----:B-1----:R-:W-:Y:S01]  /*11ba0*/  IMAD.MOV.U32 R3, RZ, RZ, 0x181f ;  /* 0x0000181fff037424 */ /* 0x002fe200078e00ff */
[----:B------:R-:W-:Y:S02]  /*11bb0*/  MOV R2, 0x11bd0 ;  /* 0x00011bd000027802 */ /* 0x000fe40000000f00 */
[----:B---34-:R-:W-:Y:S05]  /*11bc0*/  CALL.REL.NOINC `($__internal_1_$__cuda_sm70_shflsync_idx_p) ;  /* 0x00000b7000007944 */ /* 0x018fea0003c00000 */
[----:B------:R-:W-:Y:S01]  /*11bd0*/  MOV R7, R58 ;  /* 0x0000003a00077202 */ /* 0x000fe20000000f00 */
[----:B------:R-:W-:Y:S05]  /*11be0*/  BRA `(.L_x_201) ;  /* 0xffffc60000007947 */ /* 0x000fea000383ffff */
.L_x_128:
[----:B------:R-:W-:Y:S01]  /*11bf0*/  IMAD.MOV.U32 R56, RZ, RZ, R6 ;  /* 0x000000ffff387224 */ /* 0x000fe200078e0006 */
[----:B------:R-:W-:Y:S01]  /*11c00*/  MOV R10, 0x2 ;  /* 0x00000002000a7802 */ /* 0x000fe20000000f00 */
[----:B-1----:R-:W-:Y:S01]  /*11c10*/  IMAD.MOV.U32 R3, RZ, RZ, 0x181f ;  /* 0x0000181fff037424 */ /* 0x002fe200078e00ff */
[----:B------:R-:W-:Y:S02]  /*11c20*/  MOV R2, 0x11c40 ;  /* 0x00011c4000027802 */ /* 0x000fe40000000f00 */
[----:B--234-:R-:W-:Y:S05]  /*11c30*/  CALL.REL.NOINC `($__internal_1_$__cuda_sm70_shflsync_idx_p) ;  /* 0x00000b0000007944 */ /* 0x01cfea0003c00000 */
[----:B------:R-:W-:Y:S01]  /*11c40*/  MOV R2, R58 ;  /* 0x0000003a00027202 */ /* 0x000fe20000000f00 */
[----:B------:R-:W-:Y:S05]  /*11c50*/  BRA `(.L_x_202) ;  /* 0xffffc5b000007947 */ /* 0x000fea000383ffff */
.L_x_129:
        /* <DEDUP_REMOVED lines=13> */
.L_x_130:
[----:B------:R-:W-:Y:S01]  /*11d30*/  IMAD.MOV.U32 R56, RZ, RZ, R5 ;  /* 0x000000ffff387224 */ /* 0x000fe200078e0005 */
[----:B------:R-:W-:Y:S01]  /*11d40*/  MOV R10, 0x4 ;  /* 0x00000004000a7802 */ /* 0x000fe20000000f00 */
[----:B--2---:R-:W-:Y:S01]  /*11d50*/  IMAD.MOV.U32 R3, RZ, RZ, 0x181f ;  /* 0x0000181fff037424 */ /* 0x004fe200078e00ff */
[----:B------:R-:W-:Y:S02]  /*11d60*/  MOV R2, 0x11d80 ;  /* 0x00011d8000027802 */ /* 0x000fe40000000f00 */
[----:B-1-34-:R-:W-:Y:S05]  /*11d70*/  CALL.REL.NOINC `($__internal_1_$__cuda_sm70_shflsync_idx_p) ;  /* 0x000009c000007944 */ /* 0x01afea0003c00000 */
[----:B------:R-:W-:Y:S01]  /*11d80*/  MOV R7, R58 ;  /* 0x0000003a00077202 */ /* 0x000fe20000000f00 */
[----:B------:R-:W-:Y:S05]  /*11d90*/  BRA `(.L_x_204) ;  /* 0xffffc58000007947 */ /* 0x000fea000383ffff */
.L_x_131:
[----:B------:R-:W-:Y:S01]  /*11da0*/  IMAD.MOV.U32 R56, RZ, RZ, R6 ;  /* 0x000000ffff387224 */ /* 0x000fe200078e0006 */
[----:B------:R-:W-:Y:S01]  /*11db0*/  MOV R10, 0x4 ;  /* 0x00000004000a7802 */ /* 0x000fe20000000f00 */
[----:B--2---:R-:W-:Y:S01]  /*11dc0*/  IMAD.MOV.U32 R3, RZ, RZ, 0x181f ;  /* 0x0000181fff037424 */ /* 0x004fe200078e00ff */
[----:B------:R-:W-:Y:S02]  /*11dd0*/  MOV R2, 0x11df0 ;  /* 0x00011df000027802 */ /* 0x000fe40000000f00 */
[----:B-1-34-:R-:W-:Y:S05]  /*11de0*/  CALL.REL.NOINC `($__internal_1_$__cuda_sm70_shflsync_idx_p) ;  /* 0x0000095000007944 */ /* 0x01afea0003c00000 */
[----:B------:R-:W-:Y:S01]  /*11df0*/  MOV R2, R58 ;  /* 0x0000003a00027202 */ /* 0x000fe20000000f00 */
[----:B------:R-:W-:Y:S05]  /*11e00*/  BRA `(.L_x_205) ;  /* 0xffffc53000007947 */ /* 0x000fea000383ffff */
.L_x_132:
        /* <DEDUP_REMOVED lines=13> */
.L_x_133:
[----:B------:R-:W-:Y:S01]  /*11ee0*/  IMAD.MOV.U32 R56, RZ, RZ, R5 ;  /* 0x000000ffff387224 */ /* 0x000fe200078e0005 */
[----:B------:R-:W-:Y:S01]  /*11ef0*/  MOV R10, 0x6 ;  /* 0x00000006000a7802 */ /* 0x000fe20000000f00 */
[----:B--2---:R-:W-:Y:S01]  /*11f00*/  IMAD.MOV.U32 R3, RZ, RZ, 0x181f ;  /* 0x0000181fff037424 */ /* 0x004fe200078e00ff */
[----:B------:R-:W-:Y:S02]  /*11f10*/  MOV R2, 0x11f30 ;  /* 0x00011f3000027802 */ /* 0x000fe40000000f00 */
[----:B-1--4-:R-:W-:Y:S05]  /*11f20*/  CALL.REL.NOINC `($__internal_1_$__cuda_sm70_shflsync_idx_p) ;  /* 0x0000081000007944 */ /* 0x012fea0003c00000 */
[----:B------:R-:W-:Y:S01]  /*11f30*/  MOV R7, R58 ;  /* 0x0000003a00077202 */ /* 0x000fe20000000f00 */
[----:B------:R-:W-:Y:S05]  /*11f40*/  BRA `(.L_x_207) ;  /* 0xffffc50000007947 */ /* 0x000fea000383ffff */
.L_x_134:
[----:B------:R-:W-:Y:S01]  /*11f50*/  IMAD.MOV.U32 R56, RZ, RZ, R6 ;  /* 0x000000ffff387224 */ /* 0x000fe200078e0006 */
[----:B------:R-:W-:Y:S01]  /*11f60*/  MOV R10, 0x6 ;  /* 0x00000006000a7802 */ /* 0x000fe20000000f00 */
[----:B--2---:R-:W-:Y:S01]  /*11f70*/  IMAD.MOV.U32 R3, RZ, RZ, 0x181f ;  /* 0x0000181fff037424 */ /* 0x004fe200078e00ff */
[----:B------:R-:W-:Y:S02]  /*11f80*/  MOV R2, 0x11fa0 ;  /* 0x00011fa000027802 */ /* 0x000fe40000000f00 */
[----:B-1-34-:R-:W-:Y:S05]  /*11f90*/  CALL.REL.NOINC `($__internal_1_$__cuda_sm70_shflsync_idx_p) ;  /* 0x000007a000007944 */ /* 0x01afea0003c00000 */
[----:B------:R-:W-:Y:S01]  /*11fa0*/  MOV R2, R58 ;  /* 0x0000003a00027202 */ /* 0x000fe20000000f00 */
[----:B------:R-:W-:Y:S05]  /*11fb0*/  BRA `(.L_x_208) ;  /* 0xffffc4b000007947 */ /* 0x000fea000383ffff */
.L_x_135:
        /* <DEDUP_REMOVED lines=13> */
.L_x_137:
[----:B------:R-:W-:Y:S01]  /*12090*/  IMAD.MOV.U32 R56, RZ, RZ, R57 ;  /* 0x000000ffff387224 */ /* 0x000fe200078e0039 */
[----:B------:R-:W-:Y:S01]  /*120a0*/  MOV R10, RZ ;  /* 0x000000ff000a7202 */ /* 0x000fe20000000f00 */
[----:B----4-:R-:W-:Y:S01]  /*120b0*/  IMAD.MOV.U32 R3, RZ, RZ, 0x1f ;  /* 0x0000001fff037424 */ /* 0x010fe200078e00ff */
[----:B------:R-:W-:Y:S02]  /*120c0*/  MOV R2, 0x120e0 ;  /* 0x000120e000027802 */ /* 0x000fe40000000f00 */
[----:B------:R-:W-:Y:S05]  /*120d0*/  CALL.REL.NOINC `($__internal_1_$__cuda_sm70_shflsync_idx_p) ;  /* 0x0000066000007944 */ /* 0x000fea0003c00000 */
[----:B------:R-:W-:Y:S01]  /*120e0*/  MOV R9, R58 ;  /* 0x0000003a00097202 */ /* 0x000fe20000000f00 */
[----:B------:R-:W-:Y:S05]  /*120f0*/  BRA `(.L_x_210) ;  /* 0xffffc56000007947 */ /* 0x000fea000383ffff */
.L_x_138:
[----:B------:R-:W-:Y:S01]  /*12100*/  IMAD.MOV.U32 R56, RZ, RZ, R57 ;  /* 0x000000ffff387224 */ /* 0x000fe200078e0039 */
[----:B------:R-:W-:Y:S01]  /*12110*/  MOV R10, 0x1 ;  /* 0x00000001000a7802 */ /* 0x000fe20000000f00 */
[----:B----4-:R-:W-:Y:S01]  /*12120*/  IMAD.MOV.U32 R3, RZ, RZ, 0x1f ;  /* 0x0000001fff037424 */ /* 0x010fe200078e00ff */
[----:B------:R-:W-:Y:S02]  /*12130*/  MOV R2, 0x12150 ;  /* 0x0001215000027802 */ /* 0x000fe40000000f00 */
[----:B-12---:R-:W-:Y:S05]  /*12140*/  CALL.REL.NOINC `($__internal_1_$__cuda_sm70_shflsync_idx_p) ;  /* 0x000005f000007944 */ /* 0x006fea0003c00000 */
[----:B------:R-:W-:Y:S01]  /*12150*/  MOV R8, R58 ;  /* 0x0000003a00087202 */ /* 0x000fe20000000f00 */
[----:B------:R-:W-:Y:S05]  /*12160*/  BRA `(.L_x_211) ;  /* 0xffffc51000007947 */ /* 0x000fea000383ffff */
.L_x_139:
[----:B------:R-:W-:Y:S02]  /*12170*/  MOV R2, 0x1 ;  /* 0x0000000100027802 */ /* 0x000fe40000000f00 */
[----:B------:R-:W-:-:S02]  /*12180*/  MOV R3, 0x121a0 ;  /* 0x000121a000037802 */ /* 0x000fc40000000f00 */
[----:B-123--:R-:W-:Y:S05]  /*12190*/  CALL.REL.NOINC `($__internal_2_$__cuda_sm70_shflsync_up_p) ;  /* 0x000005f000007944 */ /* 0x00efea0003c00000 */
[----:B------:R-:W-:Y:S05]  /*121a0*/  BRA `(.L_x_212) ;  /* 0xffffc60000007947 */ /* 0x000fea000383ffff */
.L_x_140:
[----:B------:R-:W-:Y:S02]  /*121b0*/  MOV R2, 0x2 ;  /* 0x0000000200027802 */ /* 0x000fe40000000f00 */
[----:B------:R-:W-:-:S02]  /*121c0*/  MOV R3, 0x121e0 ;  /* 0x000121e000037802 */ /* 0x000fc40000000f00 */
[----:B-12---:R-:W-:Y:S05]  /*121d0*/  CALL.REL.NOINC `($__internal_2_$__cuda_sm70_shflsync_up_p) ;  /* 0x000005b000007944 */ /* 0x006fea0003c00000 */
        /* <DEDUP_REMOVED lines=24> */
.L_x_144:
[----:B------:R-:W-:Y:S02]  /*12360*/  MOV R2, 0x1 ;  /* 0x0000000100027802 */ /* 0x000fe40000000f00 */
[----:B------:R-:W-:Y:S02]  /*12370*/  MOV R3, 0x12390 ;  /* 0x0001239000037802 */ /* 0x000fe40000000f00 */
[----:B------:R-:W-:Y:S05]  /*12380*/  CALL.REL.NOINC `($__internal_2_$__cuda_sm70_shflsync_up_p) ;  /* 0x0000040000007944 */ /* 0x000fea0003c00000 */
[----:B------:R-:W-:Y:S01]  /*12390*/  MOV R2, R4 ;  /* 0x0000000400027202 */ /* 0x000fe20000000f00 */
[----:B------:R-:W-:Y:S05]  /*123a0*/  BRA `(.L_x_214) ;  /* 0xffffc66000007947 */ /* 0x000fea000383ffff */
.L_x_145:
        /* <DEDUP_REMOVED lines=27> */
.L_x_147:
[----:B------:R-:W-:Y:S02]  /*12560*/  SEL R0, RZ, 0x1, P0 ;  /* 0x00000001ff007807 */ /* 0x000fe40000000000 */
[----:B------:R-:W-:Y:S02]  /*12570*/  MOV R2, 0x12590 ;  /* 0x0001259000027802 */ /* 0x000fe40000000f00 */
[----:B---3--:R-:W-:Y:S05]  /*12580*/  CALL.REL.NOINC `($__internal_3_$__cuda_sm70_votesync_ballot) ;  /* 0x0000027000007944 */ /* 0x008fea0003c00000 */
[----:B------:R-:W-:Y:S05]  /*12590*/  BRA `(.L_x_216) ;  /* 0xffffc60000007947 */ /* 0x000fea000383ffff */
.L_x_148:
[----:B------:R-:W-:Y:S01]  /*125a0*/  IMAD.MOV.U32 R56, RZ, RZ, R6 ;  /* 0x000000ffff387224 */ /* 0x000fe200078e0006 */
[----:B--2---:R-:W-:Y:S01]  /*125b0*/  MOV R10, R11 ;  /* 0x0000000b000a7202 */ /* 0x004fe20000000f00 */
[----:B------:R-:W-:Y:S01]  /*125c0*/  IMAD.MOV.U32 R3, RZ, RZ, 0x1f ;  /* 0x0000001fff037424 */ /* 0x000fe200078e00ff */
[----:B------:R-:W-:Y:S02]  /*125d0*/  MOV R2, 0x125f0 ;  /* 0x000125f000027802 */ /* 0x000fe40000000f00 */
[----:B-1-3--:R-:W-:Y:S05]  /*125e0*/  CALL.REL.NOINC `($__internal_1_$__cuda_sm70_shflsync_idx_p) ;  /* 0x0000015000007944 */ /* 0x00afea0003c00000 */
[----:B------:R-:W-:Y:S01]  /*125f0*/  IMAD.MOV.U32 R6, RZ, RZ, R58 ;  /* 0x000000ffff067224 */ /* 0x000fe200078e003a */
[----:B------:R-:W-:Y:S01]  /*12600*/  MOV R10, R11 ;  /* 0x0000000b000a7202 */ /* 0x000fe20000000f00 */
[----:B------:R-:W-:Y:S01]  /*12610*/  IMAD.MOV.U32 R56, RZ, RZ, R7 ;  /* 0x000000ffff387224 */ /* 0x000fe200078e0007 */
[----:B------:R-:W-:Y:S02]  /*12620*/  MOV R3, 0x1f ;  /* 0x0000001f00037802 */ /* 0x000fe40000000f00 */
[----:B------:R-:W-:-:S02]  /*12630*/  MOV R2, 0x12650 ;  /* 0x0001265000027802 */ /* 0x000fc40000000f00 */
[----:B------:R-:W-:Y:S05]  /*12640*/  CALL.REL.NOINC `($__internal_1_$__cuda_sm70_shflsync_idx_p) ;  /* 0x000000f000007944 */ /* 0x000fea0003c00000 */
[----:B------:R-:W-:Y:S01]  /*12650*/  MOV R7, R58 ;  /* 0x0000003a00077202 */ /* 0x000fe20000000f00 */
[----:B------:R-:W-:Y:S05]  /*12660*/  BRA `(.L_x_217) ;  /* 0xffffc57000007947 */ /* 0x000fea000383ffff */
.L_x_151:
[----:B------:R-:W-:Y:S01]  /*12670*/  IMAD.MOV.U32 R56, RZ, RZ, R4 ;  /* 0x000000ffff387224 */ /* 0x000fe200078e0004 */
[----:B------:R-:W-:Y:S01]  /*12680*/  MOV R10, R0 ;  /* 0x00000000000a7202 */ /* 0x000fe20000000f00 */
[----:B------:R-:W-:Y:S01]  /*12690*/  IMAD.MOV.U32 R3, RZ, RZ, 0x1f ;  /* 0x0000001fff037424 */ /* 0x000fe200078e00ff */
[----:B------:R-:W-:-:S02]  /*126a0*/  MOV R2, 0x126c0 ;  /* 0x000126c000027802 */ /* 0x000fc40000000f00 */
[----:B--234-:R-:W-:Y:S05]  /*126b0*/  CALL.REL.NOINC `($__internal_1_$__cuda_sm70_shflsync_idx_p) ;  /* 0x0000008000007944 */ /* 0x01cfea0003c00000 */
[----:B------:R-:W-:Y:S01]  /*126c0*/  MOV R12, R58 ;  /* 0x0000003a000c7202 */ /* 0x000fe20000000f00 */
[----:B------:R-:W-:Y:S05]  /*126d0*/  BRA `(.L_x_150) ;  /* 0xffffc56000007947 */ /* 0x000fea000383ffff */
        .weak           $__internal_0_$__cuda_sm70_shflsync_bfly_p
        .type           $__internal_0_$__cuda_sm70_shflsync_bfly_p,@function
        .size           $__internal_0_$__cuda_sm70_shflsync_bfly_p,($__internal_1_$__cuda_sm70_shflsync_idx_p - $__internal_0_$__cuda_sm70_shflsync_bfly_p)
$__internal_0_$__cuda_sm70_shflsync_bfly_p:
[----:B------:R-:W-:Y:S02]  /*126e0*/  MOV R8, 0x1f ;  /* 0x0000001f00087802 */ /* 0x000fe40000000f00 */
[----:B------:R-:W-:-:S04]  /*126f0*/  MOV R14, 0xffffffff ;  /* 0xffffffff000e7802 */ /* 0x000fc80000000f00 */
[----:B------:R-:W-:Y:S04]  /*12700*/  WARPSYNC R14 ;  /* 0x0000000e00007348 */ /* 0x000fe80003800000 */
[----:B------:R1:W2:Y:S02]  /*12710*/  SHFL.BFLY PT, R8, R4, R3, R8 ;  /* 0x0c00000304087389 */ /* 0x0002a400000e0008 */
[----:B-1----:R-:W-:-:S04]  /*12720*/  MOV R3, 0x0 ;  /* 0x0000000000037802 */ /* 0x002fc80000000f00 */
[----:B--2---:R-:W-:Y:S05]  /*12730*/  RET.REL.NODEC R2 `(_ZN7cutlass13device_kernelIN5flash19enable_sm80_to_sm89INS1_16FlashAttnFwdSm80INS1_25CollectiveMainloopFwdSm80ILi4ELi1ELb0EN4cute5tupleIJNS5_1CILi128EEENS7_ILi80EEENS7_ILi64EEEEEELi64ENS_6half_tEfNS_4arch4Sm80ELb0ELb0ELb1ELb1ELb1ELb0ELb1ELb1EEENS1_21CollectiveEpilogueFwdINS6_IJS8_SA_S9_EEENS6_IJNS7_ILi1EEESI_SI_EEESC_SE_Li128ELb1ELb1ELb1ELb0EEENS1_36VarlenDynamicPersistentTileSchedulerILi128ELi80ELi128ELi128ELb1ELb1ELb0ELb0ELb1ELb1EEEEEEEEEvNT_6ParamsE) ;  /* 0xfffed8c002007950 */ /* 0x004fea0003c3ffff */
        .weak           $__internal_1_$__cuda_sm70_shflsync_idx_p
        .type           $__internal_1_$__cuda_sm70_shflsync_idx_p,@function
        .size           $__internal_1_$__cuda_sm70_shflsync_idx_p,($__internal_2_$__cuda_sm70_shflsync_up_p - $__internal_1_$__cuda_sm70_shflsync_idx_p)
$__internal_1_$__cuda_sm70_shflsync_idx_p:
[----:B------:R-:W-:-:S04]  /*12740*/  MOV R58, 0xffffffff ;  /* 0xffffffff003a7802 */ /* 0x000fc80000000f00 */
[----:B------:R-:W-:Y:S04]  /*12750*/  WARPSYNC R58 ;  /* 0x0000003a00007348 */ /* 0x000fe80003800000 */
[----:B------:R1:W2:Y:S02]  /*12760*/  SHFL.IDX PT, R58, R56, R10, R3 ;  /* 0x0000000a383a7389 */ /* 0x0002a400000e0003 */
[----:B-1----:R-:W-:-:S04]  /*12770*/  MOV R3, 0x0 ;  /* 0x0000000000037802 */ /* 0x002fc80000000f00 */
[----:B--2---:R-:W-:Y:S05]  /*12780*/  RET.REL.NODEC R2 `(_ZN7cutlass13device_kernelIN5flash19enable_sm80_to_sm89INS1_16FlashAttnFwdSm80INS1_25CollectiveMainloopFwdSm80ILi4ELi1ELb0EN4cute5tupleIJNS5_1CILi128EEENS7_ILi80EEENS7_ILi64EEEEEELi64ENS_6half_tEfNS_4arch4Sm80ELb0ELb0ELb1ELb1ELb1ELb0ELb1ELb1EEENS1_21CollectiveEpilogueFwdINS6_IJS8_SA_S9_EEENS6_IJNS7_ILi1EEESI_SI_EEESC_SE_Li128ELb1ELb1ELb1ELb0EEENS1_36VarlenDynamicPersistentTileSchedulerILi128ELi80ELi128ELi128ELb1ELb1ELb0ELb0ELb1ELb1EEEEEEEEEvNT_6ParamsE) ;  /* 0xfffed87002007950 */ /* 0x004fea0003c3ffff */
        .weak           $__internal_2_$__cuda_sm70_shflsync_up_p
        .type           $__internal_2_$__cuda_sm70_shflsync_up_p,@function
        .size           $__internal_2_$__cuda_sm70_shflsync_up_p,($__internal_3_$__cuda_sm70_votesync_ballot - $__internal_2_$__cuda_sm70_shflsync_up_p)
$__internal_2_$__cuda_sm70_shflsync_up_p:
[----:B------:R-:W-:Y:S02]  /*12790*/  IMAD.MOV.U32 R4, RZ, RZ, RZ ;  /* 0x000000ffff047224 */ /* 0x000fe400078e00ff */
[----:B------:R-:W-:-:S04]  /*127a0*/  IMAD.MOV.U32 R10, RZ, RZ, -0x1 ;  /* 0xffffffffff0a7424 */ /* 0x000fc800078e00ff */
[----:B------:R-:W-:Y:S04]  /*127b0*/  WARPSYNC R10 ;  /* 0x0000000a00007348 */ /* 0x000fe80003800000 */
[----:B------:R1:W2:Y:S02]  /*127c0*/  SHFL.UP PT, R4, R0, R2, R4 ;  /* 0x0400000200047389 */ /* 0x0002a400000e0004 */
[----:B-1----:R-:W-:Y:S02]  /*127d0*/  MOV R2, R3 ;  /* 0x0000000300027202 */ /* 0x002fe40000000f00 */
[----:B------:R-:W-:-:S04]  /*127e0*/  MOV R3, 0x0 ;  /* 0x0000000000037802 */ /* 0x000fc80000000f00 */
[----:B--2---:R-:W-:Y:S05]  /*127f0*/  RET.REL.NODEC R2 `(_ZN7cutlass13device_kernelIN5flash19enable_sm80_to_sm89INS1_16FlashAttnFwdSm80INS1_25CollectiveMainloopFwdSm80ILi4ELi1ELb0EN4cute5tupleIJNS5_1CILi128EEENS7_ILi80EEENS7_ILi64EEEEEELi64ENS_6half_tEfNS_4arch4Sm80ELb0ELb0ELb1ELb1ELb1ELb0ELb1ELb1EEENS1_21CollectiveEpilogueFwdINS6_IJS8_SA_S9_EEENS6_IJNS7_ILi1EEESI_SI_EEESC_SE_Li128ELb1ELb1ELb1ELb0EEENS1_36VarlenDynamicPersistentTileSchedulerILi128ELi80ELi128ELi128ELb1ELb1ELb0ELb0ELb1ELb1EEEEEEEEEvNT_6ParamsE) ;  /* 0xfffed80002007950 */ /* 0x004fea0003c3ffff */
        .weak           $__internal_3_$__cuda_sm70_votesync_ballot
        .type           $__internal_3_$__cuda_sm70_votesync_ballot,@function
        .size           $__internal_3_$__cuda_sm70_votesync_ballot,(.L_x_3819 - $__internal_3_$__cuda_sm70_votesync_ballot)
$__internal_3_$__cuda_sm70_votesync_ballot:
[----:B------:R-:W-:Y:S01]  /*12800*/  ISETP.NE.U32.AND P0, PT, R0, 0x1, PT ;  /* 0x000000010000780c */ /* 0x000fe20003f05070 */
[----:B------:R-:W-:-:S04]  /*12810*/  IMAD.MOV.U32 R3, RZ, RZ, -0x1 ;  /* 0xffffffffff037424 */ /* 0x000fc800078e00ff */
[----:B------:R-:W-:Y:S08]  /*12820*/  WARPSYNC R3 ;  /* 0x0000000300007348 */ /* 0x000ff00003800000 */
[----:B------:R-:W-:-:S04]  /*12830*/  VOTE.ANY R0, PT, !P0 ;  /* 0x0000000000007806 */ /* 0x000fc800040e0100 */
[----:B------:R-:W-:Y:S01]  /*12840*/  LOP3.LUT R0, R0, R3, RZ, 0xc0, !PT ;  /* 0x0000000300007212 */ /* 0x000fe200078ec0ff */
[----:B------:R-:W-:-:S04]  /*12850*/  IMAD.MOV.U32 R3, RZ, RZ, 0x0 ;  /* 0x00000000ff037424 */ /* 0x000fc800078e00ff */
[----:B------:R-:W-:Y:S05]  /*12860*/  RET.REL.NODEC R2 `(_ZN7cutlass13device_kernelIN5flash19enable_sm80_to_sm89INS1_16FlashAttnFwdSm80INS1_25CollectiveMainloopFwdSm80ILi4ELi1ELb0EN4cute5tupleIJNS5_1CILi128EEENS7_ILi80EEENS7_ILi64EEEEEELi64ENS_6half_tEfNS_4arch4Sm80ELb0ELb0ELb1ELb1ELb1ELb0ELb1ELb1EEENS1_21CollectiveEpilogueFwdINS6_IJS8_SA_S9_EEENS6_IJNS7_ILi1EEESI_SI_EEESC_SE_Li128ELb1ELb1ELb1ELb0EEENS1_36VarlenDynamicPersistentTileSchedulerILi128ELi80ELi128ELi128ELb1ELb1ELb0ELb0ELb1ELb1EEEEEEEEEvNT_6ParamsE) ;  /* 0xfffed79002007950 */ /* 0x000fea0003c3ffff */
.L_x_218:
        /* <DEDUP_REMOVED lines=9> */
.L_x_3819:


//--------------------- .text._ZN7cutlass13device_kernelIN5flash19enable_sm80_to_sm89INS1_16FlashAttnFwdSm80INS1_25CollectiveMainloopFwdSm80ILi4ELi1ELb0EN4cute5tupleIJNS5_1CILi128EEENS7_ILi80EEENS7_ILi64EEEEEELi64ENS_6half_tEfNS_4arch4Sm80ELb0ELb0ELb1ELb1ELb1ELb1ELb1ELb1EEENS1_21CollectiveEpilogueFwdINS6_IJS8_SA_S9_EEENS6_IJNS7_ILi1EEESI_SI_EEESC_SE_Li128ELb1ELb1ELb1ELb0EEENS1_36VarlenDynamicPersistentTileSchedulerILi128ELi80ELi128ELi128ELb1ELb1ELb0ELb0ELb1ELb1EEEEEEEEEvNT_6ParamsE --------------------------
	.section	.text._ZN7cutlass13device_kernelIN5flash19enable_sm80_to_sm89INS1_16FlashAttnFwdSm80INS1_25CollectiveMainloopFwdSm80ILi4ELi1ELb0EN4cute5tupleIJNS5_1CILi128EEENS7_ILi80EEENS7_ILi64EEEEEELi64ENS_6half_tEfNS_4arch4Sm80ELb0ELb0ELb1ELb1ELb1ELb1ELb1ELb1EEENS1_21CollectiveEpilogueFwdINS6_IJS8_SA_S9_EEENS6_IJNS7_ILi1EEESI_SI_EEESC_SE_Li128ELb1ELb1ELb1ELb0EEENS1_36VarlenDynamicPersistentTileSchedulerILi128ELi80ELi128ELi128ELb1ELb1ELb0ELb0ELb1ELb1EEEEEEEEEvNT_6ParamsE,"ax",@progbits
	.sectioninfo	@"SHI_REGISTERS=255"
	.align	128
.text._ZN7cutlass13device_kernelIN5flash19enable_sm80_to_sm89INS1_16FlashAttnFwdSm80INS1_25CollectiveMainloopFwdSm80ILi4ELi1ELb0EN4cute5tupleIJNS5_1CILi128EEENS7_ILi80EEENS7_ILi64EEEEEELi64ENS_6half_tEfNS_4arch4Sm80ELb0ELb0ELb1ELb1ELb1ELb1ELb1ELb1EEENS1_21CollectiveEpilogueFwdINS6_IJS8_SA_S9_EEENS6_IJNS7_ILi1EEESI_SI_EEESC_SE_Li128ELb1ELb1ELb1ELb0EEENS1_36VarlenDynamicPersistentTileSchedulerILi128ELi80ELi128ELi128ELb1ELb1ELb0ELb0ELb1ELb1EEEEEEEEEvNT_6ParamsE:
        .type           _ZN7cutlass13device_kernelIN5flash19enable_sm80_to_sm89INS1_16FlashAttnFwdSm80INS1_25CollectiveMainloopFwdSm80ILi4ELi1ELb0EN4cute5tupleIJNS5_1CILi128EEENS7_ILi80EEENS7_ILi64EEEEEELi64ENS_6half_tEfNS_4arch4Sm80ELb0ELb0ELb1ELb1ELb1ELb1ELb1ELb1EEENS1_21CollectiveEpilogueFwdINS6_IJS8_SA_S9_EEENS6_IJNS7_ILi1EEESI_SI_EEESC_SE_Li128ELb1ELb1ELb1ELb0EEENS1_36VarlenDynamicPersistentTileSchedulerILi128ELi80ELi128ELi128ELb1ELb1ELb0ELb0ELb1ELb1EEEEEEEEEvNT_6ParamsE,@function
        .size           _ZN7cutlass13device_kernelIN5flash19enable_sm80_to_sm89INS1_16FlashAttnFwdSm80INS1_25CollectiveMainloopFwdSm80ILi4ELi1ELb0EN4cute5tupleIJNS5_1CILi128EEENS7_ILi80EEENS7_ILi64EEEEEELi64ENS_6half_tEfNS_4arch4Sm80ELb0ELb0ELb1ELb1ELb1ELb1ELb1ELb1EEENS1_21CollectiveEpilogueFwdINS6_IJS8_SA_S9_EEENS6_IJNS7_ILi1EEESI_SI_EEESC_SE_Li128ELb1ELb1ELb1ELb0EEENS1_36VarlenDynamicPersistentTileSchedulerILi128ELi80ELi128ELi128ELb1ELb1ELb0ELb0ELb1ELb1EEEEEEEEEvNT_6ParamsE,(.L_x_3824 - _ZN7cutlass13device_kernelIN5flash19enable_sm80_to_sm89INS1_16FlashAttnFwdSm80INS1_25CollectiveMainloopFwdSm80ILi4ELi1ELb0EN4cute5tupleIJNS5_1CILi128EEENS7_ILi80EEENS7_ILi64EEEEEELi64ENS_6half_tEfNS_4arch4Sm80ELb0ELb0ELb1ELb1ELb1ELb1ELb1ELb1EEENS1_21CollectiveEpilogueFwdINS6_IJS8_SA_S9_EEENS6_IJNS7_ILi1EEESI_SI_EEESC_SE_Li128ELb1ELb1ELb1ELb0EEENS1_36VarlenDynamicPersistentTileSchedulerILi128ELi80ELi128ELi128ELb1ELb1ELb0ELb0ELb1ELb1EEEEEEEEEvNT_6ParamsE)
        .other          _ZN7cutlass13device_kernelIN5flash19enable_sm80_to_sm89INS1_16FlashAttnFwdSm80INS1_25CollectiveMainloopFwdSm80ILi4ELi1ELb0EN4cute5tupleIJNS5_1CILi128EEENS7_ILi80EEENS7_ILi64EEEEEELi64ENS_6half_tEfNS_4arch4Sm80ELb0ELb0ELb1ELb1ELb1ELb1ELb1ELb1EEENS1_21CollectiveEpilogueFwdINS6_IJS8_SA_S9_EEENS6_IJNS7_ILi1EEESI_SI_EEESC_SE_Li128ELb1ELb1ELb1ELb0EEENS1_36VarlenDynamicPersistentTileSchedulerILi128ELi80ELi128ELi128ELb1ELb1ELb0ELb0ELb1ELb1EEEEEEEEEvNT_6ParamsE,@"STO_CUDA_ENTRY STV_DEFAULT"
_ZN7cutlass13device_kernelIN5flash19enable_sm80_to_sm89INS1_16FlashAttnFwdSm80INS1_25CollectiveMainloopFwdSm80ILi4ELi1ELb0EN4cute5tupleIJNS5_1CILi128EEENS7_ILi80EEENS7_ILi64EEEEEELi64ENS_6half_tEfNS_4arch4Sm80ELb0ELb0ELb1ELb1ELb1ELb1ELb1ELb1EEENS1_21CollectiveEpilogueFwdINS6_IJS8_SA_S9_EEENS6_IJNS7_ILi1EEESI_SI_EEESC_SE_Li128ELb1ELb1ELb1ELb0EEENS1_36VarlenDynamicPersistentTileSchedulerILi128ELi80ELi128ELi128ELb1ELb1ELb0ELb0ELb1ELb1EEEEEEEEEvNT_6ParamsE:
        /* <DEDUP_REMOVED lines=54> */
.L_x_224:
        /* <DEDUP_REMOVED lines=17> */
.L_x_411:
        /* <DEDUP_REMOVED lines=16> */
.L_x_412:
[----:B--2---:R-:W-:-:S05]  /*0570*/  IMAD R0, R0, c[0x0][0x538], RZ ;  /* 0x00014e0000007a24 */ /* 0x004fca00078e02ff */
[----:B------:R-:W-:-:S04]  /*0580*/  IADD3 R6, R0, R6, RZ ;  /* 0x0000000600067210 */ /* 0x000fc80007ffe0ff */
[----:B------:R-:W-:-:S13]  /*0590*/  ISETP.GT.AND P0, PT, R6, UR4, PT ;  /* 0x0000000406007c0c */ /* 0x000fda000bf04270 */
[----:B-1----:R-:W-:Y:S05]  /*05a0*/  @!P0 BRA `(.L_x_224) ;  /* 0xfffffdb000008947 */ /* 0x002fea000383ffff */
.L_x_220:
[----:B------:R-:W-:-:S05]  /*05b0*/  IADD3 R12, -R0, R6, RZ ;  /* 0x00000006000c7210 */ /* 0x000fca0007ffe1ff */
[----:B------:R-:W-:-:S05]  /*05c0*/  IMAD R0, R4, c[0x0][0x538], R12 ;  /* 0x00014e0004007a24 */ /* 0x000fca00078e020c */
[----:B------:R-:W-:Y:S01]  /*05d0*/  ISETP.GT.AND P0, PT, R0, UR4, PT ;  /* 0x0000000400007c0c */ /* 0x000fe2000bf04270 */
[----:B------:R-:W-:-:S12]  /*05e0*/  BRA.DIV ~URZ, `(.L_x_225) ;  /* 0x000181f27f007947 */ /* 0x000fd8000b800000 */
[----:B------:R-:W-:-:S04]  /*05f0*/  VOTE.ANY R0, PT, !P0 ;  /* 0x0000000000007806 */ /* 0x000fc800040e0100 */
.L_x_413:
[----:B------:R1:W2:Y:S01]  /*0600*/  POPC R13, R0 ;  /* 0x00000000000d7309 */ /* 0x0002a20000000000 */
[----:B------:R-:W-:Y:S05]  /*0610*/  BRA.DIV ~URZ, `(.L_x_226) ;  /* 0x000182027f007947 */ /* 0x000fea000b800000 */
[----:B--2---:R2:W3:Y:S01]  /*0620*/  SHFL.IDX PT, R11, R8, R13, 0x1f ;  /* 0x00001f0d080b7589 */ /* 0x0044e200000e0000 */
[----:B------:R-:W-:-:S03]  /*0630*/  MOV R6, RZ ;  /* 0x000000ff00067202 */ /* 0x000fc60000000f00 */
[----:B------:R2:W4:Y:S04]  /*0640*/  SHFL.IDX PT, R10, R7, R13, 0x1f ;  /* 0x00001f0d070a7589 */ /* 0x00052800000e0000 */
.L_x_414:
[----:B------:R-:W-:Y:S01]  /*0650*/  ISETP.NE.AND P0, PT, R0, RZ, PT ;  /* 0x000000ff0000720c */ /* 0x000fe20003f05270 */
[----:B------:R-:W-:-:S12]  /*0660*/  BSSY B0, `(.L_x_227) ;  /* 0x0000005000007945 */ /* 0x000fd80003800000 */
[----:B------:R-:W-:Y:S05]  /*0670*/  @!P0 BRA `(.L_x_228) ;  /* 0x0000003000008947 */ /* 0x000fea0003800000 */
[----:B------:R-:W-:Y:S01]  /*0680*/  IADD3 R47, R13, -0x1, RZ ;  /* 0xffffffff0d2f7810 */ /* 0x000fe20007ffe0ff */
[----:B------:R-:W-:Y:S05]  /*0690*/  BRA.DIV ~URZ, `(.L_x_229) ;  /* 0x000182627f007947 */ /* 0x000fea000b800000 */
[----:B------:R1:W2:Y:S02]  /*06a0*/  SHFL.IDX PT, R6, R4, R47, 0x1f ;  /* 0x00001f2f04067589 */ /* 0x0002a400000e0000 */
.L_x_228:
[----:B------:R-:W-:Y:S05]  /*06b0*/  BSYNC B0 ;  /* 0x0000000000007941 */ /* 0x000fea0003800000 */
.L_x_227:
        /* <DEDUP_REMOVED lines=69> */
.L_x_221:
[----:B------:R-:W-:Y:S01]  /*0b10*/  MOV R0, UR4 ;  /* 0x0000000400007c02 */ /* 0x000fe20008000f00 */
[----:B------:R-:W-:Y:S04]  /*0b20*/  STL [R1+0x2c], RZ ;  /* 0x00002cff01007387 */ /* 0x000fe80000100800 */
[----:B------:R-:W-:Y:S04]  /*0b30*/  STL [R1+0x30], RZ ;  /* 0x000030ff01007387 */ /* 0x000fe80000100800 */
[----:B------:R1:W-:Y:S02]  /*0b40*/  STL [R1+0x28], R0 ;  /* 0x0000280001007387 */ /* 0x0003e40000100800 */
[----:B-1----:R-:W-:-:S05]  /*0b50*/  MOV R0, c[0x0][0x53c] ;  /* 0x00014f0000007a02 */ /* 0x002fca0000000f00 */
[----:B------:R1:W-:Y:S02]  /*0b60*/  STL [R1+0x34], R0 ;  /* 0x0000340001007387 */ /* 0x0003e40000100800 */
.L_x_230:
        /* <DEDUP_REMOVED lines=8> */
.L_x_219:
[----:B------:R-:W2:Y:S02]  /*0bf0*/  LDL R0, [R1+0x34] ;  /* 0x0000340001007983 */ /* 0x000ea40000100800 */
[----:B--2---:R-:W-:-:S13]  /*0c00*/  ISETP.GE.AND P0, PT, R0, c[0x0][0x53c], PT ;  /* 0x00014f0000007a0c */ /* 0x004fda0003f06270 */
[----:B------:R-:W-:Y:S05]  /*0c10*/  @P0 EXIT ;  /* 0x000000000000094d */ /* 0x000fea0003800000 */
[----:B------:R-:W2:Y:S01]  /*0c20*/  S2R R15, SR_TID.X ;  /* 0x00000000000f7919 */ /* 0x000ea20000002100 */
[----:B------:R-:W-:Y:S01]  /*0c30*/  IMAD.MOV.U32 R18, RZ, RZ, -0x10 ;  /* 0xfffffff0ff127424 */ /* 0x000fe200078e00ff */
[----:B------:R-:W-:Y:S01]  /*0c40*/  ULDC UR4, c[0x0][0x2ac] ;  /* 0x0000ab0000047ab9 */ /* 0x000fe20000000800 */
[----:B------:R-:W-:Y:S01]  /*0c50*/  IMAD.MOV.U32 R17, RZ, RZ, 0x20 ;  /* 0x00000020ff117424 */ /* 0x000fe200078e00ff */
[----:B------:R-:W-:Y:S01]  /*0c60*/  ULDC UR6, c[0x0][0x1d0] ;  /* 0x0000740000067ab9 */ /* 0x000fe20000000800 */
[----:B------:R-:W-:Y:S01]  /*0c70*/  IMAD.MOV.U32 R16, RZ, RZ, 0x40 ;  /* 0x00000040ff107424 */ /* 0x000fe200078e00ff */
[----:B------:R-:W-:Y:S01]  /*0c80*/  UIMAD UR6, UR4, UR6, URZ ;  /* 0x00000006040672a4 */ /* 0x000fe2000f8e023f */
[----:B--2---:R-:W-:-:S04]  /*0c90*/  SHF.R.S32.HI R14, RZ, 0x1f, R15 ;  /* 0x0000001fff0e7819 */ /* 0x004fc8000001140f */
[CC--:B------:R-:W-:Y:S02]  /*0ca0*/  LEA.HI R10, R14.reuse, R15.reuse, RZ, 0x3 ;  /* 0x0000000f0e0a7211 */ /* 0x0c0fe400078f18ff */
[----:B------:R-:W-:Y:S02]  /*0cb0*/  LEA.HI R2, R14, R15, RZ, 0x4 ;  /* 0x0000000f0e027211 */ /* 0x000fe400078f20ff */
[----:B------:R-:W-:Y:S02]  /*0cc0*/  SHF.R.S32.HI R26, RZ, 0x3, R10 ;  /* 0x00000003ff1a7819 */ /* 0x000fe4000001140a */
[----:B-1----:R-:W-:Y:S02]  /*0cd0*/  LOP3.LUT R4, R10, 0xfffffff8, RZ, 0xc0, !PT ;  /* 0xfffffff80a047812 */ /* 0x002fe400078ec0ff */
[----:B------:R-:W-:Y:S01]  /*0ce0*/  SHF.R.S32.HI R3, RZ, 0x4, R2 ;  /* 0x00000004ff037819 */ /* 0x000fe20000011402 */
[----:B------:R-:W-:Y:S01]  /*0cf0*/  IMAD.SHL.U32 R6, R26, 0x40, RZ ;  /* 0x000000401a067824 */ /* 0x000fe200078e00ff */
[C---:B------:R-:W-:Y:S01]  /*0d00*/  LOP3.LUT R0, R2.reuse, 0xfffffff0, RZ, 0xc0, !PT ;  /* 0xfffffff002007812 */ /* 0x040fe200078ec0ff */
[----:B------:R-:W-:Y:S01]  /*0d10*/  IMAD.IADD R9, R15, 0x1, -R4 ;  /* 0x000000010f097824 */ /* 0x000fe200078e0a04 */
[----:B------:R-:W-:-:S03]  /*0d20*/  LEA.HI R5, R2, R3, RZ, 0x1 ;  /* 0x0000000302057211 */ /* 0x000fc600078f08ff */
[----:B------:R-:W-:Y:S01]  /*0d30*/  IMAD.IADD R2, R15, 0x1, -R0 ;  /* 0x000000010f027824 */ /* 0x000fe200078e0a00 */
[----:B------:R-:W-:Y:S01]  /*0d40*/  LOP3.LUT R0, R6, 0x1c0, RZ, 0xc0, !PT ;  /* 0x000001c006007812 */ /* 0x000fe200078ec0ff */
[----:B------:R-:W-:Y:S01]  /*0d50*/  IMAD.SHL.U32 R244, R9, 0x8, RZ ;  /* 0x0000000809f47824 */ /* 0x000fe200078e00ff */
[----:B------:R-:W-:Y:S01]  /*0d60*/  LOP3.LUT R5, R5, 0xfffffffe, RZ, 0xc0, !PT ;  /* 0xfffffffe05057812 */ /* 0x000fe200078ec0ff */
[C---:B------:R-:W-:Y:S01]  /*0d70*/  IMAD.SHL.U32 R7, R9.reuse, 0x40, RZ ;  /* 0x0000004009077824 */ /* 0x040fe200078e00ff */
[----:B------:R-:W-:Y:S01]  /*0d80*/  SHF.R.S32.HI R8, RZ, 0x1f, R2 ;  /* 0x0000001fff087819 */ /* 0x000fe20000011402 */
[----:B------:R-:W-:Y:S01]  /*0d90*/  IMAD R251, R9, 0x10, R26 ;  /* 0x0000001009fb7824 */ /* 0x000fe200078e021a */
[----:B------:R-:W-:Y:S01]  /*0da0*/  LOP3.LUT R6, R0, 0x38, R244, 0xf8, !PT ;  /* 0x0000003800067812 */ /* 0x000fe200078ef8f4 */
[----:B------:R-:W-:Y:S01]  /*0db0*/  IMAD.IADD R12, R3, 0x1, -R5 ;  /* 0x00000001030c7824 */ /* 0x000fe200078e0a05 */
[----:B------:R-:W-:Y:S02]  /*0dc0*/  SHF.R.U32.HI R4, RZ, 0x3, R0 ;  /* 0x00000003ff047819 */ /* 0x000fe40000011600 */
[----:B------:R-:W-:-:S02]  /*0dd0*/  LEA.HI R11, R8, R2, RZ, 0x3 ;  /* 0x00000002080b7211 */ /* 0x000fc400078f18ff */
[----:B------:R-:W-:Y:S02]  /*0de0*/  LOP3.LUT R0, R7, 0x1c0, RZ, 0xc0, !PT ;  /* 0x000001c007007812 */ /* 0x000fe400078ec0ff */
[----:B------:R-:W-:Y:S02]  /*0df0*/  LOP3.LUT R5, R6, R4, RZ, 0x3c, !PT ;  /* 0x0000000406057212 */ /* 0x000fe400078e3cff */
[-C--:B------:R-:W-:Y:S02]  /*0e00*/  LEA.HI R7, R14, R15.reuse, RZ, 0x6 ;  /* 0x0000000f0e077211 */ /* 0x080fe400078f30ff */
[----:B------:R-:W-:Y:S02]  /*0e10*/  LOP3.LUT R4, R11, 0xfffffff8, RZ, 0xc0, !PT ;  /* 0xfffffff80b047812 */ /* 0x000fe400078ec0ff */
[----:B------:R-:W-:Y:S02]  /*0e20*/  LOP3.LUT R6, R0, 0x8, R10, 0xf8, !PT ;  /* 0x0000000800067812 */ /* 0x000fe400078ef80a */
[----:B------:R-:W-:Y:S01]  /*0e30*/  SHF.R.U32.HI R3, RZ, 0x3, R0 ;  /* 0x00000003ff037819 */ /* 0x000fe20000011600 */
[----:B------:R-:W-:Y:S01]  /*0e40*/  IMAD.SHL.U32 R0, R7, 0x8, RZ ;  /* 0x0000000807007824 */ /* 0x000fe200078e00ff */
[-C--:B------:R-:W-:Y:S01]  /*0e50*/  LEA.HI R10, R14, R15.reuse, RZ, 0x2 ;  /* 0x0000000f0e0a7211 */ /* 0x080fe200078f10ff */
[----:B------:R-:W-:Y:S01]  /*0e60*/  IMAD.IADD R8, R2, 0x1, -R4 ;  /* 0x0000000102087824 */ /* 0x000fe200078e0a04 */
[----:B------:R-:W-:-:S02]  /*0e70*/  LEA.HI R2, R14, R15, RZ, 0x5 ;  /* 0x0000000f0e027211 */ /* 0x000fc400078f28ff */
[----:B------:R-:W-:Y:S02]  /*0e80*/  LOP3.LUT R13, R6, R3, RZ, 0x3c, !PT ;  /* 0x00000003060d7212 */ /* 0x000fe400078e3cff */
[--C-:B------:R-:W-:Y:S02]  /*0e90*/  SHF.R.S32.HI R93, RZ, 0x2, R10.reuse ;  /* 0x00000002ff5d7819 */ /* 0x100fe4000001140a */
[----:B------:R-:W-:Y:S02]  /*0ea0*/  SHF.R.S32.HI R3, RZ, 0x1f, R10 ;  /* 0x0000001fff037819 */ /* 0x000fe4000001140a */
[----:B------:R-:W-:Y:S02]  /*0eb0*/  LOP3.LUT R209, R5, 0x7ffffe00, R0, 0xf8, !PT ;  /* 0x7ffffe0005d17812 */ /* 0x000fe400078ef800 */
[----:B------:R-:W-:Y:S02]  /*0ec0*/  LOP3.LUT R0, R2, 0xffffffe0, RZ, 0xc0, !PT ;  /* 0xffffffe002007812 */ /* 0x000fe400078ec0ff */
[--C-:B------:R-:W-:Y:S01]  /*0ed0*/  SHF.R.S32.HI R7, RZ, 0x5, R2.reuse ;  /* 0x00000005ff077819 */ /* 0x100fe20000011402 */
[----:B------:R-:W-:Y:S01]  /*0ee0*/  IMAD.SHL.U32 R209, R209, 0x2, RZ ;  /* 0x00000002d1d17824 */ /* 0x000fe200078e00ff */
[----:B------:R-:W-:Y:S01]  /*0ef0*/  SHF.R.S32.HI R2, RZ, 0x1f, R2 ;  /* 0x0000001fff027819 */ /* 0x000fe20000011402 */
[----:B------:R-:W-:Y:S01]  /*0f00*/  IMAD.IADD R20, R15, 0x1, -R0 ;  /* 0x000000010f147824 */ /* 0x000fe200078e0a00 */
[----:B------:R-:W-:Y:S01]  /*0f10*/  LEA.HI R4, R3, R93, RZ, 0x3 ;  /* 0x0000005d03047211 */ /* 0x000fe200078f18ff */
[----:B------:R-:W-:Y:S01]  /*0f20*/  IMAD.SHL.U32 R19, R7, 0x200, RZ ;  /* 0x0000020007137824 */ /* 0x000fe200078e00ff */
[----:B------:R-:W-:-:S02]  /*0f30*/  LOP3.LUT R3, R10, 0xfffffffc, RZ, 0xc0, !PT ;  /* 0xfffffffc0a037812 */ /* 0x000fc400078ec0ff */
[----:B------:R-:W-:Y:S02]  /*0f40*/  LEA.HI R0, R2, R7, RZ, 0x2 ;  /* 0x0000000702007211 */ /* 0x000fe400078f10ff */
[----:B------:R-:W-:Y:S01]  /*0f50*/  LOP3.LUT R2, R4, 0xfffffff8, RZ, 0xc0, !PT ;  /* 0xfffffff804027812 */ /* 0x000fe200078ec0ff */
[----:B------:R-:W-:Y:S01]  /*0f60*/  IMAD.IADD R94, R15, 0x1, -R3 ;  /* 0x000000010f5e7824 */ /* 0x000fe200078e0a03 */
[----:B------:R-:W-:Y:S02]  /*0f70*/  SHF.R.S32.HI R4, RZ, 0x1f, R20 ;  /* 0x0000001fff047819 */ /* 0x000fe40000011414 */
[----:B------:R-:W-:Y:S01]  /*0f80*/  LOP3.LUT R3, R0, 0xffffffc, RZ, 0xc0, !PT ;  /* 0x0ffffffc00037812 */ /* 0x000fe200078ec0ff */
[----:B------:R-:W-:Y:S01]  /*0f90*/  IMAD.IADD R0, R93, 0x1, -R2 ;  /* 0x000000015d007824 */ /* 0x000fe200078e0a02 */
[C---:B------:R-:W-:Y:S01]  /*0fa0*/  LEA.HI R2, R94.reuse, R94, RZ, 0x1 ;  /* 0x0000005e5e027211 */ /* 0x040fe200078f08ff */
[----:B------:R-:W-:Y:S01]  /*0fb0*/  IMAD.SHL.U32 R86, R94, 0x4, RZ ;  /* 0x000000045e567824 */ /* 0x000fe200078e00ff */
[----:B------:R-:W-:Y:S01]  /*0fc0*/  LEA.HI R10, R4, R20, RZ, 0x2 ;  /* 0x00000014040a7211 */ /* 0x000fe200078f10ff */
[----:B------:R-:W-:Y:S01]  /*0fd0*/  IMAD.IADD R5, R7, 0x1, -R3 ;  /* 0x0000000107057824 */ /* 0x000fe200078e0a03 */
[C---:B------:R-:W-:Y:S01]  /*0fe0*/  LOP3.LUT R3, R2.reuse, 0x1ffffffe, RZ, 0xc0, !PT ;  /* 0x1ffffffe02037812 */ /* 0x040fe200078ec0ff */
[----:B------:R-:W-:Y:S01]  /*0ff0*/  IMAD.SHL.U32 R2, R2, 0x20, RZ ;  /* 0x0000002002027824 */ /* 0x000fe200078e00ff */
[----:B------:R-:W-:Y:S01]  /*1000*/  SHF.R.S32.HI R4, RZ, 0x2, R10 ;  /* 0x00000002ff047819 */ /* 0x000fe2000001140a */
[----:B------:R-:W-:Y:S01]  /*1010*/  IMAD.SHL.U32 R84, R94, 0x8, RZ ;  /* 0x000000085e547824 */ /* 0x000fe200078e00ff */
[----:B------:R-:W-:Y:S01]  /*1020*/  LOP3.LUT R6, R0, 0x1, RZ, 0xc0, !PT ;  /* 0x0000000100067812 */ /* 0x000fe200078ec0ff */
[----:B------:R-:W-:Y:S01]  /*1030*/  IMAD.IADD R3, R94, 0x1, -R3 ;  /* 0x000000015e037824 */ /* 0x000fe200078e0a03 */
[----:B------:R-:W-:Y:S01]  /*1040*/  LOP3.LUT R2, R2, 0xffffffc0, RZ, 0xc0, !PT ;  /* 0xffffffc002027812 */ /* 0x000fe200078ec0ff */
[----:B------:R-:W-:Y:S01]  /*1050*/  IMAD R27, R5, 0x10, R4 ;  /* 0x00000010051b7824 */ /* 0x000fe200078e0204 */
[C---:B------:R-:W-:Y:S01]  /*1060*/  LOP3.LUT P2, RZ, R0.reuse, 0x4, RZ, 0xc0, !PT ;  /* 0x0000000400ff7812 */ /* 0x040fe2000784c0ff */
[C---:B------:R-:W-:Y:S01]  /*1070*/  IMAD.SHL.U32 R4, R0.reuse, 0x40, RZ ;  /* 0x0000004000047824 */ /* 0x040fe200078e00ff */
[----:B------:R-:W-:Y:S01]  /*1080*/  LOP3.LUT P0, RZ, R0, 0x2, RZ, 0xc0, !PT ;  /* 0x0000000200ff7812 */ /* 0x000fe2000780c0ff */
[----:B------:R-:W-:Y:S01]  /*1090*/  IMAD.SHL.U32 R0, R8, 0x40, RZ ;  /* 0x0000004008007824 */ /* 0x000fe200078e00ff */
[----:B------:R-:W-:Y:S01]  /*10a0*/  ISETP.NE.U32.AND P1, PT, R6, 0x1, PT ;  /* 0x000000010600780c */ /* 0x000fe20003f25070 */
[----:B------:R-:W-:Y:S01]  /*10b0*/  IMAD R14, R3, 0x8, R2 ;  /* 0x00000008030e7824 */ /* 0x000fe200078e0202 */
[----:B------:R-:W-:Y:S01]  /*10c0*/  LOP3.LUT R22, R4, 0x1c0, RZ, 0xc0, !PT ;  /* 0x000001c004167812 */ /* 0x000fe200078ec0ff */
[----:B------:R-:W-:Y:S01]  /*10d0*/  IMAD.SHL.U32 R2, R12, 0x8, RZ ;  /* 0x000000080c027824 */ /* 0x000fe200078e00ff */
[----:B------:R-:W-:Y:S01]  /*10e0*/  LOP3.LUT R0, R0, 0x1c0, RZ, 0xc0, !PT ;  /* 0x000001c000007812 */ /* 0x000fe200078ec0ff */
[----:B------:R-:W-:Y:S01]  /*10f0*/  IMAD.SHL.U32 R5, R7, 0x400, RZ ;  /* 0x0000040007057824 */ /* 0x000fe200078e00ff */
[----:B------:R-:W-:Y:S01]  /*1100*/  SHF.R.U32.HI R21, RZ, 0x3, R22 ;  /* 0x00000003ff157819 */ /* 0x000fe20000011616 */
[----:B------:R-:W-:Y:S01]  /*1110*/  IMAD.SHL.U32 R3, R11, 0x40, RZ ;  /* 0x000000400b037824 */ /* 0x000fe200078e00ff */
[----:B------:R-:W-:Y:S01]  /*1120*/  LOP3.LUT R2, R0, 0x8, R2, 0xf8, !PT ;  /* 0x0000000800027812 */ /* 0x000fe200078ef802 */
[----:B------:R-:W-:Y:S01]  /*1130*/  IMAD R6, R94, 0x2, R5 ;  /* 0x000000025e067824 */ /* 0x000fe200078e0205 */
[----:B------:R-:W-:Y:S01]  /*1140*/  SHF.R.U32.HI R0, RZ, 0x3, R0 ;  /* 0x00000003ff007819 */ /* 0x000fe20000011600 */
[----:B------:R-:W-:Y:S01]  /*1150*/  STL [R1+0xe4], R27 ;  /* 0x0000e41b01007387 */ /* 0x000fe20000100800 */
[----:B------:R-:W-:-:S02]  /*1160*/  LOP3.LUT R4, R21, R22, RZ, 0xfc, !PT ;  /* 0x0000001615047212 */ /* 0x000fc400078efcff */
[----:B------:R-:W-:Y:S01]  /*1170*/  LOP3.LUT R0, R2, R0, RZ, 0x3c, !PT ;  /* 0x0000000002007212 */ /* 0x000fe200078e3cff */
[----:B------:R-:W-:Y:S01]  /*1180*/  IMAD R2, R12, 0x200, R13 ;  /* 0x000002000c027824 */ /* 0x000fe200078e020d */
[----:B------:R-:W-:Y:S01]  /*1190*/  LOP3.LUT R3, R3, 0xfffffe00, RZ, 0xc0, !PT ;  /* 0xfffffe0003037812 */ /* 0x000fe200078ec0ff */
[----:B------:R-:W-:Y:S01]  /*11a0*/  IMAD.IADD R15, R6, 0x1, R4 ;  /* 0x00000001060f7824 */ /* 0x000fe200078e0204 */
[C---:B------:R-:W-:Y:S01]  /*11b0*/  IADD3 R25, R93.reuse, 0x20, RZ ;  /* 0x000000205d197810 */ /* 0x040fe20007ffe0ff */
[----:B------:R-:W-:Y:S01]  /*11c0*/  STL [R1+0x38], R22 ;  /* 0x0000381601007387 */ /* 0x000fe20000100800 */
[C---:B------:R-:W-:Y:S02]  /*11d0*/  IADD3 R24, R93.reuse, 0x60, RZ ;  /* 0x000000605d187810 */ /* 0x040fe40007ffe0ff */
[----:B------:R-:W-:Y:S01]  /*11e0*/  IADD3 R23, R93, 0x40, RZ ;  /* 0x000000405d177810 */ /* 0x000fe20007ffe0ff */
[----:B------:R-:W-:Y:S01]  /*11f0*/  IMAD.SHL.U32 R6, R25, 0x40, RZ ;  /* 0x0000004019067824 */ /* 0x000fe200078e00ff */
[CC--:B------:R-:W-:Y:S01]  /*1200*/  IADD3 R4, R0.reuse, R3.reuse, R5 ;  /* 0x0000000300047210 */ /* 0x0c0fe20007ffe005 */
[----:B------:R-:W-:Y:S01]  /*1210*/  STL [R1+0x3c], R21 ;  /* 0x00003c1501007387 */ /* 0x000fe20000100800 */
[----:B------:R-:W-:Y:S01]  /*1220*/  LOP3.LUT R5, R0, R3, RZ, 0xfc, !PT ;  /* 0x0000000300057212 */ /* 0x000fe200078efcff */
[----:B------:R-:W-:Y:S01]  /*1230*/  IMAD.SHL.U32 R0, R24, 0x40, RZ ;  /* 0x0000004018007824 */ /* 0x000fe200078e00ff */
[C---:B------:R-:W-:Y:S01]  /*1240*/  LOP3.LUT P6, RZ, R8.reuse, 0x2, RZ, 0xc0, !PT ;  /* 0x0000000208ff7812 */ /* 0x040fe200078cc0ff */
[----:B------:R-:W-:Y:S01]  /*1250*/  IMAD.SHL.U32 R3, R23, 0x40, RZ ;  /* 0x0000004017037824 */ /* 0x000fe200078e00ff */
[----:B------:R-:W-:-:S02]  /*1260*/  LOP3.LUT P5, RZ, R8, 0x4, RZ, 0xc0, !PT ;  /* 0x0000000408ff7812 */ /* 0x000fc400078ac0ff */
[----:B------:R-:W-:Y:S02]  /*1270*/  SHF.R.S32.HI R7, RZ, 0x1f, R25 ;  /* 0x0000001fff077819 */ /* 0x000fe40000011419 */
[----:B------:R-:W-:Y:S02]  /*1280*/  SHF.R.S32.HI R8, RZ, 0x1f, R23 ;  /* 0x0000001fff087819 */ /* 0x000fe40000011417 */
[C---:B------:R-:W-:Y:S02]  /*1290*/  LOP3.LUT P4, RZ, R9.reuse, 0x2, RZ, 0xc0, !PT ;  /* 0x0000000209ff7812 */ /* 0x040fe4000788c0ff */
[----:B------:R-:W-:Y:S02]  /*12a0*/  LOP3.LUT P3, RZ, R9, 0x4, RZ, 0xc0, !PT ;  /* 0x0000000409ff7812 */ /* 0x000fe4000786c0ff */
[----:B------:R-:W-:Y:S02]  /*12b0*/  SHF.R.S32.HI R9, RZ, 0x1f, R24 ;  /* 0x0000001fff097819 */ /* 0x000fe40000011418 */
[----:B------:R-:W-:-:S02]  /*12c0*/  LOP3.LUT R11, R6, 0x1c0, RZ, 0xc0, !PT ;  /* 0x000001c0060b7812 */ /* 0x000fc400078ec0ff */
[----:B------:R-:W-:Y:S02]  /*12d0*/  LEA.HI R7, R7, R25, RZ, 0x3 ;  /* 0x0000001907077211 */ /* 0x000fe400078f18ff */
[----:B------:R-:W-:Y:S02]  /*12e0*/  LEA.HI R6, R8, R23, RZ, 0x3 ;  /* 0x0000001708067211 */ /* 0x000fe400078f18ff */
[----:B------:R-:W-:Y:S01]  /*12f0*/  LOP3.LUT R13, R0, 0x1c0, RZ, 0xc0, !PT ;  /* 0x000001c0000d7812 */ /* 0x000fe200078ec0ff */
[----:B------:R-:W-:Y:S01]  /*1300*/  IMAD.SHL.U32 R8, R7, 0x40, RZ ;  /* 0x0000004007087824 */ /* 0x000fe200078e00ff */
[----:B------:R-:W-:Y:S01]  /*1310*/  IADD3 R88, R86, 0x10, RZ ;  /* 0x0000001056587810 */ /* 0x000fe20007ffe0ff */
[----:B------:R-:W-:Y:S01]  /*1320*/  IMAD.SHL.U32 R7, R6, 0x40, RZ ;  /* 0x0000004006077824 */ /* 0x000fe200078e00ff */
[----:B------:R-:W-:Y:S02]  /*1330*/  LOP3.LUT R23, R3, 0x1c0, RZ, 0xc0, !PT ;  /* 0x000001c003177812 */ /* 0x000fe400078ec0ff */
[----:B------:R-:W-:-:S02]  /*1340*/  LEA.HI R3, R9, R24, RZ, 0x3 ;  /* 0x0000001809037211 */ /* 0x000fc400078f18ff */
[----:B------:R-:W-:Y:S02]  /*1350*/  LOP3.LUT R9, R10, 0x7ffffffc, RZ, 0xc0, !PT ;  /* 0x7ffffffc0a097812 */ /* 0x000fe400078ec0ff */
[----:B------:R-:W-:Y:S01]  /*1360*/  LOP3.LUT R10, R13, 0x38, R84, 0xf8, !PT ;  /* 0x000000380d0a7812 */ /* 0x000fe200078ef854 */
[----:B------:R-:W-:Y:S01]  /*1370*/  IMAD.SHL.U32 R6, R3, 0x40, RZ ;  /* 0x0000004003067824 */ /* 0x000fe200078e00ff */
[----:B------:R-:W-:Y:S01]  /*1380*/  SHF.R.U32.HI R24, RZ, 0x3, R13 ;  /* 0x00000003ff187819 */ /* 0x000fe2000001160d */
[----:B------:R-:W-:Y:S01]  /*1390*/  IMAD.SHL.U32 R13, R88, 0x2, RZ ;  /* 0x00000002580d7824 */ /* 0x000fe200078e00ff */
[----:B------:R-:W-:Y:S01]  /*13a0*/  SHF.R.S32.HI R3, RZ, 0x1f, R88 ;  /* 0x0000001fff037819 */ /* 0x000fe20000011458 */
[----:B------:R-:W-:Y:S01]  /*13b0*/  IMAD.IADD R9, R20, 0x1, -R9 ;  /* 0x0000000114097824 */ /* 0x000fe200078e0a09 */
[----:B------:R-:W-:Y:S02]  /*13c0*/  LOP3.LUT R12, R11, 0x38, R84, 0xf8, !PT ;  /* 0x000000380b0c7812 */ /* 0x000fe400078ef854 */
[----:B------:R1:W-:Y:S01]  /*13d0*/  STL [R1+0xd8], R13 ;  /* 0x0000d80d01007387 */ /* 0x0003e20000100800 */
[----:B------:R-:W-:Y:S01]  /*13e0*/  SHF.L.U64.HI R3, R88, 0x1, R3 ;  /* 0x0000000158037819 */ /* 0x000fe20000010203 */
[----:B------:R-:W-:Y:S01]  /*13f0*/  IMAD.SHL.U32 R20, R9, 0x2, RZ ;  /* 0x0000000209147824 */ /* 0x000fe200078e00ff */
[----:B------:R-:W-:-:S02]  /*1400*/  SHF.R.U32.HI R26, RZ, 0x3, R11 ;  /* 0x00000003ff1a7819 */ /* 0x000fc4000001160b */
[--C-:B------:R-:W-:Y:S02]  /*1410*/  LOP3.LUT R11, R23, 0x38, R84.reuse, 0xf8, !PT ;  /* 0x00000038170b7812 */ /* 0x100fe400078ef854 */
[----:B------:R-:W-:Y:S02]  /*1420*/  SHF.R.U32.HI R25, RZ, 0x3, R23 ;  /* 0x00000003ff197819 */ /* 0x000fe40000011617 */
[----:B------:R-:W-:Y:S02]  /*1430*/  LOP3.LUT R7, R7, 0xfffffe00, RZ, 0xc0, !PT ;  /* 0xfffffe0007077812 */ /* 0x000fe400078ec0ff */
[----:B------:R-:W-:Y:S02]  /*1440*/  LOP3.LUT R23, R6, 0xfffffe00, RZ, 0xc0, !PT ;  /* 0xfffffe0006177812 */ /* 0x000fe400078ec0ff */
[----:B------:R-:W-:Y:S02]  /*1450*/  LOP3.LUT R9, R22, 0x38, R84, 0xf8, !PT ;  /* 0x0000003816097812 */ /* 0x000fe400078ef854 */
[----:B------:R-:W-:-:S02]  /*1460*/  LEA R95, R2, 0x2900, 0x1 ;  /* 0x00002900025f7811 */ /* 0x000fc400078e08ff */
[----:B------:R-:W-:Y:S02]  /*1470*/  LOP3.LUT R9, R19, R9, R21, 0xf6, !PT ;  /* 0x0000000913097212 */ /* 0x000fe400078ef615 */
[C---:B------:R-:W-:Y:S02]  /*1480*/  SEL R6, R17.reuse, 0xffffffe0, !P0 ;  /* 0xffffffe011067807 */ /* 0x040fe40004000000 */
[----:B------:R-:W-:Y:S02]  /*1490*/  SEL R2, R17, 0xffffffe0, !P6 ;  /* 0xffffffe011027807 */ /* 0x000fe40007000000 */
[----:B------:R-:W-:Y:S02]  /*14a0*/  SEL R0, R16, 0xffffffc0, !P3 ;  /* 0xffffffc010007807 */ /* 0x000fe40005800000 */
[----:B-1----:R-:W-:Y:S02]  /*14b0*/  LOP3.LUT R13, R8, 0xfffffe00, RZ, 0xc0, !PT ;  /* 0xfffffe00080d7812 */ /* 0x002fe400078ec0ff */
[----:B------:R-:W-:Y:S01]  /*14c0*/  SEL R8, R16, 0xffffffc0, !P2 ;  /* 0xffffffc010087807 */ /* 0x000fe20005000000 */
[----:B------:R-:W-:Y:S01]  /*14d0*/  IMAD.IADD R197, R95, 0x1, R0 ;  /* 0x000000015fc57824 */ /* 0x000fe200078e0200 */
[----:B------:R-:W-:Y:S01]  /*14e0*/  IADD3 R17, R20, 0x18, RZ ;  /* 0x0000001814117810 */ /* 0x000fe20007ffe0ff */
[----:B------:R1:W-:Y:S01]  /*14f0*/  STL [R1+0x44], R13 ;  /* 0x0000440d01007387 */ /* 0x0003e20000100800 */
[----:B------:R-:W-:-:S02]  /*1500*/  LEA R9, R9, 0x5100, 0x1 ;  /* 0x0000510009097811 */ /* 0x000fc400078e08ff */
[C---:B------:R-:W-:Y:S01]  /*1510*/  IADD3 R202, R95.reuse, 0x20, RZ ;  /* 0x000000205fca7810 */ /* 0x040fe20007ffe0ff */
[----:B------:R2:W-:Y:S01]  /*1520*/  STL [R1+0xd4], R3 ;  /* 0x0000d40301007387 */ /* 0x0005e20000100800 */
[----:B------:R-:W-:Y:S02]  /*1530*/  @P4 IADD3 R202, R95, -0x20, RZ ;  /* 0xffffffe05fca4810 */ /* 0x000fe40007ffe0ff */
[----:B------:R-:W-:Y:S01]  /*1540*/  LEA R198, R4, 0x5100, 0x1 ;  /* 0x0000510004c67811 */ /* 0x000fe200078e08ff */
[----:B------:R3:W-:Y:S01]  /*1550*/  STL [R1+0x40], R7 ;  /* 0x0000400701007387 */ /* 0x0007e20000100800 */
[----:B------:R-:W-:Y:S01]  /*1560*/  LEA R192, R5, 0x100, 0x1 ;  /* 0x0000010005c07811 */ /* 0x000fe200078e08ff */
[----:B------:R-:W-:Y:S01]  /*1570*/  IMAD.IADD R194, R0, 0x1, R202 ;  /* 0x0000000100c27824 */ /* 0x000fe200078e02ca */
[----:B------:R-:W-:Y:S01]  /*1580*/  IADD3 R208, R84, 0x20, RZ ;  /* 0x0000002054d07810 */ /* 0x000fe20007ffe0ff */
[----:B------:R-:W-:Y:S01]  /*1590*/  STL [R1+0xe0], R23 ;  /* 0x0000e01701007387 */ /* 0x000fe20000100800 */
[----:B------:R-:W-:Y:S01]  /*15a0*/  SHF.R.S32.HI R245, RZ, 0x1f, R244 ;  /* 0x0000001ffff57819 */ /* 0x000fe200000114f4 */
[----:B------:R-:W-:Y:S01]  /*15b0*/  IMAD.IADD R201, R198, 0x1, R2 ;  /* 0x00000001c6c97824 */ /* 0x000fe200078e0202 */
[----:B------:R-:W-:Y:S01]  /*15c0*/  SHF.R.S32.HI R85, RZ, 0x1f, R84 ;  /* 0x0000001fff557819 */ /* 0x000fe20000011454 */
[----:B------:R-:W-:Y:S01]  /*15d0*/  IMAD.IADD R196, R2, 0x1, R192 ;  /* 0x0000000102c47824 */ /* 0x000fe200078e02c0 */
[----:B------:R-:W-:-:S02]  /*15e0*/  SHF.R.S32.HI R250, RZ, 0x1f, R208 ;  /* 0x0000001ffffa7819 */ /* 0x000fc400000114d0 */
[C---:B------:R-:W-:Y:S02]  /*15f0*/  IADD3 R206, R202.reuse, 0x800, RZ ;  /* 0x00000800cace7810 */ /* 0x040fe40007ffe0ff */
[C---:B------:R-:W-:Y:S02]  /*1600*/  IADD3 R205, R202.reuse, 0x1000, RZ ;  /* 0x00001000cacd7810 */ /* 0x040fe40007ffe0ff */
[----:B------:R-:W-:Y:S02]  /*1610*/  IADD3 R204, R202, 0x1800, RZ ;  /* 0x00001800cacc7810 */ /* 0x000fe40007ffe0ff */
[----:B-1----:R-:W-:Y:S02]  /*1620*/  LOP3.LUT R13, R13, R12, R26, 0xf6, !PT ;  /* 0x0000000c0d0d7212 */ /* 0x002fe400078ef61a */
[----:B------:R-:W-:Y:S01]  /*1630*/  LOP3.LUT R12, R7, R11, R25, 0xf6, !PT ;  /* 0x0000000b070c7212 */ /* 0x000fe200078ef619 */
[----:B--2---:R-:W-:Y:S01]  /*1640*/  IMAD.IADD R3, R27, 0x1, R14 ;  /* 0x000000011b037824 */ /* 0x004fe200078e020e */
[----:B------:R-:W-:-:S02]  /*1650*/  LOP3.LUT R11, R23, R10, R24, 0xf6, !PT ;  /* 0x0000000a170b7212 */ /* 0x000fc400078ef618 */
[----:B------:R-:W-:Y:S02]  /*1660*/  LEA R13, R13, 0x5100, 0x1 ;  /* 0x000051000d0d7811 */ /* 0x000fe400078e08ff */
[----:B------:R1:W-:Y:S01]  /*1670*/  STL [R1+0xe8], R3 ;  /* 0x0000e80301007387 */ /* 0x0003e20000100800 */
[----:B------:R-:W-:Y:S02]  /*1680*/  LEA R12, R12, 0x5100, 0x1 ;  /* 0x000051000c0c7811 */ /* 0x000fe400078e08ff */
[----:B------:R-:W-:Y:S01]  /*1690*/  LEA R11, R11, 0x5100, 0x1 ;  /* 0x000051000b0b7811 */ /* 0x000fe200078e08ff */
[----:B------:R-:W-:Y:S01]  /*16a0*/  STL [R1+0x74], R20 ;  /* 0x0000741401007387 */ /* 0x000fe20000100800 */
[----:B---3--:R-:W-:Y:S02]  /*16b0*/  SEL R7, R18, 0x10, !P1 ;  /* 0x0000001012077807 */ /* 0x008fe40004800000 */
[C---:B------:R-:W-:Y:S01]  /*16c0*/  IADD3 R18, R20.reuse, 0x10, RZ ;  /* 0x0000001014127810 */ /* 0x040fe20007ffe0ff */
[----:B------:R2:W-:Y:S01]  /*16d0*/  STL [R1+0xd0], R13 ;  /* 0x0000d00d01007387 */ /* 0x0005e20000100800 */
[----:B------:R-:W-:-:S02]  /*16e0*/  IADD3 R14, R20, 0x28, RZ ;  /* 0x00000028140e7810 */ /* 0x000fc40007ffe0ff */
[----:B------:R-:W-:Y:S01]  /*16f0*/  IADD3 R203, R202, 0x2000, RZ ;  /* 0x00002000cacb7810 */ /* 0x000fe20007ffe0ff */
[----:B------:R3:W-:Y:S04]  /*1700*/  STL [R1+0xcc], R12 ;  /* 0x0000cc0c01007387 */ /* 0x0007e80000100800 */
[----:B------:R4:W-:Y:S01]  /*1710*/  STL [R1+0xc8], R11 ;  /* 0x0000c80b01007387 */ /* 0x0009e20000100800 */
[----:B-1----:R-:W-:-:S04]  /*1720*/  LOP3.LUT R3, R22, 0x18, R84, 0xf8, !PT ;  /* 0x0000001816037812 */ /* 0x002fc800078ef854 */
[----:B------:R-:W-:Y:S02]  /*1730*/  LOP3.LUT R10, R19, R3, R21, 0xf6, !PT ;  /* 0x00000003130a7212 */ /* 0x000fe400078ef615 */
[----:B------:R-:W-:Y:S02]  /*1740*/  IADD3 R19, R20, 0x8, RZ ;  /* 0x0000000814137810 */ /* 0x000fe40007ffe0ff */
[----:B------:R-:W-:Y:S02]  /*1750*/  SEL R3, R16, 0xffffffc0, !P5 ;  /* 0xffffffc010037807 */ /* 0x000fe40006800000 */
[C---:B------:R-:W-:Y:S01]  /*1760*/  IADD3 R16, R20.reuse, 0x20, RZ ;  /* 0x0000002014107810 */ /* 0x040fe20007ffe0ff */
[----:B------:R-:W-:Y:S01]  /*1770*/  STL [R1+0x6c], R19 ;  /* 0x00006c1301007387 */ /* 0x000fe20000100800 */
[----:B--2---:R-:W-:Y:S01]  /*1780*/  IADD3 R13, R20, 0x30, RZ ;  /* 0x00000030140d7810 */ /* 0x004fe20007ffe0ff */
[----:B------:R-:W-:Y:S01]  /*1790*/  IMAD.IADD R199, R198, 0x1, R3 ;  /* 0x00000001c6c77824 */ /* 0x000fe200078e0203 */
[----:B---3--:R-:W-:Y:S01]  /*17a0*/  IADD3 R12, R20, 0x38, RZ ;  /* 0x00000038140c7810 */ /* 0x008fe20007ffe0ff */
[----:B------:R-:W-:Y:S01]  /*17b0*/  STL [R1+0x68], R18 ;  /* 0x0000681201007387 */ /* 0x000fe20000100800 */
[----:B----4-:R-:W-:Y:S01]  /*17c0*/  SHF.R.S32.HI R11, RZ, 0x1f, R19 ;  /* 0x0000001fff0b7819 */ /* 0x010fe20000011413 */
[----:B------:R-:W-:Y:S01]  /*17d0*/  IMAD.IADD R193, R3, 0x1, R192 ;  /* 0x0000000103c17824 */ /* 0x000fe200078e02c0 */
[----:B------:R-:W-:Y:S01]  /*17e0*/  LEA R248, R10, 0x100, 0x1 ;  /* 0x000001000af87811 */ /* 0x000fe200078e08ff */
[----:B------:R-:W-:Y:S01]  /*17f0*/  STL [R1+0x64], R17 ;  /* 0x0000641101007387 */ /* 0x000fe20000100800 */
[----:B------:R-:W-:Y:S01]  /*1800*/  SHF.R.S32.HI R10, RZ, 0x1f, R18 ;  /* 0x0000001fff0a7819 */ /* 0x000fe20000011412 */
[----:B------:R-:W-:-:S02]  /*1810*/  IMAD.IADD R200, R2, 0x1, R199 ;  /* 0x0000000102c87824 */ /* 0x000fc400078e02c7 */
[----:B------:R-:W-:Y:S01]  /*1820*/  STL [R1+0x60], R16 ;  /* 0x0000601001007387 */ /* 0x000fe20000100800 */
[----:B------:R-:W-:Y:S02]  /*1830*/  IMAD.IADD R249, R8, 0x1, R248 ;  /* 0x0000000108f97824 */ /* 0x000fe400078e02f8 */
[----:B------:R-:W-:Y:S01]  /*1840*/  IMAD.IADD R195, R2, 0x1, R193 ;  /* 0x0000000102c37824 */ /* 0x000fe200078e02c1 */
[----:B------:R-:W-:Y:S04]  /*1850*/  STL [R1+0x5c], R14 ;  /* 0x00005c0e01007387 */ /* 0x000fe80000100800 */
[----:B------:R-:W-:Y:S04]  /*1860*/  STL [R1+0x58], R13 ;  /* 0x0000580d01007387 */ /* 0x000fe80000100800 */
[----:B------:R1:W-:Y:S04]  /*1870*/  STL [R1+0xc4], R9 ;  /* 0x0000c40901007387 */ /* 0x0003e80000100800 */
[----:B------:R-:W-:Y:S04]  /*1880*/  STL [R1+0x54], R12 ;  /* 0x0000540c01007387 */ /* 0x000fe80000100800 */
[----:B------:R2:W-:Y:S04]  /*1890*/  STL [R1+0xb8], R11 ;  /* 0x0000b80b01007387 */ /* 0x0005e80000100800 */
[----:B------:R3:W-:Y:S01]  /*18a0*/  STL [R1+0xb4], R10 ;  /* 0x0000b40a01007387 */ /* 0x0007e20000100800 */
[----:B-1----:R-:W-:-:S05]  /*18b0*/  SHF.R.S32.HI R9, RZ, 0x1f, R17 ;  /* 0x0000001fff097819 */ /* 0x002fca0000011411 */
[----:B------:R1:W-:Y:S01]  /*18c0*/  STL [R1+0xb0], R9 ;  /* 0x0000b00901007387 */ /* 0x0003e20000100800 */
[----:B--2---:R-:W-:Y:S02]  /*18d0*/  SHF.R.S32.HI R11, RZ, 0x1f, R16 ;  /* 0x0000001fff0b7819 */ /* 0x004fe40000011410 */
[----:B---3--:R-:W-:-:S03]  /*18e0*/  SHF.R.S32.HI R10, RZ, 0x1f, R14 ;  /* 0x0000001fff0a7819 */ /* 0x008fc6000001140e */
[----:B------:R2:W-:Y:S04]  /*18f0*/  STL [R1+0xac], R11 ;  /* 0x0000ac0b01007387 */ /* 0x0005e80000100800 */
[----:B------:R3:W-:Y:S01]  /*1900*/  STL [R1+0xa8], R10 ;  /* 0x0000a80a01007387 */ /* 0x0007e20000100800 */
[----:B-1----:R-:W-:-:S05]  /*1910*/  SHF.R.S32.HI R9, RZ, 0x1f, R13 ;  /* 0x0000001fff097819 */ /* 0x002fca000001140d */
[----:B------:R1:W-:Y:S01]  /*1920*/  STL [R1+0xa4], R9 ;  /* 0x0000a40901007387 */ /* 0x0003e20000100800 */
[----:B--2---:R-:W-:-:S05]  /*1930*/  LEA R11, R15, 0x80, 0x1 ;  /* 0x000000800f0b7811 */ /* 0x004fca00078e08ff */
[C---:B---3--:R-:W-:Y:S02]  /*1940*/  IMAD.IADD R10, R11.reuse, 0x1, R8 ;  /* 0x000000010b0a7824 */ /* 0x048fe400078e0208 */
[----:B------:R-:W-:Y:S02]  /*1950*/  IMAD.IADD R0, R11, 0x1, R6 ;  /* 0x000000010b007824 */ /* 0x000fe400078e0206 */
[----:B------:R-:W-:-:S04]  /*1960*/  IMAD.IADD R4, R6, 0x1, R10 ;  /* 0x0000000106047824 */ /* 0x000fc800078e020a */
[----:B------:R-:W-:Y:S01]  /*1970*/  IMAD.IADD R3, R7, 0x1, R4 ;  /* 0x0000000107037824 */ /* 0x000fe200078e0204 */
[----:B-1----:R-:W-:-:S05]  /*1980*/  SHF.R.S32.HI R9, RZ, 0x1f, R12 ;  /* 0x0000001fff097819 */ /* 0x002fca000001140c */
[----:B------:R1:W-:Y:S04]  /*1990*/  STL [R1+0xa0], R9 ;  /* 0x0000a00901007387 */ /* 0x0003e80000100800 */
[----:B------:R-:W-:Y:S04]  /*19a0*/  STL [R1+0x84], R11 ;  /* 0x0000840b01007387 */ /* 0x000fe80000100800 */
[----:B------:R-:W-:Y:S04]  /*19b0*/  STL [R1+0x88], R10 ;  /* 0x0000880a01007387 */ /* 0x000fe80000100800 */
[----:B------:R2:W-:Y:S01]  /*19c0*/  STL [R1+0x9c], R0 ;  /* 0x00009c0001007387 */ /* 0x0005e20000100800 */
[----:B-1----:R-:W-:-:S04]  /*19d0*/  IMAD.IADD R9, R11, 0x1, R7 ;  /* 0x000000010b097824 */ /* 0x002fc800078e0207 */
[----:B------:R-:W-:Y:S01]  /*19e0*/  IMAD.IADD R5, R9, 0x1, R6 ;  /* 0x0000000109057824 */ /* 0x000fe200078e0206 */
[----:B------:R-:W-:Y:S01]  /*19f0*/  STL [R1+0x94], R9 ;  /* 0x0000940901007387 */ /* 0x000fe20000100800 */
[----:B--2---:R-:W-:-:S05]  /*1a00*/  IMAD.IADD R0, R7, 0x1, R10 ;  /* 0x0000000107007824 */ /* 0x004fca00078e020a */
[----:B------:R1:W-:Y:S04]  /*1a10*/  STL [R1+0x90], R0 ;  /* 0x0000900001007387 */ /* 0x0003e80000100800 */
[----:B------:R2:W-:Y:S04]  /*1a20*/  STL [R1+0x98], R5 ;  /* 0x0000980501007387 */ /* 0x0005e80000100800 */
[----:B------:R2:W-:Y:S04]  /*1a30*/  STL [R1+0x8c], R4 ;  /* 0x00008c0401007387 */ /* 0x0005e80000100800 */
[----:B------:R2:W-:Y:S01]  /*1a40*/  STL [R1+0xc0], R3 ;  /* 0x0000c00301007387 */ /* 0x0005e20000100800 */
[----:B-1----:R-:W-:-:S05]  /*1a50*/  IMAD.IADD R0, R6, 0x1, R0 ;  /* 0x0000000106007824 */ /* 0x002fca00078e0200 */
[----:B------:R2:W-:Y:S02]  /*1a60*/  STL [R1+0xbc], R0 ;  /* 0x0000bc0001007387 */ /* 0x0005e40000100800 */
.L_x_410:
[----:B--2---:R-:W2:Y:S01]  /*1a70*/  LDL R0, [R1+0x34] ;  /* 0x0000340001007983 */ /* 0x004ea20000100800 */
[----:B------:R-:W-:Y:S01]  /*1a80*/  IMAD.MOV.U32 R2, RZ, RZ, 0x4 ;  /* 0x00000004ff027424 */ /* 0x000fe200078e00ff */
[----:B------:R-:W-:-:S04]  /*1a90*/  ISETP.NE.U32.AND P0, PT, RZ, c[0x0][0x370], PT ;  /* 0x0000dc00ff007a0c */ /* 0x000fc80003f05070 */
[----:B------:R-:W-:Y:S01]  /*1aa0*/  ISETP.NE.AND.EX P1, PT, RZ, c[0x0][0x374], PT, P0 ;  /* 0x0000dd00ff007a0c */ /* 0x000fe20003f25300 */
[----:B--2---:R-:W-:-:S05]  /*1ab0*/  IMAD.WIDE R2, R0, R2, c[0x0][0x588] ;  /* 0x0001620000027625 */ /* 0x004fca00078e0202 */
[----:B------:R-:W2:Y:S01]  /*1ac0*/  LDG.E R27, [R2.64] ;  /* 0x00000008021b7981 */ /* 0x000ea2000c1e1900 */
[----:B------:R-:W-:Y:S01]  /*1ad0*/  ISETP.NE.U32.AND P4, PT, RZ, c[0x0][0x360], PT ;  /* 0x0000d800ff007a0c */ /* 0x000fe20003f85070 */
[----:B------:R-:W-:Y:S01]  /*1ae0*/  IMAD.MOV.U32 R9, RZ, RZ, RZ ;  /* 0x000000ffff097224 */ /* 0x000fe200078e00ff */
[----:B------:R-:W-:Y:S02]  /*1af0*/  ISETP.NE.U32.AND P3, PT, RZ, c[0x0][0x348], PT ;  /* 0x0000d200ff007a0c */ /* 0x000fe40003f65070 */
[----:B------:R-:W-:Y:S02]  /*1b00*/  ISETP.NE.AND.EX P4, PT, RZ, c[0x0][0x364], PT, P4 ;  /* 0x0000d900ff007a0c */ /* 0x000fe40003f85340 */
[----:B------:R-:W-:Y:S02]  /*1b10*/  ISETP.NE.U32.AND P5, PT, RZ, c[0x0][0x350], PT ;  /* 0x0000d400ff007a0c */ /* 0x000fe40003fa5070 */
[----:B------:R-:W-:Y:S02]  /*1b20*/  ISETP.NE.U32.AND P6, PT, RZ, c[0x0][0x358], PT ;  /* 0x0000d600ff007a0c */ /* 0x000fe40003fc5070 */
[----:B------:R-:W-:-:S02]  /*1b30*/  ISETP.NE.AND.EX P3, PT, RZ, c[0x0][0x34c], PT, P3 ;  /* 0x0000d300ff007a0c */ /* 0x000fc40003f65330 */
[----:B------:R-:W-:Y:S02]  /*1b40*/  ISETP.NE.AND.EX P5, PT, RZ, c[0x0][0x354], PT, P5 ;  /* 0x0000d500ff007a0c */ /* 0x000fe40003fa5350 */
[----:B------:R-:W-:Y:S01]  /*1b50*/  ISETP.NE.AND.EX P6, PT, RZ, c[0x0][0x35c], PT, P6 ;  /* 0x0000d700ff007a0c */ /* 0x000fe20003fc5360 */
[----:B------:R-:W-:Y:S01]  /*1b60*/  IMAD.MOV.U32 R144, RZ, RZ, RZ ;  /* 0x000000ffff907224 */ /* 0x000fe200078e00ff */
[----:B------:R-:W-:Y:S01]  /*1b70*/  CS2R R12, SRZ ;  /* 0x00000000000c7805 */ /* 0x000fe2000001ff00 */
[----:B--2---:R-:W-:Y:S01]  /*1b80*/  SHF.R.S32.HI R28, RZ, 0x1f, R27 ;  /* 0x0000001fff1c7819 */ /* 0x004fe2000001141b */
[C---:B------:R-:W-:Y:S01]  /*1b90*/  IMAD.SHL.U32 R16, R27.reuse, 0x4, RZ ;  /* 0x000000041b107824 */ /* 0x040fe200078e00ff */
[C---:B------:R-:W-:Y:S01]  /*1ba0*/  @P1 LEA R4, P0, R27.reuse, c[0x0][0x370], 0x2 ;  /* 0x0000dc001b041a11 */ /* 0x040fe200078010ff */
[----:B------:R1:W-:Y:S01]  /*1bb0*/  STL [R1+0x50], R27 ;  /* 0x0000501b01007387 */ /* 0x0003e20000100800 */
[C-C-:B------:R-:W-:Y:S02]  /*1bc0*/  SHF.L.U64.HI R15, R27.reuse, 0x2, R28.reuse ;  /* 0x000000021b0f7819 */ /* 0x140fe4000001021c */
[----:B------:R-:W-:Y:S01]  /*1bd0*/  @P1 LEA.HI.X R5, R27, c[0x0][0x374], R28, 0x2, P0 ;  /* 0x0000dd001b051a11 */ /* 0x000fe200000f141c */
[----:B------:R1:W-:Y:S01]  /*1be0*/  STL [R1+0x78], R28 ;  /* 0x0000781c01007387 */ /* 0x0003e20000100800 */
[----:B------:R-:W-:-:S03]  /*1bf0*/  @P4 IADD3 R2, P0, R16, c[0x0][0x360], RZ ;  /* 0x0000d80010024a10 */ /* 0x000fc60007f1e0ff */
[----:B------:R2:W3:Y:S01]  /*1c00*/  @P1 LDG.E R9, [R4.64] ;  /* 0x0000000804091981 */ /* 0x0004e2000c1e1900 */
[C---:B------:R-:W-:Y:S02]  /*1c10*/  @P4 IADD3.X R3, R15.reuse, c[0x0][0x364], RZ, P0, !PT ;  /* 0x0000d9000f034a10 */ /* 0x040fe400007fe4ff */
[----:B------:R-:W-:Y:S01]  /*1c20*/  IADD3 R6, P2, R16, c[0x0][0x348], RZ ;  /* 0x0000d20010067a10 */ /* 0x000fe20007f5e0ff */
[----:B------:R1:W-:Y:S04]  /*1c30*/  STL [R1+0x48], R16 ;  /* 0x0000481001007387 */ /* 0x0003e80000100800 */
[----:B------:R4:W5:Y:S01]  /*1c40*/  @P4 LDG.E R147, [R2.64] ;  /* 0x0000000802934981 */ /* 0x000962000c1e1900 */
[----:B------:R-:W-:-:S03]  /*1c50*/  IADD3.X R7, R15, c[0x0][0x34c], RZ, P2, !PT ;  /* 0x0000d3000f077a10 */ /* 0x000fc600017fe4ff */
[----:B------:R1:W-:Y:S04]  /*1c60*/  STL [R1+0x4c], R15 ;  /* 0x00004c0f01007387 */ /* 0x0003e80000100800 */
[----:B------:R1:W5:Y:S01]  /*1c70*/  @P3 LDG.E R144, [R6.64] ;  /* 0x0000000806903981 */ /* 0x000362000c1e1900 */
[----:B--2---:R-:W-:-:S04]  /*1c80*/  IADD3 R4, P1, R16, c[0x0][0x350], RZ ;  /* 0x0000d40010047a10 */ /* 0x004fc80007f3e0ff */
[----:B------:R-:W-:Y:S02]  /*1c90*/  IADD3.X R5, R15, c[0x0][0x354], RZ, P1, !PT ;  /* 0x0000d5000f057a10 */ /* 0x000fe40000ffe4ff */
[----:B----4-:R-:W-:-:S03]  /*1ca0*/  IADD3 R2, P0, R16, c[0x0][0x358], RZ ;  /* 0x0000d60010027a10 */ /* 0x010fc60007f1e0ff */
[----:B------:R1:W5:Y:S01]  /*1cb0*/  @P5 LDG.E R13, [R4.64] ;  /* 0x00000008040d5981 */ /* 0x000362000c1e1900 */
[----:B------:R-:W-:-:S05]  /*1cc0*/  IADD3.X R3, R15, c[0x0][0x35c], RZ, P0, !PT ;  /* 0x0000d7000f037a10 */ /* 0x000fca00007fe4ff */
[----:B------:R1:W5:Y:S01]  /*1cd0*/  @P6 LDG.E R12, [R2.64] ;  /* 0x00000008020c6981 */ /* 0x000362000c1e1900 */
[----:B------:R-:W-:Y:S03]  /*1ce0*/  YIELD ;  /* 0x0000000000007946 */ /* 0x000fe60003800000 */
[----:B---3--:R1:W-:Y:S01]  /*1cf0*/  STL [R1+0x24], R9 ;  /* 0x0000240901007387 */ /* 0x0083e20000100800 */
[----:B------:R-:W-:Y:S05]  /*1d00*/  @P4 BRA `(.L_x_231) ;  /* 0x0000005000004947 */ /* 0x000fea0003800000 */
[----:B-----5:R-:W-:Y:S01]  /*1d10*/  MOV R147, c[0x0][0x168] ;  /* 0x00005a0000937a02 */ /* 0x020fe20000000f00 */
[----:B------:R-:W-:Y:S05]  /*1d20*/  @!P3 BRA `(.L_x_231) ;  /* 0x000000300000b947 */ /* 0x000fea0003800000 */
[----:B------:R-:W2:Y:S04]  /*1d30*/  LDG.E R8, [R6.64] ;  /* 0x0000000806087981 */ /* 0x000ea8000c1e1900 */
[----:B------:R-:W2:Y:S02]  /*1d40*/  LDG.E R0, [R6.64+0x4] ;  /* 0x0000040806007981 */ /* 0x000ea4000c1e1900 */
[----:B--2---:R-:W-:-:S02]  /*1d50*/  IADD3 R147, -R8, R0, RZ ;  /* 0x0000000008937210 */ /* 0x004fc40007ffe1ff */
.L_x_231:
[----:B------:R-:W-:-:S04]  /*1d60*/  ISETP.NE.U32.AND P0, PT, RZ, c[0x0][0x368], PT ;  /* 0x0000da00ff007a0c */ /* 0x000fc80003f05070 */
[----:B------:R-:W-:-:S13]  /*1d70*/  ISETP.NE.AND.EX P0, PT, RZ, c[0x0][0x36c], PT, P0 ;  /* 0x0000db00ff007a0c */ /* 0x000fda0003f05300 */
[----:B------:R-:W-:Y:S05]  /*1d80*/  @!P0 BRA `(.L_x_232) ;  /* 0x0000004000008947 */ /* 0x000fea0003800000 */
[----:B-1----:R-:W-:-:S04]  /*1d90*/  IADD3 R6, P0, R16, c[0x0][0x368], RZ ;  /* 0x0000da0010067a10 */ /* 0x002fc80007f1e0ff */
[----:B------:R-:W-:-:S05]  /*1da0*/  IADD3.X R7, R15, c[0x0][0x36c], RZ, P0, !PT ;  /* 0x0000db000f077a10 */ /* 0x000fca00007fe4ff */
[----:B------:R1:W5:Y:S01]  /*1db0*/  LDG.E R6, [R6.64] ;  /* 0x0000000806067981 */ /* 0x000362000c1e1900 */
[----:B------:R-:W-:Y:S05]  /*1dc0*/  BRA `(.L_x_233) ;  /* 0x0000005000007947 */ /* 0x000fea0003800000 */
.L_x_232:
[----:B-1----:R-:W-:Y:S01]  /*1dd0*/  MOV R6, UR6 ;  /* 0x0000000600067c02 */ /* 0x002fe20008000f00 */
[----:B------:R-:W-:Y:S05]  /*1de0*/  @!P5 BRA `(.L_x_233) ;  /* 0x000000300000d947 */ /* 0x000fea0003800000 */
[----:B------:R-:W2:Y:S04]  /*1df0*/  LDG.E R6, [R4.64] ;  /* 0x0000000804067981 */ /* 0x000ea8000c1e1900 */
[----:B------:R-:W2:Y:S02]  /*1e00*/  LDG.E R0, [R4.64+0x4] ;  /* 0x0000040804007981 */ /* 0x000ea4000c1e1900 */
[----:B--2---:R-:W-:Y:S02]  /*1e10*/  IADD3 R6, -R6, R0, RZ ;  /* 0x0000000006067210 */ /* 0x004fe40007ffe1ff */
.L_x_233:
[----:B------:R-:W2:Y:S04]  /*1e20*/  LDL R14, [R1+0x30] ;  /* 0x00003000010e7983 */ /* 0x000ea80000100800 */
[----:B------:R3:W4:Y:S04]  /*1e30*/  @P6 LDG.E R4, [R2.64] ;  /* 0x0000000802046981 */ /* 0x000728000c1e1900 */
[----:B------:R3:W4:Y:S01]  /*1e40*/  @P6 LDG.E R0, [R2.64+0x4] ;  /* 0x0000040802006981 */ /* 0x000722000c1e1900 */
[----:B------:R-:W-:Y:S01]  /*1e50*/  ISETP.NE.U32.AND P0, PT, RZ, c[0x0][0x378], PT ;  /* 0x0000de00ff007a0c */ /* 0x000fe20003f05070 */
[----:B-----5:R-:W-:-:S03]  /*1e60*/  IMAD.MOV.U32 R142, RZ, RZ, R6 ;  /* 0x000000ffff8e7224 */ /* 0x020fc600078e0006 */
[----:B------:R-:W-:-:S13]  /*1e70*/  ISETP.NE.AND.EX P1, PT, RZ, c[0x0][0x37c], PT, P0 ;  /* 0x0000df00ff007a0c */ /* 0x000fda0003f25300 */
[----:B---3--:R-:W-:-:S04]  /*1e80*/  @P1 IADD3 R2, P0, R16, c[0x0][0x378], RZ ;  /* 0x0000de0010021a10 */ /* 0x008fc80007f1e0ff */
[----:B------:R-:W-:-:S05]  /*1e90*/  @P1 IADD3.X R3, R15, c[0x0][0x37c], RZ, P0, !PT ;  /* 0x0000df000f031a10 */ /* 0x000fca00007fe4ff */
[----:B------:R3:W5:Y:S01]  /*1ea0*/  @P1 LDG.E R142, [R2.64] ;  /* 0x00000008028e1981 */ /* 0x000762000c1e1900 */
[----:B-1----:R-:W-:Y:S01]  /*1eb0*/  IMAD.IADD R7, R6, 0x1, -R9 ;  /* 0x0000000106077824 */ /* 0x002fe200078e0a09 */
[----:B------:R-:W-:Y:S01]  /*1ec0*/  BSSY B0, `(.L_x_234) ;  /* 0x0000031000007945 */ /* 0x000fe20003800000 */
[----:B---3--:R-:W-:Y:S01]  /*1ed0*/  IMAD.MOV.U32 R2, RZ, RZ, c[0x0][0x228] ;  /* 0x00008a00ff027624 */ /* 0x008fe200078e00ff */
[----:B--2---:R-:W-:-:S04]  /*1ee0*/  LOP3.LUT R3, R14, 0xff000000, RZ, 0xc0, !PT ;  /* 0xff0000000e037812 */ /* 0x004fc800078ec0ff */
[----:B------:R-:W-:Y:S01]  /*1ef0*/  SHF.R.U32.HI R3, RZ, 0x8, R3 ;  /* 0x00000008ff037819 */ /* 0x000fe20000011603 */
[----:B----4-:R-:W-:Y:S01]  /*1f00*/  @P6 IMAD.IADD R2, R0, 0x1, -R4 ;  /* 0x0000000100026824 */ /* 0x010fe200078e0a04 */
[----:B------:R-:W-:-:S03]  /*1f10*/  LOP3.LUT R4, R14, 0xff0000, RZ, 0xc0, !PT ;  /* 0x00ff00000e047812 */ /* 0x000fc600078ec0ff */
[----:B------:R-:W-:Y:S01]  /*1f20*/  IMAD.IADD R143, R7, 0x1, R2 ;  /* 0x00000001078f7824 */ /* 0x000fe200078e0202 */
[----:B------:R-:W-:-:S04]  /*1f30*/  LEA.HI R3, R4, R3, RZ, 0x10 ;  /* 0x0000000304037211 */ /* 0x000fc800078f80ff */
[----:B------:R-:W-:Y:S02]  /*1f40*/  SHF.R.U32.HI R5, RZ, 0x10, R3 ;  /* 0x00000010ff057819 */ /* 0x000fe40000011603 */
[----:B------:R-:W-:Y:S02]  /*1f50*/  LOP3.LUT R17, R3, 0xff, RZ, 0xc0, !PT ;  /* 0x000000ff03117812 */ /* 0x000fe400078ec0ff */
[C---:B------:R-:W-:Y:S01]  /*1f60*/  IADD3 R0, R143.reuse, 0x4f, RZ ;  /* 0x0000004f8f007810 */ /* 0x040fe20007ffe0ff */
[----:B------:R1:W-:Y:S01]  /*1f70*/  STL [R1+0x7c], R5 ;  /* 0x00007c0501007387 */ /* 0x0003e20000100800 */
[----:B------:R-:W-:Y:S02]  /*1f80*/  ISETP.GE.AND P0, PT, R143, 0x1, PT ;  /* 0x000000018f00780c */ /* 0x000fe40003f06270 */
[----:B------:R-:W-:Y:S01]  /*1f90*/  ISETP.NE.AND P1, PT, R5, RZ, PT ;  /* 0x000000ff0500720c */ /* 0x000fe20003f25270 */
[----:B------:R1:W-:Y:S01]  /*1fa0*/  STL [R1+0x80], R17 ;  /* 0x0000801101007387 */ /* 0x0003e20000100800 */
[----:B------:R-:W-:-:S02]  /*1fb0*/  IMAD.HI R0, R0, 0x66666667, RZ ;  /* 0x6666666700007827 */ /* 0x000fc400078e02ff */
[----:B------:R-:W-:-:S03]  /*1fc0*/  SEL R129, R5, c[0x0][0x338], P1 ;  /* 0x0000ce0005817a07 */ /* 0x000fc60000800000 */
[----:B------:R-:W-:-:S04]  /*1fd0*/  SHF.R.U32.HI R4, RZ, 0x1f, R0 ;  /* 0x0000001fff047819 */ /* 0x000fc80000011600 */
[----:B------:R-:W-:Y:S01]  /*1fe0*/  LEA.HI.SX32 R131, R0, R4, 0x1b ;  /* 0x0000000400837211 */ /* 0x000fe200078fdaff */
[----:B------:R-:W-:Y:S01]  /*1ff0*/  IMAD.MOV.U32 R0, RZ, RZ, RZ ;  /* 0x000000ffff007224 */ /* 0x000fe200078e00ff */
[----:B------:R-:W-:Y:S05]  /*2000*/  @!P0 BRA `(.L_x_235) ;  /* 0x000001c000008947 */ /* 0x000fea0003800000 */
        /* <DEDUP_REMOVED lines=11> */
[----:B------:R-:W-:Y:S02]  /*20c0*/  IMAD.MOV.U32 R4, RZ, RZ, RZ ;  /* 0x000000ffff047224 */ /* 0x000fe400078e00ff */
        /* <DEDUP_REMOVED lines=16> */
.L_x_235:
[----:B------:R-:W-:Y:S05]  /*21d0*/  BSYNC B0 ;  /* 0x0000000000007941 */ /* 0x000fea0003800000 */
.L_x_234:
[----:B------:R-:W-:-:S04]  /*21e0*/  IMAD R3, R17, R0, RZ ;  /* 0x0000000011037224 */ /* 0x000fc800078e02ff */
[C---:B------:R-:W-:Y:S02]  /*21f0*/  IMAD.IADD R0, R3.reuse, 0x1, R0 ;  /* 0x0000000103007824 */ /* 0x040fe400078e0200 */
[----:B------:R-:W-:-:S03]  /*2200*/  IMAD R3, R3, 0x50, -R7 ;  /* 0x0000005003037824 */ /* 0x000fc600078e0a07 */
[----:B------:R-:W-:Y:S02]  /*2210*/  IMNMX R0, R131, R0, PT ;  /* 0x0000000083007217 */ /* 0x000fe40003800200 */
[----:B------:R-:W-:-:S03]  /*2220*/  IMNMX R3, RZ, R3, !PT ;  /* 0x00000003ff037217 */ /* 0x000fc60007800200 */
[----:B------:R-:W-:Y:S02]  /*2230*/  IMAD R0, R0, 0x50, -R7 ;  /* 0x0000005000007824 */ /* 0x000fe400078e0a07 */
[----:B-1----:R-:W-:-:S03]  /*2240*/  IMAD.WIDE.U32 R4, R3, -0x33333333, RZ ;  /* 0xcccccccd03047825 */ /* 0x002fc600078e00ff */
[----:B------:R-:W-:Y:S02]  /*2250*/  IMNMX R0, R0, R2, PT ;  /* 0x0000000200007217 */ /* 0x000fe40003800200 */
[----:B------:R-:W-:Y:S02]  /*2260*/  SHF.R.U32.HI R119, RZ, 0x6, R5 ;  /* 0x00000006ff777819 */ /* 0x000fe40000011605 */
[----:B------:R-:W-:-:S13]  /*2270*/  ISETP.GT.AND P0, PT, R0, R3, PT ;  /* 0x000000030000720c */ /* 0x000fda0003f04270 */
[----:B------:R-:W-:Y:S01]  /*2280*/  @P0 IADD3 R3, R0, 0x4f, RZ ;  /* 0x0000004f00030810 */ /* 0x000fe20007ffe0ff */
[----:B------:R-:W-:-:S04]  /*2290*/  IMAD.MOV.U32 R0, RZ, RZ, R119 ;  /* 0x000000ffff007224 */ /* 0x000fc800078e0077 */
[----:B------:R-:W-:-:S05]  /*22a0*/  @P0 IMAD.HI R3, R3, 0x66666667, RZ ;  /* 0x6666666703030827 */ /* 0x000fca00078e02ff */
[----:B------:R-:W-:-:S04]  /*22b0*/  @P0 SHF.R.U32.HI R4, RZ, 0x1f, R3 ;  /* 0x0000001fff040819 */ /* 0x000fc80000011603 */
[----:B------:R-:W-:-:S04]  /*22c0*/  @P0 LEA.HI.SX32 R0, R3, R4, 0x1b ;  /* 0x0000000403000211 */ /* 0x000fc800078fdaff */
[----:B------:R-:W-:-:S13]  /*22d0*/  ISETP.GT.AND P0, PT, R0, R119, PT ;  /* 0x000000770000720c */ /* 0x000fda0003f04270 */
[----:B------:R-:W-:Y:S05]  /*22e0*/  @!P0 BRA `(.L_x_236) ;  /* 0x0000594000008947 */ /* 0x000fea0003800000 */
[----:B------:R-:W-:Y:S01]  /*22f0*/  ISETP.NE.U32.AND P0, PT, RZ, c[0x0][0x340], PT ;  /* 0x0000d000ff007a0c */ /* 0x000fe20003f05070 */
[----:B------:R-:W1:Y:S03]  /*2300*/  S2R R9, SR_TID.X ;  /* 0x0000000000097919 */ /* 0x000e660000002100 */
[----:B------:R-:W-:-:S13]  /*2310*/  ISETP.NE.AND.EX P5, PT, RZ, c[0x0][0x344], PT, P0 ;  /* 0x0000d100ff007a0c */ /* 0x000fda0003fa5300 */
[----:B------:R-:W-:-:S04]  /*2320*/  @P5 IADD3 R4, P0, R16, c[0x0][0x340], RZ ;  /* 0x0000d00010045a10 */ /* 0x000fc80007f1e0ff */
[----:B------:R-:W-:Y:S02]  /*2330*/  @P5 IADD3.X R5, R15, c[0x0][0x344], RZ, P0, !PT ;  /* 0x0000d1000f055a10 */ /* 0x000fe400007fe4ff */
[----:B-1----:R-:W-:-:S03]  /*2340*/  SHF.R.S32.HI R8, RZ, 0x1f, R9 ;  /* 0x0000001fff087819 */ /* 0x002fc60000011409 */
[----:B------:R1:W2:Y:S01]  /*2350*/  @P5 LDG.E R23, [R4.64] ;  /* 0x0000000804175981 */ /* 0x0002a2000c1e1900 */
[----:B------:R-:W-:-:S04]  /*2360*/  LEA.HI R8, R8, R9, RZ, 0x3 ;  /* 0x0000000908087211 */ /* 0x000fc800078f18ff */
[----:B------:R-:W-:Y:S02]  /*2370*/  SHF.R.S32.HI R8, RZ, 0x3, R8 ;  /* 0x00000003ff087819 */ /* 0x000fe40000011408 */
[----:B------:R-:W-:Y:S02]  /*2380*/  SHF.R.S32.HI R3, RZ, 0x1f, R12 ;  /* 0x0000001fff037819 */ /* 0x000fe4000001140c */
[----:B------:R-:W-:-:S04]  /*2390*/  IADD3 R106, P0, R8, R12, RZ ;  /* 0x0000000c086a7210 */ /* 0x000fc80007f1e0ff */
[----:B------:R-:W-:-:S05]  /*23a0*/  LEA.HI.X.SX32 R107, R8, R3, 0x1, P0 ;  /* 0x00000003086b7211 */ /* 0x000fca00000f0eff */
[----:B------:R-:W-:Y:S01]  /*23b0*/  IMAD R3, R107, c[0x0][0x238], RZ ;  /* 0x00008e006b037a24 */ /* 0x000fe200078e02ff */
[----:B------:R-:W-:-:S03]  /*23c0*/  LOP3.LUT R26, R14, 0xffff, RZ, 0xc0, !PT ;  /* 0x0000ffff0e1a7812 */ /* 0x000fc600078ec0ff */
[C---:B------:R-:W-:Y:S02]  /*23d0*/  IMAD R3, R106.reuse, c[0x0][0x23c], R3 ;  /* 0x00008f006a037a24 */ /* 0x040fe400078e0203 */
[----:B-1----:R-:W-:Y:S01]  /*23e0*/  IMAD.WIDE.U32 R4, R106, c[0x0][0x238], R244 ;  /* 0x00008e006a047a25 */ /* 0x002fe200078e00f4 */
[----:B------:R-:W-:-:S03]  /*23f0*/  SEL R24, R28, RZ, !P6 ;  /* 0x000000ff1c187207 */ /* 0x000fc60007000000 */
[----:B------:R-:W-:Y:S01]  /*2400*/  IMAD.IADD R5, R5, 0x1, R3 ;  /* 0x0000000105057824 */ /* 0x000fe200078e0203 */
[----:B------:R-:W-:Y:S01]  /*2410*/  IADD3 R31, R0, -0x1, RZ ;  /* 0xffffffff001f7810 */ /* 0x000fe20007ffe0ff */
[----:B------:R-:W-:Y:S01]  /*2420*/  IMAD.MOV.U32 R134, RZ, RZ, 0x50 ;  /* 0x00000050ff867424 */ /* 0x000fe200078e00ff */
[----:B------:R-:W-:Y:S01]  /*2430*/  IADD3 R118, -R8, R2, RZ ;  /* 0x0000000208767210 */ /* 0x000fe20007ffe1ff */
[----:B------:R-:W-:Y:S01]  /*2440*/  IMAD.WIDE.U32 R4, R26, c[0x0][0x240], R4 ;  /* 0x000090001a047a25 */ /* 0x000fe200078e0004 */
[----:B------:R-:W-:-:S03]  /*2450*/  SEL R25, R27, RZ, !P6 ;  /* 0x000000ff1b197207 */ /* 0x000fc60007000000 */
[----:B------:R-:W-:Y:S02]  /*2460*/  IMAD R5, R26, c[0x0][0x244], R5 ;  /* 0x000091001a057a24 */ /* 0x000fe400078e0205 */
[----:B------:R-:W-:Y:S02]  /*2470*/  IMAD R3, R24, c[0x0][0x248], RZ ;  /* 0x0000920018037a24 */ /* 0x000fe400078e02ff */
[C---:B------:R-:W-:Y:S02]  /*2480*/  IMAD R150, R134.reuse, c[0x0][0x23c], RZ ;  /* 0x00008f0086967a24 */ /* 0x040fe400078e02ff */
[----:B------:R-:W-:-:S04]  /*2490*/  IMAD.WIDE.U32 R132, R134, c[0x0][0x238], RZ ;  /* 0x00008e0086847a25 */ /* 0x000fc800078e00ff */
[----:B------:R-:W-:Y:S02]  /*24a0*/  IMAD R0, R31, -0x50, R118 ;  /* 0xffffffb01f007824 */ /* 0x000fe400078e0276 */
[C---:B------:R-:W-:Y:S02]  /*24b0*/  IMAD R7, R25.reuse, c[0x0][0x24c], R3 ;  /* 0x0000930019077a24 */ /* 0x040fe400078e0203 */
[----:B------:R-:W-:Y:S01]  /*24c0*/  IMAD.WIDE.U32 R110, R25, c[0x0][0x248], R4 ;  /* 0x00009200196e7a25 */ /* 0x000fe200078e0004 */
[----:B------:R-:W-:-:S03]  /*24d0*/  ISETP.GE.AND P1, PT, R0, 0x1, PT ;  /* 0x000000010000780c */ /* 0x000fc60003f26270 */
[----:B------:R-:W-:Y:S01]  /*24e0*/  IMAD.IADD R150, R133, 0x1, R150 ;  /* 0x0000000185967824 */ /* 0x000fe200078e0296 */
[----:B------:R-:W-:Y:S01]  /*24f0*/  SHF.R.S32.HI R4, RZ, 0x1f, R31 ;  /* 0x0000001fff047819 */ /* 0x000fe2000001141f */
[----:B------:R-:W-:Y:S01]  /*2500*/  IMAD.MOV.U32 R108, RZ, RZ, R110 ;  /* 0x000000ffff6c7224 */ /* 0x000fe200078e006e */
[----:B------:R-:W-:Y:S01]  /*2510*/  IADD3 R109, R111, R7, RZ ;  /* 0x000000076f6d7210 */ /* 0x000fe20007ffe0ff */
[----:B------:R-:W-:Y:S01]  /*2520*/  IMAD R3, R150, R31, RZ ;  /* 0x0000001f96037224 */ /* 0x000fe200078e02ff */
[----:B------:R-:W-:-:S03]  /*2530*/  ISETP.GE.AND P3, PT, R0, 0x11, PT ;  /* 0x000000110000780c */ /* 0x000fc60003f66270 */
[-C--:B------:R-:W-:Y:S01]  /*2540*/  IMAD R3, R4, R132.reuse, R3 ;  /* 0x0000008404037224 */ /* 0x080fe200078e0203 */
[----:B------:R-:W-:Y:S01]  /*2550*/  ISETP.GE.AND P6, PT, R244, c[0x0][0x1d4], PT ;  /* 0x00007500f4007a0c */ /* 0x000fe20003fc6270 */
[----:B------:R-:W-:Y:S01]  /*2560*/  IMAD.WIDE.U32 R4, R31, R132, R108 ;  /* 0x000000841f047225 */ /* 0x000fe200078e006c */
[----:B------:R-:W-:Y:S02]  /*2570*/  SHF.R.S32.HI R10, RZ, 0x1f, R93 ;  /* 0x0000001fff0a7819 */ /* 0x000fe4000001145d */
[----:B------:R-:W-:Y:S01]  /*2580*/  ISETP.GE.AND P2, PT, R0, 0x21, PT ;  /* 0x000000210000780c */ /* 0x000fe20003f46270 */
[----:B------:R-:W-:Y:S01]  /*2590*/  IMAD.IADD R127, R6, 0x1, R13 ;  /* 0x00000001067f7824 */ /* 0x000fe200078e020d */
[----:B------:R-:W-:Y:S01]  /*25a0*/  @P1 LEA R6, P0, R4, c[0x0][0x220], 0x1 ;  /* 0x0000880004061a11 */ /* 0x000fe200078008ff */
[----:B------:R-:W-:Y:S01]  /*25b0*/  IMAD.IADD R5, R5, 0x1, R3 ;  /* 0x0000000105057824 */ /* 0x000fe200078e0203 */
[----:B------:R-:W-:Y:S01]  /*25c0*/  SHF.R.S32.HI R87, RZ, 0x1f, R86 ;  /* 0x0000001fff577819 */ /* 0x000fe20000011456 */
[----:B------:R-:W-:Y:S01]  /*25d0*/  IMAD R3, R10, c[0x0][0x280], RZ ;  /* 0x0000a0000a037a24 */ /* 0x000fe200078e02ff */
[----:B------:R-:W-:-:S02]  /*25e0*/  MOV R138, c[0x0][0x238] ;  /* 0x00008e00008a7a02 */ /* 0x000fc40000000f00 */
[----:B------:R-:W-:Y:S01]  /*25f0*/  @P1 LEA.HI.X R7, R4, c[0x0][0x224], R5, 0x1, P0 ;  /* 0x0000890004071a11 */ /* 0x000fe200000f0c05 */
[C---:B------:R-:W-:Y:S01]  /*2600*/  IMAD R22, R93.reuse, c[0x0][0x284], R3 ;  /* 0x0000a1005d167a24 */ /* 0x040fe200078e0203 */
[----:B------:R-:W-:Y:S01]  /*2610*/  ISETP.GE.AND P0, PT, R0, 0x31, PT ;  /* 0x000000310000780c */ /* 0x000fe20003f06270 */
[----:B------:R-:W-:Y:S01]  /*2620*/  IMAD.WIDE.U32 R8, R93, c[0x0][0x280], R86 ;  /* 0x0000a0005d087a25 */ /* 0x000fe200078e0056 */
[----:B------:R-:W-:Y:S01]  /*2630*/  MOV R130, c[0x0][0x23c] ;  /* 0x00008f0000827a02 */ /* 0x000fe20000000f00 */
[----:B------:R-:W-:Y:S01]  /*2640*/  @!PT LDS RZ, [RZ] ;  /* 0x00000000fffff984 */ /* 0x000fe20000000800 */
[----:B------:R-:W-:Y:S01]  /*2650*/  @!PT LDS RZ, [RZ] ;  /* 0x00000000fffff984 */ /* 0x000fe20000000800 */
[----:B------:R-:W-:Y:S01]  /*2660*/  @!PT LDS RZ, [RZ] ;  /* 0x00000000fffff984 */ /* 0x000fe20000000800 */
[----:B------:R1:W-:Y:S01]  /*2670*/  @P1 LDGSTS.E.BYPASS.LTC128B.128 [R209+0x2900], [R6.64], !P6 ;  /* 0x0290000006d11fae */ /* 0x0003e2000f101d48 */
[C---:B------:R-:W-:Y:S01]  /*2680*/  @P3 LEA R3, P4, R138.reuse, R4, 0x4 ;  /* 0x000000048a033211 */ /* 0x040fe200078820ff */
[----:B------:R-:W-:Y:S01]  /*2690*/  IMAD.WIDE.U32 R14, R138, 0x20, RZ ;  /* 0x000000208a0e7825 */ /* 0x000fe200078e00ff */
[----:B------:R-:W-:Y:S02]  /*26a0*/  IADD3 R13, R9, R22, RZ ;  /* 0x00000016090d7210 */ /* 0x000fe40007ffe0ff */
[----:B------:R-:W-:-:S02]  /*26b0*/  @P3 LEA R20, P1, R3, c[0x0][0x220], 0x1 ;  /* 0x0000880003143a11 */ /* 0x000fc400078208ff */
[----:B-1----:R-:W-:Y:S01]  /*26c0*/  @P3 LEA.HI.X R6, R138, R5, R130, 0x4, P4 ;  /* 0x000000058a063211 */ /* 0x002fe200020f2482 */
[----:B------:R-:W-:Y:S01]  /*26d0*/  IMAD.SHL.U32 R7, R130, 0x20, RZ ;  /* 0x0000002082077824 */ /* 0x000fe200078e00ff */
[----:B------:R-:W-:Y:S02]  /*26e0*/  @P2 IADD3 R9, P4, R4, R14, RZ ;  /* 0x0000000e04092210 */ /* 0x000fe40007f9e0ff */
[----:B------:R-:W-:Y:S02]  /*26f0*/  @P3 LEA.HI.X R21, R3, c[0x0][0x224], R6, 0x1, P1 ;  /* 0x0000890003153a11 */ /* 0x000fe400008f0c06 */
[----:B------:R-:W-:Y:S02]  /*2700*/  ISETP.GE.AND P1, PT, R0, 0x41, PT ;  /* 0x000000410000780c */ /* 0x000fe40003f26270 */
[----:B------:R-:W-:Y:S01]  /*2710*/  @P2 IADD3.X R0, R5, R15, R7, P4, !PT ;  /* 0x0000000f05002210 */ /* 0x000fe200027fe407 */
[----:B------:R-:W-:Y:S01]  /*2720*/  @P0 IMAD R3, R130, 0x30, RZ ;  /* 0x0000003082030824 */ /* 0x000fe200078e02ff */
[C---:B------:R-:W-:Y:S01]  /*2730*/  @P2 LEA R18, P4, R9.reuse, c[0x0][0x220], 0x1 ;  /* 0x0000880009122a11 */ /* 0x040fe200078808ff */
[----:B------:R-:W-:Y:S01]  /*2740*/  @P0 IMAD.WIDE.U32 R6, R138, 0x30, R4 ;  /* 0x000000308a060825 */ /* 0x000fe200078e0004 */
[----:B------:R1:W-:Y:S02]  /*2750*/  @P3 LDGSTS.E.BYPASS.LTC128B.128 [R209+0x3100], [R20.64], !P6 ;  /* 0x0310000014d13fae */ /* 0x0003e4000f101d48 */
[----:B------:R-:W-:Y:S01]  /*2760*/  @P2 LEA.HI.X R19, R9, c[0x0][0x224], R0, 0x1, P4 ;  /* 0x0000890009132a11 */ /* 0x000fe200020f0c00 */
[----:B------:R-:W-:Y:S01]  /*2770*/  IMAD R0, R10, c[0x0][0x290], RZ ;  /* 0x0000a4000a007a24 */ /* 0x000fe200078e02ff */
[----:B------:R-:W-:Y:S01]  /*2780*/  @P0 LEA R16, P4, R6, c[0x0][0x220], 0x1 ;  /* 0x0000880006100a11 */ /* 0x000fe200078808ff */
[----:B------:R-:W-:-:S02]  /*2790*/  @P0 IMAD.IADD R3, R7, 0x1, R3 ;  /* 0x0000000107030824 */ /* 0x000fc400078e0203 */
[C---:B------:R-:W-:Y:S01]  /*27a0*/  IMAD.WIDE.U32 R10, R93.reuse, c[0x0][0x290], R86 ;  /* 0x0000a4005d0a7a25 */ /* 0x040fe200078e0056 */
[----:B------:R1:W-:Y:S02]  /*27b0*/  @P2 LDGSTS.E.BYPASS.LTC128B.128 [R209+0x3900], [R18.64], !P6 ;  /* 0x0390000012d12fae */ /* 0x0003e4000f101d48 */
[----:B------:R-:W-:Y:S01]  /*27c0*/  @P0 LEA.HI.X R17, R6, c[0x0][0x224], R3, 0x1, P4 ;  /* 0x0000890006110a11 */ /* 0x000fe200020f0c03 */
[C---:B------:R-:W-:Y:S02]  /*27d0*/  IMAD R0, R93.reuse, c[0x0][0x294], R0 ;  /* 0x0000a5005d007a24 */ /* 0x040fe400078e0200 */
[----:B------:R-:W-:Y:S01]  /*27e0*/  IMAD.WIDE.U32 R14, R93, c[0x0][0x290], R84 ;  /* 0x0000a4005d0e7a25 */ /* 0x000fe200078e0054 */
[----:B------:R-:W-:Y:S01]  /*27f0*/  @P1 LEA R3, P4, R138, R4, 0x6 ;  /* 0x000000048a031211 */ /* 0x000fe200078830ff */
[----:B------:R1:W-:Y:S01]  /*2800*/  @P0 LDGSTS.E.BYPASS.LTC128B.128 [R209+0x4100], [R16.64], !P6 ;  /* 0x0410000010d10fae */ /* 0x0003e2000f101d48 */
[----:B------:R-:W-:Y:S02]  /*2810*/  IADD3 R11, R11, R0, RZ ;  /* 0x000000000b0b7210 */ /* 0x000fe40007ffe0ff */
[----:B------:R-:W-:-:S02]  /*2820*/  IADD3 R7, R0, R15, RZ ;  /* 0x0000000f00077210 */ /* 0x000fc40007ffe0ff */
[----:B------:R-:W-:Y:S02]  /*2830*/  @P1 LEA.HI.X R0, R138, R5, R130, 0x6, P4 ;  /* 0x000000058a001211 */ /* 0x000fe400020f3482 */
[----:B------:R-:W-:-:S04]  /*2840*/  @P1 LEA R4, P4, R3, c[0x0][0x220], 0x1 ;  /* 0x0000880003041a11 */ /* 0x000fc800078808ff */
[----:B------:R-:W-:Y:S02]  /*2850*/  @P1 LEA.HI.X R5, R3, c[0x0][0x224], R0, 0x1, P4 ;  /* 0x0000890003051a11 */ /* 0x000fe400020f0c00 */
[----:B-----5:R-:W-:Y:S02]  /*2860*/  SHF.R.S32.HI R0, RZ, 0x1f, R142 ;  /* 0x0000001fff007819 */ /* 0x020fe4000001148e */
[----:B------:R-:W-:Y:S01]  /*2870*/  MOV R12, R8 ;  /* 0x00000008000c7202 */ /* 0x000fe20000000f00 */
[----:B------:R2:W-:Y:S01]  /*2880*/  @P1 LDGSTS.E.BYPASS.LTC128B.128 [R209+0x4900], [R4.64], !P6 ;  /* 0x0490000004d11fae */ /* 0x0005e2000f101d48 */
[----:B------:R-:W-:-:S04]  /*2890*/  IMAD.WIDE.U32 R8, R93, c[0x0][0x280], R84 ;  /* 0x0000a0005d087a25 */ /* 0x000fc800078e0054 */
[----:B------:R-:W-:Y:S02]  /*28a0*/  IMAD R3, R0, c[0x0][0x280], RZ ;  /* 0x0000a00000037a24 */ /* 0x000fe400078e02ff */
[----:B------:R-:W-:Y:S01]  /*28b0*/  IMAD.MOV.U32 R6, RZ, RZ, R14 ;  /* 0x000000ffff067224 */ /* 0x000fe200078e000e */
[----:B------:R-:W-:Y:S01]  /*28c0*/  MOV R146, 0x5 ;  /* 0x0000000500927802 */ /* 0x000fe20000000f00 */
[----:B------:R-:W-:Y:S02]  /*28d0*/  IMAD.IADD R9, R22, 0x1, R9 ;  /* 0x0000000116097824 */ /* 0x000fe400078e0209 */
[----:B------:R-:W-:Y:S02]  /*28e0*/  IMAD.MOV.U32 R139, RZ, RZ, c[0x0][0x280] ;  /* 0x0000a000ff8b7624 */ /* 0x000fe400078e00ff */
[C---:B------:R-:W-:Y:S02]  /*28f0*/  IMAD R148, R134.reuse, c[0x0][0x284], RZ ;  /* 0x0000a10086947a24 */ /* 0x040fe400078e02ff */
[----:B------:R-:W-:-:S02]  /*2900*/  IMAD R149, R134, c[0x0][0x294], RZ ;  /* 0x0000a50086957a24 */ /* 0x000fc400078e02ff */
[----:B------:R-:W-:Y:S01]  /*2910*/  IMAD.WIDE.U32 R136, R134, c[0x0][0x280], RZ ;  /* 0x0000a00086887a25 */ /* 0x000fe200078e00ff */
[----:B------:R-:W-:Y:S01]  /*2920*/  ISETP.GE.AND P1, PT, R208, c[0x0][0x1d4], PT ;  /* 0x00007500d0007a0c */ /* 0x000fe20003f26270 */
[----:B------:R-:W0:Y:S02]  /*2930*/  LDGDEPBAR ;  /* 0x00000000000079af */ /* 0x000e240000000000 */
[----:B------:R-:W-:Y:S01]  /*2940*/  IMAD R0, R0, c[0x0][0x290], RZ ;  /* 0x0000a40000007a24 */ /* 0x000fe200078e02ff */
[----:B------:R-:W-:Y:S01]  /*2950*/  ISETP.GE.AND P0, PT, R84, c[0x0][0x1d4], PT ;  /* 0x0000750054007a0c */ /* 0x000fe20003f06270 */
[----:B------:R-:W-:Y:S01]  /*2960*/  IMAD.MOV.U32 R152, RZ, RZ, c[0x0][0x290] ;  /* 0x0000a400ff987624 */ /* 0x000fe200078e00ff */
[----:B------:R-:W-:Y:S01]  /*2970*/  MOV R141, c[0x0][0x27c] ;  /* 0x00009f00008d7a02 */ /* 0x000fe20000000f00 */
[----:B------:R-:W-:Y:S01]  /*2980*/  IMAD.WIDE.U32 R134, R134, c[0x0][0x290], RZ ;  /* 0x0000a40086867a25 */ /* 0x000fe200078e00ff */
[----:B------:R-:W-:Y:S03]  /*2990*/  WARPSYNC 0xffffffff ;  /* 0xffffffff00007948 */ /* 0x000fe60003800000 */
[----:B------:R-:W-:-:S02]  /*29a0*/  IMAD R3, R142, c[0x0][0x284], R3 ;  /* 0x0000a1008e037a24 */ /* 0x000fc400078e0203 */
[C---:B------:R-:W-:Y:S02]  /*29b0*/  IMAD R0, R142.reuse, c[0x0][0x294], R0 ;  /* 0x0000a5008e007a24 */ /* 0x040fe400078e0200 */
[----:B------:R-:W-:-:S04]  /*29c0*/  IMAD.WIDE.U32 R90, R142, c[0x0][0x280], R8 ;  /* 0x0000a0008e5a7a25 */ /* 0x000fc800078e0008 */
[----:B------:R-:W-:Y:S01]  /*29d0*/  IMAD.WIDE.U32 R82, R142, c[0x0][0x290], R6 ;  /* 0x0000a4008e527a25 */ /* 0x000fe200078e0006 */
[----:B------:R-:W-:-:S03]  /*29e0*/  SHF.L.U64.HI R145, R139, R146, c[0x0][0x284] ;  /* 0x0000a1008b917619 */ /* 0x000fc60000010292 */
[----:B------:R-:W-:-:S04]  /*29f0*/  IMAD.WIDE.U32 R116, R26, c[0x0][0x1e8], RZ ;  /* 0x00007a001a747a25 */ /* 0x000fc800078e00ff */
[----:B------:R-:W-:-:S04]  /*2a00*/  IMAD.WIDE.U32 R114, R26, c[0x0][0x210], RZ ;  /* 0x000084001a727a25 */ /* 0x000fc800078e00ff */
[----:B------:R-:W-:-:S04]  /*2a10*/  IMAD.WIDE.U32 R98, R142, c[0x0][0x280], R12 ;  /* 0x0000a0008e627a25 */ /* 0x000fc800078e000c */
[----:B------:R-:W-:Y:S01]  /*2a20*/  IMAD.WIDE.U32 R96, R142, c[0x0][0x290], R10 ;  /* 0x0000a4008e607a25 */ /* 0x000fe200078e000a */
[----:B------:R-:W-:Y:S02]  /*2a30*/  P2R R105, PR, RZ, 0x2 ;  /* 0x00000002ff697803 */ /* 0x000fe40000000000 */
[----:B------:R-:W-:Y:S01]  /*2a40*/  P2R R80, PR, RZ, 0x1 ;  /* 0x00000001ff507803 */ /* 0x000fe20000000000 */
[----:B------:R-:W-:Y:S01]  /*2a50*/  IMAD.SHL.U32 R153, R139, 0x20, RZ ;  /* 0x000000208b997824 */ /* 0x000fe200078e00ff */
[----:B------:R-:W-:Y:S01]  /*2a60*/  SHF.L.U32 R141, R141, 0x1, RZ ;  /* 0x000000018d8d7819 */ /* 0x000fe200000006ff */
[----:B------:R-:W-:Y:S01]  /*2a70*/  IMAD.IADD R148, R137, 0x1, R148 ;  /* 0x0000000189947824 */ /* 0x000fe200078e0294 */
[----:B------:R-:W-:Y:S01]  /*2a80*/  SHF.L.U64.HI R146, R152, R146, c[0x0][0x294] ;  /* 0x0000a50098927619 */ /* 0x000fe20000010292 */
[----:B------:R-:W-:Y:S01]  /*2a90*/  IMAD R126, R26, c[0x0][0x1ec], R117 ;  /* 0x00007b001a7e7a24 */ /* 0x000fe200078e0275 */
[----:B------:R-:W-:Y:S01]  /*2aa0*/  SHF.L.U32 R154, R152, 0x5, RZ ;  /* 0x00000005989a7819 */ /* 0x000fe200000006ff */
[----:B------:R-:W-:Y:S01]  /*2ab0*/  IMAD R125, R26, c[0x0][0x214], R115 ;  /* 0x000085001a7d7a24 */ /* 0x000fe200078e0273 */
[----:B------:R-:W-:Y:S01]  /*2ac0*/  IADD3 R149, R135, R149, RZ ;  /* 0x0000009587957210 */ /* 0x000fe20007ffe0ff */
[----:B------:R-:W-:Y:S01]  /*2ad0*/  IMAD.IADD R104, R99, 0x1, R3 ;  /* 0x0000000163687824 */ /* 0x000fe200078e0203 */
[----:B------:R-:W-:Y:S01]  /*2ae0*/  IADD3 R102, R3, R91, RZ ;  /* 0x0000005b03667210 */ /* 0x000fe20007ffe0ff */
[----:B------:R-:W-:Y:S01]  /*2af0*/  IMAD.IADD R103, R97, 0x1, R0 ;  /* 0x0000000161677824 */ /* 0x000fe200078e0200 */
[----:B------:R-:W-:-:S02]  /*2b00*/  IADD3 R101, R0, R83, RZ ;  /* 0x0000005300657210 */ /* 0x000fc40007ffe0ff */
[----:B--2---:R-:W-:Y:S01]  /*2b10*/  @P5 SHF.R.S32.HI R4, RZ, 0x1f, R23 ;  /* 0x0000001fff045819 */ /* 0x004fe20000011417 */
[----:B------:R-:W-:Y:S01]  /*2b20*/  @!P5 IMAD.MOV.U32 R4, RZ, RZ, R28 ;  /* 0x000000ffff04d224 */ /* 0x000fe200078e001c */
[----:B------:R-:W-:-:S03]  /*2b30*/  @!P5 MOV R23, R27 ;  /* 0x0000001b0017d202 */ /* 0x000fc60000000f00 */
[----:B------:R-:W-:Y:S02]  /*2b40*/  IMAD R4, R4, c[0x0][0x2b0], RZ ;  /* 0x0000ac0004047a24 */ /* 0x000fe400078e02ff */
[----:B------:R-:W-:-:S04]  /*2b50*/  IMAD.WIDE.U32 R112, R23, c[0x0][0x2b0], RZ ;  /* 0x0000ac0017707a25 */ /* 0x000fc800078e00ff */
[----:B------:R-:W-:-:S04]  /*2b60*/  IMAD R4, R23, c[0x0][0x2b4], R4 ;  /* 0x0000ad0017047a24 */ /* 0x000fc800078e0204 */
[----:B------:R-:W-:Y:S02]  /*2b70*/  IMAD.IADD R123, R113, 0x1, R4 ;  /* 0x00000001717b7824 */ /* 0x000fe400078e0204 */
[----:B-1----:R-:W2:Y:S04]  /*2b80*/  LDL R17, [R1+0x38] ;  /* 0x0000380001117983 */ /* 0x002ea80000100800 */
[----:B------:R-:W3:Y:S04]  /*2b90*/  LDL R14, [R1+0x3c] ;  /* 0x00003c00010e7983 */ /* 0x000ee80000100800 */
[----:B------:R-:W4:Y:S04]  /*2ba0*/  LDL R13, [R1+0x44] ;  /* 0x00004400010d7983 */ /* 0x000f280000100800 */
[----:B------:R-:W5:Y:S01]  /*2bb0*/  LDL R12, [R1+0x40] ;  /* 0x00004000010c7983 */ /* 0x000f620000100800 */
[----:B------:R-:W-:Y:S01]  /*2bc0*/  ISETP.GE.AND P0, PT, R84, c[0x0][0x27c], PT ;  /* 0x00009f0054007a0c */ /* 0x000fe20003f06270 */
[C---:B------:R-:W-:Y:S01]  /*2bd0*/  IMAD.WIDE.U32 R4, R26.reuse, c[0x0][0x260], R244 ;  /* 0x000098001a047a25 */ /* 0x040fe200078e00f4 */
[C---:B------:R-:W-:Y:S01]  /*2be0*/  IADD3 R15, R93.reuse, 0x20, RZ ;  /* 0x000000205d0f7810 */ /* 0x040fe20007ffe0ff */
[----:B------:R-:W-:Y:S01]  /*2bf0*/  ULDC.U8 UR5, c[0x0][0x298] ;  /* 0x0000a60000057ab9 */ /* 0x000fe20000000000 */
[----:B------:R-:W-:Y:S01]  /*2c00*/  SEL R3, RZ, c[0x0][0x27c], !P0 ;  /* 0x00009f00ff037a07 */ /* 0x000fe20004000000 */
[----:B------:R-:W-:Y:S01]  /*2c10*/  IMAD R5, R26, c[0x0][0x264], R5 ;  /* 0x000099001a057a24 */ /* 0x000fe200078e0205 */
[----:B------:R-:W-:Y:S01]  /*2c20*/  IADD3 R16, R93, 0x40, RZ ;  /* 0x000000405d107810 */ /* 0x000fe20007ffe0ff */
[----:B------:R-:W-:Y:S01]  /*2c30*/  IMAD.SHL.U32 R15, R15, 0x40, RZ ;  /* 0x000000400f0f7824 */ /* 0x000fe200078e00ff */
[----:B------:R-:W-:Y:S01]  /*2c40*/  P2R R124, PR, RZ, 0x1 ;  /* 0x00000001ff7c7803 */ /* 0x000fe20000000000 */
[----:B------:R-:W-:Y:S01]  /*2c50*/  IMAD.IADD R3, R84, 0x1, R3 ;  /* 0x0000000154037824 */ /* 0x000fe200078e0203 */
[----:B------:R-:W-:Y:S01]  /*2c60*/  SHF.L.U64.HI R130, R138, 0x5, R130 ;  /* 0x000000058a827819 */ /* 0x000fe20000010282 */
[----:B------:R-:W-:Y:S01]  /*2c70*/  IMAD.WIDE.U32 R76, R25, c[0x0][0x268], R4 ;  /* 0x00009a00194c7a25 */ /* 0x000fe200078e0004 */
[----:B------:R-:W-:-:S02]  /*2c80*/  LOP3.LUT R15, R15, 0x1c0, RZ, 0xc0, !PT ;  /* 0x000001c00f0f7812 */ /* 0x000fc400078ec0ff */
[----:B------:R-:W-:Y:S01]  /*2c90*/  SHF.R.S32.HI R6, RZ, 0x1f, R3 ;  /* 0x0000001fff067819 */ /* 0x000fe20000011403 */
[----:B------:R-:W-:Y:S02]  /*2ca0*/  IMAD.SHL.U32 R16, R16, 0x40, RZ ;  /* 0x0000004010107824 */ /* 0x000fe400078e00ff */
[----:B------:R-:W-:Y:S01]  /*2cb0*/  IMAD R0, R24, c[0x0][0x268], RZ ;  /* 0x00009a0018007a24 */ /* 0x000fe200078e02ff */
[----:B------:R-:W-:Y:S01]  /*2cc0*/  LEA.HI R3, R6, R3, RZ, 0x3 ;  /* 0x0000000306037211 */ /* 0x000fe200078f18ff */
[----:B------:R-:W-:Y:S01]  /*2cd0*/  IMAD.MOV.U32 R140, RZ, RZ, 0x6 ;  /* 0x00000006ff8c7424 */ /* 0x000fe200078e00ff */
[----:B------:R-:W-:Y:S01]  /*2ce0*/  LOP3.LUT R16, R16, 0x1c0, RZ, 0xc0, !PT ;  /* 0x000001c010107812 */ /* 0x000fe200078ec0ff */
[----:B------:R-:W-:Y:S01]  /*2cf0*/  IMAD.MOV.U32 R156, RZ, RZ, c[0x0][0x2b8] ;  /* 0x0000ae00ff9c7624 */ /* 0x000fe200078e00ff */
[--C-:B------:R-:W-:Y:S01]  /*2d00*/  LOP3.LUT R5, R15, 0x38, R3.reuse, 0xf8, !PT ;  /* 0x000000380f057812 */ /* 0x100fe200078ef803 */
[----:B------:R-:W-:Y:S01]  /*2d10*/  IMAD.MOV.U32 R155, RZ, RZ, c[0x0][0x27c] ;  /* 0x00009f00ff9b7624 */ /* 0x000fe200078e00ff */
[----:B------:R-:W1:Y:S01]  /*2d20*/  S2R R15, SR_TID.X ;  /* 0x00000000000f7919 */ /* 0x000e620000002100 */
[--C-:B------:R-:W-:Y:S01]  /*2d30*/  LOP3.LUT R4, R16, 0x38, R3.reuse, 0xf8, !PT ;  /* 0x0000003810047812 */ /* 0x100fe200078ef803 */
[----:B------:R-:W-:Y:S01]  /*2d40*/  IMAD R7, R25, c[0x0][0x26c], R0 ;  /* 0x00009b0019077a24 */ /* 0x000fe200078e0200 */
[----:B------:R-:W-:Y:S01]  /*2d50*/  IADD3 R16, R93, 0x20, RZ ;  /* 0x000000205d107810 */ /* 0x000fe20007ffe0ff */
[----:B------:R-:W-:Y:S01]  /*2d60*/  IMAD.SHL.U32 R151, R139, 0x40, RZ ;  /* 0x000000408b977824 */ /* 0x000fe200078e00ff */
[----:B------:R-:W-:Y:S01]  /*2d70*/  SHF.R.S32.HI R100, RZ, 0x3, R3 ;  /* 0x00000003ff647819 */ /* 0x000fe20000011403 */
[----:B------:R-:W-:Y:S01]  /*2d80*/  IMAD.SHL.U32 R138, R138, 0x20, RZ ;  /* 0x000000208a8a7824 */ /* 0x000fe200078e00ff */
[----:B------:R-:W-:Y:S01]  /*2d90*/  LOP3.LUT R78, R3, 0xfffffff8, RZ, 0xc0, !PT ;  /* 0xfffffff8034e7812 */ /* 0x000fe200078ec0ff */
[----:B------:R-:W-:Y:S01]  /*2da0*/  IMAD.SHL.U32 R16, R16, 0x40, RZ ;  /* 0x0000004010107824 */ /* 0x000fe200078e00ff */
[-C--:B------:R-:W-:Y:S01]  /*2db0*/  SHF.L.U64.HI R139, R139, R140.reuse, c[0x0][0x284] ;  /* 0x0000a1008b8b7619 */ /* 0x080fe2000001028c */
[----:B------:R-:W-:Y:S01]  /*2dc0*/  IMAD R0, R94, 0x20, R93 ;  /* 0x000000205e007824 */ /* 0x000fe200078e025d */
[C---:B------:R-:W-:Y:S01]  /*2dd0*/  SHF.L.U64.HI R140, R152.reuse, R140, c[0x0][0x294] ;  /* 0x0000a500988c7619 */ /* 0x040fe2000001028c */
[----:B------:R-:W-:Y:S01]  /*2de0*/  IMAD.SHL.U32 R152, R152, 0x40, RZ ;  /* 0x0000004098987824 */ /* 0x000fe200078e00ff */
[----:B------:R-:W-:Y:S01]  /*2df0*/  LOP3.LUT R16, R16, 0x1c0, RZ, 0xc0, !PT ;  /* 0x000001c010107812 */ /* 0x000fe200078ec0ff */
[----:B------:R-:W-:Y:S01]  /*2e00*/  IMAD.IADD R79, R77, 0x1, R7 ;  /* 0x000000014d4f7824 */ /* 0x000fe200078e0207 */
[----:B------:R-:W-:-:S02]  /*2e10*/  SHF.R.S32.HI R92, RZ, 0x1f, R78 ;  /* 0x0000001fff5c7819 */ /* 0x000fc4000001144e */
[----:B------:R-:W-:Y:S01]  /*2e20*/  SHF.R.U32.HI R16, RZ, 0x3, R16 ;  /* 0x00000003ff107819 */ /* 0x000fe20000011610 */
[----:B------:R-:W-:Y:S01]  /*2e30*/  BAR.SYNC.DEFER_BLOCKING 0x0 ;  /* 0x0000000000007b1d */ /* 0x000fe20000010000 */
[----:B------:R-:W-:Y:S02]  /*2e40*/  ISETP.NE.AND P1, PT, R156, 0x1, PT ;  /* 0x000000019c00780c */ /* 0x000fe40003f25270 */
[----:B------:R-:W-:Y:S02]  /*2e50*/  LOP3.LUT R5, R5, R16, RZ, 0x3c, !PT ;  /* 0x0000001005057212 */ /* 0x000fe400078e3cff */
[----:B------:R-:W-:Y:S02]  /*2e60*/  ISETP.GE.AND P0, PT, R155, 0x1, PT ;  /* 0x000000019b00780c */ /* 0x000fe40003f06270 */
[----:B--2---:R-:W-:-:S04]  /*2e70*/  LOP3.LUT R6, R17, 0x38, R3, 0xf8, !PT ;  /* 0x0000003811067812 */ /* 0x004fc800078ef803 */
[----:B---3--:R-:W-:Y:S02]  /*2e80*/  LOP3.LUT R6, R6, R14, RZ, 0x3c, !PT ;  /* 0x0000000e06067212 */ /* 0x008fe400078e3cff */
[----:B-1----:R-:W-:Y:S01]  /*2e90*/  SHF.R.S32.HI R14, RZ, 0x1f, R15 ;  /* 0x0000001fff0e7819 */ /* 0x002fe2000001140f */
[----:B----4-:R-:W-:-:S03]  /*2ea0*/  IMAD.IADD R5, R13, 0x1, R5 ;  /* 0x000000010d057824 */ /* 0x010fc600078e0205 */
[----:B------:R-:W-:Y:S02]  /*2eb0*/  LEA.HI R14, R14, R15, RZ, 0x5 ;  /* 0x0000000f0e0e7211 */ /* 0x000fe400078f28ff */
[----:B------:R-:W-:Y:S01]  /*2ec0*/  IADD3 R15, R93, 0x40, RZ ;  /* 0x000000405d0f7810 */ /* 0x000fe20007ffe0ff */
[----:B------:R-:W-:Y:S01]  /*2ed0*/  IMAD.SHL.U32 R121, R5, 0x2, RZ ;  /* 0x0000000205797824 */ /* 0x000fe200078e00ff */
[----:B------:R-:W-:-:S03]  /*2ee0*/  SHF.R.S32.HI R14, RZ, 0x5, R14 ;  /* 0x00000005ff0e7819 */ /* 0x000fc6000001140e */
[----:B------:R-:W-:Y:S02]  /*2ef0*/  IMAD.SHL.U32 R15, R15, 0x40, RZ ;  /* 0x000000400f0f7824 */ /* 0x000fe400078e00ff */
[----:B------:R-:W-:-:S03]  /*2f00*/  IMAD.SHL.U32 R14, R14, 0x200, RZ ;  /* 0x000002000e0e7824 */ /* 0x000fc600078e00ff */
[----:B------:R-:W-:Y:S01]  /*2f10*/  LOP3.LUT R15, R15, 0x1c0, RZ, 0xc0, !PT ;  /* 0x000001c00f0f7812 */ /* 0x000fe200078ec0ff */
[----:B------:R-:W-:-:S03]  /*2f20*/  IMAD.IADD R6, R14, 0x1, R6 ;  /* 0x000000010e067824 */ /* 0x000fc600078e0206 */
[----:B------:R-:W-:Y:S01]  /*2f30*/  SHF.R.U32.HI R15, RZ, 0x3, R15 ;  /* 0x00000003ff0f7819 */ /* 0x000fe2000001160f */
[----:B------:R-:W-:-:S03]  /*2f40*/  IMAD.SHL.U32 R122, R6, 0x2, RZ ;  /* 0x00000002067a7824 */ /* 0x000fc600078e00ff */
[----:B------:R-:W-:-:S05]  /*2f50*/  LOP3.LUT R4, R4, R15, RZ, 0x3c, !PT ;  /* 0x0000000f04047212 */ /* 0x000fca00078e3cff */
[----:B-----5:R-:W-:-:S04]  /*2f60*/  IMAD.IADD R3, R12, 0x1, R4 ;  /* 0x000000010c037824 */ /* 0x020fc800078e0204 */
[----:B------:R-:W-:Y:S02]  /*2f70*/  IMAD.SHL.U32 R120, R3, 0x2, RZ ;  /* 0x0000000203787824 */ /* 0x000fe400078e00ff */
.L_x_271:
[----:B------:R-:W-:Y:S01]  /*2f80*/  IMAD R3, R31, 0x50, R0 ;  /* 0x000000501f037824 */ /* 0x000fe200078e0200 */
[----:B------:R-:W-:Y:S01]  /*2f90*/  ISETP.NE.AND P1, PT, R156, 0x1, PT ;  /* 0x000000019c00780c */ /* 0x000fe20003f25270 */
[----:B------:R-:W-:Y:S01]  /*2fa0*/  IMAD.MOV.U32 R74, RZ, RZ, RZ ;  /* 0x000000ffff4a7224 */ /* 0x000fe200078e00ff */
[----:B------:R-:W-:Y:S04]  /*2fb0*/  DEPBAR.LE SB0, 0x0 ;  /* 0x000080000000791a */ /* 0x000fe80000000000 */
[----:B-1----:R-:W-:Y:S01]  /*2fc0*/  IMAD.IADD R4, R127, 0x1, R3 ;  /* 0x000000017f047824 */ /* 0x002fe200078e0203 */
[----:B------:R-:W-:Y:S01]  /*2fd0*/  ISETP.GE.AND P0, PT, R3, R2, PT ;  /* 0x000000020300720c */ /* 0x000fe20003f06270 */
[----:B------:R-:W-:Y:S01]  /*2fe0*/  WARPSYNC 0xffffffff ;  /* 0xffffffff00007948 */ /* 0x000fe20003800000 */
[----:B------:R-:W-:Y:S01]  /*2ff0*/  ISETP.GE.AND P2, PT, R155, 0x1, PT ;  /* 0x000000019b00780c */ /* 0x000fe20003f46270 */
[--C-:B------:R-:W-:Y:S01]  /*3000*/  IMAD.MOV.U32 R3, RZ, RZ, R4.reuse ;  /* 0x000000ffff037224 */ /* 0x100fe200078e0004 */
[----:B------:R-:W-:Y:S01]  /*3010*/  ISETP.GT.OR P0, PT, R0, 0x4f, P0 ;  /* 0x0000004f0000780c */ /* 0x000fe20000704670 */
[----:B------:R-:W-:Y:S01]  /*3020*/  BSSY B2, `(.L_x_237) ;  /* 0x0000417000027945 */ /* 0x000fe20003800000 */
[----:B------:R-:W-:Y:S05]  /*3030*/  @P1 IMAD.HI.U32 R5, R4, c[0x0][0x2bc], RZ ;  /* 0x0000af0004051a27 */ /* 0x000fea00078e00ff */
[----:B------:R-:W-:Y:S06]  /*3040*/  @P1 SHF.R.U32.HI R3, RZ, c[0x0][0x2c0], R5 ;  /* 0x0000b000ff031a19 */ /* 0x000fec0000011605 */
[C---:B------:R-:W-:Y:S04]  /*3050*/  @!P0 IADD3 R5, P1, R3.reuse, R112, RZ ;  /* 0x0000007003058210 */ /* 0x040fe80007f3e0ff */
[----:B------:R-:W-:Y:S01]  /*3060*/  @!P0 LEA.HI.X.SX32 R7, R3, R123, 0x1, P1 ;  /* 0x0000007b03078211 */ /* 0x000fe200008f0eff */
[----:B------:R-:W-:Y:S01]  /*3070*/  IMAD.MOV R3, RZ, RZ, -R3 ;  /* 0x000000ffff037224 */ /* 0x000fe200078e0a03 */
[----:B------:R-:W-:Y:S03]  /*3080*/  @!P0 LEA R6, P1, R5, c[0x0][0x2a0], 0x2 ;  /* 0x0000a80005068a11 */ /* 0x000fe600078210ff */
[----:B------:R-:W-:Y:S01]  /*3090*/  IMAD R75, R3, c[0x0][0x2b8], R4 ;  /* 0x0000ae00034b7a24 */ /* 0x000fe200078e0204 */
[----:B------:R-:W-:Y:S03]  /*30a0*/  @!P0 LEA.HI.X R7, R5, c[0x0][0x2a4], R7, 0x2, P1 ;  /* 0x0000a90005078a11 */ /* 0x000fe600008f1407 */
[----:B------:R-:W-:Y:S01]  /*30b0*/  IMAD.WIDE.U32 R4, R75, c[0x0][0x1e0], RZ ;  /* 0x000078004b047a25 */ /* 0x000fe200078e00ff */
[----:B------:R-:W-:Y:S01]  /*30c0*/  SHF.R.S32.HI R81, RZ, 0x1f, R75 ;  /* 0x0000001fff517819 */ /* 0x000fe2000001144b */
[----:B------:R-:W2:Y:S04]  /*30d0*/  @!P0 LDG.E R74, [R6.64] ;  /* 0x00000008064a8981 */ /* 0x000ea8000c1e1900 */
[----:B------:R-:W-:Y:S01]  /*30e0*/  IMAD R3, R81, c[0x0][0x1e0], RZ ;  /* 0x0000780051037a24 */ /* 0x000fe200078e02ff */
[----:B------:R-:W-:Y:S03]  /*30f0*/  BAR.SYNC.DEFER_BLOCKING 0x0 ;  /* 0x0000000000007b1d */ /* 0x000fe60000010000 */
[----:B------:R-:W-:Y:S04]  /*3100*/  IMAD R3, R75, c[0x0][0x1e4], R3 ;  /* 0x000079004b037a24 */ /* 0x000fe800078e0203 */
[----:B------:R-:W-:Y:S01]  /*3110*/  IMAD.IADD R5, R5, 0x1, R3 ;  /* 0x0000000105057824 */ /* 0x000fe200078e0203 */
[----:B--2---:R-:W-:Y:S03]  /*3120*/  SHF.R.S32.HI R89, RZ, 0x1f, R74 ;  /* 0x0000001fff597819 */ /* 0x004fe6000001144a */
[----:B------:R-:W-:Y:S04]  /*3130*/  IMAD.WIDE.U32 R4, R74, c[0x0][0x1f0], R4 ;  /* 0x00007c004a047a25 */ /* 0x000fe800078e0004 */
[----:B------:R-:W-:Y:S01]  /*3140*/  IMAD R6, R89, c[0x0][0x1f0], RZ ;  /* 0x00007c0059067a24 */ /* 0x000fe200078e02ff */
[----:B------:R-:W-:Y:S03]  /*3150*/  IADD3 R3, P0, R116, R4, RZ ;  /* 0x0000000474037210 */ /* 0x000fe60007f1e0ff */
[----:B------:R-:W-:Y:S05]  /*3160*/  IMAD R6, R74, c[0x0][0x1f4], R6 ;  /* 0x00007d004a067a24 */ /* 0x000fea00078e0206 */
[----:B------:R-:W-:Y:S02]  /*3170*/  IADD3.X R4, R126, R5, R6, P0, !PT ;  /* 0x000000057e047210 */ /* 0x000fe400007fe406 */
[C---:B------:R-:W-:Y:S04]  /*3180*/  LEA R71, P0, R3.reuse, c[0x0][0x1c8], 0x1 ;  /* 0x0000720003477a11 */ /* 0x040fe800078008ff */
[----:B------:R-:W-:Y:S01]  /*3190*/  LEA.HI.X R70, R3, c[0x0][0x1cc], R4, 0x1, P0 ;  /* 0x0000730003467a11 */ /* 0x000fe200000f0c04 */
[----:B------:R-:W-:-:S05]  /*31a0*/  @!P2 BRA `(.L_x_238) ;  /* 0x00003c600000a947 */ /* 0x000fca0003800000 */
[-C--:B------:R-:W-:Y:S01]  /*31b0*/  IMAD R5, R148, R31.reuse, RZ ;  /* 0x0000001f94057224 */ /* 0x080fe200078e02ff */
[----:B------:R-:W-:Y:S01]  /*31c0*/  ISETP.NE.AND P0, PT, RZ, UR5, PT ;  /* 0x00000005ff007c0c */ /* 0x000fe2000bf05270 */
[-C--:B------:R-:W-:Y:S01]  /*31d0*/  IMAD R4, R149, R31.reuse, RZ ;  /* 0x0000001f95047224 */ /* 0x080fe200078e02ff */
[----:B------:R-:W-:Y:S01]  /*31e0*/  SHF.R.S32.HI R3, RZ, 0x1f, R31 ;  /* 0x0000001fff037819 */ /* 0x000fe2000001141f */
[----:B------:R-:W-:Y:S04]  /*31f0*/  IMAD.WIDE.U32 R14, R136, R31, RZ ;  /* 0x0000001f880e7225 */ /* 0x000fe800078e00ff */
[C---:B------:R-:W-:Y:S02]  /*3200*/  IMAD R5, R3.reuse, R136, R5 ;  /* 0x0000008803057224 */ /* 0x040fe400078e0205 */
[----:B------:R-:W-:Y:S02]  /*3210*/  IMAD R4, R3, R134, R4 ;  /* 0x0000008603047224 */ /* 0x000fe400078e0204 */
[----:B------:R-:W-:Y:S01]  /*3220*/  IMAD R3, R31, -0x50, R2 ;  /* 0xffffffb01f037824 */ /* 0x000fe200078e0202 */
[----:B------:R-:W-:Y:S01]  /*3230*/  IADD3 R28, R15, R5, RZ ;  /* 0x000000050f1c7210 */ /* 0x000fe20007ffe0ff */
[----:B------:R-:W-:Y:S03]  /*3240*/  IMAD.WIDE.U32 R12, R134, R31, RZ ;  /* 0x0000001f860c7225 */ /* 0x000fe600078e00ff */
[----:B------:R-:W-:Y:S02]  /*3250*/  IMNMX R63, R3, 0x50, PT ;  /* 0x00000050033f7817 */ /* 0x000fe40003800200 */
[----:B------:R-:W-:Y:S01]  /*3260*/  IADD3 R29, R13, R4, RZ ;  /* 0x000000040d1d7210 */ /* 0x000fe20007ffe0ff */
[----:B------:R-:W-:-:S05]  /*3270*/  @!P0 BRA `(.L_x_239) ;  /* 0x00001e5000008947 */ /* 0x000fca0003800000 */
[----:B------:R-:W-:Y:S01]  /*3280*/  ISETP.GE.AND P3, PT, R93, R63, PT ;  /* 0x0000003f5d00720c */ /* 0x000fe20003f66270 */
[----:B------:R-:W-:Y:S01]  /*3290*/  BSSY B0, `(.L_x_240) ;  /* 0x000001b000007945 */ /* 0x000fe20003800000 */
[----:B------:R-:W-:Y:S01]  /*32a0*/  CS2R R40, SRZ ;  /* 0x0000000000287805 */ /* 0x000fe2000001ff00 */
[----:B------:R-:W-:Y:S01]  /*32b0*/  CS2R R36, SRZ ;  /* 0x0000000000247805 */ /* 0x000fe2000001ff00 */
[----:B------:R-:W-:Y:S01]  /*32c0*/  CS2R R32, SRZ ;  /* 0x0000000000207805 */ /* 0x000fe2000001ff00 */
[----:B------:R-:W-:Y:S01]  /*32d0*/  CS2R R8, SRZ ;  /* 0x0000000000087805 */ /* 0x000fe2000001ff00 */
[----:B------:R-:W-:Y:S07]  /*32e0*/  CS2R R4, SRZ ;  /* 0x0000000000047805 */ /* 0x000fee000001ff00 */
[----:B------:R-:W-:-:S05]  /*32f0*/  @P3 BRA `(.L_x_241) ;  /* 0x0000014000003947 */ /* 0x000fca0003800000 */
[----:B------:R-:W-:Y:S01]  /*3300*/  IADD3 R3, P0, R98, R14, RZ ;  /* 0x0000000e62037210 */ /* 0x000fe20007f1e0ff */
[----:B------:R-:W-:Y:S01]  /*3310*/  CS2R R32, SRZ ;  /* 0x0000000000207805 */ /* 0x000fe2000001ff00 */
[----:B------:R-:W-:Y:S01]  /*3320*/  CS2R R36, SRZ ;  /* 0x0000000000247805 */ /* 0x000fe2000001ff00 */
[----:B------:R-:W-:Y:S02]  /*3330*/  CS2R R8, SRZ ;  /* 0x0000000000087805 */ /* 0x000fe4000001ff00 */
[----:B------:R-:W-:Y:S01]  /*3340*/  IMAD.X R5, R28, 0x1, R104, P0 ;  /* 0x000000011c057824 */ /* 0x000fe200000e0668 */
[----:B------:R-:W-:Y:S05]  /*3350*/  IADD3 R4, P0, R96, R12, RZ ;  /* 0x0000000c60047210 */ /* 0x000fea0007f1e0ff */
[----:B------:R-:W-:Y:S01]  /*3360*/  IMAD.X R7, R29, 0x1, R103, P0 ;  /* 0x000000011d077824 */ /* 0x000fe200000e0667 */
[C---:B------:R-:W-:Y:S04]  /*3370*/  LEA R10, P0, R3.reuse, c[0x0][0x270], 0x1 ;  /* 0x00009c00030a7a11 */ /* 0x040fe800078008ff */
[----:B------:R-:W-:Y:S02]  /*3380*/  LEA.HI.X R11, R3, c[0x0][0x274], R5, 0x1, P0 ;  /* 0x00009d00030b7a11 */ /* 0x000fe400000f0c05 */
[C---:B------:R-:W-:Y:S04]  /*3390*/  LEA R6, P0, R4.reuse, c[0x0][0x288], 0x1 ;  /* 0x0000a20004067a11 */ /* 0x040fe800078008ff */
[----:B------:R-:W-:Y:S02]  /*33a0*/  LEA.HI.X R7, R4, c[0x0][0x28c], R7, 0x1, P0 ;  /* 0x0000a30004077a11 */ /* 0x000fe400000f0c07 */
[----:B------:R-:W-:Y:S01]  /*33b0*/  ISETP.GE.AND P0, PT, R86, c[0x0][0x27c], PT ;  /* 0x00009f0056007a0c */ /* 0x000fe20003f06270 */
[----:B------:R-:W-:Y:S11]  /*33c0*/  CS2R R4, SRZ ;  /* 0x0000000000047805 */ /* 0x000ff6000001ff00 */
[----:B------:R-:W-:Y:S01]  /*33d0*/  @!UPT UIADD3 URZ, URZ, URZ, URZ ;  /* 0x0000003f3f3ff290 */ /* 0x000fe2000fffe03f */
[----:B------:R1:W5:Y:S04]  /*33e0*/  @!P0 LDG.E.64 R32, [R10.64] ;  /* 0x000000080a208981 */ /* 0x000368000c1e1b00 */
[----:B------:R1:W5:Y:S01]  /*33f0*/  @!P0 LDG.E.64 R4, [R6.64] ;  /* 0x0000000806048981 */ /* 0x000362000c1e1b00 */
[----:B------:R-:W-:Y:S11]  /*3400*/  ISETP.GE.AND P0, PT, R88, c[0x0][0x27c], PT ;  /* 0x00009f0058007a0c */ /* 0x000ff60003f06270 */
[----:B------:R-:W-:Y:S02]  /*3410*/  @!UPT UIADD3 URZ, URZ, URZ, URZ ;  /* 0x0000003f3f3ff290 */ /* 0x000fe4000fffe03f */
[----:B------:R1:W5:Y:S04]  /*3420*/  @!P0 LDG.E.64 R36, [R10.64+0x20] ;  /* 0x000020080a248981 */ /* 0x000368000c1e1b00 */
[----:B------:R1:W5:Y:S02]  /*3430*/  @!P0 LDG.E.64 R8, [R6.64+0x20] ;  /* 0x0000200806088981 */ /* 0x000364000c1e1b00 */
.L_x_241:
[----:B------:R-:W-:Y:S05]  /*3440*/  BSYNC B0 ;  /* 0x0000000000007941 */ /* 0x000fea0003800000 */
.L_x_240:
[----:B------:R-:W-:Y:S01]  /*3450*/  IADD3 R20, R93, 0x20, RZ ;  /* 0x000000205d147810 */ /* 0x000fe20007ffe0ff */
[----:B-1---5:R-:W-:Y:S01]  /*3460*/  IMAD.MOV.U32 R7, RZ, RZ, R37 ;  /* 0x000000ffff077224 */ /* 0x022fe200078e0025 */
[----:B------:R-:W-:Y:S01]  /*3470*/  BSSY B0, `(.L_x_242) ;  /* 0x0000026000007945 */ /* 0x000fe20003800000 */
[----:B------:R-:W-:Y:S01]  /*3480*/  IMAD.MOV.U32 R6, RZ, RZ, R32 ;  /* 0x000000ffff067224 */ /* 0x000fe200078e0020 */
[----:B------:R-:W-:Y:S01]  /*3490*/  ISETP.GE.AND P4, PT, R20, R63, PT ;  /* 0x0000003f1400720c */ /* 0x000fe20003f86270 */
[----:B------:R-:W-:Y:S01]  /*34a0*/  IMAD.MOV.U32 R10, RZ, RZ, R36 ;  /* 0x000000ffff0a7224 */ /* 0x000fe200078e0024 */
[----:B------:R-:W-:Y:S01]  /*34b0*/  PRMT R47, R7, 0x7610, R47 ;  /* 0x00007610072f7816 */ /* 0x000fe2000000002f */
[----:B------:R-:W-:Y:S01]  /*34c0*/  IMAD.MOV.U32 R3, RZ, RZ, R33 ;  /* 0x000000ffff037224 */ /* 0x000fe200078e0021 */
[----:B------:R-:W-:Y:S01]  /*34d0*/  PRMT R30, R6, 0x7610, R30 ;  /* 0x00007610061e7816 */ /* 0x000fe2000000001e */
[----:B------:R-:W-:Y:S01]  /*34e0*/  IMAD.MOV.U32 R7, RZ, RZ, R9 ;  /* 0x000000ffff077224 */ /* 0x000fe200078e0009 */
[----:B------:R-:W-:Y:S01]  /*34f0*/  CS2R R38, SRZ ;  /* 0x0000000000267805 */ /* 0x000fe2000001ff00 */
[----:B------:R-:W-:Y:S01]  /*3500*/  IMAD.MOV.U32 R6, RZ, RZ, R4 ;  /* 0x000000ffff067224 */ /* 0x000fe200078e0004 */
[----:B------:R-:W-:Y:S01]  /*3510*/  PRMT R46, R3, 0x5410, R10 ;  /* 0x00005410032e7816 */ /* 0x000fe2000000000a */
[----:B------:R-:W-:Y:S01]  /*3520*/  CS2R R18, SRZ ;  /* 0x0000000000127805 */ /* 0x000fe2000001ff00 */
[----:B------:R-:W-:Y:S01]  /*3530*/  MOV R10, R8 ;  /* 0x00000008000a7202 */ /* 0x000fe20000000f00 */
[----:B------:R-:W-:Y:S01]  /*3540*/  CS2R R16, SRZ ;  /* 0x0000000000107805 */ /* 0x000fe2000001ff00 */
[----:B------:R-:W-:Y:S02]  /*3550*/  MOV R3, R5 ;  /* 0x0000000500037202 */ /* 0x000fe40000000f00 */
[----:B------:R-:W-:Y:S02]  /*3560*/  PRMT R24, R10, 0x5410, R7 ;  /* 0x000054100a187816 */ /* 0x000fe40000000007 */
[----:B------:R-:W-:Y:S01]  /*3570*/  PRMT R11, R6, 0x5410, R3 ;  /* 0x00005410060b7816 */ /* 0x000fe20000000003 */
[----:B------:R-:W-:-:S05]  /*3580*/  @P4 BRA `(.L_x_243) ;  /* 0x0000014000004947 */ /* 0x000fca0003800000 */
[----:B------:R-:W-:Y:S01]  /*3590*/  IADD3 R3, P1, P0, R98, R14, R153 ;  /* 0x0000000e62037210 */ /* 0x000fe2000783e099 */
[----:B------:R-:W-:Y:S01]  /*35a0*/  CS2R R38, SRZ ;  /* 0x0000000000267805 */ /* 0x000fe2000001ff00 */
[----:B------:R-:W-:Y:S01]  /*35b0*/  CS2R R16, SRZ ;  /* 0x0000000000107805 */ /* 0x000fe2000001ff00 */
[----:B------:R-:W-:Y:S01]  /*35c0*/  CS2R R40, SRZ ;  /* 0x0000000000287805 */ /* 0x000fe2000001ff00 */
[----:B------:R-:W-:Y:S01]  /*35d0*/  IADD3.X R6, R104, R28, R145, P1, P0 ;  /* 0x0000001c68067210 */ /* 0x000fe20000fe0491 */
[----:B------:R-:W-:Y:S01]  /*35e0*/  CS2R R18, SRZ ;  /* 0x0000000000127805 */ /* 0x000fe2000001ff00 */
[----:B------:R-:W-:Y:S04]  /*35f0*/  IADD3 R7, P1, P0, R96, R12, R154 ;  /* 0x0000000c60077210 */ /* 0x000fe8000783e09a */
[----:B------:R-:W-:Y:S02]  /*3600*/  IADD3.X R10, R103, R29, R146, P1, P0 ;  /* 0x0000001d670a7210 */ /* 0x000fe40000fe0492 */
[C---:B------:R-:W-:Y:S04]  /*3610*/  LEA R20, P0, R3.reuse, c[0x0][0x270], 0x1 ;  /* 0x00009c0003147a11 */ /* 0x040fe800078008ff */
[----:B------:R-:W-:Y:S02]  /*3620*/  LEA.HI.X R21, R3, c[0x0][0x274], R6, 0x1, P0 ;  /* 0x00009d0003157a11 */ /* 0x000fe400000f0c06 */
[C---:B------:R-:W-:Y:S04]  /*3630*/  LEA R6, P0, R7.reuse, c[0x0][0x288], 0x1 ;  /* 0x0000a20007067a11 */ /* 0x040fe800078008ff */
[----:B------:R-:W-:Y:S02]  /*3640*/  LEA.HI.X R7, R7, c[0x0][0x28c], R10, 0x1, P0 ;  /* 0x0000a30007077a11 */ /* 0x000fe400000f0c0a */
[----:B------:R-:W-:Y:S11]  /*3650*/  ISETP.GE.AND P0, PT, R86, c[0x0][0x27c], PT ;  /* 0x00009f0056007a0c */ /* 0x000ff60003f06270 */
[----:B------:R-:W-:Y:S02]  /*3660*/  @!UPT UIADD3 URZ, URZ, URZ, URZ ;  /* 0x0000003f3f3ff290 */ /* 0x000fe4000fffe03f */
[----:B------:R1:W5:Y:S04]  /*3670*/  @!P0 LDG.E.64 R38, [R20.64] ;  /* 0x0000000814268981 */ /* 0x000368000c1e1b00 */
[----:B------:R1:W5:Y:S01]  /*3680*/  @!P0 LDG.E.64 R16, [R6.64] ;  /* 0x0000000806108981 */ /* 0x000362000c1e1b00 */
[----:B------:R-:W-:Y:S11]  /*3690*/  ISETP.GE.AND P0, PT, R88, c[0x0][0x27c], PT ;  /* 0x00009f0058007a0c */ /* 0x000ff60003f06270 */
[----:B------:R-:W-:Y:S02]  /*36a0*/  @!UPT UIADD3 URZ, URZ, URZ, URZ ;  /* 0x0000003f3f3ff290 */ /* 0x000fe4000fffe03f */
[----:B------:R1:W5:Y:S04]  /*36b0*/  @!P0 LDG.E.64 R40, [R20.64+0x20] ;  /* 0x0000200814288981 */ /* 0x000368000c1e1b00 */
[----:B------:R1:W5:Y:S02]  /*36c0*/  @!P0 LDG.E.64 R18, [R6.64+0x20] ;  /* 0x0000200806128981 */ /* 0x000364000c1e1b00 */
.L_x_243:
[----:B------:R-:W-:Y:S05]  /*36d0*/  BSYNC B0 ;  /* 0x0000000000007941 */ /* 0x000fea0003800000 */
.L_x_242:
        /* <DEDUP_REMOVED lines=16> */
[----:B------:R-:W-:Y:S01]  /*37e0*/  MOV R3, R17 ;  /* 0x0000001100037202 */ /* 0x000fe20000000f00 */
[----:B------:R-:W-:Y:S01]  /*37f0*/  CS2R R20, SRZ ;  /* 0x0000000000147805 */ /* 0x000fe2000001ff00 */
[----:B------:R-:W-:Y:S02]  /*3800*/  PRMT R26, R10, 0x5410, R7 ;  /* 0x000054100a1a7816 */ /* 0x000fe40000000007 */
[----:B------:R-:W-:Y:S01]  /*3810*/  PRMT R25, R6, 0x5410, R3 ;  /* 0x0000541006197816 */ /* 0x000fe20000000003 */
[----:B------:R-:W-:-:S05]  /*3820*/  @P2 BRA `(.L_x_245) ;  /* 0x0000012000002947 */ /* 0x000fca0003800000 */
[----:B------:R-:W-:Y:S01]  /*3830*/  IADD3 R6, P1, P0, R98, R151, R14 ;  /* 0x0000009762067210 */ /* 0x000fe2000783e00e */
[----:B------:R-:W-:Y:S01]  /*3840*/  CS2R R44, SRZ ;  /* 0x00000000002c7805 */ /* 0x000fe2000001ff00 */
[----:B------:R-:W-:Y:S02]  /*3850*/  CS2R R22, SRZ ;  /* 0x0000000000167805 */ /* 0x000fe4000001ff00 */
[----:B------:R-:W-:Y:S02]  /*3860*/  IADD3.X R10, R104, R139, R28, P1, P0 ;  /* 0x0000008b680a7210 */ /* 0x000fe40000fe041c */
        /* <DEDUP_REMOVED lines=14> */
.L_x_245:
[----:B------:R-:W-:Y:S05]  /*3950*/  BSYNC B0 ;  /* 0x0000000000007941 */ /* 0x000fea0003800000 */
.L_x_244:
[----:B-1---5:R-:W-:Y:S01]  /*3960*/  MOV R6, R42 ;  /* 0x0000002a00067202 */ /* 0x022fe20000000f00 */
[----:B------:R1:W2:Y:S01]  /*3970*/  SHFL.IDX PT, R55, R70, RZ, 0x1c1f ;  /* 0x001c1fff46377589 */ /* 0x0002a200000e0000 */
[----:B------:R-:W-:Y:S01]  /*3980*/  IMAD.MOV.U32 R10, RZ, RZ, R44 ;  /* 0x000000ffff0a7224 */ /* 0x000fe200078e002c */
[----:B------:R-:W-:Y:S01]  /*3990*/  BSSY B1, `(.L_x_246) ;  /* 0x0000082000017945 */ /* 0x000fe20003800000 */
[----:B------:R-:W-:Y:S01]  /*39a0*/  PRMT R49, R49, 0x5410, R6 ;  /* 0x0000541031317816 */ /* 0x000fe20000000006 */
[----:B------:R-:W-:Y:S02]  /*39b0*/  IMAD.MOV.U32 R3, RZ, RZ, R43 ;  /* 0x000000ffff037224 */ /* 0x000fe400078e002b */
[----:B------:R1:W3:Y:S01]  /*39c0*/  SHFL.IDX PT, R54, R71, RZ, 0x1c1f ;  /* 0x001c1fff47367589 */ /* 0x0002e200000e0000 */
[----:B------:R-:W-:Y:S02]  /*39d0*/  IMAD.MOV.U32 R7, RZ, RZ, R45 ;  /* 0x000000ffff077224 */ /* 0x000fe400078e002d */
[----:B------:R-:W-:Y:S01]  /*39e0*/  PRMT R50, R3, 0x5410, R10 ;  /* 0x0000541003327816 */ /* 0x000fe2000000000a */
[----:B------:R-:W-:Y:S01]  /*39f0*/  IMAD.MOV.U32 R10, RZ, RZ, R22 ;  /* 0x000000ffff0a7224 */ /* 0x000fe200078e0016 */
[----:B------:R-:W-:Y:S01]  /*3a00*/  MOV R3, R21 ;  /* 0x0000001500037202 */ /* 0x000fe20000000f00 */
[----:B------:R-:W-:Y:S01]  /*3a10*/  IMAD.MOV.U32 R6, RZ, RZ, R20 ;  /* 0x000000ffff067224 */ /* 0x000fe200078e0014 */
[----:B------:R-:W-:Y:S02]  /*3a20*/  PRMT R51, R7, 0x7610, R51 ;  /* 0x0000761007337816 */ /* 0x000fe40000000033 */
[----:B------:R-:W-:Y:S02]  /*3a30*/  MOV R7, R23 ;  /* 0x0000001700077202 */ /* 0x000fe40000000f00 */
[----:B------:R-:W-:Y:S02]  /*3a40*/  PRMT R27, R6, 0x5410, R3 ;  /* 0x00005410061b7816 */ /* 0x000fe40000000003 */
[----:B------:R-:W-:Y:S01]  /*3a50*/  PRMT R28, R10, 0x5410, R7 ;  /* 0x000054100a1c7816 */ /* 0x000fe20000000007 */
[----:B------:R-:W-:-:S05]  /*3a60*/  @P3 BRA `(.L_x_247) ;  /* 0x0000074000003947 */ /* 0x000fca0003800000 */
[----:B------:R-:W-:Y:S01]  /*3a70*/  ISETP.NE.AND P0, PT, R80, RZ, PT ;  /* 0x000000ff5000720c */ /* 0x000fe20003f05270 */
[----:B------:R-:W-:Y:S01]  /*3a80*/  @!UPT UIADD3 URZ, URZ, URZ, URZ ;  /* 0x0000003f3f3ff290 */ /* 0x000fe2000fffe03f */
[----:B------:R-:W-:Y:S11]  /*3a90*/  BSSY B0, `(.L_x_248) ;  /* 0x0000038000007945 */ /* 0x000ff60003800000 */
[----:B------:R-:W-:-:S05]  /*3aa0*/  @P0 BRA `(.L_x_249) ;  /* 0x0000036000000947 */ /* 0x000fca0003800000 */
[C---:B---3--:R-:W-:Y:S01]  /*3ab0*/  LEA R52, P0, R84.reuse, R54, 0x1 ;  /* 0x0000003654347211 */ /* 0x048fe200078008ff */
[----:B------:R-:W3:Y:S03]  /*3ac0*/  LDS.128 R12, [R248+0x2800] ;  /* 0x00280000f80c7984 */ /* 0x000ee60000000c00 */
[----:B--2---:R-:W-:Y:S02]  /*3ad0*/  LEA.HI.X R53, R84, R55, R85, 0x1, P0 ;  /* 0x0000003754357211 */ /* 0x004fe400000f0c55 */
[----:B------:R-:W-:Y:S11]  /*3ae0*/  ISETP.GE.AND P0, PT, R86, c[0x0][0x27c], PT ;  /* 0x00009f0056007a0c */ /* 0x000ff60003f06270 */
[----:B------:R-:W-:Y:S02]  /*3af0*/  @!UPT UIADD3 URZ, URZ, URZ, URZ ;  /* 0x0000003f3f3ff290 */ /* 0x000fe4000fffe03f */
[----:B------:R-:W-:Y:S01]  /*3b00*/  @!P0 HADD2.F32 R3, -RZ, R11.H0_H0 ;  /* 0x2000000bff038230 */ /* 0x000fe20000004100 */
[--C-:B------:R-:W-:Y:S01]  /*3b10*/  @!P0 SHF.R.U64 R7, R4, 0x10, R5.reuse ;  /* 0x0000001004078819 */ /* 0x100fe20000001205 */
[----:B------:R-:W-:Y:S01]  /*3b20*/  @!P0 HADD2.F32 R30, -RZ, R30.H0_H0 ;  /* 0x2000001eff1e8230 */ /* 0x000fe20000004100 */
[----:B------:R-:W-:Y:S02]  /*3b30*/  @!P0 SHF.R.U32.HI R10, RZ, 0x10, R5 ;  /* 0x00000010ff0a8819 */ /* 0x000fe40000011605 */
[--C-:B------:R-:W-:Y:S02]  /*3b40*/  @!P0 SHF.R.U64 R34, R32, 0x10, R33.reuse ;  /* 0x0000001020228819 */ /* 0x100fe40000001221 */
[----:B------:R-:W-:Y:S05]  /*3b50*/  @!P0 SHF.R.U32.HI R35, RZ, 0x10, R33 ;  /* 0x00000010ff238819 */ /* 0x000fea0000011621 */
[----:B------:R-:W-:Y:S01]  /*3b60*/  @!P0 HADD2.F32 R35, -RZ, R35.H0_H0 ;  /* 0x20000023ff238230 */ /* 0x000fe20000004100 */
[----:B---3--:R-:W-:Y:S02]  /*3b70*/  @!P0 MOV R6, R12 ;  /* 0x0000000c00068202 */ /* 0x008fe40000000f00 */
[----:B------:R-:W-:Y:S03]  /*3b80*/  @!P0 MOV R5, R13 ;  /* 0x0000000d00058202 */ /* 0x000fe60000000f00 */
[--C-:B------:R-:W-:Y:S02]  /*3b90*/  @!P0 HADD2.F32 R29, -RZ, R6.reuse.H1_H1 ;  /* 0x30000006ff1d8230 */ /* 0x100fe40000004100 */
[----:B------:R-:W-:Y:S02]  /*3ba0*/  @!P0 HADD2.F32 R4, -RZ, R6.H0_H0 ;  /* 0x20000006ff048230 */ /* 0x000fe40000004100 */
[----:B------:R-:W-:Y:S01]  /*3bb0*/  @!P0 HADD2.F32 R6, -RZ, R7.H0_H0 ;  /* 0x20000007ff068230 */ /* 0x000fe20000004100 */
[CC--:B------:R-:W-:Y:S01]  /*3bc0*/  @!P0 FMUL.FTZ R33, R29.reuse, R3.reuse ;  /* 0x000000031d218220 */ /* 0x0c0fe20000410000 */
[--C-:B------:R-:W-:Y:S01]  /*3bd0*/  @!P0 HADD2.F32 R32, -RZ, R5.reuse.H1_H1 ;  /* 0x30000005ff208230 */ /* 0x100fe20000004100 */
[C---:B------:R-:W-:Y:S01]  /*3be0*/  @!P0 FMUL.FTZ R3, R4.reuse, R3 ;  /* 0x0000000304038220 */ /* 0x040fe20000410000 */
[----:B------:R-:W-:Y:S01]  /*3bf0*/  @!P0 HADD2.F32 R5, -RZ, R5.H0_H0 ;  /* 0x20000005ff058230 */ /* 0x000fe20000004100 */
[----:B------:R-:W-:Y:S01]  /*3c00*/  @!P0 FFMA.FTZ R58, R4, R30, -R33 ;  /* 0x0000001e043a8223 */ /* 0x000fe20000010821 */
[----:B------:R-:W-:Y:S01]  /*3c10*/  @!P0 MOV R7, R14 ;  /* 0x0000000e00078202 */ /* 0x000fe20000000f00 */
[----:B------:R-:W-:Y:S01]  /*3c20*/  @!P0 FFMA.FTZ R3, R29, R30, R3 ;  /* 0x0000001e1d038223 */ /* 0x000fe20000010003 */
[----:B------:R-:W-:Y:S01]  /*3c30*/  @!P0 HADD2.F32 R33, -RZ, R34.H0_H0 ;  /* 0x20000022ff218230 */ /* 0x000fe20000004100 */
[CC--:B------:R-:W-:Y:S01]  /*3c40*/  @!P0 FMUL.FTZ R34, R32.reuse, R6.reuse ;  /* 0x0000000620228220 */ /* 0x0c0fe20000410000 */
[----:B------:R-:W-:Y:S01]  /*3c50*/  @!P0 HADD2.F32 R30, -RZ, R46.H0_H0 ;  /* 0x2000002eff1e8230 */ /* 0x000fe20000004100 */
[C---:B------:R-:W-:Y:S01]  /*3c60*/  @!P0 FMUL.FTZ R4, R5.reuse, R6 ;  /* 0x0000000605048220 */ /* 0x040fe20000410000 */
[----:B------:R-:W-:Y:S01]  /*3c70*/  @!P0 MOV R6, R15 ;  /* 0x0000000f00068202 */ /* 0x000fe20000000f00 */
[-C--:B------:R-:W-:Y:S01]  /*3c80*/  @!P0 FFMA.FTZ R57, R5, R33.reuse, -R34 ;  /* 0x0000002105398223 */ /* 0x080fe20000010822 */
[----:B------:R-:W-:Y:S01]  /*3c90*/  @!P0 HADD2.F32 R29, -RZ, R7.H1_H1 ;  /* 0x30000007ff1d8230 */ /* 0x000fe20000004100 */
[----:B------:R-:W-:Y:S01]  /*3ca0*/  @!P0 FFMA.FTZ R4, R32, R33, R4 ;  /* 0x0000002120048223 */ /* 0x000fe20000010004 */
[----:B------:R-:W-:Y:S02]  /*3cb0*/  @!P0 HADD2.F32 R5, -RZ, R11.H1_H1 ;  /* 0x3000000bff058230 */ /* 0x000fe40000004100 */
[----:B------:R-:W-:Y:S02]  /*3cc0*/  @!P0 HADD2.F32 R11, -RZ, R10.H0_H0 ;  /* 0x2000000aff0b8230 */ /* 0x000fe40000004100 */
[----:B------:R-:W-:Y:S01]  /*3cd0*/  @!P0 F2FP.PACK_AB R4, R4, R57 ;  /* 0x000000390404823e */ /* 0x000fe200000000ff */
[----:B------:R-:W-:Y:S02]  /*3ce0*/  @!P0 HADD2.F32 R10, -RZ, R7.H0_H0 ;  /* 0x20000007ff0a8230 */ /* 0x000fe40000004100 */
[--C-:B------:R-:W-:Y:S01]  /*3cf0*/  @!P0 HADD2.F32 R7, -RZ, R6.reuse.H0_H0 ;  /* 0x20000006ff078230 */ /* 0x100fe20000004100 */
[----:B------:R-:W-:Y:S01]  /*3d00*/  @!P0 MOV R13, R4 ;  /* 0x00000004000d8202 */ /* 0x000fe20000000f00 */
[----:B------:R-:W-:Y:S01]  /*3d10*/  @!P0 HADD2.F32 R34, -RZ, R6.H1_H1 ;  /* 0x30000006ff228230 */ /* 0x000fe20000004100 */
[-C--:B------:R-:W-:Y:S02]  /*3d20*/  @!P0 FMUL.FTZ R6, R29, R5.reuse ;  /* 0x000000051d068220 */ /* 0x080fe40000410000 */
[C---:B------:R-:W-:Y:S02]  /*3d30*/  @!P0 FMUL.FTZ R5, R10.reuse, R5 ;  /* 0x000000050a058220 */ /* 0x040fe40000410000 */
[-C--:B------:R-:W-:Y:S02]  /*3d40*/  @!P0 FFMA.FTZ R10, R10, R30.reuse, -R6 ;  /* 0x0000001e0a0a8223 */ /* 0x080fe40000010806 */
[-C--:B------:R-:W-:Y:S02]  /*3d50*/  @!P0 FMUL.FTZ R6, R7, R11.reuse ;  /* 0x0000000b07068220 */ /* 0x080fe40000410000 */
[C---:B------:R-:W-:Y:S02]  /*3d60*/  @!P0 FMUL.FTZ R56, R34.reuse, R11 ;  /* 0x0000000b22388220 */ /* 0x040fe40000410000 */
[----:B------:R-:W-:Y:S02]  /*3d70*/  @!P0 FFMA.FTZ R5, R29, R30, R5 ;  /* 0x0000001e1d058223 */ /* 0x000fe40000010005 */
[-C--:B------:R-:W-:Y:S01]  /*3d80*/  @!P0 FFMA.FTZ R56, R7, R35.reuse, -R56 ;  /* 0x0000002307388223 */ /* 0x080fe20000010838 */
[----:B------:R-:W-:Y:S01]  /*3d90*/  @!P0 F2FP.PACK_AB R7, R3, R58 ;  /* 0x0000003a0307823e */ /* 0x000fe200000000ff */
[----:B------:R-:W-:Y:S01]  /*3da0*/  @!P0 FFMA.FTZ R6, R34, R35, R6 ;  /* 0x0000002322068223 */ /* 0x000fe20000010006 */
[----:B------:R-:W-:Y:S02]  /*3db0*/  @!P0 F2FP.PACK_AB R5, R5, R10 ;  /* 0x0000000a0505823e */ /* 0x000fe400000000ff */
[----:B------:R-:W-:Y:S02]  /*3dc0*/  @!P0 MOV R12, R7 ;  /* 0x00000007000c8202 */ /* 0x000fe40000000f00 */
[----:B------:R-:W-:Y:S02]  /*3dd0*/  @!P0 F2FP.PACK_AB R3, R6, R56 ;  /* 0x000000380603823e */ /* 0x000fe400000000ff */
[----:B------:R-:W-:Y:S02]  /*3de0*/  @!P0 MOV R14, R5 ;  /* 0x00000005000e8202 */ /* 0x000fe40000000f00 */
[----:B------:R-:W-:Y:S05]  /*3df0*/  @!P0 MOV R15, R3 ;  /* 0x00000003000f8202 */ /* 0x000fea0000000f00 */
[----:B------:R2:W-:Y:S02]  /*3e00*/  ST.E.128 [R52.64], R12 ;  /* 0x0000000c34007985 */ /* 0x0005e4000c101d08 */
.L_x_249:
[----:B------:R-:W-:Y:S05]  /*3e10*/  BSYNC B0 ;  /* 0x0000000000007941 */ /* 0x000fea0003800000 */
.L_x_248:
[----:B------:R-:W-:Y:S11]  /*3e20*/  ISETP.NE.AND P0, PT, R105, RZ, PT ;  /* 0x000000ff6900720c */ /* 0x000ff60003f05270 */
[----:B------:R-:W-:Y:S02]  /*3e30*/  @!UPT UIADD3 URZ, URZ, URZ, URZ ;  /* 0x0000003f3f3ff290 */ /* 0x000fe4000fffe03f */
[----:B------:R-:W-:-:S05]  /*3e40*/  @P0 BRA `(.L_x_247) ;  /* 0x0000036000000947 */ /* 0x000fca0003800000 */
[C---:B---3--:R-:W-:Y:S01]  /*3e50*/  LEA R34, P0, R208.reuse, R54, 0x1 ;  /* 0x00000036d0227211 */ /* 0x048fe200078008ff */
[----:B--2---:R-:W2:Y:S03]  /*3e60*/  LDS.128 R12, [R249+0x2800] ;  /* 0x00280000f90c7984 */ /* 0x004ea60000000c00 */
[----:B------:R-:W-:Y:S02]  /*3e70*/  LEA.HI.X R35, R208, R55, R250, 0x1, P0 ;  /* 0x00000037d0237211 */ /* 0x000fe400000f0cfa */
[----:B------:R-:W-:Y:S11]  /*3e80*/  ISETP.GE.AND P0, PT, R88, c[0x0][0x27c], PT ;  /* 0x00009f0058007a0c */ /* 0x000ff60003f06270 */
[----:B------:R-:W-:Y:S02]  /*3e90*/  @!UPT UIADD3 URZ, URZ, URZ, URZ ;  /* 0x0000003f3f3ff290 */ /* 0x000fe4000fffe03f */
[----:B------:R-:W-:Y:S01]  /*3ea0*/  @!P0 HADD2.F32 R3, -RZ, R24.H0_H0 ;  /* 0x20000018ff038230 */ /* 0x000fe20000004100 */
[----:B------:R-:W-:Y:S02]  /*3eb0*/  @!P0 SHF.R.U64 R6, R8, 0x10, R9 ;  /* 0x0000001008068819 */ /* 0x000fe40000001209 */
[----:B------:R-:W-:Y:S02]  /*3ec0*/  @!P0 SHF.R.U64 R11, R36, 0x10, R37 ;  /* 0x00000010240b8819 */ /* 0x000fe40000001225 */
[----:B------:R-:W-:Y:S01]  /*3ed0*/  @!P0 SHF.R.U32.HI R8, RZ, 0x10, R9 ;  /* 0x00000010ff088819 */ /* 0x000fe20000011609 */
[----:B------:R-:W-:Y:S01]  /*3ee0*/  @!P0 HADD2.F32 R9, -RZ, R46.H1_H1 ;  /* 0x3000002eff098230 */ /* 0x000fe20000004100 */
[----:B------:R-:W-:Y:S01]  /*3ef0*/  @!P0 SHF.R.U32.HI R32, RZ, 0x10, R37 ;  /* 0x00000010ff208819 */ /* 0x000fe20000011625 */
[----:B------:R-:W-:Y:S02]  /*3f00*/  @!P0 HADD2.F32 R6, -RZ, R6.H0_H0 ;  /* 0x20000006ff068230 */ /* 0x000fe40000004100 */
[----:B------:R-:W-:Y:S02]  /*3f10*/  @!P0 HADD2.F32 R11, -RZ, R11.H0_H0 ;  /* 0x2000000bff0b8230 */ /* 0x000fe40000004100 */
[----:B------:R-:W-:Y:S01]  /*3f20*/  @!P0 HADD2.F32 R32, -RZ, R32.H0_H0 ;  /* 0x20000020ff208230 */ /* 0x000fe20000004100 */
[----:B--2---:R-:W-:Y:S02]  /*3f30*/  @!P0 MOV R4, R12 ;  /* 0x0000000c00048202 */ /* 0x004fe40000000f00 */
[----:B------:R-:W-:Y:S03]  /*3f40*/  @!P0 MOV R5, R13 ;  /* 0x0000000d00058202 */ /* 0x000fe60000000f00 */
[--C-:B------:R-:W-:Y:S02]  /*3f50*/  @!P0 HADD2.F32 R7, -RZ, R4.reuse.H1_H1 ;  /* 0x30000004ff078230 */ /* 0x100fe40000004100 */
[----:B------:R-:W-:Y:S02]  /*3f60*/  @!P0 HADD2.F32 R4, -RZ, R4.H0_H0 ;  /* 0x20000004ff048230 */ /* 0x000fe40000004100 */
[--C-:B------:R-:W-:Y:S01]  /*3f70*/  @!P0 HADD2.F32 R10, -RZ, R5.reuse.H1_H1 ;  /* 0x30000005ff0a8230 */ /* 0x100fe20000004100 */
[CC--:B------:R-:W-:Y:S01]  /*3f80*/  @!P0 FMUL.FTZ R29, R7.reuse, R3.reuse ;  /* 0x00000003071d8220 */ /* 0x0c0fe20000410000 */
[----:B------:R-:W-:Y:S01]  /*3f90*/  @!P0 HADD2.F32 R5, -RZ, R5.H0_H0 ;  /* 0x20000005ff058230 */ /* 0x000fe20000004100 */
[C---:B------:R-:W-:Y:S02]  /*3fa0*/  @!P0 FMUL.FTZ R3, R4.reuse, R3 ;  /* 0x0000000304038220 */ /* 0x040fe40000410000 */
[-C--:B------:R-:W-:Y:S02]  /*3fb0*/  @!P0 FFMA.FTZ R37, R4, R9.reuse, -R29 ;  /* 0x0000000904258223 */ /* 0x080fe4000001081d */
[----:B------:R-:W-:Y:S01]  /*3fc0*/  @!P0 FFMA.FTZ R3, R7, R9, R3 ;  /* 0x0000000907038223 */ /* 0x000fe20000010003 */
[----:B------:R-:W-:Y:S01]  /*3fd0*/  @!P0 MOV R7, R14 ;  /* 0x0000000e00078202 */ /* 0x000fe20000000f00 */
[CC--:B------:R-:W-:Y:S01]  /*3fe0*/  @!P0 FMUL.FTZ R29, R10.reuse, R6.reuse ;  /* 0x000000060a1d8220 */ /* 0x0c0fe20000410000 */
[----:B------:R-:W-:Y:S01]  /*3ff0*/  @!P0 HADD2.F32 R9, -RZ, R8.H0_H0 ;  /* 0x20000008ff098230 */ /* 0x000fe20000004100 */
[C---:B------:R-:W-:Y:S01]  /*4000*/  @!P0 FMUL.FTZ R4, R5.reuse, R6 ;  /* 0x0000000605048220 */ /* 0x040fe20000410000 */
[----:B------:R-:W-:Y:S01]  /*4010*/  @!P0 MOV R6, R15 ;  /* 0x0000000f00068202 */ /* 0x000fe20000000f00 */
[-C--:B------:R-:W-:Y:S01]  /*4020*/  @!P0 FFMA.FTZ R36, R5, R11.reuse, -R29 ;  /* 0x0000000b05248223 */ /* 0x080fe2000001081d */
[----:B------:R-:W-:Y:S01]  /*4030*/  @!P0 HADD2.F32 R5, -RZ, R24.H1_H1 ;  /* 0x30000018ff058230 */ /* 0x000fe20000004100 */
[----:B------:R-:W-:Y:S01]  /*4040*/  @!P0 FFMA.FTZ R4, R10, R11, R4 ;  /* 0x0000000b0a048223 */ /* 0x000fe20000010004 */
[--C-:B------:R-:W-:Y:S02]  /*4050*/  @!P0 HADD2.F32 R24, -RZ, R7.reuse.H1_H1 ;  /* 0x30000007ff188230 */ /* 0x100fe40000004100 */
[----:B------:R-:W-:Y:S02]  /*4060*/  @!P0 HADD2.F32 R8, -RZ, R7.H0_H0 ;  /* 0x20000007ff088230 */ /* 0x000fe40000004100 */
[----:B------:R-:W-:Y:S01]  /*4070*/  @!P0 F2FP.PACK_AB R4, R4, R36 ;  /* 0x000000240404823e */ /* 0x000fe200000000ff */
[--C-:B------:R-:W-:Y:S02]  /*4080*/  @!P0 HADD2.F32 R7, -RZ, R6.reuse.H0_H0 ;  /* 0x20000006ff078230 */ /* 0x100fe40000004100 */
[----:B------:R-:W-:Y:S01]  /*4090*/  @!P0 HADD2.F32 R29, -RZ, R47.H0_H0 ;  /* 0x2000002fff1d8230 */ /* 0x000fe20000004100 */
[----:B------:R-:W-:Y:S01]  /*40a0*/  @!P0 MOV R13, R4 ;  /* 0x00000004000d8202 */ /* 0x000fe20000000f00 */
[----:B------:R-:W-:Y:S01]  /*40b0*/  @!P0 HADD2.F32 R30, -RZ, R6.H1_H1 ;  /* 0x30000006ff1e8230 */ /* 0x000fe20000004100 */
[-C--:B------:R-:W-:Y:S02]  /*40c0*/  @!P0 FMUL.FTZ R6, R24, R5.reuse ;  /* 0x0000000518068220 */ /* 0x080fe40000410000 */
[C---:B------:R-:W-:Y:S02]  /*40d0*/  @!P0 FMUL.FTZ R5, R8.reuse, R5 ;  /* 0x0000000508058220 */ /* 0x040fe40000410000 */
[----:B------:R-:W-:Y:S02]  /*40e0*/  @!P0 FFMA.FTZ R8, R8, R29, -R6 ;  /* 0x0000001d08088223 */ /* 0x000fe40000010806 */
[CC--:B------:R-:W-:Y:S02]  /*40f0*/  @!P0 FMUL.FTZ R6, R7.reuse, R9.reuse ;  /* 0x0000000907068220 */ /* 0x0c0fe40000410000 */
[----:B------:R-:W-:Y:S02]  /*4100*/  @!P0 FMUL.FTZ R33, R30, R9 ;  /* 0x000000091e218220 */ /* 0x000fe40000410000 */
        /* <DEDUP_REMOVED lines=10> */
.L_x_247:
[----:B------:R-:W-:Y:S05]  /*41b0*/  BSYNC B1 ;  /* 0x0000000000017941 */ /* 0x000fea0003800000 */
.L_x_246:
[----:B--2---:R2:W4:Y:S01]  /*41c0*/  SHFL.IDX PT, R34, R70, 0x1, 0x1c1f ;  /* 0x003c1f0046227f89 */ /* 0x00452200000e0000 */
[----:B------:R-:W-:Y:S03]  /*41d0*/  BSSY B1, `(.L_x_250) ;  /* 0x0000077000017945 */ /* 0x000fe60003800000 */
[----:B------:R2:W1:Y:S01]  /*41e0*/  SHFL.IDX PT, R30, R71, 0x1, 0x1c1f ;  /* 0x003c1f00471e7f89 */ /* 0x00046200000e0000 */
[----:B------:R-:W-:-:S05]  /*41f0*/  @P4 BRA `(.L_x_251) ;  /* 0x0000074000004947 */ /* 0x000fca0003800000 */
[----:B------:R-:W-:Y:S01]  /*4200*/  ISETP.NE.AND P0, PT, R80, RZ, PT ;  /* 0x000000ff5000720c */ /* 0x000fe20003f05270 */
[----:B------:R-:W-:Y:S01]  /*4210*/  @!UPT UIADD3 URZ, URZ, URZ, URZ ;  /* 0x0000003f3f3ff290 */ /* 0x000fe2000fffe03f */
[----:B------:R-:W-:Y:S11]  /*4220*/  BSSY B0, `(.L_x_252) ;  /* 0x0000038000007945 */ /* 0x000ff60003800000 */
[----:B------:R-:W-:-:S05]  /*4230*/  @P0 BRA `(.L_x_253) ;  /* 0x0000036000000947 */ /* 0x000fca0003800000 */
[C---:B-1----:R-:W-:Y:S01]  /*4240*/  LEA R32, P0, R84.reuse, R30, 0x1 ;  /* 0x0000001e54207211 */ /* 0x042fe200078008ff */
[----:B------:R-:W1:Y:S03]  /*4250*/  LDS.128 R8, [R248+0x3800] ;  /* 0x00380000f8087984 */ /* 0x000e660000000c00 */
[----:B----4-:R-:W-:Y:S02]  /*4260*/  LEA.HI.X R33, R84, R34, R85, 0x1, P0 ;  /* 0x0000002254217211 */ /* 0x010fe400000f0c55 */
[----:B------:R-:W-:Y:S11]  /*4270*/  ISETP.GE.AND P0, PT, R86, c[0x0][0x27c], PT ;  /* 0x00009f0056007a0c */ /* 0x000ff60003f06270 */
[----:B------:R-:W-:Y:S02]  /*4280*/  @!UPT UIADD3 URZ, URZ, URZ, URZ ;  /* 0x0000003f3f3ff290 */ /* 0x000fe4000fffe03f */
[----:B------:R-:W-:Y:S01]  /*4290*/  @!P0 HADD2.F32 R3, -RZ, R25.H0_H0 ;  /* 0x20000019ff038230 */ /* 0x000fe20000004100 */
[----:B------:R-:W-:Y:S01]  /*42a0*/  @!P0 SHF.R.U64 R6, R16, 0x10, R17 ;  /* 0x0000001010068819 */ /* 0x000fe20000001211 */
[----:B------:R-:W-:Y:S01]  /*42b0*/  @!P0 HADD2.F32 R12, -RZ, R47.H1_H1 ;  /* 0x3000002fff0c8230 */ /* 0x000fe20000004100 */
[----:B------:R-:W-:Y:S02]  /*42c0*/  @!P0 SHF.R.U64 R15, R38, 0x10, R39 ;  /* 0x00000010260f8819 */ /* 0x000fe40000001227 */
[----:B------:R-:W-:Y:S01]  /*42d0*/  @!P0 SHF.R.U32.HI R13, RZ, 0x10, R17 ;  /* 0x00000010ff0d8819 */ /* 0x000fe20000011611 */
[----:B------:R-:W-:Y:S01]  /*42e0*/  @!P0 HADD2.F32 R6, -RZ, R6.H0_H0 ;  /* 0x20000006ff068230 */ /* 0x000fe20000004100 */
[----:B------:R-:W-:Y:S01]  /*42f0*/  @!P0 SHF.R.U32.HI R29, RZ, 0x10, R39 ;  /* 0x00000010ff1d8819 */ /* 0x000fe20000011627 */
[----:B------:R-:W-:Y:S02]  /*4300*/  @!P0 HADD2.F32 R15, -RZ, R15.H0_H0 ;  /* 0x2000000fff0f8230 */ /* 0x000fe40000004100 */
[----:B------:R-:W-:Y:S02]  /*4310*/  @!P0 HADD2.F32 R17, -RZ, R48.H0_H0 ;  /* 0x20000030ff118230 */ /* 0x000fe40000004100 */
[----:B------:R-:W-:Y:S01]  /*4320*/  @!P0 HADD2.F32 R13, -RZ, R13.H0_H0 ;  /* 0x2000000dff0d8230 */ /* 0x000fe20000004100 */
[----:B-1----:R-:W-:Y:S02]  /*4330*/  @!P0 MOV R4, R8 ;  /* 0x0000000800048202 */ /* 0x002fe40000000f00 */
        /* <DEDUP_REMOVED lines=10> */
[CC--:B------:R-:W-:Y:S02]  /*43e0*/  @!P0 FMUL.FTZ R16, R14.reuse, R6.reuse ;  /* 0x000000060e108220 */ /* 0x0c0fe40000410000 */
        /* <DEDUP_REMOVED lines=8> */
[--C-:B------:R-:W-:Y:S02]  /*4470*/  @!P0 HADD2.F32 R7, -RZ, R6.reuse.H0_H0 ;  /* 0x20000006ff078230 */ /* 0x100fe40000004100 */
[----:B------:R-:W-:Y:S01]  /*4480*/  @!P0 HADD2.F32 R24, -RZ, R6.H1_H1 ;  /* 0x30000006ff188230 */ /* 0x000fe20000004100 */
[-C--:B------:R-:W-:Y:S01]  /*4490*/  @!P0 FMUL.FTZ R6, R16, R5.reuse ;  /* 0x0000000510068220 */ /* 0x080fe20000410000 */
[----:B------:R-:W-:Y:S01]  /*44a0*/  @!P0 MOV R9, R4 ;  /* 0x0000000400098202 */ /* 0x000fe20000000f00 */
[C---:B------:R-:W-:Y:S01]  /*44b0*/  @!P0 FMUL.FTZ R5, R12.reuse, R5 ;  /* 0x000000050c058220 */ /* 0x040fe20000410000 */
[----:B------:R-:W-:Y:S01]  /*44c0*/  @!P0 HADD2.F32 R25, -RZ, R29.H0_H0 ;  /* 0x2000001dff198230 */ /* 0x000fe20000004100 */
        /* <DEDUP_REMOVED lines=13> */
.L_x_253:
[----:B------:R-:W-:Y:S05]  /*45a0*/  BSYNC B0 ;  /* 0x0000000000007941 */ /* 0x000fea0003800000 */
.L_x_252:
[----:B------:R-:W-:Y:S11]  /*45b0*/  ISETP.NE.AND P0, PT, R105, RZ, PT ;  /* 0x000000ff6900720c */ /* 0x000ff60003f05270 */
[----:B------:R-:W-:Y:S02]  /*45c0*/  @!UPT UIADD3 URZ, URZ, URZ, URZ ;  /* 0x0000003f3f3ff290 */ /* 0x000fe4000fffe03f */
        /* <DEDUP_REMOVED lines=9> */
[----:B------:R-:W-:Y:S01]  /*4660*/  @!P0 SHF.R.U64 R15, R40, 0x10, R41 ;  /* 0x00000010280f8819 */ /* 0x000fe20000001229 */
[----:B------:R-:W-:Y:S01]  /*4670*/  @!P0 HADD2.F32 R17, -RZ, R49.H0_H0 ;  /* 0x20000031ff118230 */ /* 0x000fe20000004100 */
        /* <DEDUP_REMOVED lines=21> */
[--C-:B------:R-:W-:Y:S01]  /*47d0*/  @!P0 HADD2.F32 R16, -RZ, R7.reuse.H1_H1 ;  /* 0x30000007ff108230 */ /* 0x100fe20000004100 */
        /* <DEDUP_REMOVED lines=22> */
.L_x_251:
[----:B------:R-:W-:Y:S05]  /*4940*/  BSYNC B1 ;  /* 0x0000000000017941 */ /* 0x000fea0003800000 */
.L_x_250:
[----:B------:R2:W4:Y:S04]  /*4950*/  SHFL.IDX PT, R29, R70, 0x2, 0x1c1f ;  /* 0x005c1f00461d7f89 */ /* 0x00052800000e0000 */
[----:B------:R2:W3:Y:S01]  /*4960*/  SHFL.IDX PT, R26, R71, 0x2, 0x1c1f ;  /* 0x005c1f00471a7f89 */ /* 0x0004e200000e0000 */
[----:B------:R-:W-:-:S05]  /*4970*/  @P2 BRA `(.L_x_254) ;  /* 0x0000281000002947 */ /* 0x000fca0003800000 */
[----:B------:R-:W-:Y:S01]  /*4980*/  ISETP.NE.AND P0, PT, R80, RZ, PT ;  /* 0x000000ff5000720c */ /* 0x000fe20003f05270 */
[----:B------:R-:W-:Y:S01]  /*4990*/  @!UPT UIADD3 URZ, URZ, URZ, URZ ;  /* 0x0000003f3f3ff290 */ /* 0x000fe2000fffe03f */
[----:B------:R-:W-:Y:S11]  /*49a0*/  BSSY B0, `(.L_x_255) ;  /* 0x0000038000007945 */ /* 0x000ff60003800000 */
[----:B------:R-:W-:-:S05]  /*49b0*/  @P0 BRA `(.L_x_256) ;  /* 0x0000036000000947 */ /* 0x000fca0003800000 */
[C---:B-1-3--:R-:W-:Y:S01]  /*49c0*/  LEA R24, P0, R84.reuse, R26, 0x1 ;  /* 0x0000001a54187211 */ /* 0x04afe200078008ff */
        /* <DEDUP_REMOVED lines=53> */
.L_x_256:
[----:B------:R-:W-:Y:S05]  /*4d20*/  BSYNC B0 ;  /* 0x0000000000007941 */ /* 0x000fea0003800000 */
.L_x_255:
[----:B------:R-:W-:Y:S11]  /*4d30*/  ISETP.NE.AND P0, PT, R105, RZ, PT ;  /* 0x000000ff6900720c */ /* 0x000ff60003f05270 */
[----:B------:R-:W-:Y:S02]  /*4d40*/  @!UPT UIADD3 URZ, URZ, URZ, URZ ;  /* 0x0000003f3f3ff290 */ /* 0x000fe4000fffe03f */
        /* <DEDUP_REMOVED lines=54> */
[----:B------:R1:W-:Y:S01]  /*50b0*/  ST.E.128 [R24.64], R8 ;  /* 0x0000000818007985 */ /* 0x0003e2000c101d08 */
[----:B------:R-:W-:-:S05]  /*50c0*/  BRA `(.L_x_254) ;  /* 0x000020c000007947 */ /* 0x000fca0003800000 */
.L_x_239:
[C---:B------:R-:W-:Y:S01]  /*50d0*/  IADD3 R158, R93.reuse, 0x20, RZ ;  /* 0x000000205d9e7810 */ /* 0x040fe20007ffe0ff */
[----:B------:R-:W-:Y:S01]  /*50e0*/  CS2R R22, SRZ ;  /* 0x0000000000167805 */ /* 0x000fe2000001ff00 */
[----:B------:R-:W-:Y:S01]  /*50f0*/  IADD3 R157, R93, 0x40, RZ ;  /* 0x000000405d9d7810 */ /* 0x000fe20007ffe0ff */
[----:B------:R-:W-:Y:S01]  /*5100*/  CS2R R20, SRZ ;  /* 0x0000000000147805 */ /* 0x000fe2000001ff00 */
[----:B------:R-:W-:Y:S01]  /*5110*/  ISETP.GE.AND P0, PT, R158, R63, PT ;  /* 0x0000003f9e00720c */ /* 0x000fe20003f06270 */
[----:B------:R-:W-:Y:S01]  /*5120*/  CS2R R54, SRZ ;  /* 0x0000000000367805 */ /* 0x000fe2000001ff00 */
[----:B------:R-:W-:Y:S01]  /*5130*/  ISETP.NE.AND P5, PT, R80, RZ, PT ;  /* 0x000000ff5000720c */ /* 0x000fe20003fa5270 */
[----:B------:R-:W-:Y:S01]  /*5140*/  CS2R R52, SRZ ;  /* 0x0000000000347805 */ /* 0x000fe2000001ff00 */
[----:B------:R-:W-:Y:S01]  /*5150*/  ISETP.GE.OR P2, PT, R84, c[0x0][0x27c], P0 ;  /* 0x00009f0054007a0c */ /* 0x000fe20000746670 */
[----:B------:R-:W-:Y:S01]  /*5160*/  CS2R R26, SRZ ;  /* 0x00000000001a7805 */ /* 0x000fe2000001ff00 */
[----:B------:R-:W-:Y:S01]  /*5170*/  ISETP.NE.AND P4, PT, R124, RZ, PT ;  /* 0x000000ff7c00720c */ /* 0x000fe20003f85270 */
[----:B------:R-:W-:Y:S01]  /*5180*/  CS2R R24, SRZ ;  /* 0x0000000000187805 */ /* 0x000fe2000001ff00 */
[----:B------:R-:W-:Y:S01]  /*5190*/  IADD3 R128, -R141, c[0x0][0x1d4], RZ ;  /* 0x000075008d807a10 */ /* 0x000fe20007ffe1ff */
[----:B------:R-:W-:Y:S01]  /*51a0*/  CS2R R50, SRZ ;  /* 0x0000000000327805 */ /* 0x000fe2000001ff00 */
[----:B------:R-:W-:Y:S01]  /*51b0*/  CS2R R48, SRZ ;  /* 0x0000000000307805 */ /* 0x000fe2000001ff00 */
[----:B------:R-:W-:Y:S01]  /*51c0*/  CS2R R34, SRZ ;  /* 0x0000000000227805 */ /* 0x000fe2000001ff00 */
[----:B------:R-:W-:Y:S01]  /*51d0*/  CS2R R32, SRZ ;  /* 0x0000000000207805 */ /* 0x000fe2000001ff00 */
[----:B------:R1:W2:Y:S01]  /*51e0*/  SHFL.IDX PT, R61, R70, RZ, 0x1c1f ;  /* 0x001c1fff463d7589 */ /* 0x0002a200000e0000 */
[----:B------:R-:W-:Y:S03]  /*51f0*/  BSSY B0, `(.L_x_257) ;  /* 0x00000c2000007945 */ /* 0x000fe60003800000 */
[----:B------:R-:W-:Y:S04]  /*5200*/  @!P2 IADD3 R3, P1, P0, R90, R14, R153 ;  /* 0x0000000e5a03a210 */ /* 0x000fe8000783e099 */
[----:B------:R-:W-:Y:S01]  /*5210*/  @!P2 IADD3.X R4, R102, R28, R145, P1, P0 ;  /* 0x0000001c6604a210 */ /* 0x000fe20000fe0491 */
[----:B------:R1:W3:Y:S01]  /*5220*/  SHFL.IDX PT, R60, R71, RZ, 0x1c1f ;  /* 0x001c1fff473c7589 */ /* 0x0002e200000e0000 */
[----:B------:R-:W-:Y:S04]  /*5230*/  @!P2 IADD3 R5, P1, P0, R82, R12, R154 ;  /* 0x0000000c5205a210 */ /* 0x000fe8000783e09a */
[----:B------:R-:W-:Y:S02]  /*5240*/  @!P2 IADD3.X R10, R101, R29, R146, P1, P0 ;  /* 0x0000001d650aa210 */ /* 0x000fe40000fe0492 */
[----:B------:R-:W-:Y:S04]  /*5250*/  ISETP.GE.AND P0, PT, R157, R63, PT ;  /* 0x0000003f9d00720c */ /* 0x000fe80003f06270 */
[----:B------:R-:W-:Y:S11]  /*5260*/  ISETP.GE.OR P1, PT, R84, c[0x0][0x27c], P0 ;  /* 0x00009f0054007a0c */ /* 0x000ff60000726670 */
[----:B------:R-:W-:Y:S02]  /*5270*/  @!UPT UIADD3 URZ, URZ, URZ, URZ ;  /* 0x0000003f3f3ff290 */ /* 0x000fe4000fffe03f */
[----:B------:R-:W-:Y:S04]  /*5280*/  @!P1 IADD3 R8, P3, P0, R90, R151, R14 ;  /* 0x000000975a089210 */ /* 0x000fe8000787e00e */
[----:B------:R-:W-:Y:S02]  /*5290*/  @!P1 IADD3.X R11, R102, R139, R28, P3, P0 ;  /* 0x0000008b660b9210 */ /* 0x000fe40001fe041c */
[----:B------:R-:W-:Y:S04]  /*52a0*/  @!P1 IADD3 R9, P3, P0, R82, R152, R12 ;  /* 0x0000009852099210 */ /* 0x000fe8000787e00c */
[----:B------:R-:W-:Y:S02]  /*52b0*/  @!P1 IADD3.X R13, R101, R140, R29, P3, P0 ;  /* 0x0000008c650d9210 */ /* 0x000fe40001fe041d */
[C---:B------:R-:W-:Y:S04]  /*52c0*/  @!P2 LEA R6, P0, R3.reuse, c[0x0][0x270], 0x1 ;  /* 0x00009c000306aa11 */ /* 0x040fe800078008ff */
[----:B------:R-:W-:Y:S02]  /*52d0*/  @!P2 LEA.HI.X R7, R3, c[0x0][0x274], R4, 0x1, P0 ;  /* 0x00009d000307aa11 */ /* 0x000fe400000f0c04 */
[C---:B------:R-:W-:Y:S03]  /*52e0*/  @!P2 LEA R4, P0, R5.reuse, c[0x0][0x288], 0x1 ;  /* 0x0000a2000504aa11 */ /* 0x040fe600078008ff */
[----:B------:R4:W2:Y:S01]  /*52f0*/  @!P2 LDG.E.128 R48, [R6.64] ;  /* 0x000000080630a981 */ /* 0x0008a2000c1e1d00 */
[----:B------:R-:W-:Y:S02]  /*5300*/  @!P2 LEA.HI.X R5, R5, c[0x0][0x28c], R10, 0x1, P0 ;  /* 0x0000a3000505aa11 */ /* 0x000fe400000f0c0a */
[C---:B------:R-:W-:Y:S04]  /*5310*/  @!P1 LEA R10, P0, R8.reuse, c[0x0][0x270], 0x1 ;  /* 0x00009c00080a9a11 */ /* 0x040fe800078008ff */
[----:B------:R-:W-:Y:S01]  /*5320*/  @!P1 LEA.HI.X R11, R8, c[0x0][0x274], R11, 0x1, P0 ;  /* 0x00009d00080b9a11 */ /* 0x000fe200000f0c0b */
[----:B------:R1:W3:Y:S01]  /*5330*/  @!P2 LDG.E.128 R20, [R4.64] ;  /* 0x000000080414a981 */ /* 0x0002e2000c1e1d00 */
[C---:B------:R-:W-:Y:S04]  /*5340*/  @!P1 LEA R8, P0, R9.reuse, c[0x0][0x288], 0x1 ;  /* 0x0000a20009089a11 */ /* 0x040fe800078008ff */
[----:B------:R-:W-:Y:S02]  /*5350*/  @!P1 LEA.HI.X R9, R9, c[0x0][0x28c], R13, 0x1, P0 ;  /* 0x0000a30009099a11 */ /* 0x000fe400000f0c0d */
[-C--:B------:R-:W-:Y:S01]  /*5360*/  ISETP.GE.AND P0, PT, R93, R63.reuse, PT ;  /* 0x0000003f5d00720c */ /* 0x080fe20003f06270 */
[----:B------:R1:W3:Y:S03]  /*5370*/  @!P1 LDG.E.128 R52, [R10.64] ;  /* 0x000000080a349981 */ /* 0x0002e6000c1e1d00 */
[----:B------:R-:W-:Y:S05]  /*5380*/  ISETP.GE.OR P0, PT, R84, c[0x0][0x27c], P0 ;  /* 0x00009f0054007a0c */ /* 0x000fea0000706670 */
[----:B------:R1:W3:Y:S01]  /*5390*/  @!P1 LDG.E.128 R24, [R8.64] ;  /* 0x0000000808189981 */ /* 0x0002e2000c1e1d00 */
[----:B----4-:R-:W-:Y:S07]  /*53a0*/  CS2R R6, SRZ ;  /* 0x0000000000067805 */ /* 0x010fee000001ff00 */
[----:B------:R-:W-:Y:S05]  /*53b0*/  @!P0 IADD3 R3, P1, R90, R14, RZ ;  /* 0x0000000e5a038210 */ /* 0x000fea0007f3e0ff */
[----:B-1----:R-:W-:Y:S01]  /*53c0*/  @!P0 IMAD.X R4, R28, 0x1, R102, P1 ;  /* 0x000000011c048824 */ /* 0x002fe200008e0666 */
[C---:B------:R-:W-:Y:S04]  /*53d0*/  @!P0 LEA R10, P1, R3.reuse, c[0x0][0x270], 0x1 ;  /* 0x00009c00030a8a11 */ /* 0x040fe800078208ff */
[----:B------:R-:W-:Y:S02]  /*53e0*/  @!P0 LEA.HI.X R11, R3, c[0x0][0x274], R4, 0x1, P1 ;  /* 0x00009d00030b8a11 */ /* 0x000fe400008f0c04 */
[----:B------:R-:W-:Y:S03]  /*53f0*/  @!P0 IADD3 R3, P1, R82, R12, RZ ;  /* 0x0000000c52038210 */ /* 0x000fe60007f3e0ff */
[----:B------:R2:W5:Y:S02]  /*5400*/  @!P0 LDG.E.128 R32, [R10.64] ;  /* 0x000000080a208981 */ /* 0x000564000c1e1d00 */
[----:B------:R-:W-:Y:S01]  /*5410*/  @!P0 IMAD.X R4, R29, 0x1, R101, P1 ;  /* 0x000000011d048824 */ /* 0x000fe200008e0665 */
[C---:B------:R-:W-:Y:S04]  /*5420*/  @!P0 LEA R8, P1, R3.reuse, c[0x0][0x288], 0x1 ;  /* 0x0000a20003088a11 */ /* 0x040fe800078208ff */
[----:B------:R-:W-:Y:S02]  /*5430*/  @!P0 LEA.HI.X R9, R3, c[0x0][0x28c], R4, 0x1, P1 ;  /* 0x0000a30003098a11 */ /* 0x000fe400008f0c04 */
[----:B------:R-:W-:Y:S01]  /*5440*/  CS2R R4, SRZ ;  /* 0x0000000000047805 */ /* 0x000fe2000001ff00 */
[----:B------:R-:W-:Y:S05]  /*5450*/  ISETP.GE.AND P1, PT, R84, c[0x0][0x27c], PT ;  /* 0x00009f0054007a0c */ /* 0x000fea0003f26270 */
[----:B------:R1:W5:Y:S01]  /*5460*/  @!P0 LDG.E.128 R4, [R8.64] ;  /* 0x0000000808048981 */ /* 0x000362000c1e1d00 */
[----:B------:R-:W-:Y:S01]  /*5470*/  ISETP.GE.OR P0, PT, R93, R63, P5 ;  /* 0x0000003f5d00720c */ /* 0x000fe20002f06670 */
[----:B--2---:R-:W-:Y:S02]  /*5480*/  IMAD.MOV.U32 R10, RZ, RZ, R50 ;  /* 0x000000ffff0a7224 */ /* 0x004fe400078e0032 */
[----:B-1----:R-:W-:Y:S02]  /*5490*/  IMAD.MOV.U32 R9, RZ, RZ, R51 ;  /* 0x000000ffff097224 */ /* 0x002fe400078e0033 */
[----:B------:R-:W-:Y:S02]  /*54a0*/  IMAD.MOV.U32 R8, RZ, RZ, R48 ;  /* 0x000000ffff087224 */ /* 0x000fe400078e0030 */
[----:B------:R-:W-:Y:S01]  /*54b0*/  IMAD.MOV.U32 R3, RZ, RZ, R49 ;  /* 0x000000ffff037224 */ /* 0x000fe200078e0031 */
[----:B------:R-:W-:Y:S01]  /*54c0*/  PRMT R57, R9, 0x5410, R10 ;  /* 0x0000541009397816 */ /* 0x000fe2000000000a */
[----:B---3--:R-:W-:Y:S02]  /*54d0*/  IMAD.MOV.U32 R10, RZ, RZ, R22 ;  /* 0x000000ffff0a7224 */ /* 0x008fe400078e0016 */
[----:B------:R-:W-:Y:S01]  /*54e0*/  IMAD.MOV.U32 R9, RZ, RZ, R23 ;  /* 0x000000ffff097224 */ /* 0x000fe200078e0017 */
[----:B------:R-:W-:Y:S01]  /*54f0*/  PRMT R56, R8, 0x5410, R3 ;  /* 0x0000541008387816 */ /* 0x000fe20000000003 */
[----:B------:R-:W-:Y:S02]  /*5500*/  IMAD.MOV.U32 R8, RZ, RZ, R20 ;  /* 0x000000ffff087224 */ /* 0x000fe400078e0014 */
        /* <DEDUP_REMOVED lines=13> */
[----:B------:R-:W-:Y:S04]  /*55e0*/  PRMT R30, R9, 0x5410, R10 ;  /* 0x00005410091e7816 */ /* 0x000fe8000000000a */
[----:B------:R-:W-:Y:S01]  /*55f0*/  PRMT R29, R3, 0x5410, R8 ;  /* 0x00005410031d7816 */ /* 0x000fe20000000008 */
[----:B------:R-:W-:-:S05]  /*5600*/  @P0 BRA `(.L_x_258) ;  /* 0x0000080000000947 */ /* 0x000fca0003800000 */
[----:B-----5:R-:W-:Y:S01]  /*5610*/  IMAD.MOV.U32 R10, RZ, RZ, R5 ;  /* 0x000000ffff0a7224 */ /* 0x020fe200078e0005 */
[----:B------:R-:W-:Y:S01]  /*5620*/  SEL R3, R141, R128, !P4 ;  /* 0x000000808d037207 */ /* 0x000fe20006000000 */
[----:B------:R-:W2:Y:S01]  /*5630*/  LDL R16, [R1+0x38] ;  /* 0x0000380001107983 */ /* 0x000ea20000100800 */
[----:B------:R-:W-:Y:S01]  /*5640*/  MOV R11, R6 ;  /* 0x00000006000b7202 */ /* 0x000fe20000000f00 */
[----:B------:R-:W-:Y:S01]  /*5650*/  IMAD.MOV.U32 R13, RZ, RZ, R7 ;  /* 0x000000ffff0d7224 */ /* 0x000fe200078e0007 */
[----:B------:R-:W-:Y:S01]  /*5660*/  SHF.R.S32.HI R8, RZ, 0x1f, R3 ;  /* 0x0000001fff087819 */ /* 0x000fe20000011403 */
[----:B------:R-:W-:Y:S01]  /*5670*/  IMAD.MOV.U32 R38, RZ, RZ, R33 ;  /* 0x000000ffff267224 */ /* 0x000fe200078e0021 */
[----:B------:R-:W-:Y:S01]  /*5680*/  @!P1 SHF.R.U64 R12, R6, 0x10, R7 ;  /* 0x00000010060c9819 */ /* 0x000fe20000001207 */
[----:B------:R-:W-:Y:S01]  /*5690*/  IMAD.MOV.U32 R42, RZ, RZ, R35 ;  /* 0x000000ffff2a7224 */ /* 0x000fe200078e0023 */
[----:B------:R-:W-:Y:S01]  /*56a0*/  LEA.HI R3, R8, R3, RZ, 0x4 ;  /* 0x0000000308037211 */ /* 0x000fe200078f20ff */
[----:B------:R-:W3:Y:S01]  /*56b0*/  LDL R37, [R1+0x3c] ;  /* 0x00003c0001257983 */ /* 0x000ee20000100800 */
[----:B------:R-:W-:Y:S02]  /*56c0*/  MOV R8, R4 ;  /* 0x0000000400087202 */ /* 0x000fe40000000f00 */
[----:B------:R-:W-:Y:S01]  /*56d0*/  LEA.HI.SX32 R3, R3, R100, 0x1c ;  /* 0x0000006403037211 */ /* 0x000fe200078fe2ff */
[----:B------:R-:W1:Y:S01]  /*56e0*/  S2R R17, SR_TID.X ;  /* 0x0000000000117919 */ /* 0x000e620000002100 */
[----:B------:R-:W-:Y:S02]  /*56f0*/  @!P1 SHF.R.U64 R4, R4, 0x10, R5 ;  /* 0x0000001004049819 */ /* 0x000fe40000001205 */
[----:B------:R-:W-:Y:S02]  /*5700*/  SHF.L.U32 R62, R3, 0x3, RZ ;  /* 0x00000003033e7819 */ /* 0x000fe400000006ff */
[----:B------:R-:W-:Y:S01]  /*5710*/  @!P1 SHF.R.U32.HI R14, RZ, 0x10, R7 ;  /* 0x00000010ff0e9819 */ /* 0x000fe20000011607 */
[----:B------:R-:W-:Y:S01]  /*5720*/  @!P1 HADD2.F32 R4, -RZ, R4.H0_H0 ;  /* 0x20000004ff049230 */ /* 0x000fe20000004100 */
[----:B------:R-:W-:Y:S01]  /*5730*/  @!P1 SHF.R.U32.HI R9, RZ, 0x10, R5 ;  /* 0x00000010ff099819 */ /* 0x000fe20000011605 */
[----:B------:R-:W-:Y:S01]  /*5740*/  @!P1 HADD2.F32 R5, -RZ, R8.H0_H0 ;  /* 0x20000008ff059230 */ /* 0x000fe20000004100 */
[----:B------:R-:W-:Y:S02]  /*5750*/  @!P1 SHF.R.U32.HI R39, RZ, 0x10, R33 ;  /* 0x00000010ff279819 */ /* 0x000fe40000011621 */
[----:B------:R-:W-:Y:S02]  /*5760*/  LEA R64, P0, R78, R60, 0x1 ;  /* 0x0000003c4e407211 */ /* 0x000fe400078008ff */
[--C-:B------:R-:W-:Y:S02]  /*5770*/  @!P1 SHF.R.U64 R41, R34, 0x10, R35.reuse ;  /* 0x0000001022299819 */ /* 0x100fe40000001223 */
[----:B------:R-:W-:Y:S02]  /*5780*/  LEA.HI.X R65, R78, R61, R92, 0x1, P0 ;  /* 0x0000003d4e417211 */ /* 0x000fe400000f0c5c */
[C---:B------:R-:W-:Y:S02]  /*5790*/  ISETP.GE.AND P0, PT, R62.reuse, c[0x0][0x1d4], PT ;  /* 0x000075003e007a0c */ /* 0x040fe40003f06270 */
[----:B------:R-:W-:Y:S02]  /*57a0*/  @!P1 SHF.R.U32.HI R43, RZ, 0x10, R35 ;  /* 0x00000010ff2b9819 */ /* 0x000fe40000011623 */
[----:B------:R-:W-:Y:S09]  /*57b0*/  MOV R40, R34 ;  /* 0x0000002200287202 */ /* 0x000ff20000000f00 */
[----:B------:R-:W-:Y:S01]  /*57c0*/  @!P0 IMAD.WIDE R60, R62, 0x2, R60 ;  /* 0x000000023e3c8825 */ /* 0x000fe200078e023c */
[----:B-1----:R-:W-:Y:S04]  /*57d0*/  SHF.R.S32.HI R36, RZ, 0x1f, R17 ;  /* 0x0000001fff247819 */ /* 0x002fe80000011411 */
[----:B------:R-:W-:Y:S04]  /*57e0*/  LEA.HI R36, R36, R17, RZ, 0x5 ;  /* 0x0000001124247211 */ /* 0x000fe800078f28ff */
[----:B------:R-:W-:Y:S05]  /*57f0*/  SHF.R.S32.HI R36, RZ, 0x5, R36 ;  /* 0x00000005ff247819 */ /* 0x000fea0000011424 */
[----:B------:R-:W-:Y:S01]  /*5800*/  IMAD.SHL.U32 R36, R36, 0x200, RZ ;  /* 0x0000020024247824 */ /* 0x000fe200078e00ff */
[----:B--2---:R-:W-:Y:S02]  /*5810*/  LOP3.LUT R3, R16, 0x38, R62, 0xf8, !PT ;  /* 0x0000003810037812 */ /* 0x004fe400078ef83e */
[----:B------:R-:W1:Y:S02]  /*5820*/  LDS.128 R16, [R122+0x2900] ;  /* 0x002900007a107984 */ /* 0x000e640000000c00 */
[----:B---3--:R-:W-:Y:S02]  /*5830*/  LOP3.LUT R3, R3, R37, RZ, 0x3c, !PT ;  /* 0x0000002503037212 */ /* 0x008fe400078e3cff */
[----:B------:R-:W-:Y:S02]  /*5840*/  @!P1 SHF.R.U64 R37, R32, 0x10, R33 ;  /* 0x0000001020259819 */ /* 0x000fe40000001221 */
[----:B------:R-:W-:Y:S02]  /*5850*/  IADD3 R3, R36, R3, RZ ;  /* 0x0000000324037210 */ /* 0x000fe40007ffe0ff */
[----:B------:R-:W-:Y:S01]  /*5860*/  MOV R36, R32 ;  /* 0x0000002000247202 */ /* 0x000fe20000000f00 */
[----:B------:R-:W-:Y:S02]  /*5870*/  @!P1 HADD2.F32 R34, -RZ, R37.H0_H0 ;  /* 0x20000025ff229230 */ /* 0x000fe40000004100 */
[----:B------:R-:W-:Y:S01]  /*5880*/  IMAD.SHL.U32 R3, R3, 0x2, RZ ;  /* 0x0000000203037824 */ /* 0x000fe200078e00ff */
[----:B------:R-:W-:Y:S02]  /*5890*/  @!P1 HADD2.F32 R37, -RZ, R40.H0_H0 ;  /* 0x20000028ff259230 */ /* 0x000fe40000004100 */
[----:B------:R-:W-:Y:S02]  /*58a0*/  @!P1 HADD2.F32 R32, -RZ, R36.H0_H0 ;  /* 0x20000024ff209230 */ /* 0x000fe40000004100 */
[----:B------:R1:W2:Y:S02]  /*58b0*/  LDS.128 R44, [R3+0x2900] ;  /* 0x00290000032c7984 */ /* 0x0002a40000000c00 */
[----:B-1----:R-:W-:Y:S05]  /*58c0*/  @!P1 MOV R3, R16 ;  /* 0x0000001000039202 */ /* 0x002fea0000000f00 */
[--C-:B------:R-:W-:Y:S01]  /*58d0*/  @!P1 HADD2.F32 R7, -RZ, R3.reuse.H0_H0 ;  /* 0x20000003ff079230 */ /* 0x100fe20000004100 */
[----:B--2---:R-:W-:Y:S05]  /*58e0*/  @!P1 IMAD.MOV.U32 R6, RZ, RZ, R44 ;  /* 0x000000ffff069224 */ /* 0x004fea00078e002c */
[--C-:B------:R-:W-:Y:S02]  /*58f0*/  @!P1 HADD2.F32 R8, -RZ, R6.reuse.H0_H0 ;  /* 0x20000006ff089230 */ /* 0x100fe40000004100 */
[----:B------:R-:W-:Y:S02]  /*5900*/  @!P1 HADD2.F32 R33, -RZ, R6.H1_H1 ;  /* 0x30000006ff219230 */ /* 0x000fe40000004100 */
[----:B------:R-:W-:Y:S01]  /*5910*/  @!P1 HADD2.F32 R6, -RZ, R3.H1_H1 ;  /* 0x30000003ff069230 */ /* 0x000fe20000004100 */
[-C--:B------:R-:W-:Y:S02]  /*5920*/  @!P1 FMUL.FTZ R3, R7, R5.reuse ;  /* 0x0000000507039220 */ /* 0x080fe40000410000 */
[C---:B------:R-:W-:Y:S02]  /*5930*/  @!P1 FMUL.FTZ R35, R8.reuse, R5 ;  /* 0x0000000508239220 */ /* 0x040fe40000410000 */
[----:B------:R-:W-:Y:S02]  /*5940*/  @!P1 FMUL.FTZ R5, R33, R4 ;  /* 0x0000000421059220 */ /* 0x000fe40000410000 */
[----:B------:R-:W-:Y:S01]  /*5950*/  @!P1 FFMA.FTZ R3, R8, R32, R3 ;  /* 0x0000002008039223 */ /* 0x000fe20000010003 */
[----:B------:R-:W-:Y:S01]  /*5960*/  @!P1 MOV R8, R45 ;  /* 0x0000002d00089202 */ /* 0x000fe20000000f00 */
[C---:B------:R-:W-:Y:S02]  /*5970*/  @!P1 FMUL.FTZ R4, R6.reuse, R4 ;  /* 0x0000000406049220 */ /* 0x040fe40000410000 */
[----:B------:R-:W-:Y:S01]  /*5980*/  @!P1 FFMA.FTZ R72, R6, R34, -R5 ;  /* 0x0000002206489223 */ /* 0x000fe20000010805 */
[----:B------:R-:W-:Y:S01]  /*5990*/  @!P1 MOV R6, R17 ;  /* 0x0000001100069202 */ /* 0x000fe20000000f00 */
[----:B------:R-:W-:Y:S01]  /*59a0*/  @!P1 FFMA.FTZ R73, R7, R32, -R35 ;  /* 0x0000002007499223 */ /* 0x000fe20000010823 */
[----:B------:R-:W-:Y:S01]  /*59b0*/  @!P1 HADD2.F32 R5, -RZ, R10.H0_H0 ;  /* 0x2000000aff059230 */ /* 0x000fe20000004100 */
[----:B------:R-:W-:Y:S01]  /*59c0*/  @!P1 FFMA.FTZ R4, R33, R34, R4 ;  /* 0x0000002221049223 */ /* 0x000fe20000010004 */
[--C-:B------:R-:W-:Y:S01]  /*59d0*/  @!P1 HADD2.F32 R32, -RZ, R8.reuse.H0_H0 ;  /* 0x20000008ff209230 */ /* 0x100fe20000004100 */
[----:B------:R-:W-:Y:S01]  /*59e0*/  @!P1 IMAD.MOV.U32 R10, RZ, RZ, R46 ;  /* 0x000000ffff0a9224 */ /* 0x000fe200078e002e */
[----:B------:R-:W-:Y:S02]  /*59f0*/  @!P1 HADD2.F32 R7, -RZ, R9.H0_H0 ;  /* 0x20000009ff079230 */ /* 0x000fe40000004100 */
[----:B------:R-:W-:Y:S01]  /*5a00*/  @!P1 HADD2.F32 R34, -RZ, R8.H1_H1 ;  /* 0x30000008ff229230 */ /* 0x000fe20000004100 */
[----:B------:R-:W-:Y:S01]  /*5a10*/  @!P1 F2FP.PACK_AB R4, R4, R3 ;  /* 0x000000030404923e */ /* 0x000fe200000000ff */
[----:B------:R-:W-:Y:S02]  /*5a20*/  @!P1 HADD2.F32 R8, -RZ, R6.H1_H1 ;  /* 0x30000006ff089230 */ /* 0x000fe40000004100 */
[----:B------:R-:W-:Y:S01]  /*5a30*/  @!P1 HADD2.F32 R33, -RZ, R38.H0_H0 ;  /* 0x20000026ff219230 */ /* 0x000fe20000004100 */
[----:B------:R-:W-:Y:S01]  /*5a40*/  @!P1 FMUL.FTZ R36, R34, R7 ;  /* 0x0000000722249220 */ /* 0x000fe20000410000 */
[----:B------:R-:W-:Y:S01]  /*5a50*/  @!P1 HADD2.F32 R9, -RZ, R6.H0_H0 ;  /* 0x20000006ff099230 */ /* 0x000fe20000004100 */
[----:B------:R-:W-:Y:S01]  /*5a60*/  @!P1 FMUL.FTZ R6, R32, R5 ;  /* 0x0000000520069220 */ /* 0x000fe20000410000 */
[----:B------:R-:W-:Y:S01]  /*5a70*/  @!P1 HADD2.F32 R35, -RZ, R39.H0_H0 ;  /* 0x20000027ff239230 */ /* 0x000fe20000004100 */
[----:B------:R-:W-:Y:S01]  /*5a80*/  @!P1 MOV R44, R4 ;  /* 0x00000004002c9202 */ /* 0x000fe20000000f00 */
[----:B------:R-:W-:Y:S01]  /*5a90*/  @!P1 HADD2.F32 R38, -RZ, R10.H1_H1 ;  /* 0x3000000aff269230 */ /* 0x000fe20000004100 */
[C---:B------:R-:W-:Y:S01]  /*5aa0*/  @!P1 FFMA.FTZ R69, R9.reuse, R33, -R6 ;  /* 0x0000002109459223 */ /* 0x040fe20000010806 */
[----:B------:R-:W-:Y:S01]  /*5ab0*/  @!P1 HADD2.F32 R39, -RZ, R41.H0_H0 ;  /* 0x20000029ff279230 */ /* 0x000fe20000004100 */
[C---:B------:R-:W-:Y:S01]  /*5ac0*/  @!P1 FMUL.FTZ R6, R8.reuse, R7 ;  /* 0x0000000708069220 */ /* 0x040fe20000410000 */
[----:B------:R-:W-:Y:S01]  /*5ad0*/  @!P1 HADD2.F32 R7, -RZ, R11.H0_H0 ;  /* 0x2000000bff079230 */ /* 0x000fe20000004100 */
[----:B------:R-:W-:Y:S01]  /*5ae0*/  @!P1 FFMA.FTZ R68, R8, R35, -R36 ;  /* 0x0000002308449223 */ /* 0x000fe20000010824 */
[----:B------:R-:W-:Y:S01]  /*5af0*/  @!P1 MOV R8, R18 ;  /* 0x0000001200089202 */ /* 0x000fe20000000f00 */
[----:B------:R-:W-:Y:S01]  /*5b00*/  @!P1 FMUL.FTZ R5, R9, R5 ;  /* 0x0000000509059220 */ /* 0x000fe20000410000 */
[----:B------:R-:W-:Y:S01]  /*5b10*/  @!P1 HADD2.F32 R9, -RZ, R12.H0_H0 ;  /* 0x2000000cff099230 */ /* 0x000fe20000004100 */
[----:B------:R-:W-:Y:S01]  /*5b20*/  @!P1 MOV R12, R47 ;  /* 0x0000002f000c9202 */ /* 0x000fe20000000f00 */
[----:B------:R-:W-:Y:S01]  /*5b30*/  @!P1 HADD2.F32 R36, -RZ, R10.H0_H0 ;  /* 0x2000000aff249230 */ /* 0x000fe20000004100 */
[----:B------:R-:W-:Y:S01]  /*5b40*/  @!P1 FFMA.FTZ R5, R32, R33, R5 ;  /* 0x0000002120059223 */ /* 0x000fe20000010005 */
[--C-:B------:R-:W-:Y:S01]  /*5b50*/  @!P1 HADD2.F32 R10, -RZ, R8.reuse.H1_H1 ;  /* 0x30000008ff0a9230 */ /* 0x100fe20000004100 */
[----:B------:R-:W-:Y:S01]  /*5b60*/  @!P1 FMUL.FTZ R40, R38, R9 ;  /* 0x0000000926289220 */ /* 0x000fe20000410000 */
[----:B------:R-:W-:Y:S01]  /*5b70*/  @!P1 HADD2.F32 R11, -RZ, R8.H0_H0 ;  /* 0x20000008ff0b9230 */ /* 0x000fe20000004100 */
[----:B------:R-:W-:Y:S01]  /*5b80*/  @!P1 FMUL.FTZ R8, R36, R7 ;  /* 0x0000000724089220 */ /* 0x000fe20000410000 */
[----:B------:R-:W-:Y:S01]  /*5b90*/  @!P1 HADD2.F32 R41, -RZ, R12.H1_H1 ;  /* 0x3000000cff299230 */ /* 0x000fe20000004100 */
[C---:B------:R-:W-:Y:S01]  /*5ba0*/  @!P1 FFMA.FTZ R66, R10.reuse, R39, -R40 ;  /* 0x000000270a429223 */ /* 0x040fe20000010828 */
[----:B------:R-:W-:Y:S01]  /*5bb0*/  @!P1 HADD2.F32 R40, -RZ, R42.H0_H0 ;  /* 0x2000002aff289230 */ /* 0x000fe20000004100 */
[C---:B------:R-:W-:Y:S01]  /*5bc0*/  @!P1 FFMA.FTZ R67, R11.reuse, R37, -R8 ;  /* 0x000000250b439223 */ /* 0x040fe20000010808 */
[----:B------:R-:W-:Y:S01]  /*5bd0*/  @!P1 HADD2.F32 R42, -RZ, R43.H0_H0 ;  /* 0x2000002bff2a9230 */ /* 0x000fe20000004100 */
[----:B------:R-:W-:Y:S01]  /*5be0*/  @!P1 FMUL.FTZ R8, R10, R9 ;  /* 0x000000090a089220 */ /* 0x000fe20000410000 */
[----:B------:R-:W-:Y:S01]  /*5bf0*/  @!P1 HADD2.F32 R9, -RZ, R13.H0_H0 ;  /* 0x2000000dff099230 */ /* 0x000fe20000004100 */
[----:B------:R-:W-:Y:S02]  /*5c00*/  @!P1 IMAD.MOV.U32 R10, RZ, RZ, R19 ;  /* 0x000000ffff0a9224 */ /* 0x000fe400078e0013 */
[----:B------:R-:W-:Y:S01]  /*5c10*/  @!P1 FMUL.FTZ R7, R11, R7 ;  /* 0x000000070b079220 */ /* 0x000fe20000410000 */
[----:B------:R-:W-:Y:S01]  /*5c20*/  @!P1 HADD2.F32 R11, -RZ, R14.H0_H0 ;  /* 0x2000000eff0b9230 */ /* 0x000fe20000004100 */
[----:B------:R-:W-:Y:S01]  /*5c30*/  @!P1 FFMA.FTZ R6, R34, R35, R6 ;  /* 0x0000002322069223 */ /* 0x000fe20000010006 */
[----:B------:R-:W-:Y:S01]  /*5c40*/  @!P1 HADD2.F32 R14, -RZ, R12.H0_H0 ;  /* 0x2000000cff0e9230 */ /* 0x000fe20000004100 */
[----:B------:R-:W-:Y:S01]  /*5c50*/  @!P1 FFMA.FTZ R7, R36, R37, R7 ;  /* 0x0000002524079223 */ /* 0x000fe20000010007 */
[--C-:B------:R-:W-:Y:S01]  /*5c60*/  @!P1 HADD2.F32 R13, -RZ, R10.reuse.H0_H0 ;  /* 0x2000000aff0d9230 */ /* 0x100fe20000004100 */
[----:B------:R-:W-:Y:S01]  /*5c70*/  @!P1 FMUL.FTZ R43, R41, R11 ;  /* 0x0000000b292b9220 */ /* 0x000fe20000410000 */
[----:B------:R-:W-:Y:S01]  /*5c80*/  @!P1 F2FP.PACK_AB R5, R6, R5 ;  /* 0x000000050605923e */ /* 0x000fe200000000ff */
[----:B------:R-:W-:Y:S01]  /*5c90*/  @!P1 HADD2.F32 R12, -RZ, R10.H1_H1 ;  /* 0x3000000aff0c9230 */ /* 0x000fe20000004100 */
[-C--:B------:R-:W-:Y:S02]  /*5ca0*/  @!P1 FMUL.FTZ R10, R14, R9.reuse ;  /* 0x000000090e0a9220 */ /* 0x080fe40000410000 */
[C---:B------:R-:W-:Y:S02]  /*5cb0*/  @!P1 FMUL.FTZ R9, R13.reuse, R9 ;  /* 0x000000090d099220 */ /* 0x040fe40000410000 */
[----:B------:R-:W-:Y:S01]  /*5cc0*/  @!P1 FFMA.FTZ R62, R13, R40, -R10 ;  /* 0x000000280d3e9223 */ /* 0x000fe2000001080a */
[----:B------:R-:W-:Y:S01]  /*5cd0*/  @!P1 F2FP.PACK_AB R13, R66, R67 ;  /* 0x00000043420d923e */ /* 0x000fe200000000ff */
[C---:B------:R-:W-:Y:S02]  /*5ce0*/  @!P1 FFMA.FTZ R43, R12.reuse, R42, -R43 ;  /* 0x0000002a0c2b9223 */ /* 0x040fe4000001082b */
[----:B------:R-:W-:Y:S01]  /*5cf0*/  @!P1 FMUL.FTZ R10, R12, R11 ;  /* 0x0000000b0c0a9220 */ /* 0x000fe20000410000 */
[----:B------:R-:W-:Y:S01]  /*5d00*/  @!P1 F2FP.PACK_AB R12, R68, R69 ;  /* 0x00000045440c923e */ /* 0x000fe200000000ff */
[----:B------:R-:W-:Y:S01]  /*5d10*/  @!P1 FFMA.FTZ R8, R38, R39, R8 ;  /* 0x0000002726089223 */ /* 0x000fe20000010008 */
[----:B------:R-:W-:Y:S01]  /*5d20*/  @!P1 F2FP.PACK_AB R11, R72, R73 ;  /* 0x00000049480b923e */ /* 0x000fe200000000ff */
[----:B------:R-:W-:Y:S01]  /*5d30*/  @!P1 FFMA.FTZ R9, R14, R40, R9 ;  /* 0x000000280e099223 */ /* 0x000fe20000010009 */
[----:B------:R-:W-:Y:S01]  /*5d40*/  @!P1 F2FP.PACK_AB R32, R43, R62 ;  /* 0x0000003e2b20923e */ /* 0x000fe200000000ff */
[----:B------:R-:W-:Y:S01]  /*5d50*/  @!P1 FFMA.FTZ R10, R41, R42, R10 ;  /* 0x0000002a290a9223 */ /* 0x000fe2000001000a */
[----:B------:R-:W-:Y:S01]  /*5d60*/  @!P1 MOV R16, R11 ;  /* 0x0000000b00109202 */ /* 0x000fe20000000f00 */
[----:B------:R-:W-:Y:S01]  /*5d70*/  @!P1 IMAD.MOV.U32 R18, RZ, RZ, R13 ;  /* 0x000000ffff129224 */ /* 0x000fe200078e000d */
[----:B------:R-:W-:Y:S01]  /*5d80*/  @!P1 MOV R17, R12 ;  /* 0x0000000c00119202 */ /* 0x000fe20000000f00 */
[----:B------:R-:W-:Y:S01]  /*5d90*/  @!P1 IMAD.MOV.U32 R45, RZ, RZ, R5 ;  /* 0x000000ffff2d9224 */ /* 0x000fe200078e0005 */
[----:B------:R-:W-:Y:S02]  /*5da0*/  @!P1 MOV R19, R32 ;  /* 0x0000002000139202 */ /* 0x000fe40000000f00 */
[----:B------:R-:W-:Y:S02]  /*5db0*/  @!P1 F2FP.PACK_AB R7, R8, R7 ;  /* 0x000000070807923e */ /* 0x000fe400000000ff */
[----:B------:R-:W-:Y:S01]  /*5dc0*/  @!P1 F2FP.PACK_AB R3, R10, R9 ;  /* 0x000000090a03923e */ /* 0x000fe200000000ff */
[----:B------:R1:W-:Y:S01]  /*5dd0*/  ST.E.128 [R64.64], R16 ;  /* 0x0000001040007985 */ /* 0x0003e2000c101d08 */
[----:B------:R-:W-:Y:S02]  /*5de0*/  @!P1 MOV R46, R7 ;  /* 0x00000007002e9202 */ /* 0x000fe40000000f00 */
[----:B------:R-:W-:Y:S05]  /*5df0*/  @!P1 MOV R47, R3 ;  /* 0x00000003002f9202 */ /* 0x000fea0000000f00 */
[----:B------:R1:W-:Y:S02]  /*5e00*/  @!P0 ST.E.128 [R60.64], R44 ;  /* 0x0000002c3c008985 */ /* 0x0003e4000c101d08 */
.L_x_258:
[----:B------:R-:W-:Y:S05]  /*5e10*/  BSYNC B0 ;  /* 0x0000000000007941 */ /* 0x000fea0003800000 */
.L_x_257:
[----:B-----5:R2:W3:Y:S01]  /*5e20*/  SHFL.IDX PT, R7, R70, 0x1, 0x1c1f ;  /* 0x003c1f0046077f89 */ /* 0x0204e200000e0000 */
[----:B------:R-:W-:Y:S01]  /*5e30*/  ISETP.GE.OR P0, PT, R158, R63, P5 ;  /* 0x0000003f9e00720c */ /* 0x000fe20002f06670 */
[----:B------:R-:W-:Y:S02]  /*5e40*/  BSSY B0, `(.L_x_259) ;  /* 0x000007c000007945 */ /* 0x000fe40003800000 */
[----:B------:R2:W4:Y:S10]  /*5e50*/  SHFL.IDX PT, R6, R71, 0x1, 0x1c1f ;  /* 0x003c1f0047067f89 */ /* 0x00053400000e0000 */
[----:B------:R-:W-:-:S05]  /*5e60*/  @P0 BRA `(.L_x_260) ;  /* 0x0000079000000947 */ /* 0x000fca0003800000 */
[----:B------:R-:W5:Y:S01]  /*5e70*/  LDL R8, [R1+0x44] ;  /* 0x0000440001087983 */ /* 0x000f620000100800 */
[----:B------:R-:W-:Y:S01]  /*5e80*/  SEL R3, R141, R128, !P4 ;  /* 0x000000808d037207 */ /* 0x000fe20006000000 */
[----:B------:R-:W-:Y:S01]  /*5e90*/  @!P1 HADD2.F32 R11, -RZ, R56.H0_H0 ;  /* 0x20000038ff0b9230 */ /* 0x000fe20000004100 */
[C---:B------:R-:W-:Y:S01]  /*5ea0*/  IADD3 R10, R93.reuse, 0x20, RZ ;  /* 0x000000205d0a7810 */ /* 0x040fe20007ffe0ff */
[----:B-1----:R-:W1:Y:S01]  /*5eb0*/  LDS.128 R16, [R121+0x2900] ;  /* 0x0029000079107984 */ /* 0x002e620000000c00 */
[----:B------:R-:W-:Y:S01]  /*5ec0*/  SHF.R.S32.HI R4, RZ, 0x1f, R3 ;  /* 0x0000001fff047819 */ /* 0x000fe20000011403 */
[--C-:B------:R-:W-:Y:S01]  /*5ed0*/  @!P1 HADD2.F32 R34, -RZ, R57.reuse.H0_H0 ;  /* 0x20000039ff229230 */ /* 0x100fe20000004100 */
[----:B------:R-:W-:Y:S01]  /*5ee0*/  IADD3 R9, R93, 0x20, RZ ;  /* 0x000000205d097810 */ /* 0x000fe20007ffe0ff */
[----:B------:R-:W-:Y:S01]  /*5ef0*/  IMAD.SHL.U32 R10, R10, 0x40, RZ ;  /* 0x000000400a0a7824 */ /* 0x000fe200078e00ff */
[----:B------:R-:W-:Y:S02]  /*5f00*/  LEA.HI R3, R4, R3, RZ, 0x4 ;  /* 0x0000000304037211 */ /* 0x000fe400078f20ff */
[----:B------:R-:W-:Y:S02]  /*5f10*/  SHF.L.U32 R9, R9, 0x6, RZ ;  /* 0x0000000609097819 */ /* 0x000fe400000006ff */
[----:B------:R-:W-:Y:S02]  /*5f20*/  LEA.HI.SX32 R3, R3, R100, 0x1c ;  /* 0x0000006403037211 */ /* 0x000fe400078fe2ff */
[----:B------:R-:W-:Y:S02]  /*5f30*/  LOP3.LUT R10, R10, 0x1c0, RZ, 0xc0, !PT ;  /* 0x000001c00a0a7812 */ /* 0x000fe400078ec0ff */
[----:B------:R-:W-:Y:S02]  /*5f40*/  SHF.L.U32 R5, R3, 0x3, RZ ;  /* 0x0000000303057819 */ /* 0x000fe400000006ff */
[----:B------:R-:W-:Y:S02]  /*5f50*/  LOP3.LUT R9, R9, 0x1c0, RZ, 0xc0, !PT ;  /* 0x000001c009097812 */ /* 0x000fe400078ec0ff */
[----:B------:R-:W-:Y:S02]  /*5f60*/  LOP3.LUT R3, R10, 0x38, R5, 0xf8, !PT ;  /* 0x000000380a037812 */ /* 0x000fe400078ef805 */
[----:B------:R-:W-:Y:S02]  /*5f70*/  SHF.R.U32.HI R9, RZ, 0x3, R9 ;  /* 0x00000003ff097819 */ /* 0x000fe40000011609 */
[C---:B----4-:R-:W-:Y:S02]  /*5f80*/  LEA R46, P0, R78.reuse, R6, 0x1 ;  /* 0x000000064e2e7211 */ /* 0x050fe400078008ff */
[----:B------:R-:W-:Y:S02]  /*5f90*/  LOP3.LUT R3, R3, R9, RZ, 0x3c, !PT ;  /* 0x0000000903037212 */ /* 0x000fe400078e3cff */
[----:B---3--:R-:W-:Y:S02]  /*5fa0*/  LEA.HI.X R47, R78, R7, R92, 0x1, P0 ;  /* 0x000000074e2f7211 */ /* 0x008fe400000f0c5c */
[C---:B------:R-:W-:Y:S02]  /*5fb0*/  ISETP.GE.AND P0, PT, R5.reuse, c[0x0][0x1d4], PT ;  /* 0x0000750005007a0c */ /* 0x040fe40003f06270 */
[----:B------:R-:W-:Y:S02]  /*5fc0*/  @!P1 SHF.R.U64 R14, R48, 0x10, R49 ;  /* 0x00000010300e9819 */ /* 0x000fe40000001231 */
[----:B------:R-:W-:Y:S02]  /*5fd0*/  @!P1 SHF.R.U64 R32, R50, 0x10, R51 ;  /* 0x0000001032209819 */ /* 0x000fe40000001233 */
[----:B------:R-:W-:Y:S01]  /*5fe0*/  @!P1 SHF.R.U64 R12, R22, 0x10, R23 ;  /* 0x00000010160c9819 */ /* 0x000fe20000001217 */
[----:B------:R-:W-:Y:S01]  /*5ff0*/  @!P1 HADD2.F32 R14, -RZ, R14.H0_H0 ;  /* 0x2000000eff0e9230 */ /* 0x000fe20000004100 */
[----:B------:R-:W-:Y:S01]  /*6000*/  @!P1 SHF.R.U64 R4, R20, 0x10, R21 ;  /* 0x0000001014049819 */ /* 0x000fe20000001215 */
[----:B------:R-:W-:Y:S01]  /*6010*/  @!P1 HADD2.F32 R32, -RZ, R32.H0_H0 ;  /* 0x20000020ff209230 */ /* 0x000fe20000004100 */
[----:B------:R-:W-:Y:S01]  /*6020*/  @!P1 SHF.R.U32.HI R10, RZ, 0x10, R23 ;  /* 0x00000010ff0a9819 */ /* 0x000fe20000011617 */
[----:B------:R-:W-:Y:S01]  /*6030*/  @!P1 HADD2.F32 R23, -RZ, R57.H1_H1 ;  /* 0x30000039ff179230 */ /* 0x000fe20000004100 */
[----:B------:R-:W-:Y:S01]  /*6040*/  @!P1 SHF.R.U32.HI R22, RZ, 0x10, R51 ;  /* 0x00000010ff169819 */ /* 0x000fe20000011633 */
[----:B------:R-:W-:Y:S01]  /*6050*/  @!P0 IMAD.WIDE R60, R5, 0x2, R6 ;  /* 0x00000002053c8825 */ /* 0x000fe200078e0206 */
[----:B------:R-:W-:Y:S02]  /*6060*/  @!P1 HADD2.F32 R6, -RZ, R15.H0_H0 ;  /* 0x2000000fff069230 */ /* 0x000fe40000004100 */
[----:B------:R-:W-:Y:S02]  /*6070*/  @!P1 HADD2.F32 R4, -RZ, R4.H0_H0 ;  /* 0x20000004ff049230 */ /* 0x000fe40000004100 */
[----:B------:R-:W-:Y:S02]  /*6080*/  @!P1 HADD2.F32 R10, -RZ, R10.H0_H0 ;  /* 0x2000000aff0a9230 */ /* 0x000fe40000004100 */
[----:B------:R-:W-:Y:S01]  /*6090*/  @!P1 HADD2.F32 R36, -RZ, R22.H0_H0 ;  /* 0x20000016ff249230 */ /* 0x000fe20000004100 */
[----:B-----5:R-:W-:Y:S01]  /*60a0*/  IMAD.IADD R3, R8, 0x1, R3 ;  /* 0x0000000108037824 */ /* 0x020fe200078e0203 */
[----:B------:R-:W-:Y:S02]  /*60b0*/  @!P1 SHF.R.U32.HI R8, RZ, 0x10, R21 ;  /* 0x00000010ff089819 */ /* 0x000fe40000011615 */
[----:B------:R-:W-:Y:S02]  /*60c0*/  @!P1 SHF.R.U32.HI R21, RZ, 0x10, R49 ;  /* 0x00000010ff159819 */ /* 0x000fe40000011631 */
[----:B------:R-:W-:Y:S03]  /*60d0*/  SHF.L.U32 R3, R3, 0x1, RZ ;  /* 0x0000000103037819 */ /* 0x000fe600000006ff */
[----:B------:R-:W-:Y:S02]  /*60e0*/  @!P1 HADD2.F32 R21, -RZ, R21.H0_H0 ;  /* 0x20000015ff159230 */ /* 0x000fe40000004100 */
[----:B------:R1:W3:Y:S02]  /*60f0*/  LDS.128 R40, [R3+0x2900] ;  /* 0x0029000003287984 */ /* 0x0002e40000000c00 */
[----:B-1----:R-:W-:Y:S05]  /*6100*/  @!P1 IMAD.MOV.U32 R3, RZ, RZ, R16 ;  /* 0x000000ffff039224 */ /* 0x002fea00078e0010 */
[----:B------:R-:W-:Y:S01]  /*6110*/  @!P1 HADD2.F32 R7, -RZ, R3.H0_H0 ;  /* 0x20000003ff079230 */ /* 0x000fe20000004100 */
[----:B---3--:R-:W-:Y:S05]  /*6120*/  @!P1 MOV R5, R40 ;  /* 0x0000002800059202 */ /* 0x008fea0000000f00 */
[--C-:B------:R-:W-:Y:S02]  /*6130*/  @!P1 HADD2.F32 R9, -RZ, R5.reuse.H0_H0 ;  /* 0x20000005ff099230 */ /* 0x100fe40000004100 */
[----:B------:R-:W-:Y:S02]  /*6140*/  @!P1 HADD2.F32 R13, -RZ, R5.H1_H1 ;  /* 0x30000005ff0d9230 */ /* 0x000fe40000004100 */
[----:B------:R-:W-:Y:S01]  /*6150*/  @!P1 HADD2.F32 R5, -RZ, R3.H1_H1 ;  /* 0x30000003ff059230 */ /* 0x000fe20000004100 */
[-C--:B------:R-:W-:Y:S02]  /*6160*/  @!P1 FMUL.FTZ R3, R7, R6.reuse ;  /* 0x0000000607039220 */ /* 0x080fe40000410000 */
[----:B------:R-:W-:Y:S02]  /*6170*/  @!P1 FMUL.FTZ R20, R9, R6 ;  /* 0x0000000609149220 */ /* 0x000fe40000410000 */
[-C--:B------:R-:W-:Y:S02]  /*6180*/  @!P1 FMUL.FTZ R6, R13, R4.reuse ;  /* 0x000000040d069220 */ /* 0x080fe40000410000 */
[-C--:B------:R-:W-:Y:S02]  /*6190*/  @!P1 FFMA.FTZ R3, R9, R11.reuse, R3 ;  /* 0x0000000b09039223 */ /* 0x080fe40000010003 */
[----:B------:R-:W-:Y:S01]  /*61a0*/  @!P1 FFMA.FTZ R50, R7, R11, -R20 ;  /* 0x0000000b07329223 */ /* 0x000fe20000010814 */
[----:B------:R-:W-:Y:S01]  /*61b0*/  @!P1 HADD2.F32 R7, -RZ, R8.H0_H0 ;  /* 0x20000008ff079230 */ /* 0x000fe20000004100 */
[----:B------:R-:W-:Y:S02]  /*61c0*/  @!P1 IMAD.MOV.U32 R11, RZ, RZ, R41 ;  /* 0x000000ffff0b9224 */ /* 0x000fe400078e0029 */
[C---:B------:R-:W-:Y:S02]  /*61d0*/  @!P1 FMUL.FTZ R4, R5.reuse, R4 ;  /* 0x0000000405049220 */ /* 0x040fe40000410000 */
[-C--:B------:R-:W-:Y:S01]  /*61e0*/  @!P1 FFMA.FTZ R49, R5, R14.reuse, -R6 ;  /* 0x0000000e05319223 */ /* 0x080fe20000010806 */
[----:B------:R-:W-:Y:S01]  /*61f0*/  @!P1 MOV R6, R17 ;  /* 0x0000001100069202 */ /* 0x000fe20000000f00 */
[----:B------:R-:W-:Y:S01]  /*6200*/  @!P1 FFMA.FTZ R4, R13, R14, R4 ;  /* 0x0000000e0d049223 */ /* 0x000fe20000010004 */
[----:B------:R-:W-:Y:S02]  /*6210*/  @!P1 HADD2.F32 R14, -RZ, R11.H0_H0 ;  /* 0x2000000bff0e9230 */ /* 0x000fe40000004100 */
[----:B------:R-:W-:Y:S02]  /*6220*/  @!P1 HADD2.F32 R5, -RZ, R15.H1_H1 ;  /* 0x3000000fff059230 */ /* 0x000fe40000004100 */
[----:B------:R-:W-:Y:S01]  /*6230*/  @!P1 HADD2.F32 R20, -RZ, R11.H1_H1 ;  /* 0x3000000bff149230 */ /* 0x000fe20000004100 */
[----:B------:R-:W-:Y:S01]  /*6240*/  @!P1 F2FP.PACK_AB R4, R4, R3 ;  /* 0x000000030404923e */ /* 0x000fe200000000ff */
[----:B------:R-:W-:Y:S02]  /*6250*/  @!P1 HADD2.F32 R9, -RZ, R6.H0_H0 ;  /* 0x20000006ff099230 */ /* 0x000fe40000004100 */
[----:B------:R-:W-:Y:S01]  /*6260*/  @!P1 HADD2.F32 R15, -RZ, R56.H1_H1 ;  /* 0x30000038ff0f9230 */ /* 0x000fe20000004100 */
[----:B------:R-:W-:Y:S01]  /*6270*/  @!P1 FMUL.FTZ R11, R20, R7 ;  /* 0x00000007140b9220 */ /* 0x000fe20000410000 */
[----:B------:R-:W-:Y:S01]  /*6280*/  @!P1 HADD2.F32 R8, -RZ, R6.H1_H1 ;  /* 0x30000006ff089230 */ /* 0x000fe20000004100 */
[-C--:B------:R-:W-:Y:S01]  /*6290*/  @!P1 FMUL.FTZ R6, R14, R5.reuse ;  /* 0x000000050e069220 */ /* 0x080fe20000410000 */
[----:B------:R-:W-:Y:S01]  /*62a0*/  @!P1 MOV R40, R4 ;  /* 0x0000000400289202 */ /* 0x000fe20000000f00 */
[C---:B------:R-:W-:Y:S02]  /*62b0*/  @!P1 FMUL.FTZ R5, R9.reuse, R5 ;  /* 0x0000000509059220 */ /* 0x040fe40000410000 */
[----:B------:R-:W-:Y:S02]  /*62c0*/  @!P1 FFMA.FTZ R48, R9, R15, -R6 ;  /* 0x0000000f09309223 */ /* 0x000fe40000010806 */
[----:B------:R-:W-:Y:S02]  /*62d0*/  @!P1 IMAD.MOV.U32 R9, RZ, RZ, R43 ;  /* 0x000000ffff099224 */ /* 0x000fe400078e002b */
[C---:B------:R-:W-:Y:S01]  /*62e0*/  @!P1 FMUL.FTZ R6, R8.reuse, R7 ;  /* 0x0000000708069220 */ /* 0x040fe20000410000 */
[----:B------:R-:W-:Y:S01]  /*62f0*/  @!P1 HADD2.F32 R7, -RZ, R28.H0_H0 ;  /* 0x2000001cff079230 */ /* 0x000fe20000004100 */
[----:B------:R-:W-:Y:S01]  /*6300*/  @!P1 FFMA.FTZ R45, R8, R21, -R11 ;  /* 0x00000015082d9223 */ /* 0x000fe2000001080b */
[----:B------:R-:W-:Y:S01]  /*6310*/  @!P1 MOV R8, R19 ;  /* 0x0000001300089202 */ /* 0x000fe20000000f00 */
[----:B------:R-:W-:Y:S01]  /*6320*/  @!P1 FFMA.FTZ R5, R14, R15, R5 ;  /* 0x0000000f0e059223 */ /* 0x000fe20000010005 */
[--C-:B------:R-:W-:Y:S01]  /*6330*/  @!P1 HADD2.F32 R33, -RZ, R9.reuse.H0_H0 ;  /* 0x20000009ff219230 */ /* 0x100fe20000004100 */
[----:B------:R-:W-:Y:S01]  /*6340*/  @!P1 FFMA.FTZ R6, R20, R21, R6 ;  /* 0x0000001514069223 */ /* 0x000fe20000010006 */
[----:B------:R-:W-:Y:S02]  /*6350*/  @!P1 HADD2.F32 R35, -RZ, R9.H1_H1 ;  /* 0x30000009ff239230 */ /* 0x000fe40000004100 */
[--C-:B------:R-:W-:Y:S01]  /*6360*/  @!P1 HADD2.F32 R11, -RZ, R8.reuse.H0_H0 ;  /* 0x20000008ff0b9230 */ /* 0x100fe20000004100 */
[----:B------:R-:W-:Y:S01]  /*6370*/  @!P1 FMUL.FTZ R13, R33, R7 ;  /* 0x00000007210d9220 */ /* 0x000fe20000410000 */
[----:B------:R-:W-:Y:S01]  /*6380*/  @!P1 HADD2.F32 R8, -RZ, R8.H1_H1 ;  /* 0x30000008ff089230 */ /* 0x000fe20000004100 */
[----:B------:R-:W-:Y:S02]  /*6390*/  @!P1 F2FP.PACK_AB R5, R6, R5 ;  /* 0x000000050605923e */ /* 0x000fe400000000ff */
[----:B------:R-:W-:Y:S02]  /*63a0*/  @!P1 FMUL.FTZ R9, R11, R7 ;  /* 0x000000070b099220 */ /* 0x000fe40000410000 */
[----:B------:R-:W-:Y:S02]  /*63b0*/  @!P1 FMUL.FTZ R7, R35, R10 ;  /* 0x0000000a23079220 */ /* 0x000fe40000410000 */
[----:B------:R-:W-:Y:S01]  /*63c0*/  @!P1 FFMA.FTZ R44, R11, R34, -R13 ;  /* 0x000000220b2c9223 */ /* 0x000fe2000001080d */
[----:B------:R-:W-:Y:S01]  /*63d0*/  @!P1 HADD2.F32 R11, -RZ, R12.H0_H0 ;  /* 0x2000000cff0b9230 */ /* 0x000fe20000004100 */
[----:B------:R-:W-:Y:S02]  /*63e0*/  @!P1 IMAD.MOV.U32 R13, RZ, RZ, R42 ;  /* 0x000000ffff0d9224 */ /* 0x000fe400078e002a */
[C---:B------:R-:W-:Y:S02]  /*63f0*/  @!P1 FMUL.FTZ R10, R8.reuse, R10 ;  /* 0x0000000a080a9220 */ /* 0x040fe40000410000 */
[----:B------:R-:W-:Y:S01]  /*6400*/  @!P1 FFMA.FTZ R39, R8, R36, -R7 ;  /* 0x0000002408279223 */ /* 0x000fe20000010807 */
[----:B------:R-:W-:Y:S01]  /*6410*/  @!P1 MOV R8, R18 ;  /* 0x0000001200089202 */ /* 0x000fe20000000f00 */
[----:B------:R-:W-:Y:S01]  /*6420*/  @!P1 IMAD.MOV.U32 R41, RZ, RZ, R5 ;  /* 0x000000ffff299224 */ /* 0x000fe200078e0005 */
[--C-:B------:R-:W-:Y:S02]  /*6430*/  @!P1 HADD2.F32 R22, -RZ, R13.reuse.H0_H0 ;  /* 0x2000000dff169230 */ /* 0x100fe40000004100 */
[----:B------:R-:W-:Y:S01]  /*6440*/  @!P1 HADD2.F32 R7, -RZ, R28.H1_H1 ;  /* 0x3000001cff079230 */ /* 0x000fe20000004100 */
[----:B------:R-:W-:Y:S01]  /*6450*/  @!P1 F2FP.PACK_AB R14, R39, R44 ;  /* 0x0000002c270e923e */ /* 0x000fe200000000ff */
[----:B------:R-:W-:Y:S02]  /*6460*/  @!P1 HADD2.F32 R28, -RZ, R13.H1_H1 ;  /* 0x3000000dff1c9230 */ /* 0x000fe40000004100 */
[--C-:B------:R-:W-:Y:S01]  /*6470*/  @!P1 HADD2.F32 R13, -RZ, R8.reuse.H0_H0 ;  /* 0x20000008ff0d9230 */ /* 0x100fe20000004100 */
[----:B------:R-:W-:Y:S01]  /*6480*/  @!P1 MOV R19, R14 ;  /* 0x0000000e00139202 */ /* 0x000fe20000000f00 */
[----:B------:R-:W-:Y:S01]  /*6490*/  @!P1 HADD2.F32 R12, -RZ, R8.H1_H1 ;  /* 0x30000008ff0c9230 */ /* 0x000fe20000004100 */
[----:B------:R-:W-:Y:S02]  /*64a0*/  @!P1 FMUL.FTZ R8, R22, R7 ;  /* 0x0000000716089220 */ /* 0x000fe40000410000 */
[----:B------:R-:W-:Y:S02]  /*64b0*/  @!P1 FMUL.FTZ R37, R28, R11 ;  /* 0x0000000b1c259220 */ /* 0x000fe40000410000 */
[C---:B------:R-:W-:Y:S02]  /*64c0*/  @!P1 FMUL.FTZ R7, R13.reuse, R7 ;  /* 0x000000070d079220 */ /* 0x040fe40000410000 */
[----:B------:R-:W-:Y:S02]  /*64d0*/  @!P1 FFMA.FTZ R38, R13, R23, -R8 ;  /* 0x000000170d269223 */ /* 0x000fe40000010808 */
[C---:B------:R-:W-:Y:S02]  /*64e0*/  @!P1 FFMA.FTZ R13, R12.reuse, R32, -R37 ;  /* 0x000000200c0d9223 */ /* 0x040fe40000010825 */
[----:B------:R-:W-:Y:S01]  /*64f0*/  @!P1 FMUL.FTZ R8, R12, R11 ;  /* 0x0000000b0c089220 */ /* 0x000fe20000410000 */
[----:B------:R-:W-:Y:S01]  /*6500*/  @!P1 F2FP.PACK_AB R11, R49, R50 ;  /* 0x00000032310b923e */ /* 0x000fe200000000ff */
[----:B------:R-:W-:Y:S01]  /*6510*/  @!P1 FFMA.FTZ R7, R22, R23, R7 ;  /* 0x0000001716079223 */ /* 0x000fe20000010007 */
[----:B------:R-:W-:Y:S01]  /*6520*/  @!P1 F2FP.PACK_AB R13, R13, R38 ;  /* 0x000000260d0d923e */ /* 0x000fe200000000ff */
[----:B------:R-:W-:Y:S01]  /*6530*/  @!P1 FFMA.FTZ R8, R28, R32, R8 ;  /* 0x000000201c089223 */ /* 0x000fe20000010008 */
[----:B------:R-:W-:Y:S01]  /*6540*/  @!P1 F2FP.PACK_AB R12, R45, R48 ;  /* 0x000000302d0c923e */ /* 0x000fe200000000ff */
[----:B------:R-:W-:Y:S02]  /*6550*/  @!P1 FFMA.FTZ R9, R33, R34, R9 ;  /* 0x0000002221099223 */ /* 0x000fe40000010009 */
[----:B------:R-:W-:Y:S01]  /*6560*/  @!P1 FFMA.FTZ R10, R35, R36, R10 ;  /* 0x00000024230a9223 */ /* 0x000fe2000001000a */
[----:B------:R-:W-:Y:S01]  /*6570*/  @!P1 MOV R17, R12 ;  /* 0x0000000c00119202 */ /* 0x000fe20000000f00 */
[----:B------:R-:W-:Y:S01]  /*6580*/  @!P1 IMAD.MOV.U32 R16, RZ, RZ, R11 ;  /* 0x000000ffff109224 */ /* 0x000fe200078e000b */
[----:B------:R-:W-:Y:S01]  /*6590*/  @!P1 F2FP.PACK_AB R7, R8, R7 ;  /* 0x000000070807923e */ /* 0x000fe200000000ff */
[----:B------:R-:W-:Y:S01]  /*65a0*/  @!P1 IMAD.MOV.U32 R18, RZ, RZ, R13 ;  /* 0x000000ffff129224 */ /* 0x000fe200078e000d */
[----:B------:R-:W-:Y:S02]  /*65b0*/  @!P1 F2FP.PACK_AB R3, R10, R9 ;  /* 0x000000090a03923e */ /* 0x000fe400000000ff */
[----:B------:R-:W-:Y:S02]  /*65c0*/  @!P1 MOV R42, R7 ;  /* 0x00000007002a9202 */ /* 0x000fe40000000f00 */
[----:B------:R1:W-:Y:S01]  /*65d0*/  ST.E.128 [R46.64], R16 ;  /* 0x000000102e007985 */ /* 0x0003e2000c101d08 */
[----:B------:R-:W-:Y:S07]  /*65e0*/  @!P1 MOV R43, R3 ;  /* 0x00000003002b9202 */ /* 0x000fee0000000f00 */
[----:B------:R1:W-:Y:S02]  /*65f0*/  @!P0 ST.E.128 [R60.64], R40 ;  /* 0x000000283c008985 */ /* 0x0003e4000c101d08 */
.L_x_260:
[----:B------:R-:W-:Y:S05]  /*6600*/  BSYNC B0 ;  /* 0x0000000000007941 */ /* 0x000fea0003800000 */
.L_x_259:
[----:B-1----:R1:W2:Y:S01]  /*6610*/  SHFL.IDX PT, R41, R70, 0x2, 0x1c1f ;  /* 0x005c1f0046297f89 */ /* 0x0022a200000e0000 */
[----:B------:R-:W-:Y:S03]  /*6620*/  ISETP.GE.OR P0, PT, R157, R63, P5 ;  /* 0x0000003f9d00720c */ /* 0x000fe60002f06670 */
[----:B------:R1:W4:Y:S10]  /*6630*/  SHFL.IDX PT, R40, R71, 0x2, 0x1c1f ;  /* 0x005c1f0047287f89 */ /* 0x00033400000e0000 */
[----:B------:R-:W-:-:S05]  /*6640*/  @P0 BRA `(.L_x_254) ;  /* 0x00000b4000000947 */ /* 0x000fca0003800000 */
[----:B------:R-:W-:Y:S01]  /*6650*/  SEL R3, R141, R128, !P4 ;  /* 0x000000808d037207 */ /* 0x000fe20006000000 */
[----:B------:R-:W5:Y:S01]  /*6660*/  LDL R5, [R1+0x40] ;  /* 0x0000400001057983 */ /* 0x000f620000100800 */
[C---:B---3--:R-:W-:Y:S01]  /*6670*/  IADD3 R7, R93.reuse, 0x40, RZ ;  /* 0x000000405d077810 */ /* 0x048fe20007ffe0ff */
[----:B------:R-:W-:Y:S01]  /*6680*/  @!P1 HADD2.F32 R20, -RZ, R58.H1_H1 ;  /* 0x3000003aff149230 */ /* 0x000fe20000004100 */
[----:B------:R-:W-:Y:S01]  /*6690*/  SHF.R.S32.HI R4, RZ, 0x1f, R3 ;  /* 0x0000001fff047819 */ /* 0x000fe20000011403 */
[----:B------:R-:W3:Y:S01]  /*66a0*/  LDS.128 R16, [R120+0x2900] ;  /* 0x0029000078107984 */ /* 0x000ee20000000c00 */
[----:B----4-:R-:W-:Y:S01]  /*66b0*/  IADD3 R6, R93, 0x40, RZ ;  /* 0x000000405d067810 */ /* 0x010fe20007ffe0ff */
[----:B------:R-:W-:Y:S01]  /*66c0*/  IMAD.SHL.U32 R7, R7, 0x40, RZ ;  /* 0x0000004007077824 */ /* 0x000fe200078e00ff */
[----:B------:R-:W-:Y:S01]  /*66d0*/  LEA.HI R3, R4, R3, RZ, 0x4 ;  /* 0x0000000304037211 */ /* 0x000fe200078f20ff */
[--C-:B------:R-:W-:Y:S01]  /*66e0*/  @!P1 HADD2.F32 R33, -RZ, R59.reuse.H0_H0 ;  /* 0x2000003bff219230 */ /* 0x100fe20000004100 */
[----:B------:R-:W-:Y:S01]  /*66f0*/  SHF.L.U32 R6, R6, 0x6, RZ ;  /* 0x0000000606067819 */ /* 0x000fe200000006ff */
[----:B------:R-:W-:Y:S01]  /*6700*/  @!P1 HADD2.F32 R28, -RZ, R59.H1_H1 ;  /* 0x3000003bff1c9230 */ /* 0x000fe20000004100 */
[----:B------:R-:W-:Y:S02]  /*6710*/  LEA.HI.SX32 R3, R3, R100, 0x1c ;  /* 0x0000006403037211 */ /* 0x000fe400078fe2ff */
[----:B------:R-:W-:Y:S02]  /*6720*/  LOP3.LUT R6, R6, 0x1c0, RZ, 0xc0, !PT ;  /* 0x000001c006067812 */ /* 0x000fe400078ec0ff */
[----:B------:R-:W-:Y:S02]  /*6730*/  LOP3.LUT R7, R7, 0x1c0, RZ, 0xc0, !PT ;  /* 0x000001c007077812 */ /* 0x000fe400078ec0ff */
[----:B------:R-:W-:Y:S02]  /*6740*/  SHF.L.U32 R42, R3, 0x3, RZ ;  /* 0x00000003032a7819 */ /* 0x000fe400000006ff */
[----:B------:R-:W-:Y:S02]  /*6750*/  SHF.R.U32.HI R6, RZ, 0x3, R6 ;  /* 0x00000003ff067819 */ /* 0x000fe40000011606 */
[----:B------:R-:W-:Y:S02]  /*6760*/  LOP3.LUT R3, R7, 0x38, R42, 0xf8, !PT ;  /* 0x0000003807037812 */ /* 0x000fe400078ef82a */
[C---:B------:R-:W-:Y:S02]  /*6770*/  LEA R46, P0, R78.reuse, R40, 0x1 ;  /* 0x000000284e2e7211 */ /* 0x040fe400078008ff */
[----:B------:R-:W-:Y:S02]  /*6780*/  LOP3.LUT R3, R3, R6, RZ, 0x3c, !PT ;  /* 0x0000000603037212 */ /* 0x000fe400078e3cff */
[----:B--2---:R-:W-:Y:S02]  /*6790*/  LEA.HI.X R47, R78, R41, R92, 0x1, P0 ;  /* 0x000000294e2f7211 */ /* 0x004fe400000f0c5c */
[--C-:B------:R-:W-:Y:S02]  /*67a0*/  @!P1 SHF.R.U32.HI R11, RZ, 0x10, R53.reuse ;  /* 0x00000010ff0b9819 */ /* 0x100fe40000011635 */
[----:B------:R-:W-:Y:S02]  /*67b0*/  @!P1 SHF.R.U64 R22, R52, 0x10, R53 ;  /* 0x0000001034169819 */ /* 0x000fe40000001235 */
[--C-:B------:R-:W-:Y:S01]  /*67c0*/  @!P1 SHF.R.U64 R12, R26, 0x10, R27.reuse ;  /* 0x000000101a0c9819 */ /* 0x100fe2000000121b */
[----:B------:R-:W-:Y:S01]  /*67d0*/  @!P1 HADD2.F32 R26, -RZ, R11.H0_H0 ;  /* 0x2000000bff1a9230 */ /* 0x000fe20000004100 */
[----:B------:R-:W-:Y:S01]  /*67e0*/  @!P1 SHF.R.U32.HI R14, RZ, 0x10, R27 ;  /* 0x00000010ff0e9819 */ /* 0x000fe2000001161b */
[----:B------:R-:W-:Y:S01]  /*67f0*/  @!P1 HADD2.F32 R22, -RZ, R22.H0_H0 ;  /* 0x20000016ff169230 */ /* 0x000fe20000004100 */
[--C-:B------:R-:W-:Y:S01]  /*6800*/  @!P1 SHF.R.U64 R10, R24, 0x10, R25.reuse ;  /* 0x00000010180a9819 */ /* 0x100fe20000001219 */
[----:B------:R-:W-:Y:S01]  /*6810*/  @!P1 HADD2.F32 R24, -RZ, R58.H0_H0 ;  /* 0x2000003aff189230 */ /* 0x000fe20000004100 */
[----:B------:R-:W-:Y:S01]  /*6820*/  @!P1 SHF.R.U32.HI R7, RZ, 0x10, R25 ;  /* 0x00000010ff079819 */ /* 0x000fe20000011619 */
[----:B------:R-:W-:Y:S01]  /*6830*/  @!P1 HADD2.F32 R14, -RZ, R14.H0_H0 ;  /* 0x2000000eff0e9230 */ /* 0x000fe20000004100 */
[--C-:B------:R-:W-:Y:S02]  /*6840*/  @!P1 SHF.R.U64 R27, R54, 0x10, R55.reuse ;  /* 0x00000010361b9819 */ /* 0x100fe40000001237 */
[----:B------:R-:W-:Y:S02]  /*6850*/  @!P1 SHF.R.U32.HI R35, RZ, 0x10, R55 ;  /* 0x00000010ff239819 */ /* 0x000fe40000011637 */
[----:B------:R-:W-:Y:S03]  /*6860*/  ISETP.GE.AND P0, PT, R42, c[0x0][0x1d4], PT ;  /* 0x000075002a007a0c */ /* 0x000fe60003f06270 */
[----:B------:R-:W-:Y:S01]  /*6870*/  @!P1 HADD2.F32 R35, -RZ, R35.H0_H0 ;  /* 0x20000023ff239230 */ /* 0x000fe20000004100 */
[----:B-----5:R-:W-:Y:S01]  /*6880*/  IMAD.IADD R3, R5, 0x1, R3 ;  /* 0x0000000105037824 */ /* 0x020fe200078e0203 */
[----:B---3--:R-:W-:Y:S04]  /*6890*/  @!P1 MOV R6, R17 ;  /* 0x0000001100069202 */ /* 0x008fe80000000f00 */
[----:B------:R-:W-:Y:S01]  /*68a0*/  SHF.L.U32 R3, R3, 0x1, RZ ;  /* 0x0000000103037819 */ /* 0x000fe200000006ff */
[----:B------:R-:W-:Y:S04]  /*68b0*/  @!P1 HADD2.F32 R4, -RZ, R6.H0_H0 ;  /* 0x20000006ff049230 */ /* 0x000fe80000004100 */
[----:B------:R2:W3:Y:S02]  /*68c0*/  LDS.128 R36, [R3+0x2900] ;  /* 0x0029000003247984 */ /* 0x0004e40000000c00 */
[----:B--2---:R-:W-:Y:S05]  /*68d0*/  @!P1 HADD2.F32 R3, -RZ, R29.H0_H0 ;  /* 0x2000001dff039230 */ /* 0x004fea0000004100 */
[CC--:B------:R-:W-:Y:S02]  /*68e0*/  @!P1 FMUL.FTZ R5, R4.reuse, R3.reuse ;  /* 0x0000000304059220 */ /* 0x0c0fe40000410000 */
[----:B---3--:R-:W-:Y:S02]  /*68f0*/  @!P1 IMAD.MOV.U32 R8, RZ, RZ, R37 ;  /* 0x000000ffff089224 */ /* 0x008fe400078e0025 */
[----:B------:R-:W-:Y:S02]  /*6900*/  @!P1 IMAD.MOV.U32 R13, RZ, RZ, R36 ;  /* 0x000000ffff0d9224 */ /* 0x000fe400078e0024 */
[----:B------:R-:W-:Y:S01]  /*6910*/  @!P1 IMAD.MOV.U32 R34, RZ, RZ, R39 ;  /* 0x000000ffff229224 */ /* 0x000fe200078e0027 */
[--C-:B------:R-:W-:Y:S02]  /*6920*/  @!P1 HADD2.F32 R23, -RZ, R8.reuse.H0_H0 ;  /* 0x20000008ff179230 */ /* 0x100fe40000004100 */
[----:B------:R-:W-:Y:S02]  /*6930*/  @!P1 HADD2.F32 R25, -RZ, R8.H1_H1 ;  /* 0x30000008ff199230 */ /* 0x000fe40000004100 */
[----:B------:R-:W-:Y:S01]  /*6940*/  @!P1 HADD2.F32 R15, -RZ, R13.H0_H0 ;  /* 0x2000000dff0f9230 */ /* 0x000fe20000004100 */
[----:B------:R-:W-:Y:S01]  /*6950*/  @!P1 FMUL.FTZ R9, R23, R3 ;  /* 0x0000000317099220 */ /* 0x000fe20000410000 */
[----:B------:R-:W-:Y:S02]  /*6960*/  @!P1 HADD2.F32 R3, -RZ, R7.H0_H0 ;  /* 0x20000007ff039230 */ /* 0x000fe40000004100 */
[----:B------:R-:W-:Y:S01]  /*6970*/  @!P1 HADD2.F32 R7, -RZ, R6.H1_H1 ;  /* 0x30000006ff079230 */ /* 0x000fe20000004100 */
[----:B------:R-:W-:Y:S01]  /*6980*/  @!P1 FFMA.FTZ R52, R4, R24, -R9 ;  /* 0x0000001804349223 */ /* 0x000fe20000010809 */
[----:B------:R-:W-:Y:S01]  /*6990*/  @!P1 MOV R9, R16 ;  /* 0x0000001000099202 */ /* 0x000fe20000000f00 */
[-C--:B------:R-:W-:Y:S01]  /*69a0*/  @!P1 FMUL.FTZ R11, R25, R3.reuse ;  /* 0x00000003190b9220 */ /* 0x080fe20000410000 */
[----:B------:R-:W-:Y:S01]  /*69b0*/  @!P1 HADD2.F32 R4, -RZ, R29.H1_H1 ;  /* 0x3000001dff049230 */ /* 0x000fe20000004100 */
[C---:B------:R-:W-:Y:S01]  /*69c0*/  @!P1 FMUL.FTZ R6, R7.reuse, R3 ;  /* 0x0000000307069220 */ /* 0x040fe20000410000 */
[--C-:B------:R-:W-:Y:S01]  /*69d0*/  @!P1 HADD2.F32 R32, -RZ, R34.reuse.H0_H0 ;  /* 0x20000022ff209230 */ /* 0x100fe20000004100 */
[----:B------:R-:W-:Y:S01]  /*69e0*/  @!P1 FFMA.FTZ R51, R7, R26, -R11 ;  /* 0x0000001a07339223 */ /* 0x000fe2000001080b */
[----:B------:R-:W-:Y:S01]  /*69f0*/  @!P1 HADD2.F32 R8, -RZ, R9.H0_H0 ;  /* 0x20000009ff089230 */ /* 0x000fe20000004100 */
[C---:B------:R-:W-:Y:S01]  /*6a00*/  @!P1 FMUL.FTZ R21, R15.reuse, R4 ;  /* 0x000000040f159220 */ /* 0x040fe20000410000 */
[----:B------:R-:W-:Y:S01]  /*6a10*/  @!P1 MOV R11, R19 ;  /* 0x00000013000b9202 */ /* 0x000fe20000000f00 */
[----:B------:R-:W-:Y:S01]  /*6a20*/  @!P1 HADD2.F32 R34, -RZ, R34.H1_H1 ;  /* 0x30000022ff229230 */ /* 0x000fe20000004100 */
[----:B------:R-:W-:Y:S01]  /*6a30*/  @!P1 MOV R29, R38 ;  /* 0x00000026001d9202 */ /* 0x000fe20000000f00 */
[C---:B------:R-:W-:Y:S01]  /*6a40*/  @!P1 FMUL.FTZ R3, R8.reuse, R4 ;  /* 0x0000000408039220 */ /* 0x040fe20000410000 */
[----:B------:R-:W-:Y:S01]  /*6a50*/  @!P1 HADD2.F32 R4, -RZ, R10.H0_H0 ;  /* 0x2000000aff049230 */ /* 0x000fe20000004100 */
[----:B------:R-:W-:Y:S01]  /*6a60*/  @!P1 FFMA.FTZ R50, R8, R20, -R21 ;  /* 0x0000001408329223 */ /* 0x000fe20000010815 */
[----:B------:R-:W-:Y:S01]  /*6a70*/  @!P1 HADD2.F32 R21, -RZ, R13.H1_H1 ;  /* 0x3000000dff159230 */ /* 0x000fe20000004100 */
[----:B------:R-:W-:Y:S01]  /*6a80*/  @!P1 FMUL.FTZ R43, R34, R14 ;  /* 0x0000000e222b9220 */ /* 0x000fe20000410000 */
[--C-:B------:R-:W-:Y:S01]  /*6a90*/  @!P1 HADD2.F32 R7, -RZ, R30.reuse.H0_H0 ;  /* 0x2000001eff079230 */ /* 0x100fe20000004100 */
[----:B------:R-:W-:Y:S01]  /*6aa0*/  @!P1 FFMA.FTZ R3, R15, R20, R3 ;  /* 0x000000140f039223 */ /* 0x000fe20000010003 */
[----:B------:R-:W-:Y:S01]  /*6ab0*/  @!P1 HADD2.F32 R8, -RZ, R9.H1_H1 ;  /* 0x30000009ff089230 */ /* 0x000fe20000004100 */
[-C--:B------:R-:W-:Y:S01]  /*6ac0*/  @!P1 FMUL.FTZ R9, R21, R4.reuse ;  /* 0x0000000415099220 */ /* 0x080fe20000410000 */
[--C-:B------:R-:W-:Y:S01]  /*6ad0*/  @!P1 HADD2.F32 R10, -RZ, R11.reuse.H0_H0 ;  /* 0x2000000bff0a9230 */ /* 0x100fe20000004100 */
[-C--:B------:R-:W-:Y:S01]  /*6ae0*/  @!P1 FMUL.FTZ R13, R32, R7.reuse ;  /* 0x00000007200d9220 */ /* 0x080fe20000410000 */
[----:B------:R-:W-:Y:S01]  /*6af0*/  @!P1 HADD2.F32 R11, -RZ, R11.H1_H1 ;  /* 0x3000000bff0b9230 */ /* 0x000fe20000004100 */
[C---:B------:R-:W-:Y:S02]  /*6b00*/  @!P1 FMUL.FTZ R4, R8.reuse, R4 ;  /* 0x0000000408049220 */ /* 0x040fe40000410000 */
[-C--:B------:R-:W-:Y:S02]  /*6b10*/  @!P1 FFMA.FTZ R49, R8, R22.reuse, -R9 ;  /* 0x0000001608319223 */ /* 0x080fe40000010809 */
[----:B------:R-:W-:Y:S02]  /*6b20*/  @!P1 IMAD.MOV.U32 R8, RZ, RZ, R18 ;  /* 0x000000ffff089224 */ /* 0x000fe400078e0012 */
[C---:B------:R-:W-:Y:S01]  /*6b30*/  @!P1 FMUL.FTZ R9, R10.reuse, R7 ;  /* 0x000000070a099220 */ /* 0x040fe20000410000 */
[----:B------:R-:W-:Y:S01]  /*6b40*/  @!P1 HADD2.F32 R7, -RZ, R30.H1_H1 ;  /* 0x3000001eff079230 */ /* 0x000fe20000004100 */
[----:B------:R-:W-:Y:S01]  /*6b50*/  @!P1 FFMA.FTZ R48, R10, R33, -R13 ;  /* 0x000000210a309223 */ /* 0x000fe2000001080d */
[----:B------:R-:W-:Y:S01]  /*6b60*/  @!P1 HADD2.F32 R10, -RZ, R12.H0_H0 ;  /* 0x2000000cff0a9230 */ /* 0x000fe20000004100 */
[----:B------:R-:W-:Y:S01]  /*6b70*/  @!P1 FFMA.FTZ R43, R11, R35, -R43 ;  /* 0x000000230b2b9223 */ /* 0x000fe2000001082b */
[----:B------:R-:W-:Y:S01]  /*6b80*/  @!P1 HADD2.F32 R30, -RZ, R27.H0_H0 ;  /* 0x2000001bff1e9230 */ /* 0x000fe20000004100 */
[----:B------:R-:W-:Y:S01]  /*6b90*/  @!P1 FFMA.FTZ R4, R21, R22, R4 ;  /* 0x0000001615049223 */ /* 0x000fe20000010004 */
[--C-:B------:R-:W-:Y:S01]  /*6ba0*/  @!P1 HADD2.F32 R27, -RZ, R29.reuse.H0_H0 ;  /* 0x2000001dff1b9230 */ /* 0x100fe20000004100 */
[----:B------:R-:W-:Y:S01]  /*6bb0*/  @!P1 FFMA.FTZ R5, R23, R24, R5 ;  /* 0x0000001817059223 */ /* 0x000fe20000010005 */
[----:B------:R-:W-:Y:S01]  /*6bc0*/  @!P1 HADD2.F32 R29, -RZ, R29.H1_H1 ;  /* 0x3000001dff1d9230 */ /* 0x000fe20000004100 */
[----:B------:R-:W-:Y:S01]  /*6bd0*/  @!P1 FFMA.FTZ R6, R25, R26, R6 ;  /* 0x0000001a19069223 */ /* 0x000fe20000010006 */
[--C-:B------:R-:W-:Y:S01]  /*6be0*/  @!P1 HADD2.F32 R13, -RZ, R8.reuse.H0_H0 ;  /* 0x20000008ff0d9230 */ /* 0x100fe20000004100 */
[----:B------:R-:W-:Y:S01]  /*6bf0*/  @!P1 F2FP.PACK_AB R4, R4, R3 ;  /* 0x000000030404923e */ /* 0x000fe200000000ff */
[----:B------:R-:W-:Y:S01]  /*6c00*/  @!P1 HADD2.F32 R12, -RZ, R8.H1_H1 ;  /* 0x30000008ff0c9230 */ /* 0x000fe20000004100 */
[----:B------:R-:W-:Y:S01]  /*6c10*/  @!P1 FMUL.FTZ R8, R27, R7 ;  /* 0x000000071b089220 */ /* 0x000fe20000410000 */
[----:B------:R-:W-:Y:S01]  /*6c20*/  @!P1 F2FP.PACK_AB R5, R6, R5 ;  /* 0x000000050605923e */ /* 0x000fe200000000ff */
[----:B------:R-:W-:Y:S01]  /*6c30*/  @!P1 FMUL.FTZ R44, R29, R10 ;  /* 0x0000000a1d2c9220 */ /* 0x000fe20000410000 */
[----:B------:R-:W-:Y:S01]  /*6c40*/  @!P1 MOV R36, R4 ;  /* 0x0000000400249202 */ /* 0x000fe20000000f00 */
[C---:B------:R-:W-:Y:S02]  /*6c50*/  @!P1 FFMA.FTZ R45, R13.reuse, R28, -R8 ;  /* 0x0000001c0d2d9223 */ /* 0x040fe40000010808 */
[C---:B------:R-:W-:Y:S02]  /*6c60*/  @!P1 FFMA.FTZ R44, R12.reuse, R30, -R44 ;  /* 0x0000001e0c2c9223 */ /* 0x040fe4000001082c */
[----:B------:R-:W-:Y:S01]  /*6c70*/  @!P1 FMUL.FTZ R7, R13, R7 ;  /* 0x000000070d079220 */ /* 0x000fe20000410000 */
[----:B------:R-:W-:Y:S01]  /*6c80*/  @!P1 F2FP.PACK_AB R13, R49, R50 ;  /* 0x00000032310d923e */ /* 0x000fe200000000ff */
[----:B------:R-:W-:Y:S01]  /*6c90*/  @!P1 FMUL.FTZ R8, R12, R10 ;  /* 0x0000000a0c089220 */ /* 0x000fe20000410000 */
[----:B------:R-:W-:Y:S01]  /*6ca0*/  @!P1 F2FP.PACK_AB R12, R43, R48 ;  /* 0x000000302b0c923e */ /* 0x000fe200000000ff */
[----:B------:R-:W-:Y:S01]  /*6cb0*/  @!P1 FMUL.FTZ R10, R11, R14 ;  /* 0x0000000e0b0a9220 */ /* 0x000fe20000410000 */
[----:B------:R-:W-:Y:S01]  /*6cc0*/  @!P1 F2FP.PACK_AB R11, R44, R45 ;  /* 0x0000002d2c0b923e */ /* 0x000fe200000000ff */
[----:B------:R-:W-:Y:S01]  /*6cd0*/  @!P1 IMAD.MOV.U32 R16, RZ, RZ, R13 ;  /* 0x000000ffff109224 */ /* 0x000fe200078e000d */
[----:B------:R-:W-:Y:S01]  /*6ce0*/  @!P1 F2FP.PACK_AB R14, R51, R52 ;  /* 0x00000034330e923e */ /* 0x000fe200000000ff */
[----:B------:R-:W-:Y:S01]  /*6cf0*/  @!P1 FFMA.FTZ R7, R27, R28, R7 ;  /* 0x0000001c1b079223 */ /* 0x000fe20000010007 */
[----:B------:R-:W-:Y:S01]  /*6d00*/  @!P1 MOV R19, R12 ;  /* 0x0000000c00139202 */ /* 0x000fe20000000f00 */
[----:B------:R-:W-:Y:S01]  /*6d10*/  @!P1 IMAD.MOV.U32 R18, RZ, RZ, R11 ;  /* 0x000000ffff129224 */ /* 0x000fe200078e000b */
[----:B------:R-:W-:Y:S01]  /*6d20*/  @!P1 MOV R17, R14 ;  /* 0x0000000e00119202 */ /* 0x000fe20000000f00 */
[----:B------:R-:W-:Y:S02]  /*6d30*/  @!P1 FFMA.FTZ R8, R29, R30, R8 ;  /* 0x0000001e1d089223 */ /* 0x000fe40000010008 */
[----:B------:R-:W-:Y:S02]  /*6d40*/  @!P1 FFMA.FTZ R9, R32, R33, R9 ;  /* 0x0000002120099223 */ /* 0x000fe40000010009 */
[----:B------:R2:W-:Y:S01]  /*6d50*/  ST.E.128 [R46.64], R16 ;  /* 0x000000102e007985 */ /* 0x0005e2000c101d08 */
[----:B------:R-:W-:Y:S01]  /*6d60*/  @!P1 F2FP.PACK_AB R7, R8, R7 ;  /* 0x000000070807923e */ /* 0x000fe200000000ff */
[----:B------:R-:W-:Y:S02]  /*6d70*/  @!P1 FFMA.FTZ R10, R34, R35, R10 ;  /* 0x00000023220a9223 */ /* 0x000fe4000001000a */
[----:B------:R-:W-:Y:S01]  /*6d80*/  @!P1 IMAD.MOV.U32 R37, RZ, RZ, R5 ;  /* 0x000000ffff259224 */ /* 0x000fe200078e0005 */
[----:B------:R-:W-:Y:S02]  /*6d90*/  @!P1 MOV R38, R7 ;  /* 0x0000000700269202 */ /* 0x000fe40000000f00 */
[----:B------:R-:W-:Y:S04]  /*6da0*/  @!P1 F2FP.PACK_AB R3, R10, R9 ;  /* 0x000000090a03923e */ /* 0x000fe800000000ff */
[----:B------:R-:W-:Y:S01]  /*6db0*/  @!P1 MOV R39, R3 ;  /* 0x0000000300279202 */ /* 0x000fe20000000f00 */
[----:B------:R-:W-:-:S05]  /*6dc0*/  @P0 BRA `(.L_x_254) ;  /* 0x000003c000000947 */ /* 0x000fca0003800000 */
[C---:B------:R-:W-:Y:S04]  /*6dd0*/  LEA R4, P0, R42.reuse, R40, 0x1 ;  /* 0x000000282a047211 */ /* 0x040fe800078008ff */
[----:B------:R-:W-:Y:S05]  /*6de0*/  LEA.HI.X.SX32 R5, R42, R41, 0x1, P0 ;  /* 0x000000292a057211 */ /* 0x000fea00000f0eff */
[----:B------:R3:W-:Y:S01]  /*6df0*/  ST.E.128 [R4.64], R36 ;  /* 0x0000002404007985 */ /* 0x0007e2000c101d08 */
[----:B------:R-:W-:-:S05]  /*6e00*/  BRA `(.L_x_254) ;  /* 0x0000038000007947 */ /* 0x000fca0003800000 */
.L_x_238:
[----:B------:R1:W2:Y:S01]  /*6e10*/  SHFL.IDX PT, R5, R70, RZ, 0x1c1f ;  /* 0x001c1fff46057589 */ /* 0x0002a200000e0000 */
[----:B------:R-:W-:Y:S01]  /*6e20*/  IMAD R3, R31, -0x50, R2 ;  /* 0xffffffb01f037824 */ /* 0x000fe200078e0202 */
[----:B------:R-:W-:Y:S02]  /*6e30*/  BSSY B0, `(.L_x_261) ;  /* 0x0000013000007945 */ /* 0x000fe40003800000 */
[----:B------:R1:W3:Y:S02]  /*6e40*/  SHFL.IDX PT, R4, R71, RZ, 0x1c1f ;  /* 0x001c1fff47047589 */ /* 0x0002e400000e0000 */
[----:B------:R-:W-:Y:S04]  /*6e50*/  IMNMX R3, R3, 0x50, PT ;  /* 0x0000005003037817 */ /* 0x000fe80003800200 */
[----:B------:R-:W-:Y:S04]  /*6e60*/  IADD3 R3, -R93, R3, RZ ;  /* 0x000000035d037210 */ /* 0x000fe80007ffe1ff */
[----:B------:R-:W-:Y:S11]  /*6e70*/  ISETP.GE.AND P0, PT, R3, 0x1, PT ;  /* 0x000000010300780c */ /* 0x000ff60003f06270 */
[----:B------:R-:W-:Y:S02]  /*6e80*/  @!UPT UIADD3 URZ, URZ, URZ, URZ ;  /* 0x0000003f3f3ff290 */ /* 0x000fe4000fffe03f */
[----:B------:R-:W-:-:S05]  /*6e90*/  @!P0 BRA `(.L_x_262) ;  /* 0x000000c000008947 */ /* 0x000fca0003800000 */
[C---:B-12---:R-:W-:Y:S11]  /*6ea0*/  ISETP.GE.AND P1, PT, R84.reuse, c[0x0][0x1d4], PT ;  /* 0x0000750054007a0c */ /* 0x046ff60003f26270 */
[----:B------:R-:W-:Y:S02]  /*6eb0*/  @!UPT UIADD3 URZ, URZ, URZ, URZ ;  /* 0x0000003f3f3ff290 */ /* 0x000fe4000fffe03f */
[----:B------:R-:W1:Y:S01]  /*6ec0*/  @!P1 LDS.128 R8, [R248+0x2800] ;  /* 0x00280000f8089984 */ /* 0x000e620000000c00 */
[CC--:B---3--:R-:W-:Y:S04]  /*6ed0*/  @!P1 LEA R6, P0, R84.reuse, R4.reuse, 0x1 ;  /* 0x0000000454069211 */ /* 0x0c8fe800078008ff */
[-C--:B------:R-:W-:Y:S02]  /*6ee0*/  @!P1 LEA.HI.X R7, R84, R5.reuse, R85, 0x1, P0 ;  /* 0x0000000554079211 */ /* 0x080fe400000f0c55 */
[C---:B------:R-:W-:Y:S11]  /*6ef0*/  ISETP.GE.AND P0, PT, R208.reuse, c[0x0][0x1d4], PT ;  /* 0x00007500d0007a0c */ /* 0x040ff60003f06270 */
[----:B------:R-:W-:Y:S02]  /*6f00*/  @!UPT UIADD3 URZ, URZ, URZ, URZ ;  /* 0x0000003f3f3ff290 */ /* 0x000fe4000fffe03f */
[C---:B------:R-:W-:Y:S04]  /*6f10*/  @!P0 LEA R4, P2, R208.reuse, R4, 0x1 ;  /* 0x00000004d0048211 */ /* 0x040fe800078408ff */
[----:B------:R-:W-:Y:S01]  /*6f20*/  @!P0 LEA.HI.X R5, R208, R5, R250, 0x1, P2 ;  /* 0x00000005d0058211 */ /* 0x000fe200010f0cfa */
[----:B-1----:R-:W-:Y:S04]  /*6f30*/  @!P1 ST.E.128 [R6.64], R8 ;  /* 0x0000000806009985 */ /* 0x002fe8000c101d08 */
[----:B------:R-:W1:Y:S04]  /*6f40*/  @!P0 LDS.128 R8, [R249+0x2800] ;  /* 0x00280000f9088984 */ /* 0x000e680000000c00 */
[----:B-1----:R1:W-:Y:S02]  /*6f50*/  @!P0 ST.E.128 [R4.64], R8 ;  /* 0x0000000804008985 */ /* 0x0023e4000c101d08 */
.L_x_262:
[----:B-12---:R-:W-:Y:S05]  /*6f60*/  BSYNC B0 ;  /* 0x0000000000007941 */ /* 0x006fea0003800000 */
.L_x_261:
[----:B------:R1:W2:Y:S01]  /*6f70*/  SHFL.IDX PT, R5, R70, 0x1, 0x1c1f ;  /* 0x003c1f0046057f89 */ /* 0x0002a200000e0000 */
[----:B------:R-:W-:Y:S01]  /*6f80*/  ISETP.GE.AND P0, PT, R3, 0x21, PT ;  /* 0x000000210300780c */ /* 0x000fe20003f06270 */
[----:B------:R-:W-:Y:S02]  /*6f90*/  BSSY B0, `(.L_x_263) ;  /* 0x000000f000007945 */ /* 0x000fe40003800000 */
[----:B---3--:R1:W3:Y:S10]  /*6fa0*/  SHFL.IDX PT, R4, R71, 0x1, 0x1c1f ;  /* 0x003c1f0047047f89 */ /* 0x0082f400000e0000 */
[----:B------:R-:W-:-:S05]  /*6fb0*/  @!P0 BRA `(.L_x_264) ;  /* 0x000000c000008947 */ /* 0x000fca0003800000 */
[C---:B------:R-:W-:Y:S11]  /*6fc0*/  ISETP.GE.AND P1, PT, R84.reuse, c[0x0][0x1d4], PT ;  /* 0x0000750054007a0c */ /* 0x040ff60003f26270 */
[----:B------:R-:W-:Y:S02]  /*6fd0*/  @!UPT UIADD3 URZ, URZ, URZ, URZ ;  /* 0x0000003f3f3ff290 */ /* 0x000fe4000fffe03f */
[----:B------:R-:W4:Y:S01]  /*6fe0*/  @!P1 LDS.128 R8, [R248+0x3800] ;  /* 0x00380000f8089984 */ /* 0x000f220000000c00 */
[CC--:B---3--:R-:W-:Y:S04]  /*6ff0*/  @!P1 LEA R6, P0, R84.reuse, R4.reuse, 0x1 ;  /* 0x0000000454069211 */ /* 0x0c8fe800078008ff */
[-C--:B--2---:R-:W-:Y:S02]  /*7000*/  @!P1 LEA.HI.X R7, R84, R5.reuse, R85, 0x1, P0 ;  /* 0x0000000554079211 */ /* 0x084fe400000f0c55 */
[C---:B------:R-:W-:Y:S11]  /*7010*/  ISETP.GE.AND P0, PT, R208.reuse, c[0x0][0x1d4], PT ;  /* 0x00007500d0007a0c */ /* 0x040ff60003f06270 */
[----:B------:R-:W-:Y:S02]  /*7020*/  @!UPT UIADD3 URZ, URZ, URZ, URZ ;  /* 0x0000003f3f3ff290 */ /* 0x000fe4000fffe03f */
[C---:B------:R-:W-:Y:S04]  /*7030*/  @!P0 LEA R4, P2, R208.reuse, R4, 0x1 ;  /* 0x00000004d0048211 */ /* 0x040fe800078408ff */
[----:B------:R-:W-:Y:S01]  /*7040*/  @!P0 LEA.HI.X R5, R208, R5, R250, 0x1, P2 ;  /* 0x00000005d0058211 */ /* 0x000fe200010f0cfa */
[----:B----4-:R-:W-:Y:S04]  /*7050*/  @!P1 ST.E.128 [R6.64], R8 ;  /* 0x0000000806009985 */ /* 0x010fe8000c101d08 */
[----:B------:R-:W2:Y:S04]  /*7060*/  @!P0 LDS.128 R8, [R249+0x3800] ;  /* 0x00380000f9088984 */ /* 0x000ea80000000c00 */
[----:B--2---:R2:W-:Y:S02]  /*7070*/  @!P0 ST.E.128 [R4.64], R8 ;  /* 0x0000000804008985 */ /* 0x0045e4000c101d08 */
.L_x_264:
[----:B------:R-:W-:Y:S05]  /*7080*/  BSYNC B0 ;  /* 0x0000000000007941 */ /* 0x000fea0003800000 */
.L_x_263:
[----:B--2---:R2:W4:Y:S01]  /*7090*/  SHFL.IDX PT, R5, R70, 0x2, 0x1c1f ;  /* 0x005c1f0046057f89 */ /* 0x00452200000e0000 */
[----:B------:R-:W-:Y:S03]  /*70a0*/  ISETP.GE.AND P0, PT, R3, 0x41, PT ;  /* 0x000000410300780c */ /* 0x000fe60003f06270 */
[----:B---3--:R2:W3:Y:S10]  /*70b0*/  SHFL.IDX PT, R4, R71, 0x2, 0x1c1f ;  /* 0x005c1f0047047f89 */ /* 0x0084f400000e0000 */
[----:B------:R-:W-:-:S05]  /*70c0*/  @!P0 BRA `(.L_x_254) ;  /* 0x000000c000008947 */ /* 0x000fca0003800000 */
[C---:B------:R-:W-:Y:S11]  /*70d0*/  ISETP.GE.AND P1, PT, R84.reuse, c[0x0][0x1d4], PT ;  /* 0x0000750054007a0c */ /* 0x040ff60003f26270 */
[----:B------:R-:W-:Y:S02]  /*70e0*/  @!UPT UIADD3 URZ, URZ, URZ, URZ ;  /* 0x0000003f3f3ff290 */ /* 0x000fe4000fffe03f */
[----:B------:R-:W5:Y:S01]  /*70f0*/  @!P1 LDS.128 R8, [R248+0x4800] ;  /* 0x00480000f8089984 */ /* 0x000f620000000c00 */
[CC--:B---3--:R-:W-:Y:S04]  /*7100*/  @!P1 LEA R6, P0, R84.reuse, R4.reuse, 0x1 ;  /* 0x0000000454069211 */ /* 0x0c8fe800078008ff */
[-C--:B----4-:R-:W-:Y:S02]  /*7110*/  @!P1 LEA.HI.X R7, R84, R5.reuse, R85, 0x1, P0 ;  /* 0x0000000554079211 */ /* 0x090fe400000f0c55 */
[C---:B------:R-:W-:Y:S11]  /*7120*/  ISETP.GE.AND P0, PT, R208.reuse, c[0x0][0x1d4], PT ;  /* 0x00007500d0007a0c */ /* 0x040ff60003f06270 */
[----:B------:R-:W-:Y:S02]  /*7130*/  @!UPT UIADD3 URZ, URZ, URZ, URZ ;  /* 0x0000003f3f3ff290 */ /* 0x000fe4000fffe03f */
[C---:B------:R-:W-:Y:S04]  /*7140*/  @!P0 LEA R4, P2, R208.reuse, R4, 0x1 ;  /* 0x00000004d0048211 */ /* 0x040fe800078408ff */
[----:B------:R-:W-:Y:S01]  /*7150*/  @!P0 LEA.HI.X R5, R208, R5, R250, 0x1, P2 ;  /* 0x00000005d0058211 */ /* 0x000fe200010f0cfa */
[----:B-----5:R-:W-:Y:S04]  /*7160*/  @!P1 ST.E.128 [R6.64], R8 ;  /* 0x0000000806009985 */ /* 0x020fe8000c101d08 */
[----:B------:R-:W3:Y:S04]  /*7170*/  @!P0 LDS.128 R8, [R249+0x4800] ;  /* 0x00480000f9088984 */ /* 0x000ee80000000c00 */
[----:B---3--:R3:W-:Y:S02]  /*7180*/  @!P0 ST.E.128 [R4.64], R8 ;  /* 0x0000000804008985 */ /* 0x0087e4000c101d08 */
.L_x_254:
[----:B------:R-:W-:Y:S05]  /*7190*/  BSYNC B2 ;  /* 0x0000000000027941 */ /* 0x000fea0003800000 */
.L_x_237:
[C---:B--2---:R-:W-:Y:S01]  /*71a0*/  IMAD R18, R31.reuse, -0x50, RZ ;  /* 0xffffffb01f127824 */ /* 0x044fe200078e02ff */
[----:B------:R-:W-:Y:S01]  /*71b0*/  BSSY B0, `(.L_x_265) ;  /* 0x0000064000007945 */ /* 0x000fe20003800000 */
[----:B---34-:R-:W-:Y:S04]  /*71c0*/  IMAD.WIDE R6, R31, 0x50, R106 ;  /* 0x000000501f067825 */ /* 0x018fe800078e026a */
[----:B------:R-:W-:Y:S05]  /*71d0*/  IMAD.IADD R3, R118, 0x1, R18 ;  /* 0x0000000176037824 */ /* 0x000fea00078e0212 */
[C---:B------:R-:W-:Y:S02]  /*71e0*/  ISETP.GE.AND P3, PT, R3.reuse, 0x11, PT ;  /* 0x000000110300780c */ /* 0x040fe40003f66270 */
[C---:B------:R-:W-:Y:S02]  /*71f0*/  ISETP.GE.AND P2, PT, R3.reuse, 0x21, PT ;  /* 0x000000210300780c */ /* 0x040fe40003f46270 */
[C---:B------:R-:W-:Y:S09]  /*7200*/  ISETP.GE.AND P1, PT, R3.reuse, 0x31, PT ;  /* 0x000000310300780c */ /* 0x040ff20003f26270 */
[C---:B-1----:R-:W-:Y:S04]  /*7210*/  @P3 IADD3 R8, P0, R6.reuse, 0x10, RZ ;  /* 0x0000001006083810 */ /* 0x042fe80007f1e0ff */
[-C--:B------:R-:W-:Y:S02]  /*7220*/  @P3 IADD3.X R10, RZ, R7.reuse, RZ, P0, !PT ;  /* 0x00000007ff0a3210 */ /* 0x080fe400007fe4ff */
[C---:B------:R-:W-:Y:S05]  /*7230*/  @P2 IADD3 R9, P0, R6.reuse, 0x20, RZ ;  /* 0x0000002006092810 */ /* 0x040fea0007f1e0ff */
[--C-:B------:R-:W-:Y:S01]  /*7240*/  @P2 IMAD.X R11, RZ, RZ, R7.reuse, P0 ;  /* 0x000000ffff0b2224 */ /* 0x100fe200000e0607 */
[C---:B------:R-:W-:Y:S04]  /*7250*/  @P1 IADD3 R16, P0, R6.reuse, 0x30, RZ ;  /* 0x0000003006101810 */ /* 0x040fe80007f1e0ff */
[----:B------:R-:W-:Y:S02]  /*7260*/  @P1 IADD3.X R19, RZ, R7, RZ, P0, !PT ;  /* 0x00000007ff131210 */ /* 0x000fe400007fe4ff */
[C---:B------:R-:W-:Y:S11]  /*7270*/  ISETP.GE.AND P0, PT, R3.reuse, 0x41, PT ;  /* 0x000000410300780c */ /* 0x040ff60003f06270 */
[----:B------:R-:W-:Y:S02]  /*7280*/  @!UPT UIADD3 URZ, URZ, URZ, URZ ;  /* 0x0000003f3f3ff290 */ /* 0x000fe4000fffe03f */
[C---:B------:R-:W-:Y:S05]  /*7290*/  @P0 IADD3 R17, P4, R6.reuse, 0x40, RZ ;  /* 0x0000004006110810 */ /* 0x040fea0007f9e0ff */
[----:B------:R-:W-:Y:S01]  /*72a0*/  @P0 IMAD.X R20, RZ, RZ, R7, P4 ;  /* 0x000000ffff140224 */ /* 0x000fe200020e0607 */
[----:B------:R-:W-:Y:S11]  /*72b0*/  ISETP.GE.AND P4, PT, R3, 0x1, PT ;  /* 0x000000010300780c */ /* 0x000ff60003f86270 */
[----:B------:R-:W-:Y:S02]  /*72c0*/  @!UPT UIADD3 URZ, URZ, URZ, URZ ;  /* 0x0000003f3f3ff290 */ /* 0x000fe4000fffe03f */
[----:B------:R-:W-:Y:S01]  /*72d0*/  @P4 IMAD R3, R7, c[0x0][0x258], RZ ;  /* 0x0000960007034a24 */ /* 0x000fe200078e02ff */
[-C--:B------:R-:W-:Y:S01]  /*72e0*/  @P4 MOV R4, R76.reuse ;  /* 0x0000004c00044202 */ /* 0x080fe20000000f00 */
[----:B------:R-:W-:Y:S02]  /*72f0*/  @P4 IMAD.MOV.U32 R5, RZ, RZ, R79 ;  /* 0x000000ffff054224 */ /* 0x000fe400078e004f */
[C---:B------:R-:W-:Y:S02]  /*7300*/  @P4 IMAD R3, R6.reuse, c[0x0][0x25c], R3 ;  /* 0x0000970006034a24 */ /* 0x040fe400078e0203 */
[----:B------:R-:W-:Y:S05]  /*7310*/  @P4 IMAD.WIDE.U32 R4, R6, c[0x0][0x258], R4 ;  /* 0x0000960006044a25 */ /* 0x000fea00078e0004 */
[C---:B------:R-:W-:Y:S02]  /*7320*/  @P4 LEA R14, P5, R4.reuse, c[0x0][0x250], 0x1 ;  /* 0x00009400040e4a11 */ /* 0x040fe400078a08ff */
[----:B------:R-:W-:Y:S02]  /*7330*/  @P4 IADD3 R3, R5, R3, RZ ;  /* 0x0000000305034210 */ /* 0x000fe40007ffe0ff */
[----:B------:R-:W-:Y:S02]  /*7340*/  @P3 MOV R5, R79 ;  /* 0x0000004f00053202 */ /* 0x000fe40000000f00 */
[----:B------:R-:W-:Y:S01]  /*7350*/  @P4 LEA.HI.X R15, R4, c[0x0][0x254], R3, 0x1, P5 ;  /* 0x00009500040f4a11 */ /* 0x000fe200028f0c03 */
[----:B------:R-:W-:Y:S02]  /*7360*/  @P3 IMAD R3, R10, c[0x0][0x258], RZ ;  /* 0x000096000a033a24 */ /* 0x000fe400078e02ff */
[----:B------:R-:W-:Y:S02]  /*7370*/  @P3 IMAD.MOV.U32 R4, RZ, RZ, R76 ;  /* 0x000000ffff043224 */ /* 0x000fe400078e004c */
[----:B------:R-:W-:Y:S01]  /*7380*/  @!PT LDS RZ, [RZ] ;  /* 0x00000000fffff984 */ /* 0x000fe20000000800 */
[----:B------:R-:W-:Y:S01]  /*7390*/  @!PT LDS RZ, [RZ] ;  /* 0x00000000fffff984 */ /* 0x000fe20000000800 */
[----:B------:R-:W-:Y:S01]  /*73a0*/  @!PT LDS RZ, [RZ] ;  /* 0x00000000fffff984 */ /* 0x000fe20000000800 */
[----:B------:R1:W-:Y:S01]  /*73b0*/  @P4 LDGSTS.E.BYPASS.LTC128B.128 [R209+0x100], [R14.64], !P6 ;  /* 0x001000000ed14fae */ /* 0x0003e2000f101d48 */
[C---:B------:R-:W-:Y:S02]  /*73c0*/  @P3 IMAD R3, R8.reuse, c[0x0][0x25c], R3 ;  /* 0x0000970008033a24 */ /* 0x040fe400078e0203 */
[----:B------:R-:W-:Y:S04]  /*73d0*/  @P3 IMAD.WIDE.U32 R4, R8, c[0x0][0x258], R4 ;  /* 0x0000960008043a25 */ /* 0x000fe800078e0004 */
[----:B------:R-:W-:Y:S01]  /*73e0*/  @P3 IMAD.IADD R3, R5, 0x1, R3 ;  /* 0x0000000105033824 */ /* 0x000fe200078e0203 */
[C---:B------:R-:W-:Y:S01]  /*73f0*/  @P3 LEA R12, P5, R4.reuse, c[0x0][0x250], 0x1 ;  /* 0x00009400040c3a11 */ /* 0x040fe200078a08ff */
[----:B------:R-:W-:Y:S03]  /*7400*/  @P2 IMAD.MOV.U32 R5, RZ, RZ, R79 ;  /* 0x000000ffff052224 */ /* 0x000fe600078e004f */
[----:B------:R-:W-:Y:S01]  /*7410*/  @P3 LEA.HI.X R13, R4, c[0x0][0x254], R3, 0x1, P5 ;  /* 0x00009500040d3a11 */ /* 0x000fe200028f0c03 */
[----:B------:R-:W-:Y:S01]  /*7420*/  @P2 IMAD R3, R11, c[0x0][0x258], RZ ;  /* 0x000096000b032a24 */ /* 0x000fe200078e02ff */
[-C--:B------:R-:W-:Y:S03]  /*7430*/  @P2 MOV R4, R76.reuse ;  /* 0x0000004c00042202 */ /* 0x080fe60000000f00 */
[----:B------:R1:W-:Y:S01]  /*7440*/  @P3 LDGSTS.E.BYPASS.LTC128B.128 [R209+0x900], [R12.64], !P6 ;  /* 0x009000000cd13fae */ /* 0x0003e2000f101d48 */
[C---:B------:R-:W-:Y:S02]  /*7450*/  @P2 IMAD R3, R9.reuse, c[0x0][0x25c], R3 ;  /* 0x0000970009032a24 */ /* 0x040fe400078e0203 */
[----:B------:R-:W-:Y:S05]  /*7460*/  @P2 IMAD.WIDE.U32 R4, R9, c[0x0][0x258], R4 ;  /* 0x0000960009042a25 */ /* 0x000fea00078e0004 */
[C---:B------:R-:W-:Y:S02]  /*7470*/  @P2 LEA R10, P5, R4.reuse, c[0x0][0x250], 0x1 ;  /* 0x00009400040a2a11 */ /* 0x040fe400078a08ff */
[----:B------:R-:W-:Y:S02]  /*7480*/  @P2 IADD3 R3, R5, R3, RZ ;  /* 0x0000000305032210 */ /* 0x000fe40007ffe0ff */
[----:B------:R-:W-:Y:S02]  /*7490*/  @P1 MOV R5, R79 ;  /* 0x0000004f00051202 */ /* 0x000fe40000000f00 */
[----:B------:R-:W-:Y:S01]  /*74a0*/  @P2 LEA.HI.X R11, R4, c[0x0][0x254], R3, 0x1, P5 ;  /* 0x00009500040b2a11 */ /* 0x000fe200028f0c03 */
[----:B------:R-:W-:Y:S02]  /*74b0*/  @P1 IMAD.MOV.U32 R4, RZ, RZ, R76 ;  /* 0x000000ffff041224 */ /* 0x000fe400078e004c */
[----:B------:R-:W-:Y:S02]  /*74c0*/  @P1 IMAD R3, R19, c[0x0][0x258], RZ ;  /* 0x0000960013031a24 */ /* 0x000fe400078e02ff */
[----:B------:R1:W-:Y:S01]  /*74d0*/  @P2 LDGSTS.E.BYPASS.LTC128B.128 [R209+0x1100], [R10.64], !P6 ;  /* 0x011000000ad12fae */ /* 0x0003e2000f101d48 */
[C---:B------:R-:W-:Y:S04]  /*74e0*/  @P1 IMAD.WIDE.U32 R4, R16.reuse, c[0x0][0x258], R4 ;  /* 0x0000960010041a25 */ /* 0x040fe800078e0004 */
[----:B------:R-:W-:Y:S01]  /*74f0*/  @P1 IMAD R3, R16, c[0x0][0x25c], R3 ;  /* 0x0000970010031a24 */ /* 0x000fe200078e0203 */
[C---:B------:R-:W-:Y:S03]  /*7500*/  @P1 LEA R6, P5, R4.reuse, c[0x0][0x250], 0x1 ;  /* 0x0000940004061a11 */ /* 0x040fe600078a08ff */
[----:B------:R-:W-:Y:S02]  /*7510*/  @P1 IMAD.IADD R3, R5, 0x1, R3 ;  /* 0x0000000105031824 */ /* 0x000fe400078e0203 */
[----:B------:R-:W-:Y:S03]  /*7520*/  @P0 IMAD.MOV.U32 R5, RZ, RZ, R79 ;  /* 0x000000ffff050224 */ /* 0x000fe600078e004f */
[----:B------:R-:W-:Y:S01]  /*7530*/  @P1 LEA.HI.X R7, R4, c[0x0][0x254], R3, 0x1, P5 ;  /* 0x0000950004071a11 */ /* 0x000fe200028f0c03 */
[----:B------:R-:W-:Y:S01]  /*7540*/  @P0 IMAD R3, R20, c[0x0][0x258], RZ ;  /* 0x0000960014030a24 */ /* 0x000fe200078e02ff */
[----:B------:R-:W-:Y:S03]  /*7550*/  @P0 MOV R4, R76 ;  /* 0x0000004c00040202 */ /* 0x000fe60000000f00 */
[----:B------:R2:W-:Y:S01]  /*7560*/  @P1 LDGSTS.E.BYPASS.LTC128B.128 [R209+0x1900], [R6.64], !P6 ;  /* 0x0190000006d11fae */ /* 0x0005e2000f101d48 */
[C---:B------:R-:W-:Y:S02]  /*7570*/  @P0 IMAD R3, R17.reuse, c[0x0][0x25c], R3 ;  /* 0x0000970011030a24 */ /* 0x040fe400078e0203 */
[----:B------:R-:W-:Y:S05]  /*7580*/  @P0 IMAD.WIDE.U32 R4, R17, c[0x0][0x258], R4 ;  /* 0x0000960011040a25 */ /* 0x000fea00078e0004 */
[C---:B------:R-:W-:Y:S02]  /*7590*/  @P0 LEA R8, P5, R4.reuse, c[0x0][0x250], 0x1 ;  /* 0x0000940004080a11 */ /* 0x040fe400078a08ff */
[----:B------:R-:W-:Y:S04]  /*75a0*/  @P0 IADD3 R3, R5, R3, RZ ;  /* 0x0000000305030210 */ /* 0x000fe80007ffe0ff */
[----:B------:R-:W-:Y:S01]  /*75b0*/  @P0 LEA.HI.X R9, R4, c[0x0][0x254], R3, 0x1, P5 ;  /* 0x0000950004090a11 */ /* 0x000fe200028f0c03 */
[----:B------:R-:W-:Y:S02]  /*75c0*/  IMAD R3, R81, c[0x0][0x208], RZ ;  /* 0x0000820051037a24 */ /* 0x000fe400078e02ff */
[C---:B------:R-:W-:Y:S02]  /*75d0*/  IMAD.WIDE.U32 R4, R75.reuse, c[0x0][0x208], RZ ;  /* 0x000082004b047a25 */ /* 0x040fe400078e00ff */
[----:B------:R1:W-:Y:S02]  /*75e0*/  @P0 LDGSTS.E.BYPASS.LTC128B.128 [R209+0x2100], [R8.64], !P6 ;  /* 0x0210000008d10fae */ /* 0x0003e4000f101d48 */
[----:B------:R-:W-:Y:S04]  /*75f0*/  IMAD R3, R75, c[0x0][0x20c], R3 ;  /* 0x000083004b037a24 */ /* 0x000fe800078e0203 */
[----:B------:R-:W-:Y:S01]  /*7600*/  IMAD.IADD R5, R5, 0x1, R3 ;  /* 0x0000000105057824 */ /* 0x000fe200078e0203 */
[----:B------:R-:W0:Y:S01]  /*7610*/  LDGDEPBAR ;  /* 0x00000000000079af */ /* 0x000e220000000000 */
[----:B--2---:R-:W-:Y:S02]  /*7620*/  IMAD R6, R89, c[0x0][0x218], RZ ;  /* 0x0000860059067a24 */ /* 0x004fe400078e02ff */
[C---:B------:R-:W-:Y:S04]  /*7630*/  IMAD.WIDE.U32 R4, R74.reuse, c[0x0][0x218], R4 ;  /* 0x000086004a047a25 */ /* 0x040fe800078e0004 */
[----:B------:R-:W-:Y:S01]  /*7640*/  IMAD R6, R74, c[0x0][0x21c], R6 ;  /* 0x000087004a067a24 */ /* 0x000fe200078e0206 */
[----:B------:R-:W-:Y:S04]  /*7650*/  IADD3 R3, P0, R114, R4, RZ ;  /* 0x0000000472037210 */ /* 0x000fe80007f1e0ff */
[----:B------:R-:W-:Y:S02]  /*7660*/  IADD3.X R4, R125, R5, R6, P0, !PT ;  /* 0x000000057d047210 */ /* 0x000fe400007fe406 */
[C---:B------:R-:W-:Y:S04]  /*7670*/  LEA R5, P0, R3.reuse, c[0x0][0x1f8], 0x1 ;  /* 0x00007e0003057a11 */ /* 0x040fe800078008ff */
[----:B------:R-:W-:Y:S01]  /*7680*/  LEA.HI.X R4, R3, c[0x0][0x1fc], R4, 0x1, P0 ;  /* 0x00007f0003047a11 */ /* 0x000fe200000f0c04 */
[----:B------:R1:W2:Y:S01]  /*7690*/  SHFL.IDX PT, R6, R5, RZ, 0x1c1f ;  /* 0x001c1fff05067589 */ /* 0x0002a200000e0000 */
[----:B------:R-:W-:Y:S04]  /*76a0*/  IADD3 R3, R18, R2, RZ ;  /* 0x0000000212037210 */ /* 0x000fe80007ffe0ff */
[----:B------:R-:W-:Y:S01]  /*76b0*/  IMNMX R3, R3, 0x50, PT ;  /* 0x0000005003037817 */ /* 0x000fe20003800200 */
[----:B------:R-:W-:Y:S04]  /*76c0*/  DEPBAR.LE SB0, 0x0 ;  /* 0x000080000000791a */ /* 0x000fe80000000000 */
[----:B------:R1:W3:Y:S01]  /*76d0*/  SHFL.IDX PT, R7, R4, RZ, 0x1c1f ;  /* 0x001c1fff04077589 */ /* 0x0002e200000e0000 */
[----:B------:R-:W-:Y:S06]  /*76e0*/  IMAD.IADD R3, R3, 0x1, -R93 ;  /* 0x0000000103037824 */ /* 0x000fec00078e0a5d */
[----:B------:R-:W-:Y:S01]  /*76f0*/  BAR.SYNC.DEFER_BLOCKING 0x0 ;  /* 0x0000000000007b1d */ /* 0x000fe20000010000 */
[----:B------:R-:W-:Y:S11]  /*7700*/  ISETP.GE.AND P0, PT, R3, 0x1, PT ;  /* 0x000000010300780c */ /* 0x000ff60003f06270 */
[----:B------:R-:W-:Y:S02]  /*7710*/  @!UPT UIADD3 URZ, URZ, URZ, URZ ;  /* 0x0000003f3f3ff290 */ /* 0x000fe4000fffe03f */
[----:B------:R-:W-:-:S05]  /*7720*/  @!P0 BRA `(.L_x_266) ;  /* 0x000000c000008947 */ /* 0x000fca0003800000 */
[C---:B--2---:R-:W-:Y:S11]  /*7730*/  ISETP.GE.AND P1, PT, R84.reuse, c[0x0][0x1d4], PT ;  /* 0x0000750054007a0c */ /* 0x044ff60003f26270 */
[----:B------:R-:W-:Y:S02]  /*7740*/  @!UPT UIADD3 URZ, URZ, URZ, URZ ;  /* 0x0000003f3f3ff290 */ /* 0x000fe4000fffe03f */
[----:B-1----:R-:W1:Y:S01]  /*7750*/  @!P1 LDS.128 R12, [R248] ;  /* 0x00000000f80c9984 */ /* 0x002e620000000c00 */
[CC--:B------:R-:W-:Y:S04]  /*7760*/  @!P1 LEA R8, P0, R84.reuse, R6.reuse, 0x1 ;  /* 0x0000000654089211 */ /* 0x0c0fe800078008ff */
[-C--:B---3--:R-:W-:Y:S02]  /*7770*/  @!P1 LEA.HI.X R9, R84, R7.reuse, R85, 0x1, P0 ;  /* 0x0000000754099211 */ /* 0x088fe400000f0c55 */
[C---:B------:R-:W-:Y:S11]  /*7780*/  ISETP.GE.AND P0, PT, R208.reuse, c[0x0][0x1d4], PT ;  /* 0x00007500d0007a0c */ /* 0x040ff60003f06270 */
[----:B------:R-:W-:Y:S02]  /*7790*/  @!UPT UIADD3 URZ, URZ, URZ, URZ ;  /* 0x0000003f3f3ff290 */ /* 0x000fe4000fffe03f */
[C---:B------:R-:W-:Y:S04]  /*77a0*/  @!P0 LEA R6, P2, R208.reuse, R6, 0x1 ;  /* 0x00000006d0068211 */ /* 0x040fe800078408ff */
[----:B------:R-:W-:Y:S01]  /*77b0*/  @!P0 LEA.HI.X R7, R208, R7, R250, 0x1, P2 ;  /* 0x00000007d0078211 */ /* 0x000fe200010f0cfa */
[----:B-1----:R-:W-:Y:S04]  /*77c0*/  @!P1 ST.E.128 [R8.64], R12 ;  /* 0x0000000c08009985 */ /* 0x002fe8000c101d08 */
[----:B------:R-:W1:Y:S04]  /*77d0*/  @!P0 LDS.128 R8, [R249] ;  /* 0x00000000f9088984 */ /* 0x000e680000000c00 */
[----:B-1----:R1:W-:Y:S02]  /*77e0*/  @!P0 ST.E.128 [R6.64], R8 ;  /* 0x0000000806008985 */ /* 0x0023e4000c101d08 */
.L_x_266:
[----:B--2---:R-:W-:Y:S05]  /*77f0*/  BSYNC B0 ;  /* 0x0000000000007941 */ /* 0x004fea0003800000 */
.L_x_265:
[----:B-1-3--:R1:W2:Y:S01]  /*7800*/  SHFL.IDX PT, R7, R4, 0x1, 0x1c1f ;  /* 0x003c1f0004077f89 */ /* 0x00a2a200000e0000 */
[----:B------:R-:W-:Y:S01]  /*7810*/  ISETP.GE.AND P0, PT, R3, 0x21, PT ;  /* 0x000000210300780c */ /* 0x000fe20003f06270 */
[----:B------:R-:W-:Y:S02]  /*7820*/  BSSY B0, `(.L_x_267) ;  /* 0x000000f000007945 */ /* 0x000fe40003800000 */
[----:B------:R1:W3:Y:S10]  /*7830*/  SHFL.IDX PT, R6, R5, 0x1, 0x1c1f ;  /* 0x003c1f0005067f89 */ /* 0x0002f400000e0000 */
        /* <DEDUP_REMOVED lines=13> */
.L_x_268:
[----:B------:R-:W-:Y:S05]  /*7910*/  BSYNC B0 ;  /* 0x0000000000007941 */ /* 0x000fea0003800000 */
.L_x_267:
[----:B--2---:R2:W4:Y:S01]  /*7920*/  SHFL.IDX PT, R8, R4, 0x2, 0x1c1f ;  /* 0x005c1f0004087f89 */ /* 0x00452200000e0000 */
[----:B------:R-:W-:Y:S01]  /*7930*/  ISETP.GE.AND P0, PT, R3, 0x41, PT ;  /* 0x000000410300780c */ /* 0x000fe20003f06270 */
[----:B------:R-:W-:Y:S02]  /*7940*/  BSSY B0, `(.L_x_269) ;  /* 0x000000f000007945 */ /* 0x000fe40003800000 */
[----:B-1----:R-:W1:Y:S10]  /*7950*/  SHFL.IDX PT, R5, R5, 0x2, 0x1c1f ;  /* 0x005c1f0005057f89 */ /* 0x002e7400000e0000 */
[----:B------:R-:W-:-:S05]  /*7960*/  @!P0 BRA `(.L_x_270) ;  /* 0x000000c000008947 */ /* 0x000fca0003800000 */
[C---:B------:R-:W-:Y:S11]  /*7970*/  ISETP.GE.AND P1, PT, R84.reuse, c[0x0][0x1d4], PT ;  /* 0x0000750054007a0c */ /* 0x040ff60003f26270 */
[----:B------:R-:W-:Y:S02]  /*7980*/  @!UPT UIADD3 URZ, URZ, URZ, URZ ;  /* 0x0000003f3f3ff290 */ /* 0x000fe4000fffe03f */
[CC--:B-1-3--:R-:W-:Y:S04]  /*7990*/  @!P1 LEA R6, P0, R84.reuse, R5.reuse, 0x1 ;  /* 0x0000000554069211 */ /* 0x0cafe800078008ff */
[-C--:B----4-:R-:W-:Y:S02]  /*79a0*/  @!P1 LEA.HI.X R7, R84, R8.reuse, R85, 0x1, P0 ;  /* 0x0000000854079211 */ /* 0x090fe400000f0c55 */
[C---:B------:R-:W-:Y:S11]  /*79b0*/  ISETP.GE.AND P0, PT, R208.reuse, c[0x0][0x1d4], PT ;  /* 0x00007500d0007a0c */ /* 0x040ff60003f06270 */
[----:B------:R-:W-:Y:S02]  /*79c0*/  @!UPT UIADD3 URZ, URZ, URZ, URZ ;  /* 0x0000003f3f3ff290 */ /* 0x000fe4000fffe03f */
[C---:B--2---:R-:W-:Y:S04]  /*79d0*/  @!P0 LEA R4, P2, R208.reuse, R5, 0x1 ;  /* 0x00000005d0048211 */ /* 0x044fe800078408ff */
[----:B------:R-:W-:Y:S02]  /*79e0*/  @!P0 LEA.HI.X R5, R208, R8, R250, 0x1, P2 ;  /* 0x00000008d0058211 */ /* 0x000fe400010f0cfa */
[----:B------:R-:W1:Y:S04]  /*79f0*/  @!P1 LDS.128 R8, [R248+0x2000] ;  /* 0x00200000f8089984 */ /* 0x000e680000000c00 */
[----:B-1----:R-:W-:Y:S04]  /*7a00*/  @!P1 ST.E.128 [R6.64], R8 ;  /* 0x0000000806009985 */ /* 0x002fe8000c101d08 */
[----:B------:R-:W1:Y:S04]  /*7a10*/  @!P0 LDS.128 R8, [R249+0x2000] ;  /* 0x00200000f9088984 */ /* 0x000e680000000c00 */
[----:B-1----:R1:W-:Y:S02]  /*7a20*/  @!P0 ST.E.128 [R4.64], R8 ;  /* 0x0000000804008985 */ /* 0x0023e4000c101d08 */
.L_x_270:
[----:B------:R-:W-:Y:S05]  /*7a30*/  BSYNC B0 ;  /* 0x0000000000007941 */ /* 0x000fea0003800000 */
.L_x_269:
[C---:B------:R-:W-:Y:S02]  /*7a40*/  ISETP.GT.AND P0, PT, R31.reuse, R119, PT ;  /* 0x000000771f00720c */ /* 0x040fe40003f04270 */
[----:B------:R-:W-:Y:S11]  /*7a50*/  IADD3 R31, R31, -0x1, RZ ;  /* 0xffffffff1f1f7810 */ /* 0x000ff60007ffe0ff */
[----:B---3--:R-:W-:Y:S01]  /*7a60*/  @P0 SHF.R.S32.HI R6, RZ, 0x1f, R31 ;  /* 0x0000001fff060819 */ /* 0x008fe2000001141f */
[----:B------:R-:W-:Y:S02]  /*7a70*/  @P0 IMAD R3, R150, R31, RZ ;  /* 0x0000001f96030224 */ /* 0x000fe400078e02ff */
[----:B-12---:R-:W-:Y:S02]  /*7a80*/  @P0 IMAD.MOV.U32 R4, RZ, RZ, R110 ;  /* 0x000000ffff040224 */ /* 0x006fe400078e006e */
[----:B------:R-:W-:Y:S02]  /*7a90*/  @P0 IMAD.MOV.U32 R5, RZ, RZ, R109 ;  /* 0x000000ffff050224 */ /* 0x000fe400078e006d */
[-C--:B------:R-:W-:Y:S02]  /*7aa0*/  @P0 IMAD R3, R6, R132.reuse, R3 ;  /* 0x0000008406030224 */ /* 0x080fe400078e0203 */
[----:B------:R-:W-:Y:S04]  /*7ab0*/  @P0 IMAD.WIDE.U32 R4, R31, R132, R4 ;  /* 0x000000841f040225 */ /* 0x000fe800078e0004 */
[----:B------:R-:W-:Y:S01]  /*7ac0*/  @P0 IMAD.IADD R3, R5, 0x1, R3 ;  /* 0x0000000105030824 */ /* 0x000fe200078e0203 */
[C---:B------:R-:W-:Y:S04]  /*7ad0*/  @P0 LEA R10, P1, R4.reuse, c[0x0][0x220], 0x1 ;  /* 0x00008800040a0a11 */ /* 0x040fe800078208ff */
[----:B------:R-:W-:Y:S02]  /*7ae0*/  @P0 LEA.HI.X R11, R4, c[0x0][0x224], R3, 0x1, P1 ;  /* 0x00008900040b0a11 */ /* 0x000fe400008f0c03 */
[----:B----4-:R-:W-:Y:S03]  /*7af0*/  @P0 IADD3 R8, P1, R10, R138, RZ ;  /* 0x0000008a0a080210 */ /* 0x010fe60007f3e0ff */
[----:B------:R-:W-:Y:S01]  /*7b00*/  @!PT LDS RZ, [RZ] ;  /* 0x00000000fffff984 */ /* 0x000fe20000000800 */
[----:B------:R-:W-:Y:S01]  /*7b10*/  @!PT LDS RZ, [RZ] ;  /* 0x00000000fffff984 */ /* 0x000fe20000000800 */
[----:B------:R-:W-:Y:S01]  /*7b20*/  @!PT LDS RZ, [RZ] ;  /* 0x00000000fffff984 */ /* 0x000fe20000000800 */
[----:B------:R1:W-:Y:S01]  /*7b30*/  @P0 LDGSTS.E.BYPASS.LTC128B.128 [R209+0x2900], [R10.64], !P6 ;  /* 0x029000000ad10fae */ /* 0x0003e2000f101d48 */
[----:B------:R-:W-:Y:S02]  /*7b40*/  @P0 IADD3.X R9, R11, R130, RZ, P1, !PT ;  /* 0x000000820b090210 */ /* 0x000fe40000ffe4ff */
[-C--:B------:R-:W-:Y:S03]  /*7b50*/  @P0 IADD3 R6, P1, R8, R138.reuse, RZ ;  /* 0x0000008a08060210 */ /* 0x080fe60007f3e0ff */
[----:B------:R1:W-:Y:S02]  /*7b60*/  @P0 LDGSTS.E.BYPASS.LTC128B.128 [R209+0x3100], [R8.64], !P6 ;  /* 0x0310000008d10fae */ /* 0x0003e4000f101d48 */
[--C-:B------:R-:W-:Y:S01]  /*7b70*/  @P0 IMAD.X R7, R9, 0x1, R130.reuse, P1 ;  /* 0x0000000109070824 */ /* 0x100fe200008e0682 */
[-C--:B------:R-:W-:Y:S04]  /*7b80*/  @P0 IADD3 R4, P1, R6, R138.reuse, RZ ;  /* 0x0000008a06040210 */ /* 0x080fe80007f3e0ff */
[----:B------:R1:W-:Y:S01]  /*7b90*/  @P0 LDGSTS.E.BYPASS.LTC128B.128 [R209+0x3900], [R6.64], !P6 ;  /* 0x0390000006d10fae */ /* 0x0003e2000f101d48 */
[----:B------:R-:W-:Y:S01]  /*7ba0*/  @P0 IMAD.X R5, R7, 0x1, R130, P1 ;  /* 0x0000000107050824 */ /* 0x000fe200008e0682 */
[----:B------:R-:W-:Y:S04]  /*7bb0*/  @P0 IADD3 R12, P1, R4, R138, RZ ;  /* 0x0000008a040c0210 */ /* 0x000fe80007f3e0ff */
[----:B------:R1:W-:Y:S01]  /*7bc0*/  @P0 LDGSTS.E.BYPASS.LTC128B.128 [R209+0x4100], [R4.64], !P6 ;  /* 0x0410000004d10fae */ /* 0x0003e2000f101d48 */
[----:B------:R-:W-:Y:S05]  /*7bd0*/  @P0 IADD3.X R13, R5, R130, RZ, P1, !PT ;  /* 0x00000082050d0210 */ /* 0x000fea0000ffe4ff */
[----:B------:R1:W-:Y:S04]  /*7be0*/  @P0 LDGSTS.E.BYPASS.LTC128B.128 [R209+0x4900], [R12.64], !P6 ;  /* 0x049000000cd10fae */ /* 0x0003e8000f101d48 */
[----:B------:R-:W0:Y:S01]  /*7bf0*/  LDGDEPBAR ;  /* 0x00000000000079af */ /* 0x000e220000000000 */
[----:B------:R-:W-:-:S05]  /*7c00*/  @P0 BRA `(.L_x_271) ;  /* 0xffffb37000000947 */ /* 0x000fca000383ffff */
[----:B------:R-:W-:Y:S01]  /*7c10*/  WARPSYNC 0xffffffff ;  /* 0xffffffff00007948 */ /* 0x000fe20003800000 */
[----:B------:R-:W-:Y:S06]  /*7c20*/  BAR.SYNC.DEFER_BLOCKING 0x0 ;  /* 0x0000000000007b1d */ /* 0x000fec0000010000 */
.L_x_236:
[----:B------:R-:W-:Y:S01]  /*7c30*/  ISETP.GE.AND P0, PT, R143, 0x1, PT ;  /* 0x000000018f00780c */ /* 0x000fe20003f06270 */
[----:B------:R-:W-:Y:S01]  /*7c40*/  BSSY B0, `(.L_x_272) ;  /* 0x000001f000007945 */ /* 0x000fe20003800000 */
[----:B------:R-:W-:-:S11]  /*7c50*/  MOV R0, RZ ;  /* 0x000000ff00007202 */ /* 0x000fd60000000f00 */
[----:B------:R-:W-:Y:S05]  /*7c60*/  @!P0 BRA `(.L_x_273) ;  /* 0x000001c000008947 */ /* 0x000fea0003800000 */
[----:B------:R-:W-:Y:S01]  /*7c70*/  IABS R2, R129 ;  /* 0x0000008100027213 */ /* 0x000fe20000000000 */
[----:B-1----:R-:W-:Y:S01]  /*7c80*/  IMAD.MOV.U32 R4, RZ, RZ, RZ ;  /* 0x000000ffff047224 */ /* 0x002fe200078e00ff */
[----:B------:R-:W-:Y:S02]  /*7c90*/  IADD3 R6, R131, -0x1, R129 ;  /* 0xffffffff83067810 */ /* 0x000fe40007ffe081 */
[----:B------:R-:W1:Y:S02]  /*7ca0*/  I2F.RP R0, R2 ;  /* 0x0000000200007306 */ /* 0x000e640000209400 */
[----:B------:R-:W-:-:S06]  /*7cb0*/  IABS R8, R6 ;  /* 0x0000000600087213 */ /* 0x000fcc0000000000 */
[----:B-1----:R-:W1:Y:S02]  /*7cc0*/  MUFU.RCP R0, R0 ;  /* 0x0000000000007308 */ /* 0x002e640000001000 */
[----:B-1----:R-:W-:-:S06]  /*7cd0*/  IADD3 R0, R0, 0xffffffe, RZ ;  /* 0x0ffffffe00007810 */ /* 0x002fcc0007ffe0ff */
[----:B------:R-:W1:Y:S02]  /*7ce0*/  F2I.FTZ.U32.TRUNC.NTZ R5, R0 ;  /* 0x0000000000057305 */ /* 0x000e64000021f000 */
        /* <DEDUP_REMOVED lines=20> */
.L_x_273:
[----:B------:R-:W-:Y:S05]  /*7e30*/  BSYNC B0 ;  /* 0x0000000000007941 */ /* 0x000fea0003800000 */
.L_x_272:
[----:B------:R-:W2:Y:S01]  /*7e40*/  LDL R2, [R1+0x80] ;  /* 0x0000800001027983 */ /* 0x000ea20000100800 */
        /* <DEDUP_REMOVED lines=33> */
[----:B--2---:R-:W-:-:S04]  /*8060*/  IMAD R252, R2, R0, RZ ;  /* 0x0000000002fc7224 */ /* 0x004fc800078e02ff */
[--C-:B------:R-:W-:Y:S01]  /*8070*/  IMAD.IADD R2, R252, 0x1, R0.reuse ;  /* 0x00000001fc027824 */ /* 0x100fe200078e0200 */
[----:B------:R-:W-:-:S04]  /*8080*/  PRMT R0, RZ, 0x7610, R0 ;  /* 0x00007610ff007816 */ /* 0x000fc80000000000 */
[----:B------:R-:W-:Y:S02]  /*8090*/  IMNMX R228, R131, R2, PT ;  /* 0x0000000283e47217 */ /* 0x000fe40003800200 */
[----:B------:R-:W-:Y:S02]  /*80a0*/  CS2R R130, SRZ ;  /* 0x0000000000827805 */ /* 0x000fe4000001ff00 */
[----:B------:R-:W-:-:S13]  /*80b0*/  ISETP.GT.AND P0, PT, R228, R252, PT ;  /* 0x000000fce400720c */ /* 0x000fda0003f04270 */
[----:B------:R-:W-:Y:S05]  /*80c0*/  @!P0 BRA `(.L_x_274) ;  /* 0x0000c80000008947 */ /* 0x000fea0003800000 */
[----:B------:R-:W2:Y:S04]  /*80d0*/  LDL R3, [R1+0x48] ;  /* 0x0000480001037983 */ /* 0x000ea80000100800 */
[----:B-1----:R-:W3:Y:S04]  /*80e0*/  LDL R4, [R1+0x4c] ;  /* 0x00004c0001047983 */ /* 0x002ee80000100800 */
[----:B------:R-:W4:Y:S04]  /*80f0*/  LDL R10, [R1+0x2c] ;  /* 0x00002c00010a7983 */ /* 0x000f280000100800 */
[----:B------:R-:W4:Y:S04]  /*8100*/  LDL R6, [R1+0x30] ;  /* 0x0000300001067983 */ /* 0x000f280000100800 */
[----:B------:R-:W4:Y:S04]  /*8110*/  LDL R5, [R1+0x78] ;  /* 0x0000780001057983 */ /* 0x000f280000100800 */
[----:B------:R-:W4:Y:S01]  /*8120*/  LDL R9, [R1+0x50] ;  /* 0x0000500001097983 */ /* 0x000f220000100800 */
[----:B------:R-:W-:-:S04]  /*8130*/  ISETP.NE.U32.AND P0, PT, RZ, c[0x0][0x340], PT ;  /* 0x0000d000ff007a0c */ /* 0x000fc80003f05070 */
[----:B------:R-:W-:Y:S02]  /*8140*/  ISETP.NE.AND.EX P3, PT, RZ, c[0x0][0x344], PT, P0 ;  /* 0x0000d100ff007a0c */ /* 0x000fe40003f65300 */
[----:B------:R-:W-:-:S05]  /*8150*/  SHF.R.S32.HI R0, RZ, 0x1f, R144 ;  /* 0x0000001fff007819 */ /* 0x000fca0000011490 */
[----:B------:R-:W-:-:S04]  /*8160*/  IMAD R0, R0, c[0x0][0x178], RZ ;  /* 0x00005e0000007a24 */ /* 0x000fc800078e02ff */
[----:B------:R-:W-:Y:S02]  /*8170*/  IMAD R0, R144, c[0x0][0x17c], R0 ;  /* 0x00005f0090007a24 */ /* 0x000fe400078e0200 */
[----:B--2---:R-:W-:-:S04]  /*8180*/  @P3 IADD3 R2, P0, R3, c[0x0][0x340], RZ ;  /* 0x0000d00003023a10 */ /* 0x004fc80007f1e0ff */
[----:B---3--:R-:W-:-:S05]  /*8190*/  @P3 IADD3.X R3, R4, c[0x0][0x344], RZ, P0, !PT ;  /* 0x0000d10004033a10 */ /* 0x008fca00007fe4ff */
[----:B------:R1:W5:Y:S01]  /*81a0*/  @P3 LDG.E R8, [R2.64] ;  /* 0x0000000802083981 */ /* 0x000362000c1e1900 */
[----:B------:R-:W-:-:S05]  /*81b0*/  IMAD.MOV.U32 R4, RZ, RZ, c[0x0][0x2c4] ;  /* 0x0000b100ff047624 */ /* 0x000fca00078e00ff */
[----:B------:R-:W-:Y:S02]  /*81c0*/  ISETP.NE.AND P1, PT, R4, 0x1, PT ;  /* 0x000000010400780c */ /* 0x000fe40003f25270 */
[----:B------:R-:W-:Y:S02]  /*81d0*/  ISETP.NE.U32.AND P0, PT, RZ, c[0x0][0x348], PT ;  /* 0x0000d200ff007a0c */ /* 0x000fe40003f05070 */
[----:B----4-:R-:W-:Y:S02]  /*81e0*/  LEA R4, R10, R251, 0x7 ;  /* 0x000000fb0a047211 */ /* 0x010fe400078e38ff */
[----:B------:R-:W-:Y:S02]  /*81f0*/  LOP3.LUT R48, R6, 0xffff, RZ, 0xc0, !PT ;  /* 0x0000ffff06307812 */ /* 0x000fe400078ec0ff */
[----:B------:R-:W-:Y:S01]  /*8200*/  ISETP.NE.AND.EX P0, PT, RZ, c[0x0][0x34c], PT, P0 ;  /* 0x0000d300ff007a0c */ /* 0x000fe20003f05300 */
[----:B------:R-:W2:Y:S03]  /*8210*/  S2R R12, SR_TID.X ;  /* 0x00000000000c7919 */ /* 0x000ea60000002100 */
[----:B------:R-:W-:Y:S01]  /*8220*/  SEL R6, R5, RZ, !P0 ;  /* 0x000000ff05067207 */ /* 0x000fe20004000000 */
[----:B-1----:R-:W-:-:S04]  /*8230*/  IMAD.WIDE.U32 R2, R144, c[0x0][0x178], RZ ;  /* 0x00005e0090027a25 */ /* 0x002fc800078e00ff */
[----:B------:R-:W-:Y:S02]  /*8240*/  IMAD.IADD R3, R3, 0x1, R0 ;  /* 0x0000000103037824 */ /* 0x000fe400078e0200 */
[----:B------:R-:W-:Y:S01]  /*8250*/  @P1 IMAD.HI.U32 R7, R4, c[0x0][0x2c8], RZ ;  /* 0x0000b20004071a27 */ /* 0x000fe200078e00ff */
[----:B------:R-:W-:-:S03]  /*8260*/  SEL R5, R9, RZ, !P0 ;  /* 0x000000ff09057207 */ /* 0x000fc60004000000 */
[----:B------:R-:W-:-:S04]  /*8270*/  IMAD.WIDE.U32 R2, R48, c[0x0][0x1b8], R2 ;  /* 0x00006e0030027a25 */ /* 0x000fc800078e0002 */
[----:B------:R-:W-:Y:S01]  /*8280*/  IMAD.MOV.U32 R0, RZ, RZ, R4 ;  /* 0x000000ffff007224 */ /* 0x000fe200078e0004 */
[----:B------:R-:W-:Y:S01]  /*8290*/  @P1 SHF.R.U32.HI R0, RZ, c[0x0][0x2cc], R7 ;  /* 0x0000b300ff001a19 */ /* 0x000fe20000011607 */
[----:B------:R-:W-:Y:S02]  /*82a0*/  IMAD R3, R48, c[0x0][0x1bc], R3 ;  /* 0x00006f0030037a24 */ /* 0x000fe400078e0203 */
[----:B------:R-:W-:Y:S01]  /*82b0*/  IMAD R6, R6, c[0x0][0x1c0], RZ ;  /* 0x0000700006067a24 */ /* 0x000fe200078e02ff */
[----:B------:R-:W-:Y:S01]  /*82c0*/  SHF.R.S32.HI R7, RZ, 0x1f, R0 ;  /* 0x0000001fff077819 */ /* 0x000fe20000011400 */
[----:B------:R-:W-:-:S04]  /*82d0*/  IMAD.WIDE.U32 R2, R5, c[0x0][0x1c0], R2 ;  /* 0x0000700005027a25 */ /* 0x000fc800078e0002 */
[----:B------:R-:W-:Y:S02]  /*82e0*/  IMAD R6, R5, c[0x0][0x1c4], R6 ;  /* 0x0000710005067a24 */ /* 0x000fe400078e0206 */
[----:B------:R-:W-:-:S04]  /*82f0*/  IMAD.MOV R5, RZ, RZ, -R0 ;  /* 0x000000ffff057224 */ /* 0x000fc800078e0a00 */
[----:B------:R-:W-:Y:S01]  /*8300*/  IMAD R4, R5, c[0x0][0x2c4], R4 ;  /* 0x0000b10005047a24 */ /* 0x000fe200078e0204 */
[----:B------:R-:W-:Y:S01]  /*8310*/  IADD3 R3, R3, R6, RZ ;  /* 0x0000000603037210 */ /* 0x000fe20007ffe0ff */
[----:B------:R-:W-:-:S04]  /*8320*/  IMAD R5, R7, c[0x0][0x1b0], RZ ;  /* 0x00006c0007057a24 */ /* 0x000fc800078e02ff */
[C---:B------:R-:W-:Y:S01]  /*8330*/  IMAD R6, R0.reuse, c[0x0][0x1b4], R5 ;  /* 0x00006d0000067a24 */ /* 0x040fe200078e0205 */
[----:B------:R-:W-:Y:S01]  /*8340*/  SHF.R.S32.HI R5, RZ, 0x1f, R4 ;  /* 0x0000001fff057819 */ /* 0x000fe20000011404 */
[----:B------:R-:W-:Y:S01]  /*8350*/  IMAD.WIDE.U32 R2, R0, c[0x0][0x1b0], R2 ;  /* 0x00006c0000027a25 */ /* 0x000fe200078e0002 */
[----:B--2---:R-:W-:-:S03]  /*8360*/  SHF.R.S32.HI R11, RZ, 0x1f, R12 ;  /* 0x0000001fff0b7819 */ /* 0x004fc6000001140c */
[----:B------:R-:W-:Y:S02]  /*8370*/  IMAD R0, R5, c[0x0][0x1a8], RZ ;  /* 0x00006a0005007a24 */ /* 0x000fe400078e02ff */
[----:B------:R-:W-:Y:S01]  /*8380*/  IMAD.IADD R3, R3, 0x1, R6 ;  /* 0x0000000103037824 */ /* 0x000fe200078e0206 */
[----:B------:R-:W-:Y:S01]  /*8390*/  LEA.HI R11, R11, R12, RZ, 0x3 ;  /* 0x0000000c0b0b7211 */ /* 0x000fe200078f18ff */
[C---:B------:R-:W-:Y:S02]  /*83a0*/  IMAD R0, R4.reuse, c[0x0][0x1ac], R0 ;  /* 0x00006b0004007a24 */ /* 0x040fe400078e0200 */
[----:B------:R-:W-:Y:S01]  /*83b0*/  IMAD.WIDE.U32 R2, R4, c[0x0][0x1a8], R2 ;  /* 0x00006a0004027a25 */ /* 0x000fe200078e0002 */
[----:B------:R-:W-:-:S04]  /*83c0*/  SHF.R.S32.HI R11, RZ, 0x3, R11 ;  /* 0x00000003ff0b7819 */ /* 0x000fc8000001140b */
[----:B------:R-:W-:Y:S02]  /*83d0*/  IADD3 R0, R3, R0, RZ ;  /* 0x0000000003007210 */ /* 0x000fe40007ffe0ff */
[----:B------:R-:W-:Y:S01]  /*83e0*/  LEA R6, P0, R2, c[0x0][0x160], 0x1 ;  /* 0x0000580002067a11 */ /* 0x000fe200078008ff */
[----:B------:R-:W-:Y:S01]  /*83f0*/  IMAD R4, R10, 0x80, R11 ;  /* 0x000000800a047824 */ /* 0x000fe200078e020b */
[----:B------:R-:W-:Y:S02]  /*8400*/  ISETP.GE.AND P2, PT, R244, c[0x0][0x198], PT ;  /* 0x00006600f4007a0c */ /* 0x000fe40003f46270 */
[----:B------:R-:W-:Y:S02]  /*8410*/  LEA.HI.X R5, R2, c[0x0][0x164], R0, 0x1, P0 ;  /* 0x0000590002057a11 */ /* 0x000fe400000f0c00 */
[----:B------:R-:W-:Y:S02]  /*8420*/  IADD3 R161, R228, -0x1, RZ ;  /* 0xffffffffe4a17810 */ /* 0x000fe40007ffe0ff */
[----:B------:R-:W-:Y:S01]  /*8430*/  @!P3 MOV R8, R9 ;  /* 0x000000090008b202 */ /* 0x000fe20000000f00 */
[----:B------:R-:W-:Y:S05]  /*8440*/  BRA.DIV ~URZ, `(.L_x_275) ;  /* 0x000105127f007947 */ /* 0x000fea000b800000 */
[----:B------:R1:W2:Y:S02]  /*8450*/  SHFL.IDX PT, R7, R5, RZ, 0x181f ;  /* 0x00181fff05077589 */ /* 0x0002a400000e0000 */
.L_x_415:
[----:B------:R-:W-:Y:S05]  /*8460*/  BRA.DIV ~URZ, `(.L_x_276) ;  /* 0x000105627f007947 */ /* 0x000fea000b800000 */
[----:B------:R3:W4:Y:S02]  /*8470*/  SHFL.IDX PT, R2, R6, RZ, 0x181f ;  /* 0x00181fff06027589 */ /* 0x00072400000e0000 */
.L_x_416:
[----:B------:R-:W-:Y:S01]  /*8480*/  IMAD R0, R147, c[0x0][0x2c4], RZ ;  /* 0x0000b10093007a24 */ /* 0x000fe200078e02ff */
[----:B------:R-:W-:Y:S04]  /*8490*/  BSSY B0, `(.L_x_277) ;  /* 0x0000009000007945 */ /* 0x000fe80003800000 */
[----:B------:R-:W-:-:S13]  /*84a0*/  ISETP.GE.AND P0, PT, R4, R0, PT ;  /* 0x000000000400720c */ /* 0x000fda0003f06270 */
[----:B------:R-:W-:Y:S05]  /*84b0*/  @P0 BRA `(.L_x_278) ;  /* 0x0000006000000947 */ /* 0x000fea0003800000 */
[----:B----4-:R-:W-:-:S04]  /*84c0*/  LEA R2, P0, R244, R2, 0x1 ;  /* 0x00000002f4027211 */ /* 0x010fc800078008ff */
[----:B--2---:R-:W-:-:S05]  /*84d0*/  LEA.HI.X R3, R244, R7, R245, 0x1, P0 ;  /* 0x00000007f4037211 */ /* 0x004fca00000f0cf5 */
[----:B------:R-:W-:Y:S01]  /*84e0*/  @!PT LDS RZ, [RZ] ;  /* 0x00000000fffff984 */ /* 0x000fe20000000800 */
[----:B------:R-:W-:Y:S01]  /*84f0*/  @!PT LDS RZ, [RZ] ;  /* 0x00000000fffff984 */ /* 0x000fe20000000800 */
[----:B------:R-:W-:Y:S01]  /*8500*/  @!PT LDS RZ, [RZ] ;  /* 0x00000000fffff984 */ /* 0x000fe20000000800 */
[----:B------:R2:W-:Y:S04]  /*8510*/  LDGSTS.E.BYPASS.LTC128B.128 [R209+0x5100], [R2.64], !P2 ;  /* 0x0510000002d17fae */ /* 0x0005e8000d101d48 */
.L_x_278:
[----:B------:R-:W-:Y:S05]  /*8520*/  BSYNC B0 ;  /* 0x0000000000007941 */ /* 0x000fea0003800000 */
.L_x_277:
[----:B------:R-:W-:Y:S05]  /*8530*/  BRA.DIV ~URZ, `(.L_x_279) ;  /* 0x000105027f007947 */ /* 0x000fea000b800000 */
[----:B--2---:R2:W1:Y:S04]  /*8540*/  SHFL.IDX PT, R7, R5, 0x1, 0x181f ;  /* 0x00381f0005077f89 */ /* 0x00446800000e0000 */
[----:B----4-:R2:W4:Y:S02]  /*8550*/  SHFL.IDX PT, R2, R6, 0x1, 0x181f ;  /* 0x00381f0006027f89 */ /* 0x01052400000e0000 */
.L_x_417:
[----:B------:R-:W-:Y:S01]  /*8560*/  IADD3 R3, R4, 0x10, RZ ;  /* 0x0000001004037810 */ /* 0x000fe20007ffe0ff */
[----:B------:R-:W-:Y:S03]  /*8570*/  BSSY B0, `(.L_x_280) ;  /* 0x0000009000007945 */ /* 0x000fe60003800000 */
[----:B------:R-:W-:-:S13]  /*8580*/  ISETP.GE.AND P0, PT, R3, R0, PT ;  /* 0x000000000300720c */ /* 0x000fda0003f06270 */
[----:B------:R-:W-:Y:S05]  /*8590*/  @P0 BRA `(.L_x_281) ;  /* 0x0000006000000947 */ /* 0x000fea0003800000 */
[----:B----4-:R-:W-:-:S04]  /*85a0*/  LEA R2, P0, R244, R2, 0x1 ;  /* 0x00000002f4027211 */ /* 0x010fc800078008ff */
[----:B-1----:R-:W-:-:S05]  /*85b0*/  LEA.HI.X R3, R244, R7, R245, 0x1, P0 ;  /* 0x00000007f4037211 */ /* 0x002fca00000f0cf5 */
[----:B------:R-:W-:Y:S01]  /*85c0*/  @!PT LDS RZ, [RZ] ;  /* 0x00000000fffff984 */ /* 0x000fe20000000800 */
[----:B------:R-:W-:Y:S01]  /*85d0*/  @!PT LDS RZ, [RZ] ;  /* 0x00000000fffff984 */ /* 0x000fe20000000800 */
[----:B------:R-:W-:Y:S01]  /*85e0*/  @!PT LDS RZ, [RZ] ;  /* 0x00000000fffff984 */ /* 0x000fe20000000800 */
[----:B------:R1:W-:Y:S04]  /*85f0*/  LDGSTS.E.BYPASS.LTC128B.128 [R209+0x5900], [R2.64], !P2 ;  /* 0x0590000002d17fae */ /* 0x0003e8000d101d48 */
.L_x_281:
[----:B------:R-:W-:Y:S05]  /*8600*/  BSYNC B0 ;  /* 0x0000000000007941 */ /* 0x000fea0003800000 */
.L_x_280:
[----:B------:R-:W-:Y:S05]  /*8610*/  BRA.DIV ~URZ, `(.L_x_282) ;  /* 0x000104f27f007947 */ /* 0x000fea000b800000 */
[----:B-1----:R1:W2:Y:S02]  /*8620*/  SHFL.IDX PT, R7, R5, 0x2, 0x181f ;  /* 0x00581f0005077f89 */ /* 0x0022a400000e0000 */
.L_x_418:
[----:B------:R-:W-:Y:S05]  /*8630*/  BRA.DIV ~URZ, `(.L_x_283) ;  /* 0x000105427f007947 */ /* 0x000fea000b800000 */
[----:B----4-:R4:W1:Y:S02]  /*8640*/  SHFL.IDX PT, R2, R6, 0x2, 0x181f ;  /* 0x00581f0006027f89 */ /* 0x01086400000e0000 */
.L_x_419:
[----:B------:R-:W-:Y:S01]  /*8650*/  IADD3 R3, R4, 0x20, RZ ;  /* 0x0000002004037810 */ /* 0x000fe20007ffe0ff */
[----:B------:R-:W-:Y:S03]  /*8660*/  BSSY B0, `(.L_x_284) ;  /* 0x0000009000007945 */ /* 0x000fe60003800000 */
[----:B------:R-:W-:-:S13]  /*8670*/  ISETP.GE.AND P0, PT, R3, R0, PT ;  /* 0x000000000300720c */ /* 0x000fda0003f06270 */
[----:B------:R-:W-:Y:S05]  /*8680*/  @P0 BRA `(.L_x_285) ;  /* 0x0000006000000947 */ /* 0x000fea0003800000 */
[----:B-1----:R-:W-:-:S04]  /*8690*/  LEA R2, P0, R244, R2, 0x1 ;  /* 0x00000002f4027211 */ /* 0x002fc800078008ff */
[----:B--2---:R-:W-:-:S05]  /*86a0*/  LEA.HI.X R3, R244, R7, R245, 0x1, P0 ;  /* 0x00000007f4037211 */ /* 0x004fca00000f0cf5 */
[----:B------:R-:W-:Y:S01]  /*86b0*/  @!PT LDS RZ, [RZ] ;  /* 0x00000000fffff984 */ /* 0x000fe20000000800 */
[----:B------:R-:W-:Y:S01]  /*86c0*/  @!PT LDS RZ, [RZ] ;  /* 0x00000000fffff984 */ /* 0x000fe20000000800 */
[----:B------:R-:W-:Y:S01]  /*86d0*/  @!PT LDS RZ, [RZ] ;  /* 0x00000000fffff984 */ /* 0x000fe20000000800 */
[----:B------:R1:W-:Y:S04]  /*86e0*/  LDGSTS.E.BYPASS.LTC128B.128 [R209+0x6100], [R2.64], !P2 ;  /* 0x0610000002d17fae */ /* 0x0003e8000d101d48 */
.L_x_285:
[----:B------:R-:W-:Y:S05]  /*86f0*/  BSYNC B0 ;  /* 0x0000000000007941 */ /* 0x000fea0003800000 */
.L_x_284:
[----:B------:R-:W-:Y:S05]  /*8700*/  BRA.DIV ~URZ, `(.L_x_286) ;  /* 0x000104e27f007947 */ /* 0x000fea000b800000 */
[----:B--2---:R2:W3:Y:S04]  /*8710*/  SHFL.IDX PT, R7, R5, 0x3, 0x181f ;  /* 0x00781f0005077f89 */ /* 0x0044e800000e0000 */
[----:B-1----:R2:W1:Y:S02]  /*8720*/  SHFL.IDX PT, R2, R6, 0x3, 0x181f ;  /* 0x00781f0006027f89 */ /* 0x00246400000e0000 */
.L_x_420:
[----:B------:R-:W-:Y:S01]  /*8730*/  IADD3 R3, R4, 0x30, RZ ;  /* 0x0000003004037810 */ /* 0x000fe20007ffe0ff */
[----:B------:R-:W-:Y:S03]  /*8740*/  BSSY B0, `(.L_x_287) ;  /* 0x0000009000007945 */ /* 0x000fe60003800000 */
[----:B------:R-:W-:-:S13]  /*8750*/  ISETP.GE.AND P0, PT, R3, R0, PT ;  /* 0x000000000300720c */ /* 0x000fda0003f06270 */
[----:B------:R-:W-:Y:S05]  /*8760*/  @P0 BRA `(.L_x_288) ;  /* 0x0000006000000947 */ /* 0x000fea0003800000 */
[----:B-1----:R-:W-:-:S04]  /*8770*/  LEA R2, P0, R244, R2, 0x1 ;  /* 0x00000002f4027211 */ /* 0x002fc800078008ff */
[----:B---3--:R-:W-:-:S05]  /*8780*/  LEA.HI.X R3, R244, R7, R245, 0x1, P0 ;  /* 0x00000007f4037211 */ /* 0x008fca00000f0cf5 */
[----:B------:R-:W-:Y:S01]  /*8790*/  @!PT LDS RZ, [RZ] ;  /* 0x00000000fffff984 */ /* 0x000fe20000000800 */
[----:B------:R-:W-:Y:S01]  /*87a0*/  @!PT LDS RZ, [RZ] ;  /* 0x00000000fffff984 */ /* 0x000fe20000000800 */
[----:B------:R-:W-:Y:S01]  /*87b0*/  @!PT LDS RZ, [RZ] ;  /* 0x00000000fffff984 */ /* 0x000fe20000000800 */
[----:B------:R1:W-:Y:S04]  /*87c0*/  LDGSTS.E.BYPASS.LTC128B.128 [R209+0x6900], [R2.64], !P2 ;  /* 0x0690000002d17fae */ /* 0x0003e8000d101d48 */
.L_x_288:
[----:B------:R-:W-:Y:S05]  /*87d0*/  BSYNC B0 ;  /* 0x0000000000007941 */ /* 0x000fea0003800000 */
.L_x_287:
[----:B------:R-:W-:Y:S05]  /*87e0*/  BRA.DIV ~URZ, `(.L_x_289) ;  /* 0x000104d27f007947 */ /* 0x000fea000b800000 */
[----:B---3--:R3:W2:Y:S02]  /*87f0*/  SHFL.IDX PT, R7, R5, 0x4, 0x181f ;  /* 0x00981f0005077f89 */ /* 0x0086a400000e0000 */
.L_x_421:
[----:B------:R-:W-:Y:S05]  /*8800*/  BRA.DIV ~URZ, `(.L_x_290) ;  /* 0x000105227f007947 */ /* 0x000fea000b800000 */
[----:B-1----:R1:W3:Y:S02]  /*8810*/  SHFL.IDX PT, R2, R6, 0x4, 0x181f ;  /* 0x00981f0006027f89 */ /* 0x0022e400000e0000 */
.L_x_422:
[----:B------:R-:W-:Y:S01]  /*8820*/  IADD3 R3, R4, 0x40, RZ ;  /* 0x0000004004037810 */ /* 0x000fe20007ffe0ff */
[----:B------:R-:W-:Y:S03]  /*8830*/  BSSY B0, `(.L_x_291) ;  /* 0x0000009000007945 */ /* 0x000fe60003800000 */
[----:B------:R-:W-:-:S13]  /*8840*/  ISETP.GE.AND P0, PT, R3, R0, PT ;  /* 0x000000000300720c */ /* 0x000fda0003f06270 */
[----:B------:R-:W-:Y:S05]  /*8850*/  @P0 BRA `(.L_x_292) ;  /* 0x0000006000000947 */ /* 0x000fea0003800000 */
[----:B---3--:R-:W-:-:S04]  /*8860*/  LEA R2, P0, R244, R2, 0x1 ;  /* 0x00000002f4027211 */ /* 0x008fc800078008ff */
[----:B--2---:R-:W-:-:S05]  /*8870*/  LEA.HI.X R3, R244, R7, R245, 0x1, P0 ;  /* 0x00000007f4037211 */ /* 0x004fca00000f0cf5 */
[----:B------:R-:W-:Y:S01]  /*8880*/  @!PT LDS RZ, [RZ] ;  /* 0x00000000fffff984 */ /* 0x000fe20000000800 */
[----:B------:R-:W-:Y:S01]  /*8890*/  @!PT LDS RZ, [RZ] ;  /* 0x00000000fffff984 */ /* 0x000fe20000000800 */
[----:B------:R-:W-:Y:S01]  /*88a0*/  @!PT LDS RZ, [RZ] ;  /* 0x00000000fffff984 */ /* 0x000fe20000000800 */
[----:B------:R2:W-:Y:S04]  /*88b0*/  LDGSTS.E.BYPASS.LTC128B.128 [R209+0x7100], [R2.64], !P2 ;  /* 0x0710000002d17fae */ /* 0x0005e8000d101d48 */
.L_x_292:
[----:B------:R-:W-:Y:S05]  /*88c0*/  BSYNC B0 ;  /* 0x0000000000007941 */ /* 0x000fea0003800000 */
.L_x_291:
[----:B------:R-:W-:Y:S05]  /*88d0*/  BRA.DIV ~URZ, `(.L_x_293) ;  /* 0x000104c27f007947 */ /* 0x000fea000b800000 */
[----:B--2---:R2:W1:Y:S04]  /*88e0*/  SHFL.IDX PT, R7, R5, 0x5, 0x181f ;  /* 0x00b81f0005077f89 */ /* 0x00446800000e0000 */
[----:B---3--:R2:W3:Y:S02]  /*88f0*/  SHFL.IDX PT, R2, R6, 0x5, 0x181f ;  /* 0x00b81f0006027f89 */ /* 0x0084e400000e0000 */
.L_x_423:
[----:B------:R-:W-:Y:S01]  /*8900*/  IADD3 R3, R4, 0x50, RZ ;  /* 0x0000005004037810 */ /* 0x000fe20007ffe0ff */
[----:B------:R-:W-:Y:S03]  /*8910*/  BSSY B0, `(.L_x_294) ;  /* 0x0000009000007945 */ /* 0x000fe60003800000 */
[----:B------:R-:W-:-:S13]  /*8920*/  ISETP.GE.AND P0, PT, R3, R0, PT ;  /* 0x000000000300720c */ /* 0x000fda0003f06270 */
[----:B------:R-:W-:Y:S05]  /*8930*/  @P0 BRA `(.L_x_295) ;  /* 0x0000006000000947 */ /* 0x000fea0003800000 */
[----:B---3--:R-:W-:-:S04]  /*8940*/  LEA R2, P0, R244, R2, 0x1 ;  /* 0x00000002f4027211 */ /* 0x008fc800078008ff */
[----:B-1----:R-:W-:-:S05]  /*8950*/  LEA.HI.X R3, R244, R7, R245, 0x1, P0 ;  /* 0x00000007f4037211 */ /* 0x002fca00000f0cf5 */
[----:B------:R-:W-:Y:S01]  /*8960*/  @!PT LDS RZ, [RZ] ;  /* 0x00000000fffff984 */ /* 0x000fe20000000800 */
[----:B------:R-:W-:Y:S01]  /*8970*/  @!PT LDS RZ, [RZ] ;  /* 0x00000000fffff984 */ /* 0x000fe20000000800 */
[----:B------:R-:W-:Y:S01]  /*8980*/  @!PT LDS RZ, [RZ] ;  /* 0x00000000fffff984 */ /* 0x000fe20000000800 */
[----:B------:R1:W-:Y:S04]  /*8990*/  LDGSTS.E.BYPASS.LTC128B.128 [R209+0x7900], [R2.64], !P2 ;  /* 0x0790000002d17fae */ /* 0x0003e8000d101d48 */
.L_x_295:
[----:B------:R-:W-:Y:S05]  /*89a0*/  BSYNC B0 ;  /* 0x0000000000007941 */ /* 0x000fea0003800000 */
.L_x_294:
[----:B------:R-:W-:Y:S05]  /*89b0*/  BRA.DIV ~URZ, `(.L_x_296) ;  /* 0x000104b27f007947 */ /* 0x000fea000b800000 */
[----:B-1----:R1:W2:Y:S02]  /*89c0*/  SHFL.IDX PT, R7, R5, 0x6, 0x181f ;  /* 0x00d81f0005077f89 */ /* 0x0022a400000e0000 */
.L_x_424:
[----:B------:R-:W-:Y:S05]  /*89d0*/  BRA.DIV ~URZ, `(.L_x_297) ;  /* 0x000105027f007947 */ /* 0x000fea000b800000 */
[----:B---3--:R3:W1:Y:S02]  /*89e0*/  SHFL.IDX PT, R2, R6, 0x6, 0x181f ;  /* 0x00d81f0006027f89 */ /* 0x00866400000e0000 */
.L_x_425:
        /* <DEDUP_REMOVED lines=10> */
.L_x_299:
[----:B------:R-:W-:Y:S05]  /*8a90*/  BSYNC B0 ;  /* 0x0000000000007941 */ /* 0x000fea0003800000 */
.L_x_298:
[----:B------:R-:W-:Y:S05]  /*8aa0*/  BRA.DIV ~URZ, `(.L_x_300) ;  /* 0x000104a27f007947 */ /* 0x000fea000b800000 */
[----:B-12---:R-:W1:Y:S04]  /*8ab0*/  SHFL.IDX PT, R5, R5, 0x7, 0x181f ;  /* 0x00f81f0005057f89 */ /* 0x006e6800000e0000 */
[----:B------:R2:W3:Y:S02]  /*8ac0*/  SHFL.IDX PT, R3, R6, 0x7, 0x181f ;  /* 0x00f81f0006037f89 */ /* 0x0004e400000e0000 */
.L_x_426:
[----:B------:R-:W-:Y:S01]  /*8ad0*/  IADD3 R2, R4, 0x70, RZ ;  /* 0x0000007004027810 */ /* 0x000fe20007ffe0ff */
[----:B-----5:R-:W-:-:S03]  /*8ae0*/  IMAD.WIDE.U32 R168, R8, c[0x0][0x2b0], RZ ;  /* 0x0000ac0008a87a25 */ /* 0x020fc600078e00ff */
[----:B------:R-:W-:Y:S02]  /*8af0*/  ISETP.GE.AND P0, PT, R2, R0, PT ;  /* 0x000000000200720c */ /* 0x000fe40003f06270 */
[----:B------:R2:W-:Y:S11]  /*8b00*/  STL.64 [R1+0x18], R168 ;  /* 0x000018a801007387 */ /* 0x0005f60000100a00 */
[----:B---3--:R-:W-:-:S04]  /*8b10*/  @!P0 LEA R2, P1, R244, R3, 0x1 ;  /* 0x00000003f4028211 */ /* 0x008fc800078208ff */
[----:B-1----:R-:W-:-:S05]  /*8b20*/  @!P0 LEA.HI.X R3, R244, R5, R245, 0x1, P1 ;  /* 0x00000005f4038211 */ /* 0x002fca00008f0cf5 */
[----:B------:R-:W-:Y:S01]  /*8b30*/  @!PT LDS RZ, [RZ] ;  /* 0x00000000fffff984 */ /* 0x000fe20000000800 */
[----:B------:R-:W-:Y:S01]  /*8b40*/  @!PT LDS RZ, [RZ] ;  /* 0x00000000fffff984 */ /* 0x000fe20000000800 */
[----:B------:R-:W-:Y:S01]  /*8b50*/  @!PT LDS RZ, [RZ] ;  /* 0x00000000fffff984 */ /* 0x000fe20000000800 */
[----:B------:R1:W-:Y:S04]  /*8b60*/  @!P0 LDGSTS.E.BYPASS.LTC128B.128 [R209+0x8900], [R2.64], !P2 ;  /* 0x0890000002d18fae */ /* 0x0003e8000d101d48 */
[----:B------:R-:W0:Y:S01]  /*8b70*/  LDGDEPBAR ;  /* 0x00000000000079af */ /* 0x000e220000000000 */
[----:B------:R-:W-:Y:S01]  /*8b80*/  WARPSYNC 0xffffffff ;  /* 0xffffffff00007948 */ /* 0x000fe20003800000 */
[----:B-1----:R-:W-:-:S05]  /*8b90*/  SHF.R.S32.HI R2, RZ, 0x1f, R8 ;  /* 0x0000001fff027819 */ /* 0x002fca0000011408 */
[----:B------:R-:W-:-:S04]  /*8ba0*/  IMAD R2, R2, c[0x0][0x2b0], RZ ;  /* 0x0000ac0002027a24 */ /* 0x000fc800078e02ff */
[----:B------:R-:W-:-:S04]  /*8bb0*/  IMAD R2, R8, c[0x0][0x2b4], R2 ;  /* 0x0000ad0008027a24 */ /* 0x000fc800078e0202 */
[----:B------:R-:W-:-:S05]  /*8bc0*/  IMAD.IADD R166, R169, 0x1, R2 ;  /* 0x00000001a9a67824 */ /* 0x000fca00078e0202 */
[----:B------:R2:W-:Y:S02]  /*8bd0*/  STL [R1+0x20], R166 ;  /* 0x000020a601007387 */ /* 0x0005e40000100800 */
[----:B------:R-:W3:Y:S01]  /*8be0*/  LDL R167, [R1+0x24] ;  /* 0x0000240001a77983 */ /* 0x000ee20000100800 */
[----:B------:R-:W-:Y:S02]  /*8bf0*/  IMAD.MOV.U32 R159, RZ, RZ, 0x50 ;  /* 0x00000050ff9f7424 */ /* 0x000fe400078e00ff */
[----:B------:R-:W-:Y:S02]  /*8c00*/  IMAD.MOV.U32 R162, RZ, RZ, c[0x0][0x2b8] ;  /* 0x0000ae00ffa27624 */ /* 0x000fe400078e00ff */
[----:B------:R-:W-:Y:S02]  /*8c10*/  IMAD R159, R228, R159, -0x50 ;  /* 0xffffffb0e49f7424 */ /* 0x000fe400078e029f */
[----:B------:R-:W-:Y:S01]  /*8c20*/  IMAD.MOV.U32 R235, RZ, RZ, RZ ;  /* 0x000000ffffeb7224 */ /* 0x000fe200078e00ff */
[----:B------:R-:W-:Y:S01]  /*8c30*/  BAR.SYNC.DEFER_BLOCKING 0x0 ;  /* 0x0000000000007b1d */ /* 0x000fe20000010000 */
[----:B------:R-:W-:Y:S01]  /*8c40*/  ISETP.NE.AND P1, PT, R162, 0x1, PT ;  /* 0x00000001a200780c */ /* 0x000fe20003f25270 */
[----:B------:R-:W-:-:S05]  /*8c50*/  IMAD.IADD R3, R251, 0x1, R159 ;  /* 0x00000001fb037824 */ /* 0x000fca00078e029f */
[----:B------:R-:W-:-:S04]  /*8c60*/  ISETP.GE.AND P0, PT, R3, R143, PT ;  /* 0x0000008f0300720c */ /* 0x000fc80003f06270 */
[----:B------:R-:W-:Y:S01]  /*8c70*/  ISETP.GT.OR P0, PT, R251, 0x4f, P0 ;  /* 0x0000004ffb00780c */ /* 0x000fe20000704670 */
[----:B---3--:R-:W-:-:S04]  /*8c80*/  IMAD.IADD R3, R3, 0x1, R167 ;  /* 0x0000000103037824 */ /* 0x008fc800078e02a7 */
[----:B------:R-:W-:-:S04]  /*8c90*/  @P1 IMAD.HI.U32 R4, R3, c[0x0][0x2bc], RZ ;  /* 0x0000af0003041a27 */ /* 0x000fc800078e00ff */
[----:B------:R-:W-:Y:S01]  /*8ca0*/  IMAD.MOV.U32 R2, RZ, RZ, R3 ;  /* 0x000000ffff027224 */ /* 0x000fe200078e0003 */
[----:B------:R-:W-:-:S04]  /*8cb0*/  @P1 SHF.R.U32.HI R2, RZ, c[0x0][0x2c0], R4 ;  /* 0x0000b000ff021a19 */ /* 0x000fc80000011604 */
[----:B------:R-:W-:-:S04]  /*8cc0*/  @!P0 IADD3 R5, P1, R2, R168, RZ ;  /* 0x000000a802058210 */ /* 0x000fc80007f3e0ff */
[----:B--2-4-:R-:W-:Y:S02]  /*8cd0*/  @!P0 LEA.HI.X.SX32 R6, R2, R166, 0x1, P1 ;  /* 0x000000a602068211 */ /* 0x014fe400008f0eff */
[----:B------:R-:W-:-:S04]  /*8ce0*/  @!P0 LEA R4, P1, R5, c[0x0][0x2a0], 0x2 ;  /* 0x0000a80005048a11 */ /* 0x000fc800078210ff */
[----:B------:R-:W-:-:S05]  /*8cf0*/  @!P0 LEA.HI.X R5, R5, c[0x0][0x2a4], R6, 0x2, P1 ;  /* 0x0000a90005058a11 */ /* 0x000fca00008f1406 */
[----:B------:R1:W2:Y:S01]  /*8d00*/  @!P0 LDG.E R235, [R4.64] ;  /* 0x0000000804eb8981 */ /* 0x0002a2000c1e1900 */
[----:B------:R-:W-:Y:S01]  /*8d10*/  IMAD.MOV R2, RZ, RZ, -R2 ;  /* 0x000000ffff027224 */ /* 0x000fe200078e0a02 */
[----:B------:R-:W-:Y:S01]  /*8d20*/  BSSY B0, `(.L_x_301) ;  /* 0x000003d000007945 */ /* 0x000fe20003800000 */
[----:B------:R-:W-:Y:S01]  /*8d30*/  IMAD.WIDE.U32 R164, R48, c[0x0][0x1e8], RZ ;  /* 0x00007a0030a47a25 */ /* 0x000fe200078e00ff */
[----:B------:R-:W3:Y:S03]  /*8d40*/  S2R R7, SR_TID.X ;  /* 0x0000000000077919 */ /* 0x000ee60000002100 */
[----:B------:R-:W-:Y:S01]  /*8d50*/  IMAD R240, R2, c[0x0][0x2b8], R3 ;  /* 0x0000ae0002f07a24 */ /* 0x000fe200078e0203 */
[----:B------:R-:W-:Y:S01]  /*8d60*/  STL.64 [R1+0x10], R164 ;  /* 0x000010a401007387 */ /* 0x000fe20000100a00 */
[----:B------:R-:W-:Y:S02]  /*8d70*/  IMAD R163, R48, c[0x0][0x1ec], R165 ;  /* 0x00007b0030a37a24 */ /* 0x000fe400078e02a5 */
[----:B------:R-:W-:Y:S01]  /*8d80*/  IMAD.WIDE.U32 R2, R240, c[0x0][0x1e0], RZ ;  /* 0x00007800f0027a25 */ /* 0x000fe200078e00ff */
[----:B------:R-:W-:-:S02]  /*8d90*/  SHF.R.S32.HI R49, RZ, 0x1f, R240 ;  /* 0x0000001fff317819 */ /* 0x000fc400000114f0 */
[----:B------:R-:W-:Y:S01]  /*8da0*/  STL [R1+0xc], R163 ;  /* 0x00000ca301007387 */ /* 0x000fe20000100800 */
[----:B------:R-:W-:Y:S02]  /*8db0*/  IMAD R160, R161, -0x50, R143 ;  /* 0xffffffb0a1a07824 */ /* 0x000fe400078e028f */
[----:B-1----:R-:W-:Y:S01]  /*8dc0*/  IMAD R4, R49, c[0x0][0x1e0], RZ ;  /* 0x0000780031047a24 */ /* 0x002fe200078e02ff */
[----:B---3--:R-:W-:-:S03]  /*8dd0*/  SHF.R.S32.HI R9, RZ, 0x1f, R7 ;  /* 0x0000001fff097819 */ /* 0x008fc60000011407 */
[----:B------:R-:W-:Y:S01]  /*8de0*/  IMAD R4, R240, c[0x0][0x1e4], R4 ;  /* 0x00007900f0047a24 */ /* 0x000fe200078e0204 */
[----:B------:R-:W-:-:S03]  /*8df0*/  LEA.HI R9, R9, R7, RZ, 0x3 ;  /* 0x0000000709097211 */ /* 0x000fc600078f18ff */
[----:B------:R-:W-:Y:S01]  /*8e00*/  IMAD.IADD R3, R3, 0x1, R4 ;  /* 0x0000000103037824 */ /* 0x000fe200078e0204 */
[----:B------:R-:W-:-:S05]  /*8e10*/  SHF.R.S32.HI R9, RZ, 0x3, R9 ;  /* 0x00000003ff097819 */ /* 0x000fca0000011409 */
[----:B------:R-:W-:-:S05]  /*8e20*/  IMAD.IADD R47, R160, 0x1, -R9 ;  /* 0x00000001a02f7824 */ /* 0x000fca00078e0a09 */
[C---:B------:R-:W-:Y:S02]  /*8e30*/  ISETP.GE.AND P1, PT, R47.reuse, 0x1, PT ;  /* 0x000000012f00780c */ /* 0x040fe40003f26270 */
[----:B------:R-:W-:-:S11]  /*8e40*/  ISETP.GE.AND P4, PT, R47, 0x21, PT ;  /* 0x000000212f00780c */ /* 0x000fd60003f86270 */
[----:B------:R-:W-:Y:S02]  /*8e50*/  @P1 ISETP.GE.AND P5, PT, R244, c[0x0][0x1d4], PT ;  /* 0x00007500f4001a0c */ /* 0x000fe40003fa6270 */
        /* <DEDUP_REMOVED lines=8> */
[----:B------:R-:W-:Y:S01]  /*8ee0*/  SHFL.IDX PT, R9, R2, 0x2, 0x181f ;  /* 0x00581f0002097f89 */ /* 0x000fe200000e0000 */
[----:B------:R-:W-:-:S03]  /*8ef0*/  ISETP.GE.AND P0, PT, R47, 0x11, PT ;  /* 0x000000112f00780c */ /* 0x000fc60003f06270 */
[----:B------:R-:W1:Y:S04]  /*8f00*/  SHFL.IDX PT, R3, R2, RZ, 0x181f ;  /* 0x00181fff02037589 */ /* 0x000e6800000e0000 */
[----:B------:R-:W2:Y:S04]  /*8f10*/  SHFL.IDX PT, R4, R2, 0x1, 0x181f ;  /* 0x00381f0002047f89 */ /* 0x000ea800000e0000 */
[----:B------:R-:W3:Y:S04]  /*8f20*/  SHFL.IDX PT, R7, R8, RZ, 0x181f ;  /* 0x00181fff08077589 */ /* 0x000ee800000e0000 */
[----:B------:R-:W4:Y:S04]  /*8f30*/  SHFL.IDX PT, R5, R8, 0x1, 0x181f ;  /* 0x00381f0008057f89 */ /* 0x000f2800000e0000 */
[----:B------:R-:W-:Y:S04]  /*8f40*/  SHFL.IDX PT, R10, R2, 0x3, 0x181f ;  /* 0x00781f00020a7f89 */ /* 0x000fe800000e0000 */
[----:B------:R-:W5:Y:S01]  /*8f50*/  SHFL.IDX PT, R11, R8, 0x2, 0x181f ;  /* 0x00581f00080b7f89 */ /* 0x000f6200000e0000 */
[----:B-1----:R-:W-:-:S03]  /*8f60*/  @P1 LEA R6, P2, R244, R3, 0x1 ;  /* 0x00000003f4061211 */ /* 0x002fc600078408ff */
[----:B------:R-:W-:Y:S01]  /*8f70*/  SHFL.IDX PT, R2, R2, 0x4, 0x181f ;  /* 0x00981f0002027f89 */ /* 0x000fe200000e0000 */
[----:B--2---:R-:W-:-:S03]  /*8f80*/  @P0 LEA R4, P3, R244, R4, 0x1 ;  /* 0x00000004f4040211 */ /* 0x004fc600078608ff */
[----:B------:R-:W1:Y:S01]  /*8f90*/  SHFL.IDX PT, R3, R8, 0x3, 0x181f ;  /* 0x00781f0008037f89 */ /* 0x000e6200000e0000 */
[C-C-:B---3--:R-:W-:Y:S02]  /*8fa0*/  @P1 LEA.HI.X R7, R244.reuse, R7, R245.reuse, 0x1, P2 ;  /* 0x00000007f4071211 */ /* 0x148fe400010f0cf5 */
[C---:B------:R-:W-:Y:S02]  /*8fb0*/  @P0 ISETP.GE.AND P2, PT, R244.reuse, c[0x0][0x1d4], PT ;  /* 0x00007500f4000a0c */ /* 0x040fe40003f46270 */
[C---:B----4-:R-:W-:Y:S01]  /*8fc0*/  @P0 LEA.HI.X R5, R244.reuse, R5, R245, 0x1, P3 ;  /* 0x00000005f4050211 */ /* 0x050fe200018f0cf5 */
[----:B------:R2:W-:Y:S01]  /*8fd0*/  @P1 LDGSTS.E.BYPASS.LTC128B.128 [R209+0x2900], [R6.64], !P5 ;  /* 0x0290000006d11fae */ /* 0x0005e2000e901d48 */
[----:B------:R-:W-:Y:S02]  /*8fe0*/  ISETP.GE.AND P3, PT, R47, 0x31, PT ;  /* 0x000000312f00780c */ /* 0x000fe40003f66270 */
[----:B------:R-:W-:-:S07]  /*8ff0*/  @P4 ISETP.GE.AND P5, PT, R244, c[0x0][0x1d4], PT ;  /* 0x00007500f4004a0c */ /* 0x000fce0003fa6270 */
[----:B------:R3:W-:Y:S04]  /*9000*/  @P0 LDGSTS.E.BYPASS.LTC128B.128 [R209+0x3100], [R4.64], !P2 ;  /* 0x0310000004d10fae */ /* 0x0007e8000d101d48 */
[C---:B------:R-:W-:Y:S02]  /*9010*/  @P3 ISETP.GE.AND P0, PT, R244.reuse, c[0x0][0x1d4], PT ;  /* 0x00007500f4003a0c */ /* 0x040fe40003f06270 */
[----:B--2---:R-:W-:-:S04]  /*9020*/  @P4 LEA R6, P2, R244, R9, 0x1 ;  /* 0x00000009f4064211 */ /* 0x004fc800078408ff */
[----:B-----5:R-:W-:-:S05]  /*9030*/  @P4 LEA.HI.X R7, R244, R11, R245, 0x1, P2 ;  /* 0x0000000bf4074211 */ /* 0x020fca00010f0cf5 */
[----:B------:R2:W-:Y:S01]  /*9040*/  @P4 LDGSTS.E.BYPASS.LTC128B.128 [R209+0x3900], [R6.64], !P5 ;  /* 0x0390000006d14fae */ /* 0x0005e2000e901d48 */
[----:B---3--:R-:W-:-:S04]  /*9050*/  @P3 LEA R4, P1, R244, R10, 0x1 ;  /* 0x0000000af4043211 */ /* 0x008fc800078208ff */
[----:B-1----:R-:W-:Y:S02]  /*9060*/  @P3 LEA.HI.X R5, R244, R3, R245, 0x1, P1 ;  /* 0x00000003f4053211 */ /* 0x002fe400008f0cf5 */
[----:B------:R2:W1:Y:S04]  /*9070*/  SHFL.IDX PT, R3, R8, 0x4, 0x181f ;  /* 0x00981f0008037f89 */ /* 0x00046800000e0000 */
[----:B------:R2:W-:Y:S01]  /*9080*/  @P3 LDGSTS.E.BYPASS.LTC128B.128 [R209+0x4100], [R4.64], !P0 ;  /* 0x0410000004d13fae */ /* 0x0005e2000c101d48 */
[----:B------:R-:W-:-:S13]  /*9090*/  ISETP.GE.AND P0, PT, R47, 0x41, PT ;  /* 0x000000412f00780c */ /* 0x000fda0003f06270 */
[----:B------:R-:W-:Y:S05]  /*90a0*/  @!P0 BRA `(.L_x_302) ;  /* 0x0000004000008947 */ /* 0x000fea0003800000 */
[C---:B------:R-:W-:Y:S02]  /*90b0*/  ISETP.GE.AND P0, PT, R244.reuse, c[0x0][0x1d4], PT ;  /* 0x00007500f4007a0c */ /* 0x040fe40003f06270 */
[----:B------:R-:W-:-:S04]  /*90c0*/  LEA R2, P1, R244, R2, 0x1 ;  /* 0x00000002f4027211 */ /* 0x000fc800078208ff */
[----:B-1----:R-:W-:-:S07]  /*90d0*/  LEA.HI.X R3, R244, R3, R245, 0x1, P1 ;  /* 0x00000003f4037211 */ /* 0x002fce00008f0cf5 */
[----:B------:R1:W-:Y:S02]  /*90e0*/  LDGSTS.E.BYPASS.LTC128B.128 [R209+0x4900], [R2.64], !P0 ;  /* 0x0490000002d17fae */ /* 0x0003e4000c101d48 */
.L_x_302:
[----:B------:R-:W-:Y:S05]  /*90f0*/  BSYNC B0 ;  /* 0x0000000000007941 */ /* 0x000fea0003800000 */
.L_x_301:
[----:B------:R-:W-:Y:S01]  /*9100*/  ISETP.LT.AND P0, PT, RZ, c[0x0][0x27c], PT ;  /* 0x00009f00ff007a0c */ /* 0x000fe20003f01270 */
[----:B------:R-:W0:-:S12]  /*9110*/  LDGDEPBAR ;  /* 0x00000000000079af */ /* 0x000e180000000000 */
[----:B------:R-:W-:Y:S05]  /*9120*/  @P0 BRA `(.L_x_303) ;  /* 0x0000002000000947 */ /* 0x000fea0003800000 */
[----:B------:R-:W-:-:S04]  /*9130*/  DEPBAR.LE SB0, 0x1 ;  /* 0x000080400000791a */ /* 0x000fc80000000000 */
[----:B------:R-:W-:Y:S05]  /*9140*/  BRA `(.L_x_304) ;  /* 0x0000352000007947 */ /* 0x000fea0003800000 */
.L_x_303:
[----:B------:R-:W3:Y:S01]  /*9150*/  LDL R25, [R1+0x2c] ;  /* 0x00002c0001197983 */ /* 0x000ee20000100800 */
[----:B-1----:R-:W-:Y:S01]  /*9160*/  SHF.R.S32.HI R2, RZ, 0x1f, R142 ;  /* 0x0000001fff027819 */ /* 0x002fe2000001148e */
[----:B------:R-:W-:Y:S01]  /*9170*/  ULDC.U8 UR4, c[0x0][0x298] ;  /* 0x0000a60000047ab9 */ /* 0x000fe20000000000 */
[----:B--2---:R-:W-:Y:S01]  /*9180*/  IMAD.WIDE.U32 R4, R142, c[0x0][0x290], RZ ;  /* 0x0000a4008e047a25 */ /* 0x004fe200078e00ff */
[----:B------:R-:W-:Y:S01]  /*9190*/  ISETP.NE.AND P2, PT, RZ, UR4, PT ;  /* 0x00000004ff007c0c */ /* 0x000fe2000bf45270 */
[----:B------:R-:W-:Y:S02]  /*91a0*/  BSSY B2, `(.L_x_304) ;  /* 0x000034c000027945 */ /* 0x000fe40003800000 */
[C---:B------:R-:W-:Y:S02]  /*91b0*/  IMAD R7, R2.reuse, c[0x0][0x280], RZ ;  /* 0x0000a00002077a24 */ /* 0x040fe400078e02ff */
[----:B------:R-:W-:Y:S02]  /*91c0*/  IMAD R6, R2, c[0x0][0x290], RZ ;  /* 0x0000a40002067a24 */ /* 0x000fe400078e02ff */
[----:B------:R-:W-:-:S04]  /*91d0*/  IMAD.WIDE.U32 R2, R142, c[0x0][0x280], RZ ;  /* 0x0000a0008e027a25 */ /* 0x000fc800078e00ff */
[----:B------:R-:W-:Y:S01]  /*91e0*/  IMAD R9, R142, c[0x0][0x284], R7 ;  /* 0x0000a1008e097a24 */ /* 0x000fe200078e0207 */
[----:B------:R-:W-:Y:S01]  /*91f0*/  LEA R7, P0, R4, c[0x0][0x288], 0x1 ;  /* 0x0000a20004077a11 */ /* 0x000fe200078008ff */
[----:B------:R-:W-:Y:S01]  /*9200*/  IMAD R8, R142, c[0x0][0x294], R6 ;  /* 0x0000a5008e087a24 */ /* 0x000fe200078e0206 */
[----:B------:R-:W-:Y:S02]  /*9210*/  LEA R6, P1, R2, c[0x0][0x270], 0x1 ;  /* 0x00009c0002067a11 */ /* 0x000fe400078208ff */
[----:B------:R-:W-:Y:S02]  /*9220*/  IADD3 R3, R9, R3, RZ ;  /* 0x0000000309037210 */ /* 0x000fe40007ffe0ff */
[----:B------:R-:W-:Y:S02]  /*9230*/  IADD3 R5, R8, R5, RZ ;  /* 0x0000000508057210 */ /* 0x000fe40007ffe0ff */
[----:B------:R-:W-:Y:S02]  /*9240*/  LEA.HI.X R2, R2, c[0x0][0x274], R3, 0x1, P1 ;  /* 0x00009d0002027a11 */ /* 0x000fe400008f0c03 */
[----:B------:R-:W-:-:S02]  /*9250*/  LEA.HI.X R3, R4, c[0x0][0x28c], R5, 0x1, P0 ;  /* 0x0000a30004037a11 */ /* 0x000fc400000f0c05 */
[----:B---3--:R-:W-:Y:S01]  /*9260*/  LEA R4, R25, R93, 0x7 ;  /* 0x0000005d19047211 */ /* 0x008fe200078e38ff */
[----:B------:R-:W-:Y:S05]  /*9270*/  @!P2 BRA `(.L_x_305) ;  /* 0x000019200000a947 */ /* 0x000fea0003800000 */
[----:B------:R-:W-:Y:S01]  /*9280*/  ISETP.GE.AND P0, PT, R4, R0, PT ;  /* 0x000000000400720c */ /* 0x000fe20003f06270 */
[----:B------:R-:W1:Y:S01]  /*9290*/  SHFL.IDX PT, R11, R2, RZ, 0x1c1f ;  /* 0x001c1fff020b7589 */ /* 0x000e6200000e0000 */
[----:B------:R-:W-:Y:S01]  /*92a0*/  BSSY B0, `(.L_x_306) ;  /* 0x0000019000007945 */ /* 0x000fe20003800000 */
[----:B------:R-:W-:Y:S01]  /*92b0*/  CS2R R4, SRZ ;  /* 0x0000000000047805 */ /* 0x000fe2000001ff00 */
[----:B------:R-:W-:Y:S01]  /*92c0*/  CS2R R8, SRZ ;  /* 0x0000000000087805 */ /* 0x000fe2000001ff00 */
[----:B------:R-:W2:Y:S04]  /*92d0*/  SHFL.IDX PT, R10, R6, RZ, 0x1c1f ;  /* 0x001c1fff060a7589 */ /* 0x000ea800000e0000 */
[----:B------:R3:W4:Y:S04]  /*92e0*/  SHFL.IDX PT, R13, R3, RZ, 0x1c1f ;  /* 0x001c1fff030d7589 */ /* 0x00072800000e0000 */
[----:B------:R5:W1:Y:S01]  /*92f0*/  SHFL.IDX PT, R12, R7, RZ, 0x1c1f ;  /* 0x001c1fff070c7589 */ /* 0x000a6200000e0000 */
[----:B---3--:R-:W-:Y:S01]  /*9300*/  CS2R R2, SRZ ;  /* 0x0000000000027805 */ /* 0x008fe2000001ff00 */
[----:B-----5:R-:W-:Y:S01]  /*9310*/  CS2R R6, SRZ ;  /* 0x0000000000067805 */ /* 0x020fe2000001ff00 */
[----:B------:R-:W-:Y:S05]  /*9320*/  @P0 BRA `(.L_x_307) ;  /* 0x0000010000000947 */ /* 0x000fea0003800000 */
[----:B-12-4-:R-:W2:Y:S04]  /*9330*/  LDL R16, [R1+0xd8] ;  /* 0x0000d80001107983 */ /* 0x016ea80000100800 */
[----:B------:R-:W3:Y:S01]  /*9340*/  LDL R18, [R1+0xd4] ;  /* 0x0000d40001127983 */ /* 0x000ee20000100800 */
[----:B------:R-:W-:-:S02]  /*9350*/  ISETP.GE.AND P1, PT, R86, c[0x0][0x27c], PT ;  /* 0x00009f0056007a0c */ /* 0x000fc40003f26270 */
[----:B------:R-:W-:Y:S01]  /*9360*/  ISETP.GE.AND P0, PT, R88, c[0x0][0x27c], PT ;  /* 0x00009f0058007a0c */ /* 0x000fe20003f06270 */
[----:B------:R-:W-:-:S10]  /*9370*/  CS2R R4, SRZ ;  /* 0x0000000000047805 */ /* 0x000fd4000001ff00 */
[----:B------:R-:W-:-:S05]  /*9380*/  @!P1 IMAD.WIDE R2, R86, 0x2, R10 ;  /* 0x0000000256029825 */ /* 0x000fca00078e020a */
[----:B------:R1:W5:Y:S02]  /*9390*/  @!P1 LD.E.64 R8, [R2.64] ;  /* 0x0000000802089980 */ /* 0x000364000c101b00 */
[----:B-1----:R-:W-:Y:S01]  /*93a0*/  CS2R R2, SRZ ;  /* 0x0000000000027805 */ /* 0x002fe2000001ff00 */
[-C--:B--2---:R-:W-:Y:S02]  /*93b0*/  @!P0 IADD3 R14, P3, R10, R16.reuse, RZ ;  /* 0x000000100a0e8210 */ /* 0x084fe40007f7e0ff */
[----:B------:R-:W-:Y:S01]  /*93c0*/  @!P0 IADD3 R10, P2, R12, R16, RZ ;  /* 0x000000100c0a8210 */ /* 0x000fe20007f5e0ff */
[----:B------:R-:W-:-:S04]  /*93d0*/  @!P1 IMAD.WIDE R16, R86, 0x2, R12 ;  /* 0x0000000256109825 */ /* 0x000fc800078e020c */
[--C-:B---3--:R-:W-:Y:S01]  /*93e0*/  @!P0 IMAD.X R15, R11, 0x1, R18.reuse, P3 ;  /* 0x000000010b0f8824 */ /* 0x108fe200018e0612 */
[----:B------:R1:W5:Y:S01]  /*93f0*/  @!P1 LD.E.64 R6, [R16.64] ;  /* 0x0000000810069980 */ /* 0x000362000c101b00 */
[----:B------:R-:W-:-:S03]  /*9400*/  @!P0 IMAD.X R11, R13, 0x1, R18, P2 ;  /* 0x000000010d0b8824 */ /* 0x000fc600010e0612 */
[----:B------:R1:W5:Y:S04]  /*9410*/  @!P0 LD.E.64 R4, [R14.64] ;  /* 0x000000080e048980 */ /* 0x000368000c101b00 */
[----:B------:R1:W5:Y:S02]  /*9420*/  @!P0 LD.E.64 R2, [R10.64] ;  /* 0x000000080a028980 */ /* 0x000364000c101b00 */
.L_x_307:
[----:B-12-4-:R-:W-:Y:S05]  /*9430*/  BSYNC B0 ;  /* 0x0000000000007941 */ /* 0x016fea0003800000 */
.L_x_306:
[--C-:B-----5:R-:W-:Y:S01]  /*9440*/  IMAD.MOV.U32 R17, RZ, RZ, R9.reuse ;  /* 0x000000ffff117224 */ /* 0x120fe200078e0009 */
[--C-:B------:R-:W-:Y:S01]  /*9450*/  SHF.R.U32.HI R13, RZ, 0x10, R9.reuse ;  /* 0x00000010ff0d7819 */ /* 0x100fe20000011609 */
[----:B------:R-:W-:Y:S01]  /*9460*/  IMAD R0, R25, -0x80, R0 ;  /* 0xffffff8019007824 */ /* 0x000fe200078e0200 */
[----:B------:R-:W-:Y:S01]  /*9470*/  SHF.R.U64 R16, R8, 0x10, R9 ;  /* 0x0000001008107819 */ /* 0x000fe20000001209 */
[----:B------:R-:W-:Y:S01]  /*9480*/  IMAD.MOV.U32 R18, RZ, RZ, R8 ;  /* 0x000000ffff127224 */ /* 0x000fe200078e0008 */
[----:B------:R-:W-:Y:S01]  /*9490*/  PRMT R20, R13, 0x5410, R17 ;  /* 0x000054100d147816 */ /* 0x000fe20000000011 */
[--C-:B------:R-:W-:Y:S01]  /*94a0*/  IMAD.MOV.U32 R14, RZ, RZ, R5.reuse ;  /* 0x000000ffff0e7224 */ /* 0x100fe200078e0005 */
[----:B------:R-:W-:Y:S01]  /*94b0*/  IMNMX R17, R0, 0x80, PT ;  /* 0x0000008000117817 */ /* 0x000fe20003800200 */
[----:B------:R-:W-:Y:S01]  /*94c0*/  IMAD.MOV.U32 R15, RZ, RZ, R4 ;  /* 0x000000ffff0f7224 */ /* 0x000fe200078e0004 */
[----:B------:R-:W-:Y:S01]  /*94d0*/  SHF.R.U64 R12, R4, 0x10, R5 ;  /* 0x00000010040c7819 */ /* 0x000fe20000001205 */
[----:B------:R-:W-:Y:S01]  /*94e0*/  IMAD.MOV.U32 R11, RZ, RZ, R6 ;  /* 0x000000ffff0b7224 */ /* 0x000fe200078e0006 */
[----:B------:R-:W-:Y:S01]  /*94f0*/  ISETP.GE.AND P0, PT, R93, R17, PT ;  /* 0x000000115d00720c */ /* 0x000fe20003f06270 */
[----:B------:R-:W-:Y:S01]  /*9500*/  IMAD.MOV.U32 R10, RZ, RZ, R7 ;  /* 0x000000ffff0a7224 */ /* 0x000fe200078e0007 */
[----:B------:R-:W-:Y:S01]  /*9510*/  SHF.R.U32.HI R9, RZ, 0x10, R5 ;  /* 0x00000010ff097819 */ /* 0x000fe20000011605 */
[----:B------:R-:W-:-:S04]  /*9520*/  DEPBAR.LE SB0, 0x1 ;  /* 0x000080400000791a */ /* 0x000fc80000000000 */
[----:B------:R-:W-:Y:S01]  /*9530*/  SHF.R.U64 R8, R6, 0x10, R7 ;  /* 0x0000001006087819 */ /* 0x000fe20000001207 */
[----:B------:R-:W-:Y:S01]  /*9540*/  IMAD.MOV.U32 R6, RZ, RZ, R3 ;  /* 0x000000ffff067224 */ /* 0x000fe200078e0003 */
[----:B------:R-:W-:Y:S01]  /*9550*/  SHF.R.U32.HI R5, RZ, 0x10, R7 ;  /* 0x00000010ff057819 */ /* 0x000fe20000011607 */
[----:B------:R-:W-:Y:S01]  /*9560*/  IMAD.MOV.U32 R7, RZ, RZ, R2 ;  /* 0x000000ffff077224 */ /* 0x000fe200078e0002 */
[--C-:B------:R-:W-:Y:S01]  /*9570*/  SHF.R.U64 R4, R2, 0x10, R3.reuse ;  /* 0x0000001002047819 */ /* 0x100fe20000001203 */
[----:B------:R-:W-:Y:S01]  /*9580*/  BSSY B1, `(.L_x_308) ;  /* 0x000005d000017945 */ /* 0x000fe20003800000 */
[----:B------:R-:W-:Y:S02]  /*9590*/  SHF.R.U32.HI R2, RZ, 0x10, R3 ;  /* 0x00000010ff027819 */ /* 0x000fe40000011603 */
[----:B------:R-:W-:Y:S02]  /*95a0*/  PRMT R19, R16, 0x5410, R18 ;  /* 0x0000541010137816 */ /* 0x000fe40000000012 */
[----:B------:R-:W-:-:S02]  /*95b0*/  PRMT R23, R12, 0x5410, R15 ;  /* 0x000054100c177816 */ /* 0x000fc4000000000f */
[----:B------:R-:W-:Y:S02]  /*95c0*/  PRMT R24, R9, 0x5410, R14 ;  /* 0x0000541009187816 */ /* 0x000fe4000000000e */
[----:B------:R-:W-:Y:S02]  /*95d0*/  PRMT R16, R11, 0x5410, R8 ;  /* 0x000054100b107816 */ /* 0x000fe40000000008 */
[----:B------:R-:W-:Y:S02]  /*95e0*/  PRMT R18, R5, 0x5410, R10 ;  /* 0x0000541005127816 */ /* 0x000fe4000000000a */
[----:B------:R-:W-:Y:S02]  /*95f0*/  PRMT R21, R7, 0x5410, R4 ;  /* 0x0000541007157816 */ /* 0x000fe40000000004 */
[----:B------:R-:W-:Y:S01]  /*9600*/  PRMT R22, R2, 0x5410, R6 ;  /* 0x0000541002167816 */ /* 0x000fe20000000006 */
[----:B------:R-:W-:Y:S06]  /*9610*/  BAR.SYNC.DEFER_BLOCKING 0x0 ;  /* 0x0000000000007b1d */ /* 0x000fec0000010000 */
[----:B------:R-:W-:Y:S05]  /*9620*/  @P0 BRA `(.L_x_309) ;  /* 0x0000052000000947 */ /* 0x000fea0003800000 */
[----:B------:R-:W-:Y:S01]  /*9630*/  ISETP.GE.AND P0, PT, R86, c[0x0][0x27c], PT ;  /* 0x00009f0056007a0c */ /* 0x000fe20003f06270 */
[----:B------:R-:W-:-:S12]  /*9640*/  BSSY B0, `(.L_x_310) ;  /* 0x0000028000007945 */ /* 0x000fd80003800000 */
[----:B------:R-:W-:Y:S05]  /*9650*/  @P0 BRA `(.L_x_311) ;  /* 0x0000026000000947 */ /* 0x000fea0003800000 */
[----:B------:R-:W1:Y:S01]  /*9660*/  LDS.128 R4, [R248+0x5000] ;  /* 0x00500000f8047984 */ /* 0x000e620000000c00 */
[--C-:B------:R-:W-:Y:S02]  /*9670*/  HADD2.F32 R9, -RZ, R16.reuse.H0_H0 ;  /* 0x20000010ff097230 */ /* 0x100fe40000004100 */
[----:B------:R-:W-:Y:S02]  /*9680*/  HADD2.F32 R0, -RZ, R16.H1_H1 ;  /* 0x30000010ff007230 */ /* 0x000fe40000004100 */
[--C-:B------:R-:W-:Y:S02]  /*9690*/  HADD2.F32 R3, -RZ, R19.reuse.H1_H1 ;  /* 0x30000013ff037230 */ /* 0x100fe40000004100 */
[----:B------:R-:W-:Y:S02]  /*96a0*/  HADD2.F32 R2, -RZ, R19.H0_H0 ;  /* 0x20000013ff027230 */ /* 0x000fe40000004100 */
[--C-:B-1----:R-:W-:Y:S02]  /*96b0*/  HADD2.F32 R10, -RZ, R4.reuse.H0_H0 ;  /* 0x20000004ff0a7230 */ /* 0x102fe40000004100 */
[----:B------:R-:W-:-:S02]  /*96c0*/  HADD2.F32 R8, -RZ, R4.H1_H1 ;  /* 0x30000004ff087230 */ /* 0x000fc40000004100 */
[--C-:B------:R-:W-:Y:S01]  /*96d0*/  HADD2.F32 R4, -RZ, R5.reuse.H0_H0 ;  /* 0x20000005ff047230 */ /* 0x100fe20000004100 */
[-C--:B------:R-:W-:Y:S01]  /*96e0*/  FMUL.FTZ R13, R10, R9.reuse ;  /* 0x000000090a0d7220 */ /* 0x080fe20000410000 */
[----:B------:R-:W-:Y:S01]  /*96f0*/  HADD2.F32 R5, -RZ, R5.H1_H1 ;  /* 0x30000005ff057230 */ /* 0x000fe20000004100 */
[----:B------:R-:W-:Y:S01]  /*9700*/  FMUL.FTZ R14, R8, R9 ;  /* 0x00000009080e7220 */ /* 0x000fe20000410000 */
[--C-:B------:R-:W-:Y:S02]  /*9710*/  HADD2.F32 R12, -RZ, R6.reuse.H0_H0 ;  /* 0x20000006ff0c7230 */ /* 0x100fe40000004100 */
[----:B------:R-:W-:Y:S01]  /*9720*/  HADD2.F32 R11, -RZ, R6.H1_H1 ;  /* 0x30000006ff0b7230 */ /* 0x000fe20000004100 */
[-C--:B------:R-:W-:Y:S01]  /*9730*/  FMUL.FTZ R9, R5, R0.reuse ;  /* 0x0000000005097220 */ /* 0x080fe20000410000 */
[--C-:B------:R-:W-:Y:S01]  /*9740*/  HADD2.F32 R6, -RZ, R7.reuse.H0_H0 ;  /* 0x20000007ff067230 */ /* 0x100fe20000004100 */
[----:B------:R-:W-:Y:S01]  /*9750*/  FMUL.FTZ R0, R4, R0 ;  /* 0x0000000004007220 */ /* 0x000fe20000410000 */
[----:B------:R-:W-:Y:S01]  /*9760*/  HADD2.F32 R7, -RZ, R7.H1_H1 ;  /* 0x30000007ff077230 */ /* 0x000fe20000004100 */
[----:B------:R-:W-:-:S02]  /*9770*/  FFMA.FTZ R15, R10, R3, -R14 ;  /* 0x000000030a0f7223 */ /* 0x000fc4000001080e */
[----:B------:R-:W-:Y:S01]  /*9780*/  FFMA.FTZ R14, R8, R3, R13 ;  /* 0x00000003080e7223 */ /* 0x000fe2000001000d */
[----:B------:R-:W-:Y:S01]  /*9790*/  HADD2.F32 R3, -RZ, R20.H1_H1 ;  /* 0x30000014ff037230 */ /* 0x000fe20000004100 */
[-C--:B------:R-:W-:Y:S01]  /*97a0*/  FFMA.FTZ R13, R4, R2.reuse, -R9 ;  /* 0x00000002040d7223 */ /* 0x080fe20000010809 */
[--C-:B------:R-:W-:Y:S01]  /*97b0*/  HADD2.F32 R4, -RZ, R18.reuse.H1_H1 ;  /* 0x30000012ff047230 */ /* 0x100fe20000004100 */
[----:B------:R-:W-:Y:S01]  /*97c0*/  FFMA.FTZ R10, R5, R2, R0 ;  /* 0x00000002050a7223 */ /* 0x000fe20000010000 */
[----:B------:R-:W-:Y:S02]  /*97d0*/  HADD2.F32 R0, -RZ, R18.H0_H0 ;  /* 0x20000012ff007230 */ /* 0x000fe40000004100 */
[----:B------:R-:W-:Y:S01]  /*97e0*/  HADD2.F32 R2, -RZ, R20.H0_H0 ;  /* 0x20000014ff027230 */ /* 0x000fe20000004100 */
[----:B------:R-:W-:Y:S02]  /*97f0*/  FMUL.FTZ R9, R11, R4 ;  /* 0x000000040b097220 */ /* 0x000fe40000410000 */
[----:B------:R-:W-:-:S02]  /*9800*/  FMUL.FTZ R8, R7, R0 ;  /* 0x0000000007087220 */ /* 0x000fc40000410000 */
[----:B------:R-:W-:Y:S02]  /*9810*/  FMUL.FTZ R4, R12, R4 ;  /* 0x000000040c047220 */ /* 0x000fe40000410000 */
[----:B------:R-:W-:Y:S02]  /*9820*/  FMUL.FTZ R5, R6, R0 ;  /* 0x0000000006057220 */ /* 0x000fe40000410000 */
[-C--:B------:R-:W-:Y:S02]  /*9830*/  FFMA.FTZ R9, R12, R3.reuse, -R9 ;  /* 0x000000030c097223 */ /* 0x080fe40000010809 */
[-C--:B------:R-:W-:Y:S02]  /*9840*/  FFMA.FTZ R0, R6, R2.reuse, -R8 ;  /* 0x0000000206007223 */ /* 0x080fe40000010808 */
[----:B------:R-:W-:Y:S01]  /*9850*/  FFMA.FTZ R3, R11, R3, R4 ;  /* 0x000000030b037223 */ /* 0x000fe20000010004 */
[----:B------:R-:W-:Y:S01]  /*9860*/  F2FP.PACK_AB R4, R14, R15 ;  /* 0x0000000f0e04723e */ /* 0x000fe200000000ff */
[----:B------:R-:W-:Y:S01]  /*9870*/  FFMA.FTZ R2, R7, R2, R5 ;  /* 0x0000000207027223 */ /* 0x000fe20000010005 */
[----:B------:R-:W-:-:S02]  /*9880*/  F2FP.PACK_AB R5, R10, R13 ;  /* 0x0000000d0a05723e */ /* 0x000fc400000000ff */
[----:B------:R-:W-:Y:S02]  /*9890*/  F2FP.PACK_AB R6, R3, R9 ;  /* 0x000000090306723e */ /* 0x000fe400000000ff */
[----:B------:R-:W-:-:S05]  /*98a0*/  F2FP.PACK_AB R7, R2, R0 ;  /* 0x000000000207723e */ /* 0x000fca00000000ff */
[----:B------:R1:W-:Y:S02]  /*98b0*/  STS.128 [R248+0x5000], R4 ;  /* 0x00500004f8007388 */ /* 0x0003e40000000c00 */
.L_x_311:
[----:B------:R-:W-:Y:S05]  /*98c0*/  BSYNC B0 ;  /* 0x0000000000007941 */ /* 0x000fea0003800000 */
.L_x_310:
[----:B------:R-:W-:-:S13]  /*98d0*/  ISETP.GE.AND P0, PT, R88, c[0x0][0x27c], PT ;  /* 0x00009f0058007a0c */ /* 0x000fda0003f06270 */
[----:B------:R-:W-:Y:S05]  /*98e0*/  @P0 BRA `(.L_x_309) ;  /* 0x0000026000000947 */ /* 0x000fea0003800000 */
[----:B-1----:R-:W1:Y:S01]  /*98f0*/  LDS.128 R4, [R249+0x5000] ;  /* 0x00500000f9047984 */ /* 0x002e620000000c00 */
        /* <DEDUP_REMOVED lines=37> */
.L_x_309:
[----:B------:R-:W-:Y:S05]  /*9b50*/  BSYNC B1 ;  /* 0x0000000000017941 */ /* 0x000fea0003800000 */
.L_x_308:
[----:B------:R-:W-:Y:S01]  /*9b60*/  IADD3 R0, R93, 0x20, RZ ;  /* 0x000000205d007810 */ /* 0x000fe20007ffe0ff */
[----:B------:R-:W-:Y:S03]  /*9b70*/  BSSY B1, `(.L_x_312) ;  /* 0x0000055000017945 */ /* 0x000fe60003800000 */
[----:B------:R-:W-:-:S13]  /*9b80*/  ISETP.GE.AND P0, PT, R0, R17, PT ;  /* 0x000000110000720c */ /* 0x000fda0003f06270 */
[----:B------:R-:W-:Y:S05]  /*9b90*/  @P0 BRA `(.L_x_313) ;  /* 0x0000052000000947 */ /* 0x000fea0003800000 */
[----:B------:R-:W-:Y:S01]  /*9ba0*/  ISETP.GE.AND P0, PT, R86, c[0x0][0x27c], PT ;  /* 0x00009f0056007a0c */ /* 0x000fe20003f06270 */
[----:B------:R-:W-:-:S12]  /*9bb0*/  BSSY B0, `(.L_x_314) ;  /* 0x0000028000007945 */ /* 0x000fd80003800000 */
        /* <DEDUP_REMOVED lines=9> */
[C---:B------:R-:W-:Y:S01]  /*9c50*/  FMUL.FTZ R13, R9.reuse, R10 ;  /* 0x0000000a090d7220 */ /* 0x040fe20000410000 */
[----:B------:R-:W-:Y:S01]  /*9c60*/  HADD2.F32 R5, -RZ, R5.H1_H1 ;  /* 0x30000005ff057230 */ /* 0x000fe20000004100 */
[----:B------:R-:W-:Y:S01]  /*9c70*/  FMUL.FTZ R14, R9, R8 ;  /* 0x00000008090e7220 */ /* 0x000fe20000410000 */
[--C-:B------:R-:W-:Y:S02]  /*9c80*/  HADD2.F32 R12, -RZ, R6.reuse.H0_H0 ;  /* 0x20000006ff0c7230 */ /* 0x100fe40000004100 */
[----:B------:R-:W-:Y:S01]  /*9c90*/  HADD2.F32 R11, -RZ, R6.H1_H1 ;  /* 0x30000006ff0b7230 */ /* 0x000fe20000004100 */
[C---:B------:R-:W-:Y:S01]  /*9ca0*/  FMUL.FTZ R9, R0.reuse, R5 ;  /* 0x0000000500097220 */ /* 0x040fe20000410000 */
[--C-:B------:R-:W-:Y:S01]  /*9cb0*/  HADD2.F32 R6, -RZ, R7.reuse.H0_H0 ;  /* 0x20000007ff067230 */ /* 0x100fe20000004100 */
[----:B------:R-:W-:Y:S01]  /*9cc0*/  FMUL.FTZ R0, R0, R4 ;  /* 0x0000000400007220 */ /* 0x000fe20000410000 */
[----:B------:R-:W-:Y:S01]  /*9cd0*/  HADD2.F32 R7, -RZ, R7.H1_H1 ;  /* 0x30000007ff077230 */ /* 0x000fe20000004100 */
[----:B------:R-:W-:-:S02]  /*9ce0*/  FFMA.FTZ R15, R3, R10, -R14 ;  /* 0x0000000a030f7223 */ /* 0x000fc4000001080e */
[----:B------:R-:W-:Y:S01]  /*9cf0*/  FFMA.FTZ R14, R3, R8, R13 ;  /* 0x00000008030e7223 */ /* 0x000fe2000001000d */
[----:B------:R-:W-:Y:S01]  /*9d00*/  HADD2.F32 R3, -RZ, R20.H1_H1 ;  /* 0x30000014ff037230 */ /* 0x000fe20000004100 */
[C---:B------:R-:W-:Y:S01]  /*9d10*/  FFMA.FTZ R13, R2.reuse, R4, -R9 ;  /* 0x00000004020d7223 */ /* 0x040fe20000010809 */
        /* <DEDUP_REMOVED lines=8> */
[C---:B------:R-:W-:Y:S02]  /*9da0*/  FFMA.FTZ R9, R3.reuse, R12, -R9 ;  /* 0x0000000c03097223 */ /* 0x040fe40000010809 */
[----:B------:R-:W-:Y:S02]  /*9db0*/  FFMA.FTZ R0, R2, R6, -R8 ;  /* 0x0000000602007223 */ /* 0x000fe40000010808 */
[----:B------:R-:W-:Y:S01]  /*9dc0*/  FFMA.FTZ R3, R3, R11, R4 ;  /* 0x0000000b03037223 */ /* 0x000fe20000010004 */
[----:B------:R-:W-:Y:S01]  /*9dd0*/  F2FP.PACK_AB R4, R14, R15 ;  /* 0x0000000f0e04723e */ /* 0x000fe200000000ff */
[----:B------:R-:W-:Y:S01]  /*9de0*/  FFMA.FTZ R2, R2, R7, R5 ;  /* 0x0000000702027223 */ /* 0x000fe20000010005 */
[----:B------:R-:W-:-:S02]  /*9df0*/  F2FP.PACK_AB R5, R10, R13 ;  /* 0x0000000d0a05723e */ /* 0x000fc400000000ff */
[----:B------:R-:W-:Y:S02]  /*9e00*/  F2FP.PACK_AB R6, R3, R9 ;  /* 0x000000090306723e */ /* 0x000fe400000000ff */
[----:B------:R-:W-:-:S05]  /*9e10*/  F2FP.PACK_AB R7, R2, R0 ;  /* 0x000000000207723e */ /* 0x000fca00000000ff */
[----:B------:R1:W-:Y:S02]  /*9e20*/  STS.128 [R248+0x6000], R4 ;  /* 0x00600004f8007388 */ /* 0x0003e40000000c00 */
.L_x_315:
[----:B------:R-:W-:Y:S05]  /*9e30*/  BSYNC B0 ;  /* 0x0000000000007941 */ /* 0x000fea0003800000 */
.L_x_314:
        /* <DEDUP_REMOVED lines=40> */
.L_x_313:
[----:B------:R-:W-:Y:S05]  /*a0c0*/  BSYNC B1 ;  /* 0x0000000000017941 */ /* 0x000fea0003800000 */
.L_x_312:
        /* <DEDUP_REMOVED lines=45> */
.L_x_319:
[----:B------:R-:W-:Y:S05]  /*a3a0*/  BSYNC B0 ;  /* 0x0000000000007941 */ /* 0x000fea0003800000 */
.L_x_318:
        /* <DEDUP_REMOVED lines=40> */
.L_x_317:
[----:B------:R-:W-:Y:S05]  /*a630*/  BSYNC B1 ;  /* 0x0000000000017941 */ /* 0x000fea0003800000 */
.L_x_316:
[----:B------:R-:W-:-:S04]  /*a640*/  IADD3 R0, R93, 0x60, RZ ;  /* 0x000000605d007810 */ /* 0x000fc80007ffe0ff */
        /* <DEDUP_REMOVED lines=43> */
.L_x_322:
[----:B------:R-:W-:Y:S05]  /*a900*/  BSYNC B0 ;  /* 0x0000000000007941 */ /* 0x000fea0003800000 */
.L_x_321:
        /* <DEDUP_REMOVED lines=39> */
[----:B------:R1:W-:Y:S01]  /*ab80*/  STS.128 [R249+0x8000], R4 ;  /* 0x00800004f9007388 */ /* 0x0003e20000000c00 */
[----:B------:R-:W-:Y:S05]  /*ab90*/  BRA `(.L_x_320) ;  /* 0x00001ac000007947 */ /* 0x000fea0003800000 */
.L_x_305:
[----:B------:R-:W-:Y:S01]  /*aba0*/  ISETP.GE.AND P0, PT, R4, R0, PT ;  /* 0x000000000400720c */ /* 0x000fe20003f06270 */
[----:B------:R-:W1:Y:S01]  /*abb0*/  SHFL.IDX PT, R15, R2, RZ, 0x1c1f ;  /* 0x001c1fff020f7589 */ /* 0x000e6200000e0000 */
[----:B------:R-:W-:Y:S01]  /*abc0*/  BSSY B0, `(.L_x_323) ;  /* 0x0000014000007945 */ /* 0x000fe20003800000 */
[----:B------:R-:W-:Y:S01]  /*abd0*/  CS2R R4, SRZ ;  /* 0x0000000000047805 */ /* 0x000fe2000001ff00 */
[----:B------:R-:W-:Y:S01]  /*abe0*/  CS2R R10, SRZ ;  /* 0x00000000000a7805 */ /* 0x000fe2000001ff00 */
[----:B------:R-:W2:Y:S01]  /*abf0*/  SHFL.IDX PT, R12, R6, RZ, 0x1c1f ;  /* 0x001c1fff060c7589 */ /* 0x000ea200000e0000 */
[----:B------:R-:W-:-:S03]  /*ac00*/  CS2R R8, SRZ ;  /* 0x0000000000087805 */ /* 0x000fc6000001ff00 */
[----:B------:R-:W3:Y:S04]  /*ac10*/  SHFL.IDX PT, R14, R3, RZ, 0x1c1f ;  /* 0x001c1fff030e7589 */ /* 0x000ee800000e0000 */
[----:B------:R4:W1:Y:S02]  /*ac20*/  SHFL.IDX PT, R13, R7, RZ, 0x1c1f ;  /* 0x001c1fff070d7589 */ /* 0x00086400000e0000 */
[----:B----4-:R-:W-:Y:S01]  /*ac30*/  CS2R R6, SRZ ;  /* 0x0000000000067805 */ /* 0x010fe2000001ff00 */
[----:B------:R-:W-:Y:S05]  /*ac40*/  @P0 BRA `(.L_x_324) ;  /* 0x000000b000000947 */ /* 0x000fea0003800000 */
[C---:B-123--:R-:W-:Y:S01]  /*ac50*/  ISETP.GE.AND P0, PT, R84.reuse, c[0x0][0x27c], PT ;  /* 0x00009f0054007a0c */ /* 0x04efe20003f06270 */
[C---:B------:R-:W-:Y:S01]  /*ac60*/  IMAD.SHL.U32 R2, R84.reuse, 0x2, RZ ;  /* 0x0000000254027824 */ /* 0x040fe200078e00ff */
[----:B------:R-:W-:Y:S01]  /*ac70*/  SHF.L.U64.HI R3, R84, 0x1, R85 ;  /* 0x0000000154037819 */ /* 0x000fe20000010255 */
[----:B------:R-:W-:-:S03]  /*ac80*/  CS2R R6, SRZ ;  /* 0x0000000000067805 */ /* 0x000fc6000001ff00 */
[-C--:B------:R-:W-:Y:S02]  /*ac90*/  IADD3 R12, P2, R12, R2.reuse, RZ ;  /* 0x000000020c0c7210 */ /* 0x080fe40007f5e0ff */
[----:B------:R-:W-:-:S03]  /*aca0*/  IADD3 R2, P1, R13, R2, RZ ;  /* 0x000000020d027210 */ /* 0x000fc60007f3e0ff */
[--C-:B------:R-:W-:Y:S02]  /*acb0*/  IMAD.X R13, R15, 0x1, R3.reuse, P2 ;  /* 0x000000010f0d7824 */ /* 0x100fe400010e0603 */
[----:B------:R-:W-:Y:S01]  /*acc0*/  IMAD.X R3, R14, 0x1, R3, P1 ;  /* 0x000000010e037824 */ /* 0x000fe200008e0603 */
[----:B------:R-:W-:Y:S05]  /*acd0*/  @P0 BRA `(.L_x_324) ;  /* 0x0000002000000947 */ /* 0x000fea0003800000 */
[----:B------:R1:W5:Y:S04]  /*ace0*/  LD.E.128 R8, [R12.64] ;  /* 0x000000080c087980 */ /* 0x000368000c101d00 */
[----:B------:R1:W5:Y:S02]  /*acf0*/  LD.E.128 R4, [R2.64] ;  /* 0x0000000802047980 */ /* 0x000364000c101d00 */
.L_x_324:
[----:B-123--:R-:W-:Y:S05]  /*ad00*/  BSYNC B0 ;  /* 0x0000000000007941 */ /* 0x00efea0003800000 */
.L_x_323:
[----:B------:R-:W-:Y:S01]  /*ad10*/  IMAD R0, R25, -0x80, R0 ;  /* 0xffffff8019007824 */ /* 0x000fe200078e0200 */
[----:B------:R-:W-:Y:S01]  /*ad20*/  ISETP.GE.AND P0, PT, R84, c[0x0][0x27c], PT ;  /* 0x00009f0054007a0c */ /* 0x000fe20003f06270 */
[--C-:B-----5:R-:W-:Y:S01]  /*ad30*/  IMAD.MOV.U32 R18, RZ, RZ, R9.reuse ;  /* 0x000000ffff127224 */ /* 0x120fe200078e0009 */
[----:B------:R-:W-:Y:S01]  /*ad40*/  SHF.R.U64 R17, R8, 0x10, R9 ;  /* 0x0000001008117819 */ /* 0x000fe20000001209 */
[----:B------:R-:W-:Y:S01]  /*ad50*/  IMAD.MOV.U32 R16, RZ, RZ, R10 ;  /* 0x000000ffff107224 */ /* 0x000fe200078e000a */
[----:B------:R-:W-:Y:S01]  /*ad60*/  IMNMX R38, R0, 0x80, PT ;  /* 0x0000008000267817 */ /* 0x000fe20003800200 */
[----:B------:R-:W-:Y:S01]  /*ad70*/  IMAD.MOV.U32 R15, RZ, RZ, R11 ;  /* 0x000000ffff0f7224 */ /* 0x000fe200078e000b */
[----:B------:R-:W-:Y:S01]  /*ad80*/  SHF.R.U32.HI R13, RZ, 0x10, R9 ;  /* 0x00000010ff0d7819 */ /* 0x000fe20000011609 */
[----:B------:R-:W-:Y:S01]  /*ad90*/  IMAD.MOV.U32 R12, RZ, RZ, R4 ;  /* 0x000000ffff0c7224 */ /* 0x000fe200078e0004 */
[----:B------:R-:W-:Y:S01]  /*ada0*/  ISETP.GE.OR P1, PT, R93, R38, P0 ;  /* 0x000000265d00720c */ /* 0x000fe20000726670 */
[----:B------:R-:W-:Y:S01]  /*adb0*/  IMAD.MOV.U32 R19, RZ, RZ, R8 ;  /* 0x000000ffff137224 */ /* 0x000fe200078e0008 */
[--C-:B------:R-:W-:Y:S01]  /*adc0*/  SHF.R.U64 R14, R10, 0x10, R11.reuse ;  /* 0x000000100a0e7819 */ /* 0x100fe2000000120b */
[----:B------:R-:W-:Y:S01]  /*add0*/  IMAD.MOV.U32 R8, RZ, RZ, R6 ;  /* 0x000000ffff087224 */ /* 0x000fe200078e0006 */
[----:B------:R-:W-:Y:S01]  /*ade0*/  SHF.R.U32.HI R10, RZ, 0x10, R11 ;  /* 0x00000010ff0a7819 */ /* 0x000fe2000001160b */
[--C-:B------:R-:W-:Y:S01]  /*adf0*/  IMAD.MOV.U32 R11, RZ, RZ, R5.reuse ;  /* 0x000000ffff0b7224 */ /* 0x100fe200078e0005 */
[----:B------:R-:W-:Y:S01]  /*ae00*/  SHF.R.U64 R9, R4, 0x10, R5 ;  /* 0x0000001004097819 */ /* 0x000fe20000001205 */
[----:B------:R-:W-:-:S04]  /*ae10*/  DEPBAR.LE SB0, 0x1 ;  /* 0x000080400000791a */ /* 0x000fc80000000000 */
[----:B------:R-:W-:Y:S01]  /*ae20*/  SHF.R.U32.HI R4, RZ, 0x10, R5 ;  /* 0x00000010ff047819 */ /* 0x000fe20000011605 */
[--C-:B------:R-:W-:Y:S01]  /*ae30*/  IMAD.MOV.U32 R5, RZ, RZ, R7.reuse ;  /* 0x000000ffff057224 */ /* 0x100fe200078e0007 */
[--C-:B------:R-:W-:Y:S01]  /*ae40*/  SHF.R.U64 R3, R6, 0x10, R7.reuse ;  /* 0x0000001006037819 */ /* 0x100fe20000001207 */
[----:B------:R-:W-:Y:S01]  /*ae50*/  BSSY B0, `(.L_x_325) ;  /* 0x0000065000007945 */ /* 0x000fe20003800000 */
[----:B------:R-:W-:Y:S02]  /*ae60*/  SHF.R.U32.HI R2, RZ, 0x10, R7 ;  /* 0x00000010ff027819 */ /* 0x000fe40000011607 */
[----:B------:R-:W-:Y:S02]  /*ae70*/  PRMT R41, R19, 0x5410, R8 ;  /* 0x0000541013297816 */ /* 0x000fe40000000008 */
        /* <DEDUP_REMOVED lines=9> */
[----:B------:R-:W2:Y:S04]  /*af10*/  LDL R22, [R1+0x38] ;  /* 0x0000380001167983 */ /* 0x000ea80000100800 */
[----:B------:R-:W3:Y:S04]  /*af20*/  LDL R21, [R1+0x3c] ;  /* 0x00003c0001157983 */ /* 0x000ee80000100800 */
[----:B------:R-:W4:Y:S04]  /*af30*/  LDL R51, [R1+0xc4] ;  /* 0x0000c40001337983 */ /* 0x000f280000100800 */
[----:B------:R-:W1:Y:S01]  /*af40*/  S2R R23, SR_TID.X ;  /* 0x0000000000177919 */ /* 0x000e620000002100 */
[----:B------:R-:W-:-:S02]  /*af50*/  IADD3 R0, R84, c[0x0][0x27c], RZ ;  /* 0x00009f0054007a10 */ /* 0x000fc40007ffe0ff */
[----:B-1----:R-:W-:-:S04]  /*af60*/  SHF.R.S32.HI R20, RZ, 0x1f, R23 ;  /* 0x0000001fff147819 */ /* 0x002fc80000011417 */
[----:B------:R-:W-:-:S04]  /*af70*/  LEA.HI R20, R20, R23, RZ, 0x5 ;  /* 0x0000001714147211 */ /* 0x000fc800078f28ff */
[----:B------:R-:W-:-:S04]  /*af80*/  SHF.R.S32.HI R20, RZ, 0x5, R20 ;  /* 0x00000005ff147819 */ /* 0x000fc80000011414 */
[----:B------:R-:W-:Y:S01]  /*af90*/  SHF.L.U32 R20, R20, 0x9, RZ ;  /* 0x0000000914147819 */ /* 0x000fe200000006ff */
[----:B------:R-:W-:Y:S02]  /*afa0*/  HADD2.F32 R2, -RZ, R39.H0_H0 ;  /* 0x20000027ff027230 */ /* 0x000fe40000004100 */
[----:B------:R-:W-:Y:S01]  /*afb0*/  HADD2.F32 R13, -RZ, R41.H0_H0 ;  /* 0x20000029ff0d7230 */ /* 0x000fe20000004100 */
[----:B--2---:R-:W-:-:S04]  /*afc0*/  LOP3.LUT R0, R22, 0x38, R0, 0xf8, !PT ;  /* 0x0000003816007812 */ /* 0x004fc800078ef800 */
[----:B---3--:R-:W-:-:S04]  /*afd0*/  LOP3.LUT R0, R0, R21, RZ, 0x3c, !PT ;  /* 0x0000001500007212 */ /* 0x008fc800078e3cff */
[----:B------:R-:W-:Y:S01]  /*afe0*/  IADD3 R0, R20, R0, RZ ;  /* 0x0000000014007210 */ /* 0x000fe20007ffe0ff */
[----:B----4-:R-:W1:Y:S03]  /*aff0*/  LDS.128 R4, [R51] ;  /* 0x0000000033047984 */ /* 0x010e660000000c00 */
[----:B------:R-:W-:-:S05]  /*b000*/  SHF.L.U32 R26, R0, 0x1, RZ ;  /* 0x00000001001a7819 */ /* 0x000fca00000006ff */
[----:B------:R-:W2:Y:S01]  /*b010*/  LDS.128 R8, [R26+0x5100] ;  /* 0x005100001a087984 */ /* 0x000ea20000000c00 */
[----:B------:R-:W-:Y:S02]  /*b020*/  HADD2.F32 R0, -RZ, R39.H1_H1 ;  /* 0x30000027ff007230 */ /* 0x000fe40000004100 */
[--C-:B-1----:R-:W-:Y:S02]  /*b030*/  HADD2.F32 R19, -RZ, R4.reuse.H0_H0 ;  /* 0x20000004ff137230 */ /* 0x102fe40000004100 */
[----:B------:R-:W-:Y:S02]  /*b040*/  HADD2.F32 R16, -RZ, R4.H1_H1 ;  /* 0x30000004ff107230 */ /* 0x000fe40000004100 */
[--C-:B------:R-:W-:Y:S02]  /*b050*/  HADD2.F32 R23, -RZ, R7.reuse.H0_H0 ;  /* 0x20000007ff177230 */ /* 0x100fe40000004100 */
[----:B--2---:R-:W-:Y:S02]  /*b060*/  HADD2.F32 R4, -RZ, R8.H0_H0 ;  /* 0x20000008ff047230 */ /* 0x004fe40000004100 */
[----:B------:R-:W-:Y:S01]  /*b070*/  HADD2.F32 R22, -RZ, R7.H1_H1 ;  /* 0x30000007ff167230 */ /* 0x000fe20000004100 */
[-C--:B------:R-:W-:Y:S01]  /*b080*/  FMUL.FTZ R7, R19, R2.reuse ;  /* 0x0000000213077220 */ /* 0x080fe20000410000 */
[--C-:B------:R-:W-:Y:S01]  /*b090*/  HADD2.F32 R15, -RZ, R11.reuse.H0_H0 ;  /* 0x2000000bff0f7230 */ /* 0x100fe20000004100 */
[----:B------:R-:W-:Y:S01]  /*b0a0*/  FMUL.FTZ R34, R4, R2 ;  /* 0x0000000204227220 */ /* 0x000fe20000410000 */
[----:B------:R-:W-:Y:S01]  /*b0b0*/  HADD2.F32 R14, -RZ, R11.H1_H1 ;  /* 0x3000000bff0e7230 */ /* 0x000fe20000004100 */
[----:B------:R-:W-:Y:S01]  /*b0c0*/  FMUL.FTZ R2, R16, R0 ;  /* 0x0000000010027220 */ /* 0x000fe20000410000 */
[----:B------:R-:W-:-:S02]  /*b0d0*/  HADD2.F32 R18, -RZ, R5.H0_H0 ;  /* 0x20000005ff127230 */ /* 0x000fc40000004100 */
[----:B------:R-:W-:Y:S02]  /*b0e0*/  HADD2.F32 R17, -RZ, R5.H1_H1 ;  /* 0x30000005ff117230 */ /* 0x000fe40000004100 */
[----:B------:R-:W-:Y:S02]  /*b0f0*/  HADD2.F32 R3, -RZ, R8.H1_H1 ;  /* 0x30000008ff037230 */ /* 0x000fe40000004100 */
[----:B------:R-:W-:Y:S02]  /*b100*/  HADD2.F32 R11, -RZ, R42.H1_H1 ;  /* 0x3000002aff0b7230 */ /* 0x000fe40000004100 */
[----:B------:R-:W-:Y:S01]  /*b110*/  HADD2.F32 R5, -RZ, R40.H0_H0 ;  /* 0x20000028ff057230 */ /* 0x000fe20000004100 */
[----:B------:R-:W-:Y:S01]  /*b120*/  FFMA.FTZ R37, R4, R13, R7 ;  /* 0x0000000d04257223 */ /* 0x000fe20000010007 */
[--C-:B------:R-:W-:Y:S01]  /*b130*/  HADD2.F32 R21, -RZ, R6.reuse.H0_H0 ;  /* 0x20000006ff157230 */ /* 0x100fe20000004100 */
[----:B------:R-:W-:Y:S01]  /*b140*/  FFMA.FTZ R36, R3, R11, R2 ;  /* 0x0000000b03247223 */ /* 0x000fe20000010002 */
[----:B------:R-:W-:-:S02]  /*b150*/  HADD2.F32 R20, -RZ, R6.H1_H1 ;  /* 0x30000006ff147230 */ /* 0x000fc40000004100 */
[--C-:B------:R-:W-:Y:S02]  /*b160*/  HADD2.F32 R8, -RZ, R10.reuse.H0_H0 ;  /* 0x2000000aff087230 */ /* 0x100fe40000004100 */
[----:B------:R-:W-:Y:S01]  /*b170*/  HADD2.F32 R12, -RZ, R10.H1_H1 ;  /* 0x3000000aff0c7230 */ /* 0x000fe20000004100 */
[-C--:B------:R-:W-:Y:S01]  /*b180*/  FMUL.FTZ R4, R18, R5.reuse ;  /* 0x0000000512047220 */ /* 0x080fe20000410000 */
[----:B------:R-:W-:Y:S01]  /*b190*/  HADD2.F32 R6, -RZ, R9.H0_H0 ;  /* 0x20000009ff067230 */ /* 0x000fe20000004100 */
[----:B------:R-:W-:Y:S01]  /*b1a0*/  FMUL.FTZ R33, R3, R0 ;  /* 0x0000000003217220 */ /* 0x000fe20000410000 */
[----:B------:R-:W-:Y:S02]  /*b1b0*/  HADD2.F32 R10, -RZ, R43.H0_H0 ;  /* 0x2000002bff0a7230 */ /* 0x000fe40000004100 */
[----:B------:R-:W-:Y:S02]  /*b1c0*/  HADD2.F32 R2, -RZ, R40.H1_H1 ;  /* 0x30000028ff027230 */ /* 0x000fe40000004100 */
[----:B------:R-:W-:Y:S01]  /*b1d0*/  HADD2.F32 R0, -RZ, R41.H1_H1 ;  /* 0x30000029ff007230 */ /* 0x000fe20000004100 */
[C---:B------:R-:W-:Y:S01]  /*b1e0*/  FMUL.FTZ R31, R6.reuse, R5 ;  /* 0x00000005061f7220 */ /* 0x040fe20000410000 */
[----:B------:R-:W-:Y:S01]  /*b1f0*/  HADD2.F32 R9, -RZ, R9.H1_H1 ;  /* 0x30000009ff097230 */ /* 0x000fe20000004100 */
[----:B------:R-:W-:Y:S01]  /*b200*/  FFMA.FTZ R35, R6, R10, R4 ;  /* 0x0000000a06237223 */ /* 0x000fe20000010004 */
[--C-:B------:R-:W-:Y:S01]  /*b210*/  HADD2.F32 R7, -RZ, R45.reuse.H0_H0 ;  /* 0x2000002dff077230 */ /* 0x100fe20000004100 */
[----:B------:R-:W-:Y:S01]  /*b220*/  FMUL.FTZ R5, R17, R2 ;  /* 0x0000000211057220 */ /* 0x000fe20000410000 */
[----:B------:R-:W-:Y:S01]  /*b230*/  HADD2.F32 R6, -RZ, R44.H0_H0 ;  /* 0x2000002cff067230 */ /* 0x000fe20000004100 */
[----:B------:R-:W-:Y:S01]  /*b240*/  FMUL.FTZ R4, R21, R0 ;  /* 0x0000000015047220 */ /* 0x000fe20000410000 */
[----:B------:R-:W-:Y:S01]  /*b250*/  HADD2.F32 R3, -RZ, R42.H0_H0 ;  /* 0x2000002aff037230 */ /* 0x000fe20000004100 */
[----:B------:R-:W-:Y:S01]  /*b260*/  FFMA.FTZ R32, R9, R7, R5 ;  /* 0x0000000709207223 */ /* 0x000fe20000010005 */
[----:B------:R-:W-:Y:S01]  /*b270*/  HADD2.F32 R5, -RZ, R45.H1_H1 ;  /* 0x3000002dff057230 */ /* 0x000fe20000004100 */
[----:B------:R-:W-:-:S02]  /*b280*/  FFMA.FTZ R30, R8, R6, R4 ;  /* 0x00000006081e7223 */ /* 0x000fc40000010004 */
[----:B------:R-:W-:Y:S01]  /*b290*/  FMUL.FTZ R29, R9, R2 ;  /* 0x00000002091d7220 */ /* 0x000fe20000410000 */
[----:B------:R-:W-:Y:S01]  /*b2a0*/  HADD2.F32 R2, -RZ, R44.H1_H1 ;  /* 0x3000002cff027230 */ /* 0x000fe20000004100 */
[----:B------:R-:W-:Y:S02]  /*b2b0*/  FMUL.FTZ R4, R20, R3 ;  /* 0x0000000314047220 */ /* 0x000fe40000410000 */
[----:B------:R-:W-:Y:S01]  /*b2c0*/  FMUL.FTZ R27, R8, R0 ;  /* 0x00000000081b7220 */ /* 0x000fe20000410000 */
[----:B------:R-:W-:Y:S01]  /*b2d0*/  HADD2.F32 R0, -RZ, R43.H1_H1 ;  /* 0x3000002bff007230 */ /* 0x000fe20000004100 */
[C---:B------:R-:W-:Y:S01]  /*b2e0*/  FFMA.FTZ R28, R12.reuse, R5, R4 ;  /* 0x000000050c1c7223 */ /* 0x040fe20000010004 */
[--C-:B------:R-:W-:Y:S01]  /*b2f0*/  HADD2.F32 R4, -RZ, R46.reuse.H1_H1 ;  /* 0x3000002eff047230 */ /* 0x100fe20000004100 */
[----:B------:R-:W-:Y:S01]  /*b300*/  FMUL.FTZ R25, R12, R3 ;  /* 0x000000030c197220 */ /* 0x000fe20000410000 */
[----:B------:R-:W-:Y:S01]  /*b310*/  HADD2.F32 R3, -RZ, R46.H0_H0 ;  /* 0x2000002eff037230 */ /* 0x000fe20000004100 */
[----:B------:R-:W-:-:S02]  /*b320*/  FMUL.FTZ R9, R23, R2 ;  /* 0x0000000217097220 */ /* 0x000fc40000410000 */
[----:B------:R-:W-:Y:S02]  /*b330*/  FMUL.FTZ R8, R22, R0 ;  /* 0x0000000016087220 */ /* 0x000fe40000410000 */
[C---:B------:R-:W-:Y:S02]  /*b340*/  FMUL.FTZ R24, R15.reuse, R2 ;  /* 0x000000020f187220 */ /* 0x040fe40000410000 */
[C---:B------:R-:W-:Y:S02]  /*b350*/  FMUL.FTZ R12, R14.reuse, R0 ;  /* 0x000000000e0c7220 */ /* 0x040fe40000410000 */
[----:B------:R-:W-:Y:S02]  /*b360*/  FFMA.FTZ R15, R15, R4, R9 ;  /* 0x000000040f0f7223 */ /* 0x000fe40000010009 */
[----:B------:R-:W-:Y:S02]  /*b370*/  FFMA.FTZ R14, R14, R3, R8 ;  /* 0x000000030e0e7223 */ /* 0x000fe40000010008 */
[----:B------:R-:W-:-:S02]  /*b380*/  FFMA.FTZ R10, R18, R10, -R31 ;  /* 0x0000000a120a7223 */ /* 0x000fc4000001081f */
[----:B------:R-:W-:Y:S02]  /*b390*/  FFMA.FTZ R9, R17, R7, -R29 ;  /* 0x0000000711097223 */ /* 0x000fe4000001081d */
[----:B------:R-:W-:Y:S02]  /*b3a0*/  FFMA.FTZ R13, R19, R13, -R34 ;  /* 0x0000000d130d7223 */ /* 0x000fe40000010822 */
[----:B------:R-:W-:Y:S02]  /*b3b0*/  FFMA.FTZ R8, R16, R11, -R33 ;  /* 0x0000000b10087223 */ /* 0x000fe40000010821 */
[----:B------:R-:W-:Y:S02]  /*b3c0*/  FFMA.FTZ R7, R21, R6, -R27 ;  /* 0x0000000615077223 */ /* 0x000fe4000001081b */
[----:B------:R-:W-:Y:S02]  /*b3d0*/  FFMA.FTZ R2, R20, R5, -R25 ;  /* 0x0000000514027223 */ /* 0x000fe40000010819 */
[----:B------:R-:W-:-:S02]  /*b3e0*/  FFMA.FTZ R0, R23, R4, -R24 ;  /* 0x0000000417007223 */ /* 0x000fc40000010818 */
[----:B------:R-:W-:Y:S01]  /*b3f0*/  FFMA.FTZ R3, R22, R3, -R12 ;  /* 0x0000000316037223 */ /* 0x000fe2000001080c */
[----:B------:R-:W-:Y:S02]  /*b400*/  F2FP.PACK_AB R9, R9, R10 ;  /* 0x0000000a0909723e */ /* 0x000fe400000000ff */
[----:B------:R-:W-:Y:S02]  /*b410*/  F2FP.PACK_AB R8, R8, R13 ;  /* 0x0000000d0808723e */ /* 0x000fe400000000ff */
[----:B------:R-:W-:Y:S02]  /*b420*/  F2FP.PACK_AB R10, R2, R7 ;  /* 0x00000007020a723e */ /* 0x000fe400000000ff */
[----:B------:R-:W-:Y:S02]  /*b430*/  F2FP.PACK_AB R11, R3, R0 ;  /* 0x00000000030b723e */ /* 0x000fe400000000ff */
[----:B------:R-:W-:Y:S02]  /*b440*/  F2FP.PACK_AB R4, R36, R37 ;  /* 0x000000252404723e */ /* 0x000fe400000000ff */
[----:B------:R-:W-:-:S02]  /*b450*/  F2FP.PACK_AB R5, R32, R35 ;  /* 0x000000232005723e */ /* 0x000fc400000000ff */
[----:B------:R-:W-:Y:S02]  /*b460*/  F2FP.PACK_AB R6, R28, R30 ;  /* 0x0000001e1c06723e */ /* 0x000fe400000000ff */
[----:B------:R-:W-:Y:S01]  /*b470*/  F2FP.PACK_AB R7, R14, R15 ;  /* 0x0000000f0e07723e */ /* 0x000fe200000000ff */
[----:B------:R1:W-:Y:S04]  /*b480*/  STS.128 [R51], R8 ;  /* 0x0000000833007388 */ /* 0x0003e80000000c00 */
[----:B------:R1:W-:Y:S02]  /*b490*/  STS.128 [R26+0x5100], R4 ;  /* 0x005100041a007388 */ /* 0x0003e40000000c00 */
.L_x_326:
[----:B------:R-:W-:Y:S05]  /*b4a0*/  BSYNC B0 ;  /* 0x0000000000007941 */ /* 0x000fea0003800000 */
.L_x_325:
[----:B------:R-:W-:Y:S01]  /*b4b0*/  IADD3 R0, R93, 0x20, RZ ;  /* 0x000000205d007810 */ /* 0x000fe20007ffe0ff */
[----:B------:R-:W-:Y:S03]  /*b4c0*/  BSSY B0, `(.L_x_327) ;  /* 0x000005d000007945 */ /* 0x000fe60003800000 */
[----:B------:R-:W-:-:S13]  /*b4d0*/  ISETP.GE.OR P1, PT, R0, R38, P0 ;  /* 0x000000260000720c */ /* 0x000fda0000726670 */
[----:B------:R-:W-:Y:S05]  /*b4e0*/  @P1 BRA `(.L_x_328) ;  /* 0x000005a000001947 */ /* 0x000fea0003800000 */
[----:B------:R-:W2:Y:S01]  /*b4f0*/  LDL R2, [R1+0x44] ;  /* 0x0000440001027983 */ /* 0x000ea20000100800 */
[C---:B------:R-:W-:Y:S02]  /*b500*/  IADD3 R3, R93.reuse, 0x20, RZ ;  /* 0x000000205d037810 */ /* 0x040fe40007ffe0ff */
[----:B-1----:R-:W-:Y:S01]  /*b510*/  IADD3 R4, R93, 0x20, RZ ;  /* 0x000000205d047810 */ /* 0x002fe20007ffe0ff */
[----:B------:R-:W3:Y:S01]  /*b520*/  LDL R51, [R1+0xd0] ;  /* 0x0000d00001337983 */ /* 0x000ee20000100800 */
[----:B------:R-:W-:Y:S02]  /*b530*/  SHF.L.U32 R3, R3, 0x6, RZ ;  /* 0x0000000603037819 */ /* 0x000fe400000006ff */
[----:B------:R-:W-:Y:S02]  /*b540*/  SHF.L.U32 R4, R4, 0x6, RZ ;  /* 0x0000000604047819 */ /* 0x000fe400000006ff */
[----:B------:R-:W-:Y:S02]  /*b550*/  LOP3.LUT R3, R3, 0x1c0, RZ, 0xc0, !PT ;  /* 0x000001c003037812 */ /* 0x000fe400078ec0ff */
[----:B------:R-:W-:-:S02]  /*b560*/  LOP3.LUT R4, R4, 0x1c0, RZ, 0xc0, !PT ;  /* 0x000001c004047812 */ /* 0x000fc400078ec0ff */
[----:B------:R-:W-:Y:S02]  /*b570*/  IADD3 R0, R84, c[0x0][0x27c], RZ ;  /* 0x00009f0054007a10 */ /* 0x000fe40007ffe0ff */
[----:B------:R-:W-:Y:S02]  /*b580*/  SHF.R.U32.HI R3, RZ, 0x3, R3 ;  /* 0x00000003ff037819 */ /* 0x000fe40000011603 */
[----:B------:R-:W-:-:S04]  /*b590*/  LOP3.LUT R0, R4, 0x38, R0, 0xf8, !PT ;  /* 0x0000003804007812 */ /* 0x000fc800078ef800 */
[----:B------:R-:W-:Y:S01]  /*b5a0*/  LOP3.LUT R0, R0, R3, RZ, 0x3c, !PT ;  /* 0x0000000300007212 */ /* 0x000fe200078e3cff */
[----:B------:R-:W-:-:S03]  /*b5b0*/  HADD2.F32 R13, -RZ, R41.H0_H0 ;  /* 0x20000029ff0d7230 */ /* 0x000fc60000004100 */
[----:B--2---:R-:W-:-:S04]  /*b5c0*/  IADD3 R0, R2, R0, RZ ;  /* 0x0000000002007210 */ /* 0x004fc80007ffe0ff */
[----:B------:R-:W-:Y:S01]  /*b5d0*/  SHF.L.U32 R26, R0, 0x1, RZ ;  /* 0x00000001001a7819 */ /* 0x000fe200000006ff */
[----:B---3--:R-:W1:Y:S04]  /*b5e0*/  LDS.128 R4, [R51] ;  /* 0x0000000033047984 */ /* 0x008e680000000c00 */
[----:B------:R-:W2:Y:S01]  /*b5f0*/  LDS.128 R8, [R26+0x5100] ;  /* 0x005100001a087984 */ /* 0x000ea20000000c00 */
[--C-:B------:R-:W-:Y:S02]  /*b600*/  HADD2.F32 R2, -RZ, R39.reuse.H0_H0 ;  /* 0x20000027ff027230 */ /* 0x100fe40000004100 */
[----:B------:R-:W-:Y:S02]  /*b610*/  HADD2.F32 R0, -RZ, R39.H1_H1 ;  /* 0x30000027ff007230 */ /* 0x000fe40000004100 */
[----:B-1----:R-:W-:-:S02]  /*b620*/  HADD2.F32 R19, -RZ, R4.H0_H0 ;  /* 0x20000004ff137230 */ /* 0x002fc40000004100 */
[----:B------:R-:W-:Y:S02]  /*b630*/  HADD2.F32 R16, -RZ, R4.H1_H1 ;  /* 0x30000004ff107230 */ /* 0x000fe40000004100 */
[----:B--2---:R-:W-:Y:S02]  /*b640*/  HADD2.F32 R4, -RZ, R8.H0_H0 ;  /* 0x20000008ff047230 */ /* 0x004fe40000004100 */
[--C-:B------:R-:W-:Y:S02]  /*b650*/  HADD2.F32 R23, -RZ, R7.reuse.H0_H0 ;  /* 0x20000007ff177230 */ /* 0x100fe40000004100 */
[----:B------:R-:W-:Y:S01]  /*b660*/  HADD2.F32 R22, -RZ, R7.H1_H1 ;  /* 0x30000007ff167230 */ /* 0x000fe20000004100 */
[C---:B------:R-:W-:Y:S01]  /*b670*/  FMUL.FTZ R7, R2.reuse, R19 ;  /* 0x0000001302077220 */ /* 0x040fe20000410000 */
        /* <DEDUP_REMOVED lines=15> */
[C---:B------:R-:W-:Y:S01]  /*b770*/  FMUL.FTZ R4, R5.reuse, R18 ;  /* 0x0000001205047220 */ /* 0x040fe20000410000 */
[----:B------:R-:W-:Y:S01]  /*b780*/  HADD2.F32 R6, -RZ, R9.H0_H0 ;  /* 0x20000009ff067230 */ /* 0x000fe20000004100 */
[----:B------:R-:W-:Y:S01]  /*b790*/  FMUL.FTZ R33, R0, R3 ;  /* 0x0000000300217220 */ /* 0x000fe20000410000 */
[----:B------:R-:W-:Y:S02]  /*b7a0*/  HADD2.F32 R10, -RZ, R43.H0_H0 ;  /* 0x2000002bff0a7230 */ /* 0x000fe40000004100 */
[----:B------:R-:W-:Y:S02]  /*b7b0*/  HADD2.F32 R2, -RZ, R40.H1_H1 ;  /* 0x30000028ff027230 */ /* 0x000fe40000004100 */
[----:B------:R-:W-:Y:S01]  /*b7c0*/  HADD2.F32 R0, -RZ, R41.H1_H1 ;  /* 0x30000029ff007230 */ /* 0x000fe20000004100 */
[-C--:B------:R-:W-:Y:S01]  /*b7d0*/  FMUL.FTZ R31, R5, R6.reuse ;  /* 0x00000006051f7220 */ /* 0x080fe20000410000 */
        /* <DEDUP_REMOVED lines=15> */
[-C--:B------:R-:W-:Y:S01]  /*b8d0*/  FFMA.FTZ R28, R5, R12.reuse, R4 ;  /* 0x0000000c051c7223 */ /* 0x080fe20000010004 */
[--C-:B------:R-:W-:Y:S01]  /*b8e0*/  HADD2.F32 R4, -RZ, R46.reuse.H1_H1 ;  /* 0x3000002eff047230 */ /* 0x100fe20000004100 */
[----:B------:R-:W-:Y:S01]  /*b8f0*/  FMUL.FTZ R25, R3, R12 ;  /* 0x0000000c03197220 */ /* 0x000fe20000410000 */
[----:B------:R-:W-:Y:S01]  /*b900*/  HADD2.F32 R3, -RZ, R46.H0_H0 ;  /* 0x2000002eff037230 */ /* 0x000fe20000004100 */
[----:B------:R-:W-:-:S02]  /*b910*/  FMUL.FTZ R9, R2, R23 ;  /* 0x0000001702097220 */ /* 0x000fc40000410000 */
[----:B------:R-:W-:Y:S02]  /*b920*/  FMUL.FTZ R8, R0, R22 ;  /* 0x0000001600087220 */ /* 0x000fe40000410000 */
[-C--:B------:R-:W-:Y:S02]  /*b930*/  FMUL.FTZ R24, R2, R15.reuse ;  /* 0x0000000f02187220 */ /* 0x080fe40000410000 */
[-C--:B------:R-:W-:Y:S02]  /*b940*/  FMUL.FTZ R12, R0, R14.reuse ;  /* 0x0000000e000c7220 */ /* 0x080fe40000410000 */
        /* <DEDUP_REMOVED lines=20> */
.L_x_328:
[----:B------:R-:W-:Y:S05]  /*ba90*/  BSYNC B0 ;  /* 0x0000000000007941 */ /* 0x000fea0003800000 */
.L_x_327:
        /* <DEDUP_REMOVED lines=94> */
.L_x_330:
[----:B------:R-:W-:Y:S05]  /*c080*/  BSYNC B0 ;  /* 0x0000000000007941 */ /* 0x000fea0003800000 */
.L_x_329:
[----:B------:R-:W-:-:S04]  /*c090*/  IADD3 R0, R93, 0x60, RZ ;  /* 0x000000605d007810 */ /* 0x000fc80007ffe0ff */
        /* <DEDUP_REMOVED lines=92> */
.L_x_320:
[----:B------:R-:W-:Y:S05]  /*c660*/  BSYNC B2 ;  /* 0x0000000000027941 */ /* 0x000fea0003800000 */
.L_x_304:
[----:B------:R-:W-:Y:S01]  /*c670*/  IMAD R0, R49, c[0x0][0x208], RZ ;  /* 0x0000820031007a24 */ /* 0x000fe200078e02ff */
[----:B------:R-:W-:-:S04]  /*c680*/  DEPBAR.LE SB0, 0x0 ;  /* 0x000080000000791a */ /* 0x000fc80000000000 */
[----:B-1----:R-:W-:Y:S01]  /*c690*/  IMAD.WIDE.U32 R2, R240, c[0x0][0x208], RZ ;  /* 0x00008200f0027a25 */ /* 0x002fe200078e00ff */
[----:B------:R-:W-:Y:S01]  /*c6a0*/  BAR.SYNC.DEFER_BLOCKING 0x0 ;  /* 0x0000000000007b1d */ /* 0x000fe20000010000 */
[----:B------:R-:W-:Y:S02]  /*c6b0*/  ISETP.GE.AND P0, PT, R244, c[0x0][0x1d4], PT ;  /* 0x00007500f4007a0c */ /* 0x000fe40003f06270 */
[----:B------:R-:W-:Y:S01]  /*c6c0*/  IMAD R0, R240, c[0x0][0x20c], R0 ;  /* 0x00008300f0007a24 */ /* 0x000fe200078e0200 */
[----:B------:R-:W-:Y:S01]  /*c6d0*/  SHF.L.U32 R37, R244, 0x1, RZ ;  /* 0x00000001f4257819 */ /* 0x000fe200000006ff */
[----:B--2---:R-:W-:Y:S01]  /*c6e0*/  IMAD.WIDE.U32 R6, R48, c[0x0][0x210], RZ ;  /* 0x0000840030067a25 */ /* 0x004fe200078e00ff */
[----:B------:R-:W-:Y:S01]  /*c6f0*/  ISETP.LT.OR P3, PT, R47, 0x1, P0 ;  /* 0x000000012f00780c */ /* 0x000fe20000761670 */
[----:B------:R-:W-:Y:S01]  /*c700*/  BSSY B0, `(.L_x_331) ;  /* 0x000018c000007945 */ /* 0x000fe20003800000 */
[----:B------:R-:W-:Y:S01]  /*c710*/  IADD3 R3, R3, R0, RZ ;  /* 0x0000000003037210 */ /* 0x000fe20007ffe0ff */
[----:B------:R-:W-:Y:S01]  /*c720*/  IMAD R0, R50, c[0x0][0x218], RZ ;  /* 0x0000860032007a24 */ /* 0x000fe200078e02ff */
[----:B------:R-:W-:Y:S01]  /*c730*/  STL.64 [R1], R6 ;  /* 0x0000000601007387 */ /* 0x000fe20000100a00 */
[----:B------:R-:W-:Y:S01]  /*c740*/  IMAD R4, R48, c[0x0][0x214], R7 ;  /* 0x0000850030047a24 */ /* 0x000fe200078e0207 */
[----:B------:R-:W-:Y:S01]  /*c750*/  ISETP.LT.OR P6, PT, R47, 0x11, P0 ;  /* 0x000000112f00780c */ /* 0x000fe200007c1670 */
[----:B------:R-:W-:Y:S01]  /*c760*/  IMAD.WIDE.U32 R2, R235, c[0x0][0x218], R2 ;  /* 0x00008600eb027a25 */ /* 0x000fe200078e0002 */
[----:B------:R-:W-:-:S02]  /*c770*/  ISETP.LT.OR P5, PT, R47, 0x21, P0 ;  /* 0x000000212f00780c */ /* 0x000fc400007a1670 */
[----:B------:R-:W-:Y:S01]  /*c780*/  STL [R1+0x8], R4 ;  /* 0x0000080401007387 */ /* 0x000fe20000100800 */
[----:B------:R-:W-:Y:S01]  /*c790*/  IMAD R0, R235, c[0x0][0x21c], R0 ;  /* 0x00008700eb007a24 */ /* 0x000fe200078e0200 */
[----:B------:R-:W-:Y:S02]  /*c7a0*/  IADD3 R2, P1, R2, R6, RZ ;  /* 0x0000000602027210 */ /* 0x000fe40007f3e0ff */
[C---:B------:R-:W-:Y:S02]  /*c7b0*/  ISETP.LT.OR P4, PT, R47.reuse, 0x31, P0 ;  /* 0x000000312f00780c */ /* 0x040fe40000781670 */
[----:B------:R-:W-:Y:S02]  /*c7c0*/  IADD3.X R3, R4, R3, R0, P1, !PT ;  /* 0x0000000304037210 */ /* 0x000fe40000ffe400 */
[----:B------:R-:W-:Y:S01]  /*c7d0*/  LEA R0, P1, R2, c[0x0][0x1f8], 0x1 ;  /* 0x00007e0002007a11 */ /* 0x000fe200078208ff */
[----:B------:R-:W-:Y:S01]  /*c7e0*/  LDSM.16.M88.4 R32, [R198] ;  /* 0x00000000c620783b */ /* 0x000fe20000000200 */
[----:B------:R-:W-:-:S02]  /*c7f0*/  ISETP.LT.OR P2, PT, R47, 0x41, P0 ;  /* 0x000000412f00780c */ /* 0x000fc40000741670 */
[----:B------:R-:W-:Y:S01]  /*c800*/  LEA.HI.X R3, R2, c[0x0][0x1fc], R3, 0x1, P1 ;  /* 0x00007f0002037a11 */ /* 0x000fe200008f0c03 */
[----:B------:R-:W-:Y:S01]  /*c810*/  LDSM.16.M88.4 R48, [R95] ;  /* 0x000000005f30783b */ /* 0x000fe20000000200 */
[----:B------:R-:W-:-:S03]  /*c820*/  SHF.L.U64.HI R36, R244, 0x1, R245 ;  /* 0x00000001f4247819 */ /* 0x000fc600000102f5 */
[----:B------:R-:W1:Y:S04]  /*c830*/  SHFL.IDX PT, R2, R0, RZ, 0x181f ;  /* 0x00181fff00027589 */ /* 0x000e6800000e0000 */
[----:B------:R-:W2:Y:S04]  /*c840*/  SHFL.IDX PT, R5, R3, RZ, 0x181f ;  /* 0x00181fff03057589 */ /* 0x000ea800000e0000 */
[----:B------:R-:W3:Y:S04]  /*c850*/  SHFL.IDX PT, R4, R0, 0x1, 0x181f ;  /* 0x00381f0000047f89 */ /* 0x000ee800000e0000 */
[----:B------:R-:W-:Y:S04]  /*c860*/  SHFL.IDX PT, R7, R3, 0x1, 0x181f ;  /* 0x00381f0003077f89 */ /* 0x000fe800000e0000 */
[----:B------:R-:W-:Y:S04]  /*c870*/  SHFL.IDX PT, R6, R0, 0x2, 0x181f ;  /* 0x00581f0000067f89 */ /* 0x000fe800000e0000 */
[----:B------:R-:W-:Y:S04]  /*c880*/  SHFL.IDX PT, R11, R3, 0x2, 0x181f ;  /* 0x00581f00030b7f89 */ /* 0x000fe800000e0000 */
[----:B------:R-:W4:Y:S01]  /*c890*/  SHFL.IDX PT, R10, R0, 0x3, 0x181f ;  /* 0x00781f00000a7f89 */ /* 0x000f2200000e0000 */
[----:B-1----:R-:W-:-:S03]  /*c8a0*/  IADD3 R2, P0, R2, R37, RZ ;  /* 0x0000002502027210 */ /* 0x002fc60007f1e0ff */
[----:B------:R-:W-:Y:S04]  /*c8b0*/  SHFL.IDX PT, R0, R0, 0x4, 0x181f ;  /* 0x00981f0000007f89 */ /* 0x000fe800000e0000 */
[----:B------:R-:W-:Y:S04]  /*c8c0*/  LDSM.16.M88.4 R28, [R198+0x2000] ;  /* 0x00200000c61c783b */ /* 0x000fe80000000200 */
[----:B------:R-:W1:Y:S01]  /*c8d0*/  SHFL.IDX PT, R12, R3, 0x3, 0x181f ;  /* 0x00781f00030c7f89 */ /* 0x000e6200000e0000 */
[----:B------:R-:W-:Y:S03]  /*c8e0*/  HMMA.16816.F32 R68, R32, R50, RZ ;  /* 0x000000322044723c */ /* 0x000fe600000018ff */
[----:B------:R2:W-:Y:S04]  /*c8f0*/  SHFL.IDX PT, R13, R3, 0x4, 0x181f ;  /* 0x00981f00030d7f89 */ /* 0x0005e800000e0000 */
[----:B------:R-:W-:Y:S04]  /*c900*/  LDSM.16.M88.4 R24, [R201] ;  /* 0x00000000c918783b */ /* 0x000fe80000000200 */
[----:B------:R-:W-:Y:S04]  /*c910*/  LDSM.16.M88.4 R52, [R202] ;  /* 0x00000000ca34783b */ /* 0x000fe80000000200 */
[----:B------:R-:W-:Y:S04]  /*c920*/  LDSM.16.M88.4 R72, [R95+0x800] ;  /* 0x000800005f48783b */ /* 0x000fe80000000200 */
[----:B------:R-:W-:Y:S04]  /*c930*/  LDSM.16.M88.4 R100, [R95+0x1000] ;  /* 0x001000005f64783b */ /* 0x000fe80000000200 */
[----:B------:R-:W-:Y:S01]  /*c940*/  LDSM.16.M88.4 R108, [R95+0x1800] ;  /* 0x001800005f6c783b */ /* 0x000fe20000000200 */
[----:B--2---:R-:W-:-:S03]  /*c950*/  IADD3.X R3, R5, R36, RZ, P0, !PT ;  /* 0x0000002405037210 */ /* 0x004fc600007fe4ff */
[----:B------:R-:W-:Y:S01]  /*c960*/  LDSM.16.M88.4 R116, [R95+0x2000] ;  /* 0x002000005f74783b */ /* 0x000fe20000000200 */
[-C--:B---3--:R-:W-:Y:S02]  /*c970*/  IADD3 R8, P0, R4, R37.reuse, RZ ;  /* 0x0000002504087210 */ /* 0x088fe40007f1e0ff */
[-C--:B----4-:R-:W-:Y:S01]  /*c980*/  IADD3 R4, P1, R10, R37.reuse, RZ ;  /* 0x000000250a047210 */ /* 0x090fe20007f3e0ff */
[----:B------:R-:W2:Y:S01]  /*c990*/  LDSM.16.M88.4 R20, [R201+0x2000] ;  /* 0x00200000c914783b */ /* 0x000ea20000000200 */
[-C--:B------:R-:W-:Y:S02]  /*c9a0*/  IADD3.X R9, R7, R36.reuse, RZ, P0, !PT ;  /* 0x0000002407097210 */ /* 0x080fe400007fe4ff */
[-C--:B------:R-:W-:Y:S01]  /*c9b0*/  IADD3 R6, P0, R6, R37.reuse, RZ ;  /* 0x0000002506067210 */ /* 0x080fe20007f1e0ff */
[----:B------:R-:W-:Y:S01]  /*c9c0*/  LDSM.16.M88.4 R96, [R206] ;  /* 0x00000000ce60783b */ /* 0x000fe20000000200 */
[-C--:B-1----:R-:W-:Y:S01]  /*c9d0*/  IADD3.X R5, R12, R36.reuse, RZ, P1, !PT ;  /* 0x000000240c057210 */ /* 0x082fe20000ffe4ff */
[----:B------:R-:W-:Y:S01]  /*c9e0*/  HMMA.16816.F32 R56, R28, R48, RZ ;  /* 0x000000301c38723c */ /* 0x000fe200000018ff */
[----:B------:R-:W-:Y:S01]  /*c9f0*/  IADD3.X R7, R11, R36, RZ, P0, !PT ;  /* 0x000000240b077210 */ /* 0x000fe200007fe4ff */
[----:B------:R-:W-:Y:S04]  /*ca00*/  LDSM.16.M88.4 R104, [R205] ;  /* 0x00000000cd68783b */ /* 0x000fe80000000200 */
[----:B------:R-:W-:Y:S04]  /*ca10*/  LDSM.16.M88.4 R112, [R204] ;  /* 0x00000000cc70783b */ /* 0x000fe80000000200 */
[----:B------:R-:W-:Y:S04]  /*ca20*/  LDSM.16.M88.4 R120, [R203] ;  /* 0x00000000cb78783b */ /* 0x000fe80000000200 */
[----:B------:R-:W-:Y:S01]  /*ca30*/  @!PT LDS RZ, [RZ] ;  /* 0x00000000fffff984 */ /* 0x000fe20000000800 */
[----:B------:R-:W-:Y:S01]  /*ca40*/  @!PT LDS RZ, [RZ] ;  /* 0x00000000fffff984 */ /* 0x000fe20000000800 */
[----:B------:R-:W-:Y:S01]  /*ca50*/  @!PT LDS RZ, [RZ] ;  /* 0x00000000fffff984 */ /* 0x000fe20000000800 */
[----:B------:R1:W-:Y:S04]  /*ca60*/  LDGSTS.E.BYPASS.LTC128B.128 [R209+0x100], [R2.64], !P3 ;  /* 0x0010000002d17fae */ /* 0x0003e8000d901d48 */
[----:B------:R3:W-:Y:S04]  /*ca70*/  LDGSTS.E.BYPASS.LTC128B.128 [R209+0x900], [R8.64], !P6 ;  /* 0x0090000008d17fae */ /* 0x0007e8000f101d48 */
[----:B------:R4:W-:Y:S04]  /*ca80*/  LDGSTS.E.BYPASS.LTC128B.128 [R209+0x1100], [R6.64], !P5 ;  /* 0x0110000006d17fae */ /* 0x0009e8000e901d48 */
[----:B------:R4:W-:Y:S01]  /*ca90*/  LDGSTS.E.BYPASS.LTC128B.128 [R209+0x1900], [R4.64], !P4 ;  /* 0x0190000004d17fae */ /* 0x0009e2000e101d48 */
[----:B--2---:R-:W-:Y:S01]  /*caa0*/  HMMA.16816.F32 R56, R20, R52, R56 ;  /* 0x000000341438723c */ /* 0x004fe20000001838 */
[----:B-1----:R-:W-:-:S07]  /*cab0*/  IADD3 R2, P0, R0, R37, RZ ;  /* 0x0000002500027210 */ /* 0x002fce0007f1e0ff */
[----:B---3--:R-:W-:Y:S01]  /*cac0*/  HMMA.16816.F32 R8, R32, R48, RZ ;  /* 0x000000302008723c */ /* 0x008fe200000018ff */
[----:B------:R-:W-:Y:S02]  /*cad0*/  IADD3.X R3, R13, R36, RZ, P0, !PT ;  /* 0x000000240d037210 */ /* 0x000fe400007fe4ff */
[----:B------:R-:W-:-:S03]  /*cae0*/  ISETP.GT.AND P0, PT, R161, R252, PT ;  /* 0x000000fca100720c */ /* 0x000fc60003f04270 */
[----:B------:R1:W-:Y:S04]  /*caf0*/  LDGSTS.E.BYPASS.LTC128B.128 [R209+0x2100], [R2.64], !P2 ;  /* 0x0210000002d17fae */ /* 0x0003e8000d101d48 */
[----:B------:R-:W-:Y:S04]  /*cb00*/  LDSM.16.M88.4 R40, [R197] ;  /* 0x00000000c528783b */ /* 0x000fe80000000200 */
[----:B------:R-:W2:Y:S04]  /*cb10*/  LDSM.16.M88.4 R16, [R199] ;  /* 0x00000000c710783b */ /* 0x000ea80000000200 */
[----:B------:R-:W3:Y:S04]  /*cb20*/  LDSM.16.M88.4 R12, [R199+0x2000] ;  /* 0x00200000c70c783b */ /* 0x000ee80000000200 */
[----:B------:R-:W-:Y:S02]  /*cb30*/  LDSM.16.M88.4 R44, [R194] ;  /* 0x00000000c22c783b */ /* 0x000fe40000000200 */
[----:B------:R-:W-:Y:S02]  /*cb40*/  HMMA.16816.F32 R60, R24, R52, R8 ;  /* 0x00000034183c723c */ /* 0x000fe40000001808 */
[----:B------:R-:W5:Y:S04]  /*cb50*/  LDSM.16.M88.4 R8, [R200] ;  /* 0x00000000c808783b */ /* 0x000f680000000200 */
[----:B----4-:R-:W4:Y:S04]  /*cb60*/  LDSM.16.M88.4 R4, [R200+0x2000] ;  /* 0x00200000c804783b */ /* 0x010f280000000200 */
[----:B------:R-:W0:Y:S11]  /*cb70*/  LDGDEPBAR ;  /* 0x00000000000079af */ /* 0x000e360000000000 */
[----:B------:R-:W-:Y:S03]  /*cb80*/  @!UPT UIADD3 URZ, URZ, URZ, URZ ;  /* 0x0000003f3f3ff290 */ /* 0x000fe6000fffe03f */
[----:B--2---:R-:W-:Y:S08]  /*cb90*/  HMMA.16816.F32 R64, R16, R40, R60 ;  /* 0x000000281040723c */ /* 0x004ff0000000183c */
[----:B------:R-:W-:Y:S08]  /*cba0*/  HMMA.16816.F32 R60, R28, R50, RZ ;  /* 0x000000321c3c723c */ /* 0x000ff000000018ff */
[----:B---3--:R-:W-:Y:S08]  /*cbb0*/  HMMA.16816.F32 R48, R12, R40, R56 ;  /* 0x000000280c30723c */ /* 0x008ff00000001838 */
[----:B------:R-:W-:Y:S08]  /*cbc0*/  HMMA.16816.F32 R56, R24, R54, R68 ;  /* 0x000000361838723c */ /* 0x000ff00000001844 */
[----:B-----5:R-:W-:Y:S08]  /*cbd0*/  HMMA.16816.F32 R68, R8, R44, R64 ;  /* 0x0000002c0844723c */ /* 0x020ff00000001840 */
[----:B------:R-:W-:Y:S08]  /*cbe0*/  HMMA.16816.F32 R64, R20, R54, R60 ;  /* 0x000000361440723c */ /* 0x000ff0000000183c */
[----:B------:R-:W-:Y:S08]  /*cbf0*/  HMMA.16816.F32 R60, R32, R72, RZ ;  /* 0x00000048203c723c */ /* 0x000ff000000018ff */
[----:B----4-:R-:W-:Y:S01]  /*cc00*/  HMMA.16816.F32 R80, R4, R44, R48 ;  /* 0x0000002c0450723c */ /* 0x010fe20000001830 */
[----:B------:R-:W2:Y:S01]  /*cc10*/  LDSM.16.M88.4 R48, [R197+0x800] ;  /* 0x00080000c530783b */ /* 0x000ea20000000200 */
[----:B------:R-:W-:-:S04]  /*cc20*/  FMUL.FTZ R0, R68, c[0x0][0x320] ;  /* 0x0000c80044007a20 */ /* 0x000fc80000410000 */
[----:B------:R3:W4:Y:S02]  /*cc30*/  MUFU.TANH R158, R0 ;  /* 0x00000000009e7308 */ /* 0x0007240000002400 */
[----:B------:R-:W-:Y:S08]  /*cc40*/  HMMA.16816.F32 R52, R16, R42, R56 ;  /* 0x0000002a1034723c */ /* 0x000ff00000001838 */
[----:B------:R-:W-:Y:S01]  /*cc50*/  HMMA.16816.F32 R56, R28, R72, RZ ;  /* 0x000000481c38723c */ /* 0x000fe200000018ff */
[----:B---3--:R-:W-:-:S07]  /*cc60*/  FMUL.FTZ R0, R69, c[0x0][0x320] ;  /* 0x0000c80045007a20 */ /* 0x008fce0000410000 */
[----:B------:R-:W-:Y:S01]  /*cc70*/  HMMA.16816.F32 R60, R24, R96, R60 ;  /* 0x00000060183c723c */ /* 0x000fe2000000183c */
[----:B------:R3:W1:Y:S07]  /*cc80*/  MUFU.TANH R157, R0 ;  /* 0x00000000009d7308 */ /* 0x00066e0000002400 */
[----:B------:R-:W-:Y:S01]  /*cc90*/  HMMA.16816.F32 R64, R12, R42, R64 ;  /* 0x0000002a0c40723c */ /* 0x000fe20000001840 */
[----:B------:R-:W5:Y:S01]  /*cca0*/  LDSM.16.M88.4 R40, [R194+0x800] ;  /* 0x00080000c228783b */ /* 0x000f620000000200 */
[----:B---3--:R-:W-:-:S04]  /*ccb0*/  FMUL.FTZ R0, R70, c[0x0][0x320] ;  /* 0x0000c80046007a20 */ /* 0x008fc80000410000 */
[----:B------:R3:W1:Y:S10]  /*ccc0*/  MUFU.TANH R156, R0 ;  /* 0x00000000009c7308 */ /* 0x0006740000002400 */
[----:B--2---:R-:W-:Y:S08]  /*ccd0*/  HMMA.16816.F32 R60, R16, R48, R60 ;  /* 0x00000030103c723c */ /* 0x004ff0000000183c */
[----:B------:R-:W-:Y:S01]  /*cce0*/  HMMA.16816.F32 R76, R4, R46, R64 ;  /* 0x0000002e044c723c */ /* 0x000fe20000001840 */
[----:B---3--:R-:W-:-:S07]  /*ccf0*/  FMUL.FTZ R0, R71, c[0x0][0x320] ;  /* 0x0000c80047007a20 */ /* 0x008fce0000410000 */
[----:B------:R-:W-:Y:S01]  /*cd00*/  HMMA.16816.F32 R68, R8, R46, R52 ;  /* 0x0000002e0844723c */ /* 0x000fe20000001834 */
[----:B------:R2:W3:Y:S07]  /*cd10*/  MUFU.TANH R155, R0 ;  /* 0x00000000009b7308 */ /* 0x0004ee0000002400 */
[----:B------:R-:W-:Y:S08]  /*cd20*/  HMMA.16816.F32 R52, R20, R96, R56 ;  /* 0x000000601434723c */ /* 0x000ff00000001838 */
[----:B------:R-:W-:Y:S01]  /*cd30*/  HMMA.16816.F32 R56, R32, R74, RZ ;  /* 0x0000004a2038723c */ /* 0x000fe200000018ff */
[----:B--2---:R-:W-:-:S04]  /*cd40*/  FMUL.FTZ R0, R80, c[0x0][0x320] ;  /* 0x0000c80050007a20 */ /* 0x004fc80000410000 */
[----:B------:R2:W1:Y:S03]  /*cd50*/  MUFU.TANH R154, R0 ;  /* 0x00000000009a7308 */ /* 0x0004660000002400 */
[----:B------:R-:W-:Y:S08]  /*cd60*/  HMMA.16816.F32 R64, R28, R74, RZ ;  /* 0x0000004a1c40723c */ /* 0x000ff000000018ff */
[----:B------:R-:W-:Y:S01]  /*cd70*/  HMMA.16816.F32 R44, R12, R48, R52 ;  /* 0x000000300c2c723c */ /* 0x000fe20000001834 */
[----:B--2---:R-:W-:-:S07]  /*cd80*/  FMUL.FTZ R0, R81, c[0x0][0x320] ;  /* 0x0000c80051007a20 */ /* 0x004fce0000410000 */
[-C--:B------:R-:W-:Y:S01]  /*cd90*/  HMMA.16816.F32 R52, R24, R98.reuse, R56 ;  /* 0x000000621834723c */ /* 0x080fe20000001838 */
[----:B------:R2:W1:Y:S07]  /*cda0*/  MUFU.TANH R153, R0 ;  /* 0x0000000000997308 */ /* 0x00046e0000002400 */
[----:B------:R-:W-:Y:S08]  /*cdb0*/  HMMA.16816.F32 R64, R20, R98, R64 ;  /* 0x000000621440723c */ /* 0x000ff00000001840 */
[----:B------:R-:W-:Y:S01]  /*cdc0*/  HMMA.16816.F32 R56, R28, R100, RZ ;  /* 0x000000641c38723c */ /* 0x000fe200000018ff */
[----:B--2---:R-:W-:-:S04]  /*cdd0*/  FMUL.FTZ R0, R82, c[0x0][0x320] ;  /* 0x0000c80052007a20 */ /* 0x004fc80000410000 */
[----:B------:R2:W1:Y:S03]  /*cde0*/  MUFU.TANH R149, R0 ;  /* 0x0000000000957308 */ /* 0x0004660000002400 */
[-C--:B------:R-:W-:Y:S08]  /*cdf0*/  HMMA.16816.F32 R52, R16, R50.reuse, R52 ;  /* 0x000000321034723c */ /* 0x080ff00000001834 */
[----:B------:R-:W-:Y:S01]  /*ce00*/  HMMA.16816.F32 R64, R12, R50, R64 ;  /* 0x000000320c40723c */ /* 0x000fe20000001840 */
[----:B------:R-:W-:Y:S01]  /*ce10*/  LDSM.16.M88.4 R48, [R194+0x1000] ;  /* 0x00100000c230783b */ /* 0x000fe20000000200 */
[----:B--2---:R-:W-:-:S06]  /*ce20*/  FMUL.FTZ R0, R83, c[0x0][0x320] ;  /* 0x0000c80053007a20 */ /* 0x004fcc0000410000 */
[C---:B-----5:R-:W-:Y:S01]  /*ce30*/  HMMA.16816.F32 R80, R4.reuse, R40, R44 ;  /* 0x000000280450723c */ /* 0x060fe2000000182c */
[----:B------:R-:W2:Y:S01]  /*ce40*/  LDSM.16.M88.4 R44, [R197+0x1000] ;  /* 0x00100000c52c783b */ /* 0x000ea20000000200 */
[----:B------:R5:W1:Y:S11]  /*ce50*/  MUFU.TANH R150, R0 ;  /* 0x0000000000967308 */ /* 0x000a760000002400 */
[----:B------:R-:W-:Y:S03]  /*ce60*/  @!UPT UIADD3 URZ, URZ, URZ, URZ ;  /* 0x0000003f3f3ff290 */ /* 0x000fe6000fffe03f */
[----:B------:R-:W-:Y:S01]  /*ce70*/  HMMA.16816.F32 R72, R4, R42, R64 ;  /* 0x0000002a0448723c */ /* 0x000fe20000001840 */
[----:B-----5:R-:W-:-:S04]  /*ce80*/  FMUL.FTZ R0, R68, c[0x0][0x320] ;  /* 0x0000c80044007a20 */ /* 0x020fc80000410000 */
[----:B------:R5:W1:Y:S03]  /*ce90*/  MUFU.TANH R152, R0 ;  /* 0x0000000000987308 */ /* 0x000a660000002400 */
        /* <DEDUP_REMOVED lines=8> */
[----:B--2---:R-:W-:Y:S01]  /*cf20*/  HMMA.16816.F32 R64, R12, R46, R64 ;  /* 0x0000002e0c40723c */ /* 0x004fe20000001840 */
[----:B-----5:R-:W-:-:S07]  /*cf30*/  FMUL.FTZ R0, R71, c[0x0][0x320] ;  /* 0x0000c80047007a20 */ /* 0x020fce0000410000 */
[----:B------:R-:W-:Y:S01]  /*cf40*/  HMMA.16816.F32 R68, R8, R40, R60 ;  /* 0x000000280844723c */ /* 0x000fe2000000183c */
[----:B------:R2:W1:Y:S07]  /*cf50*/  MUFU.TANH R147, R0 ;  /* 0x0000000000937308 */ /* 0x00046e0000002400 */
[----:B------:R-:W-:Y:S01]  /*cf60*/  HMMA.16816.F32 R60, R32, R100, RZ ;  /* 0x00000064203c723c */ /* 0x000fe200000018ff */
[----:B--2---:R-:W-:-:S04]  /*cf70*/  FMUL.FTZ R0, R76, c[0x0][0x320] ;  /* 0x0000c8004c007a20 */ /* 0x004fc80000410000 */
[----:B------:R2:W1:Y:S11]  /*cf80*/  MUFU.TANH R146, R0 ;  /* 0x0000000000927308 */ /* 0x0004760000002400 */
[----:B------:R-:W-:Y:S08]  /*cf90*/  @!UPT UIADD3 URZ, URZ, URZ, URZ ;  /* 0x0000003f3f3ff290 */ /* 0x000ff0000fffe03f */
[----:B------:R-:W-:Y:S01]  /*cfa0*/  HMMA.16816.F32 R60, R24, R104, R60 ;  /* 0x00000068183c723c */ /* 0x000fe2000000183c */
[----:B--2---:R-:W-:-:S04]  /*cfb0*/  FMUL.FTZ R0, R77, c[0x0][0x320] ;  /* 0x0000c8004d007a20 */ /* 0x004fc80000410000 */
[----:B------:R2:W1:Y:S11]  /*cfc0*/  MUFU.TANH R145, R0 ;  /* 0x0000000000917308 */ /* 0x0004760000002400 */
[----:B------:R-:W-:Y:S08]  /*cfd0*/  @!UPT UIADD3 URZ, URZ, URZ, URZ ;  /* 0x0000003f3f3ff290 */ /* 0x000ff0000fffe03f */
[----:B------:R-:W-:Y:S01]  /*cfe0*/  HMMA.16816.F32 R60, R16, R44, R60 ;  /* 0x0000002c103c723c */ /* 0x000fe2000000183c */
[----:B--2---:R-:W-:-:S04]  /*cff0*/  FMUL.FTZ R0, R78, c[0x0][0x320] ;  /* 0x0000c8004e007a20 */ /* 0x004fc80000410000 */
[----:B------:R2:W1:Y:S02]  /*d000*/  MUFU.TANH R141, R0 ;  /* 0x00000000008d7308 */ /* 0x0004640000002400 */
[----:B--2---:R-:W-:-:S06]  /*d010*/  FMUL.FTZ R0, R79, c[0x0][0x320] ;  /* 0x0000c8004f007a20 */ /* 0x004fcc0000410000 */
[----:B------:R2:W1:Y:S02]  /*d020*/  MUFU.TANH R142, R0 ;  /* 0x00000000008e7308 */ /* 0x0004640000002400 */
[----:B--2---:R-:W-:-:S06]  /*d030*/  FMUL.FTZ R0, R68, c[0x0][0x320] ;  /* 0x0000c80044007a20 */ /* 0x004fcc0000410000 */
[----:B------:R2:W1:Y:S02]  /*d040*/  MUFU.TANH R144, R0 ;  /* 0x0000000000907308 */ /* 0x0004640000002400 */
[----:B--2---:R-:W-:-:S06]  /*d050*/  FMUL.FTZ R0, R69, c[0x0][0x320] ;  /* 0x0000c80045007a20 */ /* 0x004fcc0000410000 */
[----:B------:R2:W1:Y:S02]  /*d060*/  MUFU.TANH R143, R0 ;  /* 0x00000000008f7308 */ /* 0x0004640000002400 */
[----:B--2---:R-:W-:-:S06]  /*d070*/  FMUL.FTZ R0, R70, c[0x0][0x320] ;  /* 0x0000c80046007a20 */ /* 0x004fcc0000410000 */
[----:B------:R2:W1:Y:S02]  /*d080*/  MUFU.TANH R140, R0 ;  /* 0x00000000008c7308 */ /* 0x0004640000002400 */
[----:B--2---:R-:W-:Y:S02]  /*d090*/  FMUL.FTZ R0, R71, c[0x0][0x320] ;  /* 0x0000c80047007a20 */ /* 0x004fe40000410000 */
[----:B------:R-:W-:Y:S04]  /*d0a0*/  HMMA.16816.F32 R68, R8, R42, R52 ;  /* 0x0000002a0844723c */ /* 0x000fe80000001834 */
[----:B------:R2:W1:Y:S04]  /*d0b0*/  MUFU.TANH R139, R0 ;  /* 0x00000000008b7308 */ /* 0x0004680000002400 */
[----:B------:R-:W-:Y:S08]  /*d0c0*/  HMMA.16816.F32 R52, R20, R104, R56 ;  /* 0x000000681434723c */ /* 0x000ff00000001838 */
[----:B------:R-:W-:Y:S01]  /*d0d0*/  HMMA.16816.F32 R56, R32, R102, RZ ;  /* 0x000000662038723c */ /* 0x000fe200000018ff */
[----:B--2---:R-:W-:-:S04]  /*d0e0*/  FMUL.FTZ R0, R80, c[0x0][0x320] ;  /* 0x0000c80050007a20 */ /* 0x004fc80000410000 */
[----:B------:R2:W1:Y:S11]  /*d0f0*/  MUFU.TANH R138, R0 ;  /* 0x00000000008a7308 */ /* 0x0004760000002400 */
[----:B------:R-:W-:Y:S01]  /*d100*/  HMMA.16816.F32 R40, R12, R44, R52 ;  /* 0x0000002c0c28723c */ /* 0x000fe20000001834 */
[----:B--2---:R-:W-:-:S07]  /*d110*/  FMUL.FTZ R0, R81, c[0x0][0x320] ;  /* 0x0000c80051007a20 */ /* 0x004fce0000410000 */
[----:B------:R-:W-:Y:S01]  /*d120*/  HMMA.16816.F32 R52, R24, R106, R56 ;  /* 0x0000006a1834723c */ /* 0x000fe20000001838 */
[----:B------:R2:W1:Y:S07]  /*d130*/  MUFU.TANH R137, R0 ;  /* 0x0000000000897308 */ /* 0x00046e0000002400 */
[----:B------:R-:W-:Y:S08]  /*d140*/  HMMA.16816.F32 R56, R28, R108, RZ ;  /* 0x0000006c1c38723c */ /* 0x000ff000000018ff */
[----:B------:R-:W-:Y:S01]  /*d150*/  HMMA.16816.F32 R76, R4, R48, R40 ;  /* 0x00000030044c723c */ /* 0x000fe20000001828 */
[----:B--2---:R-:W-:-:S04]  /*d160*/  FMUL.FTZ R0, R82, c[0x0][0x320] ;  /* 0x0000c80052007a20 */ /* 0x004fc80000410000 */
[----:B------:R2:W1:Y:S03]  /*d170*/  MUFU.TANH R133, R0 ;  /* 0x0000000000857308 */ /* 0x0004660000002400 */
[----:B------:R-:W-:Y:S01]  /*d180*/  HMMA.16816.F32 R40, R16, R46, R52 ;  /* 0x0000002e1028723c */ /* 0x000fe20000001834 */
[----:B------:R-:W5:Y:S07]  /*d190*/  LDSM.16.M88.4 R52, [R197+0x1800] ;  /* 0x00180000c534783b */ /* 0x000f6e0000000200 */
[----:B------:R-:W-:Y:S01]  /*d1a0*/  HMMA.16816.F32 R44, R20, R112, R56 ;  /* 0x00000070142c723c */ /* 0x000fe20000001838 */
[----:B--2---:R-:W-:-:S04]  /*d1b0*/  FMUL.FTZ R0, R83, c[0x0][0x320] ;  /* 0x0000c80053007a20 */ /* 0x004fc80000410000 */
[----:B------:R2:W1:Y:S02]  /*d1c0*/  MUFU.TANH R134, R0 ;  /* 0x0000000000867308 */ /* 0x0004640000002400 */
[----:B--2---:R-:W-:-:S06]  /*d1d0*/  FMUL.FTZ R0, R68, c[0x0][0x320] ;  /* 0x0000c80044007a20 */ /* 0x004fcc0000410000 */
[----:B------:R2:W1:Y:S11]  /*d1e0*/  MUFU.TANH R136, R0 ;  /* 0x0000000000887308 */ /* 0x0004760000002400 */
[----:B-----5:R-:W-:Y:S01]  /*d1f0*/  HMMA.16816.F32 R44, R12, R52, R44 ;  /* 0x000000340c2c723c */ /* 0x020fe2000000182c */
[----:B--2---:R-:W-:-:S04]  /*d200*/  FMUL.FTZ R0, R69, c[0x0][0x320] ;  /* 0x0000c80045007a20 */ /* 0x004fc80000410000 */
[----:B------:R2:W1:Y:S02]  /*d210*/  MUFU.TANH R135, R0 ;  /* 0x0000000000877308 */ /* 0x0004640000002400 */
[----:B--2---:R-:W-:-:S06]  /*d220*/  FMUL.FTZ R0, R70, c[0x0][0x320] ;  /* 0x0000c80046007a20 */ /* 0x004fcc0000410000 */
[----:B------:R2:W1:Y:S02]  /*d230*/  MUFU.TANH R132, R0 ;  /* 0x0000000000847308 */ /* 0x0004640000002400 */
[----:B--2---:R-:W-:Y:S02]  /*d240*/  FMUL.FTZ R0, R71, c[0x0][0x320] ;  /* 0x0000c80047007a20 */ /* 0x004fe40000410000 */
[----:B------:R-:W-:Y:S04]  /*d250*/  HMMA.16816.F32 R68, R8, R48, R60 ;  /* 0x000000300844723c */ /* 0x000fe8000000183c */
[----:B------:R2:W1:Y:S04]  /*d260*/  MUFU.TANH R131, R0 ;  /* 0x0000000000837308 */ /* 0x0004680000002400 */
        /* <DEDUP_REMOVED lines=10> */
[----:B------:R2:W1:Y:S03]  /*d310*/  MUFU.TANH R125, R0 ;  /* 0x00000000007d7308 */ /* 0x0004660000002400 */
[----:B------:R-:W-:Y:S01]  /*d320*/  HMMA.16816.F32 R60, R28, R110, RZ ;  /* 0x0000006e1c3c723c */ /* 0x000fe200000018ff */
[----:B--2---:R-:W-:-:S07]  /*d330*/  FMUL.FTZ R0, R75, c[0x0][0x320] ;  /* 0x0000c8004b007a20 */ /* 0x004fce0000410000 */
[----:B------:R-:W-:Y:S01]  /*d340*/  HMMA.16816.F32 R72, R4, R50, R64 ;  /* 0x000000320448723c */ /* 0x000fe20000001840 */
[----:B------:R2:W1:Y:S11]  /*d350*/  MUFU.TANH R126, R0 ;  /* 0x00000000007e7308 */ /* 0x0004760000002400 */
[----:B------:R-:W-:Y:S04]  /*d360*/  @!UPT UIADD3 URZ, URZ, URZ, URZ ;  /* 0x0000003f3f3ff290 */ /* 0x000fe8000fffe03f */
[----:B------:R-:W-:Y:S08]  /*d370*/  HMMA.16816.F32 R64, R20, R114, R60 ;  /* 0x000000721440723c */ /* 0x000ff0000000183c */
[----:B------:R-:W-:Y:S01]  /*d380*/  HMMA.16816.F32 R60, R32, R116, RZ ;  /* 0x00000074203c723c */ /* 0x000fe200000018ff */
[----:B--2---:R-:W-:-:S04]  /*d390*/  FMUL.FTZ R0, R68, c[0x0][0x320] ;  /* 0x0000c80044007a20 */ /* 0x004fc80000410000 */
[----:B------:R2:W1:Y:S02]  /*d3a0*/  MUFU.TANH R128, R0 ;  /* 0x0000000000807308 */ /* 0x0004640000002400 */
[----:B--2---:R-:W-:Y:S11]  /*d3b0*/  FMUL.FTZ R0, R69, c[0x0][0x320] ;  /* 0x0000c80045007a20 */ /* 0x004ff60000410000 */
[----:B------:R-:W-:Y:S06]  /*d3c0*/  @!UPT UIADD3 URZ, URZ, URZ, URZ ;  /* 0x0000003f3f3ff290 */ /* 0x000fec000fffe03f */
[----:B------:R-:W-:Y:S01]  /*d3d0*/  HMMA.16816.F32 R60, R24, R120, R60 ;  /* 0x00000078183c723c */ /* 0x000fe2000000183c */
[----:B------:R2:W1:Y:S02]  /*d3e0*/  MUFU.TANH R127, R0 ;  /* 0x00000000007f7308 */ /* 0x0004640000002400 */
[----:B--2---:R-:W-:-:S06]  /*d3f0*/  FMUL.FTZ R0, R70, c[0x0][0x320] ;  /* 0x0000c80046007a20 */ /* 0x004fcc0000410000 */
[----:B------:R2:W1:Y:S02]  /*d400*/  MUFU.TANH R124, R0 ;  /* 0x00000000007c7308 */ /* 0x0004640000002400 */
[----:B--2---:R-:W-:Y:S02]  /*d410*/  FMUL.FTZ R0, R71, c[0x0][0x320] ;  /* 0x0000c80047007a20 */ /* 0x004fe40000410000 */
[----:B------:R-:W-:Y:S01]  /*d420*/  HMMA.16816.F32 R68, R8, R50, R40 ;  /* 0x000000320844723c */ /* 0x000fe20000001828 */
[----:B------:R-:W2:Y:S03]  /*d430*/  LDSM.16.M88.4 R40, [R194+0x1800] ;  /* 0x00180000c228783b */ /* 0x000ea60000000200 */
        /* <DEDUP_REMOVED lines=15> */
[C---:B--2---:R-:W-:Y:S01]  /*d530*/  HMMA.16816.F32 R76, R4.reuse, R40, R44 ;  /* 0x00000028044c723c */ /* 0x044fe2000000182c */
[----:B------:R-:W2:Y:S01]  /*d540*/  LDSM.16.M88.4 R44, [R197+0x2000] ;  /* 0x00200000c52c783b */ /* 0x000ea20000000200 */
[----:B------:R5:W1:Y:S11]  /*d550*/  MUFU.TANH R101, R0 ;  /* 0x0000000000657308 */ /* 0x000a760000002400 */
[----:B------:R-:W-:Y:S03]  /*d560*/  @!UPT UIADD3 URZ, URZ, URZ, URZ ;  /* 0x0000003f3f3ff290 */ /* 0x000fe6000fffe03f */
[----:B------:R-:W-:Y:S08]  /*d570*/  HMMA.16816.F32 R64, R4, R42, R52 ;  /* 0x0000002a0440723c */ /* 0x000ff00000001834 */
[----:B------:R-:W-:Y:S01]  /*d580*/  HMMA.16816.F32 R52, R28, R118, RZ ;  /* 0x000000761c34723c */ /* 0x000fe200000018ff */
[----:B-----5:R-:W-:-:S04]  /*d590*/  FMUL.FTZ R0, R68, c[0x0][0x320] ;  /* 0x0000c80044007a20 */ /* 0x020fc80000410000 */
[----:B------:R5:W1:Y:S02]  /*d5a0*/  MUFU.TANH R106, R0 ;  /* 0x00000000006a7308 */ /* 0x000a640000002400 */
[----:B-----5:R-:W-:Y:S11]  /*d5b0*/  FMUL.FTZ R0, R69, c[0x0][0x320] ;  /* 0x0000c80045007a20 */ /* 0x020ff60000410000 */
[----:B------:R-:W-:Y:S06]  /*d5c0*/  @!UPT UIADD3 URZ, URZ, URZ, URZ ;  /* 0x0000003f3f3ff290 */ /* 0x000fec000fffe03f */
[----:B------:R-:W-:Y:S01]  /*d5d0*/  HMMA.16816.F32 R32, R20, R122, R52 ;  /* 0x0000007a1420723c */ /* 0x000fe20000001834 */
        /* <DEDUP_REMOVED lines=15> */
[----:B-----5:R-:W-:-:S04]  /*d6d0*/  FMUL.FTZ R0, R74, c[0x0][0x320] ;  /* 0x0000c8004a007a20 */ /* 0x020fc80000410000 */
[----:B------:R2:W1:Y:S03]  /*d6e0*/  MUFU.TANH R92, R0 ;  /* 0x00000000005c7308 */ /* 0x0004660000002400 */
        /* <DEDUP_REMOVED lines=10> */
[----:B------:R-:W-:Y:S01]  /*d790*/  HMMA.16816.F32 R68, R8, R42, R48 ;  /* 0x0000002a0844723c */ /* 0x000fe20000001830 */
[----:B------:R-:W2:Y:S03]  /*d7a0*/  LDSM.16.M88.4 R48, [R194+0x2000] ;  /* 0x00200000c230783b */ /* 0x000ea60000000200 */
[----:B------:R5:W1:Y:S01]  /*d7b0*/  MUFU.TANH R91, R0 ;  /* 0x00000000005b7308 */ /* 0x000a620000002400 */
[----:B------:R-:W-:-:S04]  /*d7c0*/  DEPBAR.LE SB0, 0x0 ;  /* 0x000080000000791a */ /* 0x000fc80000000000 */
[C---:B------:R-:W-:Y:S08]  /*d7d0*/  HMMA.16816.F32 R40, R16.reuse, R44, R60 ;  /* 0x0000002c1028723c */ /* 0x040ff0000000183c */
[----:B------:R-:W-:Y:S01]  /*d7e0*/  HMMA.16816.F32 R16, R16, R46, R24 ;  /* 0x0000002e1010723c */ /* 0x000fe20000001818 */
[----:B-----5:R-:W-:-:S04]  /*d7f0*/  FMUL.FTZ R0, R76, c[0x0][0x320] ;  /* 0x0000c8004c007a20 */ /* 0x020fc80000410000 */
[----:B------:R5:W1:Y:S02]  /*d800*/  MUFU.TANH R89, R0 ;  /* 0x0000000000597308 */ /* 0x000a640000002400 */
[----:B-----5:R-:W-:-:S09]  /*d810*/  FMUL.FTZ R0, R77, c[0x0][0x320] ;  /* 0x0000c8004d007a20 */ /* 0x020fd20000410000 */
[-C--:B--2---:R-:W-:Y:S01]  /*d820*/  HMMA.16816.F32 R40, R8, R48.reuse, R40 ;  /* 0x000000300828723c */ /* 0x084fe20000001828 */
[----:B------:R2:W1:Y:S07]  /*d830*/  MUFU.TANH R83, R0 ;  /* 0x0000000000537308 */ /* 0x00046e0000002400 */
[----:B------:R-:W-:Y:S08]  /*d840*/  HMMA.16816.F32 R20, R4, R48, R28 ;  /* 0x000000300414723c */ /* 0x000ff0000000181c */
[----:B------:R-:W-:Y:S01]  /*d850*/  HMMA.16816.F32 R8, R8, R50, R16 ;  /* 0x000000320808723c */ /* 0x000fe20000001810 */
[----:B--2---:R-:W-:-:S04]  /*d860*/  FMUL.FTZ R0, R78, c[0x0][0x320] ;  /* 0x0000c8004e007a20 */ /* 0x004fc80000410000 */
        /* <DEDUP_REMOVED lines=51> */
[----:B------:R2:W1:Y:S01]  /*dba0*/  MUFU.TANH R19, R0 ;  /* 0x0000000000137308 */ /* 0x0004620000002400 */
[----:B------:R-:W-:Y:S06]  /*dbb0*/  BAR.SYNC.DEFER_BLOCKING 0x0 ;  /* 0x0000000000007b1d */ /* 0x000fec0000010000 */
[----:B------:R-:W-:Y:S05]  /*dbc0*/  @!P0 BRA `(.L_x_332) ;  /* 0x000003f000008947 */ /* 0x000fea0003800000 */
[----:B---34-:R-:W-:Y:S01]  /*dbd0*/  ISETP.NE.AND P3, PT, R162, 0x1, PT ;  /* 0x00000001a200780c */ /* 0x018fe20003f65270 */
[----:B------:R-:W-:Y:S01]  /*dbe0*/  IMAD.MOV.U32 R235, RZ, RZ, RZ ;  /* 0x000000ffffeb7224 */ /* 0x000fe200078e00ff */
[C---:B-1----:R-:W-:Y:S02]  /*dbf0*/  IADD3 R2, R251.reuse, R159, R167 ;  /* 0x0000009ffb027210 */ /* 0x042fe40007ffe0a7 */
[----:B------:R-:W-:-:S02]  /*dc00*/  ISETP.GT.AND P0, PT, R251, 0x4f, PT ;  /* 0x0000004ffb00780c */ /* 0x000fc40003f04270 */
[----:B------:R-:W-:-:S05]  /*dc10*/  IADD3 R2, R2, -0x50, RZ ;  /* 0xffffffb002027810 */ /* 0x000fca0007ffe0ff */
[----:B--2---:R-:W-:Y:S02]  /*dc20*/  IMAD.MOV.U32 R0, RZ, RZ, R2 ;  /* 0x000000ffff007224 */ /* 0x004fe400078e0002 */
[----:B------:R-:W-:-:S05]  /*dc30*/  @P3 IMAD.HI.U32 R3, R2, c[0x0][0x2bc], RZ ;  /* 0x0000af0002033a27 */ /* 0x000fca00078e00ff */
        /* <DEDUP_REMOVED lines=23> */
.L_x_427:
        /* <DEDUP_REMOVED lines=24> */
.L_x_428:
        /* <DEDUP_REMOVED lines=9> */
.L_x_332:
[----:B---34-:R-:W-:Y:S05]  /*dfc0*/  BSYNC B0 ;  /* 0x0000000000007941 */ /* 0x018fea0003800000 */
.L_x_331:
[----:B--2---:R-:W2:Y:S04]  /*dfd0*/  LDL R0, [R1+0x74] ;  /* 0x0000740001007983 */ /* 0x004ea80000100800 */
[----:B------:R-:W0:Y:S01]  /*dfe0*/  LDGDEPBAR ;  /* 0x00000000000079af */ /* 0x000e220000000000 */
[----:B--2---:R-:W-:-:S05]  /*dff0*/  IMAD.IADD R0, R160, 0x1, -R0 ;  /* 0x00000001a0007824 */ /* 0x004fca00078e0a00 */
[C---:B------:R-:W-:Y:S02]  /*e000*/  ISETP.GT.AND P0, PT, R0.reuse, 0x1, PT ;  /* 0x000000010000780c */ /* 0x040fe40003f04270 */
[----:B------:R-:W-:Y:S02]  /*e010*/  ISETP.GT.AND P1, PT, R0, RZ, PT ;  /* 0x000000ff0000720c */ /* 0x000fe40003f24270 */
[----:B-1----:R-:W-:Y:S02]  /*e020*/  FSEL R40, R150, -INF , P0 ;  /* 0xff80000096287808 */ /* 0x002fe40000000000 */
[----:B------:R-:W-:Y:S02]  /*e030*/  FSEL R27, R153, -INF , P0 ;  /* 0xff800000991b7808 */ /* 0x000fe40000000000 */
[----:B------:R-:W-:Y:S02]  /*e040*/  FSEL R17, R155, -INF , P0 ;  /* 0xff8000009b117808 */ /* 0x000fe40000000000 */
[----:B------:R-:W-:-:S02]  /*e050*/  FSEL R10, R157, -INF , P0 ;  /* 0xff8000009d0a7808 */ /* 0x000fc40000000000 */
        /* <DEDUP_REMOVED lines=28> */
[C---:B------:R-:W-:Y:S02]  /*e220*/  ISETP.GT.AND P4, PT, R0.reuse, 0x29, PT ;  /* 0x000000290000780c */ /* 0x040fe40003f84270 */
[----:B------:R-:W-:-:S02]  /*e230*/  ISETP.GT.AND P3, PT, R0, 0x18, PT ;  /* 0x000000180000780c */ /* 0x000fc40003f64270 */
[----:B------:R-:W-:Y:S02]  /*e240*/  ISETP.GT.AND P0, PT, R0, 0x30, PT ;  /* 0x000000300000780c */ /* 0x000fe40003f04270 */
        /* <DEDUP_REMOVED lines=28> */
[----:B------:R-:W-:-:S02]  /*e410*/  ISETP.GT.AND P6, PT, R0, 0x38, PT ;  /* 0x000000380000780c */ /* 0x000fc40003fc4270 */
[C---:B------:R-:W-:Y:S02]  /*e420*/  ISETP.GT.AND P5, PT, R0.reuse, 0x39, PT ;  /* 0x000000390000780c */ /* 0x040fe40003fa4270 */
[C---:B------:R-:W-:Y:S02]  /*e430*/  ISETP.GT.AND P3, PT, R0.reuse, 0x40, PT ;  /* 0x000000400000780c */ /* 0x040fe40003f64270 */
[C---:B------:R-:W-:Y:S02]  /*e440*/  ISETP.GT.AND P2, PT, R0.reuse, 0x41, PT ;  /* 0x000000410000780c */ /* 0x040fe40003f44270 */
[C---:B------:R-:W-:Y:S02]  /*e450*/  ISETP.GT.AND P1, PT, R0.reuse, 0x48, PT ;  /* 0x000000480000780c */ /* 0x040fe40003f24270 */
[C---:B------:R-:W-:Y:S02]  /*e460*/  ISETP.GT.AND P0, PT, R0.reuse, 0x49, PT ;  /* 0x000000490000780c */ /* 0x040fe40003f04270 */
[----:B------:R-:W-:-:S02]  /*e470*/  ISETP.GT.AND P4, PT, R0, 0x31, PT ;  /* 0x000000310000780c */ /* 0x000fc40003f84270 */
        /* <DEDUP_REMOVED lines=44> */
[----:B------:R-:W-:Y:S02]  /*e740*/  FSEL R106, R83, -INF , P4 ;  /* 0xff800000536a7808 */ /* 0x000fe40002000000 */
[----:B------:R-:W-:Y:S02]  /*e750*/  FSEL R118, R80, -INF , P4 ;  /* 0xff80000050767808 */ /* 0x000fe40002000000 */
[----:B------:R-:W-:Y:S02]  /*e760*/  FSEL R83, R91, -INF , P4 ;  /* 0xff8000005b537808 */ /* 0x000fe40002000000 */
[----:B------:R-:W-:-:S02]  /*e770*/  FSEL R64, R97, -INF , P4 ;  /* 0xff80000061407808 */ /* 0x000fc40002000000 */
[----:B------:R-:W-:Y:S02]  /*e780*/  FMNMX.FTZ R0, R65, R0, !PT ;  /* 0x0000000041007209 */ /* 0x000fe40007810000 */
[----:B------:R-:W-:Y:S02]  /*e790*/  FMNMX.FTZ R2, R90, R2, !PT ;  /* 0x000000025a027209 */ /* 0x000fe40007810000 */
[----:B------:R-:W-:Y:S02]  /*e7a0*/  FMNMX.FTZ R3, R108, R3, !PT ;  /* 0x000000036c037209 */ /* 0x000fe40007810000 */
[----:B------:R-:W-:Y:S02]  /*e7b0*/  FMNMX.FTZ R7, R120, R7, !PT ;  /* 0x0000000778077209 */ /* 0x000fe40007810000 */
[----:B------:R-:W-:Y:S02]  /*e7c0*/  FSEL R117, R63, -INF , P6 ;  /* 0xff8000003f757808 */ /* 0x000fe40003000000 */
[----:B------:R-:W-:-:S02]  /*e7d0*/  FSEL R105, R68, -INF , P6 ;  /* 0xff80000044697808 */ /* 0x000fc40003000000 */
[----:B------:R-:W-:Y:S02]  /*e7e0*/  FSEL R82, R76, -INF , P6 ;  /* 0xff8000004c527808 */ /* 0x000fe40003000000 */
[----:B------:R-:W-:Y:S02]  /*e7f0*/  FSEL R63, R81, -INF , P6 ;  /* 0xff800000513f7808 */ /* 0x000fe40003000000 */
[----:B------:R-:W-:Y:S02]  /*e800*/  FMNMX.FTZ R0, R64, R0, !PT ;  /* 0x0000000040007209 */ /* 0x000fe40007810000 */
[----:B------:R-:W-:Y:S02]  /*e810*/  FMNMX.FTZ R2, R83, R2, !PT ;  /* 0x0000000253027209 */ /* 0x000fe40007810000 */
[----:B------:R-:W-:Y:S02]  /*e820*/  FMNMX.FTZ R3, R106, R3, !PT ;  /* 0x000000036a037209 */ /* 0x000fe40007810000 */
[----:B------:R-:W-:-:S02]  /*e830*/  FMNMX.FTZ R7, R118, R7, !PT ;  /* 0x0000000776077209 */ /* 0x000fc40007810000 */
[----:B------:R-:W-:Y:S02]  /*e840*/  FSEL R115, R62, -INF , P5 ;  /* 0xff8000003e737808 */ /* 0x000fe40002800000 */
[----:B------:R-:W-:Y:S02]  /*e850*/  FSEL R104, R69, -INF , P5 ;  /* 0xff80000045687808 */ /* 0x000fe40002800000 */
[----:B------:R-:W-:Y:S02]  /*e860*/  FSEL R81, R70, -INF , P5 ;  /* 0xff80000046517808 */ /* 0x000fe40002800000 */
[----:B------:R-:W-:Y:S02]  /*e870*/  FSEL R62, R79, -INF , P5 ;  /* 0xff8000004f3e7808 */ /* 0x000fe40002800000 */
        /* <DEDUP_REMOVED lines=36> */
[----:B------:R-:W-:Y:S02]  /*eac0*/  FMNMX.FTZ R4, R56, R0, !PT ;  /* 0x0000000038047209 */ /* 0x000fe40007810000 */
[----:B------:R-:W-:-:S02]  /*ead0*/  FMNMX.FTZ R5, R58, R2, !PT ;  /* 0x000000023a057209 */ /* 0x000fc40007810000 */
[----:B------:R-:W-:Y:S02]  /*eae0*/  FMNMX.FTZ R6, R89, R3, !PT ;  /* 0x0000000359067209 */ /* 0x000fe40007810000 */
[----:B------:R-:W-:Y:S01]  /*eaf0*/  FMNMX.FTZ R7, R103, R7, !PT ;  /* 0x0000000767077209 */ /* 0x000fe20007810000 */
        /* <DEDUP_REMOVED lines=11> */
[----:B------:R-:W3:Y:S04]  /*ebb0*/  SHFL.BFLY PT, R6, R3, 0x1, 0x1f ;  /* 0x0c201f0003067f89 */ /* 0x000ee800000e0000 */
[----:B------:R4:W4:Y:S01]  /*ebc0*/  SHFL.BFLY PT, R8, R7, 0x1, 0x1f ;  /* 0x0c201f0007087f89 */ /* 0x00092200000e0000 */
[----:B-1----:R-:W-:Y:S02]  /*ebd0*/  FMNMX.FTZ R71, R0, R4, !PT ;  /* 0x0000000400477209 */ /* 0x002fe40007810000 */
[----:B--2---:R-:W-:Y:S02]  /*ebe0*/  FMNMX.FTZ R70, R2, R5, !PT ;  /* 0x0000000502467209 */ /* 0x004fe40007810000 */
[----:B---3--:R-:W-:Y:S02]  /*ebf0*/  FMNMX.FTZ R69, R3, R6, !PT ;  /* 0x0000000603457209 */ /* 0x008fe40007810000 */
.L_x_429:
[C---:B------:R-:W-:Y:S01]  /*ec00*/  FMUL.FTZ R0, R71.reuse, c[0x0][0x2d0] ;  /* 0x0000b40047007a20 */ /* 0x040fe20000410000 */
[----:B------:R-:W-:Y:S01]  /*ec10*/  FSETP.NEU.FTZ.AND P0, PT, R71, -INF , PT ;  /* 0xff8000004700780b */ /* 0x000fe20003f1d000 */
[----:B------:R-:W-:Y:S01]  /*ec20*/  FMUL.FTZ R3, R70, c[0x0][0x2d0] ;  /* 0x0000b40046037a20 */ /* 0x000fe20000410000 */
[----:B----4-:R-:W-:Y:S01]  /*ec30*/  FMNMX.FTZ R68, R8, R7, !PT ;  /* 0x0000000708447209 */ /* 0x010fe20007810000 */
[----:B------:R-:W-:Y:S01]  /*ec40*/  WARPSYNC 0xffffffff ;  /* 0xffffffff00007948 */ /* 0x000fe20003800000 */
[----:B------:R-:W-:Y:S01]  /*ec50*/  FSEL R4, R0, RZ, P0 ;  /* 0x000000ff00047208 */ /* 0x000fe20000000000 */
[----:B------:R-:W1:Y:S01]  /*ec60*/  LDSM.16.MT88.4 R48, [R192] ;  /* 0x00000000c030783b */ /* 0x000e620000004200 */
[----:B------:R-:W-:-:S03]  /*ec70*/  FSETP.NEU.FTZ.AND P0, PT, R70, -INF , PT ;  /* 0xff8000004600780b */ /* 0x000fc60003f1d000 */
[--C-:B------:R-:W-:Y:S01]  /*ec80*/  FFMA.FTZ R0, R9, c[0x0][0x2d0], -R4.reuse ;  /* 0x0000b40009007a23 */ /* 0x100fe20000010804 */
[----:B------:R-:W-:Y:S01]  /*ec90*/  FSEL R3, R3, RZ, P0 ;  /* 0x000000ff03037208 */ /* 0x000fe20000000000 */
[--C-:B------:R-:W-:Y:S01]  /*eca0*/  FFMA.FTZ R2, R16, c[0x0][0x2d0], -R4.reuse ;  /* 0x0000b40010027a23 */ /* 0x100fe20000010804 */
[----:B------:R-:W-:Y:S01]  /*ecb0*/  FSETP.NEU.FTZ.AND P0, PT, R69, -INF , PT ;  /* 0xff8000004500780b */ /* 0x000fe20003f1d000 */
[----:B------:R2:W-:Y:S01]  /*ecc0*/  MUFU.EX2 R166, R0 ;  /* 0x0000000000a67308 */ /* 0x0005e20000000800 */
[----:B------:R-:W3:Y:S01]  /*ecd0*/  LDSM.16.MT88.4 R44, [R196] ;  /* 0x00000000c42c783b */ /* 0x000ee20000004200 */
[----:B------:R-:W-:Y:S02]  /*ece0*/  FFMA.FTZ R5, R26, c[0x0][0x2d0], -R3 ;  /* 0x0000b4001a057a23 */ /* 0x000fe40000010803 */
[--C-:B------:R-:W-:Y:S02]  /*ecf0*/  FFMA.FTZ R109, R73, c[0x0][0x2d0], -R4.reuse ;  /* 0x0000b400496d7a23 */ /* 0x100fe40000010804 */
[----:B------:R-:W-:-:S02]  /*ed00*/  FFMA.FTZ R97, R72, c[0x0][0x2d0], -R4 ;  /* 0x0000b40048617a23 */ /* 0x000fc40000010804 */
[----:B------:R4:W-:Y:S01]  /*ed10*/  MUFU.EX2 R224, R2 ;  /* 0x0000000200e07308 */ /* 0x0009e20000000800 */
[--C-:B------:R-:W-:Y:S02]  /*ed20*/  FFMA.FTZ R96, R67, c[0x0][0x2d0], -R4.reuse ;  /* 0x0000b40043607a23 */ /* 0x100fe40000010804 */
[--C-:B------:R-:W-:Y:S02]  /*ed30*/  FFMA.FTZ R91, R66, c[0x0][0x2d0], -R4.reuse ;  /* 0x0000b400425b7a23 */ /* 0x100fe40000010804 */
[--C-:B------:R-:W-:Y:S02]  /*ed40*/  FFMA.FTZ R150, R65, c[0x0][0x2d0], -R4.reuse ;  /* 0x0000b40041967a23 */ /* 0x100fe40000010804 */
[--C-:B------:R-:W-:Y:S01]  /*ed50*/  FFMA.FTZ R149, R64, c[0x0][0x2d0], -R4.reuse ;  /* 0x0000b40040957a23 */ /* 0x100fe20000010804 */
[----:B------:R5:W-:Y:S01]  /*ed60*/  MUFU.EX2 R221, R5 ;  /* 0x0000000500dd7308 */ /* 0x000be20000000800 */
[--C-:B--2---:R-:W-:Y:S02]  /*ed70*/  FFMA.FTZ R0, R10, c[0x0][0x2d0], -R4.reuse ;  /* 0x0000b4000a007a23 */ /* 0x104fe40000010804 */
[----:B------:R-:W-:-:S02]  /*ed80*/  FFMA.FTZ R148, R63, c[0x0][0x2d0], -R4 ;  /* 0x0000b4003f947a23 */ /* 0x000fc40000010804 */
[--C-:B------:R-:W-:Y:S02]  /*ed90*/  FFMA.FTZ R123, R62, c[0x0][0x2d0], -R4.reuse ;  /* 0x0000b4003e7b7a23 */ /* 0x100fe40000010804 */
[--C-:B------:R-:W-:Y:S01]  /*eda0*/  FFMA.FTZ R171, R61, c[0x0][0x2d0], -R4.reuse ;  /* 0x0000b4003dab7a23 */ /* 0x100fe20000010804 */
[----:B------:R2:W-:Y:S01]  /*edb0*/  MUFU.EX2 R165, R0 ;  /* 0x0000000000a57308 */ /* 0x0005e20000000800 */
[----:B----4-:R-:W-:Y:S02]  /*edc0*/  FMUL.FTZ R2, R69, c[0x0][0x2d0] ;  /* 0x0000b40045027a20 */ /* 0x010fe40000410000 */
[--C-:B------:R-:W-:Y:S02]  /*edd0*/  FFMA.FTZ R175, R59, c[0x0][0x2d0], -R4.reuse ;  /* 0x0000b4003baf7a23 */ /* 0x100fe40000010804 */
[--C-:B------:R-:W-:Y:S01]  /*ede0*/  FFMA.FTZ R174, R57, c[0x0][0x2d0], -R4.reuse ;  /* 0x0000b40039ae7a23 */ /* 0x100fe20000010804 */
[----:B------:R-:W-:Y:S01]  /*edf0*/  FSEL R2, R2, RZ, P0 ;  /* 0x000000ff02027208 */ /* 0x000fe20000000000 */
[----:B------:R-:W-:Y:S01]  /*ee00*/  FFMA.FTZ R173, R56, c[0x0][0x2d0], -R4 ;  /* 0x0000b40038ad7a23 */ /* 0x000fe20000010804 */
[----:B------:R-:W-:Y:S01]  /*ee10*/  FSETP.NEU.FTZ.AND P0, PT, R68, -INF , PT ;  /* 0xff8000004400780b */ /* 0x000fe20003f1d000 */
[----:B------:R-:W-:Y:S01]  /*ee20*/  FFMA.FTZ R177, R58, c[0x0][0x2d0], -R3 ;  /* 0x0000b4003ab17a23 */ /* 0x000fe20000010803 */
[----:B------:R-:W-:Y:S01]  /*ee30*/  MUFU.EX2 R109, R109 ;  /* 0x0000006d006d7308 */ /* 0x000fe20000000800 */
[----:B-----5:R-:W-:-:S02]  /*ee40*/  FFMA.FTZ R5, R35, c[0x0][0x2d0], -R2 ;  /* 0x0000b40023057a23 */ /* 0x020fc40000010802 */
[--C-:B------:R-:W-:Y:S02]  /*ee50*/  FFMA.FTZ R159, R108, c[0x0][0x2d0], -R2.reuse ;  /* 0x0000b4006c9f7a23 */ /* 0x100fe40000010802 */
[----:B------:R-:W-:Y:S02]  /*ee60*/  FFMA.FTZ R181, R92, c[0x0][0x2d0], -R2 ;  /* 0x0000b4005cb57a23 */ /* 0x000fe40000010802 */
[----:B--2---:R-:W-:Y:S01]  /*ee70*/  FFMA.FTZ R0, R11, c[0x0][0x2d0], -R4 ;  /* 0x0000b4000b007a23 */ /* 0x004fe20000010804 */
[----:B------:R2:W-:Y:S01]  /*ee80*/  MUFU.EX2 R219, R5 ;  /* 0x0000000500db7308 */ /* 0x0005e20000000800 */
[----:B------:R-:W-:Y:S02]  /*ee90*/  FFMA.FTZ R172, R60, c[0x0][0x2d0], -R3 ;  /* 0x0000b4003cac7a23 */ /* 0x000fe40000010803 */
[--C-:B------:R-:W-:Y:S02]  /*eea0*/  FFMA.FTZ R65, R99, c[0x0][0x2d0], -R2.reuse ;  /* 0x0000b40063417a23 */ /* 0x100fe40000010802 */
[----:B------:R-:W-:-:S02]  /*eeb0*/  FFMA.FTZ R64, R101, c[0x0][0x2d0], -R2 ;  /* 0x0000b40065407a23 */ /* 0x000fc40000010802 */
[--C-:B------:R-:W-:Y:S01]  /*eec0*/  FFMA.FTZ R158, R106, c[0x0][0x2d0], -R2.reuse ;  /* 0x0000b4006a9e7a23 */ /* 0x100fe20000010802 */
[----:B------:R4:W-:Y:S01]  /*eed0*/  MUFU.EX2 R168, R0 ;  /* 0x0000000000a87308 */ /* 0x0009e20000000800 */
[--C-:B------:R-:W-:Y:S02]  /*eee0*/  FFMA.FTZ R157, R105, c[0x0][0x2d0], -R2.reuse ;  /* 0x0000b400699d7a23 */ /* 0x100fe40000010802 */
[--C-:B------:R-:W-:Y:S02]  /*eef0*/  FFMA.FTZ R156, R104, c[0x0][0x2d0], -R2.reuse ;  /* 0x0000b400689c7a23 */ /* 0x100fe40000010802 */
[--C-:B------:R-:W-:Y:S02]  /*ef00*/  FFMA.FTZ R183, R100, c[0x0][0x2d0], -R2.reuse ;  /* 0x0000b40064b77a23 */ /* 0x100fe40000010802 */
[--C-:B------:R-:W-:Y:S01]  /*ef10*/  FFMA.FTZ R182, R98, c[0x0][0x2d0], -R2.reuse ;  /* 0x0000b40062b67a23 */ /* 0x100fe20000010802 */
[----:B------:R-:W-:Y:S01]  /*ef20*/  MUFU.EX2 R189, R97 ;  /* 0x0000006100bd7308 */ /* 0x000fe20000000800 */
[----:B--2---:R-:W-:-:S02]  /*ef30*/  FFMA.FTZ R5, R36, c[0x0][0x2d0], -R2 ;  /* 0x0000b40024057a23 */ /* 0x004fc40000010802 */
[----:B------:R-:W-:Y:S02]  /*ef40*/  FFMA.FTZ R180, R89, c[0x0][0x2d0], -R2 ;  /* 0x0000b40059b47a23 */ /* 0x000fe40000010802 */
[--C-:B------:R-:W-:Y:S02]  /*ef50*/  FFMA.FTZ R66, R74, c[0x0][0x2d0], -R3.reuse ;  /* 0x0000b4004a427a23 */ /* 0x100fe40000010803 */
[--C-:B------:R-:W-:Y:S01]  /*ef60*/  FFMA.FTZ R79, R75, c[0x0][0x2d0], -R3.reuse ;  /* 0x0000b4004b4f7a23 */ /* 0x100fe20000010803 */
[----:B------:R-:W-:Y:S01]  /*ef70*/  MUFU.EX2 R227, R5 ;  /* 0x0000000500e37308 */ /* 0x000fe20000000800 */
[----:B----4-:R-:W-:Y:S02]  /*ef80*/  FFMA.FTZ R0, R12, c[0x0][0x2d0], -R4 ;  /* 0x0000b4000c007a23 */ /* 0x010fe40000010804 */
        /* <DEDUP_REMOVED lines=9> */
[----:B------:R-:W-:-:S02]  /*f020*/  FFMA.FTZ R169, R76, c[0x0][0x2d0], -R3 ;  /* 0x0000b4004ca97a23 */ /* 0x000fc40000010803 */
[----:B--2---:R-:W-:-:S05]  /*f030*/  FFMA.FTZ R0, R13, c[0x0][0x2d0], -R4 ;  /* 0x0000b4000d007a23 */ /* 0x004fca0000010804 */
[----:B------:R-:W-:Y:S08]  /*f040*/  MUFU.EX2 R213, R91 ;  /* 0x0000005b00d57308 */ /* 0x000ff00000000800 */
[----:B------:R2:W-:Y:S08]  /*f050*/  MUFU.EX2 R187, R0 ;  /* 0x0000000000bb7308 */ /* 0x0005f00000000800 */
[----:B------:R-:W-:Y:S01]  /*f060*/  MUFU.EX2 R188, R78 ;  /* 0x0000004e00bc7308 */ /* 0x000fe20000000800 */
[----:B--2---:R-:W-:-:S07]  /*f070*/  FFMA.FTZ R0, R14, c[0x0][0x2d0], -R4 ;  /* 0x0000b4000e007a23 */ /* 0x004fce0000010804 */
[----:B------:R-:W-:Y:S08]  /*f080*/  MUFU.EX2 R212, R77 ;  /* 0x0000004d00d47308 */ /* 0x000ff00000000800 */
[----:B------:R2:W4:Y:S08]  /*f090*/  MUFU.EX2 R222, R0 ;  /* 0x0000000000de7308 */ /* 0x0005300000000800 */
[----:B------:R-:W-:Y:S01]  /*f0a0*/  MUFU.EX2 R91, R173 ;  /* 0x000000ad005b7308 */ /* 0x000fe20000000800 */
[----:B--2---:R-:W-:Y:S01]  /*f0b0*/  FFMA.FTZ R0, R18, c[0x0][0x2d0], -R4 ;  /* 0x0000b40012007a23 */ /* 0x004fe20000010804 */
[----:B----4-:R-:W-:-:S06]  /*f0c0*/  F2FP.PACK_AB R12, R222, R187 ;  /* 0x000000bbde0c723e */ /* 0x010fcc00000000ff */
[----:B------:R2:W4:Y:S02]  /*f0d0*/  MUFU.EX2 R226, R0 ;  /* 0x0000000000e27308 */ /* 0x0005240000000800 */
[----:B--2---:R-:W-:Y:S01]  /*f0e0*/  FFMA.FTZ R0, R15, c[0x0][0x2d0], -R3 ;  /* 0x0000b4000f007a23 */ /* 0x004fe20000010803 */
[----:B----4-:R-:W-:-:S05]  /*f0f0*/  F2FP.PACK_AB R14, R226, R224 ;  /* 0x000000e0e20e723e */ /* 0x010fca00000000ff */
[----:B------:R2:W-:Y:S02]  /*f100*/  MUFU.EX2 R162, R0 ;  /* 0x0000000000a27308 */ /* 0x0005e40000000800 */
[----:B--2---:R-:W-:-:S06]  /*f110*/  FFMA.FTZ R0, R17, c[0x0][0x2d0], -R3 ;  /* 0x0000b40011007a23 */ /* 0x004fcc0000010803 */
[----:B------:R2:W4:Y:S02]  /*f120*/  MUFU.EX2 R161, R0 ;  /* 0x0000000000a17308 */ /* 0x0005240000000800 */
[----:B--2---:R-:W-:Y:S01]  /*f130*/  FFMA.FTZ R0, R20, c[0x0][0x2d0], -R3 ;  /* 0x0000b40014007a23 */ /* 0x004fe20000010803 */
[----:B------:R-:W-:-:S05]  /*f140*/  F2FP.PACK_AB R20, R165, R166 ;  /* 0x000000a6a514723e */ /* 0x000fca00000000ff */
[----:B------:R2:W-:Y:S02]  /*f150*/  MUFU.EX2 R164, R0 ;  /* 0x0000000000a47308 */ /* 0x0005e40000000800 */
[----:B--2---:R-:W-:Y:S01]  /*f160*/  FFMA.FTZ R0, R21, c[0x0][0x2d0], -R3 ;  /* 0x0000b40015007a23 */ /* 0x004fe20000010803 */
[----:B----4-:R-:W-:-:S05]  /*f170*/  F2FP.PACK_AB R21, R161, R162 ;  /* 0x000000a2a115723e */ /* 0x010fca00000000ff */
[----:B------:R2:W4:Y:S02]  /*f180*/  MUFU.EX2 R167, R0 ;  /* 0x0000000000a77308 */ /* 0x0005240000000800 */
[----:B--2---:R-:W-:Y:S01]  /*f190*/  FFMA.FTZ R0, R22, c[0x0][0x2d0], -R3 ;  /* 0x0000b40016007a23 */ /* 0x004fe20000010803 */
[----:B------:R-:W-:-:S05]  /*f1a0*/  F2FP.PACK_AB R22, R176, R168 ;  /* 0x000000a8b016723e */ /* 0x000fca00000000ff */
[----:B------:R2:W-:Y:S02]  /*f1b0*/  MUFU.EX2 R186, R0 ;  /* 0x0000000000ba7308 */ /* 0x0005e40000000800 */
[----:B--2---:R-:W-:Y:S01]  /*f1c0*/  FFMA.FTZ R0, R23, c[0x0][0x2d0], -R3 ;  /* 0x0000b40017007a23 */ /* 0x004fe20000010803 */
[----:B----4-:R-:W-:-:S05]  /*f1d0*/  F2FP.PACK_AB R23, R167, R164 ;  /* 0x000000a4a717723e */ /* 0x010fca00000000ff */
[----:B------:R2:W4:Y:S02]  /*f1e0*/  MUFU.EX2 R220, R0 ;  /* 0x0000000000dc7308 */ /* 0x0005240000000800 */
[----:B-1----:R-:W-:Y:S01]  /*f1f0*/  HMMA.16816.F32 R8, R20, R48, RZ ;  /* 0x000000301408723c */ /* 0x002fe200000018ff */
[----:B--2---:R-:W-:Y:S01]  /*f200*/  FFMA.FTZ R0, R28, c[0x0][0x2d0], -R3 ;  /* 0x0000b4001c007a23 */ /* 0x004fe20000010803 */
[----:B----4-:R-:W-:Y:S01]  /*f210*/  F2FP.PACK_AB R13, R220, R186 ;  /* 0x000000badc0d723e */ /* 0x010fe200000000ff */
[----:B------:R-:W-:-:S03]  /*f220*/  FADD.FTZ R3, R166, R165 ;  /* 0x000000a5a6037221 */ /* 0x000fc60000010000 */
[----:B------:R1:W2:Y:S01]  /*f230*/  MUFU.EX2 R223, R0 ;  /* 0x0000000000df7308 */ /* 0x0002a20000000800 */
[----:B------:R-:W-:-:S04]  /*f240*/  FADD.FTZ R3, R168, R3 ;  /* 0x00000003a8037221 */ /* 0x000fc80000010000 */
[----:B------:R-:W-:-:S03]  /*f250*/  FADD.FTZ R76, R176, R3 ;  /* 0x00000003b04c7221 */ /* 0x000fc60000010000 */
[----:B------:R-:W-:Y:S01]  /*f260*/  MUFU.EX2 R168, R121 ;  /* 0x0000007900a87308 */ /* 0x000fe20000000800 */
[----:B-1----:R-:W-:Y:S01]  /*f270*/  FFMA.FTZ R0, R25, c[0x0][0x2d0], -R2 ;  /* 0x0000b40019007a23 */ /* 0x002fe20000010802 */
[----:B--2---:R-:W-:-:S06]  /*f280*/  F2FP.PACK_AB R15, R223, R221 ;  /* 0x000000dddf0f723e */ /* 0x004fcc00000000ff */
[----:B------:R-:W-:Y:S08]  /*f290*/  MUFU.EX2 R176, R152 ;  /* 0x0000009800b07308 */ /* 0x000ff00000000800 */
[----:B------:R1:W-:Y:S08]  /*f2a0*/  MUFU.EX2 R155, R0 ;  /* 0x00000000009b7308 */ /* 0x0003f00000000800 */
[----:B------:R-:W-:Y:S01]  /*f2b0*/  MUFU.EX2 R165, R157 ;  /* 0x0000009d00a57308 */ /* 0x000fe20000000800 */
[----:B-1----:R-:W-:-:S07]  /*f2c0*/  FFMA.FTZ R0, R27, c[0x0][0x2d0], -R2 ;  /* 0x0000b4001b007a23 */ /* 0x002fce0000010802 */
[----:B------:R-:W-:Y:S08]  /*f2d0*/  MUFU.EX2 R166, R156 ;  /* 0x0000009c00a67308 */ /* 0x000ff00000000800 */
[----:B------:R1:W2:Y:S02]  /*f2e0*/  MUFU.EX2 R154, R0 ;  /* 0x00000000009a7308 */ /* 0x0002a40000000800 */
[----:B-1----:R-:W-:Y:S01]  /*f2f0*/  FFMA.FTZ R0, R30, c[0x0][0x2d0], -R2 ;  /* 0x0000b4001e007a23 */ /* 0x002fe20000010802 */
[----:B--2---:R-:W-:-:S05]  /*f300*/  F2FP.PACK_AB R16, R154, R155 ;  /* 0x0000009b9a10723e */ /* 0x004fca00000000ff */
[----:B------:R1:W-:Y:S02]  /*f310*/  MUFU.EX2 R160, R0 ;  /* 0x0000000000a07308 */ /* 0x0003e40000000800 */
[--C-:B-1----:R-:W-:Y:S02]  /*f320*/  FFMA.FTZ R0, R31, c[0x0][0x2d0], -R2.reuse ;  /* 0x0000b4001f007a23 */ /* 0x102fe40000010802 */
[----:B------:R-:W1:Y:S04]  /*f330*/  LDSM.16.MT88.4 R28, [R196+0x800] ;  /* 0x00080000c41c783b */ /* 0x000e680000004200 */
[----:B------:R2:W4:Y:S02]  /*f340*/  MUFU.EX2 R163, R0 ;  /* 0x0000000000a37308 */ /* 0x0005240000000800 */
[----:B--2---:R-:W-:Y:S01]  /*f350*/  FFMA.FTZ R0, R32, c[0x0][0x2d0], -R2 ;  /* 0x0000b40020007a23 */ /* 0x004fe20000010802 */
[----:B----4-:R-:W-:-:S05]  /*f360*/  F2FP.PACK_AB R18, R163, R160 ;  /* 0x000000a0a312723e */ /* 0x010fca00000000ff */
[----:B------:R2:W-:Y:S02]  /*f370*/  MUFU.EX2 R185, R0 ;  /* 0x0000000000b97308 */ /* 0x0005e40000000800 */
[----:B--2---:R-:W-:-:S06]  /*f380*/  FFMA.FTZ R0, R33, c[0x0][0x2d0], -R2 ;  /* 0x0000b40021007a23 */ /* 0x004fcc0000010802 */
[----:B------:R2:W-:Y:S02]  /*f390*/  MUFU.EX2 R217, R0 ;  /* 0x0000000000d97308 */ /* 0x0005e40000000800 */
[----:B--2---:R-:W-:-:S05]  /*f3a0*/  FMUL.FTZ R0, R68, c[0x0][0x2d0] ;  /* 0x0000b40044007a20 */ /* 0x004fca0000410000 */
[----:B------:R-:W-:-:S05]  /*f3b0*/  FSEL R0, R0, RZ, P0 ;  /* 0x000000ff00007208 */ /* 0x000fca0000000000 */
[--C-:B------:R-:W-:Y:S02]  /*f3c0*/  FFMA.FTZ R5, R37, c[0x0][0x2d0], -R0.reuse ;  /* 0x0000b40025057a23 */ /* 0x100fe40000010800 */
[--C-:B------:R-:W-:Y:S01]  /*f3d0*/  FFMA.FTZ R6, R52, c[0x0][0x2d0], -R0.reuse ;  /* 0x0000b40034067a23 */ /* 0x100fe20000010800 */
[----:B---3--:R-:W-:Y:S01]  /*f3e0*/  HMMA.16816.F32 R36, R20, R44, RZ ;  /* 0x0000002c1424723c */ /* 0x008fe200000018ff */
[----:B------:R2:W-:Y:S01]  /*f3f0*/  MUFU.EX2 R153, R5 ;  /* 0x0000000500997308 */ /* 0x0005e20000000800 */
[--C-:B------:R-:W-:Y:S02]  /*f400*/  FFMA.FTZ R178, R111, c[0x0][0x2d0], -R0.reuse ;  /* 0x0000b4006fb27a23 */ /* 0x100fe40000010800 */
[--C-:B------:R-:W-:Y:S02]  /*f410*/  FFMA.FTZ R111, R110, c[0x0][0x2d0], -R0.reuse ;  /* 0x0000b4006e6f7a23 */ /* 0x100fe40000010800 */
[--C-:B------:R-:W-:Y:S02]  /*f420*/  FFMA.FTZ R108, R117, c[0x0][0x2d0], -R0.reuse ;  /* 0x0000b400756c7a23 */ /* 0x100fe40000010800 */
[--C-:B------:R-:W-:Y:S01]  /*f430*/  FFMA.FTZ R92, R115, c[0x0][0x2d0], -R0.reuse ;  /* 0x0000b400735c7a23 */ /* 0x100fe20000010800 */
[----:B------:R-:W-:Y:S01]  /*f440*/  MUFU.EX2 R215, R6 ;  /* 0x0000000600d77308 */ /* 0x000fe20000000800 */
[----:B------:R-:W-:-:S02]  /*f450*/  FFMA.FTZ R179, R113, c[0x0][0x2d0], -R0 ;  /* 0x0000b40071b37a23 */ /* 0x000fc40000010800 */
[--C-:B------:R-:W-:Y:S02]  /*f460*/  FFMA.FTZ R110, R103, c[0x0][0x2d0], -R0.reuse ;  /* 0x0000b400676e7a23 */ /* 0x100fe40000010800 */
[----:B--2---:R-:W-:-:S03]  /*f470*/  FFMA.FTZ R5, R40, c[0x0][0x2d0], -R0 ;  /* 0x0000b40028057a23 */ /* 0x004fc60000010800 */
[----:B------:R-:W-:Y:S07]  /*f480*/  MUFU.EX2 R92, R92 ;  /* 0x0000005c005c7308 */ /* 0x000fee0000000800 */
[----:B-1----:R-:W-:Y:S01]  /*f490*/  HMMA.16816.F32 R144, R12, R28, R36 ;  /* 0x0000001c0c90723c */ /* 0x002fe20000001824 */
[----:B------:R-:W-:Y:S01]  /*f4a0*/  LDSM.16.MT88.4 R36, [R193+0x800] ;  /* 0x00080000c124783b */ /* 0x000fe20000004200 */
[----:B------:R1:W2:Y:S02]  /*f4b0*/  MUFU.EX2 R151, R5 ;  /* 0x0000000500977308 */ /* 0x0002a40000000800 */
[----:B-1----:R-:W-:Y:S01]  /*f4c0*/  FFMA.FTZ R5, R42, c[0x0][0x2d0], -R0 ;  /* 0x0000b4002a057a23 */ /* 0x002fe20000010800 */
[----:B--2---:R-:W-:Y:S01]  /*f4d0*/  F2FP.PACK_AB R17, R151, R153 ;  /* 0x000000999711723e */ /* 0x004fe200000000ff */
[----:B------:R-:W-:-:S04]  /*f4e0*/  FADD.FTZ R89, R153, R151 ;  /* 0x0000009799597221 */ /* 0x000fc80000010000 */
[----:B------:R1:W-:Y:S08]  /*f4f0*/  MUFU.EX2 R184, R5 ;  /* 0x0000000500b87308 */ /* 0x0003f00000000800 */
[----:B------:R-:W-:Y:S01]  /*f500*/  MUFU.EX2 R151, R65 ;  /* 0x0000004100977308 */ /* 0x000fe20000000800 */
[--C-:B-1----:R-:W-:Y:S02]  /*f510*/  FFMA.FTZ R5, R43, c[0x0][0x2d0], -R0.reuse ;  /* 0x0000b4002b057a23 */ /* 0x102fe40000010800 */
[----:B------:R-:W1:Y:S05]  /*f520*/  LDSM.16.MT88.4 R40, [R192+0x800] ;  /* 0x00080000c028783b */ /* 0x000e6a0000004200 */
[----:B------:R2:W3:Y:S02]  /*f530*/  MUFU.EX2 R214, R5 ;  /* 0x0000000500d67308 */ /* 0x0004e40000000800 */
[----:B--2---:R-:W-:Y:S01]  /*f540*/  FFMA.FTZ R5, R53, c[0x0][0x2d0], -R0 ;  /* 0x0000b40035057a23 */ /* 0x004fe20000010800 */
[----:B---3--:R-:W-:-:S05]  /*f550*/  F2FP.PACK_AB R19, R214, R184 ;  /* 0x000000b8d613723e */ /* 0x008fca00000000ff */
[----:B------:R2:W3:Y:S02]  /*f560*/  MUFU.EX2 R216, R5 ;  /* 0x0000000500d87308 */ /* 0x0004e40000000800 */
[C---:B------:R-:W-:Y:S08]  /*f570*/  HMMA.16816.F32 R32, R16.reuse, R48, RZ ;  /* 0x000000301020723c */ /* 0x040ff000000018ff */
[----:B------:R-:W-:Y:S01]  /*f580*/  HMMA.16816.F32 R24, R16, R44, RZ ;  /* 0x0000002c1018723c */ /* 0x000fe200000018ff */
[----:B--2---:R-:W-:-:S04]  /*f590*/  FFMA.FTZ R5, R54, c[0x0][0x2d0], -R0 ;  /* 0x0000b40036057a23 */ /* 0x004fc80000010800 */
[----:B------:R2:W-:Y:S03]  /*f5a0*/  MUFU.EX2 R218, R5 ;  /* 0x0000000500da7308 */ /* 0x0005e60000000800 */
[----:B-1----:R-:W-:Y:S07]  /*f5b0*/  HMMA.16816.F32 R124, R12, R40, R8 ;  /* 0x000000280c7c723c */ /* 0x002fee0000001808 */
[----:B------:R-:W-:-:S02]  /*f5c0*/  F2FP.PACK_AB R8, R217, R185 ;  /* 0x000000b9d908723e */ /* 0x000fc400000000ff */
[----:B------:R-:W-:Y:S02]  /*f5d0*/  F2FP.PACK_AB R10, R227, R219 ;  /* 0x000000dbe30a723e */ /* 0x000fe400000000ff */
[----:B---3--:R-:W-:Y:S01]  /*f5e0*/  F2FP.PACK_AB R9, R216, R215 ;  /* 0x000000d7d809723e */ /* 0x008fe200000000ff */
[----:B--2---:R-:W-:-:S04]  /*f5f0*/  FFMA.FTZ R5, R55, c[0x0][0x2d0], -R0 ;  /* 0x0000b40037057a23 */ /* 0x004fc80000010800 */
[----:B------:R-:W1:Y:S02]  /*f600*/  MUFU.EX2 R225, R5 ;  /* 0x0000000500e17308 */ /* 0x000e640000000800 */
[----:B-1----:R-:W-:-:S07]  /*f610*/  F2FP.PACK_AB R11, R225, R218 ;  /* 0x000000dae10b723e */ /* 0x002fce00000000ff */
[C---:B------:R-:W-:Y:S01]  /*f620*/  HMMA.16816.F32 R136, R8.reuse, R40, R32 ;  /* 0x000000280888723c */ /* 0x040fe20000001820 */
[----:B------:R-:W1:Y:S06]  /*f630*/  LDSM.16.MT88.4 R32, [R193] ;  /* 0x00000000c120783b */ /* 0x000e6c0000004200 */
[--C-:B------:R-:W-:Y:S01]  /*f640*/  FFMA.FTZ R41, R102, c[0x0][0x2d0], -R2.reuse ;  /* 0x0000b40066297a23 */ /* 0x100fe20000010802 */
[----:B------:R-:W-:Y:S01]  /*f650*/  HMMA.16816.F32 R140, R8, R28, R24 ;  /* 0x0000001c088c723c */ /* 0x000fe20000001818 */
[----:B------:R-:W-:Y:S02]  /*f660*/  FFMA.FTZ R40, R107, c[0x0][0x2d0], -R2 ;  /* 0x0000b4006b287a23 */ /* 0x000fe40000010802 */
[----:B------:R-:W-:Y:S01]  /*f670*/  FADD.FTZ R2, R162, R161 ;  /* 0x000000a1a2027221 */ /* 0x000fe20000010000 */
[----:B------:R-:W-:Y:S03]  /*f680*/  MUFU.EX2 R207, R41 ;  /* 0x0000002900cf7308 */ /* 0x000fe60000000800 */
[----:B------:R-:W-:-:S02]  /*f690*/  FFMA.FTZ R29, R116, c[0x0][0x2d0], -R0 ;  /* 0x0000b400741d7a23 */ /* 0x000fc40000010800 */
[----:B------:R-:W-:Y:S02]  /*f6a0*/  FFMA.FTZ R28, R119, c[0x0][0x2d0], -R0 ;  /* 0x0000b400771c7a23 */ /* 0x000fe40000010800 */
[----:B------:R-:W-:Y:S01]  /*f6b0*/  FADD.FTZ R2, R164, R2 ;  /* 0x00000002a4027221 */ /* 0x000fe20000010000 */
[----:B------:R-:W-:Y:S03]  /*f6c0*/  MUFU.EX2 R211, R40 ;  /* 0x0000002800d37308 */ /* 0x000fe60000000800 */
[----:B------:R-:W-:Y:S02]  /*f6d0*/  FADD.FTZ R67, R167, R2 ;  /* 0x00000002a7437221 */ /* 0x000fe40000010000 */
[----:B------:R-:W-:-:S03]  /*f6e0*/  FADD.FTZ R2, R187, R76 ;  /* 0x0000004cbb027221 */ /* 0x000fc60000010000 */
[----:B------:R-:W-:Y:S01]  /*f6f0*/  MUFU.EX2 R191, R29 ;  /* 0x0000001d00bf7308 */ /* 0x000fe20000000800 */
[----:B------:R-:W-:-:S04]  /*f700*/  FADD.FTZ R2, R222, R2 ;  /* 0x00000002de027221 */ /* 0x000fc80000010000 */
[----:B------:R-:W-:-:S03]  /*f710*/  FADD.FTZ R2, R224, R2 ;  /* 0x00000002e0027221 */ /* 0x000fc60000010000 */
[----:B------:R-:W-:Y:S01]  /*f720*/  MUFU.EX2 R210, R28 ;  /* 0x0000001c00d27308 */ /* 0x000fe20000000800 */
[----:B------:R-:W-:Y:S01]  /*f730*/  FADD.FTZ R2, R226, R2 ;  /* 0x00000002e2027221 */ /* 0x000fe20000010000 */
[----:B-1----:R-:W-:Y:S03]  /*f740*/  HMMA.16816.F32 R24, R20, R32, RZ ;  /* 0x000000201418723c */ /* 0x002fe600000018ff */
[----:B------:R-:W-:-:S03]  /*f750*/  FADD.FTZ R2, R109, R2 ;  /* 0x000000026d027221 */ /* 0x000fc60000010000 */
[----:B------:R-:W-:Y:S01]  /*f760*/  MUFU.EX2 R187, R123 ;  /* 0x0000007b00bb7308 */ /* 0x000fe20000000800 */
[----:B------:R-:W-:Y:S01]  /*f770*/  FADD.FTZ R2, R189, R2 ;  /* 0x00000002bd027221 */ /* 0x000fe20000010000 */
[----:B------:R-:W-:Y:S03]  /*f780*/  HMMA.16816.F32 R4, R16, R32, RZ ;  /* 0x000000201004723c */ /* 0x000fe600000018ff */
[----:B------:R-:W-:-:S03]  /*f790*/  FADD.FTZ R2, R190, R2 ;  /* 0x00000002be027221 */ /* 0x000fc60000010000 */
[----:B------:R-:W-:Y:S01]  /*f7a0*/  MUFU.EX2 R167, R122 ;  /* 0x0000007a00a77308 */ /* 0x000fe20000000800 */
[----:B------:R-:W-:-:S07]  /*f7b0*/  FADD.FTZ R2, R213, R2 ;  /* 0x00000002d5027221 */ /* 0x000fce0000010000 */
[----:B------:R-:W-:Y:S02]  /*f7c0*/  MUFU.EX2 R161, R159 ;  /* 0x0000009f00a17308 */ /* 0x000fe40000000800 */
[-C--:B------:R-:W-:Y:S01]  /*f7d0*/  HMMA.16816.F32 R132, R12, R36.reuse, R24 ;  /* 0x000000240c84723c */ /* 0x080fe20000001818 */
[----:B------:R-:W1:Y:S05]  /*f7e0*/  LDSM.16.MT88.4 R24, [R195] ;  /* 0x00000000c318783b */ /* 0x000e6a0000004200 */
[----:B------:R-:W-:Y:S02]  /*f7f0*/  MUFU.EX2 R164, R108 ;  /* 0x0000006c00a47308 */ /* 0x000fe40000000800 */
[----:B------:R-:W-:Y:S07]  /*f800*/  HMMA.16816.F32 R128, R8, R36, R4 ;  /* 0x000000240880723c */ /* 0x000fee0000001804 */
[----:B------:R-:W-:-:S02]  /*f810*/  FADD.FTZ R4, R155, R154 ;  /* 0x0000009a9b047221 */ /* 0x000fc40000010000 */
[--C-:B------:R-:W-:Y:S01]  /*f820*/  FFMA.FTZ R154, R120, c[0x0][0x2d0], -R0.reuse ;  /* 0x0000b400789a7a23 */ /* 0x100fe20000010800 */
[----:B------:R-:W-:Y:S01]  /*f830*/  MUFU.EX2 R155, R64 ;  /* 0x00000040009b7308 */ /* 0x000fe20000000800 */
[--C-:B------:R-:W-:Y:S02]  /*f840*/  FFMA.FTZ R37, R112, c[0x0][0x2d0], -R0.reuse ;  /* 0x0000b40070257a23 */ /* 0x100fe40000010800 */
[--C-:B------:R-:W-:Y:S02]  /*f850*/  FFMA.FTZ R36, R114, c[0x0][0x2d0], -R0.reuse ;  /* 0x0000b40072247a23 */ /* 0x100fe40000010800 */
[----:B------:R-:W-:Y:S02]  /*f860*/  FFMA.FTZ R120, R118, c[0x0][0x2d0], -R0 ;  /* 0x0000b40076787a23 */ /* 0x000fe40000010800 */
[----:B------:R-:W-:Y:S01]  /*f870*/  FADD.FTZ R0, R160, R4 ;  /* 0x00000004a0007221 */ /* 0x000fe20000010000 */
[----:B------:R-:W-:Y:S01]  /*f880*/  MUFU.EX2 R153, R36 ;  /* 0x0000002400997308 */ /* 0x000fe20000000800 */
[----:B------:R-:W2:Y:S02]  /*f890*/  LDSM.16.MT88.4 R4, [R195+0x800] ;  /* 0x00080000c304783b */ /* 0x000ea40000004200 */
[----:B------:R-:W-:-:S02]  /*f8a0*/  FADD.FTZ R3, R163, R0 ;  /* 0x00000000a3037221 */ /* 0x000fc40000010000 */
[----:B------:R-:W-:-:S03]  /*f8b0*/  FADD.FTZ R0, R186, R67 ;  /* 0x00000043ba007221 */ /* 0x000fc60000010000 */
[----:B------:R-:W-:Y:S01]  /*f8c0*/  MUFU.EX2 R186, R79 ;  /* 0x0000004f00ba7308 */ /* 0x000fe20000000800 */
[----:B------:R-:W-:-:S04]  /*f8d0*/  FADD.FTZ R0, R220, R0 ;  /* 0x00000000dc007221 */ /* 0x000fc80000010000 */
[----:B------:R-:W-:Y:S01]  /*f8e0*/  FADD.FTZ R0, R221, R0 ;  /* 0x00000000dd007221 */ /* 0x000fe20000010000 */
[----:B-1----:R-:W-:Y:S02]  /*f8f0*/  HMMA.16816.F32 R52, R16, R24, RZ ;  /* 0x000000181034723c */ /* 0x002fe400000018ff */
[----:B------:R-:W-:Y:S01]  /*f900*/  MUFU.EX2 R163, R158 ;  /* 0x0000009e00a37308 */ /* 0x000fe20000000800 */
[----:B------:R-:W-:-:S05]  /*f910*/  FADD.FTZ R0, R223, R0 ;  /* 0x00000000df007221 */ /* 0x000fca0000010000 */
[----:B------:R-:W-:Y:S02]  /*f920*/  HMMA.16816.F32 R56, R20, R24, RZ ;  /* 0x000000181438723c */ /* 0x000fe400000018ff */
[----:B------:R-:W1:Y:S08]  /*f930*/  MUFU.EX2 R25, R66 ;  /* 0x0000004200197308 */ /* 0x000e700000000800 */
[----:B------:R-:W-:Y:S08]  /*f940*/  MUFU.EX2 R160, R154 ;  /* 0x0000009a00a07308 */ /* 0x000ff00000000800 */
[----:B------:R3:W-:Y:S01]  /*f950*/  MUFU.EX2 R162, R120 ;  /* 0x0000007800a27308 */ /* 0x0007e20000000800 */
[----:B--2---:R-:W-:Y:S01]  /*f960*/  HMMA.16816.F32 R112, R8, R4, R52 ;  /* 0x000000040870723c */ /* 0x004fe20000001834 */
[----:B-1----:R-:W-:-:S04]  /*f970*/  FADD.FTZ R0, R25, R0 ;  /* 0x0000000019007221 */ /* 0x002fc80000010000 */
[----:B------:R-:W-:-:S03]  /*f980*/  FADD.FTZ R0, R186, R0 ;  /* 0x00000000ba007221 */ /* 0x000fc60000010000 */
[----:B------:R-:W-:Y:S01]  /*f990*/  HMMA.16816.F32 R52, R16, R50, RZ ;  /* 0x000000321034723c */ /* 0x000fe200000018ff */
[----:B------:R-:W-:-:S04]  /*f9a0*/  FADD.FTZ R0, R188, R0 ;  /* 0x00000000bc007221 */ /* 0x000fc80000010000 */
[----:B------:R-:W-:Y:S01]  /*f9b0*/  FADD.FTZ R0, R212, R0 ;  /* 0x00000000d4007221 */ /* 0x000fe20000010000 */
[----:B---3--:R-:W-:Y:S02]  /*f9c0*/  LDSM.16.MT88.4 R120, [R192+0x2000] ;  /* 0x00200000c078783b */ /* 0x008fe40000004200 */
[----:B------:R-:W-:Y:S07]  /*f9d0*/  HMMA.16816.F32 R116, R12, R4, R56 ;  /* 0x000000040c74723c */ /* 0x000fee0000001838 */
[----:B------:R-:W-:Y:S01]  /*f9e0*/  F2FP.PACK_AB R4, R155, R151 ;  /* 0x000000979b04723e */ /* 0x000fe200000000ff */
[----:B------:R-:W-:Y:S08]  /*f9f0*/  HMMA.16816.F32 R48, R20, R50, RZ ;  /* 0x000000321430723c */ /* 0x000ff000000018ff */
[----:B------:R-:W-:Y:S08]  /*fa00*/  HMMA.16816.F32 R56, R8, R42, R52 ;  /* 0x0000002a0838723c */ /* 0x000ff00000001834 */
[-C--:B------:R-:W-:Y:S08]  /*fa10*/  HMMA.16816.F32 R52, R16, R46.reuse, RZ ;  /* 0x0000002e1034723c */ /* 0x080ff000000018ff */
[----:B------:R-:W-:Y:S08]  /*fa20*/  HMMA.16816.F32 R44, R20, R46, RZ ;  /* 0x0000002e142c723c */ /* 0x000ff000000018ff */
[----:B------:R-:W-:Y:S08]  /*fa30*/  HMMA.16816.F32 R48, R12, R42, R48 ;  /* 0x0000002a0c30723c */ /* 0x000ff00000001830 */
[----:B------:R-:W-:Y:S08]  /*fa40*/  HMMA.16816.F32 R60, R8, R30, R52 ;  /* 0x0000001e083c723c */ /* 0x000ff00000001834 */
[-C--:B------:R-:W-:Y:S08]  /*fa50*/  HMMA.16816.F32 R52, R16, R34.reuse, RZ ;  /* 0x000000221034723c */ /* 0x080ff000000018ff */
[C---:B------:R-:W-:Y:S08]  /*fa60*/  HMMA.16816.F32 R32, R20.reuse, R34, RZ ;  /* 0x000000221420723c */ /* 0x040ff000000018ff */
[----:B------:R-:W-:Y:S08]  /*fa70*/  HMMA.16816.F32 R20, R20, R26, RZ ;  /* 0x0000001a1414723c */ /* 0x000ff000000018ff */
[C---:B------:R-:W-:Y:S08]  /*fa80*/  HMMA.16816.F32 R44, R12.reuse, R30, R44 ;  /* 0x0000001e0c2c723c */ /* 0x040ff0000000182c */
[C---:B------:R-:W-:Y:S08]  /*fa90*/  HMMA.16816.F32 R32, R12.reuse, R38, R32 ;  /* 0x000000260c20723c */ /* 0x040ff00000001820 */
[----:B------:R-:W-:Y:S01]  /*faa0*/  HMMA.16816.F32 R20, R12, R6, R20 ;  /* 0x000000060c14723c */ /* 0x000fe20000001814 */
[----:B------:R-:W1:Y:S07]  /*fab0*/  LDSM.16.MT88.4 R12, [R192+0x1000] ;  /* 0x00100000c00c783b */ /* 0x000e6e0000004200 */
[----:B------:R-:W-:Y:S01]  /*fac0*/  HMMA.16816.F32 R16, R16, R26, RZ ;  /* 0x0000001a1010723c */ /* 0x000fe200000018ff */
[----:B------:R-:W2:Y:S07]  /*fad0*/  MUFU.EX2 R26, R37 ;  /* 0x00000025001a7308 */ /* 0x000eae0000000800 */
[C---:B------:R-:W-:Y:S01]  /*fae0*/  HMMA.16816.F32 R72, R8.reuse, R38, R52 ;  /* 0x000000260848723c */ /* 0x040fe20000001834 */
[----:B------:R-:W-:Y:S01]  /*faf0*/  MUFU.EX2 R27, R172 ;  /* 0x000000ac001b7308 */ /* 0x000fe20000000800 */
[----:B--2---:R-:W-:Y:S11]  /*fb00*/  F2FP.PACK_AB R5, R153, R26 ;  /* 0x0000001a9905723e */ /* 0x004ff600000000ff */
[----:B------:R-:W-:Y:S03]  /*fb10*/  @!UPT UIADD3 URZ, URZ, URZ, URZ ;  /* 0x0000003f3f3ff290 */ /* 0x000fe6000fffe03f */
[----:B------:R-:W-:Y:S07]  /*fb20*/  HMMA.16816.F32 R80, R8, R6, R16 ;  /* 0x000000060850723c */ /* 0x000fee0000001810 */
[----:B------:R-:W-:Y:S01]  /*fb30*/  F2FP.PACK_AB R8, R189, R109 ;  /* 0x0000006dbd08723e */ /* 0x000fe200000000ff */
[----:B------:R-:W-:Y:S01]  /*fb40*/  FADD.FTZ R17, R184, R89 ;  /* 0x00000059b8117221 */ /* 0x000fe20000010000 */
[----:B------:R-:W-:Y:S01]  /*fb50*/  F2FP.PACK_AB R9, R186, R25 ;  /* 0x00000019ba09723e */ /* 0x000fe200000000ff */
[----:B------:R-:W-:Y:S01]  /*fb60*/  FADD.FTZ R16, R185, R3 ;  /* 0x00000003b9107221 */ /* 0x000fe20000010000 */
[----:B------:R-:W-:Y:S01]  /*fb70*/  F2FP.PACK_AB R10, R213, R190 ;  /* 0x000000bed50a723e */ /* 0x000fe200000000ff */
[----:B------:R-:W-:Y:S01]  /*fb80*/  FADD.FTZ R3, R214, R17 ;  /* 0x00000011d6037221 */ /* 0x000fe20000010000 */
[----:B------:R-:W-:Y:S01]  /*fb90*/  F2FP.PACK_AB R11, R212, R188 ;  /* 0x000000bcd40b723e */ /* 0x000fe200000000ff */
[----:B------:R-:W-:Y:S01]  /*fba0*/  MUFU.EX2 R184, R149 ;  /* 0x0000009500b87308 */ /* 0x000fe20000000800 */
[----:B------:R-:W-:Y:S01]  /*fbb0*/  F2FP.PACK_AB R6, R211, R207 ;  /* 0x000000cfd306723e */ /* 0x000fe200000000ff */
[----:B------:R-:W-:Y:S01]  /*fbc0*/  FADD.FTZ R3, R215, R3 ;  /* 0x00000003d7037221 */ /* 0x000fe20000010000 */
[----:B------:R-:W-:-:S03]  /*fbd0*/  F2FP.PACK_AB R7, R210, R191 ;  /* 0x000000bfd207723e */ /* 0x000fc600000000ff */
[----:B-1----:R-:W-:Y:S01]  /*fbe0*/  HMMA.16816.F32 R64, R8, R12, R124 ;  /* 0x0000000c0840723c */ /* 0x002fe2000000187c */
[----:B------:R-:W-:Y:S01]  /*fbf0*/  FADD.FTZ R3, R216, R3 ;  /* 0x00000003d8037221 */ /* 0x000fe20000010000 */
[----:B------:R-:W1:Y:S03]  /*fc00*/  MUFU.EX2 R185, R148 ;  /* 0x0000009400b97308 */ /* 0x000e660000000800 */
[----:B------:R-:W-:-:S03]  /*fc10*/  FADD.FTZ R3, R218, R3 ;  /* 0x00000003da037221 */ /* 0x000fc60000010000 */
[----:B------:R-:W-:Y:S01]  /*fc20*/  HMMA.16816.F32 R104, R4, R14, R56 ;  /* 0x0000000e0468723c */ /* 0x000fe20000001838 */
[----:B------:R-:W-:Y:S01]  /*fc30*/  FADD.FTZ R3, R225, R3 ;  /* 0x00000003e1037221 */ /* 0x000fe20000010000 */
[----:B------:R-:W-:Y:S03]  /*fc40*/  MUFU.EX2 R89, R171 ;  /* 0x000000ab00597308 */ /* 0x000fe60000000800 */
[----:B------:R-:W-:-:S03]  /*fc50*/  FADD.FTZ R3, R26, R3 ;  /* 0x000000031a037221 */ /* 0x000fc60000010000 */
[----:B------:R-:W-:Y:S01]  /*fc60*/  HMMA.16816.F32 R124, R4, R12, R136 ;  /* 0x0000000c047c723c */ /* 0x000fe20000001888 */
[----:B------:R-:W-:Y:S01]  /*fc70*/  FADD.FTZ R3, R153, R3 ;  /* 0x0000000399037221 */ /* 0x000fe20000010000 */
[----:B------:R-:W-:Y:S03]  /*fc80*/  MUFU.EX2 R25, R180 ;  /* 0x000000b400197308 */ /* 0x000fe60000000800 */
[----:B------:R-:W-:-:S03]  /*fc90*/  FADD.FTZ R3, R191, R3 ;  /* 0x00000003bf037221 */ /* 0x000fc60000010000 */
[C---:B------:R-:W-:Y:S01]  /*fca0*/  HMMA.16816.F32 R56, R8.reuse, R14, R48 ;  /* 0x0000000e0838723c */ /* 0x040fe20000001830 */
[----:B------:R-:W2:Y:S01]  /*fcb0*/  LDSM.16.MT88.4 R12, [R196+0x1000] ;  /* 0x00100000c40c783b */ /* 0x000ea20000004200 */
[----:B------:R-:W-:Y:S06]  /*fcc0*/  MUFU.EX2 R26, R110 ;  /* 0x0000006e001a7308 */ /* 0x000fec0000000800 */
[-C--:B--2---:R-:W-:Y:S08]  /*fcd0*/  HMMA.16816.F32 R52, R8, R12.reuse, R144 ;  /* 0x0000000c0834723c */ /* 0x084ff00000001890 */
[C---:B------:R-:W-:Y:S08]  /*fce0*/  HMMA.16816.F32 R100, R4.reuse, R12, R140 ;  /* 0x0000000c0464723c */ /* 0x040ff0000000188c */
[-C--:B------:R-:W-:Y:S08]  /*fcf0*/  HMMA.16816.F32 R96, R4, R14.reuse, R60 ;  /* 0x0000000e0460723c */ /* 0x080ff0000000183c */
[C---:B------:R-:W-:Y:S01]  /*fd00*/  HMMA.16816.F32 R48, R8.reuse, R14, R44 ;  /* 0x0000000e0830723c */ /* 0x040fe2000000182c */
[----:B------:R-:W2:Y:S07]  /*fd10*/  LDSM.16.MT88.4 R12, [R193+0x1000] ;  /* 0x00100000c10c783b */ /* 0x000eae0000004200 */
[-C--:B--2---:R-:W-:Y:S08]  /*fd20*/  HMMA.16816.F32 R44, R8, R12.reuse, R132 ;  /* 0x0000000c082c723c */ /* 0x084ff00000001884 */
[C---:B------:R-:W-:Y:S08]  /*fd30*/  HMMA.16816.F32 R76, R4.reuse, R12, R128 ;  /* 0x0000000c044c723c */ /* 0x040ff00000001880 */
[-C--:B------:R-:W-:Y:S08]  /*fd40*/  HMMA.16816.F32 R72, R4, R14.reuse, R72 ;  /* 0x0000000e0448723c */ /* 0x080ff00000001848 */
[----:B------:R-:W-:Y:S01]  /*fd50*/  HMMA.16816.F32 R32, R8, R14, R32 ;  /* 0x0000000e0820723c */ /* 0x000fe20000001820 */
[----:B------:R-:W2:Y:S07]  /*fd60*/  LDSM.16.MT88.4 R12, [R195+0x1000] ;  /* 0x00100000c30c783b */ /* 0x000eae0000004200 */
[C---:B--2---:R-:W-:Y:S01]  /*fd70*/  HMMA.16816.F32 R60, R4.reuse, R12, R112 ;  /* 0x0000000c043c723c */ /* 0x044fe20000001870 */
[----:B------:R-:W-:Y:S07]  /*fd80*/  LDSM.16.MT88.4 R112, [R196+0x2000] ;  /* 0x00200000c470783b */ /* 0x000fee0000004200 */
[----:B------:R-:W-:Y:S01]  /*fd90*/  HMMA.16816.F32 R40, R4, R14, R80 ;  /* 0x0000000e0428723c */ /* 0x000fe20000001850 */
[----:B------:R-:W-:Y:S06]  /*fda0*/  MUFU.EX2 R80, R170 ;  /* 0x000000aa00507308 */ /* 0x000fec0000000800 */
[----:B------:R-:W-:Y:S01]  /*fdb0*/  FADD.FTZ R4, R217, R16 ;  /* 0x00000010d9047221 */ /* 0x000fe20000010000 */
[----:B------:R-:W-:Y:S01]  /*fdc0*/  HMMA.16816.F32 R36, R8, R12, R116 ;  /* 0x0000000c0824723c */ /* 0x000fe20000001874 */
[----:B------:R-:W2:Y:S01]  /*fdd0*/  LDSM.16.MT88.4 R16, [R196+0x1800] ;  /* 0x00180000c410783b */ /* 0x000ea20000004200 */
[----:B------:R-:W3:Y:S01]  /*fde0*/  MUFU.EX2 R117, R150 ;  /* 0x0000009600757308 */ /* 0x000ee20000000800 */
[----:B------:R-:W-:Y:S01]  /*fdf0*/  FADD.FTZ R24, R219, R4 ;  /* 0x00000004db187221 */ /* 0x000fe20000010000 */
[----:B-1----:R-:W-:-:S02]  /*fe00*/  F2FP.PACK_AB R6, R187, R185 ;  /* 0x000000b9bb06723e */ /* 0x002fc400000000ff */
[----:B------:R-:W-:Y:S01]  /*fe10*/  F2FP.PACK_AB R7, R176, R167 ;  /* 0x000000a7b007723e */ /* 0x000fe200000000ff */
[----:B------:R-:W-:Y:S01]  /*fe20*/  FADD.FTZ R24, R227, R24 ;  /* 0x00000018e3187221 */ /* 0x000fe20000010000 */
[----:B------:R-:W-:Y:S01]  /*fe30*/  HMMA.16816.F32 R28, R8, R14, R20 ;  /* 0x0000000e081c723c */ /* 0x000fe20000001814 */
[----:B------:R-:W1:Y:S01]  /*fe40*/  LDSM.16.MT88.4 R20, [R192+0x1800] ;  /* 0x00180000c014783b */ /* 0x000e620000004200 */
[----:B------:R-:W4:Y:S03]  /*fe50*/  MUFU.EX2 R116, R90 ;  /* 0x0000005a00747308 */ /* 0x000f260000000800 */
[----:B------:R-:W5:Y:S04]  /*fe60*/  LDSM.16.MT88.4 R12, [R193+0x1800] ;  /* 0x00180000c10c783b */ /* 0x000f680000004200 */
[----:B------:R-:W5:Y:S01]  /*fe70*/  LDSM.16.MT88.4 R8, [R195+0x1800] ;  /* 0x00180000c308783b */ /* 0x000f620000004200 */
[----:B---3--:R-:W-:Y:S01]  /*fe80*/  F2FP.PACK_AB R4, R184, R117 ;  /* 0x00000075b804723e */ /* 0x008fe200000000ff */
[----:B------:R-:W3:Y:S01]  /*fe90*/  MUFU.EX2 R83, R169 ;  /* 0x000000a900537308 */ /* 0x000ee20000000800 */
[----:B----4-:R-:W-:-:S07]  /*fea0*/  F2FP.PACK_AB R5, R168, R116 ;  /* 0x00000074a805723e */ /* 0x010fce00000000ff */
[----:B------:R-:W4:Y:S08]  /*feb0*/  MUFU.EX2 R81, R175 ;  /* 0x000000af00517308 */ /* 0x000f300000000800 */
[----:B------:R-:W1:Y:S01]  /*fec0*/  MUFU.EX2 R90, R174 ;  /* 0x000000ae005a7308 */ /* 0x000e620000000800 */
[----:B---3--:R-:W-:Y:S01]  /*fed0*/  F2FP.PACK_AB R157, R83, R80 ;  /* 0x00000050539d723e */ /* 0x008fe200000000ff */
[C---:B--2---:R-:W-:Y:S06]  /*fee0*/  HMMA.16816.F32 R52, R4.reuse, R16, R52 ;  /* 0x000000100434723c */ /* 0x044fec0000001834 */
[----:B------:R-:W2:Y:S01]  /*fef0*/  MUFU.EX2 R82, R177 ;  /* 0x000000b100527308 */ /* 0x000ea20000000800 */
[----:B----4-:R-:W-:Y:S01]  /*ff00*/  F2FP.PACK_AB R156, R81, R89 ;  /* 0x00000059519c723e */ /* 0x010fe200000000ff */
[----:B-1----:R-:W-:Y:S01]  /*ff10*/  HMMA.16816.F32 R64, R4, R20, R64 ;  /* 0x000000140440723c */ /* 0x002fe20000001840 */
[----:B------:R-:W-:-:S07]  /*ff20*/  F2FP.PACK_AB R158, R91, R90 ;  /* 0x0000005a5b9e723e */ /* 0x000fce00000000ff */
[----:B------:R-:W-:Y:S01]  /*ff30*/  HMMA.16816.F32 R56, R4, R22, R56 ;  /* 0x000000160438723c */ /* 0x000fe20000001838 */
[----:B--2---:R-:W-:-:S07]  /*ff40*/  F2FP.PACK_AB R159, R82, R27 ;  /* 0x0000001b529f723e */ /* 0x004fce00000000ff */
[C---:B------:R-:W-:Y:S08]  /*ff50*/  HMMA.16816.F32 R48, R4.reuse, R18, R48 ;  /* 0x000000120430723c */ /* 0x040ff00000001830 */
[C---:B-----5:R-:W-:Y:S08]  /*ff60*/  HMMA.16816.F32 R44, R4.reuse, R12, R44 ;  /* 0x0000000c042c723c */ /* 0x060ff0000000182c */
[C---:B------:R-:W-:Y:S08]  /*ff70*/  HMMA.16816.F32 R32, R4.reuse, R14, R32 ;  /* 0x0000000e0420723c */ /* 0x040ff00000001820 */
[C---:B------:R-:W-:Y:S08]  /*ff80*/  HMMA.16816.F32 R36, R4.reuse, R8, R36 ;  /* 0x000000080424723c */ /* 0x040ff00000001824 */
[----:B------:R-:W-:Y:S07]  /*ff90*/  HMMA.16816.F32 R28, R4, R10, R28 ;  /* 0x0000000a041c723c */ /* 0x000fee000000181c */
[----:B------:R-:W-:Y:S01]  /*ffa0*/  F2FP.PACK_AB R4, R163, R161 ;  /* 0x000000a1a304723e */ /* 0x000fe200000000ff */
[----:B------:R-:W-:Y:S01]  /*ffb0*/  HMMA.16816.F32 R128, R156, R120, R64 ;  /* 0x000000789c80723c */ /* 0x000fe20000001840 */
[----:B------:R-:W-:-:S02]  /*ffc0*/  F2FP.PACK_AB R6, R166, R165 ;  /* 0x000000a5a606723e */ /* 0x000fc400000000ff */
[----:B------:R-:W-:Y:S02]  /*ffd0*/  F2FP.PACK_AB R5, R162, R160 ;  /* 0x000000a0a205723e */ /* 0x000fe400000000ff */
[----:B------:R-:W-:-:S03]  /*ffe0*/  F2FP.PACK_AB R7, R92, R164 ;  /* 0x000000a45c07723e */ /* 0x000fc600000000ff */
[----:B------:R-:W-:Y:S08]  /*fff0*/  HMMA.16816.F32 R132, R156, R122, R56 ;  /* 0x0000007a9c84723c */ /* 0x000ff00000001838 */
[C---:B------:R-:W-:Y:S08]  /*10000*/  HMMA.16816.F32 R124, R4.reuse, R20, R124 ;  /* 0x00000014047c723c */ /* 0x040ff0000000187c */
[C---:B------:R-:W-:Y:S08]  /*10010*/  HMMA.16816.F32 R100, R4.reuse, R16, R100 ;  /* 0x000000100464723c */ /* 0x040ff00000001864 */
[C---:B------:R-:W-:Y:S01]  /*10020*/  HMMA.16816.F32 R20, R4.reuse, R22, R104 ;  /* 0x000000160414723c */ /* 0x040fe20000001868 */
[----:B------:R-:W1:Y:S07]  /*10030*/  LDSM.16.MT88.4 R104, [R193+0x2000] ;  /* 0x00200000c168783b */ /* 0x000e6e0000004200 */
[C---:B------:R-:W-:Y:S08]  /*10040*/  HMMA.16816.F32 R16, R4.reuse, R18, R96 ;  /* 0x000000120410723c */ /* 0x040ff00000001860 */
[C---:B------:R-:W-:Y:S01]  /*10050*/  HMMA.16816.F32 R76, R4.reuse, R12, R76 ;  /* 0x0000000c044c723c */ /* 0x040fe2000000184c */
[----:B------:R-:W-:Y:S07]  /*10060*/  MUFU.EX2 R13, R182 ;  /* 0x000000b6000d7308 */ /* 0x000fee0000000800 */
[C---:B------:R-:W-:Y:S01]  /*10070*/  HMMA.16816.F32 R72, R4.reuse, R14, R72 ;  /* 0x0000000e0448723c */ /* 0x040fe20000001848 */
[----:B------:R-:W2:Y:S07]  /*10080*/  MUFU.EX2 R15, R181 ;  /* 0x000000b5000f7308 */ /* 0x000eae0000000800 */
[C---:B------:R-:W-:Y:S01]  /*10090*/  HMMA.16816.F32 R60, R4.reuse, R8, R60 ;  /* 0x00000008043c723c */ /* 0x040fe2000000183c */
[----:B------:R-:W-:Y:S07]  /*100a0*/  MUFU.EX2 R12, R179 ;  /* 0x000000b3000c7308 */ /* 0x000fee0000000800 */
[----:B------:R-:W-:Y:S01]  /*100b0*/  HMMA.16816.F32 R40, R4, R10, R40 ;  /* 0x0000000a0428723c */ /* 0x000fe20000001828 */
[----:B------:R-:W3:Y:S01]  /*100c0*/  LDSM.16.MT88.4 R8, [R195+0x2000] ;  /* 0x00200000c308783b */ /* 0x000ee20000004200 */
[----:B------:R-:W4:Y:S01]  /*100d0*/  MUFU.EX2 R7, R183 ;  /* 0x000000b700077308 */ /* 0x000f220000000800 */
[----:B--2---:R-:W-:-:S04]  /*100e0*/  F2FP.PACK_AB R98, R25, R15 ;  /* 0x0000000f1962723e */ /* 0x004fc800000000ff */
[----:B------:R-:W-:Y:S01]  /*100f0*/  FADD.FTZ R4, R151, R24 ;  /* 0x0000001897047221 */ /* 0x000fe20000010000 */
[C---:B------:R-:W-:Y:S01]  /*10100*/  HMMA.16816.F32 R136, R156.reuse, R112, R52 ;  /* 0x000000709c88723c */ /* 0x040fe20000001834 */
[----:B------:R-:W-:Y:S01]  /*10110*/  FADD.FTZ R5, R210, R3 ;  /* 0x00000003d2057221 */ /* 0x000fe20000010000 */
[----:B------:R-:W2:Y:S01]  /*10120*/  MUFU.EX2 R14, R178 ;  /* 0x000000b2000e7308 */ /* 0x000ea20000000800 */
[----:B------:R-:W-:Y:S02]  /*10130*/  FADD.FTZ R4, R155, R4 ;  /* 0x000000049b047221 */ /* 0x000fe40000010000 */
[----:B------:R-:W-:Y:S02]  /*10140*/  FADD.FTZ R5, R160, R5 ;  /* 0x00000005a0057221 */ /* 0x000fe40000010000 */
[----:B------:R-:W-:Y:S01]  /*10150*/  FADD.FTZ R4, R207, R4 ;  /* 0x00000004cf047221 */ /* 0x000fe20000010000 */
[----:B------:R-:W-:Y:S01]  /*10160*/  HMMA.16816.F32 R140, R156, R114, R48 ;  /* 0x000000729c8c723c */ /* 0x000fe20000001830 */
[----:B------:R-:W-:Y:S01]  /*10170*/  FADD.FTZ R5, R162, R5 ;  /* 0x00000005a2057221 */ /* 0x000fe20000010000 */
[----:B------:R-:W5:Y:S01]  /*10180*/  MUFU.EX2 R24, R111 ;  /* 0x0000006f00187308 */ /* 0x000f620000000800 */
[----:B------:R-:W-:Y:S01]  /*10190*/  FADD.FTZ R6, R211, R4 ;  /* 0x00000004d3067221 */ /* 0x000fe20000010000 */
[----:B----4-:R-:W-:Y:S01]  /*101a0*/  F2FP.PACK_AB R96, R13, R7 ;  /* 0x000000070d60723e */ /* 0x010fe200000000ff */
[----:B------:R-:W-:-:S02]  /*101b0*/  FADD.FTZ R4, R117, R2 ;  /* 0x0000000275047221 */ /* 0x000fc40000010000 */
[----:B------:R-:W-:Y:S01]  /*101c0*/  FADD.FTZ R2, R116, R0 ;  /* 0x0000000074027221 */ /* 0x000fe20000010000 */
[C---:B-1----:R-:W-:Y:S01]  /*101d0*/  HMMA.16816.F32 R144, R156.reuse, R104, R44 ;  /* 0x000000689c90723c */ /* 0x042fe2000000182c */
[----:B------:R-:W-:Y:S01]  /*101e0*/  FADD.FTZ R0, R161, R6 ;  /* 0x00000006a1007221 */ /* 0x000fe20000010000 */
[----:B--2---:R-:W-:Y:S01]  /*101f0*/  F2FP.PACK_AB R97, R14, R12 ;  /* 0x0000000c0e61723e */ /* 0x004fe200000000ff */
[----:B------:R-:W-:Y:S02]  /*10200*/  FADD.FTZ R3, R184, R4 ;  /* 0x00000004b8037221 */ /* 0x000fe40000010000 */
[----:B------:R-:W-:Y:S02]  /*10210*/  FADD.FTZ R4, R168, R2 ;  /* 0x00000002a8047221 */ /* 0x000fe40000010000 */
[----:B------:R-:W-:Y:S01]  /*10220*/  FADD.FTZ R2, R163, R0 ;  /* 0x00000000a3027221 */ /* 0x000fe20000010000 */
[----:B------:R-:W-:Y:S01]  /*10230*/  HMMA.16816.F32 R148, R156, R106, R32 ;  /* 0x0000006a9c94723c */ /* 0x000fe20000001820 */
[----:B------:R-:W-:Y:S01]  /*10240*/  FADD.FTZ R0, R185, R3 ;  /* 0x00000003b9007221 */ /* 0x000fe20000010000 */
[----:B-----5:R-:W-:Y:S01]  /*10250*/  F2FP.PACK_AB R99, R26, R24 ;  /* 0x000000181a63723e */ /* 0x020fe200000000ff */
        /* <DEDUP_REMOVED lines=9> */
[----:B------:R-:W-:Y:S01]  /*102f0*/  IADD3 R0, R228, -0x2, RZ ;  /* 0xfffffffee4007810 */ /* 0x000fe20007ffe0ff */
[----:B------:R-:W-:Y:S01]  /*10300*/  FADD.FTZ R3, R166, R3 ;  /* 0x00000003a6037221 */ /* 0x000fe20000010000 */
[C---:B------:R-:W-:Y:S01]  /*10310*/  HMMA.16816.F32 R116, R96.reuse, R112, R100 ;  /* 0x000000706074723c */ /* 0x040fe20000001864 */
[----:B------:R-:W-:Y:S01]  /*10320*/  FADD.FTZ R2, R92, R5 ;  /* 0x000000055c027221 */ /* 0x000fe20000010000 */
[----:B------:R-:W-:Y:S01]  /*10330*/  ISETP.GE.AND P0, PT, R0, R252, PT ;  /* 0x000000fc0000720c */ /* 0x000fe20003f06270 */
        /* <DEDUP_REMOVED lines=8> */
[----:B---3--:R-:W-:Y:S01]  /*103c0*/  HMMA.16816.F32 R152, R156, R8, R36 ;  /* 0x000000089c98723c */ /* 0x008fe20000001824 */
[----:B------:R-:W-:Y:S02]  /*103d0*/  FADD.FTZ R3, R15, R3 ;  /* 0x000000030f037221 */ /* 0x000fe40000010000 */
[----:B------:R-:W-:Y:S02]  /*103e0*/  FADD.FTZ R2, R24, R2 ;  /* 0x0000000218027221 */ /* 0x000fe40000010000 */
[----:B------:R-:W-:-:S02]  /*103f0*/  FADD.FTZ R239, R91, R5 ;  /* 0x000000055bef7221 */ /* 0x000fc40000010000 */
[----:B------:R-:W-:Y:S01]  /*10400*/  FADD.FTZ R243, R82, R4 ;  /* 0x0000000452f37221 */ /* 0x000fe20000010000 */
[----:B------:R-:W-:Y:S01]  /*10410*/  HMMA.16816.F32 R120, R96, R122, R20 ;  /* 0x0000007a6078723c */ /* 0x000fe20000001814 */
[----:B------:R-:W-:Y:S02]  /*10420*/  FADD.FTZ R246, R25, R3 ;  /* 0x0000000319f67221 */ /* 0x000fe40000010000 */
[----:B------:R-:W-:-:S05]  /*10430*/  FADD.FTZ R247, R26, R2 ;  /* 0x000000021af77221 */ /* 0x000fca0000010000 */
[C---:B------:R-:W-:Y:S08]  /*10440*/  HMMA.16816.F32 R112, R96.reuse, R114, R16 ;  /* 0x000000726070723c */ /* 0x040ff00000001810 */
[C---:B------:R-:W-:Y:S08]  /*10450*/  HMMA.16816.F32 R104, R96.reuse, R106, R72 ;  /* 0x0000006a6068723c */ /* 0x040ff00000001848 */
[----:B------:R-:W-:Y:S08]  /*10460*/  HMMA.16816.F32 R100, R96, R8, R60 ;  /* 0x000000086064723c */ /* 0x000ff0000000183c */
[-C--:B------:R-:W-:Y:S08]  /*10470*/  HMMA.16816.F32 R156, R156, R10.reuse, R28 ;  /* 0x0000000a9c9c723c */ /* 0x080ff0000000181c */
[----:B------:R-:W-:Y:S01]  /*10480*/  HMMA.16816.F32 R96, R96, R10, R40 ;  /* 0x0000000a6060723c */ /* 0x000fe20000001828 */
[----:B------:R-:W-:Y:S07]  /*10490*/  @!UPT UIADD3 URZ, URZ, URZ, URZ ;  /* 0x0000003f3f3ff290 */ /* 0x000fee000fffe03f */
[----:B------:R-:W-:Y:S11]  /*104a0*/  @!P0 BRA `(.L_x_336) ;  /* 0x00003cb000008947 */ /* 0x000ff60003800000 */
[----:B------:R-:W-:Y:S01]  /*104b0*/  MOV R241, R0 ;  /* 0x0000000000f17202 */ /* 0x000fe20000000f00 */
[----:B------:R-:W-:Y:S01]  /*104c0*/  IMAD.MOV.U32 R89, RZ, RZ, R71 ;  /* 0x000000ffff597224 */ /* 0x000fe200078e0047 */
[----:B------:R-:W-:Y:S01]  /*104d0*/  MOV R90, R70 ;  /* 0x00000046005a7202 */ /* 0x000fe20000000f00 */
[----:B------:R-:W-:Y:S01]  /*104e0*/  IMAD.MOV.U32 R91, RZ, RZ, R69 ;  /* 0x000000ffff5b7224 */ /* 0x000fe200078e0045 */
[----:B------:R-:W-:-:S02]  /*104f0*/  MOV R92, R68 ;  /* 0x00000044005c7202 */ /* 0x000fc40000000f00 */
.L_x_343:
[----:B------:R-:W2:Y:S01]  /*10500*/  LDL.64 R6, [R1] ;  /* 0x0000000001067983 */ /* 0x000ea20000100a00 */
[----:B------:R-:W-:Y:S04]  /*10510*/  DEPBAR.LE SB0, 0x0 ;  /* 0x000080000000791a */ /* 0x000fe80000000000 */
[----:B------:R-:W3:Y:S01]  /*10520*/  LDL R4, [R1+0x8] ;  /* 0x0000080001047983 */ /* 0x000ee20000100800 */
[----:B------:R-:W-:Y:S01]  /*10530*/  WARPSYNC 0xffffffff ;  /* 0xffffffff00007948 */ /* 0x000fe20003800000 */
[----:B------:R-:W-:Y:S01]  /*10540*/  SHF.R.S32.HI R0, RZ, 0x1f, R240 ;  /* 0x0000001fff007819 */ /* 0x000fe200000114f0 */
[----:B------:R-:W-:Y:S01]  /*10550*/  IMAD.WIDE.U32 R2, R240, c[0x0][0x208], RZ ;  /* 0x00008200f0027a25 */ /* 0x000fe200078e00ff */
[----:B------:R-:W-:Y:S01]  /*10560*/  BAR.SYNC.DEFER_BLOCKING 0x0 ;  /* 0x0000000000007b1d */ /* 0x000fe20000010000 */
[----:B------:R-:W-:Y:S02]  /*10570*/  SHF.L.U64.HI R68, R244, 0x1, R245 ;  /* 0x00000001f4447819 */ /* 0x000fe400000102f5 */
[----:B------:R-:W-:Y:S01]  /*10580*/  IMAD R0, R0, c[0x0][0x208], RZ ;  /* 0x0000820000007a24 */ /* 0x000fe200078e02ff */
[----:B------:R-:W-:Y:S03]  /*10590*/  SHF.L.U32 R52, R244, 0x1, RZ ;  /* 0x00000001f4347819 */ /* 0x000fe600000006ff */
[----:B------:R-:W-:Y:S04]  /*105a0*/  IMAD R0, R240, c[0x0][0x20c], R0 ;  /* 0x00008300f0007a24 */ /* 0x000fe800078e0200 */
[----:B------:R-:W-:Y:S01]  /*105b0*/  IMAD.IADD R3, R3, 0x1, R0 ;  /* 0x0000000103037824 */ /* 0x000fe200078e0200 */
[----:B------:R-:W-:Y:S03]  /*105c0*/  SHF.R.S32.HI R0, RZ, 0x1f, R235 ;  /* 0x0000001fff007819 */ /* 0x000fe600000114eb */
[C---:B------:R-:W-:Y:S04]  /*105d0*/  IMAD.WIDE.U32 R2, R235.reuse, c[0x0][0x218], R2 ;  /* 0x00008600eb027a25 */ /* 0x040fe800078e0002 */
[----:B------:R-:W-:Y:S04]  /*105e0*/  IMAD R0, R0, c[0x0][0x218], RZ ;  /* 0x0000860000007a24 */ /* 0x000fe800078e02ff */
[----:B------:R-:W-:Y:S01]  /*105f0*/  IMAD R0, R235, c[0x0][0x21c], R0 ;  /* 0x00008700eb007a24 */ /* 0x000fe200078e0200 */
[----:B------:R1:W4:Y:S04]  /*10600*/  LDSM.16.M88.4 R80, [R198] ;  /* 0x00000000c650783b */ /* 0x0003280000000200 */
[----:B------:R1:W1:Y:S04]  /*10610*/  LDSM.16.M88.4 R76, [R198+0x2000] ;  /* 0x00200000c64c783b */ /* 0x0002680000000200 */
[----:B------:R1:W1:Y:S04]  /*10620*/  LDSM.16.M88.4 R16, [R95] ;  /* 0x000000005f10783b */ /* 0x0002680000000200 */
[----:B------:R1:W1:Y:S04]  /*10630*/  LDSM.16.M88.4 R32, [R95+0x800] ;  /* 0x000800005f20783b */ /* 0x0002680000000200 */
[----:B------:R1:W1:Y:S04]  /*10640*/  LDSM.16.M88.4 R48, [R95+0x1000] ;  /* 0x001000005f30783b */ /* 0x0002680000000200 */
[----:B------:R1:W1:Y:S04]  /*10650*/  LDSM.16.M88.4 R64, [R95+0x1800] ;  /* 0x001800005f40783b */ /* 0x0002680000000200 */
[----:B------:R1:W1:Y:S04]  /*10660*/  LDSM.16.M88.4 R160, [R95+0x2000] ;  /* 0x002000005fa0783b */ /* 0x0002680000000200 */
[----:B------:R1:W1:Y:S04]  /*10670*/  LDSM.16.M88.4 R164, [R201] ;  /* 0x00000000c9a4783b */ /* 0x0002680000000200 */
[----:B------:R1:W1:Y:S04]  /*10680*/  LDSM.16.M88.4 R172, [R201+0x2000] ;  /* 0x00200000c9ac783b */ /* 0x0002680000000200 */
[----:B------:R1:W1:Y:S04]  /*10690*/  LDSM.16.M88.4 R168, [R202] ;  /* 0x00000000caa8783b */ /* 0x0002680000000200 */
[----:B------:R1:W1:Y:S04]  /*106a0*/  LDSM.16.M88.4 R176, [R206] ;  /* 0x00000000ceb0783b */ /* 0x0002680000000200 */
[----:B------:R1:W1:Y:S04]  /*106b0*/  LDSM.16.M88.4 R180, [R205] ;  /* 0x00000000cdb4783b */ /* 0x0002680000000200 */
[----:B------:R1:W1:Y:S04]  /*106c0*/  LDSM.16.M88.4 R184, [R204] ;  /* 0x00000000ccb8783b */ /* 0x0002680000000200 */
[----:B------:R1:W1:Y:S01]  /*106d0*/  LDSM.16.M88.4 R188, [R203] ;  /* 0x00000000cbbc783b */ /* 0x0002620000000200 */
[----:B--2---:R-:W-:Y:S04]  /*106e0*/  IADD3 R2, P0, R6, R2, RZ ;  /* 0x0000000206027210 */ /* 0x004fe80007f1e0ff */
[----:B---3--:R-:W-:Y:S02]  /*106f0*/  IADD3.X R3, R4, R3, R0, P0, !PT ;  /* 0x0000000304037210 */ /* 0x008fe400007fe400 */
[C---:B------:R-:W-:Y:S04]  /*10700*/  LEA R0, P0, R2.reuse, c[0x0][0x1f8], 0x1 ;  /* 0x00007e0002007a11 */ /* 0x040fe800078008ff */
[----:B------:R-:W-:Y:S01]  /*10710*/  LEA.HI.X R56, R2, c[0x0][0x1fc], R3, 0x1, P0 ;  /* 0x00007f0002387a11 */ /* 0x000fe200000f0c03 */
[----:B------:R-:W-:-:S06]  /*10720*/  BRA.DIV ~URZ, `(.L_x_337) ;  /* 0x000091327f007947 */ /* 0x000fcc000b800000 */
[----:B-1--4-:R1:W2:Y:S02]  /*10730*/  SHFL.IDX PT, R58, R56, RZ, 0x181f ;  /* 0x00181fff383a7589 */ /* 0x0122a400000e0000 */
.L_x_430:
[-C--:B------:R-:W-:Y:S01]  /*10740*/  HMMA.16816.F32 R4, R80, R16.reuse, RZ ;  /* 0x000000105004723c */ /* 0x080fe200000018ff */
[----:B------:R-:W3:Y:S01]  /*10750*/  SHFL.IDX PT, R2, R0, RZ, 0x181f ;  /* 0x00181fff00027589 */ /* 0x000ee200000e0000 */
[----:B------:R-:W-:Y:S01]  /*10760*/  BSSY B0, `(.L_x_338) ;  /* 0x0000167000007945 */ /* 0x000fe20003800000 */
[----:B------:R-:W-:Y:S04]  /*10770*/  ISETP.GE.AND P0, PT, R244, c[0x0][0x1d4], PT ;  /* 0x00007500f4007a0c */ /* 0x000fe80003f06270 */
[----:B------:R-:W-:Y:S01]  /*10780*/  SEL R207, RZ, 0x10, P0 ;  /* 0x00000010ffcf7807 */ /* 0x000fe20000000000 */
[C---:B------:R-:W-:Y:S01]  /*10790*/  HMMA.16816.F32 R8, R76.reuse, R16, RZ ;  /* 0x000000104c08723c */ /* 0x040fe200000018ff */
[----:B------:R-:W4:Y:S07]  /*107a0*/  SHFL.IDX PT, R3, R0, 0x1, 0x181f ;  /* 0x00381f0000037f89 */ /* 0x000f2e00000e0000 */
[-C--:B------:R-:W-:Y:S01]  /*107b0*/  HMMA.16816.F32 R12, R76, R18.reuse, RZ ;  /* 0x000000124c0c723c */ /* 0x080fe200000018ff */
[----:B------:R-:W-:Y:S07]  /*107c0*/  SHFL.IDX PT, R53, R0, 0x2, 0x181f ;  /* 0x00581f0000357f89 */ /* 0x000fee00000e0000 */
[C---:B------:R-:W-:Y:S01]  /*107d0*/  HMMA.16816.F32 R16, R80.reuse, R18, RZ ;  /* 0x000000125010723c */ /* 0x040fe200000018ff */
[----:B------:R-:W-:Y:S07]  /*107e0*/  SHFL.IDX PT, R54, R0, 0x3, 0x181f ;  /* 0x00781f0000367f89 */ /* 0x000fee00000e0000 */
[-C--:B------:R-:W-:Y:S01]  /*107f0*/  HMMA.16816.F32 R20, R80, R32.reuse, RZ ;  /* 0x000000205014723c */ /* 0x080fe200000018ff */
[----:B------:R5:W-:Y:S07]  /*10800*/  SHFL.IDX PT, R55, R0, 0x4, 0x181f ;  /* 0x00981f0000377f89 */ /* 0x000bee00000e0000 */
[C---:B------:R-:W-:Y:S01]  /*10810*/  HMMA.16816.F32 R24, R76.reuse, R32, RZ ;  /* 0x000000204c18723c */ /* 0x040fe200000018ff */
[----:B------:R-:W1:Y:S07]  /*10820*/  SHFL.IDX PT, R57, R56, 0x1, 0x181f ;  /* 0x00381f0038397f89 */ /* 0x000e6e00000e0000 */
[-C--:B------:R-:W-:Y:S01]  /*10830*/  HMMA.16816.F32 R28, R76, R34.reuse, RZ ;  /* 0x000000224c1c723c */ /* 0x080fe200000018ff */
[----:B------:R-:W2:Y:S07]  /*10840*/  SHFL.IDX PT, R61, R56, 0x2, 0x181f ;  /* 0x00581f00383d7f89 */ /* 0x000eae00000e0000 */
[C---:B------:R-:W-:Y:S01]  /*10850*/  HMMA.16816.F32 R32, R80.reuse, R34, RZ ;  /* 0x000000225020723c */ /* 0x040fe200000018ff */
[----:B------:R-:W1:Y:S03]  /*10860*/  SHFL.IDX PT, R69, R56, 0x3, 0x181f ;  /* 0x00781f0038457f89 */ /* 0x000e6600000e0000 */
[----:B-----5:R-:W-:Y:S04]  /*10870*/  IADD3 R0, -R207, 0x10, RZ ;  /* 0x00000010cf007810 */ /* 0x020fe80007ffe1ff */
[-C--:B------:R-:W-:Y:S01]  /*10880*/  HMMA.16816.F32 R36, R80, R48.reuse, RZ ;  /* 0x000000305024723c */ /* 0x080fe200000018ff */
[----:B------:R-:W-:Y:S07]  /*10890*/  LOP3.LUT R0, R0, 0xf, RZ, 0xc0, !PT ;  /* 0x0000000f00007812 */ /* 0x000fee00078ec0ff */
[C---:B------:R-:W-:Y:S08]  /*108a0*/  HMMA.16816.F32 R40, R76.reuse, R48, RZ ;  /* 0x000000304c28723c */ /* 0x040ff000000018ff */
[-C--:B------:R-:W-:Y:S01]  /*108b0*/  HMMA.16816.F32 R44, R76, R50.reuse, RZ ;  /* 0x000000324c2c723c */ /* 0x080fe200000018ff */
[-C--:B---3--:R-:W-:Y:S03]  /*108c0*/  IADD3 R2, P4, R2, R52.reuse, RZ ;  /* 0x0000003402027210 */ /* 0x088fe60007f9e0ff */
[----:B----4-:R-:W-:Y:S02]  /*108d0*/  IADD3 R62, P3, R3, R52, RZ ;  /* 0x00000034033e7210 */ /* 0x010fe40007f7e0ff */
[-C--:B--2---:R-:W-:Y:S02]  /*108e0*/  IADD3.X R3, R58, R68.reuse, RZ, P4, !PT ;  /* 0x000000443a037210 */ /* 0x084fe400027fe4ff */
[----:B-1----:R-:W-:Y:S01]  /*108f0*/  IADD3.X R63, R57, R68, RZ, P3, !PT ;  /* 0x00000044393f7210 */ /* 0x002fe20001ffe4ff */
[C---:B------:R-:W-:Y:S02]  /*10900*/  HMMA.16816.F32 R48, R80.reuse, R50, RZ ;  /* 0x000000325030723c */ /* 0x040fe400000018ff */
[----:B------:R1:W-:Y:S01]  /*10910*/  LDGSTS.E.BYPASS.LTC128B.128 [R209+0x100], [R2.64], !P0 ;  /* 0x0010000002d17fae */ /* 0x0003e2000c101d48 */
[----:B------:R-:W-:Y:S02]  /*10920*/  IADD3 R60, P2, R53, R52, RZ ;  /* 0x00000034353c7210 */ /* 0x000fe40007f5e0ff */
[----:B------:R-:W-:Y:S02]  /*10930*/  IADD3 R72, P6, P5, R0, R55, R52 ;  /* 0x0000003700487210 */ /* 0x000fe40007dde034 */
[----:B------:R-:W-:Y:S02]  /*10940*/  IADD3.X R61, R61, R68, RZ, P2, !PT ;  /* 0x000000443d3d7210 */ /* 0x000fe400017fe4ff */
[----:B------:R-:W-:Y:S01]  /*10950*/  IADD3 R70, P1, R54, R52, RZ ;  /* 0x0000003436467210 */ /* 0x000fe20007f3e0ff */
[----:B------:R2:W-:Y:S01]  /*10960*/  LDGSTS.E.BYPASS.LTC128B.128 [R209+0x900], [R62.64], !P0 ;  /* 0x009000003ed17fae */ /* 0x0005e2000c101d48 */
[-C--:B------:R-:W-:Y:S02]  /*10970*/  HMMA.16816.F32 R52, R80, R64.reuse, RZ ;  /* 0x000000405034723c */ /* 0x080fe400000018ff */
[----:B------:R-:W-:Y:S02]  /*10980*/  IADD3.X R71, R69, R68, RZ, P1, !PT ;  /* 0x0000004445477210 */ /* 0x000fe40000ffe4ff */
[----:B------:R-:W-:Y:S03]  /*10990*/  ISETP.NE.U32.AND P1, PT, R207, RZ, PT ;  /* 0x000000ffcf00720c */ /* 0x000fe60003f25070 */
[----:B------:R3:W4:Y:S08]  /*109a0*/  SHFL.IDX PT, R0, R56, 0x4, 0x181f ;  /* 0x00981f0038007f89 */ /* 0x00073000000e0000 */
[----:B------:R2:W-:Y:S08]  /*109b0*/  LDGSTS.E.BYPASS.LTC128B.128 [R209+0x1100], [R60.64], !P0 ;  /* 0x011000003cd17fae */ /* 0x0005f0000c101d48 */
[----:B------:R5:W-:Y:S01]  /*109c0*/  LDGSTS.E.BYPASS.LTC128B.128 [R209+0x1900], [R70.64], !P0 ;  /* 0x0190000046d17fae */ /* 0x000be2000c101d48 */
[----:B------:R-:W-:Y:S01]  /*109d0*/  ISETP.GT.AND P0, PT, R241, R252, PT ;  /* 0x000000fcf100720c */ /* 0x000fe20003f04270 */
[C---:B---3--:R-:W-:Y:S02]  /*109e0*/  HMMA.16816.F32 R56, R76.reuse, R64, RZ ;  /* 0x000000404c38723c */ /* 0x048fe400000018ff */
[----:B----4-:R-:W-:Y:S05]  /*109f0*/  IADD3.X R73, RZ, R0, R68, P6, P5 ;  /* 0x00000000ff497210 */ /* 0x010fea00037ea444 */
[----:B------:R3:W-:Y:S01]  /*10a00*/  LDGSTS.E.BYPASS.LTC128B.128.ZFILL [R209+0x2100], [R72.64], P1 ;  /* 0x0210000048d17fae */ /* 0x0007e20008941d48 */
[-C--:B--2---:R-:W-:Y:S07]  /*10a10*/  HMMA.16816.F32 R60, R76, R66.reuse, RZ ;  /* 0x000000424c3c723c */ /* 0x084fee00000018ff */
[----:B------:R-:W0:Y:S01]  /*10a20*/  LDGDEPBAR ;  /* 0x00000000000079af */ /* 0x000e220000000000 */
[C---:B------:R-:W-:Y:S08]  /*10a30*/  HMMA.16816.F32 R64, R80.reuse, R66, RZ ;  /* 0x000000425040723c */ /* 0x040ff000000018ff */
[-C--:B-----5:R-:W-:Y:S08]  /*10a40*/  HMMA.16816.F32 R68, R80, R160.reuse, RZ ;  /* 0x000000a05044723c */ /* 0x0a0ff000000018ff */
[C---:B---3--:R-:W-:Y:S08]  /*10a50*/  HMMA.16816.F32 R72, R76.reuse, R160, RZ ;  /* 0x000000a04c48723c */ /* 0x048ff000000018ff */
        /* <DEDUP_REMOVED lines=26> */
[----:B------:R-:W5:Y:S07]  /*10c00*/  LDSM.16.M88.4 R172, [R197+0x1000] ;  /* 0x00100000c5ac783b */ /* 0x000f6e0000000200 */
[----:B------:R-:W-:Y:S01]  /*10c10*/  HMMA.16816.F32 R80, R164, R190, R80 ;  /* 0x000000bea450723c */ /* 0x000fe20000001850 */
[----:B------:R-:W1:Y:S07]  /*10c20*/  LDSM.16.M88.4 R164, [R197+0x1800] ;  /* 0x00180000c5a4783b */ /* 0x000e6e0000000200 */
[-C--:B--2---:R-:W-:Y:S08]  /*10c30*/  HMMA.16816.F32 R4, R160, R168.reuse, R4 ;  /* 0x000000a8a004723c */ /* 0x084ff00000001804 */
[C---:B---3--:R-:W-:Y:S08]  /*10c40*/  HMMA.16816.F32 R8, R176.reuse, R168, R8 ;  /* 0x000000a8b008723c */ /* 0x048ff00000001808 */
[-C--:B------:R-:W-:Y:S08]  /*10c50*/  HMMA.16816.F32 R12, R176, R170.reuse, R12 ;  /* 0x000000aab00c723c */ /* 0x080ff0000000180c */
[C---:B------:R-:W-:Y:S01]  /*10c60*/  HMMA.16816.F32 R16, R160.reuse, R170, R16 ;  /* 0x000000aaa010723c */ /* 0x040fe20000001810 */
[----:B------:R-:W2:Y:S07]  /*10c70*/  LDSM.16.M88.4 R168, [R197+0x2000] ;  /* 0x00200000c5a8783b */ /* 0x000eae0000000200 */
[-C--:B----4-:R-:W-:Y:S08]  /*10c80*/  HMMA.16816.F32 R20, R160, R180.reuse, R20 ;  /* 0x000000b4a014723c */ /* 0x090ff00000001814 */
[C---:B------:R-:W-:Y:S08]  /*10c90*/  HMMA.16816.F32 R24, R176.reuse, R180, R24 ;  /* 0x000000b4b018723c */ /* 0x040ff00000001818 */
[-C--:B------:R-:W-:Y:S08]  /*10ca0*/  HMMA.16816.F32 R28, R176, R182.reuse, R28 ;  /* 0x000000b6b01c723c */ /* 0x080ff0000000181c */
[C---:B------:R-:W-:Y:S01]  /*10cb0*/  HMMA.16816.F32 R32, R160.reuse, R182, R32 ;  /* 0x000000b6a020723c */ /* 0x040fe20000001820 */
[----:B------:R-:W3:Y:S07]  /*10cc0*/  LDSM.16.M88.4 R180, [R200] ;  /* 0x00000000c8b4783b */ /* 0x000eee0000000200 */
[-C--:B-----5:R-:W-:Y:S08]  /*10cd0*/  HMMA.16816.F32 R36, R160, R172.reuse, R36 ;  /* 0x000000aca024723c */ /* 0x0a0ff00000001824 */
[C---:B------:R-:W-:Y:S08]  /*10ce0*/  HMMA.16816.F32 R40, R176.reuse, R172, R40 ;  /* 0x000000acb028723c */ /* 0x040ff00000001828 */
[-C--:B------:R-:W-:Y:S08]  /*10cf0*/  HMMA.16816.F32 R44, R176, R174.reuse, R44 ;  /* 0x000000aeb02c723c */ /* 0x080ff0000000182c */
[C---:B------:R-:W-:Y:S01]  /*10d00*/  HMMA.16816.F32 R48, R160.reuse, R174, R48 ;  /* 0x000000aea030723c */ /* 0x040fe20000001830 */
[----:B------:R-:W4:Y:S07]  /*10d10*/  LDSM.16.M88.4 R172, [R200+0x2000] ;  /* 0x00200000c8ac783b */ /* 0x000f2e0000000200 */
[-C--:B-1----:R-:W-:Y:S08]  /*10d20*/  HMMA.16816.F32 R52, R160, R164.reuse, R52 ;  /* 0x000000a4a034723c */ /* 0x082ff00000001834 */
[C---:B------:R-:W-:Y:S08]  /*10d30*/  HMMA.16816.F32 R56, R176.reuse, R164, R56 ;  /* 0x000000a4b038723c */ /* 0x040ff00000001838 */
[-C--:B------:R-:W-:Y:S08]  /*10d40*/  HMMA.16816.F32 R60, R176, R166.reuse, R60 ;  /* 0x000000a6b03c723c */ /* 0x080ff0000000183c */
[C---:B------:R-:W-:Y:S08]  /*10d50*/  HMMA.16816.F32 R64, R160.reuse, R166, R64 ;  /* 0x000000a6a040723c */ /* 0x040ff00000001840 */
[-C--:B--2---:R-:W-:Y:S08]  /*10d60*/  HMMA.16816.F32 R68, R160, R168.reuse, R68 ;  /* 0x000000a8a044723c */ /* 0x084ff00000001844 */
[C---:B------:R-:W-:Y:S08]  /*10d70*/  HMMA.16816.F32 R72, R176.reuse, R168, R72 ;  /* 0x000000a8b048723c */ /* 0x040ff00000001848 */
[-C--:B------:R-:W-:Y:S08]  /*10d80*/  HMMA.16816.F32 R76, R176, R170.reuse, R76 ;  /* 0x000000aab04c723c */ /* 0x080ff0000000184c */
[----:B------:R-:W-:Y:S08]  /*10d90*/  HMMA.16816.F32 R80, R160, R170, R80 ;  /* 0x000000aaa050723c */ /* 0x000ff00000001850 */
[-C--:B---3--:R-:W-:Y:S08]  /*10da0*/  HMMA.16816.F32 R4, R180, R184.reuse, R4 ;  /* 0x000000b8b404723c */ /* 0x088ff00000001804 */
[C---:B----4-:R-:W-:Y:S08]  /*10db0*/  HMMA.16816.F32 R8, R172.reuse, R184, R8 ;  /* 0x000000b8ac08723c */ /* 0x050ff00000001808 */
[-C--:B------:R-:W-:Y:S08]  /*10dc0*/  HMMA.16816.F32 R12, R172, R186.reuse, R12 ;  /* 0x000000baac0c723c */ /* 0x080ff0000000180c */
[----:B------:R-:W-:Y:S01]  /*10dd0*/  FMUL.FTZ R0, R4, c[0x0][0x320] ;  /* 0x0000c80004007a20 */ /* 0x000fe20000410000 */
        /* <DEDUP_REMOVED lines=21> */
[C---:B------:R-:W-:Y:S01]  /*10f30*/  HMMA.16816.F32 R32, R180.reuse, R6, R32 ;  /* 0x00000006b420723c */ /* 0x040fe20000001820 */
[----:B------:R-:W2:Y:S07]  /*10f40*/  LDSM.16.M88.4 R4, [R194+0x1800] ;  /* 0x00180000c204783b */ /* 0x000eae0000000200 */
[----:B------:R-:W-:Y:S04]  /*10f50*/  FMUL.FTZ R3, R26, c[0x0][0x320] ;  /* 0x0000c8001a037a20 */ /* 0x000fe80000410000 */
[----:B------:R-:W-:Y:S01]  /*10f60*/  FMUL.FTZ R2, R27, c[0x0][0x320] ;  /* 0x0000c8001b027a20 */ /* 0x000fe20000410000 */
[----:B------:R-:W2:Y:S01]  /*10f70*/  MUFU.TANH R219, R3 ;  /* 0x0000000300db7308 */ /* 0x000ea20000002400 */
[----:B-----5:R-:W-:Y:S09]  /*10f80*/  FMUL.FTZ R0, R12, c[0x0][0x320] ;  /* 0x0000c8000c007a20 */ /* 0x020ff20000410000 */
[----:B------:R5:W2:Y:S10]  /*10f90*/  MUFU.TANH R223, R0 ;  /* 0x0000000000df7308 */ /* 0x000ab40000002400 */
[----:B------:R2:W2:Y:S01]  /*10fa0*/  MUFU.TANH R218, R2 ;  /* 0x0000000200da7308 */ /* 0x0004a20000002400 */
[-C--:B-1----:R-:W-:Y:S08]  /*10fb0*/  HMMA.16816.F32 R36, R180, R8.reuse, R36 ;  /* 0x00000008b424723c */ /* 0x082ff00000001824 */
[C---:B------:R-:W-:Y:S04]  /*10fc0*/  HMMA.16816.F32 R40, R172.reuse, R8, R40 ;  /* 0x00000008ac28723c */ /* 0x040fe80000001828 */
[----:B-----5:R-:W-:Y:S04]  /*10fd0*/  FMUL.FTZ R0, R13, c[0x0][0x320] ;  /* 0x0000c8000d007a20 */ /* 0x020fe80000410000 */
[-C--:B------:R-:W-:Y:S01]  /*10fe0*/  HMMA.16816.F32 R44, R172, R10.reuse, R44 ;  /* 0x0000000aac2c723c */ /* 0x080fe2000000182c */
[----:B------:R1:W1:Y:S07]  /*10ff0*/  MUFU.TANH R222, R0 ;  /* 0x0000000000de7308 */ /* 0x00026e0000002400 */
[C---:B------:R-:W-:Y:S01]  /*11000*/  HMMA.16816.F32 R48, R180.reuse, R10, R48 ;  /* 0x0000000ab430723c */ /* 0x040fe20000001830 */
[----:B------:R-:W5:Y:S01]  /*11010*/  LDSM.16.M88.4 R8, [R194+0x2000] ;  /* 0x00200000c208783b */ /* 0x000f620000000200 */
[----:B------:R-:W-:Y:S06]  /*11020*/  DEPBAR.LE SB0, 0x0 ;  /* 0x000080000000791a */ /* 0x000fec0000000000 */
[----:B------:R-:W-:Y:S01]  /*11030*/  FMUL.FTZ R3, R42, c[0x0][0x320] ;  /* 0x0000c8002a037a20 */ /* 0x000fe20000410000 */
[-C--:B--2---:R-:W-:Y:S03]  /*11040*/  HMMA.16816.F32 R52, R180, R4.reuse, R52 ;  /* 0x00000004b434723c */ /* 0x084fe60000001834 */
[----:B------:R-:W2:Y:S01]  /*11050*/  MUFU.TANH R184, R3 ;  /* 0x0000000300b87308 */ /* 0x000ea20000002400 */
[----:B------:R-:W-:Y:S01]  /*11060*/  BAR.SYNC.DEFER_BLOCKING 0x0 ;  /* 0x0000000000007b1d */ /* 0x000fe20000010000 */
[----:B------:R-:W-:Y:S02]  /*11070*/  FMUL.FTZ R2, R43, c[0x0][0x320] ;  /* 0x0000c8002b027a20 */ /* 0x000fe40000410000 */
[----:B-1----:R-:W-:Y:S01]  /*11080*/  FMUL.FTZ R0, R14, c[0x0][0x320] ;  /* 0x0000c8000e007a20 */ /* 0x002fe20000410000 */
[C---:B------:R-:W-:Y:S05]  /*11090*/  HMMA.16816.F32 R56, R172.reuse, R4, R56 ;  /* 0x00000004ac38723c */ /* 0x040fea0000001838 */
[----:B------:R1:W1:Y:S03]  /*110a0*/  MUFU.TANH R228, R0 ;  /* 0x0000000000e47308 */ /* 0x0002660000002400 */
[-C--:B------:R-:W-:Y:S07]  /*110b0*/  HMMA.16816.F32 R60, R172, R6.reuse, R60 ;  /* 0x00000006ac3c723c */ /* 0x080fee000000183c */
[----:B------:R2:W2:Y:S01]  /*110c0*/  MUFU.TANH R179, R2 ;  /* 0x0000000200b37308 */ /* 0x0004a20000002400 */
[C---:B------:R-:W-:Y:S08]  /*110d0*/  HMMA.16816.F32 R64, R180.reuse, R6, R64 ;  /* 0x00000006b440723c */ /* 0x040ff00000001840 */
[-C--:B-----5:R-:W-:Y:S04]  /*110e0*/  HMMA.16816.F32 R68, R180, R8.reuse, R68 ;  /* 0x00000008b444723c */ /* 0x0a0fe80000001844 */
[----:B-1----:R-:W-:Y:S02]  /*110f0*/  FMUL.FTZ R0, R15, c[0x0][0x320] ;  /* 0x0000c8000f007a20 */ /* 0x002fe40000410000 */
[----:B------:R-:W-:Y:S02]  /*11100*/  FMUL.FTZ R3, R58, c[0x0][0x320] ;  /* 0x0000c8003a037a20 */ /* 0x000fe40000410000 */
[----:B------:R1:W1:Y:S01]  /*11110*/  MUFU.TANH R227, R0 ;  /* 0x0000000000e37308 */ /* 0x0002620000002400 */
[C---:B------:R-:W-:Y:S04]  /*11120*/  HMMA.16816.F32 R72, R172.reuse, R8, R72 ;  /* 0x00000008ac48723c */ /* 0x040fe80000001848 */
[----:B--2---:R-:W-:Y:S04]  /*11130*/  FMUL.FTZ R2, R59, c[0x0][0x320] ;  /* 0x0000c8003b027a20 */ /* 0x004fe80000410000 */
[-C--:B------:R-:W-:Y:S01]  /*11140*/  HMMA.16816.F32 R76, R172, R10.reuse, R76 ;  /* 0x0000000aac4c723c */ /* 0x080fe2000000184c */
[----:B------:R-:W2:Y:S07]  /*11150*/  MUFU.TANH R43, R2 ;  /* 0x00000002002b7308 */ /* 0x000eae0000002400 */
        /* <DEDUP_REMOVED lines=52> */
[----:B------:R-:W1:Y:S10]  /*114a0*/  MUFU.TANH R45, R3 ;  /* 0x00000003002d7308 */ /* 0x000e740000002400 */
[----:B------:R5:W1:Y:S02]  /*114b0*/  MUFU.TANH R162, R0 ;  /* 0x0000000000a27308 */ /* 0x000a640000002400 */
[----:B-----5:R-:W-:Y:S08]  /*114c0*/  FMUL.FTZ R0, R46, c[0x0][0x320] ;  /* 0x0000c8002e007a20 */ /* 0x020ff00000410000 */
        /* <DEDUP_REMOVED lines=70> */
[----:B------:R1:W1:Y:S01]  /*11930*/  MUFU.TANH R12, R0 ;  /* 0x00000000000c7308 */ /* 0x0002620000002400 */
[----:B------:R-:W-:-:S05]  /*11940*/  @!P0 BRA `(.L_x_339) ;  /* 0x0000048000008947 */ /* 0x000fca0003800000 */
[----:B-1234-:R-:W-:Y:S01]  /*11950*/  IMAD.MOV.U32 R0, RZ, RZ, 0x1 ;  /* 0x00000001ff007424 */ /* 0x01efe200078e00ff */
[----:B------:R-:W2:Y:S01]  /*11960*/  LDL R234, [R1+0x24] ;  /* 0x0000240001ea7983 */ /* 0x000ea20000100800 */
[----:B------:R-:W-:Y:S01]  /*11970*/  IMAD.MOV.U32 R235, RZ, RZ, RZ ;  /* 0x000000ffffeb7224 */ /* 0x000fe200078e00ff */
[----:B------:R-:W-:Y:S01]  /*11980*/  ISETP.GT.AND P0, PT, R251, 0x4f, PT ;  /* 0x0000004ffb00780c */ /* 0x000fe20003f04270 */
[----:B------:R-:W-:Y:S01]  /*11990*/  IMAD.SHL.U32 R5, R244, 0x2, RZ ;  /* 0x00000002f4057824 */ /* 0x000fe200078e00ff */
[----:B------:R-:W3:Y:S01]  /*119a0*/  LDL.64 R236, [R1+0x18] ;  /* 0x0000180001ec7983 */ /* 0x000ee20000100a00 */
[----:B------:R-:W-:Y:S02]  /*119b0*/  ISETP.NE.AND P1, PT, R0, c[0x0][0x2b8], PT ;  /* 0x0000ae0000007a0c */ /* 0x000fe40003f25270 */
[----:B------:R-:W-:Y:S03]  /*119c0*/  SHF.L.U64.HI R6, R244, 0x1, R245 ;  /* 0x00000001f4067819 */ /* 0x000fe600000102f5 */
[----:B------:R-:W4:Y:S04]  /*119d0*/  LDL R231, [R1+0x20] ;  /* 0x0000200001e77983 */ /* 0x000f280000100800 */
[----:B------:R-:W5:Y:S06]  /*119e0*/  LDL.64 R232, [R1+0x10] ;  /* 0x0000100001e87983 */ /* 0x000f6c0000100a00 */
[----:B------:R-:W4:Y:S01]  /*119f0*/  LDL R230, [R1+0xc] ;  /* 0x00000c0001e67983 */ /* 0x000f220000100800 */
[----:B--2---:R-:W-:Y:S05]  /*11a00*/  IMAD R2, R241, 0x50, R234 ;  /* 0x00000050f1027824 */ /* 0x004fea00078e02ea */
[----:B------:R-:W-:Y:S05]  /*11a10*/  IADD3 R2, R2, -0x50, R251 ;  /* 0xffffffb002027810 */ /* 0x000fea0007ffe0fb */
[----:B------:R-:W-:Y:S04]  /*11a20*/  @P1 IMAD.HI.U32 R3, R2, c[0x0][0x2bc], RZ ;  /* 0x0000af0002031a27 */ /* 0x000fe800078e00ff */
[----:B------:R-:W-:Y:S01]  /*11a30*/  IMAD.MOV.U32 R0, RZ, RZ, R2 ;  /* 0x000000ffff007224 */ /* 0x000fe200078e0002 */
[----:B------:R-:W-:Y:S04]  /*11a40*/  @P1 SHF.R.U32.HI R0, RZ, c[0x0][0x2c0], R3 ;  /* 0x0000b000ff001a19 */ /* 0x000fe80000011603 */
[C---:B---3--:R-:W-:Y:S01]  /*11a50*/  @!P0 IADD3 R3, P1, R0.reuse, R236, RZ ;  /* 0x000000ec00038210 */ /* 0x048fe20007f3e0ff */
[----:B------:R-:W-:Y:S03]  /*11a60*/  IMAD.MOV R4, RZ, RZ, -R0 ;  /* 0x000000ffff047224 */ /* 0x000fe600078e0a00 */
[----:B----4-:R-:W-:Y:S01]  /*11a70*/  @!P0 LEA.HI.X.SX32 R0, R0, R231, 0x1, P1 ;  /* 0x000000e700008211 */ /* 0x010fe200008f0eff */
[----:B------:R-:W-:Y:S01]  /*11a80*/  IMAD R240, R4, c[0x0][0x2b8], R2 ;  /* 0x0000ae0004f07a24 */ /* 0x000fe200078e0202 */
[C---:B------:R-:W-:Y:S04]  /*11a90*/  @!P0 LEA R2, P1, R3.reuse, c[0x0][0x2a0], 0x2 ;  /* 0x0000a80003028a11 */ /* 0x040fe800078210ff */
[----:B------:R-:W-:Y:S02]  /*11aa0*/  @!P0 LEA.HI.X R3, R3, c[0x0][0x2a4], R0, 0x2, P1 ;  /* 0x0000a90003038a11 */ /* 0x000fe400008f1400 */
        /* <DEDUP_REMOVED lines=9> */
[----:B-----5:R-:W-:Y:S03]  /*11b40*/  IADD3 R2, P0, R232, R2, RZ ;  /* 0x00000002e8027210 */ /* 0x020fe60007f1e0ff */
[----:B------:R-:W-:Y:S05]  /*11b50*/  IMAD R0, R235, c[0x0][0x1f4], R0 ;  /* 0x00007d00eb007a24 */ /* 0x000fea00078e0200 */
[----:B------:R-:W-:Y:S02]  /*11b60*/  IADD3.X R3, R230, R3, R0, P0, !PT ;  /* 0x00000003e6037210 */ /* 0x000fe400007fe400 */
[C---:B------:R-:W-:Y:S04]  /*11b70*/  LEA R0, P0, R2.reuse, c[0x0][0x1c8], 0x1 ;  /* 0x0000720002007a11 */ /* 0x040fe800078008ff */
[----:B------:R-:W-:Y:S01]  /*11b80*/  LEA.HI.X R4, R2, c[0x0][0x1cc], R3, 0x1, P0 ;  /* 0x0000730002047a11 */ /* 0x000fe200000f0c03 */
[----:B------:R-:W-:-:S06]  /*11b90*/  BRA.DIV ~URZ, `(.L_x_340) ;  /* 0x00007d127f007947 */ /* 0x000fcc000b800000 */
[----:B------:R1:W2:Y:S02]  /*11ba0*/  SHFL.IDX PT, R7, R4, RZ, 0x181f ;  /* 0x00181fff04077589 */ /* 0x0002a400000e0000 */
.L_x_431:
[----:B------:R-:W-:-:S05]  /*11bb0*/  BRA.DIV ~URZ, `(.L_x_341) ;  /* 0x00007d627f007947 */ /* 0x000fca000b800000 */
[----:B------:R-:W3:Y:S01]  /*11bc0*/  SHFL.IDX PT, R3, R0, RZ, 0x181f ;  /* 0x00181fff00037589 */ /* 0x000ee200000e0000 */
[C---:B------:R-:W-:Y:S02]  /*11bd0*/  IADD3 R2, -R207.reuse, 0x10, RZ ;  /* 0x00000010cf027810 */ /* 0x040fe40007ffe1ff */
[----:B------:R-:W-:Y:S02]  /*11be0*/  ISETP.NE.U32.AND P2, PT, R207, RZ, PT ;  /* 0x000000ffcf00720c */ /* 0x000fe40003f45070 */
[----:B------:R-:W-:Y:S04]  /*11bf0*/  LOP3.LUT R2, R2, 0xf, RZ, 0xc0, !PT ;  /* 0x0000000f02027812 */ /* 0x000fe800078ec0ff */
[C-C-:B---3--:R-:W-:Y:S02]  /*11c00*/  IADD3 R8, P1, P0, R2.reuse, R3, R5.reuse ;  /* 0x0000000302087210 */ /* 0x148fe4000783e005 */
[----:B------:R-:W3:Y:S02]  /*11c10*/  SHFL.IDX PT, R3, R0, 0x1, 0x181f ;  /* 0x00381f0000037f89 */ /* 0x000ee400000e0000 */
[--C-:B--2---:R-:W-:Y:S02]  /*11c20*/  IADD3.X R9, RZ, R7, R6.reuse, P1, P0 ;  /* 0x00000007ff097210 */ /* 0x104fe40000fe0406 */
[----:B------:R-:W2:Y:S04]  /*11c30*/  SHFL.IDX PT, R7, R4, 0x1, 0x181f ;  /* 0x00381f0004077f89 */ /* 0x000ea800000e0000 */
[----:B------:R3:W-:Y:S02]  /*11c40*/  LDGSTS.E.BYPASS.LTC128B.128.ZFILL [R209+0x2900], [R8.64], P2 ;  /* 0x0290000008d17fae */ /* 0x0007e40009141d48 */
        /* <DEDUP_REMOVED lines=9> */
[----:B------:R4:W-:Y:S04]  /*11ce0*/  LDGSTS.E.BYPASS.LTC128B.128.ZFILL [R209+0x3900], [R8.64], P2 ;  /* 0x0390000008d17fae */ /* 0x0009e80009141d48 */
[----:B-1----:R-:W1:Y:S04]  /*11cf0*/  SHFL.IDX PT, R4, R4, 0x4, 0x181f ;  /* 0x00981f0004047f89 */ /* 0x002e6800000e0000 */
[----:B------:R-:W1:Y:S01]  /*11d00*/  SHFL.IDX PT, R0, R0, 0x4, 0x181f ;  /* 0x00981f0000007f89 */ /* 0x000e6200000e0000 */
[----:B---3--:R-:W-:Y:S04]  /*11d10*/  IADD3 R2, P1, P0, R2, R3, R5 ;  /* 0x0000000302027210 */ /* 0x008fe8000783e005 */
[----:B--2---:R-:W-:Y:S05]  /*11d20*/  IADD3.X R3, RZ, R7, R6, P1, P0 ;  /* 0x00000007ff037210 */ /* 0x004fea0000fe0406 */
[----:B------:R4:W-:Y:S04]  /*11d30*/  LDGSTS.E.BYPASS.LTC128B.128.ZFILL [R209+0x4100], [R2.64], P2 ;  /* 0x0410000002d17fae */ /* 0x0009e80009141d48 */
.L_x_432:
[C---:B----4-:R-:W-:Y:S02]  /*11d40*/  IADD3 R2, -R207.reuse, 0x10, RZ ;  /* 0x00000010cf027810 */ /* 0x050fe40007ffe1ff */
        /* <DEDUP_REMOVED lines=8> */
.L_x_339:
[----:B--234-:R-:W-:Y:S05]  /*11dd0*/  BSYNC B0 ;  /* 0x0000000000007941 */ /* 0x01cfea0003800000 */
.L_x_338:
        /* <DEDUP_REMOVED lines=82> */
[----:B------:R-:W1:Y:S02]  /*12300*/  SHFL.BFLY PT, R0, R4, 0x2, 0x1f ;  /* 0x0c401f0004007f89 */ /* 0x000e6400000e0000 */
[----:B-1----:R-:W-:Y:S05]  /*12310*/  FMNMX.FTZ R0, R4, R0, !PT ;  /* 0x0000000004007209 */ /* 0x002fea0007810000 */
[----:B------:R-:W1:Y:S02]  /*12320*/  SHFL.BFLY PT, R2, R0, 0x1, 0x1f ;  /* 0x0c201f0000027f89 */ /* 0x000e6400000e0000 */
[----:B-1----:R-:W-:Y:S02]  /*12330*/  FMNMX.FTZ R71, R0, R2, !PT ;  /* 0x0000000200477209 */ /* 0x002fe40007810000 */
        /* <DEDUP_REMOVED lines=10> */
[----:B------:R1:W2:Y:S02]  /*123e0*/  SHFL.BFLY PT, R0, R4, 0x1, 0x1f ;  /* 0x0c201f0004007f89 */ /* 0x0002a400000e0000 */
.L_x_433:
[C---:B------:R-:W-:Y:S01]  /*123f0*/  FMUL.FTZ R2, R71.reuse, c[0x0][0x2d0] ;  /* 0x0000b40047027a20 */ /* 0x040fe20000410000 */
[----:B--2---:R-:W-:Y:S01]  /*12400*/  FMNMX.FTZ R68, R0, R4, !PT ;  /* 0x0000000400447209 */ /* 0x004fe20007810000 */
[----:B------:R-:W-:Y:S01]  /*12410*/  FADD.FTZ R0, -R71, R89 ;  /* 0x0000005947007221 */ /* 0x000fe20000010100 */
[----:B------:R-:W-:Y:S01]  /*12420*/  WARPSYNC 0xffffffff ;  /* 0xffffffff00007948 */ /* 0x000fe20003800000 */
[--C-:B------:R-:W-:Y:S01]  /*12430*/  FFMA.FTZ R3, R217, c[0x0][0x2d0], -R2.reuse ;  /* 0x0000b400d9037a23 */ /* 0x100fe20000010802 */
[----:B------:R-:W-:Y:S01]  /*12440*/  LDSM.16.MT88.4 R52, [R193] ;  /* 0x00000000c134783b */ /* 0x000fe20000004200 */
[----:B------:R-:W-:Y:S01]  /*12450*/  FMUL.FTZ R0, R0, c[0x0][0x2d0] ;  /* 0x0000b40000007a20 */ /* 0x000fe20000410000 */
[----:B------:R-:W-:Y:S01]  /*12460*/  ISETP.GT.AND P0, PT, R241, R252, PT ;  /* 0x000000fcf100720c */ /* 0x000fe20003f04270 */
[--C-:B-1----:R-:W-:Y:S02]  /*12470*/  FFMA.FTZ R4, R215, c[0x0][0x2d0], -R2.reuse ;  /* 0x0000b400d7047a23 */ /* 0x102fe40000010802 */
[----:B------:R-:W-:Y:S01]  /*12480*/  MUFU.EX2 R65, R0 ;  /* 0x0000000000417308 */ /* 0x000fe20000000800 */
[--C-:B------:R-:W-:Y:S02]  /*12490*/  FFMA.FTZ R180, R38, c[0x0][0x2d0], -R2.reuse ;  /* 0x0000b40026b47a23 */ /* 0x100fe40000010802 */
[--C-:B------:R-:W-:Y:S01]  /*124a0*/  FFMA.FTZ R183, R161, c[0x0][0x2d0], -R2.reuse ;  /* 0x0000b400a1b77a23 */ /* 0x100fe20000010802 */
[----:B------:R-:W-:Y:S01]  /*124b0*/  LDSM.16.MT88.4 R80, [R195] ;  /* 0x00000000c350783b */ /* 0x000fe20000004200 */
[--C-:B------:R-:W-:Y:S02]  /*124c0*/  FFMA.FTZ R182, R160, c[0x0][0x2d0], -R2.reuse ;  /* 0x0000b400a0b67a23 */ /* 0x100fe40000010802 */
[--C-:B------:R-:W-:Y:S02]  /*124d0*/  FFMA.FTZ R181, R40, c[0x0][0x2d0], -R2.reuse ;  /* 0x0000b40028b57a23 */ /* 0x100fe40000010802 */
[--C-:B------:R-:W-:Y:S01]  /*124e0*/  FFMA.FTZ R231, R20, c[0x0][0x2d0], -R2.reuse ;  /* 0x0000b40014e77a23 */ /* 0x100fe20000010802 */
[----:B------:R-:W-:Y:S01]  /*124f0*/  MUFU.EX2 R3, R3 ;  /* 0x0000000300037308 */ /* 0x000fe20000000800 */
[--C-:B------:R-:W-:Y:S02]  /*12500*/  FFMA.FTZ R6, R186, c[0x0][0x2d0], -R2.reuse ;  /* 0x0000b400ba067a23 */ /* 0x100fe40000010802 */
[--C-:B------:R-:W-:Y:S02]  /*12510*/  FFMA.FTZ R7, R185, c[0x0][0x2d0], -R2.reuse ;  /* 0x0000b400b9077a23 */ /* 0x100fe40000010802 */
        /* <DEDUP_REMOVED lines=12> */
[----:B------:R-:W-:Y:S05]  /*125e0*/  FFMA.FTZ R238, R10, c[0x0][0x2d0], -R2 ;  /* 0x0000b4000aee7a23 */ /* 0x000fea0000010802 */
[----:B------:R-:W-:Y:S10]  /*125f0*/  MUFU.EX2 R2, R4 ;  /* 0x0000000400027308 */ /* 0x000ff40000000800 */
[----:B------:R-:W1:Y:S02]  /*12600*/  MUFU.EX2 R10, R6 ;  /* 0x00000006000a7308 */ /* 0x000e640000000800 */
[----:B-1----:R-:W-:Y:S01]  /*12610*/  F2FP.PACK_AB R74, R9, R10 ;  /* 0x0000000a094a723e */ /* 0x002fe200000000ff */
[----:B------:R-:W-:Y:S01]  /*12620*/  FFMA.FTZ R0, R65, R239, R2 ;  /* 0x000000ef41007223 */ /* 0x000fe20000010002 */
[C---:B------:R-:W-:Y:S01]  /*12630*/  F2FP.PACK_AB R72, R3.reuse, R2 ;  /* 0x000000020348723e */ /* 0x040fe200000000ff */
[C---:B------:R-:W-:Y:S02]  /*12640*/  FMUL.FTZ R2, R70.reuse, c[0x0][0x2d0] ;  /* 0x0000b40046027a20 */ /* 0x040fe40000410000 */
[----:B------:R-:W-:Y:S02]  /*12650*/  FADD.FTZ R8, R3, R0 ;  /* 0x0000000003087221 */ /* 0x000fe40000010000 */
[----:B------:R-:W-:Y:S02]  /*12660*/  FADD.FTZ R0, -R70, R90 ;  /* 0x0000005a46007221 */ /* 0x000fe40000010100 */
[----:B------:R-:W-:Y:S01]  /*12670*/  MUFU.EX2 R90, R185 ;  /* 0x000000b9005a7308 */ /* 0x000fe20000000800 */
[--C-:B------:R-:W-:Y:S02]  /*12680*/  FFMA.FTZ R5, R220, c[0x0][0x2d0], -R2.reuse ;  /* 0x0000b400dc057a23 */ /* 0x100fe40000010802 */
[----:B------:R-:W-:Y:S02]  /*12690*/  FMUL.FTZ R0, R0, c[0x0][0x2d0] ;  /* 0x0000b40000007a20 */ /* 0x000fe40000410000 */
[--C-:B------:R-:W-:Y:S02]  /*126a0*/  FFMA.FTZ R20, R211, c[0x0][0x2d0], -R2.reuse ;  /* 0x0000b400d3147a23 */ /* 0x100fe40000010802 */
[--C-:B------:R-:W-:Y:S02]  /*126b0*/  FFMA.FTZ R217, R37, c[0x0][0x2d0], -R2.reuse ;  /* 0x0000b40025d97a23 */ /* 0x100fe40000010802 */
[C---:B------:R-:W-:Y:S01]  /*126c0*/  FMUL.FTZ R48, R65.reuse, R148 ;  /* 0x0000009441307220 */ /* 0x040fe20000410000 */
[----:B------:R-:W-:Y:S01]  /*126d0*/  MUFU.EX2 R3, R0 ;  /* 0x0000000000037308 */ /* 0x000fe20000000800 */
[----:B------:R-:W-:Y:S02]  /*126e0*/  FMUL.FTZ R49, R65, R149 ;  /* 0x0000009541317220 */ /* 0x000fe40000410000 */
[--C-:B------:R-:W-:Y:S02]  /*126f0*/  FFMA.FTZ R32, R210, c[0x0][0x2d0], -R2.reuse ;  /* 0x0000b400d2207a23 */ /* 0x100fe40000010802 */
[--C-:B------:R-:W-:Y:S02]  /*12700*/  FFMA.FTZ R170, R189, c[0x0][0x2d0], -R2.reuse ;  /* 0x0000b400bdaa7a23 */ /* 0x100fe40000010802 */
[--C-:B------:R-:W-:Y:S02]  /*12710*/  FFMA.FTZ R220, R23, c[0x0][0x2d0], -R2.reuse ;  /* 0x0000b40017dc7a23 */ /* 0x100fe40000010802 */
[--C-:B------:R-:W-:Y:S01]  /*12720*/  FFMA.FTZ R4, R221, c[0x0][0x2d0], -R2.reuse ;  /* 0x0000b400dd047a23 */ /* 0x100fe20000010802 */
[----:B------:R-:W1:Y:S01]  /*12730*/  MUFU.EX2 R5, R5 ;  /* 0x0000000500057308 */ /* 0x000e620000000800 */
[--C-:B------:R-:W-:Y:S02]  /*12740*/  FFMA.FTZ R166, R166, c[0x0][0x2d0], -R2.reuse ;  /* 0x0000b400a6a67a23 */ /* 0x100fe40000010802 */
        /* <DEDUP_REMOVED lines=11> */
[----:B------:R-:W-:Y:S02]  /*12800*/  FFMA.FTZ R242, R12, c[0x0][0x2d0], -R2 ;  /* 0x0000b4000cf27a23 */ /* 0x000fe40000010802 */
[----:B------:R-:W2:Y:S01]  /*12810*/  MUFU.EX2 R2, R4 ;  /* 0x0000000400027308 */ /* 0x000ea20000000800 */
[C---:B-1----:R-:W-:Y:S02]  /*12820*/  FFMA.FTZ R0, R3.reuse, R243, R5 ;  /* 0x000000f303007223 */ /* 0x042fe40000010005 */
[C---:B------:R-:W-:Y:S02]  /*12830*/  FMUL.FTZ R50, R3.reuse, R150 ;  /* 0x0000009603327220 */ /* 0x040fe40000410000 */
[----:B------:R-:W-:Y:S02]  /*12840*/  FMUL.FTZ R51, R3, R151 ;  /* 0x0000009703337220 */ /* 0x000fe40000410000 */
[----:B------:R-:W-:Y:S01]  /*12850*/  LDSM.16.MT88.4 R148, [R193+0x2000] ;  /* 0x00200000c194783b */ /* 0x000fe20000004200 */
[C---:B--2---:R-:W-:Y:S01]  /*12860*/  FADD.FTZ R33, R2.reuse, R0 ;  /* 0x0000000002217221 */ /* 0x044fe20000010000 */
[----:B------:R-:W-:Y:S01]  /*12870*/  F2FP.PACK_AB R73, R2, R5 ;  /* 0x000000050249723e */ /* 0x000fe200000000ff */
[C---:B------:R-:W-:Y:S02]  /*12880*/  FADD.FTZ R0, -R69.reuse, R91 ;  /* 0x0000005b45007221 */ /* 0x040fe40000010100 */
[----:B------:R-:W-:Y:S01]  /*12890*/  MUFU.EX2 R91, R186 ;  /* 0x000000ba005b7308 */ /* 0x000fe20000000800 */
[----:B------:R-:W-:Y:S02]  /*128a0*/  FMUL.FTZ R4, R69, c[0x0][0x2d0] ;  /* 0x0000b40045047a20 */ /* 0x000fe40000410000 */
[----:B------:R-:W-:Y:S02]  /*128b0*/  FMUL.FTZ R0, R0, c[0x0][0x2d0] ;  /* 0x0000b40000007a20 */ /* 0x000fe40000410000 */
[--C-:B------:R-:W-:Y:S02]  /*128c0*/  FFMA.FTZ R189, R36, c[0x0][0x2d0], -R4.reuse ;  /* 0x0000b40024bd7a23 */ /* 0x100fe40000010804 */
[--C-:B------:R-:W-:Y:S02]  /*128d0*/  FFMA.FTZ R5, R224, c[0x0][0x2d0], -R4.reuse ;  /* 0x0000b400e0057a23 */ /* 0x100fe40000010804 */
[--C-:B------:R-:W-:Y:S01]  /*128e0*/  FFMA.FTZ R6, R225, c[0x0][0x2d0], -R4.reuse ;  /* 0x0000b400e1067a23 */ /* 0x100fe20000010804 */
[----:B------:R1:W-:Y:S01]  /*128f0*/  MUFU.EX2 R2, R0 ;  /* 0x0000000000027308 */ /* 0x0003e20000000800 */
[--C-:B------:R-:W-:Y:S02]  /*12900*/  FFMA.FTZ R19, R223, c[0x0][0x2d0], -R4.reuse ;  /* 0x0000b400df137a23 */ /* 0x100fe40000010804 */
[--C-:B------:R-:W-:Y:S02]  /*12910*/  FFMA.FTZ R18, R222, c[0x0][0x2d0], -R4.reuse ;  /* 0x0000b400de127a23 */ /* 0x100fe40000010804 */
[--C-:B------:R-:W-:Y:S02]  /*12920*/  FFMA.FTZ R64, R190, c[0x0][0x2d0], -R4.reuse ;  /* 0x0000b400be407a23 */ /* 0x100fe40000010804 */
[--C-:B------:R-:W-:Y:S02]  /*12930*/  FFMA.FTZ R190, R39, c[0x0][0x2d0], -R4.reuse ;  /* 0x0000b40027be7a23 */ /* 0x100fe40000010804 */
[----:B------:R-:W-:Y:S01]  /*12940*/  LDSM.16.MT88.4 R36, [R196] ;  /* 0x00000000c424783b */ /* 0x000fe20000004200 */
[----:B------:R2:W-:Y:S01]  /*12950*/  MUFU.EX2 R23, R5 ;  /* 0x0000000500177308 */ /* 0x0005e20000000800 */
[--C-:B------:R-:W-:Y:S02]  /*12960*/  FFMA.FTZ R223, R22, c[0x0][0x2d0], -R4.reuse ;  /* 0x0000b40016df7a23 */ /* 0x100fe40000010804 */
[--C-:B------:R-:W-:Y:S02]  /*12970*/  FFMA.FTZ R160, R216, c[0x0][0x2d0], -R4.reuse ;  /* 0x0000b400d8a07a23 */ /* 0x100fe40000010804 */
[--C-:B------:R-:W-:Y:S02]  /*12980*/  FFMA.FTZ R67, R212, c[0x0][0x2d0], -R4.reuse ;  /* 0x0000b400d4437a23 */ /* 0x100fe40000010804 */
[--C-:B------:R-:W-:Y:S02]  /*12990*/  FFMA.FTZ R66, R191, c[0x0][0x2d0], -R4.reuse ;  /* 0x0000b400bf427a23 */ /* 0x100fe40000010804 */
[--C-:B------:R-:W-:Y:S01]  /*129a0*/  FFMA.FTZ R172, R178, c[0x0][0x2d0], -R4.reuse ;  /* 0x0000b400b2ac7a23 */ /* 0x100fe20000010804 */
[----:B------:R-:W3:Y:S01]  /*129b0*/  MUFU.EX2 R22, R6 ;  /* 0x0000000600167308 */ /* 0x000ee20000000800 */
[--C-:B------:R-:W-:Y:S02]  /*129c0*/  FFMA.FTZ R176, R176, c[0x0][0x2d0], -R4.reuse ;  /* 0x0000b400b0b07a23 */ /* 0x100fe40000010804 */
[----:B------:R-:W-:Y:S02]  /*129d0*/  FFMA.FTZ R177, R163, c[0x0][0x2d0], -R4 ;  /* 0x0000b400a3b17a23 */ /* 0x000fe40000010804 */
[----:B-1----:R-:W-:Y:S02]  /*129e0*/  FADD.FTZ R0, -R68, R92 ;  /* 0x0000005c44007221 */ /* 0x002fe40000010100 */
[--C-:B------:R-:W-:Y:S02]  /*129f0*/  FFMA.FTZ R188, R162, c[0x0][0x2d0], -R4.reuse ;  /* 0x0000b400a2bc7a23 */ /* 0x100fe40000010804 */
[--C-:B------:R-:W-:Y:S01]  /*12a00*/  FFMA.FTZ R191, R44, c[0x0][0x2d0], -R4.reuse ;  /* 0x0000b4002cbf7a23 */ /* 0x100fe20000010804 */
[----:B------:R-:W-:Y:S01]  /*12a10*/  MUFU.EX2 R243, R64 ;  /* 0x0000004000f37308 */ /* 0x000fe20000000800 */
[--C-:B------:R-:W-:Y:S02]  /*12a20*/  FFMA.FTZ R178, R31, c[0x0][0x2d0], -R4.reuse ;  /* 0x0000b4001fb27a23 */ /* 0x100fe40000010804 */
[--C-:B------:R-:W-:Y:S02]  /*12a30*/  FFMA.FTZ R222, R24, c[0x0][0x2d0], -R4.reuse ;  /* 0x0000b40018de7a23 */ /* 0x100fe40000010804 */
[--C-:B------:R-:W-:Y:S02]  /*12a40*/  FFMA.FTZ R224, R17, c[0x0][0x2d0], -R4.reuse ;  /* 0x0000b40011e07a23 */ /* 0x100fe40000010804 */
[----:B------:R-:W-:Y:S02]  /*12a50*/  FFMA.FTZ R225, R14, c[0x0][0x2d0], -R4 ;  /* 0x0000b4000ee17a23 */ /* 0x000fe40000010804 */
[----:B------:R-:W-:Y:S01]  /*12a60*/  FMUL.FTZ R4, R68, c[0x0][0x2d0] ;  /* 0x0000b40044047a20 */ /* 0x000fe20000410000 */
[----:B------:R-:W-:Y:S01]  /*12a70*/  MUFU.EX2 R186, R173 ;  /* 0x000000ad00ba7308 */ /* 0x000fe20000000800 */
[----:B------:R-:W-:Y:S02]  /*12a80*/  FMUL.FTZ R0, R0, c[0x0][0x2d0] ;  /* 0x0000b40000007a20 */ /* 0x000fe40000410000 */
[--C-:B--2---:R-:W-:Y:S01]  /*12a90*/  FFMA.FTZ R5, R226, c[0x0][0x2d0], -R4.reuse ;  /* 0x0000b400e2057a23 */ /* 0x104fe20000010804 */
[----:B---3--:R-:W-:Y:S01]  /*12aa0*/  F2FP.PACK_AB R76, R22, R23 ;  /* 0x00000017164c723e */ /* 0x008fe200000000ff */
[--C-:B------:R-:W-:Y:S02]  /*12ab0*/  FFMA.FTZ R216, R34, c[0x0][0x2d0], -R4.reuse ;  /* 0x0000b40022d87a23 */ /* 0x100fe40000010804 */
[--C-:B------:R-:W-:Y:S02]  /*12ac0*/  FFMA.FTZ R226, R21, c[0x0][0x2d0], -R4.reuse ;  /* 0x0000b40015e27a23 */ /* 0x100fe40000010804 */
[C---:B------:R-:W-:Y:S01]  /*12ad0*/  FMUL.FTZ R60, R2.reuse, R96 ;  /* 0x00000060023c7220 */ /* 0x040fe20000410000 */
[----:B------:R-:W1:Y:S01]  /*12ae0*/  MUFU.EX2 R0, R0 ;  /* 0x0000000000007308 */ /* 0x000e620000000800 */
[----:B------:R-:W-:Y:S02]  /*12af0*/  FMUL.FTZ R61, R2, R97 ;  /* 0x00000061023d7220 */ /* 0x000fe40000410000 */
[--C-:B------:R-:W-:Y:S02]  /*12b00*/  FFMA.FTZ R7, R227, c[0x0][0x2d0], -R4.reuse ;  /* 0x0000b400e3077a23 */ /* 0x100fe40000010804 */
[--C-:B------:R-:W-:Y:S02]  /*12b10*/  FFMA.FTZ R162, R218, c[0x0][0x2d0], -R4.reuse ;  /* 0x0000b400daa27a23 */ /* 0x100fe40000010804 */
[--C-:B------:R-:W-:Y:S02]  /*12b20*/  FFMA.FTZ R164, R213, c[0x0][0x2d0], -R4.reuse ;  /* 0x0000b400d5a47a23 */ /* 0x100fe40000010804 */
[--C-:B------:R-:W-:Y:S01]  /*12b30*/  FFMA.FTZ R207, R46, c[0x0][0x2d0], -R4.reuse ;  /* 0x0000b4002ecf7a23 */ /* 0x100fe20000010804 */
[----:B------:R-:W2:Y:S01]  /*12b40*/  MUFU.EX2 R34, R5 ;  /* 0x0000000500227308 */ /* 0x000ea20000000800 */
[--C-:B------:R-:W-:Y:S02]  /*12b50*/  FFMA.FTZ R213, R43, c[0x0][0x2d0], -R4.reuse ;  /* 0x0000b4002bd57a23 */ /* 0x100fe40000010804 */
[--C-:B------:R-:W-:Y:S02]  /*12b60*/  FFMA.FTZ R218, R27, c[0x0][0x2d0], -R4.reuse ;  /* 0x0000b4001bda7a23 */ /* 0x100fe40000010804 */
[----:B------:R-:W-:Y:S02]  /*12b70*/  FFMA.FTZ R227, R15, c[0x0][0x2d0], -R4 ;  /* 0x0000b4000fe37a23 */ /* 0x000fe40000010804 */
[----:B------:R-:W-:Y:S02]  /*12b80*/  FADD.FTZ R6, R10, R8 ;  /* 0x000000080a067221 */ /* 0x000fe40000010000 */
[--C-:B------:R-:W-:Y:S01]  /*12b90*/  FFMA.FTZ R17, R229, c[0x0][0x2d0], -R4.reuse ;  /* 0x0000b400e5117a23 */ /* 0x100fe20000010804 */
[----:B------:R-:W-:Y:S01]  /*12ba0*/  MUFU.EX2 R185, R164 ;  /* 0x000000a400b97308 */ /* 0x000fe20000000800 */
[--C-:B------:R-:W-:Y:S02]  /*12bb0*/  FFMA.FTZ R16, R228, c[0x0][0x2d0], -R4.reuse ;  /* 0x0000b400e4107a23 */ /* 0x100fe40000010804 */
[----:B------:R-:W-:Y:S02]  /*12bc0*/  FFMA.FTZ R163, R219, c[0x0][0x2d0], -R4 ;  /* 0x0000b400dba37a23 */ /* 0x000fe40000010804 */
[C---:B-1----:R-:W-:Y:S02]  /*12bd0*/  FMUL.FTZ R46, R0.reuse, R106 ;  /* 0x0000006a002e7220 */ /* 0x042fe40000410000 */
[C---:B------:R-:W-:Y:S02]  /*12be0*/  FMUL.FTZ R47, R0.reuse, R107 ;  /* 0x0000006b002f7220 */ /* 0x040fe40000410000 */
[C---:B------:R-:W-:Y:S01]  /*12bf0*/  FMUL.FTZ R62, R0.reuse, R98 ;  /* 0x00000062003e7220 */ /* 0x040fe20000410000 */
[----:B------:R-:W-:Y:S01]  /*12c00*/  MUFU.EX2 R229, R166 ;  /* 0x000000a600e57308 */ /* 0x000fe20000000800 */
[C---:B------:R-:W-:Y:S02]  /*12c10*/  FMUL.FTZ R63, R0.reuse, R99 ;  /* 0x00000063003f7220 */ /* 0x040fe40000410000 */
[C---:B------:R-:W-:Y:S01]  /*12c20*/  FMUL.FTZ R10, R0.reuse, R126 ;  /* 0x0000007e000a7220 */ /* 0x040fe20000410000 */
[----:B------:R-:W-:Y:S01]  /*12c30*/  LDSM.16.MT88.4 R96, [R192+0x800] ;  /* 0x00080000c060783b */ /* 0x000fe20000004200 */
[C---:B------:R-:W-:Y:S02]  /*12c40*/  FMUL.FTZ R11, R0.reuse, R127 ;  /* 0x0000007f000b7220 */ /* 0x040fe40000410000 */
[C---:B------:R-:W-:Y:S02]  /*12c50*/  FMUL.FTZ R14, R0.reuse, R122 ;  /* 0x0000007a000e7220 */ /* 0x040fe40000410000 */
[C---:B------:R-:W-:Y:S01]  /*12c60*/  FMUL.FTZ R15, R0.reuse, R123 ;  /* 0x0000007b000f7220 */ /* 0x040fe20000410000 */
[----:B------:R-:W-:Y:S01]  /*12c70*/  MUFU.EX2 R127, R66 ;  /* 0x00000042007f7308 */ /* 0x000fe20000000800 */
[C---:B------:R-:W-:Y:S02]  /*12c80*/  FMUL.FTZ R26, R0.reuse, R118 ;  /* 0x00000076001a7220 */ /* 0x040fe40000410000 */
[C---:B------:R-:W-:Y:S02]  /*12c90*/  FMUL.FTZ R27, R0.reuse, R119 ;  /* 0x00000077001b7220 */ /* 0x040fe40000410000 */
[C---:B------:R-:W-:Y:S02]  /*12ca0*/  FMUL.FTZ R30, R0.reuse, R114 ;  /* 0x00000072001e7220 */ /* 0x040fe40000410000 */
[C---:B------:R-:W-:Y:S02]  /*12cb0*/  FMUL.FTZ R31, R0.reuse, R115 ;  /* 0x00000073001f7220 */ /* 0x040fe40000410000 */
[C---:B------:R-:W-:Y:S01]  /*12cc0*/  FMUL.FTZ R42, R0.reuse, R110 ;  /* 0x0000006e002a7220 */ /* 0x040fe20000410000 */
[----:B------:R-:W-:Y:S01]  /*12cd0*/  MUFU.EX2 R178, R178 ;  /* 0x000000b200b27308 */ /* 0x000fe20000000800 */
[C---:B------:R-:W-:Y:S02]  /*12ce0*/  FMUL.FTZ R43, R0.reuse, R111 ;  /* 0x0000006f002b7220 */ /* 0x040fe40000410000 */
[C---:B------:R-:W-:Y:S02]  /*12cf0*/  FMUL.FTZ R58, R0.reuse, R102 ;  /* 0x00000066003a7220 */ /* 0x040fe40000410000 */
[C---:B------:R-:W-:Y:S02]  /*12d00*/  FMUL.FTZ R59, R0.reuse, R103 ;  /* 0x00000067003b7220 */ /* 0x040fe40000410000 */
[----:B--2---:R-:W-:Y:S02]  /*12d10*/  FFMA.FTZ R92, R0, R247, R34 ;  /* 0x000000f7005c7223 */ /* 0x004fe40000010022 */
[--C-:B------:R-:W-:Y:S01]  /*12d20*/  FFMA.FTZ R161, R214, c[0x0][0x2d0], -R4.reuse ;  /* 0x0000b400d6a17a23 */ /* 0x100fe20000010804 */
[----:B------:R1:W-:Y:S01]  /*12d30*/  MUFU.EX2 R0, R20 ;  /* 0x0000001400007308 */ /* 0x0003e20000000800 */
[--C-:B------:R-:W-:Y:S02]  /*12d40*/  FFMA.FTZ R184, R184, c[0x0][0x2d0], -R4.reuse ;  /* 0x0000b400b8b87a23 */ /* 0x100fe40000010804 */
[--C-:B------:R-:W-:Y:S02]  /*12d50*/  FFMA.FTZ R179, R179, c[0x0][0x2d0], -R4.reuse ;  /* 0x0000b400b3b37a23 */ /* 0x100fe40000010804 */
[--C-:B------:R-:W-:Y:S02]  /*12d60*/  FFMA.FTZ R171, R171, c[0x0][0x2d0], -R4.reuse ;  /* 0x0000b400abab7a23 */ /* 0x100fe40000010804 */
[--C-:B------:R-:W-:Y:S02]  /*12d70*/  FFMA.FTZ R212, R45, c[0x0][0x2d0], -R4.reuse ;  /* 0x0000b4002dd47a23 */ /* 0x100fe40000010804 */
[--C-:B------:R-:W-:Y:S01]  /*12d80*/  FFMA.FTZ R214, R35, c[0x0][0x2d0], -R4.reuse ;  /* 0x0000b40023d67a23 */ /* 0x100fe20000010804 */
[----:B------:R-:W2:Y:S01]  /*12d90*/  MUFU.EX2 R102, R17 ;  /* 0x0000001100667308 */ /* 0x000ea20000000800 */
[----:B------:R-:W-:Y:S02]  /*12da0*/  FFMA.FTZ R219, R25, c[0x0][0x2d0], -R4 ;  /* 0x0000b40019db7a23 */ /* 0x000fe40000010804 */
[C---:B------:R-:W-:Y:S02]  /*12db0*/  FFMA.FTZ R4, R2.reuse, R246, R23 ;  /* 0x000000f602047223 */ /* 0x040fe40000010017 */
[----:B------:R-:W-:Y:S02]  /*12dc0*/  FMUL.FTZ R57, R2, R101 ;  /* 0x0000006502397220 */ /* 0x000fe40000410000 */
[----:B------:R-:W-:Y:S02]  /*12dd0*/  FADD.FTZ R101, R22, R4 ;  /* 0x0000000416657221 */ /* 0x000fe40000010000 */
[C---:B------:R-:W-:Y:S01]  /*12de0*/  FMUL.FTZ R45, R2.reuse, R105 ;  /* 0x00000069022d7220 */ /* 0x040fe20000410000 */
[----:B------:R3:W-:Y:S01]  /*12df0*/  MUFU.EX2 R103, R16 ;  /* 0x0000001000677308 */ /* 0x0007e20000000800 */
[C---:B------:R-:W-:Y:S02]  /*12e00*/  FMUL.FTZ R12, R2.reuse, R120 ;  /* 0x00000078020c7220 */ /* 0x040fe40000410000 */
[C---:B------:R-:W-:Y:S01]  /*12e10*/  FMUL.FTZ R44, R2.reuse, R104 ;  /* 0x00000068022c7220 */ /* 0x040fe20000410000 */
[----:B-1----:R-:W1:Y:S01]  /*12e20*/  LDSM.16.MT88.4 R20, [R192] ;  /* 0x00000000c014783b */ /* 0x002e620000004200 */
[----:B------:R-:W-:Y:S02]  /*12e30*/  FMUL.FTZ R13, R2, R121 ;  /* 0x00000079020d7220 */ /* 0x000fe40000410000 */
[----:B------:R-:W-:Y:S02]  /*12e40*/  FADD.FTZ R165, R9, R6 ;  /* 0x0000000609a57221 */ /* 0x000fe40000010000 */
[----:B------:R-:W-:Y:S01]  /*12e50*/  FMUL.FTZ R6, R3, R130 ;  /* 0x0000008203067220 */ /* 0x000fe20000410000 */
[----:B------:R-:W4:Y:S01]  /*12e60*/  MUFU.EX2 R105, R32 ;  /* 0x0000002000697308 */ /* 0x000f220000000800 */
[C---:B------:R-:W-:Y:S02]  /*12e70*/  FMUL.FTZ R4, R65.reuse, R128 ;  /* 0x0000008041047220 */ /* 0x040fe40000410000 */
[C---:B------:R-:W-:Y:S01]  /*12e80*/  FMUL.FTZ R5, R65.reuse, R129 ;  /* 0x0000008141057220 */ /* 0x040fe20000410000 */
[----:B--2---:R-:W-:Y:S01]  /*12e90*/  F2FP.PACK_AB R77, R102, R34 ;  /* 0x00000022664d723e */ /* 0x004fe200000000ff */
[C---:B------:R-:W-:Y:S02]  /*12ea0*/  FMUL.FTZ R8, R2.reuse, R124 ;  /* 0x0000007c02087220 */ /* 0x040fe40000410000 */
[C---:B------:R-:W-:Y:S02]  /*12eb0*/  FMUL.FTZ R9, R2.reuse, R125 ;  /* 0x0000007d02097220 */ /* 0x040fe40000410000 */
[----:B------:R-:W-:Y:S01]  /*12ec0*/  FMUL.FTZ R17, R65, R133 ;  /* 0x0000008541117220 */ /* 0x000fe20000410000 */
[----:B------:R-:W2:Y:S01]  /*12ed0*/  MUFU.EX2 R120, R7 ;  /* 0x0000000700787308 */ /* 0x000ea20000000800 */
[C---:B------:R-:W-:Y:S02]  /*12ee0*/  FMUL.FTZ R34, R3.reuse, R142 ;  /* 0x0000008e03227220 */ /* 0x040fe40000410000 */
[----:B------:R-:W-:Y:S02]  /*12ef0*/  FMUL.FTZ R35, R3, R143 ;  /* 0x0000008f03237220 */ /* 0x000fe40000410000 */
[C---:B---3--:R-:W-:Y:S02]  /*12f00*/  FMUL.FTZ R16, R65.reuse, R132 ;  /* 0x0000008441107220 */ /* 0x048fe40000410000 */
[----:B------:R-:W-:Y:S02]  /*12f10*/  FMUL.FTZ R56, R2, R100 ;  /* 0x0000006402387220 */ /* 0x000fe40000410000 */
[----:B------:R-:W-:Y:S01]  /*12f20*/  FADD.FTZ R100, R0, R33 ;  /* 0x0000002100647221 */ /* 0x000fe20000010000 */
[----:B------:R3:W-:Y:S01]  /*12f30*/  MUFU.EX2 R104, R19 ;  /* 0x0000001300687308 */ /* 0x0007e20000000800 */
[----:B------:R-:W-:Y:S02]  /*12f40*/  FMUL.FTZ R33, R65, R141 ;  /* 0x0000008d41217220 */ /* 0x000fe40000410000 */
[C---:B------:R-:W-:Y:S01]  /*12f50*/  FMUL.FTZ R40, R2.reuse, R108 ;  /* 0x0000006c02287220 */ /* 0x040fe20000410000 */
[----:B----4-:R-:W-:Y:S01]  /*12f60*/  F2FP.PACK_AB R75, R105, R0 ;  /* 0x00000000694b723e */ /* 0x010fe200000000ff */
[C---:B------:R-:W-:Y:S02]  /*12f70*/  FMUL.FTZ R32, R65.reuse, R140 ;  /* 0x0000008c41207220 */ /* 0x040fe40000410000 */
[----:B------:R-:W-:Y:S01]  /*12f80*/  LDSM.16.MT88.4 R140, [R196+0x2000] ;  /* 0x00200000c48c783b */ /* 0x000fe20000004200 */
[----:B------:R-:W-:Y:S02]  /*12f90*/  FMUL.FTZ R41, R2, R109 ;  /* 0x0000006d02297220 */ /* 0x000fe40000410000 */
[----:B------:R-:W4:Y:S01]  /*12fa0*/  MUFU.EX2 R121, R18 ;  /* 0x0000001200797308 */ /* 0x000f220000000800 */
[----:B------:R-:W-:Y:S02]  /*12fb0*/  FMUL.FTZ R64, R65, R156 ;  /* 0x0000009c41407220 */ /* 0x000fe40000410000 */
[C---:B------:R-:W-:Y:S01]  /*12fc0*/  FMUL.FTZ R66, R3.reuse, R158 ;  /* 0x0000009e03427220 */ /* 0x040fe20000410000 */
[----:B--2---:R-:W-:Y:S01]  /*12fd0*/  F2FP.PACK_AB R79, R120, R103 ;  /* 0x00000067784f723e */ /* 0x004fe200000000ff */
[----:B------:R-:W-:Y:S02]  /*12fe0*/  FMUL.FTZ R7, R3, R131 ;  /* 0x0000008303077220 */ /* 0x000fe40000410000 */
[----:B------:R-:W-:Y:S02]  /*12ff0*/  FADD.FTZ R0, R89, R165 ;  /* 0x000000a559007221 */ /* 0x000fe40000010000 */
[C---:B------:R-:W-:Y:S01]  /*13000*/  FMUL.FTZ R24, R2.reuse, R116 ;  /* 0x0000007402187220 */ /* 0x040fe20000410000 */
[----:B------:R-:W-:Y:S01]  /*13010*/  MUFU.EX2 R111, R183 ;  /* 0x000000b7006f7308 */ /* 0x000fe20000000800 */
[C---:B------:R-:W-:Y:S01]  /*13020*/  FMUL.FTZ R25, R2.reuse, R117 ;  /* 0x0000007502197220 */ /* 0x040fe20000410000 */
[-C--:B-1----:R-:W-:Y:S05]  /*13030*/  HMMA.16816.F32 R4, R72, R20.reuse, R4 ;  /* 0x000000144804723c */ /* 0x082fea0000001804 */
[----:B---3--:R-:W-:Y:S02]  /*13040*/  FMUL.FTZ R19, R3, R135 ;  /* 0x0000008703137220 */ /* 0x008fe40000410000 */
[C---:B------:R-:W-:Y:S01]  /*13050*/  FMUL.FTZ R28, R2.reuse, R112 ;  /* 0x00000070021c7220 */ /* 0x040fe20000410000 */
[----:B------:R-:W-:Y:S01]  /*13060*/  MUFU.EX2 R109, R182 ;  /* 0x000000b6006d7308 */ /* 0x000fe20000000800 */
[----:B------:R-:W-:Y:S03]  /*13070*/  FMUL.FTZ R29, R2, R113 ;  /* 0x00000071021d7220 */ /* 0x000fe60000410000 */
[----:B----4-:R-:W-:Y:S01]  /*13080*/  F2FP.PACK_AB R78, R121, R104 ;  /* 0x00000068794e723e */ /* 0x010fe200000000ff */
[----:B------:R-:W-:Y:S02]  /*13090*/  FMUL.FTZ R18, R3, R134 ;  /* 0x0000008603127220 */ /* 0x000fe40000410000 */
[----:B------:R-:W-:Y:S03]  /*130a0*/  LDSM.16.MT88.4 R132, [R192+0x2000] ;  /* 0x00200000c084783b */ /* 0x000fe60000004200 */
[----:B------:R-:W-:Y:S01]  /*130b0*/  MUFU.EX2 R110, R181 ;  /* 0x000000b5006e7308 */ /* 0x000fe20000000800 */
[C---:B------:R-:W-:Y:S07]  /*130c0*/  HMMA.16816.F32 R8, R76.reuse, R20, R8 ;  /* 0x000000144c08723c */ /* 0x040fee0000001808 */
[C---:B------:R-:W-:Y:S01]  /*130d0*/  FMUL.FTZ R20, R65.reuse, R136 ;  /* 0x0000008841147220 */ /* 0x040fe20000410000 */
[-C--:B------:R-:W-:Y:S01]  /*130e0*/  HMMA.16816.F32 R12, R76, R22.reuse, R12 ;  /* 0x000000164c0c723c */ /* 0x080fe2000000180c */
[----:B------:R-:W-:Y:S03]  /*130f0*/  MUFU.EX2 R108, R180 ;  /* 0x000000b4006c7308 */ /* 0x000fe60000000800 */
[----:B------:R-:W-:Y:S04]  /*13100*/  FMUL.FTZ R21, R65, R137 ;  /* 0x0000008941157220 */ /* 0x000fe80000410000 */
[C---:B------:R-:W-:Y:S03]  /*13110*/  HMMA.16816.F32 R16, R72.reuse, R22, R16 ;  /* 0x000000164810723c */ /* 0x040fe60000001810 */
[----:B------:R-:W1:Y:S04]  /*13120*/  MUFU.EX2 R2, R187 ;  /* 0x000000bb00027308 */ /* 0x000e680000000800 */
[C---:B------:R-:W-:Y:S02]  /*13130*/  FMUL.FTZ R22, R3.reuse, R138 ;  /* 0x0000008a03167220 */ /* 0x040fe40000410000 */
[----:B------:R-:W-:Y:S04]  /*13140*/  FMUL.FTZ R23, R3, R139 ;  /* 0x0000008b03177220 */ /* 0x000fe80000410000 */
[----:B------:R-:W-:Y:S03]  /*13150*/  MUFU.EX2 R166, R212 ;  /* 0x000000d400a67308 */ /* 0x000fe60000000800 */
[-C--:B------:R-:W-:Y:S07]  /*13160*/  HMMA.16816.F32 R20, R72, R36.reuse, R20 ;  /* 0x000000244814723c */ /* 0x080fee0000001814 */
[----:B------:R-:W-:Y:S01]  /*13170*/  MUFU.EX2 R165, R213 ;  /* 0x000000d500a57308 */ /* 0x000fe20000000800 */
[C---:B------:R-:W-:Y:S04]  /*13180*/  HMMA.16816.F32 R24, R76.reuse, R36, R24 ;  /* 0x000000244c18723c */ /* 0x040fe80000001818 */
[----:B-1----:R-:W-:Y:S03]  /*13190*/  FADD.FTZ R0, R2, R0 ;  /* 0x0000000002007221 */ /* 0x002fe60000010000 */
[C---:B------:R-:W-:Y:S01]  /*131a0*/  FMUL.FTZ R36, R65.reuse, R144 ;  /* 0x0000009041247220 */ /* 0x040fe20000410000 */
[-C--:B------:R-:W-:Y:S01]  /*131b0*/  HMMA.16816.F32 R28, R76, R38.reuse, R28 ;  /* 0x000000264c1c723c */ /* 0x080fe2000000181c */
[----:B------:R-:W-:Y:S03]  /*131c0*/  MUFU.EX2 R164, R214 ;  /* 0x000000d600a47308 */ /* 0x000fe60000000800 */
[----:B------:R-:W-:Y:S02]  /*131d0*/  FMUL.FTZ R37, R65, R145 ;  /* 0x0000009141257220 */ /* 0x000fe40000410000 */
[----:B------:R-:W-:Y:S02]  /*131e0*/  FADD.FTZ R0, R91, R0 ;  /* 0x000000005b007221 */ /* 0x000fe40000010000 */
[C---:B------:R-:W-:Y:S03]  /*131f0*/  HMMA.16816.F32 R32, R72.reuse, R38, R32 ;  /* 0x000000264820723c */ /* 0x040fe60000001820 */
[----:B------:R1:W-:Y:S01]  /*13200*/  MUFU.EX2 R124, R67 ;  /* 0x00000043007c7308 */ /* 0x0003e20000000800 */
[----:B------:R-:W-:Y:S03]  /*13210*/  FADD.FTZ R0, R90, R0 ;  /* 0x000000005a007221 */ /* 0x000fe60000010000 */
[C---:B------:R-:W-:Y:S02]  /*13220*/  FMUL.FTZ R38, R3.reuse, R146 ;  /* 0x0000009203267220 */ /* 0x040fe40000410000 */
[----:B------:R-:W-:Y:S03]  /*13230*/  FMUL.FTZ R39, R3, R147 ;  /* 0x0000009303277220 */ /* 0x000fe60000410000 */
[----:B------:R-:W-:Y:S01]  /*13240*/  FADD.FTZ R0, R111, R0 ;  /* 0x000000006f007221 */ /* 0x000fe20000010000 */
[----:B------:R-:W2:Y:S03]  /*13250*/  MUFU.EX2 R115, R170 ;  /* 0x000000aa00737308 */ /* 0x000ea60000000800 */
[-C--:B------:R-:W-:Y:S03]  /*13260*/  HMMA.16816.F32 R36, R72, R52.reuse, R36 ;  /* 0x000000344824723c */ /* 0x080fe60000001824 */
[----:B------:R-:W-:Y:S04]  /*13270*/  FADD.FTZ R0, R109, R0 ;  /* 0x000000006d007221 */ /* 0x000fe80000010000 */
[----:B------:R-:W-:Y:S01]  /*13280*/  FADD.FTZ R0, R110, R0 ;  /* 0x000000006e007221 */ /* 0x000fe20000010000 */
[C---:B------:R-:W-:Y:S01]  /*13290*/  HMMA.16816.F32 R40, R76.reuse, R52, R40 ;  /* 0x000000344c28723c */ /* 0x040fe20000001828 */
[----:B------:R-:W3:Y:S03]  /*132a0*/  MUFU.EX2 R123, R169 ;  /* 0x000000a9007b7308 */ /* 0x000ee60000000800 */
[----:B-1----:R-:W-:Y:S03]  /*132b0*/  FMUL.FTZ R67, R3, R159 ;  /* 0x0000009f03437220 */ /* 0x002fe60000410000 */
[C---:B------:R-:W-:Y:S01]  /*132c0*/  FMUL.FTZ R52, R65.reuse, R152 ;  /* 0x0000009841347220 */ /* 0x040fe20000410000 */
[-C--:B------:R-:W-:Y:S03]  /*132d0*/  HMMA.16816.F32 R44, R76, R54.reuse, R44 ;  /* 0x000000364c2c723c */ /* 0x080fe6000000182c */
[----:B------:R-:W-:Y:S01]  /*132e0*/  MUFU.EX2 R126, R168 ;  /* 0x000000a8007e7308 */ /* 0x000fe20000000800 */
[C---:B------:R-:W-:Y:S02]  /*132f0*/  FMUL.FTZ R53, R65.reuse, R153 ;  /* 0x0000009941357220 */ /* 0x040fe40000410000 */
[----:B------:R-:W-:Y:S02]  /*13300*/  FMUL.FTZ R65, R65, R157 ;  /* 0x0000009d41417220 */ /* 0x000fe40000410000 */
[C---:B------:R-:W-:Y:S05]  /*13310*/  HMMA.16816.F32 R48, R72.reuse, R54, R48 ;  /* 0x000000364830723c */ /* 0x040fea0000001830 */
[----:B------:R-:W1:Y:S02]  /*13320*/  MUFU.EX2 R128, R167 ;  /* 0x000000a700807308 */ /* 0x000e640000000800 */
[C---:B------:R-:W-:Y:S02]  /*13330*/  FMUL.FTZ R54, R3.reuse, R154 ;  /* 0x0000009a03367220 */ /* 0x040fe40000410000 */
[----:B------:R-:W-:Y:S03]  /*13340*/  FMUL.FTZ R55, R3, R155 ;  /* 0x0000009b03377220 */ /* 0x000fe60000410000 */
[----:B------:R-:W-:Y:S03]  /*13350*/  FADD.FTZ R3, R105, R100 ;  /* 0x0000006469037221 */ /* 0x000fe60000010000 */
[----:B------:R-:W4:Y:S01]  /*13360*/  MUFU.EX2 R114, R160 ;  /* 0x000000a000727308 */ /* 0x000f220000000800 */
[-C--:B------:R-:W-:Y:S03]  /*13370*/  HMMA.16816.F32 R52, R72, R80.reuse, R52 ;  /* 0x000000504834723c */ /* 0x080fe60000001834 */
[----:B--2---:R-:W-:Y:S04]  /*13380*/  FADD.FTZ R3, R115, R3 ;  /* 0x0000000373037221 */ /* 0x004fe80000010000 */
[C---:B---3--:R-:W-:Y:S01]  /*13390*/  FADD.FTZ R3, R123.reuse, R3 ;  /* 0x000000037b037221 */ /* 0x048fe20000010000 */
[C---:B------:R-:W-:Y:S01]  /*133a0*/  HMMA.16816.F32 R56, R76.reuse, R80, R56 ;  /* 0x000000504c38723c */ /* 0x040fe20000001838 */
[----:B------:R-:W-:Y:S07]  /*133b0*/  MUFU.EX2 R117, R163 ;  /* 0x000000a300757308 */ /* 0x000fee0000000800 */
[-C--:B------:R-:W-:Y:S03]  /*133c0*/  HMMA.16816.F32 R60, R76, R82.reuse, R60 ;  /* 0x000000524c3c723c */ /* 0x080fe6000000183c */
[----:B------:R-:W2:Y:S04]  /*133d0*/  MUFU.EX2 R118, R162 ;  /* 0x000000a200767308 */ /* 0x000ea80000000800 */
[----:B------:R-:W-:Y:S01]  /*133e0*/  F2FP.PACK_AB R76, R2, R89 ;  /* 0x00000059024c723e */ /* 0x000fe200000000ff */
[----:B------:R-:W-:Y:S01]  /*133f0*/  HMMA.16816.F32 R64, R72, R82, R64 ;  /* 0x000000524840723c */ /* 0x000fe20000001840 */
[----:B------:R-:W3:Y:S03]  /*13400*/  LDSM.16.MT88.4 R80, [R196+0x800] ;  /* 0x00080000c450783b */ /* 0x000ee60000004200 */
[----:B------:R-:W-:Y:S01]  /*13410*/  F2FP.PACK_AB R78, R90, R91 ;  /* 0x0000005b5a4e723e */ /* 0x000fe200000000ff */
[----:B------:R-:W5:Y:S01]  /*13420*/  MUFU.EX2 R125, R161 ;  /* 0x000000a1007d7308 */ /* 0x000f620000000800 */
[----:B------:R-:W-:Y:S01]  /*13430*/  F2FP.PACK_AB R77, R123, R115 ;  /* 0x000000737b4d723e */ /* 0x000fe200000000ff */
[----:B------:R-:W-:Y:S01]  /*13440*/  FADD.FTZ R2, R102, R92 ;  /* 0x0000005c66027221 */ /* 0x000fe20000010000 */
[----:B-1----:R-:W-:Y:S01]  /*13450*/  F2FP.PACK_AB R79, R128, R126 ;  /* 0x0000007e804f723e */ /* 0x002fe200000000ff */
[----:B------:R-:W-:Y:S02]  /*13460*/  FADD.FTZ R90, R104, R101 ;  /* 0x00000065685a7221 */ /* 0x000fe40000010000 */
[----:B------:R-:W-:Y:S01]  /*13470*/  LDSM.16.MT88.4 R104, [R193+0x1000] ;  /* 0x00100000c168783b */ /* 0x000fe20000004200 */
[----:B------:R-:W-:Y:S01]  /*13480*/  FADD.FTZ R89, R103, R2 ;  /* 0x0000000267597221 */ /* 0x000fe20000010000 */
[----:B----4-:R-:W-:Y:S01]  /*13490*/  F2FP.PACK_AB R72, R124, R114 ;  /* 0x000000727c48723e */ /* 0x010fe200000000ff */
[----:B------:R-:W-:Y:S01]  /*134a0*/  FADD.FTZ R2, R108, R0 ;  /* 0x000000006c027221 */ /* 0x000fe20000010000 */
[-C--:B------:R-:W-:Y:S01]  /*134b0*/  HMMA.16816.F32 R4, R76, R96.reuse, R4 ;  /* 0x000000604c04723c */ /* 0x080fe20000001804 */
[----:B------:R-:W-:Y:S03]  /*134c0*/  MUFU.EX2 R162, R216 ;  /* 0x000000d800a27308 */ /* 0x000fe60000000800 */
[----:B------:R-:W1:Y:S01]  /*134d0*/  LDSM.16.MT88.4 R100, [R193+0x800] ;  /* 0x00080000c164783b */ /* 0x000e620000004200 */
[----:B------:R-:W-:Y:S01]  /*134e0*/  F2FP.PACK_AB R74, R243, R127 ;  /* 0x0000007ff34a723e */ /* 0x000fe200000000ff */
[----:B------:R-:W-:Y:S01]  /*134f0*/  FADD.FTZ R0, R121, R90 ;  /* 0x0000005a79007221 */ /* 0x000fe20000010000 */
[----:B--2---:R-:W-:Y:S01]  /*13500*/  F2FP.PACK_AB R73, R118, R117 ;  /* 0x000000757649723e */ /* 0x004fe200000000ff */
[----:B------:R-:W-:Y:S03]  /*13510*/  FADD.FTZ R89, R120, R89 ;  /* 0x0000005978597221 */ /* 0x000fe60000010000 */
[----:B------:R-:W-:Y:S01]  /*13520*/  MUFU.EX2 R187, R175 ;  /* 0x000000af00bb7308 */ /* 0x000fe20000000800 */
[----:B------:R-:W-:Y:S01]  /*13530*/  FADD.FTZ R90, R114, R0 ;  /* 0x00000000725a7221 */ /* 0x000fe20000010000 */
[----:B-----5:R-:W-:Y:S03]  /*13540*/  F2FP.PACK_AB R75, R185, R125 ;  /* 0x0000007db94b723e */ /* 0x020fe600000000ff */
[----:B------:R-:W-:Y:S04]  /*13550*/  FADD.FTZ R90, R124, R90 ;  /* 0x0000005a7c5a7221 */ /* 0x000fe80000010000 */
[C---:B------:R-:W-:Y:S01]  /*13560*/  HMMA.16816.F32 R8, R72.reuse, R96, R8 ;  /* 0x000000604808723c */ /* 0x040fe20000001808 */
[----:B------:R-:W-:Y:S07]  /*13570*/  MUFU.EX2 R175, R190 ;  /* 0x000000be00af7308 */ /* 0x000fee0000000800 */
[-C--:B------:R-:W-:Y:S03]  /*13580*/  HMMA.16816.F32 R12, R72, R98.reuse, R12 ;  /* 0x00000062480c723c */ /* 0x080fe6000000180c */
[----:B------:R-:W2:Y:S05]  /*13590*/  MUFU.EX2 R228, R174 ;  /* 0x000000ae00e47308 */ /* 0x000eaa0000000800 */
[C---:B------:R-:W-:Y:S01]  /*135a0*/  HMMA.16816.F32 R16, R76.reuse, R98, R16 ;  /* 0x000000624c10723c */ /* 0x040fe20000001810 */
[----:B------:R-:W4:Y:S04]  /*135b0*/  LDSM.16.MT88.4 R96, [R195+0x800] ;  /* 0x00080000c360783b */ /* 0x000f280000004200 */
[----:B------:R-:W-:Y:S03]  /*135c0*/  MUFU.EX2 R183, R172 ;  /* 0x000000ac00b77308 */ /* 0x000fe60000000800 */
[-C--:B---3--:R-:W-:Y:S07]  /*135d0*/  HMMA.16816.F32 R20, R76, R80.reuse, R20 ;  /* 0x000000504c14723c */ /* 0x088fee0000001814 */
[----:B------:R-:W-:Y:S01]  /*135e0*/  MUFU.EX2 R172, R191 ;  /* 0x000000bf00ac7308 */ /* 0x000fe20000000800 */
[C---:B------:R-:W-:Y:S08]  /*135f0*/  HMMA.16816.F32 R24, R72.reuse, R80, R24 ;  /* 0x000000504818723c */ /* 0x040ff00000001818 */
[-C--:B------:R-:W-:Y:S01]  /*13600*/  HMMA.16816.F32 R28, R72, R82.reuse, R28 ;  /* 0x00000052481c723c */ /* 0x080fe2000000181c */
[----:B------:R-:W3:Y:S07]  /*13610*/  MUFU.EX2 R182, R176 ;  /* 0x000000b000b67308 */ /* 0x000eee0000000800 */
[C---:B------:R-:W-:Y:S01]  /*13620*/  HMMA.16816.F32 R32, R76.reuse, R82, R32 ;  /* 0x000000524c20723c */ /* 0x040fe20000001820 */
[----:B------:R-:W5:Y:S02]  /*13630*/  LDSM.16.MT88.4 R80, [R192+0x1000] ;  /* 0x00100000c050783b */ /* 0x000f640000004200 */
[----:B------:R-:W-:Y:S05]  /*13640*/  MUFU.EX2 R155, R177 ;  /* 0x000000b1009b7308 */ /* 0x000fea0000000800 */
[-C--:B-1----:R-:W-:Y:S05]  /*13650*/  HMMA.16816.F32 R36, R76, R100.reuse, R36 ;  /* 0x000000644c24723c */ /* 0x082fea0000001824 */
[----:B------:R-:W-:Y:S03]  /*13660*/  MUFU.EX2 R177, R189 ;  /* 0x000000bd00b17308 */ /* 0x000fe60000000800 */
[C---:B------:R-:W-:Y:S07]  /*13670*/  HMMA.16816.F32 R40, R72.reuse, R100, R40 ;  /* 0x000000644828723c */ /* 0x040fee0000001828 */
[----:B------:R-:W1:Y:S01]  /*13680*/  MUFU.EX2 R176, R188 ;  /* 0x000000bc00b07308 */ /* 0x000e620000000800 */
[-C--:B------:R-:W-:Y:S08]  /*13690*/  HMMA.16816.F32 R44, R72, R102.reuse, R44 ;  /* 0x00000066482c723c */ /* 0x080ff0000000182c */
[C---:B------:R-:W-:Y:S01]  /*136a0*/  HMMA.16816.F32 R48, R76.reuse, R102, R48 ;  /* 0x000000664c30723c */ /* 0x040fe20000001830 */
[----:B------:R-:W1:Y:S01]  /*136b0*/  LDSM.16.MT88.4 R100, [R196+0x1000] ;  /* 0x00100000c464783b */ /* 0x000e620000004200 */
[----:B------:R-:W-:Y:S06]  /*136c0*/  MUFU.EX2 R154, R184 ;  /* 0x000000b8009a7308 */ /* 0x000fec0000000800 */
[-C--:B----4-:R-:W-:Y:S04]  /*136d0*/  HMMA.16816.F32 R52, R76, R96.reuse, R52 ;  /* 0x000000604c34723c */ /* 0x090fe80000001834 */
[----:B------:R-:W4:Y:S04]  /*136e0*/  MUFU.EX2 R153, R179 ;  /* 0x000000b300997308 */ /* 0x000f280000000800 */
[C---:B------:R-:W-:Y:S06]  /*136f0*/  HMMA.16816.F32 R56, R72.reuse, R96, R56 ;  /* 0x000000604838723c */ /* 0x040fec0000001838 */
[----:B------:R-:W-:Y:S02]  /*13700*/  MUFU.EX2 R152, R171 ;  /* 0x000000ab00987308 */ /* 0x000fe40000000800 */
[-C--:B------:R-:W-:Y:S07]  /*13710*/  HMMA.16816.F32 R60, R72, R98.reuse, R60 ;  /* 0x00000062483c723c */ /* 0x080fee000000183c */
[----:B------:R-:W-:Y:S01]  /*13720*/  F2FP.PACK_AB R72, R109, R111 ;  /* 0x0000006f6d48723e */ /* 0x000fe200000000ff */
[----:B------:R-:W-:Y:S01]  /*13730*/  HMMA.16816.F32 R64, R76, R98, R64 ;  /* 0x000000624c40723c */ /* 0x000fe20000001840 */
[----:B------:R-:W4:Y:S01]  /*13740*/  MUFU.EX2 R170, R207 ;  /* 0x000000cf00aa7308 */ /* 0x000f220000000800 */
[----:B------:R-:W4:Y:S02]  /*13750*/  LDSM.16.MT88.4 R96, [R195+0x1000] ;  /* 0x00100000c360783b */ /* 0x000f240000004200 */
[----:B------:R-:W-:Y:S02]  /*13760*/  F2FP.PACK_AB R74, R108, R110 ;  /* 0x0000006e6c4a723e */ /* 0x000fe400000000ff */
[----:B------:R-:W-:Y:S02]  /*13770*/  F2FP.PACK_AB R73, R186, R229 ;  /* 0x000000e5ba49723e */ /* 0x000fe400000000ff */
[----:B--2---:R-:W-:Y:S02]  /*13780*/  F2FP.PACK_AB R75, R228, R187 ;  /* 0x000000bbe44b723e */ /* 0x004fe400000000ff */
[----:B------:R-:W-:Y:S01]  /*13790*/  LDSM.16.MT88.4 R108, [R195+0x1800] ;  /* 0x00180000c36c783b */ /* 0x000fe20000004200 */
[----:B------:R-:W2:Y:S01]  /*137a0*/  MUFU.EX2 R92, R234 ;  /* 0x000000ea005c7308 */ /* 0x000ea20000000800 */
[----:B---3--:R-:W-:Y:S02]  /*137b0*/  F2FP.PACK_AB R76, R182, R183 ;  /* 0x000000b7b64c723e */ /* 0x008fe400000000ff */
[----:B-1----:R-:W-:Y:S01]  /*137c0*/  F2FP.PACK_AB R78, R176, R155 ;  /* 0x0000009bb04e723e */ /* 0x002fe200000000ff */
[-C--:B-----5:R-:W-:Y:S05]  /*137d0*/  HMMA.16816.F32 R4, R72, R80.reuse, R4 ;  /* 0x000000504804723c */ /* 0x0a0fea0000001804 */
[----:B----4-:R-:W-:Y:S01]  /*137e0*/  F2FP.PACK_AB R77, R153, R154 ;  /* 0x0000009a994d723e */ /* 0x010fe200000000ff */
[----:B------:R-:W1:Y:S01]  /*137f0*/  MUFU.EX2 R91, R233 ;  /* 0x000000e9005b7308 */ /* 0x000e620000000800 */
[----:B------:R-:W-:Y:S09]  /*13800*/  F2FP.PACK_AB R79, R170, R152 ;  /* 0x00000098aa4f723e */ /* 0x000ff200000000ff */
[----:B------:R-:W3:Y:S01]  /*13810*/  MUFU.EX2 R113, R232 ;  /* 0x000000e800717308 */ /* 0x000ee20000000800 */
[C---:B------:R-:W-:Y:S04]  /*13820*/  HMMA.16816.F32 R8, R76.reuse, R80, R8 ;  /* 0x000000504c08723c */ /* 0x040fe80000001808 */
[----:B--2---:R-:W-:Y:S05]  /*13830*/  FADD.FTZ R0, R92, R2 ;  /* 0x000000025c007221 */ /* 0x004fea0000010000 */
[----:B------:R-:W2:Y:S01]  /*13840*/  MUFU.EX2 R112, R231 ;  /* 0x000000e700707308 */ /* 0x000ea20000000800 */
[-C--:B------:R-:W-:Y:S03]  /*13850*/  HMMA.16816.F32 R12, R76, R82.reuse, R12 ;  /* 0x000000524c0c723c */ /* 0x080fe6000000180c */
[----:B-1----:R-:W-:Y:S05]  /*13860*/  FADD.FTZ R0, R91, R0 ;  /* 0x000000005b007221 */ /* 0x002fea0000010000 */
[C---:B------:R-:W-:Y:S01]  /*13870*/  HMMA.16816.F32 R16, R72.reuse, R82, R16 ;  /* 0x000000524810723c */ /* 0x040fe20000001810 */
[----:B------:R-:W1:Y:S01]  /*13880*/  LDSM.16.MT88.4 R80, [R192+0x1800] ;  /* 0x00180000c050783b */ /* 0x000e620000004200 */
[----:B------:R-:W-:Y:S02]  /*13890*/  MUFU.EX2 R173, R217 ;  /* 0x000000d900ad7308 */ /* 0x000fe40000000800 */
[----:B---3--:R-:W-:Y:S04]  /*138a0*/  FADD.FTZ R0, R113, R0 ;  /* 0x0000000071007221 */ /* 0x008fe80000010000 */
[-C--:B------:R-:W-:Y:S04]  /*138b0*/  HMMA.16816.F32 R20, R72, R100.reuse, R20 ;  /* 0x000000644814723c */ /* 0x080fe80000001814 */
[----:B------:R-:W-:Y:S01]  /*138c0*/  MUFU.EX2 R174, R215 ;  /* 0x000000d700ae7308 */ /* 0x000fe20000000800 */
[----:B--2---:R-:W-:Y:S03]  /*138d0*/  FADD.FTZ R2, R112, R0 ;  /* 0x0000000070027221 */ /* 0x004fe60000010000 */
[C---:B------:R-:W-:Y:S04]  /*138e0*/  HMMA.16816.F32 R24, R76.reuse, R100, R24 ;  /* 0x000000644c18723c */ /* 0x040fe80000001818 */
[----:B------:R-:W-:Y:S02]  /*138f0*/  FADD.FTZ R0, R117, R89 ;  /* 0x0000005975007221 */ /* 0x000fe40000010000 */
[----:B------:R-:W-:Y:S02]  /*13900*/  MUFU.EX2 R180, R211 ;  /* 0x000000d300b47308 */ /* 0x000fe40000000800 */
[-C--:B------:R-:W-:Y:S04]  /*13910*/  HMMA.16816.F32 R28, R76, R102.reuse, R28 ;  /* 0x000000664c1c723c */ /* 0x080fe8000000181c */
[----:B------:R-:W-:Y:S04]  /*13920*/  FADD.FTZ R89, R118, R0 ;  /* 0x0000000076597221 */ /* 0x000fe80000010000 */
[C---:B------:R-:W-:Y:S01]  /*13930*/  HMMA.16816.F32 R32, R72.reuse, R102, R32 ;  /* 0x000000664820723c */ /* 0x040fe20000001820 */
[----:B------:R-:W2:Y:S01]  /*13940*/  LDSM.16.MT88.4 R100, [R196+0x1800] ;  /* 0x00180000c464783b */ /* 0x000ea20000004200 */
[----:B------:R-:W-:Y:S06]  /*13950*/  MUFU.EX2 R181, R210 ;  /* 0x000000d200b57308 */ /* 0x000fec0000000800 */
[-C--:B------:R-:W-:Y:S04]  /*13960*/  HMMA.16816.F32 R36, R72, R104.reuse, R36 ;  /* 0x000000684824723c */ /* 0x080fe80000001824 */
[----:B------:R-:W3:Y:S04]  /*13970*/  MUFU.EX2 R122, R230 ;  /* 0x000000e6007a7308 */ /* 0x000ee80000000800 */
[C---:B------:R-:W-:Y:S06]  /*13980*/  HMMA.16816.F32 R40, R76.reuse, R104, R40 ;  /* 0x000000684c28723c */ /* 0x040fec0000001828 */
[----:B------:R-:W4:Y:S02]  /*13990*/  MUFU.EX2 R119, R236 ;  /* 0x000000ec00777308 */ /* 0x000f240000000800 */
[-C--:B------:R-:W-:Y:S08]  /*139a0*/  HMMA.16816.F32 R44, R76, R106.reuse, R44 ;  /* 0x0000006a4c2c723c */ /* 0x080ff0000000182c */
[C---:B------:R-:W-:Y:S01]  /*139b0*/  HMMA.16816.F32 R48, R72.reuse, R106, R48 ;  /* 0x0000006a4830723c */ /* 0x040fe20000001830 */
[----:B------:R-:W5:Y:S01]  /*139c0*/  LDSM.16.MT88.4 R104, [R193+0x1800] ;  /* 0x00180000c168783b */ /* 0x000f620000004200 */
[----:B------:R-:W1:Y:S02]  /*139d0*/  MUFU.EX2 R116, R237 ;  /* 0x000000ed00747308 */ /* 0x000e640000000800 */
[----:B---3--:R-:W-:Y:S02]  /*139e0*/  FADD.FTZ R0, R122, R2 ;  /* 0x000000027a007221 */ /* 0x008fe40000010000 */
[----:B------:R-:W-:Y:S01]  /*139f0*/  FADD.FTZ R2, R125, R89 ;  /* 0x000000597d027221 */ /* 0x000fe20000010000 */
[----:B------:R-:W-:Y:S01]  /*13a00*/  MOV R89, R71 ;  /* 0x0000004700597202 */ /* 0x000fe20000000f00 */
[-C--:B------:R-:W-:Y:S04]  /*13a10*/  HMMA.16816.F32 R52, R72, R96.reuse, R52 ;  /* 0x000000604834723c */ /* 0x080fe80000001834 */
[----:B------:R-:W3:Y:S01]  /*13a20*/  MUFU.EX2 R114, R238 ;  /* 0x000000ee00727308 */ /* 0x000ee20000000800 */
[----:B------:R-:W-:Y:S01]  /*13a30*/  FADD.FTZ R2, R185, R2 ;  /* 0x00000002b9027221 */ /* 0x000fe20000010000 */
[C---:B----4-:R-:W-:Y:S01]  /*13a40*/  F2FP.PACK_AB R156, R119.reuse, R122 ;  /* 0x0000007a779c723e */ /* 0x050fe200000000ff */
[----:B------:R-:W-:Y:S01]  /*13a50*/  FADD.FTZ R0, R119, R0 ;  /* 0x0000000077007221 */ /* 0x000fe20000010000 */
[C---:B------:R-:W-:Y:S04]  /*13a60*/  HMMA.16816.F32 R56, R76.reuse, R96, R56 ;  /* 0x000000604c38723c */ /* 0x040fe80000001838 */
[----:B------:R-:W-:Y:S02]  /*13a70*/  FADD.FTZ R2, R154, R2 ;  /* 0x000000029a027221 */ /* 0x000fe40000010000 */
[----:B------:R-:W-:Y:S02]  /*13a80*/  MUFU.EX2 R169, R220 ;  /* 0x000000dc00a97308 */ /* 0x000fe40000000800 */
[-C--:B------:R-:W-:Y:S04]  /*13a90*/  HMMA.16816.F32 R60, R76, R98.reuse, R60 ;  /* 0x000000624c3c723c */ /* 0x080fe8000000183c */
[----:B-1----:R-:W-:Y:S02]  /*13aa0*/  FADD.FTZ R0, R116, R0 ;  /* 0x0000000074007221 */ /* 0x002fe40000010000 */
[----:B------:R-:W-:Y:S01]  /*13ab0*/  FADD.FTZ R2, R153, R2 ;  /* 0x0000000299027221 */ /* 0x000fe20000010000 */
[----:B------:R-:W-:Y:S01]  /*13ac0*/  F2FP.PACK_AB R76, R91, R92 ;  /* 0x0000005c5b4c723e */ /* 0x000fe200000000ff */
[----:B------:R-:W-:Y:S01]  /*13ad0*/  HMMA.16816.F32 R64, R72, R98, R64 ;  /* 0x000000624840723c */ /* 0x000fe20000001840 */
[----:B------:R-:W1:Y:S03]  /*13ae0*/  MUFU.EX2 R168, R221 ;  /* 0x000000dd00a87308 */ /* 0x000e660000000800 */
[----:B------:R-:W-:Y:S01]  /*13af0*/  F2FP.PACK_AB R78, R112, R113 ;  /* 0x00000071704e723e */ /* 0x000fe200000000ff */
[----:B------:R-:W-:Y:S01]  /*13b00*/  FADD.FTZ R2, R152, R2 ;  /* 0x0000000298027221 */ /* 0x000fe20000010000 */
[----:B------:R-:W-:Y:S02]  /*13b10*/  F2FP.PACK_AB R77, R174, R173 ;  /* 0x000000adae4d723e */ /* 0x000fe400000000ff */
[----:B------:R-:W-:Y:S01]  /*13b20*/  F2FP.PACK_AB R79, R181, R180 ;  /* 0x000000b4b54f723e */ /* 0x000fe200000000ff */
[----:B------:R-:W-:Y:S02]  /*13b30*/  FADD.FTZ R2, R170, R2 ;  /* 0x00000002aa027221 */ /* 0x000fe40000010000 */
[----:B------:R4:W-:Y:S01]  /*13b40*/  MUFU.EX2 R167, R239 ;  /* 0x000000ef00a77308 */ /* 0x0009e20000000800 */
[----:B------:R-:W-:Y:S01]  /*13b50*/  F2FP.PACK_AB R72, R175, R172 ;  /* 0x000000acaf48723e */ /* 0x000fe200000000ff */
[----:B------:R-:W-:Y:S01]  /*13b60*/  FADD.FTZ R2, R166, R2 ;  /* 0x00000002a6027221 */ /* 0x000fe20000010000 */
[----:B------:R-:W-:Y:S01]  /*13b70*/  F2FP.PACK_AB R74, R178, R177 ;  /* 0x000000b1b24a723e */ /* 0x000fe200000000ff */
[-C--:B------:R-:W-:Y:S05]  /*13b80*/  HMMA.16816.F32 R4, R76, R80.reuse, R4 ;  /* 0x000000504c04723c */ /* 0x080fea0000001804 */
[C---:B------:R-:W-:Y:S01]  /*13b90*/  F2FP.PACK_AB R73, R165.reuse, R166 ;  /* 0x000000a6a549723e */ /* 0x040fe200000000ff */
[----:B------:R-:W2:Y:S01]  /*13ba0*/  MUFU.EX2 R163, R242 ;  /* 0x000000f200a37308 */ /* 0x000ea20000000800 */
[----:B------:R-:W-:Y:S01]  /*13bb0*/  F2FP.PACK_AB R75, R162, R164 ;  /* 0x000000a4a24b723e */ /* 0x000fe200000000ff */
[----:B------:R-:W-:Y:S01]  /*13bc0*/  FADD.FTZ R2, R165, R2 ;  /* 0x00000002a5027221 */ /* 0x000fe20000010000 */
[----:B---3--:R-:W-:Y:S03]  /*13bd0*/  F2FP.PACK_AB R158, R114, R116 ;  /* 0x00000074729e723e */ /* 0x008fe600000000ff */
[----:B-1----:R-:W-:Y:S01]  /*13be0*/  F2FP.PACK_AB R157, R168, R169 ;  /* 0x000000a9a89d723e */ /* 0x002fe200000000ff */
[----:B------:R-:W-:Y:S01]  /*13bf0*/  FADD.FTZ R2, R164, R2 ;  /* 0x00000002a4027221 */ /* 0x000fe20000010000 */
[C---:B------:R-:W-:Y:S02]  /*13c00*/  HMMA.16816.F32 R8, R72.reuse, R80, R8 ;  /* 0x000000504808723c */ /* 0x040fe40000001808 */
[----:B------:R-:W-:Y:S02]  /*13c10*/  MUFU.EX2 R161, R222 ;  /* 0x000000de00a17308 */ /* 0x000fe40000000800 */
[----:B------:R-:W-:Y:S02]  /*13c20*/  FADD.FTZ R2, R162, R2 ;  /* 0x00000002a2027221 */ /* 0x000fe40000010000 */
[----:B----4-:R-:W-:Y:S02]  /*13c30*/  FADD.FTZ R239, R114, R0 ;  /* 0x0000000072ef7221 */ /* 0x010fe40000010000 */
[-C--:B------:R-:W-:Y:S04]  /*13c40*/  HMMA.16816.F32 R12, R72, R82.reuse, R12 ;  /* 0x00000052480c723c */ /* 0x080fe8000000180c */
[----:B------:R-:W1:Y:S01]  /*13c50*/  MUFU.EX2 R160, R223 ;  /* 0x000000df00a07308 */ /* 0x000e620000000800 */
[----:B------:R-:W-:Y:S02]  /*13c60*/  FADD.FTZ R0, R126, R3 ;  /* 0x000000037e007221 */ /* 0x000fe40000010000 */
[----:B------:R-:W-:Y:S01]  /*13c70*/  FADD.FTZ R3, R127, R90 ;  /* 0x0000005a7f037221 */ /* 0x000fe20000010000 */
[C---:B------:R-:W-:Y:S04]  /*13c80*/  HMMA.16816.F32 R16, R76.reuse, R82, R16 ;  /* 0x000000524c10723c */ /* 0x040fe80000001810 */
[----:B--2---:R-:W-:Y:S01]  /*13c90*/  F2FP.PACK_AB R159, R163, R167 ;  /* 0x000000a7a39f723e */ /* 0x004fe200000000ff */
[----:B------:R-:W-:Y:S01]  /*13ca0*/  FADD.FTZ R0, R128, R0 ;  /* 0x0000000080007221 */ /* 0x000fe20000010000 */
[----:B------:R-:W-:Y:S01]  /*13cb0*/  MUFU.EX2 R92, R224 ;  /* 0x000000e0005c7308 */ /* 0x000fe20000000800 */
[----:B------:R-:W-:Y:S01]  /*13cc0*/  FADD.FTZ R3, R243, R3 ;  /* 0x00000003f3037221 */ /* 0x000fe20000010000 */
[-C--:B------:R-:W-:Y:S04]  /*13cd0*/  HMMA.16816.F32 R20, R76, R100.reuse, R20 ;  /* 0x000000644c14723c */ /* 0x080fe80000001814 */
[----:B------:R-:W-:Y:S01]  /*13ce0*/  FADD.FTZ R3, R183, R3 ;  /* 0x00000003b7037221 */ /* 0x000fe20000010000 */
[----:B------:R-:W-:Y:S01]  /*13cf0*/  MOV R90, R70 ;  /* 0x00000046005a7202 */ /* 0x000fe20000000f00 */
[----:B------:R-:W-:Y:S02]  /*13d00*/  FADD.FTZ R0, R229, R0 ;  /* 0x00000000e5007221 */ /* 0x000fe40000010000 */
[C---:B------:R-:W-:Y:S01]  /*13d10*/  HMMA.16816.F32 R24, R72.reuse, R100, R24 ;  /* 0x000000644818723c */ /* 0x040fe20000001818 */
[----:B------:R-:W2:Y:S03]  /*13d20*/  MUFU.EX2 R91, R225 ;  /* 0x000000e1005b7308 */ /* 0x000ea60000000800 */
[----:B-1----:R-:W-:Y:S01]  /*13d30*/  F2FP.PACK_AB R96, R160, R161 ;  /* 0x000000a1a060723e */ /* 0x002fe200000000ff */
[----:B------:R-:W-:Y:S02]  /*13d40*/  FADD.FTZ R3, R182, R3 ;  /* 0x00000003b6037221 */ /* 0x000fe40000010000 */
[----:B------:R-:W-:Y:S01]  /*13d50*/  FADD.FTZ R0, R186, R0 ;  /* 0x00000000ba007221 */ /* 0x000fe20000010000 */
[-C--:B------:R-:W-:Y:S03]  /*13d60*/  HMMA.16816.F32 R28, R72, R102.reuse, R28 ;  /* 0x00000066481c723c */ /* 0x080fe6000000181c */
[----:B------:R-:W-:Y:S01]  /*13d70*/  MUFU.EX2 R82, R218 ;  /* 0x000000da00527308 */ /* 0x000fe20000000800 */
[----:B------:R-:W-:Y:S02]  /*13d80*/  FADD.FTZ R3, R155, R3 ;  /* 0x000000039b037221 */ /* 0x000fe40000010000 */
[----:B------:R-:W-:Y:S02]  /*13d90*/  FADD.FTZ R0, R187, R0 ;  /* 0x00000000bb007221 */ /* 0x000fe40000010000 */
[C---:B------:R-:W-:Y:S04]  /*13da0*/  HMMA.16816.F32 R32, R76.reuse, R102, R32 ;  /* 0x000000664c20723c */ /* 0x040fe80000001820 */
[----:B------:R-:W-:Y:S01]  /*13db0*/  FADD.FTZ R0, R228, R0 ;  /* 0x00000000e4007221 */ /* 0x000fe20000010000 */
[----:B------:R-:W1:Y:S01]  /*13dc0*/  MUFU.EX2 R83, R219 ;  /* 0x000000db00537308 */ /* 0x000e620000000800 */
[----:B------:R-:W-:Y:S02]  /*13dd0*/  FADD.FTZ R3, R176, R3 ;  /* 0x00000003b0037221 */ /* 0x000fe40000010000 */
[-C--:B-----5:R-:W-:Y:S04]  /*13de0*/  HMMA.16816.F32 R36, R76, R104.reuse, R36 ;  /* 0x000000684c24723c */ /* 0x0a0fe80000001824 */
[----:B--2---:R-:W-:Y:S01]  /*13df0*/  F2FP.PACK_AB R98, R91, R92 ;  /* 0x0000005c5b62723e */ /* 0x004fe200000000ff */
[----:B------:R-:W-:Y:S02]  /*13e00*/  FADD.FTZ R0, R173, R0 ;  /* 0x00000000ad007221 */ /* 0x000fe40000010000 */
[----:B------:R-:W-:Y:S01]  /*13e10*/  MUFU.EX2 R81, R226 ;  /* 0x000000e200517308 */ /* 0x000fe20000000800 */
[C---:B------:R-:W-:Y:S04]  /*13e20*/  HMMA.16816.F32 R40, R72.reuse, R104, R40 ;  /* 0x000000684828723c */ /* 0x040fe80000001828 */
[----:B------:R-:W-:Y:S02]  /*13e30*/  FADD.FTZ R3, R172, R3 ;  /* 0x00000003ac037221 */ /* 0x000fe40000010000 */
[----:B------:R-:W-:Y:S02]  /*13e40*/  FADD.FTZ R0, R174, R0 ;  /* 0x00000000ae007221 */ /* 0x000fe40000010000 */
[-C--:B------:R-:W-:Y:S01]  /*13e50*/  HMMA.16816.F32 R44, R72, R106.reuse, R44 ;  /* 0x0000006a482c723c */ /* 0x080fe2000000182c */
[----:B------:R-:W2:Y:S03]  /*13e60*/  MUFU.EX2 R80, R227 ;  /* 0x000000e300507308 */ /* 0x000ea60000000800 */
[----:B------:R-:W-:Y:S01]  /*13e70*/  FADD.FTZ R3, R175, R3 ;  /* 0x00000003af037221 */ /* 0x000fe20000010000 */
[----:B-1----:R-:W-:Y:S01]  /*13e80*/  F2FP.PACK_AB R97, R83, R82 ;  /* 0x000000525361723e */ /* 0x002fe200000000ff */
[----:B------:R-:W-:Y:S02]  /*13e90*/  FADD.FTZ R0, R180, R0 ;  /* 0x00000000b4007221 */ /* 0x000fe40000010000 */
[C---:B------:R-:W-:Y:S04]  /*13ea0*/  HMMA.16816.F32 R48, R76.reuse, R106, R48 ;  /* 0x0000006a4c30723c */ /* 0x040fe80000001830 */
[----:B------:R-:W-:Y:S02]  /*13eb0*/  FADD.FTZ R3, R177, R3 ;  /* 0x00000003b1037221 */ /* 0x000fe40000010000 */
[----:B------:R-:W-:Y:S02]  /*13ec0*/  FADD.FTZ R0, R181, R0 ;  /* 0x00000000b5007221 */ /* 0x000fe40000010000 */
[-C--:B------:R-:W-:Y:S04]  /*13ed0*/  HMMA.16816.F32 R52, R76, R108.reuse, R52 ;  /* 0x0000006c4c34723c */ /* 0x080fe80000001834 */
[----:B------:R-:W-:Y:S02]  /*13ee0*/  FADD.FTZ R3, R178, R3 ;  /* 0x00000003b2037221 */ /* 0x000fe40000010000 */
[----:B------:R-:W-:Y:S02]  /*13ef0*/  FADD.FTZ R0, R169, R0 ;  /* 0x00000000a9007221 */ /* 0x000fe40000010000 */
[C---:B------:R-:W-:Y:S04]  /*13f00*/  HMMA.16816.F32 R56, R72.reuse, R108, R56 ;  /* 0x0000006c4838723c */ /* 0x040fe80000001838 */
[----:B--2---:R-:W-:Y:S04]  /*13f10*/  F2FP.PACK_AB R99, R80, R81 ;  /* 0x000000515063723e */ /* 0x004fe800000000ff */
[-C--:B------:R-:W-:Y:S01]  /*13f20*/  HMMA.16816.F32 R60, R72, R110.reuse, R60 ;  /* 0x0000006e483c723c */ /* 0x080fe2000000183c */
[----:B------:R-:W1:Y:S07]  /*13f30*/  LDSM.16.MT88.4 R72, [R195+0x2000] ;  /* 0x00200000c348783b */ /* 0x000e6e0000004200 */
[----:B------:R-:W-:Y:S08]  /*13f40*/  HMMA.16816.F32 R64, R76, R110, R64 ;  /* 0x0000006e4c40723c */ /* 0x000ff00000001840 */
[-C--:B------:R-:W-:Y:S07]  /*13f50*/  HMMA.16816.F32 R128, R156, R132.reuse, R4 ;  /* 0x000000849c80723c */ /* 0x080fee0000001804 */
[----:B------:R-:W-:Y:S01]  /*13f60*/  FADD.FTZ R5, R161, R3 ;  /* 0x00000003a1057221 */ /* 0x000fe20000010000 */
[C---:B------:R-:W-:Y:S04]  /*13f70*/  HMMA.16816.F32 R124, R96.reuse, R132, R8 ;  /* 0x00000084607c723c */ /* 0x040fe80000001808 */
[----:B------:R-:W-:Y:S02]  /*13f80*/  FADD.FTZ R4, R82, R2 ;  /* 0x0000000252047221 */ /* 0x000fe40000010000 */
[----:B------:R-:W-:Y:S02]  /*13f90*/  FADD.FTZ R3, R168, R0 ;  /* 0x00000000a8037221 */ /* 0x000fe40000010000 */
[-C--:B------:R-:W-:Y:S04]  /*13fa0*/  HMMA.16816.F32 R120, R96, R134.reuse, R12 ;  /* 0x000000866078723c */ /* 0x080fe8000000180c */
[----:B------:R-:W-:Y:S02]  /*13fb0*/  FADD.FTZ R2, R160, R5 ;  /* 0x00000005a0027221 */ /* 0x000fe40000010000 */
[----:B------:R-:W-:Y:S02]  /*13fc0*/  FADD.FTZ R0, R83, R4 ;  /* 0x0000000453007221 */ /* 0x000fe40000010000 */
[C---:B------:R-:W-:Y:S04]  /*13fd0*/  HMMA.16816.F32 R132, R156.reuse, R134, R16 ;  /* 0x000000869c84723c */ /* 0x040fe80000001810 */
[----:B------:R-:W-:Y:S02]  /*13fe0*/  FADD.FTZ R4, R167, R3 ;  /* 0x00000003a7047221 */ /* 0x000fe40000010000 */
[----:B------:R-:W-:Y:S01]  /*13ff0*/  FADD.FTZ R3, R92, R2 ;  /* 0x000000025c037221 */ /* 0x000fe20000010000 */
[----:B------:R-:W-:Y:S01]  /*14000*/  MOV R92, R68 ;  /* 0x00000044005c7202 */ /* 0x000fe20000000f00 */
[-C--:B------:R-:W-:Y:S04]  /*14010*/  HMMA.16816.F32 R136, R156, R140.reuse, R20 ;  /* 0x0000008c9c88723c */ /* 0x080fe80000001814 */
[----:B------:R-:W-:Y:S01]  /*14020*/  FADD.FTZ R2, R81, R0 ;  /* 0x0000000051027221 */ /* 0x000fe20000010000 */
[----:B------:R-:W-:Y:S01]  /*14030*/  IADD3 R0, R241, -0x1, RZ ;  /* 0xfffffffff1007810 */ /* 0x000fe20007ffe0ff */
[----:B------:R-:W-:Y:S02]  /*14040*/  FADD.FTZ R243, R163, R4 ;  /* 0x00000004a3f37221 */ /* 0x000fe40000010000 */
[C---:B------:R-:W-:Y:S04]  /*14050*/  HMMA.16816.F32 R116, R96.reuse, R140, R24 ;  /* 0x0000008c6074723c */ /* 0x040fe80000001818 */
[----:B------:R-:W-:Y:S01]  /*14060*/  FADD.FTZ R246, R91, R3 ;  /* 0x000000035bf67221 */ /* 0x000fe20000010000 */
[----:B------:R-:W-:Y:S01]  /*14070*/  MOV R241, R0 ;  /* 0x0000000000f17202 */ /* 0x000fe20000000f00 */
[----:B------:R-:W-:Y:S01]  /*14080*/  FADD.FTZ R247, R80, R2 ;  /* 0x0000000250f77221 */ /* 0x000fe20000010000 */
[----:B------:R-:W-:Y:S01]  /*14090*/  MOV R91, R69 ;  /* 0x00000045005b7202 */ /* 0x000fe20000000f00 */
[-C--:B------:R-:W-:Y:S08]  /*140a0*/  HMMA.16816.F32 R112, R96, R142.reuse, R28 ;  /* 0x0000008e6070723c */ /* 0x080ff0000000181c */
[C---:B------:R-:W-:Y:S08]  /*140b0*/  HMMA.16816.F32 R140, R156.reuse, R142, R32 ;  /* 0x0000008e9c8c723c */ /* 0x040ff00000001820 */
[-C--:B------:R-:W-:Y:S08]  /*140c0*/  HMMA.16816.F32 R144, R156, R148.reuse, R36 ;  /* 0x000000949c90723c */ /* 0x080ff00000001824 */
[C---:B------:R-:W-:Y:S08]  /*140d0*/  HMMA.16816.F32 R108, R96.reuse, R148, R40 ;  /* 0x00000094606c723c */ /* 0x040ff00000001828 */
[-C--:B------:R-:W-:Y:S08]  /*140e0*/  HMMA.16816.F32 R104, R96, R150.reuse, R44 ;  /* 0x000000966068723c */ /* 0x080ff0000000182c */
[C---:B------:R-:W-:Y:S08]  /*140f0*/  HMMA.16816.F32 R148, R156.reuse, R150, R48 ;  /* 0x000000969c94723c */ /* 0x040ff00000001830 */
[-C--:B-1----:R-:W-:Y:S08]  /*14100*/  HMMA.16816.F32 R152, R156, R72.reuse, R52 ;  /* 0x000000489c98723c */ /* 0x082ff00000001834 */
[C---:B------:R-:W-:Y:S08]  /*14110*/  HMMA.16816.F32 R100, R96.reuse, R72, R56 ;  /* 0x000000486064723c */ /* 0x040ff00000001838 */
[-C--:B------:R-:W-:Y:S08]  /*14120*/  HMMA.16816.F32 R96, R96, R74.reuse, R60 ;  /* 0x0000004a6060723c */ /* 0x080ff0000000183c */
[----:B------:R-:W-:Y:S01]  /*14130*/  HMMA.16816.F32 R156, R156, R74, R64 ;  /* 0x0000004a9c9c723c */ /* 0x000fe20000001840 */
[----:B------:R-:W-:Y:S07]  /*14140*/  @!UPT UIADD3 URZ, URZ, URZ, URZ ;  /* 0x0000003f3f3ff290 */ /* 0x000fee000fffe03f */
[----:B------:R-:W-:-:S11]  /*14150*/  @P0 BRA `(.L_x_343) ;  /* 0xffffc3a000000947 */ /* 0x000fd6000383ffff */
.L_x_336:
[----:B------:R-:W-:Y:S05]  /*14160*/  BRA.DIV ~URZ, `(.L_x_344) ;  /* 0x00005f527f007947 */ /* 0x000fea000b800000 */
[----:B------:R1:W2:Y:S02]  /*14170*/  SHFL.BFLY PT, R0, R239, 0x2, 0x1f ;  /* 0x0c401f00ef007f89 */ /* 0x0002a400000e0000 */
.L_x_434:
[----:B--2---:R-:W-:Y:S01]  /*14180*/  FADD.FTZ R5, R0, R239 ;  /* 0x000000ef00057221 */ /* 0x004fe20000010000 */
[----:B------:R-:W-:Y:S05]  /*14190*/  BRA.DIV ~URZ, `(.L_x_345) ;  /* 0x00005f727f007947 */ /* 0x000fea000b800000 */
[----:B------:R-:W2:Y:S04]  /*141a0*/  SHFL.BFLY PT, R2, R243, 0x2, 0x1f ;  /* 0x0c401f00f3027f89 */ /* 0x000ea800000e0000 */
[----:B------:R-:W3:Y:S04]  /*141b0*/  SHFL.BFLY PT, R0, R246, 0x2, 0x1f ;  /* 0x0c401f00f6007f89 */ /* 0x000ee800000e0000 */
[----:B------:R-:W4:Y:S04]  /*141c0*/  SHFL.BFLY PT, R4, R247, 0x2, 0x1f ;  /* 0x0c401f00f7047f89 */ /* 0x000f2800000e0000 */
[----:B------:R-:W5:Y:S01]  /*141d0*/  SHFL.BFLY PT, R3, R5, 0x1, 0x1f ;  /* 0x0c201f0005037f89 */ /* 0x000f6200000e0000 */
[----:B--2---:R-:W-:-:S02]  /*141e0*/  FADD.FTZ R2, R2, R243 ;  /* 0x000000f302027221 */ /* 0x004fc40000010000 */
[----:B---3--:R-:W-:-:S03]  /*141f0*/  FADD.FTZ R0, R0, R246 ;  /* 0x000000f600007221 */ /* 0x008fc60000010000 */
[----:B------:R-:W2:Y:S01]  /*14200*/  SHFL.BFLY PT, R6, R2, 0x1, 0x1f ;  /* 0x0c201f0002067f89 */ /* 0x000ea200000e0000 */
[----:B----4-:R-:W-:-:S03]  /*14210*/  FADD.FTZ R4, R4, R247 ;  /* 0x000000f704047221 */ /* 0x010fc60000010000 */
[----:B------:R-:W3:Y:S01]  /*14220*/  SHFL.BFLY PT, R7, R0, 0x1, 0x1f ;  /* 0x0c201f0000077f89 */ /* 0x000ee200000e0000 */
[----:B-----5:R-:W-:-:S03]  /*14230*/  FADD.FTZ R5, R5, R3 ;  /* 0x0000000305057221 */ /* 0x020fc60000010000 */
[----:B------:R4:W1:Y:S01]  /*14240*/  SHFL.BFLY PT, R8, R4, 0x1, 0x1f ;  /* 0x0c201f0004087f89 */ /* 0x00086200000e0000 */
[----:B--2---:R-:W-:Y:S02]  /*14250*/  FADD.FTZ R6, R2, R6 ;  /* 0x0000000602067221 */ /* 0x004fe40000010000 */
[----:B---3--:R-:W-:Y:S02]  /*14260*/  FADD.FTZ R7, R0, R7 ;  /* 0x0000000700077221 */ /* 0x008fe40000010000 */
.L_x_435:
[----:B------:R-:W-:Y:S01]  /*14270*/  FSETP.NE.FTZ.AND P3, PT, R5, RZ, PT ;  /* 0x000000ff0500720b */ /* 0x000fe20003f75000 */
[----:B------:R-:W-:Y:S01]  /*14280*/  CS2R R2, SRZ ;  /* 0x0000000000027805 */ /* 0x000fe2000001ff00 */
[----:B------:R-:W-:Y:S01]  /*14290*/  MOV R0, RZ ;  /* 0x000000ff00007202 */ /* 0x000fe20000000f00 */
[----:B-1--4-:R-:W-:Y:S01]  /*142a0*/  FADD.FTZ R4, R8, R4 ;  /* 0x0000000408047221 */ /* 0x012fe20000010000 */
[----:B------:R-:W-:Y:S02]  /*142b0*/  FSETP.NE.FTZ.AND P2, PT, R6, RZ, PT ;  /* 0x000000ff0600720b */ /* 0x000fe40003f55000 */
[----:B------:R-:W-:Y:S02]  /*142c0*/  FSETP.NE.FTZ.AND P1, PT, R7, RZ, PT ;  /* 0x000000ff0700720b */ /* 0x000fe40003f35000 */
[----:B------:R-:W-:-:S02]  /*142d0*/  FSETP.NE.FTZ.AND P0, PT, R4, RZ, PT ;  /* 0x000000ff0400720b */ /* 0x000fc40003f15000 */
[----:B------:R-:W-:Y:S02]  /*142e0*/  MOV R25, 0xff800000 ;  /* 0xff80000000197802 */ /* 0x000fe40000000f00 */
[----:B------:R-:W-:Y:S01]  /*142f0*/  MOV R23, 0xff800000 ;  /* 0xff80000000177802 */ /* 0x000fe20000000f00 */
[----:B------:R-:W1:Y:S01]  /*14300*/  @P3 MUFU.RCP R0, R5 ;  /* 0x0000000500003308 */ /* 0x000e620000001000 */
[----:B------:R-:W-:Y:S02]  /*14310*/  MOV R24, 0xff800000 ;  /* 0xff80000000187802 */ /* 0x000fe40000000f00 */
[----:B------:R-:W-:-:S03]  /*14320*/  MOV R22, 0xff800000 ;  /* 0xff80000000167802 */ /* 0x000fc60000000f00 */
[----:B------:R-:W-:Y:S02]  /*14330*/  @P1 MOV R10, 0x3f317218 ;  /* 0x3f317218000a1802 */ /* 0x000fe40000000f00 */
[----:B------:R-:W-:Y:S08]  /*14340*/  @P3 MUFU.LG2 R9, R5 ;  /* 0x0000000500093308 */ /* 0x000ff00000000c00 */
[----:B------:R-:W2:Y:S01]  /*14350*/  @P2 MUFU.LG2 R5, R6 ;  /* 0x0000000600052308 */ /* 0x000ea20000000c00 */
[----:B-1----:R-:W-:-:S02]  /*14360*/  FMUL.FTZ R74, R0, R128 ;  /* 0x00000080004a7220 */ /* 0x002fc40000410000 */
[C---:B------:R-:W-:Y:S02]  /*14370*/  FMUL.FTZ R75, R0.reuse, R129 ;  /* 0x00000081004b7220 */ /* 0x040fe40000410000 */
[C---:B------:R-:W-:Y:S02]  /*14380*/  FMUL.FTZ R76, R0.reuse, R132 ;  /* 0x00000084004c7220 */ /* 0x040fe40000410000 */
[C---:B------:R-:W-:Y:S01]  /*14390*/  FMUL.FTZ R77, R0.reuse, R133 ;  /* 0x00000085004d7220 */ /* 0x040fe20000410000 */
[----:B------:R-:W1:Y:S01]  /*143a0*/  @P2 MUFU.RCP R3, R6 ;  /* 0x0000000600032308 */ /* 0x000e620000001000 */
[C---:B------:R-:W-:Y:S02]  /*143b0*/  FMUL.FTZ R78, R0.reuse, R136 ;  /* 0x00000088004e7220 */ /* 0x040fe40000410000 */
[C---:B------:R-:W-:Y:S02]  /*143c0*/  FMUL.FTZ R79, R0.reuse, R137 ;  /* 0x00000089004f7220 */ /* 0x040fe40000410000 */
[----:B------:R-:W-:-:S02]  /*143d0*/  FMUL.FTZ R80, R0, R140 ;  /* 0x0000008c00507220 */ /* 0x000fc40000410000 */
[C---:B------:R-:W-:Y:S01]  /*143e0*/  FMUL.FTZ R81, R0.reuse, R141 ;  /* 0x0000008d00517220 */ /* 0x040fe20000410000 */
[----:B------:R-:W-:Y:S01]  /*143f0*/  @P1 MUFU.RCP R2, R7 ;  /* 0x0000000700021308 */ /* 0x000fe20000001000 */
[C---:B------:R-:W-:Y:S02]  /*14400*/  FMUL.FTZ R66, R0.reuse, R144 ;  /* 0x0000009000427220 */ /* 0x040fe40000410000 */
[C---:B------:R-:W-:Y:S02]  /*14410*/  FMUL.FTZ R67, R0.reuse, R145 ;  /* 0x0000009100437220 */ /* 0x040fe40000410000 */
[C---:B------:R-:W-:Y:S02]  /*14420*/  FMUL.FTZ R90, R0.reuse, R148 ;  /* 0x00000094005a7220 */ /* 0x040fe40000410000 */
[C---:B------:R-:W-:Y:S02]  /*14430*/  FMUL.FTZ R91, R0.reuse, R149 ;  /* 0x00000095005b7220 */ /* 0x040fe40000410000 */
[----:B------:R-:W-:-:S02]  /*14440*/  FMUL.FTZ R82, R0, R152 ;  /* 0x0000009800527220 */ /* 0x000fc40000410000 */
[C---:B------:R-:W-:Y:S02]  /*14450*/  FMUL.FTZ R83, R0.reuse, R153 ;  /* 0x0000009900537220 */ /* 0x040fe40000410000 */
[C---:B------:R-:W-:Y:S02]  /*14460*/  FMUL.FTZ R64, R0.reuse, R156 ;  /* 0x0000009c00407220 */ /* 0x040fe40000410000 */
[----:B------:R-:W-:Y:S02]  /*14470*/  FMUL.FTZ R65, R0, R157 ;  /* 0x0000009d00417220 */ /* 0x000fe40000410000 */
[----:B------:R3:W4:Y:S01]  /*14480*/  @P1 MUFU.LG2 R0, R7 ;  /* 0x0000000700001308 */ /* 0x0007220000000c00 */
[----:B--2---:R-:W-:Y:S02]  /*14490*/  @P2 FMUL.FTZ R8, R5, 0.69314718246459960938 ;  /* 0x3f31721805082820 */ /* 0x004fe40000410000 */
[C---:B-1----:R-:W-:Y:S02]  /*144a0*/  FMUL.FTZ R132, R3.reuse, R138 ;  /* 0x0000008a03847220 */ /* 0x042fe40000410000 */
[----:B------:R-:W-:-:S02]  /*144b0*/  FMUL.FTZ R133, R3, R139 ;  /* 0x0000008b03857220 */ /* 0x000fc40000410000 */
[C---:B------:R-:W-:Y:S02]  /*144c0*/  FMUL.FTZ R130, R3.reuse, R130 ;  /* 0x0000008203827220 */ /* 0x040fe40000410000 */
[C---:B------:R-:W-:Y:S02]  /*144d0*/  FMUL.FTZ R131, R3.reuse, R131 ;  /* 0x0000008303837220 */ /* 0x040fe40000410000 */
[C---:B------:R-:W-:Y:S02]  /*144e0*/  FMUL.FTZ R134, R3.reuse, R134 ;  /* 0x0000008603867220 */ /* 0x040fe40000410000 */
[C---:B------:R-:W-:Y:S02]  /*144f0*/  FMUL.FTZ R135, R3.reuse, R135 ;  /* 0x0000008703877220 */ /* 0x040fe40000410000 */
[C---:B------:R-:W-:Y:S01]  /*14500*/  FMUL.FTZ R136, R3.reuse, R142 ;  /* 0x0000008e03887220 */ /* 0x040fe20000410000 */
[----:B---3--:R-:W-:Y:S01]  /*14510*/  @P2 MOV R7, 0x3f317218 ;  /* 0x3f31721800072802 */ /* 0x008fe20000000f00 */
[----:B------:R-:W-:-:S02]  /*14520*/  FMUL.FTZ R137, R3, R143 ;  /* 0x0000008f03897220 */ /* 0x000fc40000410000 */
[----:B------:R-:W-:Y:S02]  /*14530*/  FMUL.FTZ R140, R3, R146 ;  /* 0x00000092038c7220 */ /* 0x000fe40000410000 */
[----:B------:R-:W-:Y:S02]  /*14540*/  @P2 FMUL.FTZ R5, R7, c[0x0][0x2d0] ;  /* 0x0000b40007052a20 */ /* 0x000fe40000410000 */
[----:B----4-:R-:W-:Y:S01]  /*14550*/  @P1 FMUL.FTZ R7, R0, 0.69314718246459960938 ;  /* 0x3f31721800071820 */ /* 0x010fe20000410000 */
[----:B------:R-:W-:Y:S01]  /*14560*/  MOV R0, RZ ;  /* 0x000000ff00007202 */ /* 0x000fe20000000f00 */
[C---:B------:R-:W-:Y:S02]  /*14570*/  FMUL.FTZ R141, R3.reuse, R147 ;  /* 0x00000093038d7220 */ /* 0x040fe40000410000 */
[C---:B------:R-:W-:Y:S02]  /*14580*/  FMUL.FTZ R138, R3.reuse, R150 ;  /* 0x00000096038a7220 */ /* 0x040fe40000410000 */
[C---:B------:R-:W-:Y:S01]  /*14590*/  FMUL.FTZ R139, R3.reuse, R151 ;  /* 0x00000097038b7220 */ /* 0x040fe20000410000 */
[----:B------:R-:W1:Y:S01]  /*145a0*/  @P0 MUFU.RCP R0, R4 ;  /* 0x0000000400000308 */ /* 0x000e620000001000 */
[----:B------:R-:W-:-:S02]  /*145b0*/  FMUL.FTZ R128, R3, R154 ;  /* 0x0000009a03807220 */ /* 0x000fc40000410000 */
[C---:B------:R-:W-:Y:S02]  /*145c0*/  FMUL.FTZ R129, R3.reuse, R155 ;  /* 0x0000009b03817220 */ /* 0x040fe40000410000 */
[C---:B------:R-:W-:Y:S02]  /*145d0*/  FMUL.FTZ R72, R3.reuse, R158 ;  /* 0x0000009e03487220 */ /* 0x040fe40000410000 */
[----:B------:R-:W-:Y:S01]  /*145e0*/  FMUL.FTZ R73, R3, R159 ;  /* 0x0000009f03497220 */ /* 0x000fe20000410000 */
[----:B------:R-:W-:Y:S01]  /*145f0*/  @P3 MOV R3, 0x3f317218 ;  /* 0x3f31721800033802 */ /* 0x000fe20000000f00 */
        /* <DEDUP_REMOVED lines=15> */
[----:B------:R-:W-:Y:S02]  /*146f0*/  FMUL.FTZ R27, R2, R97 ;  /* 0x00000061021b7220 */ /* 0x000fe40000410000 */
[----:B------:R2:W3:Y:S01]  /*14700*/  @P0 MUFU.LG2 R2, R4 ;  /* 0x0000000400020308 */ /* 0x0004e20000000c00 */
[----:B------:R-:W-:Y:S02]  /*14710*/  @P3 FMUL.FTZ R6, R3, c[0x0][0x2d0] ;  /* 0x0000b40003063a20 */ /* 0x000fe40000410000 */
[----:B------:R-:W-:Y:S02]  /*14720*/  @P1 FMUL.FTZ R3, R10, c[0x0][0x2d0] ;  /* 0x0000b4000a031a20 */ /* 0x000fe40000410000 */
[----:B------:R-:W-:Y:S02]  /*14730*/  @P3 FMUL.FTZ R9, R9, 0.69314718246459960938 ;  /* 0x3f31721809093820 */ /* 0x000fe40000410000 */
[----:B------:R-:W-:Y:S01]  /*14740*/  @P1 FFMA.FTZ R25, R3, R69, R7 ;  /* 0x0000004503191223 */ /* 0x000fe20000010007 */
[----:B------:R-:W-:Y:S01]  /*14750*/  @P0 MOV R3, 0x3f317218 ;  /* 0x3f31721800030802 */ /* 0x000fe20000000f00 */
[----:B-1----:R-:W-:-:S02]  /*14760*/  FMUL.FTZ R30, R0, R126 ;  /* 0x0000007e001e7220 */ /* 0x002fc40000410000 */
[C---:B------:R-:W-:Y:S02]  /*14770*/  FMUL.FTZ R31, R0.reuse, R127 ;  /* 0x0000007f001f7220 */ /* 0x040fe40000410000 */
[----:B------:R-:W-:Y:S02]  /*14780*/  @P0 FMUL.FTZ R3, R3, c[0x0][0x2d0] ;  /* 0x0000b40003030a20 */ /* 0x000fe40000410000 */
[----:B------:R-:W-:Y:S01]  /*14790*/  FMUL.FTZ R44, R0, R122 ;  /* 0x0000007a002c7220 */ /* 0x000fe20000410000 */
[----:B--2---:R-:W-:Y:S01]  /*147a0*/  MOV R4, 0x1 ;  /* 0x0000000100047802 */ /* 0x004fe20000000f00 */
[----:B---3--:R-:W-:Y:S02]  /*147b0*/  @P0 FMUL.FTZ R2, R2, 0.69314718246459960938 ;  /* 0x3f31721802020820 */ /* 0x008fe40000410000 */
        /* <DEDUP_REMOVED lines=17> */
.L_x_274:
        /* <DEDUP_REMOVED lines=19> */
.L_x_347:
[----:B-1----:R-:W-:Y:S05]  /*14a00*/  BSYNC B0 ;  /* 0x0000000000007941 */ /* 0x002fea0003800000 */
.L_x_346:
        /* <DEDUP_REMOVED lines=83> */
[----:B------:R-:W-:Y:S01]  /*14f40*/  STS [R13+0x2400], R2 ;  /* 0x002400020d007388 */ /* 0x000fe20000000800 */
[----:B-1----:R-:W-:-:S05]  /*14f50*/  F2FP.PACK_AB R0, R27, R26 ;  /* 0x0000001a1b00723e */ /* 0x002fca00000000ff */
[----:B------:R-:W-:Y:S04]  /*14f60*/  STS [R12+0x2000], R0 ;  /* 0x002000000c007388 */ /* 0x000fe80000000800 */
[----:B------:R1:W-:Y:S04]  /*14f70*/  STS [R10+0x2400], R3 ;  /* 0x002400030a007388 */ /* 0x0003e80000000800 */
[----:B------:R-:W-:Y:S01]  /*14f80*/  BAR.SYNC.DEFER_BLOCKING 0x1, 0x80 ;  /* 0x0042000000007b1d */ /* 0x000fe20000010000 */
[C---:B------:R-:W-:Y:S02]  /*14f90*/  @P2 IADD3 R6, P0, R11.reuse, c[0x0][0x508], RZ ;  /* 0x000142000b062a10 */ /* 0x040fe40007f1e0ff */
[----:B------:R-:W-:Y:S01]  /*14fa0*/  IADD3 R4, P1, R11, c[0x0][0x500], RZ ;  /* 0x000140000b047a10 */ /* 0x000fe20007f3e0ff */
[----:B------:R-:W-:Y:S01]  /*14fb0*/  IMAD.MOV.U32 R11, RZ, RZ, c[0x0][0x388] ;  /* 0x0000e200ff0b7624 */ /* 0x000fe200078e00ff */
[----:B------:R-:W-:-:S02]  /*14fc0*/  @P2 IADD3.X R7, R9, c[0x0][0x50c], RZ, P0, !PT ;  /* 0x0001430009072a10 */ /* 0x000fc400007fe4ff */
[----:B------:R-:W-:Y:S01]  /*14fd0*/  IADD3.X R5, R9, c[0x0][0x504], RZ, P1, !PT ;  /* 0x0001410009057a10 */ /* 0x000fe20000ffe4ff */
[----:B-1----:R-:W-:Y:S02]  /*14fe0*/  IMAD.MOV.U32 R3, RZ, RZ, RZ ;  /* 0x000000ffff037224 */ /* 0x002fe400078e00ff */
[----:B------:R1:W5:Y:S04]  /*14ff0*/  @P2 LDG.E R11, [R6.64] ;  /* 0x00000008060b2981 */ /* 0x000368000c1e1900 */
[----:B------:R1:W5:Y:S01]  /*15000*/  @P3 LDG.E R3, [R4.64] ;  /* 0x0000000804033981 */ /* 0x000362000c1e1900 */
[----:B----4-:R-:W-:-:S04]  /*15010*/  ISETP.NE.AND P0, PT, R8, RZ, PT ;  /* 0x000000ff0800720c */ /* 0x010fc80003f05270 */
[----:B------:R-:W-:Y:S01]  /*15020*/  SEL R0, R8, c[0x0][0x3d4], P0 ;  /* 0x0000f50008007a07 */ /* 0x000fe20000000000 */
[----:B------:R-:W-:Y:S05]  /*15030*/  @P2 BRA `(.L_x_350) ;  /* 0x0000004000002947 */ /* 0x000fea0003800000 */
[----:B------:R-:W-:Y:S05]  /*15040*/  @!P3 BRA `(.L_x_350) ;  /* 0x000000300000b947 */ /* 0x000fea0003800000 */
[----:B-----5:R2:W3:Y:S04]  /*15050*/  LDG.E R11, [R4.64] ;  /* 0x00000008040b7981 */ /* 0x0204e8000c1e1900 */
[----:B-12---:R-:W3:Y:S02]  /*15060*/  LDG.E R4, [R4.64+0x4] ;  /* 0x0000040804047981 */ /* 0x006ee4000c1e1900 */
[----:B---3--:R-:W-:Y:S02]  /*15070*/  IADD3 R11, -R11, R4, RZ ;  /* 0x000000040b0b7210 */ /* 0x008fe40007ffe1ff */
.L_x_350:
[----:B------:R-:W2:Y:S04]  /*15080*/  LDL.LU R2, [R1+0x50] ;  /* 0x0000500001027983 */ /* 0x000ea80000300800 */
[----:B-1----:R-:W3:Y:S04]  /*15090*/  LDL R4, [R1+0xe8] ;  /* 0x0000e80001047983 */ /* 0x002ee80000100800 */
[----:B------:R-:W4:Y:S04]  /*150a0*/  LDL.LU R6, [R1+0x78] ;  /* 0x0000780001067983 */ /* 0x000f280000300800 */
[----:B------:R-:W3:Y:S04]  /*150b0*/  LDL.LU R5, [R1+0x30] ;  /* 0x0000300001057983 */ /* 0x000ee80000300800 */
[----:B------:R-:W3:Y:S04]  /*150c0*/  LDL R47, [R1+0x2c] ;  /* 0x00002c00012f7983 */ /* 0x000ee80000100800 */
[----:B------:R-:W3:Y:S04]  /*150d0*/  LDL R16, [R1+0x80] ;  /* 0x0000800001107983 */ /* 0x000ee80000100800 */
[----:B------:R-:W3:Y:S04]  /*150e0*/  LDL R57, [R1+0xe4] ;  /* 0x0000e40001397983 */ /* 0x000ee80000100800 */
[----:B------:R-:W3:Y:S01]  /*150f0*/  LDL.LU R56, [R1+0x70] ;  /* 0x0000700001387983 */ /* 0x000ee20000300800 */
[----:B------:R-:W-:Y:S01]  /*15100*/  IMAD.MOV.U32 R12, RZ, RZ, 0x368 ;  /* 0x00000368ff0c7424 */ /* 0x000fe200078e00ff */
[----:B------:R-:W-:-:S04]  /*15110*/  ISETP.GT.AND P2, PT, R0, 0x1, PT ;  /* 0x000000010000780c */ /* 0x000fc80003f44270 */
[----:B------:R-:W-:-:S04]  /*15120*/  SEL R12, R12, 0x328, P2 ;  /* 0x000003280c0c7807 */ /* 0x000fc80001000000 */
[----:B------:R-:W1:Y:S08]  /*15130*/  LDC.64 R8, c[0x0][R12+0x170] ;  /* 0x00005c000c087b82 */ /* 0x000e700000000a00 */
[----:B------:R-:W1:Y:S08]  /*15140*/  LDC.64 R14, c[0x0][R12+0x168] ;  /* 0x00005a000c0e7b82 */ /* 0x000e700000000a00 */
[----:B------:R1:W1:Y:S08]  /*15150*/  LDC.64 R20, c[0x0][R12+0x178] ;  /* 0x00005e000c147b82 */ /* 0x0002700000000a00 */
[----:B------:R1:W1:Y:S01]  /*15160*/  LDC.64 R18, c[0x0][R12+0x160] ;  /* 0x000058000c127b82 */ /* 0x0002620000000a00 */
[----:B------:R-:W-:Y:S01]  /*15170*/  IMAD.MOV.U32 R0, RZ, RZ, c[0x0][0x4e8] ;  /* 0x00013a00ff007624 */ /* 0x000fe200078e00ff */
[----:B------:R-:W-:-:S04]  /*15180*/  ISETP.NE.U32.AND P0, PT, RZ, c[0x0][0x500], PT ;  /* 0x00014000ff007a0c */ /* 0x000fc80003f05070 */
[----:B------:R-:W-:Y:S02]  /*15190*/  ISETP.NE.AND P5, PT, R0, 0x1, PT ;  /* 0x000000010000780c */ /* 0x000fe40003fa5270 */
[----:B------:R-:W-:Y:S01]  /*151a0*/  ISETP.NE.AND.EX P0, PT, RZ, c[0x0][0x504], PT, P0 ;  /* 0x00014100ff007a0c */ /* 0x000fe20003f05300 */
[----:B------:R-:W1:Y:S02]  /*151b0*/  S2R R59, SR_TID.X ;  /* 0x00000000003b7919 */ /* 0x000e640000002100 */
[----:B-1----:R-:W-:-:S04]  /*151c0*/  SHF.R.S32.HI R17, RZ, 0x1f, R59 ;  /* 0x0000001fff117819 */ /* 0x002fc8000001143b */
[----:B------:R-:W-:-:S04]  /*151d0*/  LEA.HI R17, R17, R59, RZ, 0x5 ;  /* 0x0000003b11117211 */ /* 0x000fc800078f28ff */
[----:B------:R-:W-:-:S05]  /*151e0*/  LOP3.LUT R17, R17, 0xffffffe0, RZ, 0xc0, !PT ;  /* 0xffffffe011117812 */ /* 0x000fca00078ec0ff */
[----:B------:R-:W-:Y:S01]  /*151f0*/  IMAD.IADD R17, R59, 0x1, -R17 ;  /* 0x000000013b117824 */ /* 0x000fe200078e0a11 */
[----:B--2---:R-:W-:-:S05]  /*15200*/  SEL R2, R2, RZ, !P0 ;  /* 0x000000ff02027207 */ /* 0x004fca0004000000 */
[----:B------:R-:W-:Y:S01]  /*15210*/  IMAD R0, R9, R2, RZ ;  /* 0x0000000209007224 */ /* 0x000fe200078e02ff */
[----:B----4-:R-:W-:Y:S02]  /*15220*/  SEL R6, R6, RZ, !P0 ;  /* 0x000000ff06067207 */ /* 0x010fe40004000000 */
[----:B---3--:R-:W-:Y:S01]  /*15230*/  LOP3.LUT R5, R5, 0xffff, RZ, 0xc0, !PT ;  /* 0x0000ffff05057812 */ /* 0x008fe200078ec0ff */
        /* <DEDUP_REMOVED lines=13> */
[----:B------:R-:W-:Y:S02]  /*15310*/  IMAD R12, R21, R10, RZ ;  /* 0x0000000a150c7224 */ /* 0x000fe400078e02ff */
[----:B------:R-:W-:-:S02]  /*15320*/  IMAD.MOV R7, RZ, RZ, -R0 ;  /* 0x000000ffff077224 */ /* 0x000fc400078e0a00 */
        /* <DEDUP_REMOVED lines=13> */
[----:B------:R-:W-:Y:S02]  /*15400*/  IMAD.MOV.U32 R9, RZ, RZ, c[0x0][0x4ac] ;  /* 0x00012b00ff097624 */ /* 0x000fe400078e00ff */
[----:B------:R-:W-:Y:S01]  /*15410*/  IMAD.IADD R0, R7, 0x1, R0 ;  /* 0x0000000107007824 */ /* 0x000fe200078e0200 */
[----:B------:R-:W-:Y:S02]  /*15420*/  LEA R7, P0, R6, R8, 0x2 ;  /* 0x0000000806077211 */ /* 0x000fe400078010ff */
[----:B------:R-:W-:-:S04]  /*15430*/  SEL R9, R9, c[0x0][0x454], P2 ;  /* 0x0001150009097a07 */ /* 0x000fc80001000000 */
[----:B------:R-:W-:Y:S01]  /*15440*/  LEA.HI.X R6, R6, R9, R0, 0x2, P0 ;  /* 0x0000000906067211 */ /* 0x000fe200000f1400 */
[----:B------:R-:W-:Y:S01]  /*15450*/  SHFL.IDX PT, R14, R7, RZ, 0x1c1f ;  /* 0x001c1fff070e7589 */ /* 0x000fe200000e0000 */
[----:B------:R-:W-:-:S03]  /*15460*/  IMAD R0, R11, c[0x0][0x4e8], RZ ;  /* 0x00013a000b007a24 */ /* 0x000fc600078e02ff */
[----:B------:R-:W1:Y:S04]  /*15470*/  SHFL.IDX PT, R15, R6, RZ, 0x1c1f ;  /* 0x001c1fff060f7589 */ /* 0x000e6800000e0000 */
[----:B------:R-:W-:Y:S04]  /*15480*/  SHFL.IDX PT, R12, R7, 0x1, 0x1c1f ;  /* 0x003c1f00070c7f89 */ /* 0x000fe800000e0000 */
[----:B------:R-:W2:Y:S04]  /*15490*/  SHFL.IDX PT, R13, R6, 0x1, 0x1c1f ;  /* 0x003c1f00060d7f89 */ /* 0x000ea800000e0000 */
[----:B------:R-:W-:Y:S04]  /*154a0*/  SHFL.IDX PT, R11, R6, 0x2, 0x1c1f ;  /* 0x005c1f00060b7f89 */ /* 0x000fe800000e0000 */
[----:B------:R3:W-:Y:S01]  /*154b0*/  SHFL.IDX PT, R9, R6, 0x3, 0x1c1f ;  /* 0x007c1f0006097f89 */ /* 0x0007e200000e0000 */
[----:B------:R-:W-:-:S03]  /*154c0*/  LOP3.LUT P0, RZ, R17, 0x3, RZ, 0xc0, !PT ;  /* 0x0000000311ff7812 */ /* 0x000fc6000780c0ff */
[----:B------:R-:W4:Y:S01]  /*154d0*/  SHFL.IDX PT, R10, R7, 0x2, 0x1c1f ;  /* 0x005c1f00070a7f89 */ /* 0x000f2200000e0000 */
[----:B---3--:R-:W-:-:S05]  /*154e0*/  IMAD R6, R47, 0x80, R57 ;  /* 0x000000802f067824 */ /* 0x008fca00078e0239 */
[C---:B------:R-:W-:Y:S02]  /*154f0*/  IADD3 R18, R6.reuse, 0x8, RZ ;  /* 0x0000000806127810 */ /* 0x040fe40007ffe0ff */
[CC--:B------:R-:W-:Y:S02]  /*15500*/  ISETP.GE.OR P4, PT, R6.reuse, R0.reuse, P0 ;  /* 0x000000000600720c */ /* 0x0c0fe40000786670 */
[----:B------:R-:W-:Y:S02]  /*15510*/  IADD3 R17, R6, 0x40, RZ ;  /* 0x0000004006117810 */ /* 0x000fe40007ffe0ff */
[-C--:B------:R-:W-:Y:S02]  /*15520*/  ISETP.GE.OR P3, PT, R18, R0.reuse, P0 ;  /* 0x000000001200720c */ /* 0x080fe40000766670 */
[CC--:B------:R-:W-:Y:S01]  /*15530*/  ISETP.GE.OR P1, PT, R17.reuse, R0.reuse, P0 ;  /* 0x000000001100720c */ /* 0x0c0fe20000726670 */
[----:B------:R3:W3:Y:S06]  /*15540*/  SHFL.IDX PT, R8, R7, 0x3, 0x1c1f ;  /* 0x007c1f0007087f89 */ /* 0x0006ec00000e0000 */
[----:B-1----:R1:W-:Y:S04]  /*15550*/  @!P4 ST.E [R14.64], R23 ;  /* 0x000000170e00c985 */ /* 0x0023e8000c101908 */
[----:B--2---:R1:W-:Y:S01]  /*15560*/  @!P3 ST.E [R12.64], R24 ;  /* 0x000000180c00b985 */ /* 0x0043e2000c101908 */
[----:B------:R-:W-:-:S03]  /*15570*/  ISETP.GE.AND P3, PT, R17, R0, PT ;  /* 0x000000001100720c */ /* 0x000fc60003f66270 */
[----:B----4-:R1:W-:Y:S01]  /*15580*/  @!P1 ST.E [R10.64], R25 ;  /* 0x000000190a009985 */ /* 0x0103e2000c101908 */
[----:B------:R-:W-:Y:S02]  /*15590*/  LOP3.LUT R56, R56, 0xfffffffd, RZ, 0xc0, !PT ;  /* 0xfffffffd38387812 */ /* 0x000fe400078ec0ff */
[----:B---3--:R-:W-:-:S04]  /*155a0*/  IADD3 R7, R6, 0x48, RZ ;  /* 0x0000004806077810 */ /* 0x008fc80007ffe0ff */
[----:B------:R-:W-:Y:S02]  /*155b0*/  ISETP.GE.AND P1, PT, R7, R0, PT ;  /* 0x000000000700720c */ /* 0x000fe40003f26270 */
[----:B------:R-:W-:-:S04]  /*155c0*/  LOP3.LUT R56, R56, 0xfffffffe, RZ, 0xc0, !PT ;  /* 0xfffffffe38387812 */ /* 0x000fc800078ec0ff */
[----:B------:R-:W-:-:S07]  /*155d0*/  @P3 LOP3.LUT R56, R56, 0x1, RZ, 0xfc, !PT ;  /* 0x0000000138383812 */ /* 0x000fce00078efcff */
[----:B------:R-:W-:-:S05]  /*155e0*/  @P1 LOP3.LUT R56, R56, 0x2, RZ, 0xfc, !PT ;  /* 0x0000000238381812 */ /* 0x000fca00078efcff */
[----:B------:R1:W-:Y:S01]  /*155f0*/  STL [R1+0x70], R56 ;  /* 0x0000703801007387 */ /* 0x0003e20000100800 */
[-C--:B------:R-:W-:Y:S02]  /*15600*/  ISETP.GE.OR P0, PT, R7, R0.reuse, P0 ;  /* 0x000000000700720c */ /* 0x080fe40000706670 */
[----:B------:R-:W-:-:S11]  /*15610*/  ISETP.GE.AND P6, PT, R18, R0, PT ;  /* 0x000000001200720c */ /* 0x000fd60003fc6270 */
[----:B------:R1:W-:Y:S01]  /*15620*/  @!P0 ST.E [R8.64], R22 ;  /* 0x0000001608008985 */ /* 0x0003e2000c101908 */
[----:B------:R-:W-:Y:S01]  /*15630*/  ISETP.GE.AND P0, PT, R6, R0, PT ;  /* 0x000000000600720c */ /* 0x000fe20003f06270 */
[----:B------:R-:W-:Y:S05]  /*15640*/  @P2 BRA `(.L_x_351) ;  /* 0x0000071000002947 */ /* 0x000fea0003800000 */
[----:B------:R-:W-:Y:S01]  /*15650*/  IMAD R16, R16, c[0x0][0x3a0], RZ ;  /* 0x0000e80010107a24 */ /* 0x000fe200078e02ff */
[----:B------:R-:W-:Y:S01]  /*15660*/  SHF.R.S32.HI R4, RZ, 0x1f, R2 ;  /* 0x0000001fff047819 */ /* 0x000fe20000011402 */
[----:B------:R-:W-:Y:S01]  /*15670*/  IMAD.WIDE.U32 R6, R3, c[0x0][0x3a0], RZ ;  /* 0x0000e80003067a25 */ /* 0x000fe200078e00ff */
[----:B-1----:R-:W-:Y:S01]  /*15680*/  LEA R8, R47, R251, 0x7 ;  /* 0x000000fb2f087211 */ /* 0x002fe200078e38ff */
[----:B------:R1:W2:Y:S01]  /*15690*/  LDS.128 R12, [R209+0x80] ;  /* 0x00008000d10c7984 */ /* 0x0002a20000000c00 */
[----:B------:R-:W-:Y:S01]  /*156a0*/  ISETP.GE.AND P2, PT, R244, c[0x0][0x3c8], PT ;  /* 0x0000f200f4007a0c */ /* 0x000fe20003f46270 */
[----:B------:R-:W-:Y:S02]  /*156b0*/  IMAD R3, R3, c[0x0][0x3a4], R16 ;  /* 0x0000e90003037a24 */ /* 0x000fe400078e0210 */
[----:B------:R-:W-:Y:S01]  /*156c0*/  IMAD R4, R4, c[0x0][0x3f0], RZ ;  /* 0x0000fc0004047a24 */ /* 0x000fe200078e02ff */
[----:B------:R1:W3:Y:S01]  /*156d0*/  LDS.128 R16, [R209+0x880] ;  /* 0x00088000d1107984 */ /* 0x0002e20000000c00 */
[----:B------:R-:W-:Y:S01]  /*156e0*/  @P5 IMAD.HI.U32 R9, R8, c[0x0][0x4ec], RZ ;  /* 0x00013b0008095a27 */ /* 0x000fe200078e00ff */
[----:B------:R-:W-:-:S02]  /*156f0*/  IADD3 R7, R7, R3, RZ ;  /* 0x0000000307077210 */ /* 0x000fc40007ffe0ff */
[----:B------:R1:W4:Y:S01]  /*15700*/  LDS.128 R20, [R209+0x1080] ;  /* 0x00108000d1147984 */ /* 0x0003220000000c00 */
[----:B------:R-:W-:Y:S02]  /*15710*/  MOV R3, R8 ;  /* 0x0000000800037202 */ /* 0x000fe40000000f00 */
[C---:B------:R-:W-:Y:S01]  /*15720*/  IMAD.WIDE.U32 R6, R5.reuse, c[0x0][0x3e8], R6 ;  /* 0x0000fa0005067a25 */ /* 0x040fe200078e0006 */
[----:B------:R1:W1:Y:S01]  /*15730*/  LDS.128 R24, [R209+0x1880] ;  /* 0x00188000d1187984 */ /* 0x0002620000000c00 */
[----:B------:R-:W-:Y:S02]  /*15740*/  @P5 SHF.R.U32.HI R3, RZ, c[0x0][0x4f0], R9 ;  /* 0x00013c00ff035a19 */ /* 0x000fe40000011609 */
[----:B------:R-:W-:Y:S01]  /*15750*/  IMAD R5, R5, c[0x0][0x3ec], R7 ;  /* 0x0000fb0005057a24 */ /* 0x000fe200078e0207 */
[----:B------:R1:W1:Y:S01]  /*15760*/  LDS.128 R28, [R209+0x2080] ;  /* 0x00208000d11c7984 */ /* 0x0002620000000c00 */
[----:B------:R-:W-:Y:S01]  /*15770*/  IMAD R7, R2, c[0x0][0x3f4], R4 ;  /* 0x0000fd0002077a24 */ /* 0x000fe200078e0204 */
[----:B------:R-:W-:-:S02]  /*15780*/  MOV R4, R6 ;  /* 0x0000000600047202 */ /* 0x000fc40000000f00 */
[----:B------:R1:W1:Y:S01]  /*15790*/  LDS.128 R32, [R209+0x2880] ;  /* 0x00288000d1207984 */ /* 0x0002620000000c00 */
[----:B------:R-:W-:Y:S02]  /*157a0*/  SHF.R.S32.HI R6, RZ, 0x1f, R3 ;  /* 0x0000001fff067819 */ /* 0x000fe40000011403 */
[----:B------:R-:W-:Y:S01]  /*157b0*/  IMAD.WIDE.U32 R4, R2, c[0x0][0x3f0], R4 ;  /* 0x0000fc0002047a25 */ /* 0x000fe200078e0004 */
[----:B------:R1:W1:Y:S01]  /*157c0*/  LDS.128 R36, [R209+0x3080] ;  /* 0x00308000d1247984 */ /* 0x0002620000000c00 */
[----:B------:R-:W-:-:S03]  /*157d0*/  IADD3 R2, -R3, RZ, RZ ;  /* 0x000000ff03027210 */ /* 0x000fc60007ffe1ff */
[----:B------:R1:W1:Y:S01]  /*157e0*/  LDS.128 R40, [R209+0x3880] ;  /* 0x00388000d1287984 */ /* 0x0002620000000c00 */
[----:B------:R-:W-:Y:S01]  /*157f0*/  IADD3 R5, R5, R7, RZ ;  /* 0x0000000705057210 */ /* 0x000fe20007ffe0ff */
[----:B------:R-:W-:Y:S02]  /*15800*/  IMAD R7, R6, c[0x0][0x3e0], RZ ;  /* 0x0000f80006077a24 */ /* 0x000fe400078e02ff */
[----:B------:R-:W5:Y:S01]  /*15810*/  S2R R11, SR_TID.X ;  /* 0x00000000000b7919 */ /* 0x000f620000002100 */
        /* <DEDUP_REMOVED lines=8> */
[----:B------:R-:W-:Y:S02]  /*158a0*/  LEA R6, P0, R2, c[0x0][0x380], 0x1 ;  /* 0x0000e00002067a11 */ /* 0x000fe400078008ff */
[----:B-----5:R-:W-:Y:S02]  /*158b0*/  SHF.R.S32.HI R10, RZ, 0x1f, R11 ;  /* 0x0000001fff0a7819 */ /* 0x020fe4000001140b */
[----:B------:R-:W-:Y:S02]  /*158c0*/  IADD3 R3, R3, R4, RZ ;  /* 0x0000000403037210 */ /* 0x000fe40007ffe0ff */
[----:B------:R-:W-:Y:S02]  /*158d0*/  LEA.HI R10, R10, R11, RZ, 0x3 ;  /* 0x0000000b0a0a7211 */ /* 0x000fe400078f18ff */
[----:B------:R-:W-:Y:S02]  /*158e0*/  LEA.HI.X R5, R2, c[0x0][0x384], R3, 0x1, P0 ;  /* 0x0000e10002057a11 */ /* 0x000fe400000f0c03 */
[----:B------:R-:W-:-:S04]  /*158f0*/  SHF.R.S32.HI R10, RZ, 0x3, R10 ;  /* 0x00000003ff0a7819 */ /* 0x000fc8000001140a */
[----:B------:R-:W-:Y:S01]  /*15900*/  LEA R4, R47, R10, 0x7 ;  /* 0x0000000a2f047211 */ /* 0x000fe200078e38ff */
[----:B------:R-:W-:Y:S05]  /*15910*/  BRA.DIV ~URZ, `(.L_x_352) ;  /* 0x00004a227f007947 */ /* 0x000fea000b800000 */
[----:B-1234-:R1:W2:Y:S02]  /*15920*/  SHFL.IDX PT, R7, R5, RZ, 0x181f ;  /* 0x00181fff05077589 */ /* 0x01e2a400000e0000 */
.L_x_436:
[----:B------:R-:W-:Y:S05]  /*15930*/  BRA.DIV ~URZ, `(.L_x_353) ;  /* 0x00004a727f007947 */ /* 0x000fea000b800000 */
[----:B------:R3:W4:Y:S02]  /*15940*/  SHFL.IDX PT, R2, R6, RZ, 0x181f ;  /* 0x00181fff06027589 */ /* 0x00072400000e0000 */
.L_x_437:
[----:B------:R-:W-:-:S13]  /*15950*/  ISETP.GE.OR P0, PT, R4, R0, P2 ;  /* 0x000000000400720c */ /* 0x000fda0001706670 */
[----:B----4-:R-:W-:-:S04]  /*15960*/  @!P0 LEA R2, P1, R244, R2, 0x1 ;  /* 0x00000002f4028211 */ /* 0x010fc800078208ff */
[----:B--2---:R-:W-:-:S05]  /*15970*/  @!P0 LEA.HI.X R3, R244, R7, R245, 0x1, P1 ;  /* 0x00000007f4038211 */ /* 0x004fca00008f0cf5 */
[----:B------:R2:W-:Y:S01]  /*15980*/  @!P0 ST.E.128 [R2.64], R12 ;  /* 0x0000000c02008985 */ /* 0x0005e2000c101d08 */
[----:B------:R-:W-:Y:S05]  /*15990*/  BRA.DIV ~URZ, `(.L_x_354) ;  /* 0x00004a827f007947 */ /* 0x000fea000b800000 */
[----:B------:R4:W1:Y:S04]  /*159a0*/  SHFL.IDX PT, R7, R5, 0x1, 0x181f ;  /* 0x00381f0005077f89 */ /* 0x00086800000e0000 */
[----:B--2---:R4:W2:Y:S02]  /*159b0*/  SHFL.IDX PT, R2, R6, 0x1, 0x181f ;  /* 0x00381f0006027f89 */ /* 0x0048a400000e0000 */
.L_x_438:
[----:B------:R-:W-:-:S04]  /*159c0*/  IADD3 R3, R4, 0x10, RZ ;  /* 0x0000001004037810 */ /* 0x000fc80007ffe0ff */
[----:B------:R-:W-:-:S13]  /*159d0*/  ISETP.GE.OR P0, PT, R3, R0, P2 ;  /* 0x000000000300720c */ /* 0x000fda0001706670 */
[----:B--2---:R-:W-:-:S04]  /*159e0*/  @!P0 LEA R2, P1, R244, R2, 0x1 ;  /* 0x00000002f4028211 */ /* 0x004fc800078208ff */
[----:B-1----:R-:W-:-:S05]  /*159f0*/  @!P0 LEA.HI.X R3, R244, R7, R245, 0x1, P1 ;  /* 0x00000007f4038211 */ /* 0x002fca00008f0cf5 */
[----:B------:R1:W-:Y:S01]  /*15a00*/  @!P0 ST.E.128 [R2.64], R16 ;  /* 0x0000001002008985 */ /* 0x0003e2000c101d08 */
[----:B------:R-:W-:Y:S05]  /*15a10*/  BRA.DIV ~URZ, `(.L_x_355) ;  /* 0x00004ad27f007947 */ /* 0x000fea000b800000 */
[----:B------:R2:W1:Y:S02]  /*15a20*/  SHFL.IDX PT, R7, R5, 0x2, 0x181f ;  /* 0x00581f0005077f89 */ /* 0x00046400000e0000 */
.L_x_439:
[----:B------:R-:W-:Y:S05]  /*15a30*/  BRA.DIV ~URZ, `(.L_x_356) ;  /* 0x00004b227f007947 */ /* 0x000fea000b800000 */
[----:B-1----:R1:W2:Y:S02]  /*15a40*/  SHFL.IDX PT, R2, R6, 0x2, 0x181f ;  /* 0x00581f0006027f89 */ /* 0x0022a400000e0000 */
.L_x_440:
[----:B------:R-:W-:-:S04]  /*15a50*/  IADD3 R3, R4, 0x20, RZ ;  /* 0x0000002004037810 */ /* 0x000fc80007ffe0ff */
[----:B------:R-:W-:-:S13]  /*15a60*/  ISETP.GE.OR P0, PT, R3, R0, P2 ;  /* 0x000000000300720c */ /* 0x000fda0001706670 */
[----:B--2---:R-:W-:-:S04]  /*15a70*/  @!P0 LEA R2, P1, R244, R2, 0x1 ;  /* 0x00000002f4028211 */ /* 0x004fc800078208ff */
[----:B------:R-:W-:-:S05]  /*15a80*/  @!P0 LEA.HI.X R3, R244, R7, R245, 0x1, P1 ;  /* 0x00000007f4038211 */ /* 0x000fca00008f0cf5 */
[----:B------:R2:W-:Y:S01]  /*15a90*/  @!P0 ST.E.128 [R2.64], R20 ;  /* 0x0000001402008985 */ /* 0x0005e2000c101d08 */
[----:B------:R-:W-:Y:S05]  /*15aa0*/  BRA.DIV ~URZ, `(.L_x_357) ;  /* 0x00004b227f007947 */ /* 0x000fea000b800000 */
[----:B------:R1:W2:Y:S04]  /*15ab0*/  SHFL.IDX PT, R7, R5, 0x3, 0x181f ;  /* 0x00781f0005077f89 */ /* 0x0002a800000e0000 */
[----:B--2---:R1:W2:Y:S02]  /*15ac0*/  SHFL.IDX PT, R2, R6, 0x3, 0x181f ;  /* 0x00781f0006027f89 */ /* 0x0042a400000e0000 */
.L_x_441:
[----:B------:R-:W-:-:S04]  /*15ad0*/  IADD3 R3, R4, 0x30, RZ ;  /* 0x0000003004037810 */ /* 0x000fc80007ffe0ff */
[----:B------:R-:W-:-:S13]  /*15ae0*/  ISETP.GE.OR P0, PT, R3, R0, P2 ;  /* 0x000000000300720c */ /* 0x000fda0001706670 */
[----:B--2---:R-:W-:-:S04]  /*15af0*/  @!P0 LEA R2, P1, R244, R2, 0x1 ;  /* 0x00000002f4028211 */ /* 0x004fc800078208ff */
[----:B------:R-:W-:-:S05]  /*15b00*/  @!P0 LEA.HI.X R3, R244, R7, R245, 0x1, P1 ;  /* 0x00000007f4038211 */ /* 0x000fca00008f0cf5 */
[----:B------:R2:W-:Y:S01]  /*15b10*/  @!P0 ST.E.128 [R2.64], R24 ;  /* 0x0000001802008985 */ /* 0x0005e2000c101d08 */
[----:B------:R-:W-:Y:S05]  /*15b20*/  BRA.DIV ~URZ, `(.L_x_358) ;  /* 0x00004b727f007947 */ /* 0x000fea000b800000 */
[----:B------:R1:W2:Y:S02]  /*15b30*/  SHFL.IDX PT, R7, R5, 0x4, 0x181f ;  /* 0x00981f0005077f89 */ /* 0x0002a400000e0000 */
.L_x_442:
[----:B------:R-:W-:Y:S05]  /*15b40*/  BRA.DIV ~URZ, `(.L_x_359) ;  /* 0x00004bc27f007947 */ /* 0x000fea000b800000 */
[----:B--2---:R2:W1:Y:S02]  /*15b50*/  SHFL.IDX PT, R2, R6, 0x4, 0x181f ;  /* 0x00981f0006027f89 */ /* 0x00446400000e0000 */
.L_x_443:
[----:B------:R-:W-:-:S04]  /*15b60*/  IADD3 R3, R4, 0x40, RZ ;  /* 0x0000004004037810 */ /* 0x000fc80007ffe0ff */
[----:B------:R-:W-:-:S13]  /*15b70*/  ISETP.GE.OR P0, PT, R3, R0, P2 ;  /* 0x000000000300720c */ /* 0x000fda0001706670 */
[----:B-1----:R-:W-:-:S04]  /*15b80*/  @!P0 LEA R2, P1, R244, R2, 0x1 ;  /* 0x00000002f4028211 */ /* 0x002fc800078208ff */
[----:B------:R-:W-:-:S05]  /*15b90*/  @!P0 LEA.HI.X R3, R244, R7, R245, 0x1, P1 ;  /* 0x00000007f4038211 */ /* 0x000fca00008f0cf5 */
[----:B------:R1:W-:Y:S01]  /*15ba0*/  @!P0 ST.E.128 [R2.64], R28 ;  /* 0x0000001c02008985 */ /* 0x0003e2000c101d08 */
[----:B------:R-:W-:Y:S05]  /*15bb0*/  BRA.DIV ~URZ, `(.L_x_360) ;  /* 0x00004bc27f007947 */ /* 0x000fea000b800000 */
[----:B------:R1:W2:Y:S04]  /*15bc0*/  SHFL.IDX PT, R7, R5, 0x5, 0x181f ;  /* 0x00b81f0005077f89 */ /* 0x0002a800000e0000 */
[----:B-1----:R1:W3:Y:S02]  /*15bd0*/  SHFL.IDX PT, R2, R6, 0x5, 0x181f ;  /* 0x00b81f0006027f89 */ /* 0x0022e400000e0000 */
.L_x_444:
[----:B------:R-:W-:-:S04]  /*15be0*/  IADD3 R3, R4, 0x50, RZ ;  /* 0x0000005004037810 */ /* 0x000fc80007ffe0ff */
[----:B------:R-:W-:-:S13]  /*15bf0*/  ISETP.GE.OR P0, PT, R3, R0, P2 ;  /* 0x000000000300720c */ /* 0x000fda0001706670 */
[----:B---3--:R-:W-:-:S04]  /*15c00*/  @!P0 LEA R2, P1, R244, R2, 0x1 ;  /* 0x00000002f4028211 */ /* 0x008fc800078208ff */
[----:B--2---:R-:W-:-:S05]  /*15c10*/  @!P0 LEA.HI.X R3, R244, R7, R245, 0x1, P1 ;  /* 0x00000007f4038211 */ /* 0x004fca00008f0cf5 */
[----:B------:R2:W-:Y:S01]  /*15c20*/  @!P0 ST.E.128 [R2.64], R32 ;  /* 0x0000002002008985 */ /* 0x0005e2000c101d08 */
[----:B------:R-:W-:Y:S05]  /*15c30*/  BRA.DIV ~URZ, `(.L_x_361) ;  /* 0x00004c127f007947 */ /* 0x000fea000b800000 */
[----:B------:R3:W1:Y:S02]  /*15c40*/  SHFL.IDX PT, R7, R5, 0x6, 0x181f ;  /* 0x00d81f0005077f89 */ /* 0x00066400000e0000 */
.L_x_445:
[----:B------:R-:W-:Y:S05]  /*15c50*/  BRA.DIV ~URZ, `(.L_x_362) ;  /* 0x00004c627f007947 */ /* 0x000fea000b800000 */
[----:B--2---:R2:W3:Y:S02]  /*15c60*/  SHFL.IDX PT, R2, R6, 0x6, 0x181f ;  /* 0x00d81f0006027f89 */ /* 0x0044e400000e0000 */
.L_x_446:
[----:B------:R-:W-:-:S04]  /*15c70*/  IADD3 R3, R4, 0x60, RZ ;  /* 0x0000006004037810 */ /* 0x000fc80007ffe0ff */
[----:B------:R-:W-:-:S13]  /*15c80*/  ISETP.GE.OR P0, PT, R3, R0, P2 ;  /* 0x000000000300720c */ /* 0x000fda0001706670 */
[----:B---3--:R-:W-:-:S04]  /*15c90*/  @!P0 LEA R2, P1, R244, R2, 0x1 ;  /* 0x00000002f4028211 */ /* 0x008fc800078208ff */
[----:B-1----:R-:W-:-:S05]  /*15ca0*/  @!P0 LEA.HI.X R3, R244, R7, R245, 0x1, P1 ;  /* 0x00000007f4038211 */ /* 0x002fca00008f0cf5 */
[----:B------:R1:W-:Y:S01]  /*15cb0*/  @!P0 ST.E.128 [R2.64], R36 ;  /* 0x0000002402008985 */ /* 0x0003e2000c101d08 */
[----:B------:R-:W-:Y:S05]  /*15cc0*/  BRA.DIV ~URZ, `(.L_x_363) ;  /* 0x00004c627f007947 */ /* 0x000fea000b800000 */
[----:B----4-:R-:W3:Y:S04]  /*15cd0*/  SHFL.IDX PT, R5, R5, 0x7, 0x181f ;  /* 0x00f81f0005057f89 */ /* 0x010ee800000e0000 */
[----:B-1----:R1:W4:Y:S02]  /*15ce0*/  SHFL.IDX PT, R3, R6, 0x7, 0x181f ;  /* 0x00f81f0006037f89 */ /* 0x00232400000e0000 */
.L_x_447:
[----:B------:R-:W-:-:S04]  /*15cf0*/  IADD3 R2, R4, 0x70, RZ ;  /* 0x0000007004027810 */ /* 0x000fc80007ffe0ff */
[----:B------:R-:W-:-:S13]  /*15d00*/  ISETP.GE.OR P0, PT, R2, R0, P2 ;  /* 0x000000000200720c */ /* 0x000fda0001706670 */
[----:B------:R-:W-:Y:S05]  /*15d10*/  @P0 BRA `(.L_x_364) ;  /* 0x00001c1000000947 */ /* 0x000fea0003800000 */
[----:B----4-:R-:W-:-:S04]  /*15d20*/  LEA R2, P0, R244, R3, 0x1 ;  /* 0x00000003f4027211 */ /* 0x010fc800078008ff */
[----:B---3--:R-:W-:-:S05]  /*15d30*/  LEA.HI.X R3, R244, R5, R245, 0x1, P0 ;  /* 0x00000005f4037211 */ /* 0x008fca00000f0cf5 */
[----:B------:R3:W-:Y:S01]  /*15d40*/  ST.E.128 [R2.64], R40 ;  /* 0x0000002802007985 */ /* 0x0007e2000c101d08 */
[----:B------:R-:W-:Y:S05]  /*15d50*/  BRA `(.L_x_364) ;  /* 0x00001bd000007947 */ /* 0x000fea0003800000 */
.L_x_351:
[----:B-1----:R-:W2:Y:S01]  /*15d60*/  LDL.LU R9, [R1+0x80] ;  /* 0x0000800001097983 */ /* 0x002ea20000300800 */
[----:B------:R-:W-:Y:S01]  /*15d70*/  IMAD R16, R16, c[0x0][0x408], RZ ;  /* 0x0001020010107a24 */ /* 0x000fe200078e02ff */
[----:B------:R-:W-:Y:S01]  /*15d80*/  SHF.R.S32.HI R0, RZ, 0x1f, R2 ;  /* 0x0000001fff007819 */ /* 0x000fe20000011402 */
[----:B------:R-:W-:-:S04]  /*15d90*/  IMAD.WIDE.U32 R6, R3, c[0x0][0x408], RZ ;  /* 0x0001020003067a25 */ /* 0x000fc800078e00ff */
[----:B------:R-:W-:Y:S02]  /*15da0*/  IMAD R3, R3, c[0x0][0x40c], R16 ;  /* 0x0001030003037a24 */ /* 0x000fe400078e0210 */
[----:B------:R-:W-:Y:S02]  /*15db0*/  IMAD R0, R0, c[0x0][0x440], RZ ;  /* 0x0001100000007a24 */ /* 0x000fe400078e02ff */
[----:B------:R-:W-:Y:S01]  /*15dc0*/  @P5 IMAD.HI.U32 R8, R4, c[0x0][0x4ec], RZ ;  /* 0x00013b0004085a27 */ /* 0x000fe200078e00ff */
[----:B------:R-:W-:-:S05]  /*15dd0*/  IADD3 R7, R7, R3, RZ ;  /* 0x0000000307077210 */ /* 0x000fca0007ffe0ff */
        /* <DEDUP_REMOVED lines=25> */
.L_x_448:
[----:B------:R-:W-:Y:S05]  /*15f70*/  BRA.DIV ~URZ, `(.L_x_366) ;  /* 0x00004af27f007947 */ /* 0x000fea000b800000 */
[----:B------:R3:W4:Y:S02]  /*15f80*/  SHFL.IDX PT, R0, R12, RZ, 0x1c1f ;  /* 0x001c1fff0c007589 */ /* 0x00072400000e0000 */
.L_x_449:
        /* <DEDUP_REMOVED lines=21> */
[----:B------:R-:W-:Y:S01]  /*160e0*/  @!P0 IMAD.MOV.U32 R3, RZ, RZ, R4 ;  /* 0x000000ffff038224 */ /* 0x000fe200078e0004 */
[----:B--2---:R-:W-:-:S03]  /*160f0*/  ISETP.GE.AND P5, PT, R19, c[0x0][0x3c8], PT ;  /* 0x0000f20013007a0c */ /* 0x004fc60003fa6270 */
[----:B------:R-:W-:Y:S01]  /*16100*/  @!P0 IMAD.WIDE R6, R6, 0x4, R2 ;  /* 0x0000000406068825 */ /* 0x000fe200078e0202 */
[C---:B------:R-:W-:Y:S02]  /*16110*/  @!P1 LEA R2, P3, R8.reuse, R0, 0x2 ;  /* 0x0000000008029211 */ /* 0x040fe400078610ff */
[----:B------:R-:W-:Y:S02]  /*16120*/  ISETP.GE.AND P4, PT, R17, c[0x0][0x3c8], PT ;  /* 0x0000f20011007a0c */ /* 0x000fe40003f86270 */
[----:B------:R2:W-:Y:S01]  /*16130*/  @!P0 ST.E.64 [R6.64], R74 ;  /* 0x0000004a06008985 */ /* 0x0005e2000c101b08 */
[----:B------:R-:W-:Y:S02]  /*16140*/  @!P1 LEA.HI.X R3, R8, R4, R9, 0x2, P3 ;  /* 0x0000000408039211 */ /* 0x000fe400018f1409 */
[----:B------:R-:W-:Y:S02]  /*16150*/  @!P2 LEA R8, P0, R21, R0, 0x2 ;  /* 0x000000001508a211 */ /* 0x000fe400078010ff */
[----:B------:R-:W-:-:S02]  /*16160*/  ISETP.GE.AND P3, PT, R15, c[0x0][0x3c8], PT ;  /* 0x0000f2000f007a0c */ /* 0x000fc40003f66270 */
[----:B------:R-:W-:Y:S01]  /*16170*/  @!P2 LEA.HI.X R9, R21, R4, R22, 0x2, P0 ;  /* 0x000000041509a211 */ /* 0x000fe200000f1416 */
[----:B------:R3:W-:Y:S04]  /*16180*/  @!P1 ST.E.64 [R2.64], R76 ;  /* 0x0000004c02009985 */ /* 0x0007e8000c101b08 */
[----:B------:R4:W-:Y:S01]  /*16190*/  @!P2 ST.E.64 [R8.64], R78 ;  /* 0x0000004e0800a985 */ /* 0x0009e2000c101b08 */
[----:B------:R-:W-:Y:S02]  /*161a0*/  ISETP.GE.AND P2, PT, R13, c[0x0][0x3c8], PT ;  /* 0x0000f2000d007a0c */ /* 0x000fe40003f46270 */
[----:B------:R-:W-:Y:S02]  /*161b0*/  ISETP.GE.AND P1, PT, R10, c[0x0][0x3c8], PT ;  /* 0x0000f2000a007a0c */ /* 0x000fe40003f26270 */
[----:B--2---:R-:W-:-:S04]  /*161c0*/  @!P5 LEA R6, P0, R19, R0, 0x2 ;  /* 0x000000001306d211 */ /* 0x004fc800078010ff */
[----:B------:R-:W-:Y:S02]  /*161d0*/  @!P5 LEA.HI.X R7, R19, R4, R20, 0x2, P0 ;  /* 0x000000041307d211 */ /* 0x000fe400000f1414 */
[----:B---3--:R-:W-:-:S04]  /*161e0*/  @!P4 LEA R2, P0, R17, R0, 0x2 ;  /* 0x000000001102c211 */ /* 0x008fc800078010ff */
[----:B------:R-:W-:Y:S02]  /*161f0*/  @!P4 LEA.HI.X R3, R17, R4, R18, 0x2, P0 ;  /* 0x000000041103c211 */ /* 0x000fe400000f1412 */
[C---:B----4-:R-:W-:Y:S01]  /*16200*/  @!P3 LEA R8, P0, R15.reuse, R0, 0x2 ;  /* 0x000000000f08b211 */ /* 0x050fe200078010ff */
[----:B------:R2:W-:Y:S03]  /*16210*/  @!P5 ST.E.64 [R6.64], R80 ;  /* 0x000000500600d985 */ /* 0x0005e6000c101b08 */
[----:B------:R-:W-:Y:S01]  /*16220*/  @!P3 LEA.HI.X R9, R15, R4, R16, 0x2, P0 ;  /* 0x000000040f09b211 */ /* 0x000fe200000f1410 */
[----:B------:R3:W-:Y:S04]  /*16230*/  @!P4 ST.E.64 [R2.64], R66 ;  /* 0x000000420200c985 */ /* 0x0007e8000c101b08 */
[----:B------:R4:W-:Y:S01]  /*16240*/  @!P3 ST.E.64 [R8.64], R90 ;  /* 0x0000005a0800b985 */ /* 0x0009e2000c101b08 */
[----:B--2---:R-:W-:-:S04]  /*16250*/  @!P2 LEA R6, P0, R13, R0, 0x2 ;  /* 0x000000000d06a211 */ /* 0x004fc800078010ff */
[----:B------:R-:W-:Y:S02]  /*16260*/  @!P2 LEA.HI.X R7, R13, R4, R14, 0x2, P0 ;  /* 0x000000040d07a211 */ /* 0x000fe400000f140e */
[----:B---3--:R-:W-:-:S04]  /*16270*/  @!P1 LEA R2, P0, R10, R0, 0x2 ;  /* 0x000000000a029211 */ /* 0x008fc800078010ff */
[----:B------:R-:W-:Y:S01]  /*16280*/  @!P1 LEA.HI.X R3, R10, R4, R11, 0x2, P0 ;  /* 0x000000040a039211 */ /* 0x000fe200000f140b */
[----:B------:R4:W-:Y:S04]  /*16290*/  @!P2 ST.E.64 [R6.64], R82 ;  /* 0x000000520600a985 */ /* 0x0009e8000c101b08 */
[----:B------:R4:W-:Y:S04]  /*162a0*/  @!P1 ST.E.64 [R2.64], R64 ;  /* 0x0000004002009985 */ /* 0x0009e8000c101b08 */
.L_x_368:
[----:B------:R-:W-:Y:S05]  /*162b0*/  BSYNC B0 ;  /* 0x0000000000007941 */ /* 0x000fea0003800000 */
.L_x_367:
[----:B------:R-:W-:Y:S05]  /*162c0*/  BRA.DIV ~URZ, `(.L_x_369) ;  /* 0x000048127f007947 */ /* 0x000fea000b800000 */
[----:B--2---:R2:W1:Y:S04]  /*162d0*/  SHFL.IDX PT, R4, R5, 0x1, 0x1c1f ;  /* 0x003c1f0005047f89 */ /* 0x00446800000e0000 */
[----:B----4-:R2:W4:Y:S02]  /*162e0*/  SHFL.IDX PT, R0, R12, 0x1, 0x1c1f ;  /* 0x003c1f000c007f89 */ /* 0x01052400000e0000 */
.L_x_450:
        /* <DEDUP_REMOVED lines=22> */
[----:B----4-:R-:W-:-:S03]  /*16450*/  ISETP.GE.AND P4, PT, R10, c[0x0][0x3c8], PT ;  /* 0x0000f2000a007a0c */ /* 0x010fc60003f86270 */
[----:B------:R-:W-:Y:S01]  /*16460*/  @!P1 IMAD.WIDE R6, R23, 0x4, R6 ;  /* 0x0000000417069825 */ /* 0x000fe200078e0206 */
[C---:B------:R-:W-:Y:S02]  /*16470*/  @!P0 LEA R2, P3, R21.reuse, R0, 0x2 ;  /* 0x0000000015028211 */ /* 0x040fe400078610ff */
[----:B------:R-:W-:Y:S02]  /*16480*/  ISETP.GE.AND P5, PT, R8, c[0x0][0x3c8], PT ;  /* 0x0000f20008007a0c */ /* 0x000fe40003fa6270 */
[----:B------:R1:W-:Y:S01]  /*16490*/  @!P1 ST.E.64 [R6.64], R130 ;  /* 0x0000008206009985 */ /* 0x0003e2000c101b08 */
[----:B------:R-:W-:Y:S02]  /*164a0*/  @!P0 LEA.HI.X R3, R21, R4, R22, 0x2, P3 ;  /* 0x0000000415038211 */ /* 0x000fe400018f1416 */
[----:B------:R-:W-:-:S03]  /*164b0*/  ISETP.GE.AND P3, PT, R17, c[0x0][0x3c8], PT ;  /* 0x0000f20011007a0c */ /* 0x000fc60003f66270 */
[----:B------:R2:W-:Y:S01]  /*164c0*/  @!P0 ST.E.64 [R2.64], R134 ;  /* 0x0000008602008985 */ /* 0x0005e2000c101b08 */
[----:B-1----:R-:W-:-:S04]  /*164d0*/  @!P2 LEA R6, P1, R19, R0, 0x2 ;  /* 0x000000001306a211 */ /* 0x002fc800078210ff */
[----:B------:R-:W-:Y:S02]  /*164e0*/  @!P2 LEA.HI.X R7, R19, R4, R20, 0x2, P1 ;  /* 0x000000041307a211 */ /* 0x000fe400008f1414 */
[----:B--2---:R-:W-:-:S03]  /*164f0*/  @!P4 LEA R2, P0, R10, R0, 0x2 ;  /* 0x000000000a02c211 */ /* 0x004fc600078010ff */
[----:B------:R1:W-:Y:S01]  /*16500*/  @!P2 ST.E.64 [R6.64], R132 ;  /* 0x000000840600a985 */ /* 0x0003e2000c101b08 */
[----:B------:R-:W-:Y:S02]  /*16510*/  ISETP.GE.AND P2, PT, R15, c[0x0][0x3c8], PT ;  /* 0x0000f2000f007a0c */ /* 0x000fe40003f46270 */
[----:B------:R-:W-:Y:S02]  /*16520*/  @!P4 LEA.HI.X R3, R10, R4, R11, 0x2, P0 ;  /* 0x000000040a03c211 */ /* 0x000fe400000f140b */
[C---:B------:R-:W-:Y:S02]  /*16530*/  @!P5 LEA R10, P0, R8.reuse, R0, 0x2 ;  /* 0x00000000080ad211 */ /* 0x040fe400078010ff */
[----:B------:R-:W-:Y:S02]  /*16540*/  ISETP.GE.AND P1, PT, R13, c[0x0][0x3c8], PT ;  /* 0x0000f2000d007a0c */ /* 0x000fe40003f26270 */
[----:B------:R-:W-:Y:S02]  /*16550*/  @!P5 LEA.HI.X R11, R8, R4, R9, 0x2, P0 ;  /* 0x00000004080bd211 */ /* 0x000fe400000f1409 */
[----:B------:R-:W-:-:S04]  /*16560*/  @!P3 LEA R8, P0, R17, R0, 0x2 ;  /* 0x000000001108b211 */ /* 0x000fc800078010ff */
[----:B------:R-:W-:Y:S01]  /*16570*/  @!P3 LEA.HI.X R9, R17, R4, R18, 0x2, P0 ;  /* 0x000000041109b211 */ /* 0x000fe200000f1412 */
[----:B------:R2:W-:Y:S01]  /*16580*/  @!P4 ST.E.64 [R2.64], R136 ;  /* 0x000000880200c985 */ /* 0x0005e2000c101b08 */
[----:B-1----:R-:W-:-:S04]  /*16590*/  @!P2 LEA R6, P0, R15, R0, 0x2 ;  /* 0x000000000f06a211 */ /* 0x002fc800078010ff */
[----:B------:R-:W-:Y:S01]  /*165a0*/  @!P2 LEA.HI.X R7, R15, R4, R16, 0x2, P0 ;  /* 0x000000040f07a211 */ /* 0x000fe200000f1410 */
[----:B------:R1:W-:Y:S04]  /*165b0*/  @!P5 ST.E.64 [R10.64], R140 ;  /* 0x0000008c0a00d985 */ /* 0x0003e8000c101b08 */
[----:B------:R1:W-:Y:S01]  /*165c0*/  @!P3 ST.E.64 [R8.64], R138 ;  /* 0x0000008a0800b985 */ /* 0x0003e2000c101b08 */
[----:B--2---:R-:W-:-:S04]  /*165d0*/  @!P1 LEA R2, P0, R13, R0, 0x2 ;  /* 0x000000000d029211 */ /* 0x004fc800078010ff */
[----:B------:R-:W-:Y:S01]  /*165e0*/  @!P1 LEA.HI.X R3, R13, R4, R14, 0x2, P0 ;  /* 0x000000040d039211 */ /* 0x000fe200000f140e */
[----:B------:R1:W-:Y:S04]  /*165f0*/  @!P2 ST.E.64 [R6.64], R128 ;  /* 0x000000800600a985 */ /* 0x0003e8000c101b08 */
[----:B------:R1:W-:Y:S04]  /*16600*/  @!P1 ST.E.64 [R2.64], R72 ;  /* 0x0000004802009985 */ /* 0x0003e8000c101b08 */
.L_x_371:
[----:B------:R-:W-:Y:S05]  /*16610*/  BSYNC B0 ;  /* 0x0000000000007941 */ /* 0x000fea0003800000 */
.L_x_370:
[----:B------:R-:W-:Y:S05]  /*16620*/  BRA.DIV ~URZ, `(.L_x_372) ;  /* 0x000045827f007947 */ /* 0x000fea000b800000 */
[----:B-1----:R1:W2:Y:S02]  /*16630*/  SHFL.IDX PT, R4, R5, 0x2, 0x1c1f ;  /* 0x005c1f0005047f89 */ /* 0x0022a400000e0000 */
.L_x_451:
[----:B------:R-:W-:Y:S05]  /*16640*/  BRA.DIV ~URZ, `(.L_x_373) ;  /* 0x000045d27f007947 */ /* 0x000fea000b800000 */
[----:B----4-:R4:W1:Y:S02]  /*16650*/  SHFL.IDX PT, R0, R12, 0x2, 0x1c1f ;  /* 0x005c1f000c007f89 */ /* 0x01086400000e0000 */
.L_x_452:
[----:B------:R-:W5:Y:S01]  /*16660*/  LDL R2, [R1+0x70] ;  /* 0x0000700001027983 */ /* 0x000f620000100800 */
[----:B------:R-:W-:Y:S01]  /*16670*/  BSSY B0, `(.L_x_374) ;  /* 0x0000033000007945 */ /* 0x000fe20003800000 */
[----:B-----5:R-:W-:-:S13]  /*16680*/  LOP3.LUT P0, RZ, R2, 0x1, RZ, 0xc0, !PT ;  /* 0x0000000102ff7812 */ /* 0x020fda000780c0ff */
        /* <DEDUP_REMOVED lines=18> */
[----:B----4-:R-:W-:Y:S02]  /*167b0*/  ISETP.GE.AND P4, PT, R21, c[0x0][0x3c8], PT ;  /* 0x0000f20015007a0c */ /* 0x010fe40003f86270 */
[----:B--2---:R-:W-:-:S07]  /*167c0*/  ISETP.GE.AND P5, PT, R10, c[0x0][0x3c8], PT ;  /* 0x0000f2000a007a0c */ /* 0x004fce0003fa6270 */
[----:B-1----:R-:W-:Y:S02]  /*167d0*/  @!P1 IMAD.MOV.U32 R6, RZ, RZ, R0 ;  /* 0x000000ffff069224 */ /* 0x002fe400078e0000 */
[----:B------:R-:W-:Y:S01]  /*167e0*/  @!P1 IMAD.MOV.U32 R7, RZ, RZ, R4 ;  /* 0x000000ffff079224 */ /* 0x000fe200078e0004 */
[----:B------:R-:W-:-:S03]  /*167f0*/  @!P0 LEA R2, P2, R23, R0, 0x2 ;  /* 0x0000000017028211 */ /* 0x000fc600078410ff */
[----:B------:R-:W-:Y:S01]  /*16800*/  @!P1 IMAD.WIDE R8, R8, 0x4, R6 ;  /* 0x0000000408089825 */ /* 0x000fe200078e0206 */
[----:B------:R-:W-:Y:S02]  /*16810*/  @!P0 LEA.HI.X R3, R23, R4, R24, 0x2, P2 ;  /* 0x0000000417038211 */ /* 0x000fe400010f1418 */
[----:B------:R-:W-:Y:S02]  /*16820*/  ISETP.GE.AND P2, PT, R17, c[0x0][0x3c8], PT ;  /* 0x0000f20011007a0c */ /* 0x000fe40003f46270 */
[----:B------:R-:W-:Y:S01]  /*16830*/  @!P1 ST.E.64 [R8.64], R42 ;  /* 0x0000002a08009985 */ /* 0x000fe2000c101b08 */
[----:B------:R-:W-:Y:S02]  /*16840*/  @!P4 LEA R6, P6, R21, R0, 0x2 ;  /* 0x000000001506c211 */ /* 0x000fe400078c10ff */
[----:B------:R-:W-:Y:S01]  /*16850*/  ISETP.GE.AND P3, PT, R19, c[0x0][0x3c8], PT ;  /* 0x0000f20013007a0c */ /* 0x000fe20003f66270 */
[----:B------:R1:W-:Y:S01]  /*16860*/  @!P0 ST.E.64 [R2.64], R32 ;  /* 0x0000002002008985 */ /* 0x0003e2000c101b08 */
[----:B------:R-:W-:-:S02]  /*16870*/  ISETP.GE.AND P1, PT, R15, c[0x0][0x3c8], PT ;  /* 0x0000f2000f007a0c */ /* 0x000fc40003f26270 */
[----:B------:R-:W-:Y:S02]  /*16880*/  ISETP.GE.AND P0, PT, R13, c[0x0][0x3c8], PT ;  /* 0x0000f2000d007a0c */ /* 0x000fe40003f06270 */
[----:B------:R-:W-:-:S05]  /*16890*/  @!P4 LEA.HI.X R7, R21, R4, R22, 0x2, P6 ;  /* 0x000000041507c211 */ /* 0x000fca00030f1416 */
[----:B------:R2:W-:Y:S01]  /*168a0*/  @!P4 ST.E.64 [R6.64], R34 ;  /* 0x000000220600c985 */ /* 0x0005e2000c101b08 */
[CC--:B-1----:R-:W-:Y:S02]  /*168b0*/  @!P5 LEA R2, P6, R10.reuse, R0.reuse, 0x2 ;  /* 0x000000000a02d211 */ /* 0x0c2fe400078c10ff */
[----:B------:R-:W-:Y:S02]  /*168c0*/  @!P2 LEA R8, P4, R17, R0, 0x2 ;  /* 0x000000001108a211 */ /* 0x000fe400078810ff */
[----:B------:R-:W-:Y:S02]  /*168d0*/  @!P5 LEA.HI.X R3, R10, R4, R11, 0x2, P6 ;  /* 0x000000040a03d211 */ /* 0x000fe400030f140b */
[----:B------:R-:W-:Y:S02]  /*168e0*/  @!P3 LEA R10, P6, R19, R0, 0x2 ;  /* 0x00000000130ab211 */ /* 0x000fe400078c10ff */
[-C--:B------:R-:W-:Y:S01]  /*168f0*/  @!P2 LEA.HI.X R9, R17, R4.reuse, R18, 0x2, P4 ;  /* 0x000000041109a211 */ /* 0x080fe200020f1412 */
[----:B------:R1:W-:Y:S01]  /*16900*/  @!P5 ST.E.64 [R2.64], R36 ;  /* 0x000000240200d985 */ /* 0x0003e2000c101b08 */
[----:B------:R-:W-:-:S02]  /*16910*/  @!P3 LEA.HI.X R11, R19, R4, R20, 0x2, P6 ;  /* 0x00000004130bb211 */ /* 0x000fc400030f1414 */
[----:B--2---:R-:W-:-:S04]  /*16920*/  @!P1 LEA R6, P5, R15, R0, 0x2 ;  /* 0x000000000f069211 */ /* 0x004fc800078a10ff */
[----:B------:R-:W-:Y:S01]  /*16930*/  @!P1 LEA.HI.X R7, R15, R4, R16, 0x2, P5 ;  /* 0x000000040f079211 */ /* 0x000fe200028f1410 */
[----:B------:R2:W-:Y:S04]  /*16940*/  @!P3 ST.E.64 [R10.64], R54 ;  /* 0x000000360a00b985 */ /* 0x0005e8000c101b08 */
[----:B------:R2:W-:Y:S04]  /*16950*/  @!P2 ST.E.64 [R8.64], R50 ;  /* 0x000000320800a985 */ /* 0x0005e8000c101b08 */
[----:B------:R2:W-:Y:S01]  /*16960*/  @!P1 ST.E.64 [R6.64], R38 ;  /* 0x0000002606009985 */ /* 0x0005e2000c101b08 */
[----:B-1----:R-:W-:-:S04]  /*16970*/  @!P0 LEA R2, P4, R13, R0, 0x2 ;  /* 0x000000000d028211 */ /* 0x002fc800078810ff */
[----:B------:R-:W-:-:S05]  /*16980*/  @!P0 LEA.HI.X R3, R13, R4, R14, 0x2, P4 ;  /* 0x000000040d038211 */ /* 0x000fca00020f140e */
[----:B------:R2:W-:Y:S04]  /*16990*/  @!P0 ST.E.64 [R2.64], R26 ;  /* 0x0000001a02008985 */ /* 0x0005e8000c101b08 */
.L_x_375:
[----:B------:R-:W-:Y:S05]  /*169a0*/  BSYNC B0 ;  /* 0x0000000000007941 */ /* 0x000fea0003800000 */
.L_x_374:
[----:B------:R-:W-:Y:S05]  /*169b0*/  BRA.DIV ~URZ, `(.L_x_376) ;  /* 0x000042d27f007947 */ /* 0x000fea000b800000 */
[----:B--2---:R2:W3:Y:S04]  /*169c0*/  SHFL.IDX PT, R4, R5, 0x3, 0x1c1f ;  /* 0x007c1f0005047f89 */ /* 0x0044e800000e0000 */
[----:B-1----:R2:W1:Y:S02]  /*169d0*/  SHFL.IDX PT, R0, R12, 0x3, 0x1c1f ;  /* 0x007c1f000c007f89 */ /* 0x00246400000e0000 */
.L_x_453:
[----:B------:R-:W5:Y:S02]  /*169e0*/  LDL R2, [R1+0x70] ;  /* 0x0000700001027983 */ /* 0x000f640000100800 */
[----:B-----5:R-:W-:-:S13]  /*169f0*/  LOP3.LUT P0, RZ, R2, 0x2, RZ, 0xc0, !PT ;  /* 0x0000000202ff7812 */ /* 0x020fda000780c0ff */
[----:B------:R-:W-:Y:S05]  /*16a00*/  @P0 BRA `(.L_x_364) ;  /* 0x00000f2000000947 */ /* 0x000fea0003800000 */
[----:B------:R-:W5:Y:S04]  /*16a10*/  LDL R6, [R1+0x74] ;  /* 0x0000740001067983 */ /* 0x000f680000100800 */
[----:B--2---:R-:W2:Y:S04]  /*16a20*/  LDL R10, [R1+0x6c] ;  /* 0x00006c00010a7983 */ /* 0x004ea80000100800 */
[----:B----4-:R-:W4:Y:S04]  /*16a30*/  LDL R18, [R1+0x64] ;  /* 0x0000640001127983 */ /* 0x010f280000100800 */
[----:B---3--:R-:W3:Y:S04]  /*16a40*/  LDL R8, [R1+0x68] ;  /* 0x0000680001087983 */ /* 0x008ee80000100800 */
[----:B------:R-:W3:Y:S04]  /*16a50*/  LDL R11, [R1+0xb8] ;  /* 0x0000b800010b7983 */ /* 0x000ee80000100800 */
        /* <DEDUP_REMOVED lines=8> */
[----:B------:R-:W3:Y:S01]  /*16ae0*/  LDL R5, [R1+0x54] ;  /* 0x0000540001057983 */ /* 0x000ee20000100800 */
[----:B-----5:R-:W-:-:S02]  /*16af0*/  ISETP.GE.AND P0, PT, R6, c[0x0][0x3c8], PT ;  /* 0x0000f20006007a0c */ /* 0x020fc40003f06270 */
[----:B--2---:R-:W-:-:S11]  /*16b00*/  ISETP.GE.AND P5, PT, R10, c[0x0][0x3c8], PT ;  /* 0x0000f2000a007a0c */ /* 0x004fd60003fa6270 */
[----:B-1----:R-:W-:Y:S02]  /*16b10*/  @!P0 IMAD.MOV.U32 R2, RZ, RZ, R0 ;  /* 0x000000ffff028224 */ /* 0x002fe400078e0000 */
[----:B------:R-:W-:Y:S01]  /*16b20*/  @!P0 IMAD.MOV.U32 R3, RZ, RZ, R4 ;  /* 0x000000ffff038224 */ /* 0x000fe200078e0004 */
[----:B----4-:R-:W-:-:S03]  /*16b30*/  ISETP.GE.AND P3, PT, R18, c[0x0][0x3c8], PT ;  /* 0x0000f20012007a0c */ /* 0x010fc60003f66270 */
[----:B------:R-:W-:Y:S01]  /*16b40*/  @!P0 IMAD.WIDE R2, R6, 0x4, R2 ;  /* 0x0000000406028825 */ /* 0x000fe200078e0202 */
[----:B---3--:R-:W-:-:S04]  /*16b50*/  ISETP.GE.AND P4, PT, R8, c[0x0][0x3c8], PT ;  /* 0x0000f20008007a0c */ /* 0x008fc80003f86270 */
[----:B------:R1:W-:Y:S01]  /*16b60*/  @!P0 ST.E.64 [R2.64], R30 ;  /* 0x0000001e02008985 */ /* 0x0003e2000c101b08 */
[----:B------:R-:W-:-:S04]  /*16b70*/  @!P5 LEA R6, P0, R10, R0, 0x2 ;  /* 0x000000000a06d211 */ /* 0x000fc800078010ff */
[----:B------:R-:W-:-:S05]  /*16b80*/  @!P5 LEA.HI.X R7, R10, R4, R11, 0x2, P0 ;  /* 0x000000040a07d211 */ /* 0x000fca00000f140b */
[----:B------:R-:W-:Y:S01]  /*16b90*/  @!P5 ST.E.64 [R6.64], R44 ;  /* 0x0000002c0600d985 */ /* 0x000fe2000c101b08 */
[-C--:B------:R-:W-:Y:S02]  /*16ba0*/  @!P3 LEA R10, P5, R18, R0.reuse, 0x2 ;  /* 0x00000000120ab211 */ /* 0x080fe400078a10ff */
[----:B------:R-:W-:Y:S02]  /*16bb0*/  ISETP.GE.AND P2, PT, R16, c[0x0][0x3c8], PT ;  /* 0x0000f20010007a0c */ /* 0x000fe40003f46270 */
[----:B------:R-:W-:Y:S02]  /*16bc0*/  ISETP.GE.AND P1, PT, R14, c[0x0][0x3c8], PT ;  /* 0x0000f2000e007a0c */ /* 0x000fe40003f26270 */
[----:B------:R-:W-:Y:S02]  /*16bd0*/  ISETP.GE.AND P0, PT, R12, c[0x0][0x3c8], PT ;  /* 0x0000f2000c007a0c */ /* 0x000fe40003f06270 */
[----:B-1----:R-:W-:-:S04]  /*16be0*/  @!P4 LEA R2, P6, R8, R0, 0x2 ;  /* 0x000000000802c211 */ /* 0x002fc800078c10ff */
[----:B------:R-:W-:-:S05]  /*16bf0*/  @!P4 LEA.HI.X R3, R8, R4, R9, 0x2, P6 ;  /* 0x000000040803c211 */ /* 0x000fca00030f1409 */
[----:B------:R1:W-:Y:S01]  /*16c00*/  @!P4 ST.E.64 [R2.64], R48 ;  /* 0x000000300200c985 */ /* 0x0003e2000c101b08 */
[----:B------:R-:W-:-:S04]  /*16c10*/  @!P2 LEA R8, P6, R16, R0, 0x2 ;  /* 0x000000001008a211 */ /* 0x000fc800078c10ff */
[----:B------:R-:W-:Y:S02]  /*16c20*/  @!P2 LEA.HI.X R9, R16, R4, R17, 0x2, P6 ;  /* 0x000000041009a211 */ /* 0x000fe400030f1411 */
[----:B-1----:R-:W-:-:S04]  /*16c30*/  P2R R2, PR, RZ, 0x20 ;  /* 0x00000020ff027803 */ /* 0x002fc80000000000 */
[----:B------:R-:W-:Y:S02]  /*16c40*/  ISETP.NE.AND P4, PT, R2, RZ, PT ;  /* 0x000000ff0200720c */ /* 0x000fe40003f85270 */
[----:B------:R-:W-:Y:S02]  /*16c50*/  @!P1 LEA R6, P5, R14, R0, 0x2 ;  /* 0x000000000e069211 */ /* 0x000fe400078a10ff */
[----:B------:R-:W-:Y:S02]  /*16c60*/  @!P3 LEA.HI.X R11, R18, R4, R19, 0x2, P4 ;  /* 0x00000004120bb211 */ /* 0x000fe400020f1413 */
[----:B------:R-:W-:Y:S02]  /*16c70*/  @!P0 LEA R2, P4, R12, R0, 0x2 ;  /* 0x000000000c028211 */ /* 0x000fe400078810ff */
[-C--:B------:R-:W-:Y:S02]  /*16c80*/  @!P1 LEA.HI.X R7, R14, R4.reuse, R15, 0x2, P5 ;  /* 0x000000040e079211 */ /* 0x080fe400028f140f */
[----:B------:R-:W-:Y:S01]  /*16c90*/  @!P0 LEA.HI.X R3, R12, R4, R13, 0x2, P4 ;  /* 0x000000040c038211 */ /* 0x000fe200020f140d */
[----:B------:R1:W-:Y:S04]  /*16ca0*/  @!P3 ST.E.64 [R10.64], R62 ;  /* 0x0000003e0a00b985 */ /* 0x0003e8000c101b08 */
[----:B------:R1:W-:Y:S04]  /*16cb0*/  @!P2 ST.E.64 [R8.64], R60 ;  /* 0x0000003c0800a985 */ /* 0x0003e8000c101b08 */
[----:B------:R1:W-:Y:S04]  /*16cc0*/  @!P1 ST.E.64 [R6.64], R52 ;  /* 0x0000003406009985 */ /* 0x0003e8000c101b08 */
[----:B------:R1:W-:Y:S01]  /*16cd0*/  @!P0 ST.E.64 [R2.64], R40 ;  /* 0x0000002802008985 */ /* 0x0003e2000c101b08 */
[----:B------:R-:W-:-:S13]  /*16ce0*/  ISETP.GE.AND P0, PT, R5, c[0x0][0x3c8], PT ;  /* 0x0000f20005007a0c */ /* 0x000fda0003f06270 */
[----:B------:R-:W-:Y:S05]  /*16cf0*/  @P0 BRA `(.L_x_364) ;  /* 0x00000c3000000947 */ /* 0x000fea0003800000 */
[----:B------:R-:W2:Y:S01]  /*16d00*/  LDL R12, [R1+0xa0] ;  /* 0x0000a000010c7983 */ /* 0x000ea20000100800 */
[----:B-1----:R-:W-:-:S04]  /*16d10*/  LEA R2, P0, R5, R0, 0x2 ;  /* 0x0000000005027211 */ /* 0x002fc800078010ff */
[----:B--2---:R-:W-:-:S05]  /*16d20*/  LEA.HI.X R3, R5, R4, R12, 0x2, P0 ;  /* 0x0000000405037211 */ /* 0x004fca00000f140c */
[----:B------:R1:W-:Y:S01]  /*16d30*/  ST.E.64 [R2.64], R28 ;  /* 0x0000001c02007985 */ /* 0x0003e2000c101b08 */
[----:B------:R-:W-:Y:S05]  /*16d40*/  BRA `(.L_x_364) ;  /* 0x00000be000007947 */ /* 0x000fea0003800000 */
.L_x_349:
[----:B------:R-:W2:Y:S04]  /*16d50*/  LDL.LU R0, [R1+0x48] ;  /* 0x0000480001007983 */ /* 0x000ea80000300800 */
[----:B------:R-:W3:Y:S01]  /*16d60*/  LDL.LU R7, [R1+0x4c] ;  /* 0x00004c0001077983 */ /* 0x000ee20000300800 */
[----:B------:R-:W-:Y:S02]  /*16d70*/  ISETP.NE.U32.AND P0, PT, RZ, c[0x0][0x508], PT ;  /* 0x00014200ff007a0c */ /* 0x000fe40003f05070 */
[----:B------:R-:W-:Y:S01]  /*16d80*/  ISETP.NE.U32.AND P3, PT, RZ, c[0x0][0x500], PT ;  /* 0x00014000ff007a0c */ /* 0x000fe20003f65070 */
[----:B------:R-:W4:Y:S01]  /*16d90*/  LDL.LU R6, [R1+0x7c] ;  /* 0x00007c0001067983 */ /* 0x000f220000300800 */
[----:B------:R-:W-:Y:S01]  /*16da0*/  ISETP.NE.AND.EX P2, PT, RZ, c[0x0][0x50c], PT, P0 ;  /* 0x00014300ff007a0c */ /* 0x000fe20003f45300 */
[----:B------:R-:W-:Y:S01]  /*16db0*/  IMAD.MOV.U32 R19, RZ, RZ, c[0x0][0x388] ;  /* 0x0000e200ff137624 */ /* 0x000fe200078e00ff */
[----:B------:R-:W-:-:S02]  /*16dc0*/  ISETP.NE.AND.EX P3, PT, RZ, c[0x0][0x504], PT, P3 ;  /* 0x00014100ff007a0c */ /* 0x000fc40003f65330 */
[----:B--2---:R-:W-:-:S09]  /*16dd0*/  IADD3 R2, P1, R0, c[0x0][0x500], RZ ;  /* 0x0001400000027a10 */ /* 0x004fd20007f3e0ff */
[----:B------:R-:W-:Y:S01]  /*16de0*/  @P2 IADD3 R4, P0, R0, c[0x0][0x508], RZ ;  /* 0x0001420000042a10 */ /* 0x000fe20007f1e0ff */
[----:B------:R-:W-:Y:S01]  /*16df0*/  IMAD.MOV.U32 R0, RZ, RZ, RZ ;  /* 0x000000ffff007224 */ /* 0x000fe200078e00ff */
        /* <DEDUP_REMOVED lines=8> */
[----:B-1----:R1:W2:Y:S04]  /*16e80*/  LDG.E R4, [R2.64] ;  /* 0x0000000802047981 */ /* 0x0022a8000c1e1900 */
[----:B-1----:R-:W2:Y:S02]  /*16e90*/  LDG.E R2, [R2.64+0x4] ;  /* 0x0000040802027981 */ /* 0x002ea4000c1e1900 */
[----:B--2--5:R-:W-:Y:S02]  /*16ea0*/  IADD3 R19, -R4, R2, RZ ;  /* 0x0000000204137210 */ /* 0x024fe40007ffe1ff */
.L_x_377:
        /* <DEDUP_REMOVED lines=31> */
[----:B------:R-:W-:-:S04]  /*170a0*/  IMAD.WIDE.U32 R6, R6, R8, RZ ;  /* 0x0000000806067225 */ /* 0x000fc800078e00ff */
[----:B------:R-:W-:Y:S01]  /*170b0*/  IMAD.IADD R11, R7, 0x1, R11 ;  /* 0x00000001070b7824 */ /* 0x000fe200078e020b */
[----:B------:R-:W-:Y:S01]  /*170c0*/  IADD3 R7, R5, R10, RZ ;  /* 0x0000000a05077210 */ /* 0x000fe20007ffe0ff */
[----:B------:R-:W-:-:S05]  /*170d0*/  @P0 IMAD.HI.U32 R20, R16, c[0x0][0x4ec], RZ ;  /* 0x00013b0010140a27 */ /* 0x000fca00078e00ff */
[----:B------:R-:W-:Y:S02]  /*170e0*/  @P0 SHF.R.U32.HI R2, RZ, c[0x0][0x4f0], R20 ;  /* 0x00013c00ff020a19 */ /* 0x000fe40000011614 */
[----:B------:R-:W-:-:S03]  /*170f0*/  IADD3 R20, P1, P0, R4, R6, R0 ;  /* 0x0000000604147210 */ /* 0x000fc6000783e000 */
[----:B------:R-:W-:Y:S01]  /*17100*/  IMAD.MOV R6, RZ, RZ, -R2 ;  /* 0x000000ffff067224 */ /* 0x000fe200078e0a02 */
[----:B------:R-:W-:Y:S02]  /*17110*/  IADD3.X R11, R7, R11, R17, P1, P0 ;  /* 0x0000000b070b7210 */ /* 0x000fe40000fe0411 */
[----:B--2---:R-:W-:-:S05]  /*17120*/  SEL R3, R22, RZ, P2 ;  /* 0x000000ff16037207 */ /* 0x004fca0001000000 */
[-C--:B-----5:R-:W-:Y:S02]  /*17130*/  IMAD R10, R15, R3.reuse, RZ ;  /* 0x000000030f0a7224 */ /* 0x0a0fe400078e02ff */
[----:B------:R-:W-:-:S04]  /*17140*/  IMAD.WIDE.U32 R4, R14, R3, RZ ;  /* 0x000000030e047225 */ /* 0x000fc800078e00ff */
[----:B------:R-:W-:Y:S01]  /*17150*/  IMAD R3, R6, c[0x0][0x4e8], R16 ;  /* 0x00013a0006037a24 */ /* 0x000fe200078e0210 */
[----:B------:R-:W-:Y:S02]  /*17160*/  IADD3 R7, R5, R10, RZ ;  /* 0x0000000a05077210 */ /* 0x000fe40007ffe0ff */
[----:B------:R-:W-:Y:S02]  /*17170*/  IADD3 R4, P1, P0, R2, R20, R4 ;  /* 0x0000001402047210 */ /* 0x000fe4000783e004 */
[----:B------:R-:W-:Y:S01]  /*17180*/  SHF.R.S32.HI R5, RZ, 0x1f, R2 ;  /* 0x0000001fff057819 */ /* 0x000fe20000011402 */
[----:B------:R-:W-:Y:S01]  /*17190*/  IMAD R2, R13, R3, RZ ;  /* 0x000000030d027224 */ /* 0x000fe200078e02ff */
[----:B------:R-:W-:Y:S02]  /*171a0*/  SHF.R.S32.HI R6, RZ, 0x1f, R3 ;  /* 0x0000001fff067819 */ /* 0x000fe40000011403 */
[----:B------:R-:W-:Y:S01]  /*171b0*/  IADD3.X R5, R5, R11, R7, P1, P0 ;  /* 0x0000000b05057210 */ /* 0x000fe20000fe0407 */
[----:B------:R-:W-:-:S02]  /*171c0*/  IMAD.MOV.U32 R7, RZ, RZ, c[0x0][0x4a8] ;  /* 0x00012a00ff077624 */ /* 0x000fc400078e00ff */
[C---:B------:R-:W-:Y:S02]  /*171d0*/  IMAD R6, R12.reuse, R6, R2 ;  /* 0x000000060c067224 */ /* 0x040fe400078e0202 */
        /* <DEDUP_REMOVED lines=9> */
.L_x_379:
[----:B------:R-:W-:Y:S05]  /*17270*/  BSYNC B0 ;  /* 0x0000000000007941 */ /* 0x000fea0003800000 */
.L_x_378:
[----:B------:R-:W-:-:S13]  /*17280*/  ISETP.GT.AND P0, PT, R18, 0x1, PT ;  /* 0x000000011200780c */ /* 0x000fda0003f04270 */
[----:B------:R-:W-:Y:S05]  /*17290*/  @P0 BRA `(.L_x_364) ;  /* 0x0000069000000947 */ /* 0x000fea0003800000 */
[----:B------:R-:W2:Y:S01]  /*172a0*/  LDL.LU R10, [R1+0x2c] ;  /* 0x00002c00010a7983 */ /* 0x000ea20000300800 */
[----:B-1----:R-:W-:Y:S01]  /*172b0*/  MOV R2, c[0x0][0x4e8] ;  /* 0x00013a0000027a02 */ /* 0x002fe20000000f00 */
[----:B------:R-:W-:Y:S01]  /*172c0*/  IMAD R4, R17, c[0x0][0x3a0], RZ ;  /* 0x0000e80011047a24 */ /* 0x000fe200078e02ff */
[----:B------:R-:W-:Y:S01]  /*172d0*/  ISETP.GE.AND P2, PT, R244, c[0x0][0x3c8], PT ;  /* 0x0000f200f4007a0c */ /* 0x000fe20003f46270 */
[----:B------:R-:W1:Y:S01]  /*172e0*/  S2R R12, SR_TID.X ;  /* 0x00000000000c7919 */ /* 0x000e620000002100 */
[----:B------:R-:W-:Y:S01]  /*172f0*/  ISETP.NE.AND P0, PT, R2, 0x1, PT ;  /* 0x000000010200780c */ /* 0x000fe20003f05270 */
[----:B------:R-:W-:-:S04]  /*17300*/  IMAD.WIDE.U32 R2, R0, c[0x0][0x3a0], RZ ;  /* 0x0000e80000027a25 */ /* 0x000fc800078e00ff */
[----:B------:R-:W-:Y:S02]  /*17310*/  IMAD R0, R0, c[0x0][0x3a4], R4 ;  /* 0x0000e90000007a24 */ /* 0x000fe400078e0204 */
[----:B------:R-:W-:-:S03]  /*17320*/  IMAD R5, R21, c[0x0][0x3f0], RZ ;  /* 0x0000fc0015057a24 */ /* 0x000fc600078e02ff */
[----:B------:R-:W-:Y:S01]  /*17330*/  IADD3 R3, R3, R0, RZ ;  /* 0x0000000003037210 */ /* 0x000fe20007ffe0ff */
[----:B------:R-:W-:-:S04]  /*17340*/  IMAD R7, R9, c[0x0][0x3f4], R5 ;  /* 0x0000fd0009077a24 */ /* 0x000fc800078e0205 */
[----:B------:R-:W-:-:S04]  /*17350*/  IMAD.WIDE.U32 R2, R8, c[0x0][0x3e8], R2 ;  /* 0x0000fa0008027a25 */ /* 0x000fc800078e0002 */
[----:B------:R-:W-:-:S04]  /*17360*/  IMAD R3, R8, c[0x0][0x3ec], R3 ;  /* 0x0000fb0008037a24 */ /* 0x000fc800078e0203 */
[----:B------:R-:W-:Y:S01]  /*17370*/  IMAD.WIDE.U32 R2, R9, c[0x0][0x3f0], R2 ;  /* 0x0000fc0009027a25 */ /* 0x000fe200078e0002 */
[----:B-1----:R-:W-:-:S04]  /*17380*/  SHF.R.S32.HI R11, RZ, 0x1f, R12 ;  /* 0x0000001fff0b7819 */ /* 0x002fc8000001140c */
[----:B------:R-:W-:Y:S02]  /*17390*/  IADD3 R3, R3, R7, RZ ;  /* 0x0000000703037210 */ /* 0x000fe40007ffe0ff */
[----:B------:R-:W-:-:S04]  /*173a0*/  LEA.HI R11, R11, R12, RZ, 0x3 ;  /* 0x0000000c0b0b7211 */ /* 0x000fc800078f18ff */
[----:B------:R-:W-:Y:S02]  /*173b0*/  SHF.R.S32.HI R11, RZ, 0x3, R11 ;  /* 0x00000003ff0b7819 */ /* 0x000fe4000001140b */
[----:B--2---:R-:W-:-:S04]  /*173c0*/  LEA R4, R10, R251, 0x7 ;  /* 0x000000fb0a047211 */ /* 0x004fc800078e38ff */
[----:B------:R-:W-:Y:S01]  /*173d0*/  MOV R0, R4 ;  /* 0x0000000400007202 */ /* 0x000fe20000000f00 */
[----:B------:R-:W-:-:S05]  /*173e0*/  @P0 IMAD.HI.U32 R6, R4, c[0x0][0x4ec], RZ ;  /* 0x00013b0004060a27 */ /* 0x000fca00078e00ff */
[----:B------:R-:W-:-:S04]  /*173f0*/  @P0 SHF.R.U32.HI R0, RZ, c[0x0][0x4f0], R6 ;  /* 0x00013c00ff000a19 */ /* 0x000fc80000011606 */
[----:B------:R-:W-:Y:S01]  /*17400*/  SHF.R.S32.HI R6, RZ, 0x1f, R0 ;  /* 0x0000001fff067819 */ /* 0x000fe20000011400 */
[C---:B------:R-:W-:Y:S01]  /*17410*/  IMAD.WIDE.U32 R2, R0.reuse, c[0x0][0x3e0], R2 ;  /* 0x0000f80000027a25 */ /* 0x040fe200078e0002 */
[----:B------:R-:W-:-:S03]  /*17420*/  IADD3 R5, -R0, RZ, RZ ;  /* 0x000000ff00057210 */ /* 0x000fc60007ffe1ff */
[----:B------:R-:W-:Y:S02]  /*17430*/  IMAD R6, R6, c[0x0][0x3e0], RZ ;  /* 0x0000f80006067a24 */ /* 0x000fe400078e02ff */
[----:B------:R-:W-:Y:S02]  /*17440*/  IMAD R4, R5, c[0x0][0x4e8], R4 ;  /* 0x00013a0005047a24 */ /* 0x000fe400078e0204 */
[----:B------:R-:W-:-:S03]  /*17450*/  IMAD R6, R0, c[0x0][0x3e4], R6 ;  /* 0x0000f90000067a24 */ /* 0x000fc600078e0206 */
[----:B------:R-:W-:Y:S02]  /*17460*/  SHF.R.S32.HI R0, RZ, 0x1f, R4 ;  /* 0x0000001fff007819 */ /* 0x000fe40000011404 */
[----:B------:R-:W-:-:S03]  /*17470*/  IADD3 R3, R3, R6, RZ ;  /* 0x0000000603037210 */ /* 0x000fc60007ffe0ff */
[----:B------:R-:W-:Y:S02]  /*17480*/  IMAD R0, R0, c[0x0][0x3d8], RZ ;  /* 0x0000f60000007a24 */ /* 0x000fe400078e02ff */
[----:B------:R-:W-:-:S04]  /*17490*/  IMAD.WIDE.U32 R2, R4, c[0x0][0x3d8], R2 ;  /* 0x0000f60004027a25 */ /* 0x000fc800078e0002 */
[----:B------:R-:W-:Y:S01]  /*174a0*/  IMAD R4, R4, c[0x0][0x3dc], R0 ;  /* 0x0000f70004047a24 */ /* 0x000fe200078e0200 */
[----:B------:R-:W-:Y:S02]  /*174b0*/  LEA R6, P0, R2, c[0x0][0x380], 0x1 ;  /* 0x0000e00002067a11 */ /* 0x000fe400078008ff */
[----:B------:R-:W-:Y:S02]  /*174c0*/  LEA R0, R10, R11, 0x7 ;  /* 0x0000000b0a007211 */ /* 0x000fe400078e38ff */
[----:B------:R-:W-:-:S04]  /*174d0*/  IADD3 R4, R3, R4, RZ ;  /* 0x0000000403047210 */ /* 0x000fc80007ffe0ff */
[----:B------:R-:W-:Y:S01]  /*174e0*/  LEA.HI.X R5, R2, c[0x0][0x384], R4, 0x1, P0 ;  /* 0x0000e10002057a11 */ /* 0x000fe200000f0c04 */
[----:B------:R-:W-:Y:S05]  /*174f0*/  BRA.DIV ~URZ, `(.L_x_380) ;  /* 0x000038627f007947 */ /* 0x000fea000b800000 */
[----:B------:R1:W2:Y:S02]  /*17500*/  SHFL.IDX PT, R7, R5, RZ, 0x181f ;  /* 0x00181fff05077589 */ /* 0x0002a400000e0000 */
.L_x_454:
[----:B------:R-:W-:Y:S05]  /*17510*/  BRA.DIV ~URZ, `(.L_x_381) ;  /* 0x000038b27f007947 */ /* 0x000fea000b800000 */
[----:B------:R3:W4:Y:S02]  /*17520*/  SHFL.IDX PT, R2, R6, RZ, 0x181f ;  /* 0x00181fff06027589 */ /* 0x00072400000e0000 */
.L_x_455:
[----:B------:R-:W-:-:S05]  /*17530*/  IMAD R4, R19, c[0x0][0x4e8], RZ ;  /* 0x00013a0013047a24 */ /* 0x000fca00078e02ff */
[----:B------:R-:W-:-:S13]  /*17540*/  ISETP.GE.OR P0, PT, R0, R4, P2 ;  /* 0x000000040000720c */ /* 0x000fda0001706670 */
[----:B----4-:R-:W-:-:S04]  /*17550*/  @!P0 LEA R2, P1, R244, R2, 0x1 ;  /* 0x00000002f4028211 */ /* 0x010fc800078208ff */
[----:B--2---:R-:W-:-:S05]  /*17560*/  @!P0 LEA.HI.X R3, R244, R7, R245, 0x1, P1 ;  /* 0x00000007f4038211 */ /* 0x004fca00008f0cf5 */
[----:B------:R2:W-:Y:S01]  /*17570*/  @!P0 ST.E.128 [R2.64], RZ ;  /* 0x000000ff02008985 */ /* 0x0005e2000c101d08 */
[----:B------:R-:W-:Y:S05]  /*17580*/  BRA.DIV ~URZ, `(.L_x_382) ;  /* 0x000038b27f007947 */ /* 0x000fea000b800000 */
[----:B------:R4:W1:Y:S04]  /*17590*/  SHFL.IDX PT, R7, R5, 0x1, 0x181f ;  /* 0x00381f0005077f89 */ /* 0x00086800000e0000 */
[----:B--2---:R4:W2:Y:S02]  /*175a0*/  SHFL.IDX PT, R2, R6, 0x1, 0x181f ;  /* 0x00381f0006027f89 */ /* 0x0048a400000e0000 */
.L_x_456:
[----:B------:R-:W-:-:S04]  /*175b0*/  IADD3 R3, R0, 0x10, RZ ;  /* 0x0000001000037810 */ /* 0x000fc80007ffe0ff */
[----:B------:R-:W-:-:S13]  /*175c0*/  ISETP.GE.OR P0, PT, R3, R4, P2 ;  /* 0x000000040300720c */ /* 0x000fda0001706670 */
[----:B--2---:R-:W-:-:S04]  /*175d0*/  @!P0 LEA R2, P1, R244, R2, 0x1 ;  /* 0x00000002f4028211 */ /* 0x004fc800078208ff */
[----:B-1----:R-:W-:-:S05]  /*175e0*/  @!P0 LEA.HI.X R3, R244, R7, R245, 0x1, P1 ;  /* 0x00000007f4038211 */ /* 0x002fca00008f0cf5 */
[----:B------:R1:W-:Y:S01]  /*175f0*/  @!P0 ST.E.128 [R2.64], RZ ;  /* 0x000000ff02008985 */ /* 0x0003e2000c101d08 */
[----:B------:R-:W-:Y:S05]  /*17600*/  BRA.DIV ~URZ, `(.L_x_383) ;  /* 0x000039027f007947 */ /* 0x000fea000b800000 */
[----:B------:R2:W1:Y:S02]  /*17610*/  SHFL.IDX PT, R7, R5, 0x2, 0x181f ;  /* 0x00581f0005077f89 */ /* 0x00046400000e0000 */
.L_x_457:
[----:B------:R-:W-:Y:S05]  /*17620*/  BRA.DIV ~URZ, `(.L_x_384) ;  /* 0x000039527f007947 */ /* 0x000fea000b800000 */
[----:B-1----:R1:W2:Y:S02]  /*17630*/  SHFL.IDX PT, R2, R6, 0x2, 0x181f ;  /* 0x00581f0006027f89 */ /* 0x0022a400000e0000 */
.L_x_458:
[----:B------:R-:W-:-:S04]  /*17640*/  IADD3 R3, R0, 0x20, RZ ;  /* 0x0000002000037810 */ /* 0x000fc80007ffe0ff */
[----:B------:R-:W-:-:S13]  /*17650*/  ISETP.GE.OR P0, PT, R3, R4, P2 ;  /* 0x000000040300720c */ /* 0x000fda0001706670 */
[----:B--2---:R-:W-:-:S04]  /*17660*/  @!P0 LEA R2, P1, R244, R2, 0x1 ;  /* 0x00000002f4028211 */ /* 0x004fc800078208ff */
[----:B------:R-:W-:-:S05]  /*17670*/  @!P0 LEA.HI.X R3, R244, R7, R245, 0x1, P1 ;  /* 0x00000007f4038211 */ /* 0x000fca00008f0cf5 */
[----:B------:R2:W-:Y:S01]  /*17680*/  @!P0 ST.E.128 [R2.64], RZ ;  /* 0x000000ff02008985 */ /* 0x0005e2000c101d08 */
[----:B------:R-:W-:Y:S05]  /*17690*/  BRA.DIV ~URZ, `(.L_x_385) ;  /* 0x000039527f007947 */ /* 0x000fea000b800000 */
[----:B------:R1:W2:Y:S04]  /*176a0*/  SHFL.IDX PT, R7, R5, 0x3, 0x181f ;  /* 0x00781f0005077f89 */ /* 0x0002a800000e0000 */
[----:B--2---:R1:W2:Y:S02]  /*176b0*/  SHFL.IDX PT, R2, R6, 0x3, 0x181f ;  /* 0x00781f0006027f89 */ /* 0x0042a400000e0000 */
.L_x_459:
[----:B------:R-:W-:-:S04]  /*176c0*/  IADD3 R3, R0, 0x30, RZ ;  /* 0x0000003000037810 */ /* 0x000fc80007ffe0ff */
[----:B------:R-:W-:-:S13]  /*176d0*/  ISETP.GE.OR P0, PT, R3, R4, P2 ;  /* 0x000000040300720c */ /* 0x000fda0001706670 */
[----:B--2---:R-:W-:-:S04]  /*176e0*/  @!P0 LEA R2, P1, R244, R2, 0x1 ;  /* 0x00000002f4028211 */ /* 0x004fc800078208ff */
[----:B------:R-:W-:-:S05]  /*176f0*/  @!P0 LEA.HI.X R3, R244, R7, R245, 0x1, P1 ;  /* 0x00000007f4038211 */ /* 0x000fca00008f0cf5 */
[----:B------:R2:W-:Y:S01]  /*17700*/  @!P0 ST.E.128 [R2.64], RZ ;  /* 0x000000ff02008985 */ /* 0x0005e2000c101d08 */
[----:B------:R-:W-:Y:S05]  /*17710*/  BRA.DIV ~URZ, `(.L_x_386) ;  /* 0x000039a27f007947 */ /* 0x000fea000b800000 */
[----:B------:R1:W2:Y:S02]  /*17720*/  SHFL.IDX PT, R7, R5, 0x4, 0x181f ;  /* 0x00981f0005077f89 */ /* 0x0002a400000e0000 */
.L_x_460:
[----:B------:R-:W-:Y:S05]  /*17730*/  BRA.DIV ~URZ, `(.L_x_387) ;  /* 0x000039f27f007947 */ /* 0x000fea000b800000 */
[----:B--2---:R2:W1:Y:S02]  /*17740*/  SHFL.IDX PT, R2, R6, 0x4, 0x181f ;  /* 0x00981f0006027f89 */ /* 0x00446400000e0000 */
.L_x_461:
[----:B------:R-:W-:-:S04]  /*17750*/  IADD3 R3, R0, 0x40, RZ ;  /* 0x0000004000037810 */ /* 0x000fc80007ffe0ff */
[----:B------:R-:W-:-:S13]  /*17760*/  ISETP.GE.OR P0, PT, R3, R4, P2 ;  /* 0x000000040300720c */ /* 0x000fda0001706670 */
[----:B-1----:R-:W-:-:S04]  /*17770*/  @!P0 LEA R2, P1, R244, R2, 0x1 ;  /* 0x00000002f4028211 */ /* 0x002fc800078208ff */
[----:B------:R-:W-:-:S05]  /*17780*/  @!P0 LEA.HI.X R3, R244, R7, R245, 0x1, P1 ;  /* 0x00000007f4038211 */ /* 0x000fca00008f0cf5 */
[----:B------:R1:W-:Y:S01]  /*17790*/  @!P0 ST.E.128 [R2.64], RZ ;  /* 0x000000ff02008985 */ /* 0x0003e2000c101d08 */
[----:B------:R-:W-:Y:S05]  /*177a0*/  BRA.DIV ~URZ, `(.L_x_388) ;  /* 0x000039f27f007947 */ /* 0x000fea000b800000 */
[----:B------:R1:W2:Y:S04]  /*177b0*/  SHFL.IDX PT, R7, R5, 0x5, 0x181f ;  /* 0x00b81f0005077f89 */ /* 0x0002a800000e0000 */
[----:B-1----:R1:W3:Y:S02]  /*177c0*/  SHFL.IDX PT, R2, R6, 0x5, 0x181f ;  /* 0x00b81f0006027f89 */ /* 0x0022e400000e0000 */
.L_x_462:
[----:B------:R-:W-:-:S04]  /*177d0*/  IADD3 R3, R0, 0x50, RZ ;  /* 0x0000005000037810 */ /* 0x000fc80007ffe0ff */
[----:B------:R-:W-:-:S13]  /*177e0*/  ISETP.GE.OR P0, PT, R3, R4, P2 ;  /* 0x000000040300720c */ /* 0x000fda0001706670 */
[----:B---3--:R-:W-:-:S04]  /*177f0*/  @!P0 LEA R2, P1, R244, R2, 0x1 ;  /* 0x00000002f4028211 */ /* 0x008fc800078208ff */
[----:B--2---:R-:W-:-:S05]  /*17800*/  @!P0 LEA.HI.X R3, R244, R7, R245, 0x1, P1 ;  /* 0x00000007f4038211 */ /* 0x004fca00008f0cf5 */
[----:B------:R2:W-:Y:S01]  /*17810*/  @!P0 ST.E.128 [R2.64], RZ ;  /* 0x000000ff02008985 */ /* 0x0005e2000c101d08 */
[----:B------:R-:W-:Y:S05]  /*17820*/  BRA.DIV ~URZ, `(.L_x_389) ;  /* 0x00003a427f007947 */ /* 0x000fea000b800000 */
[----:B------:R3:W1:Y:S02]  /*17830*/  SHFL.IDX PT, R7, R5, 0x6, 0x181f ;  /* 0x00d81f0005077f89 */ /* 0x00066400000e0000 */
.L_x_463:
[----:B------:R-:W-:Y:S05]  /*17840*/  BRA.DIV ~URZ, `(.L_x_390) ;  /* 0x00003a927f007947 */ /* 0x000fea000b800000 */
[----:B--2---:R2:W3:Y:S02]  /*17850*/  SHFL.IDX PT, R2, R6, 0x6, 0x181f ;  /* 0x00d81f0006027f89 */ /* 0x0044e400000e0000 */
.L_x_464:
[----:B------:R-:W-:-:S04]  /*17860*/  IADD3 R3, R0, 0x60, RZ ;  /* 0x0000006000037810 */ /* 0x000fc80007ffe0ff */
[----:B------:R-:W-:-:S13]  /*17870*/  ISETP.GE.OR P0, PT, R3, R4, P2 ;  /* 0x000000040300720c */ /* 0x000fda0001706670 */
[----:B---3--:R-:W-:-:S04]  /*17880*/  @!P0 LEA R2, P1, R244, R2, 0x1 ;  /* 0x00000002f4028211 */ /* 0x008fc800078208ff */
[----:B-1----:R-:W-:-:S05]  /*17890*/  @!P0 LEA.HI.X R3, R244, R7, R245, 0x1, P1 ;  /* 0x00000007f4038211 */ /* 0x002fca00008f0cf5 */
[----:B------:R1:W-:Y:S01]  /*178a0*/  @!P0 ST.E.128 [R2.64], RZ ;  /* 0x000000ff02008985 */ /* 0x0003e2000c101d08 */
[----:B------:R-:W-:Y:S05]  /*178b0*/  BRA.DIV ~URZ, `(.L_x_391) ;  /* 0x00003a927f007947 */ /* 0x000fea000b800000 */
[----:B----4-:R-:W3:Y:S04]  /*178c0*/  SHFL.IDX PT, R5, R5, 0x7, 0x181f ;  /* 0x00f81f0005057f89 */ /* 0x010ee800000e0000 */
[----:B-1----:R1:W4:Y:S02]  /*178d0*/  SHFL.IDX PT, R2, R6, 0x7, 0x181f ;  /* 0x00f81f0006027f89 */ /* 0x00232400000e0000 */
.L_x_465:
[----:B------:R-:W-:-:S04]  /*178e0*/  IADD3 R0, R0, 0x70, RZ ;  /* 0x0000007000007810 */ /* 0x000fc80007ffe0ff */
[----:B------:R-:W-:-:S13]  /*178f0*/  ISETP.GE.OR P0, PT, R0, R4, P2 ;  /* 0x000000040000720c */ /* 0x000fda0001706670 */
[----:B----4-:R-:W-:-:S04]  /*17900*/  @!P0 LEA R2, P1, R244, R2, 0x1 ;  /* 0x00000002f4028211 */ /* 0x010fc800078208ff */
[----:B---3--:R-:W-:-:S05]  /*17910*/  @!P0 LEA.HI.X R3, R244, R5, R245, 0x1, P1 ;  /* 0x00000005f4038211 */ /* 0x008fca00008f0cf5 */
[----:B------:R3:W-:Y:S04]  /*17920*/  @!P0 ST.E.128 [R2.64], RZ ;  /* 0x000000ff02008985 */ /* 0x0007e8000c101d08 */
.L_x_364:
[----:B------:R-:W-:Y:S05]  /*17930*/  BSYNC B1 ;  /* 0x0000000000017941 */ /* 0x000fea0003800000 */
.L_x_348:
        /* <DEDUP_REMOVED lines=15> */
.L_x_466:
[----:B------:R-:W-:Y:S05]  /*17a30*/  BRA.DIV ~URZ, `(.L_x_394) ;  /* 0x00003a527f007947 */ /* 0x000fea000b800000 */
[----:B------:R3:W1:Y:S02]  /*17a40*/  SHFL.IDX PT, R8, R46, 0x1, 0x1f ;  /* 0x00201f002e087f89 */ /* 0x00066400000e0000 */
.L_x_467:
[----:B------:R-:W5:Y:S01]  /*17a50*/  LDL R0, [R1+0x34] ;  /* 0x0000340001007983 */ /* 0x000f620000100800 */
[----:B------:R-:W-:Y:S02]  /*17a60*/  IMAD.MOV.U32 R6, RZ, RZ, RZ ;  /* 0x000000ffff067224 */ /* 0x000fe400078e00ff */
[----:B-----5:R-:W-:-:S05]  /*17a70*/  IMAD.IADD R0, R0, 0x1, R13 ;  /* 0x0000000100007824 */ /* 0x020fca00078e020d */
[----:B------:R-:W-:-:S13]  /*17a80*/  ISETP.GE.OR P0, PT, R0, c[0x0][0x53c], !P6 ;  /* 0x00014f0000007a0c */ /* 0x000fda0007706670 */
[----:B------:R-:W-:Y:S01]  /*17a90*/  @!P0 MOV R2, 0x4 ;  /* 0x0000000400028802 */ /* 0x000fe20000000f00 */
[----:B------:R-:W-:-:S04]  /*17aa0*/  @!P0 IMAD.MOV.U32 R4, RZ, RZ, 0x4 ;  /* 0x00000004ff048424 */ /* 0x000fc800078e00ff */
[----:B------:R-:W-:-:S04]  /*17ab0*/  @!P0 IMAD.WIDE R4, R0, R4, c[0x0][0x580] ;  /* 0x0001600000048625 */ /* 0x000fc800078e0204 */
[----:B----4-:R-:W-:Y:S01]  /*17ac0*/  @!P0 IMAD.WIDE R2, R0, R2, c[0x0][0x578] ;  /* 0x00015e0000028625 */ /* 0x010fe200078e0202 */
        /* <DEDUP_REMOVED lines=11> */
.L_x_468:
        /* <DEDUP_REMOVED lines=16> */
.L_x_469:
[----:B----4-:R-:W-:Y:S01]  /*17c80*/  IMAD R0, R0, c[0x0][0x538], RZ ;  /* 0x00014e0000007a24 */ /* 0x010fe200078e02ff */
[----:B------:R-:W-:Y:S04]  /*17c90*/  BSSY B1, `(.L_x_397) ;  /* 0x0000084000017945 */ /* 0x000fe80003800000 */
[----:B-1----:R-:W-:-:S04]  /*17ca0*/  IADD3 R8, R0, R8, RZ ;  /* 0x0000000800087210 */ /* 0x002fc80007ffe0ff */
[----:B--2---:R-:W-:-:S13]  /*17cb0*/  ISETP.GT.AND P0, PT, R8, R9, PT ;  /* 0x000000090800720c */ /* 0x004fda0003f04270 */
[----:B------:R-:W-:Y:S05]  /*17cc0*/  @P0 BRA `(.L_x_398) ;  /* 0x0000025000000947 */ /* 0x000fea0003800000 */
.L_x_402:
        /* <DEDUP_REMOVED lines=8> */
[----:B---3--:R-:W-:Y:S02]  /*17d50*/  @!P0 MOV R4, 0x4 ;  /* 0x0000000400048802 */ /* 0x008fe40000000f00 */
[----:B------:R-:W-:-:S03]  /*17d60*/  @!P0 MOV R2, 0x4 ;  /* 0x0000000400028802 */ /* 0x000fc60000000f00 */
[----:B------:R-:W-:-:S04]  /*17d70*/  @!P0 IMAD.WIDE R4, R0, R4, c[0x0][0x580] ;  /* 0x0001600000048625 */ /* 0x000fc800078e0204 */
[----:B------:R-:W-:Y:S01]  /*17d80*/  @!P0 IMAD.WIDE R2, R0, R2, c[0x0][0x578] ;  /* 0x00015e0000028625 */ /* 0x000fe200078e0202 */
[----:B------:R-:W2:Y:S04]  /*17d90*/  @!P0 LDG.E R6, [R4.64] ;  /* 0x0000000804068981 */ /* 0x000ea8000c1e1900 */
[----:B------:R-:W2:Y:S02]  /*17da0*/  @!P0 LDG.E R7, [R2.64] ;  /* 0x0000000802078981 */ /* 0x000ea4000c1e1900 */
[----:B--2---:R-:W-:Y:S01]  /*17db0*/  IMAD R0, R7, R6, RZ ;  /* 0x0000000607007224 */ /* 0x004fe200078e02ff */
[----:B------:R-:W-:Y:S05]  /*17dc0*/  BRA.DIV ~URZ, `(.L_x_400) ;  /* 0x000039227f007947 */ /* 0x000fea000b800000 */
[----:B------:R1:W2:Y:S02]  /*17dd0*/  SHFL.UP PT, R2, R0, 0x1, RZ ;  /* 0x0420000000027989 */ /* 0x0002a400000e00ff */
.L_x_470:
        /* <DEDUP_REMOVED lines=16> */
.L_x_471:
[----:B--2---:R-:W-:-:S05]  /*17ee0*/  IMAD R0, R0, c[0x0][0x538], RZ ;  /* 0x00014e0000007a24 */ /* 0x004fca00078e02ff */
[----:B------:R-:W-:-:S04]  /*17ef0*/  IADD3 R8, R0, R8, RZ ;  /* 0x0000000800087210 */ /* 0x000fc80007ffe0ff */
[----:B------:R-:W-:-:S13]  /*17f00*/  ISETP.GT.AND P0, PT, R8, R9, PT ;  /* 0x000000090800720c */ /* 0x000fda0003f04270 */
[----:B-1----:R-:W-:Y:S05]  /*17f10*/  @!P0 BRA `(.L_x_402) ;  /* 0xfffffdb000008947 */ /* 0x002fea000383ffff */
.L_x_398:
[----:B------:R-:W-:-:S05]  /*17f20*/  IADD3 R11, -R0, R8, RZ ;  /* 0x00000008000b7210 */ /* 0x000fca0007ffe1ff */
[----:B------:R-:W-:-:S05]  /*17f30*/  IMAD R0, R4, c[0x0][0x538], R11 ;  /* 0x00014e0004007a24 */ /* 0x000fca00078e020b */
[----:B------:R-:W-:Y:S01]  /*17f40*/  ISETP.GT.AND P0, PT, R0, R9, PT ;  /* 0x000000090000720c */ /* 0x000fe20003f04270 */
[----:B------:R-:W-:-:S12]  /*17f50*/  BRA.DIV ~URZ, `(.L_x_403) ;  /* 0x000039927f007947 */ /* 0x000fd8000b800000 */
[----:B------:R-:W-:-:S04]  /*17f60*/  VOTE.ANY R0, PT, !P0 ;  /* 0x0000000000007806 */ /* 0x000fc800040e0100 */
.L_x_472:
[----:B------:R1:W2:Y:S01]  /*17f70*/  POPC R10, R0 ;  /* 0x00000000000a7309 */ /* 0x0002a20000000000 */
[----:B------:R-:W-:Y:S05]  /*17f80*/  BRA.DIV ~URZ, `(.L_x_404) ;  /* 0x000039a27f007947 */ /* 0x000fea000b800000 */
[----:B--2---:R2:W4:Y:S04]  /*17f90*/  SHFL.IDX PT, R8, R6, R10, 0x1f ;  /* 0x00001f0a06087589 */ /* 0x00452800000e0000 */
[----:B------:R2:W1:Y:S02]  /*17fa0*/  SHFL.IDX PT, R7, R7, R10, 0x1f ;  /* 0x00001f0a07077589 */ /* 0x00046400000e0000 */
.L_x_473:
[----:B------:R-:W-:Y:S01]  /*17fb0*/  ISETP.NE.AND P0, PT, R0, RZ, PT ;  /* 0x000000ff0000720c */ /* 0x000fe20003f05270 */
[----:B------:R-:W-:-:S12]  /*17fc0*/  BSSY B0, `(.L_x_405) ;  /* 0x0000005000007945 */ /* 0x000fd80003800000 */
[----:B------:R-:W-:Y:S05]  /*17fd0*/  @!P0 BRA `(.L_x_406) ;  /* 0x0000003000008947 */ /* 0x000fea0003800000 */
[----:B-1----:R-:W-:Y:S01]  /*17fe0*/  IADD3 R0, R10, -0x1, RZ ;  /* 0xffffffff0a007810 */ /* 0x002fe20007ffe0ff */
[----:B------:R-:W-:Y:S05]  /*17ff0*/  BRA.DIV ~URZ, `(.L_x_407) ;  /* 0x00003a027f007947 */ /* 0x000fea000b800000 */
[----:B------:R1:W2:Y:S02]  /*18000*/  SHFL.IDX PT, R12, R4, R0, 0x1f ;  /* 0x00001f00040c7589 */ /* 0x0002a400000e0000 */
.L_x_406:
[----:B------:R-:W-:Y:S05]  /*18010*/  BSYNC B0 ;  /* 0x0000000000007941 */ /* 0x000fea0003800000 */
.L_x_405:
[----:B--2---:R-:W-:Y:S01]  /*18020*/  IMAD R6, R12, c[0x0][0x538], R11 ;  /* 0x00014e000c067a24 */ /* 0x004fe200078e020b */
[----:B----4-:R-:W-:Y:S02]  /*18030*/  IABS R2, R8 ;  /* 0x0000000800027213 */ /* 0x010fe40000000000 */
[----:B-1----:R-:W-:Y:S01]  /*18040*/  IABS R3, R7 ;  /* 0x0000000700037213 */ /* 0x002fe20000000000 */
[----:B------:R-:W-:Y:S01]  /*18050*/  IMAD.IADD R9, R9, 0x1, -R6 ;  /* 0x0000000109097824 */ /* 0x000fe200078e0a06 */
[----:B------:R1:W-:Y:S01]  /*18060*/  STL [R1+0x28], R6 ;  /* 0x0000280601007387 */ /* 0x0003e20000100800 */
[----:B---3--:R-:W2:Y:S03]  /*18070*/  I2F.RP R4, R2 ;  /* 0x0000000200047306 */ /* 0x008ea60000209400 */
[----:B------:R-:W3:Y:S05]  /*18080*/  LDL.LU R14, [R1+0x34] ;  /* 0x00003400010e7983 */ /* 0x000eea0000300800 */
[----:B--2---:R-:W2:Y:S02]  /*18090*/  MUFU.RCP R4, R4 ;  /* 0x0000000400047308 */ /* 0x004ea40000001000 */
[----:B--2---:R-:W-:-:S06]  /*180a0*/  IADD3 R4, R4, 0xffffffe, RZ ;  /* 0x0ffffffe04047810 */ /* 0x004fcc0007ffe0ff */
[----:B------:R-:W2:Y:S01]  /*180b0*/  F2I.FTZ.U32.TRUNC.NTZ R5, R4 ;  /* 0x0000000400057305 */ /* 0x000ea2000021f000 */
[----:B-1----:R-:W-:Y:S02]  /*180c0*/  MOV R6, R3 ;  /* 0x0000000300067202 */ /* 0x002fe40000000f00 */
[----:B------:R-:W-:Y:S01]  /*180d0*/  IABS R11, R9 ;  /* 0x00000009000b7213 */ /* 0x000fe20000000000 */
[----:B--2---:R-:W-:-:S04]  /*180e0*/  IMAD.MOV R0, RZ, RZ, -R5 ;  /* 0x000000ffff007224 */ /* 0x004fc800078e0a05 */
[----:B------:R-:W-:Y:S01]  /*180f0*/  IMAD.MOV.U32 R4, RZ, RZ, R0 ;  /* 0x000000ffff047224 */ /* 0x000fe200078e0000 */
[----:B------:R-:W-:-:S03]  /*18100*/  IABS R0, R8 ;  /* 0x0000000800007213 */ /* 0x000fc60000000000 */
[----:B------:R-:W-:Y:S02]  /*18110*/  IMAD R3, R4, R2, RZ ;  /* 0x0000000204037224 */ /* 0x000fe400078e02ff */
[----:B------:R-:W-:Y:S01]  /*18120*/  IMAD.MOV.U32 R4, RZ, RZ, RZ ;  /* 0x000000ffff047224 */ /* 0x000fe200078e00ff */
[----:B------:R-:W1:Y:S01]  /*18130*/  I2F.RP R12, R6 ;  /* 0x00000006000c7306 */ /* 0x000e620000209400 */
[----:B------:R-:W-:Y:S02]  /*18140*/  IMAD.MOV R0, RZ, RZ, -R0 ;  /* 0x000000ffff007224 */ /* 0x000fe400078e0a00 */
[----:B------:R-:W-:-:S04]  /*18150*/  IMAD.HI.U32 R5, R5, R3, R4 ;  /* 0x0000000305057227 */ /* 0x000fc800078e0004 */
[----:B------:R-:W-:Y:S01]  /*18160*/  IMAD.MOV.U32 R3, RZ, RZ, R11 ;  /* 0x000000ffff037224 */ /* 0x000fe200078e000b */
[----:B------:R-:W-:-:S03]  /*18170*/  MOV R4, R0 ;  /* 0x0000000000047202 */ /* 0x000fc60000000f00 */
[----:B------:R-:W-:-:S04]  /*18180*/  IMAD.HI.U32 R0, R5, R3, RZ ;  /* 0x0000000305007227 */ /* 0x000fc800078e00ff */
[----:B------:R-:W-:Y:S02]  /*18190*/  IMAD R3, R0, R4, R3 ;  /* 0x0000000400037224 */ /* 0x000fe400078e0203 */
[----:B-1----:R-:W1:Y:S03]  /*181a0*/  MUFU.RCP R4, R12 ;  /* 0x0000000c00047308 */ /* 0x002e660000001000 */
[----:B------:R-:W-:-:S13]  /*181b0*/  ISETP.GT.U32.AND P0, PT, R2, R3, PT ;  /* 0x000000030200720c */ /* 0x000fda0003f04070 */
[----:B------:R-:W-:Y:S01]  /*181c0*/  @!P0 IMAD.IADD R3, R3, 0x1, -R2 ;  /* 0x0000000103038824 */ /* 0x000fe200078e0a02 */
[----:B-1----:R-:W-:-:S04]  /*181d0*/  IADD3 R4, R4, 0xffffffe, RZ ;  /* 0x0ffffffe04047810 */ /* 0x002fc80007ffe0ff */
[----:B------:R-:W-:Y:S02]  /*181e0*/  ISETP.GE.U32.AND P2, PT, R3, R2, PT ;  /* 0x000000020300720c */ /* 0x000fe40003f46070 */
[----:B------:R-:W1:Y:S01]  /*181f0*/  F2I.FTZ.U32.TRUNC.NTZ R3, R4 ;  /* 0x0000000400037305 */ /* 0x000e62000021f000 */
[----:B------:R-:W-:Y:S02]  /*18200*/  LOP3.LUT R2, R9, R8, RZ, 0x3c, !PT ;  /* 0x0000000809027212 */ /* 0x000fe400078e3cff */
[----:B------:R-:W-:Y:S02]  /*18210*/  @!P0 IADD3 R0, R0, 0x1, RZ ;  /* 0x0000000100008810 */ /* 0x000fe40007ffe0ff */
[----:B------:R-:W-:Y:S02]  /*18220*/  ISETP.GE.AND P1, PT, R2, RZ, PT ;  /* 0x000000ff0200720c */ /* 0x000fe40003f26270 */
[----:B------:R-:W-:-:S04]  /*18230*/  ISETP.NE.AND P0, PT, R8, RZ, PT ;  /* 0x000000ff0800720c */ /* 0x000fc80003f05270 */
[----:B------:R-:W-:Y:S01]  /*18240*/  @P2 IADD3 R0, R0, 0x1, RZ ;  /* 0x0000000100002810 */ /* 0x000fe20007ffe0ff */
[----:B-1----:R-:W-:-:S06]  /*18250*/  IMAD.MOV R2, RZ, RZ, -R3 ;  /* 0x000000ffff027224 */ /* 0x002fcc00078e0a03 */
[----:B------:R-:W-:Y:S01]  /*18260*/  @!P1 IMAD.MOV R0, RZ, RZ, -R0 ;  /* 0x000000ffff009224 */ /* 0x000fe200078e0a00 */
[----:B------:R-:W-:Y:S02]  /*18270*/  MOV R4, R2 ;  /* 0x0000000200047202 */ /* 0x000fe40000000f00 */
[----:B------:R-:W-:Y:S02]  /*18280*/  IABS R2, R7 ;  /* 0x0000000700027213 */ /* 0x000fe40000000000 */
[----:B------:R-:W-:Y:S01]  /*18290*/  @!P0 LOP3.LUT R0, RZ, R8, RZ, 0x33, !PT ;  /* 0x00000008ff008212 */ /* 0x000fe200078e33ff */
[----:B------:R-:W-:Y:S02]  /*182a0*/  IMAD R4, R4, R6, RZ ;  /* 0x0000000604047224 */ /* 0x000fe400078e02ff */
[----:B------:R-:W-:Y:S01]  /*182b0*/  IMAD.MOV R5, RZ, RZ, -R2 ;  /* 0x000000ffff057224 */ /* 0x000fe200078e0a02 */
[----:B------:R-:W-:Y:S01]  /*182c0*/  IABS R11, R0 ;  /* 0x00000000000b7213 */ /* 0x000fe20000000000 */
[----:B------:R-:W-:-:S04]  /*182d0*/  IMAD.MOV.U32 R2, RZ, RZ, RZ ;  /* 0x000000ffff027224 */ /* 0x000fc800078e00ff */
        /* <DEDUP_REMOVED lines=26> */
.L_x_399:
[----:B------:R-:W-:Y:S01]  /*18480*/  MOV R0, c[0x0][0x53c] ;  /* 0x00014f0000007a02 */ /* 0x000fe20000000f00 */
[----:B------:R1:W-:Y:S04]  /*18490*/  STL [R1+0x28], R9 ;  /* 0x0000280901007387 */ /* 0x0003e80000100800 */
[----:B------:R1:W-:Y:S04]  /*184a0*/  STL [R1+0x2c], RZ ;  /* 0x00002cff01007387 */ /* 0x0003e80000100800 */
[----:B------:R1:W-:Y:S04]  /*184b0*/  STL [R1+0x30], RZ ;  /* 0x000030ff01007387 */ /* 0x0003e80000100800 */
[----:B------:R1:W-:Y:S02]  /*184c0*/  STL [R1+0x34], R0 ;  /* 0x0000340001007387 */ /* 0x0003e40000100800 */
.L_x_408:
[----:B------:R-:W-:Y:S05]  /*184d0*/  BSYNC B1 ;  /* 0x0000000000017941 */ /* 0x000fea0003800000 */
.L_x_397:
        /* <DEDUP_REMOVED lines=9> */
.L_x_392:
[----:B-1----:R-:W3:Y:S02]  /*18570*/  LDL R0, [R1+0x34] ;  /* 0x0000340001007983 */ /* 0x002ee40000100800 */
[----:B---3--:R-:W-:-:S13]  /*18580*/  ISETP.GE.AND P0, PT, R0, c[0x0][0x53c], PT ;  /* 0x00014f0000007a0c */ /* 0x008fda0003f06270 */
[----:B--2-4-:R-:W-:Y:S01]  /*18590*/  @P0 CALL.REL.NOINC `(.L_x_409) ;  /* 0x0000001000000944 */ /* 0x014fe20003c00000 */
[----:B------:R-:W-:Y:S05]  /*185a0*/  BRA `(.L_x_410) ;  /* 0xfffe94c000007947 */ /* 0x000fea000383ffff */
.L_x_409:
[----:B------:R-:W-:Y:S05]  /*185b0*/  EXIT ;  /* 0x000000000000794d */ /* 0x000fea0003800000 */
.L_x_222:
[----:B------:R-:W-:Y:S01]  /*185c0*/  IMAD.MOV.U32 R0, RZ, RZ, R5 ;  /* 0x000000ffff007224 */ /* 0x000fe200078e0005 */
[----:B------:R-:W-:Y:S02]  /*185d0*/  MOV R2, 0x1 ;  /* 0x0000000100027802 */ /* 0x000fe40000000f00 */
[----:B------:R-:W-:Y:S02]  /*185e0*/  MOV R3, 0x18600 ;  /* 0x0001860000037802 */ /* 0x000fe40000000f00 */
[----:B------:R-:W-:Y:S05]  /*185f0*/  CALL.REL.NOINC `($__internal_6_$__cuda_sm70_shflsync_up_p) ;  /* 0x0000352000007944 */ /* 0x000fea0003c00000 */
[----:B------:R-:W-:Y:S01]  /*18600*/  MOV R0, R4 ;  /* 0x0000000400007202 */ /* 0x000fe20000000f00 */
[----:B------:R-:W-:Y:S05]  /*18610*/  BRA `(.L_x_411) ;  /* 0xfffe7e5000007947 */ /* 0x000fea000383ffff */
.L_x_223:
[----:B------:R-:W-:Y:S01]  /*18620*/  IMAD.MOV.U32 R0, RZ, RZ, R5 ;  /* 0x000000ffff007224 */ /* 0x000fe200078e0005 */
[----:B------:R-:W-:Y:S02]  /*18630*/  MOV R2, 0x2 ;  /* 0x0000000200027802 */ /* 0x000fe40000000f00 */
[----:B------:R-:W-:Y:S02]  /*18640*/  MOV R3, 0x18660 ;  /* 0x0001866000037802 */ /* 0x000fe40000000f00 */
[----:B------:R-:W-:Y:S05]  /*18650*/  CALL.REL.NOINC `($__internal_6_$__cuda_sm70_shflsync_up_p) ;  /* 0x000034c000007944 */ /* 0x000fea0003c00000 */
[----:B------:R-:W-:Y:S01]  /*18660*/  SEL R0, R4, RZ, P4 ;  /* 0x000000ff04007207 */ /* 0x000fe20002000000 */
[----:B------:R-:W-:Y:S01]  /*18670*/  IMAD.MOV.U32 R2, RZ, RZ, 0x4 ;  /* 0x00000004ff027424 */ /* 0x000fe200078e00ff */
[----:B------:R-:W-:-:S03]  /*18680*/  MOV R3, 0x186b0 ;  /* 0x000186b000037802 */ /* 0x000fc60000000f00 */
[----:B------:R-:W-:Y:S02]  /*18690*/  IMAD.IADD R0, R5, 0x1, R0 ;  /* 0x0000000105007824 */ /* 0x000fe400078e0200 */
        /* <DEDUP_REMOVED lines=13> */
[----:B------:R-:W-:Y:S02]  /*18770*/  MOV R3, 0x1f ;  /* 0x0000001f00037802 */ /* 0x000fe40000000f00 */
[----:B------:R-:W-:Y:S01]  /*18780*/  MOV R2, 0x187c0 ;  /* 0x000187c000027802 */ /* 0x000fe20000000f00 */
[----:B------:R-:W-:-:S04]  /*18790*/  IMAD.IADD R4, R0, 0x1, R4 ;  /* 0x0000000100047824 */ /* 0x000fc800078e0204 */
[----:B------:R-:W-:Y:S02]  /*187a0*/  IMAD.MOV.U32 R56, RZ, RZ, R4 ;  /* 0x000000ffff387224 */ /* 0x000fe400078e0004 */
[----:B------:R-:W-:Y:S05]  /*187b0*/  CALL.REL.NOINC `($__internal_5_$__cuda_sm70_shflsync_idx_p) ;  /* 0x0000331000007944 */ /* 0x000fea0003c00000 */
[----:B------:R-:W-:Y:S01]  /*187c0*/  MOV R0, R58 ;  /* 0x0000003a00007202 */ /* 0x000fe20000000f00 */
[----:B------:R-:W-:Y:S05]  /*187d0*/  BRA `(.L_x_412) ;  /* 0xfffe7d9000007947 */ /* 0x000fea000383ffff */
.L_x_225:
[----:B------:R-:W-:Y:S02]  /*187e0*/  SEL R0, RZ, 0x1, P0 ;  /* 0x00000001ff007807 */ /* 0x000fe40000000000 */
[----:B------:R-:W-:Y:S02]  /*187f0*/  MOV R2, 0x18810 ;  /* 0x0001881000027802 */ /* 0x000fe40000000f00 */
[----:B------:R-:W-:Y:S05]  /*18800*/  CALL.REL.NOINC `($__internal_7_$__cuda_sm70_votesync_ballot) ;  /* 0x0000338000007944 */ /* 0x000fea0003c00000 */
[----:B------:R-:W-:Y:S05]  /*18810*/  BRA `(.L_x_413) ;  /* 0xfffe7de000007947 */ /* 0x000fea000383ffff */
.L_x_226:
[----:B------:R-:W-:Y:S01]  /*18820*/  IMAD.MOV.U32 R56, RZ, RZ, R8 ;  /* 0x000000ffff387224 */ /* 0x000fe200078e0008 */
[----:B--2---:R-:W-:Y:S01]  /*18830*/  MOV R47, R13 ;  /* 0x0000000d002f7202 */ /* 0x004fe20000000f00 */
[----:B------:R-:W-:Y:S01]  /*18840*/  IMAD.MOV.U32 R3, RZ, RZ, 0x1f ;  /* 0x0000001fff037424 */ /* 0x000fe200078e00ff */
[----:B------:R-:W-:Y:S02]  /*18850*/  MOV R2, 0x18870 ;  /* 0x0001887000027802 */ /* 0x000fe40000000f00 */
[----:B-1----:R-:W-:Y:S05]  /*18860*/  CALL.REL.NOINC `($__internal_5_$__cuda_sm70_shflsync_idx_p) ;  /* 0x0000326000007944 */ /* 0x002fea0003c00000 */
[----:B------:R-:W-:Y:S01]  /*18870*/  IMAD.MOV.U32 R11, RZ, RZ, R58 ;  /* 0x000000ffff0b7224 */ /* 0x000fe200078e003a */
[----:B------:R-:W-:Y:S01]  /*18880*/  MOV R56, R7 ;  /* 0x0000000700387202 */ /* 0x000fe20000000f00 */
[----:B------:R-:W-:Y:S01]  /*18890*/  IMAD.MOV.U32 R6, RZ, RZ, RZ ;  /* 0x000000ffff067224 */ /* 0x000fe200078e00ff */
[----:B------:R-:W-:Y:S01]  /*188a0*/  MOV R47, R13 ;  /* 0x0000000d002f7202 */ /* 0x000fe20000000f00 */
[----:B------:R-:W-:Y:S01]  /*188b0*/  IMAD.MOV.U32 R3, RZ, RZ, 0x1f ;  /* 0x0000001fff037424 */ /* 0x000fe200078e00ff */
[----:B------:R-:W-:-:S02]  /*188c0*/  MOV R2, 0x188e0 ;  /* 0x000188e000027802 */ /* 0x000fc40000000f00 */
[----:B------:R-:W-:Y:S05]  /*188d0*/  CALL.REL.NOINC `($__internal_5_$__cuda_sm70_shflsync_idx_p) ;  /* 0x000031f000007944 */ /* 0x000fea0003c00000 */
[----:B------:R-:W-:Y:S01]  /*188e0*/  MOV R10, R58 ;  /* 0x0000003a000a7202 */ /* 0x000fe20000000f00 */
[----:B------:R-:W-:Y:S05]  /*188f0*/  BRA `(.L_x_414) ;  /* 0xfffe7d5000007947 */ /* 0x000fea000383ffff */
.L_x_229:
[----:B------:R-:W-:Y:S01]  /*18900*/  IMAD.MOV.U32 R56, RZ, RZ, R4 ;  /* 0x000000ffff387224 */ /* 0x000fe200078e0004 */
[----:B------:R-:W-:-:S02]  /*18910*/  MOV R3, 0x1f ;  /* 0x0000001f00037802 */ /* 0x000fc40000000f00 */
[----:B------:R-:W-:Y:S02]  /*18920*/  MOV R2, 0x18940 ;  /* 0x0001894000027802 */ /* 0x000fe40000000f00 */
[----:B-1234-:R-:W-:Y:S05]  /*18930*/  CALL.REL.NOINC `($__internal_5_$__cuda_sm70_shflsync_idx_p) ;  /* 0x0000319000007944 */ /* 0x01efea0003c00000 */
[----:B------:R-:W-:Y:S01]  /*18940*/  MOV R6, R58 ;  /* 0x0000003a00067202 */ /* 0x000fe20000000f00 */
[----:B------:R-:W-:Y:S05]  /*18950*/  BRA `(.L_x_228) ;  /* 0xfffe7d5000007947 */ /* 0x000fea000383ffff */
.L_x_275:
[----:B------:R-:W-:Y:S01]  /*18960*/  IMAD.MOV.U32 R56, RZ, RZ, R5 ;  /* 0x000000ffff387224 */ /* 0x000fe200078e0005 */
[----:B------:R-:W-:Y:S01]  /*18970*/  MOV R47, RZ ;  /* 0x000000ff002f7202 */ /* 0x000fe20000000f00 */
[----:B------:R-:W-:Y:S01]  /*18980*/  IMAD.MOV.U32 R3, RZ, RZ, 0x181f ;  /* 0x0000181fff037424 */ /* 0x000fe200078e00ff */
[----:B------:R-:W-:Y:S02]  /*18990*/  MOV R2, 0x189b0 ;  /* 0x000189b000027802 */ /* 0x000fe40000000f00 */
[----:B-----5:R-:W-:Y:S05]  /*189a0*/  CALL.REL.NOINC `($__internal_5_$__cuda_sm70_shflsync_idx_p) ;  /* 0x0000312000007944 */ /* 0x020fea0003c00000 */
[----:B------:R-:W-:Y:S01]  /*189b0*/  MOV R7, R58 ;  /* 0x0000003a00077202 */ /* 0x000fe20000000f00 */
[----:B------:R-:W-:Y:S05]  /*189c0*/  BRA `(.L_x_415) ;  /* 0xfffefa9000007947 */ /* 0x000fea000383ffff */
.L_x_276:
[----:B------:R-:W-:Y:S01]  /*189d0*/  IMAD.MOV.U32 R56, RZ, RZ, R6 ;  /* 0x000000ffff387224 */ /* 0x000fe200078e0006 */
[----:B------:R-:W-:Y:S01]  /*189e0*/  MOV R47, RZ ;  /* 0x000000ff002f7202 */ /* 0x000fe20000000f00 */
[----:B------:R-:W-:Y:S01]  /*189f0*/  IMAD.MOV.U32 R3, RZ, RZ, 0x181f ;  /* 0x0000181fff037424 */ /* 0x000fe200078e00ff */
[----:B------:R-:W-:Y:S02]  /*18a00*/  MOV R2, 0x18a20 ;  /* 0x00018a2000027802 */ /* 0x000fe40000000f00 */
[----:B-12--5:R-:W-:Y:S05]  /*18a10*/  CALL.REL.NOINC `($__internal_5_$__cuda_sm70_shflsync_idx_p) ;  /* 0x000030b000007944 */ /* 0x026fea0003c00000 */
[----:B------:R-:W-:Y:S01]  /*18a20*/  MOV R2, R58 ;  /* 0x0000003a00027202 */ /* 0x000fe20000000f00 */
[----:B------:R-:W-:Y:S05]  /*18a30*/  BRA `(.L_x_416) ;  /* 0xfffefa4000007947 */ /* 0x000fea000383ffff */
.L_x_279:
[----:B------:R-:W-:Y:S01]  /*18a40*/  IMAD.MOV.U32 R56, RZ, RZ, R5 ;  /* 0x000000ffff387224 */ /* 0x000fe200078e0005 */
[----:B------:R-:W-:Y:S01]  /*18a50*/  MOV R47, 0x1 ;  /* 0x00000001002f7802 */ /* 0x000fe20000000f00 */
[----:B--2---:R-:W-:Y:S01]  /*18a60*/  IMAD.MOV.U32 R3, RZ, RZ, 0x181f ;  /* 0x0000181fff037424 */ /* 0x004fe200078e00ff */
[----:B----4-:R-:W-:-:S02]  /*18a70*/  MOV R2, 0x18a90 ;  /* 0x00018a9000027802 */ /* 0x010fc40000000f00 */
[----:B-1-3-5:R-:W-:Y:S05]  /*18a80*/  CALL.REL.NOINC `($__internal_5_$__cuda_sm70_shflsync_idx_p) ;  /* 0x0000304000007944 */ /* 0x02afea0003c00000 */
[----:B------:R-:W-:Y:S01]  /*18a90*/  IMAD.MOV.U32 R7, RZ, RZ, R58 ;  /* 0x000000ffff077224 */ /* 0x000fe200078e003a */
[----:B------:R-:W-:Y:S01]  /*18aa0*/  MOV R47, 0x1 ;  /* 0x00000001002f7802 */ /* 0x000fe20000000f00 */
[----:B------:R-:W-:Y:S01]  /*18ab0*/  IMAD.MOV.U32 R56, RZ, RZ, R6 ;  /* 0x000000ffff387224 */ /* 0x000fe200078e0006 */
[----:B------:R-:W-:-:S02]  /*18ac0*/  MOV R3, 0x181f ;  /* 0x0000181f00037802 */ /* 0x000fc40000000f00 */
[----:B------:R-:W-:Y:S02]  /*18ad0*/  MOV R2, 0x18af0 ;  /* 0x00018af000027802 */ /* 0x000fe40000000f00 */
[----:B------:R-:W-:Y:S05]  /*18ae0*/  CALL.REL.NOINC `($__internal_5_$__cuda_sm70_shflsync_idx_p) ;  /* 0x00002fe000007944 */ /* 0x000fea0003c00000 */
[----:B------:R-:W-:Y:S01]  /*18af0*/  MOV R2, R58 ;  /* 0x0000003a00027202 */ /* 0x000fe20000000f00 */
[----:B------:R-:W-:Y:S05]  /*18b00*/  BRA `(.L_x_417) ;  /* 0xfffefa5000007947 */ /* 0x000fea000383ffff */
.L_x_282:
[----:B------:R-:W-:Y:S01]  /*18b10*/  IMAD.MOV.U32 R56, RZ, RZ, R5 ;  /* 0x000000ffff387224 */ /* 0x000fe200078e0005 */
[----:B------:R-:W-:Y:S01]  /*18b20*/  MOV R47, 0x2 ;  /* 0x00000002002f7802 */ /* 0x000fe20000000f00 */
[----:B-1----:R-:W-:Y:S01]  /*18b30*/  IMAD.MOV.U32 R3, RZ, RZ, 0x181f ;  /* 0x0000181fff037424 */ /* 0x002fe200078e00ff */
[----:B----4-:R-:W-:Y:S02]  /*18b40*/  MOV R2, 0x18b60 ;  /* 0x00018b6000027802 */ /* 0x010fe40000000f00 */
[----:B--23-5:R-:W-:Y:S05]  /*18b50*/  CALL.REL.NOINC `($__internal_5_$__cuda_sm70_shflsync_idx_p) ;  /* 0x00002f7000007944 */ /* 0x02cfea0003c00000 */
[----:B------:R-:W-:Y:S01]  /*18b60*/  MOV R7, R58 ;  /* 0x0000003a00077202 */ /* 0x000fe20000000f00 */
[----:B------:R-:W-:Y:S05]  /*18b70*/  BRA `(.L_x_418) ;  /* 0xfffefab000007947 */ /* 0x000fea000383ffff */
.L_x_283:
[----:B------:R-:W-:Y:S01]  /*18b80*/  IMAD.MOV.U32 R56, RZ, RZ, R6 ;  /* 0x000000ffff387224 */ /* 0x000fe200078e0006 */
[----:B------:R-:W-:Y:S01]  /*18b90*/  MOV R47, 0x2 ;  /* 0x00000002002f7802 */ /* 0x000fe20000000f00 */
[----:B------:R-:W-:Y:S01]  /*18ba0*/  IMAD.MOV.U32 R3, RZ, RZ, 0x181f ;  /* 0x0000181fff037424 */ /* 0x000fe200078e00ff */
[----:B----4-:R-:W-:Y:S02]  /*18bb0*/  MOV R2, 0x18bd0 ;  /* 0x00018bd000027802 */ /* 0x010fe40000000f00 */
[----:B-123-5:R-:W-:Y:S05]  /*18bc0*/  CALL.REL.NOINC `($__internal_5_$__cuda_sm70_shflsync_idx_p) ;  /* 0x00002f0000007944 */ /* 0x02efea0003c00000 */
[----:B------:R-:W-:Y:S01]  /*18bd0*/  MOV R2, R58 ;  /* 0x0000003a00027202 */ /* 0x000fe20000000f00 */
[----:B------:R-:W-:Y:S05]  /*18be0*/  BRA `(.L_x_419) ;  /* 0xfffefa6000007947 */ /* 0x000fea000383ffff */
.L_x_286:
[----:B------:R-:W-:Y:S01]  /*18bf0*/  IMAD.MOV.U32 R56, RZ, RZ, R5 ;  /* 0x000000ffff387224 */ /* 0x000fe200078e0005 */
[----:B------:R-:W-:Y:S01]  /*18c00*/  MOV R47, 0x3 ;  /* 0x00000003002f7802 */ /* 0x000fe20000000f00 */
[----:B-1----:R-:W-:Y:S01]  /*18c10*/  IMAD.MOV.U32 R3, RZ, RZ, 0x181f ;  /* 0x0000181fff037424 */ /* 0x002fe200078e00ff */
[----:B------:R-:W-:-:S02]  /*18c20*/  MOV R2, 0x18c40 ;  /* 0x00018c4000027802 */ /* 0x000fc40000000f00 */
[----:B--2345:R-:W-:Y:S05]  /*18c30*/  CALL.REL.NOINC `($__internal_5_$__cuda_sm70_shflsync_idx_p) ;  /* 0x00002e9000007944 */ /* 0x03cfea0003c00000 */
        /* <DEDUP_REMOVED lines=8> */
.L_x_289:
[----:B------:R-:W-:Y:S01]  /*18cc0*/  IMAD.MOV.U32 R56, RZ, RZ, R5 ;  /* 0x000000ffff387224 */ /* 0x000fe200078e0005 */
[----:B------:R-:W-:Y:S01]  /*18cd0*/  MOV R47, 0x4 ;  /* 0x00000004002f7802 */ /* 0x000fe20000000f00 */
[----:B-1----:R-:W-:Y:S01]  /*18ce0*/  IMAD.MOV.U32 R3, RZ, RZ, 0x181f ;  /* 0x0000181fff037424 */ /* 0x002fe200078e00ff */
[----:B------:R-:W-:Y:S02]  /*18cf0*/  MOV R2, 0x18d10 ;  /* 0x00018d1000027802 */ /* 0x000fe40000000f00 */
[----:B--2345:R-:W-:Y:S05]  /*18d00*/  CALL.REL.NOINC `($__internal_5_$__cuda_sm70_shflsync_idx_p) ;  /* 0x00002dc000007944 */ /* 0x03cfea0003c00000 */
[----:B------:R-:W-:Y:S01]  /*18d10*/  MOV R7, R58 ;  /* 0x0000003a00077202 */ /* 0x000fe20000000f00 */
[----:B------:R-:W-:Y:S05]  /*18d20*/  BRA `(.L_x_421) ;  /* 0xfffefad000007947 */ /* 0x000fea000383ffff */
.L_x_290:
[----:B------:R-:W-:Y:S01]  /*18d30*/  IMAD.MOV.U32 R56, RZ, RZ, R6 ;  /* 0x000000ffff387224 */ /* 0x000fe200078e0006 */
[----:B------:R-:W-:Y:S01]  /*18d40*/  MOV R47, 0x4 ;  /* 0x00000004002f7802 */ /* 0x000fe20000000f00 */
[----:B-1----:R-:W-:Y:S01]  /*18d50*/  IMAD.MOV.U32 R3, RZ, RZ, 0x181f ;  /* 0x0000181fff037424 */ /* 0x002fe200078e00ff */
[----:B------:R-:W-:Y:S02]  /*18d60*/  MOV R2, 0x18d80 ;  /* 0x00018d8000027802 */ /* 0x000fe40000000f00 */
[----:B--2345:R-:W-:Y:S05]  /*18d70*/  CALL.REL.NOINC `($__internal_5_$__cuda_sm70_shflsync_idx_p) ;  /* 0x00002d5000007944 */ /* 0x03cfea0003c00000 */
[----:B------:R-:W-:Y:S01]  /*18d80*/  MOV R2, R58 ;  /* 0x0000003a00027202 */ /* 0x000fe20000000f00 */
[----:B------:R-:W-:Y:S05]  /*18d90*/  BRA `(.L_x_422) ;  /* 0xfffefa8000007947 */ /* 0x000fea000383ffff */
.L_x_293:
[----:B------:R-:W-:Y:S01]  /*18da0*/  IMAD.MOV.U32 R56, RZ, RZ, R5 ;  /* 0x000000ffff387224 */ /* 0x000fe200078e0005 */
[----:B------:R-:W-:Y:S01]  /*18db0*/  MOV R47, 0x5 ;  /* 0x00000005002f7802 */ /* 0x000fe20000000f00 */
[----:B--2---:R-:W-:Y:S01]  /*18dc0*/  IMAD.MOV.U32 R3, RZ, RZ, 0x181f ;  /* 0x0000181fff037424 */ /* 0x004fe200078e00ff */
[----:B---3--:R-:W-:-:S02]  /*18dd0*/  MOV R2, 0x18df0 ;  /* 0x00018df000027802 */ /* 0x008fc40000000f00 */
[----:B-1--45:R-:W-:Y:S05]  /*18de0*/  CALL.REL.NOINC `($__internal_5_$__cuda_sm70_shflsync_idx_p) ;  /* 0x00002ce000007944 */ /* 0x032fea0003c00000 */
        /* <DEDUP_REMOVED lines=8> */
.L_x_296:
[----:B------:R-:W-:Y:S01]  /*18e70*/  IMAD.MOV.U32 R56, RZ, RZ, R5 ;  /* 0x000000ffff387224 */ /* 0x000fe200078e0005 */
[----:B------:R-:W-:Y:S01]  /*18e80*/  MOV R47, 0x6 ;  /* 0x00000006002f7802 */ /* 0x000fe20000000f00 */
[----:B-1----:R-:W-:Y:S01]  /*18e90*/  IMAD.MOV.U32 R3, RZ, RZ, 0x181f ;  /* 0x0000181fff037424 */ /* 0x002fe200078e00ff */
[----:B---3--:R-:W-:Y:S02]  /*18ea0*/  MOV R2, 0x18ec0 ;  /* 0x00018ec000027802 */ /* 0x008fe40000000f00 */
[----:B--2-45:R-:W-:Y:S05]  /*18eb0*/  CALL.REL.NOINC `($__internal_5_$__cuda_sm70_shflsync_idx_p) ;  /* 0x00002c1000007944 */ /* 0x034fea0003c00000 */
[----:B------:R-:W-:Y:S01]  /*18ec0*/  MOV R7, R58 ;  /* 0x0000003a00077202 */ /* 0x000fe20000000f00 */
[----:B------:R-:W-:Y:S05]  /*18ed0*/  BRA `(.L_x_424) ;  /* 0xfffefaf000007947 */ /* 0x000fea000383ffff */
.L_x_297:
[----:B------:R-:W-:Y:S01]  /*18ee0*/  IMAD.MOV.U32 R56, RZ, RZ, R6 ;  /* 0x000000ffff387224 */ /* 0x000fe200078e0006 */
[----:B------:R-:W-:Y:S01]  /*18ef0*/  MOV R47, 0x6 ;  /* 0x00000006002f7802 */ /* 0x000fe20000000f00 */
[----:B------:R-:W-:Y:S01]  /*18f00*/  IMAD.MOV.U32 R3, RZ, RZ, 0x181f ;  /* 0x0000181fff037424 */ /* 0x000fe200078e00ff */
[----:B---3--:R-:W-:Y:S02]  /*18f10*/  MOV R2, 0x18f30 ;  /* 0x00018f3000027802 */ /* 0x008fe40000000f00 */
[----:B-12-45:R-:W-:Y:S05]  /*18f20*/  CALL.REL.NOINC `($__internal_5_$__cuda_sm70_shflsync_idx_p) ;  /* 0x00002ba000007944 */ /* 0x036fea0003c00000 */
[----:B------:R-:W-:Y:S01]  /*18f30*/  MOV R2, R58 ;  /* 0x0000003a00027202 */ /* 0x000fe20000000f00 */
[----:B------:R-:W-:Y:S05]  /*18f40*/  BRA `(.L_x_425) ;  /* 0xfffefaa000007947 */ /* 0x000fea000383ffff */
.L_x_300:
        /* <DEDUP_REMOVED lines=13> */
.L_x_333:
[----:B------:R-:W-:Y:S01]  /*19020*/  IMAD.MOV.U32 R56, RZ, RZ, R4 ;  /* 0x000000ffff387224 */ /* 0x000fe200078e0004 */
[----:B------:R-:W-:Y:S01]  /*19030*/  MOV R47, RZ ;  /* 0x000000ff002f7202 */ /* 0x000fe20000000f00 */
[----:B------:R-:W-:Y:S01]  /*19040*/  IMAD.MOV.U32 R3, RZ, RZ, 0x181f ;  /* 0x0000181fff037424 */ /* 0x000fe200078e00ff */
[----:B------:R-:W-:Y:S02]  /*19050*/  MOV R2, 0x19070 ;  /* 0x0001907000027802 */ /* 0x000fe40000000f00 */
[----:B------:R-:W-:Y:S05]  /*19060*/  CALL.REL.NOINC `($__internal_5_$__cuda_sm70_shflsync_idx_p) ;  /* 0x00002a6000007944 */ /* 0x000fea0003c00000 */
[----:B------:R-:W-:Y:S01]  /*19070*/  MOV R11, R58 ;  /* 0x0000003a000b7202 */ /* 0x000fe20000000f00 */
[----:B------:R-:W-:Y:S05]  /*19080*/  BRA `(.L_x_427) ;  /* 0xffff4d2000007947 */ /* 0x000fea000383ffff */
.L_x_334:
[----:B------:R-:W-:Y:S01]  /*19090*/  IMAD.MOV.U32 R56, RZ, RZ, R0 ;  /* 0x000000ffff387224 */ /* 0x000fe200078e0000 */
[----:B------:R-:W-:Y:S01]  /*190a0*/  MOV R47, RZ ;  /* 0x000000ff002f7202 */ /* 0x000fe20000000f00 */
[----:B------:R-:W-:Y:S01]  /*190b0*/  IMAD.MOV.U32 R3, RZ, RZ, 0x181f ;  /* 0x0000181fff037424 */ /* 0x000fe200078e00ff */
[----:B------:R-:W-:Y:S02]  /*190c0*/  MOV R2, 0x190e0 ;  /* 0x000190e000027802 */ /* 0x000fe40000000f00 */
[----:B-12---:R-:W-:Y:S05]  /*190d0*/  CALL.REL.NOINC `($__internal_5_$__cuda_sm70_shflsync_idx_p) ;  /* 0x000029f000007944 */ /* 0x006fea0003c00000 */
        /* <DEDUP_REMOVED lines=12> */
[----:B------:R-:W-:Y:S05]  /*191a0*/  CALL.REL.NOINC `($__internal_5_$__cuda_sm70_shflsync_idx_p) ;  /* 0x0000292000007944 */ /* 0x000fea0003c00000 */
[----:B------:R-:W-:Y:S01]  /*191b0*/  IMAD.MOV.U32 R7, RZ, RZ, R58 ;  /* 0x000000ffff077224 */ /* 0x000fe200078e003a */
[----:B------:R-:W-:Y:S01]  /*191c0*/  MOV R47, 0x1 ;  /* 0x00000001002f7802 */ /* 0x000fe20000000f00 */
[----:B------:R-:W-:Y:S01]  /*191d0*/  IMAD.MOV.U32 R56, RZ, RZ, R0 ;  /* 0x000000ffff387224 */ /* 0x000fe200078e0000 */
[----:B------:R-:W-:Y:S02]  /*191e0*/  MOV R3, 0x181f ;  /* 0x0000181f00037802 */ /* 0x000fe40000000f00 */
[----:B------:R-:W-:Y:S02]  /*191f0*/  MOV R2, 0x19210 ;  /* 0x0001921000027802 */ /* 0x000fe40000000f00 */
[----:B------:R-:W-:Y:S05]  /*19200*/  CALL.REL.NOINC `($__internal_5_$__cuda_sm70_shflsync_idx_p) ;  /* 0x000028c000007944 */ /* 0x000fea0003c00000 */
        /* <DEDUP_REMOVED lines=60> */
[----:B------:R-:W-:Y:S01]  /*195d0*/  MOV R0, R58 ;  /* 0x0000003a00007202 */ /* 0x000fe20000000f00 */
[----:B------:R-:W-:Y:S05]  /*195e0*/  BRA `(.L_x_428) ;  /* 0xffff494000007947 */ /* 0x000fea000383ffff */
.L_x_335:
[----:B------:R-:W-:Y:S02]  /*195f0*/  MOV R0, 0x2 ;  /* 0x0000000200007802 */ /* 0x000fe40000000f00 */
[----:B------:R-:W-:-:S02]  /*19600*/  MOV R2, 0x19620 ;  /* 0x0001962000027802 */ /* 0x000fc40000000f00 */
[----:B------:R-:W-:Y:S05]  /*19610*/  CALL.REL.NOINC `($__internal_4_$__cuda_sm70_shflsync_bfly_p) ;  /* 0x0000245000007944 */ /* 0x000fea0003c00000 */
[----:B------:R-:W-:Y:S01]  /*19620*/  FMNMX.FTZ R4, R4, R0, !PT ;  /* 0x0000000004047209 */ /* 0x000fe20007810000 */
[----:B------:R-:W-:Y:S01]  /*19630*/  IMAD.MOV.U32 R0, RZ, RZ, 0x1 ;  /* 0x00000001ff007424 */ /* 0x000fe200078e00ff */
[----:B------:R-:W-:-:S02]  /*19640*/  MOV R2, 0x19660 ;  /* 0x0001966000027802 */ /* 0x000fc40000000f00 */
[----:B------:R-:W-:Y:S05]  /*19650*/  CALL.REL.NOINC `($__internal_4_$__cuda_sm70_shflsync_bfly_p) ;  /* 0x0000241000007944 */ /* 0x000fea0003c00000 */
[----:B------:R-:W-:Y:S01]  /*19660*/  FMNMX.FTZ R71, R4, R0, !PT ;  /* 0x0000000004477209 */ /* 0x000fe20007810000 */
[----:B------:R-:W-:Y:S01]  /*19670*/  IMAD.MOV.U32 R4, RZ, RZ, R5 ;  /* 0x000000ffff047224 */ /* 0x000fe200078e0005 */
[----:B------:R-:W-:Y:S01]  /*19680*/  MOV R2, 0x196b0 ;  /* 0x000196b000027802 */ /* 0x000fe20000000f00 */
[----:B------:R-:W-:-:S02]  /*19690*/  IMAD.MOV.U32 R0, RZ, RZ, 0x2 ;  /* 0x00000002ff007424 */ /* 0x000fc400078e00ff */
[----:B------:R-:W-:Y:S05]  /*196a0*/  CALL.REL.NOINC `($__internal_4_$__cuda_sm70_shflsync_bfly_p) ;  /* 0x000023c000007944 */ /* 0x000fea0003c00000 */
[----:B------:R-:W-:Y:S01]  /*196b0*/  FMNMX.FTZ R5, R5, R0, !PT ;  /* 0x0000000005057209 */ /* 0x000fe20007810000 */
[----:B------:R-:W-:Y:S01]  /*196c0*/  IMAD.MOV.U32 R0, RZ, RZ, 0x1 ;  /* 0x00000001ff007424 */ /* 0x000fe200078e00ff */
[----:B------:R-:W-:-:S03]  /*196d0*/  MOV R2, 0x19700 ;  /* 0x0001970000027802 */ /* 0x000fc60000000f00 */
[----:B------:R-:W-:Y:S02]  /*196e0*/  IMAD.MOV.U32 R4, RZ, RZ, R5 ;  /* 0x000000ffff047224 */ /* 0x000fe400078e0005 */
[----:B------:R-:W-:Y:S05]  /*196f0*/  CALL.REL.NOINC `($__internal_4_$__cuda_sm70_shflsync_bfly_p) ;  /* 0x0000237000007944 */ /* 0x000fea0003c00000 */
[----:B------:R-:W-:Y:S01]  /*19700*/  FMNMX.FTZ R70, R5, R0, !PT ;  /* 0x0000000005467209 */ /* 0x000fe20007810000 */
[----:B------:R-:W-:Y:S01]  /*19710*/  IMAD.MOV.U32 R4, RZ, RZ, R6 ;  /* 0x000000ffff047224 */ /* 0x000fe200078e0006 */
[----:B------:R-:W-:Y:S01]  /*19720*/  MOV R2, 0x19750 ;  /* 0x0001975000027802 */ /* 0x000fe20000000f00 */
[----:B------:R-:W-:Y:S02]  /*19730*/  IMAD.MOV.U32 R0, RZ, RZ, 0x2 ;  /* 0x00000002ff007424 */ /* 0x000fe400078e00ff */
        /* <DEDUP_REMOVED lines=16> */
[----:B------:R-:W-:Y:S01]  /*19840*/  MOV R8, R0 ;  /* 0x0000000000087202 */ /* 0x000fe20000000f00 */
[----:B------:R-:W-:Y:S05]  /*19850*/  BRA `(.L_x_429) ;  /* 0xffff53a000007947 */ /* 0x000fea000383ffff */
.L_x_337:
[----:B-1--4-:R-:W-:Y:S01]  /*19860*/  MOV R3, 0x181f ;  /* 0x0000181f00037802 */ /* 0x012fe20000000f00 */
[----:B------:R-:W-:Y:S01]  /*19870*/  IMAD.MOV.U32 R47, RZ, RZ, RZ ;  /* 0x000000ffff2f7224 */ /* 0x000fe200078e00ff */
[----:B------:R-:W-:Y:S02]  /*19880*/  MOV R2, 0x198a0 ;  /* 0x000198a000027802 */ /* 0x000fe40000000f00 */
[----:B------:R-:W-:Y:S05]  /*19890*/  CALL.REL.NOINC `($__internal_5_$__cuda_sm70_shflsync_idx_p) ;  /* 0x0000223000007944 */ /* 0x000fea0003c00000 */
[----:B------:R-:W-:-:S05]  /*198a0*/  BRA `(.L_x_430) ;  /* 0xffff6e9000007947 */ /* 0x000fca000383ffff */
.L_x_340:
[----:B------:R-:W-:Y:S01]  /*198b0*/  MOV R47, RZ ;  /* 0x000000ff002f7202 */ /* 0x000fe20000000f00 */
[----:B------:R-:W-:Y:S01]  /*198c0*/  IMAD.MOV.U32 R56, RZ, RZ, R4 ;  /* 0x000000ffff387224 */ /* 0x000fe200078e0004 */
[----:B------:R-:W-:Y:S01]  /*198d0*/  MOV R2, 0x19900 ;  /* 0x0001990000027802 */ /* 0x000fe20000000f00 */
[----:B------:R-:W-:Y:S02]  /*198e0*/  IMAD.MOV.U32 R3, RZ, RZ, 0x181f ;  /* 0x0000181fff037424 */ /* 0x000fe400078e00ff */
[----:B------:R-:W-:Y:S05]  /*198f0*/  CALL.REL.NOINC `($__internal_5_$__cuda_sm70_shflsync_idx_p) ;  /* 0x000021d000007944 */ /* 0x000fea0003c00000 */
[----:B------:R-:W-:Y:S01]  /*19900*/  MOV R7, R58 ;  /* 0x0000003a00077202 */ /* 0x000fe20000000f00 */
[----:B------:R-:W-:-:S05]  /*19910*/  BRA `(.L_x_431) ;  /* 0xffff829000007947 */ /* 0x000fca000383ffff */
.L_x_341:
[----:B------:R-:W-:Y:S01]  /*19920*/  MOV R47, RZ ;  /* 0x000000ff002f7202 */ /* 0x000fe20000000f00 */
[----:B------:R-:W-:Y:S01]  /*19930*/  IMAD.MOV.U32 R56, RZ, RZ, R0 ;  /* 0x000000ffff387224 */ /* 0x000fe200078e0000 */
[----:B------:R-:W-:Y:S01]  /*19940*/  MOV R2, 0x19970 ;  /* 0x0001997000027802 */ /* 0x000fe20000000f00 */
[----:B------:R-:W-:Y:S02]  /*19950*/  IMAD.MOV.U32 R3, RZ, RZ, 0x181f ;  /* 0x0000181fff037424 */ /* 0x000fe400078e00ff */
[----:B-12---:R-:W-:Y:S05]  /*19960*/  CALL.REL.NOINC `($__internal_5_$__cuda_sm70_shflsync_idx_p) ;  /* 0x0000216000007944 */ /* 0x006fea0003c00000 */
        /* <DEDUP_REMOVED lines=13> */
[----:B------:R-:W-:Y:S05]  /*19a40*/  CALL.REL.NOINC `($__internal_5_$__cuda_sm70_shflsync_idx_p) ;  /* 0x0000208000007944 */ /* 0x000fea0003c00000 */
[----:B------:R-:W-:Y:S01]  /*19a50*/  MOV R47, 0x1 ;  /* 0x00000001002f7802 */ /* 0x000fe20000000f00 */
[----:B------:R-:W-:Y:S01]  /*19a60*/  IMAD.MOV.U32 R7, RZ, RZ, R58 ;  /* 0x000000ffff077224 */ /* 0x000fe200078e003a */
[----:B------:R-:W-:Y:S01]  /*19a70*/  MOV R3, 0x181f ;  /* 0x0000181f00037802 */ /* 0x000fe20000000f00 */
[----:B------:R-:W-:Y:S01]  /*19a80*/  IMAD.MOV.U32 R56, RZ, RZ, R0 ;  /* 0x000000ffff387224 */ /* 0x000fe200078e0000 */
[----:B------:R-:W-:Y:S02]  /*19a90*/  MOV R2, 0x19ab0 ;  /* 0x00019ab000027802 */ /* 0x000fe40000000f00 */
[----:B------:R-:W-:Y:S05]  /*19aa0*/  CALL.REL.NOINC `($__internal_5_$__cuda_sm70_shflsync_idx_p) ;  /* 0x0000202000007944 */ /* 0x000fea0003c00000 */
        /* <DEDUP_REMOVED lines=60> */
[----:B------:R-:W-:Y:S01]  /*19e70*/  MOV R0, R58 ;  /* 0x0000003a00007202 */ /* 0x000fe20000000f00 */
[----:B------:R-:W-:-:S05]  /*19e80*/  BRA `(.L_x_432) ;  /* 0xffff7eb000007947 */ /* 0x000fca000383ffff */
.L_x_342:
[----:B------:R-:W-:Y:S02]  /*19e90*/  MOV R0, 0x2 ;  /* 0x0000000200007802 */ /* 0x000fe40000000f00 */
[----:B------:R-:W-:Y:S02]  /*19ea0*/  MOV R2, 0x19ec0 ;  /* 0x00019ec000027802 */ /* 0x000fe40000000f00 */
[----:B------:R-:W-:Y:S05]  /*19eb0*/  CALL.REL.NOINC `($__internal_4_$__cuda_sm70_shflsync_bfly_p) ;  /* 0x00001bb000007944 */ /* 0x000fea0003c00000 */
[----:B------:R-:W-:Y:S01]  /*19ec0*/  FMNMX.FTZ R4, R4, R0, !PT ;  /* 0x0000000004047209 */ /* 0x000fe20007810000 */
[----:B------:R-:W-:Y:S01]  /*19ed0*/  IMAD.MOV.U32 R0, RZ, RZ, 0x1 ;  /* 0x00000001ff007424 */ /* 0x000fe200078e00ff */
[----:B------:R-:W-:Y:S02]  /*19ee0*/  MOV R2, 0x19f00 ;  /* 0x00019f0000027802 */ /* 0x000fe40000000f00 */
        /* <DEDUP_REMOVED lines=28> */
[----:B------:R-:W-:-:S05]  /*1a0b0*/  BRA `(.L_x_433) ;  /* 0xffff833000007947 */ /* 0x000fca000383ffff */
.L_x_344:
[----:B------:R-:W-:Y:S01]  /*1a0c0*/  IMAD.MOV.U32 R4, RZ, RZ, R239 ;  /* 0x000000ffff047224 */ /* 0x000fe200078e00ef */
[----:B------:R-:W-:-:S02]  /*1a0d0*/  MOV R0, 0x2 ;  /* 0x0000000200007802 */ /* 0x000fc40000000f00 */
[----:B------:R-:W-:Y:S02]  /*1a0e0*/  MOV R2, 0x1a100 ;  /* 0x0001a10000027802 */ /* 0x000fe40000000f00 */
[----:B------:R-:W-:Y:S05]  /*1a0f0*/  CALL.REL.NOINC `($__internal_4_$__cuda_sm70_shflsync_bfly_p) ;  /* 0x0000197000007944 */ /* 0x000fea0003c00000 */
[----:B------:R-:W-:Y:S05]  /*1a100*/  BRA `(.L_x_434) ;  /* 0xffffa07000007947 */ /* 0x000fea000383ffff */
.L_x_345:
[----:B------:R-:W-:Y:S01]  /*1a110*/  IMAD.MOV.U32 R4, RZ, RZ, R5 ;  /* 0x000000ffff047224 */ /* 0x000fe200078e0005 */
[----:B------:R-:W-:Y:S02]  /*1a120*/  MOV R0, 0x1 ;  /* 0x0000000100007802 */ /* 0x000fe40000000f00 */
[----:B------:R-:W-:Y:S02]  /*1a130*/  MOV R2, 0x1a150 ;  /* 0x0001a15000027802 */ /* 0x000fe40000000f00 */
[----:B-1----:R-:W-:Y:S05]  /*1a140*/  CALL.REL.NOINC `($__internal_4_$__cuda_sm70_shflsync_bfly_p) ;  /* 0x0000192000007944 */ /* 0x002fea0003c00000 */
[----:B------:R-:W-:Y:S01]  /*1a150*/  FADD.FTZ R5, R5, R0 ;  /* 0x0000000005057221 */ /* 0x000fe20000010000 */
[----:B------:R-:W-:Y:S02]  /*1a160*/  MOV R4, R243 ;  /* 0x000000f300047202 */ /* 0x000fe40000000f00 */
[----:B------:R-:W-:Y:S02]  /*1a170*/  MOV R0, 0x2 ;  /* 0x0000000200007802 */ /* 0x000fe40000000f00 */
[----:B------:R-:W-:Y:S02]  /*1a180*/  MOV R2, 0x1a1a0 ;  /* 0x0001a1a000027802 */ /* 0x000fe40000000f00 */
[----:B------:R-:W-:Y:S05]  /*1a190*/  CALL.REL.NOINC `($__internal_4_$__cuda_sm70_shflsync_bfly_p) ;  /* 0x000018d000007944 */ /* 0x000fea0003c00000 */
[----:B------:R-:W-:Y:S01]  /*1a1a0*/  FADD.FTZ R6, R243, R0 ;  /* 0x00000000f3067221 */ /* 0x000fe20000010000 */
[----:B------:R-:W-:Y:S02]  /*1a1b0*/  MOV R0, 0x1 ;  /* 0x0000000100007802 */ /* 0x000fe40000000f00 */
[----:B------:R-:W-:-:S02]  /*1a1c0*/  MOV R2, 0x1a1f0 ;  /* 0x0001a1f000027802 */ /* 0x000fc40000000f00 */
[----:B------:R-:W-:Y:S02]  /*1a1d0*/  MOV R4, R6 ;  /* 0x0000000600047202 */ /* 0x000fe40000000f00 */
[----:B------:R-:W-:Y:S05]  /*1a1e0*/  CALL.REL.NOINC `($__internal_4_$__cuda_sm70_shflsync_bfly_p) ;  /* 0x0000188000007944 */ /* 0x000fea0003c00000 */
[----:B------:R-:W-:Y:S01]  /*1a1f0*/  FADD.FTZ R6, R6, R0 ;  /* 0x0000000006067221 */ /* 0x000fe20000010000 */
[----:B------:R-:W-:Y:S02]  /*1a200*/  MOV R4, R246 ;  /* 0x000000f600047202 */ /* 0x000fe40000000f00 */
[----:B------:R-:W-:Y:S02]  /*1a210*/  MOV R0, 0x2 ;  /* 0x0000000200007802 */ /* 0x000fe40000000f00 */
[----:B------:R-:W-:Y:S02]  /*1a220*/  MOV R2, 0x1a240 ;  /* 0x0001a24000027802 */ /* 0x000fe40000000f00 */
[----:B------:R-:W-:Y:S05]  /*1a230*/  CALL.REL.NOINC `($__internal_4_$__cuda_sm70_shflsync_bfly_p) ;  /* 0x0000183000007944 */ /* 0x000fea0003c00000 */
[----:B------:R-:W-:Y:S01]  /*1a240*/  FADD.FTZ R7, R246, R0 ;  /* 0x00000000f6077221 */ /* 0x000fe20000010000 */
[----:B------:R-:W-:Y:S02]  /*1a250*/  MOV R0, 0x1 ;  /* 0x0000000100007802 */ /* 0x000fe40000000f00 */
[----:B------:R-:W-:Y:S02]  /*1a260*/  MOV R2, 0x1a290 ;  /* 0x0001a29000027802 */ /* 0x000fe40000000f00 */
[----:B------:R-:W-:-:S02]  /*1a270*/  MOV R4, R7 ;  /* 0x0000000700047202 */ /* 0x000fc40000000f00 */
[----:B------:R-:W-:Y:S05]  /*1a280*/  CALL.REL.NOINC `($__internal_4_$__cuda_sm70_shflsync_bfly_p) ;  /* 0x000017e000007944 */ /* 0x000fea0003c00000 */
[----:B------:R-:W-:Y:S01]  /*1a290*/  FADD.FTZ R7, R7, R0 ;  /* 0x0000000007077221 */ /* 0x000fe20000010000 */
[----:B------:R-:W-:-:S02]  /*1a2a0*/  MOV R4, R247 ;  /* 0x000000f700047202 */ /* 0x000fc40000000f00 */
[----:B------:R-:W-:Y:S02]  /*1a2b0*/  MOV R0, 0x2 ;  /* 0x0000000200007802 */ /* 0x000fe40000000f00 */
[----:B------:R-:W-:Y:S02]  /*1a2c0*/  MOV R2, 0x1a2e0 ;  /* 0x0001a2e000027802 */ /* 0x000fe40000000f00 */
[----:B------:R-:W-:Y:S05]  /*1a2d0*/  CALL.REL.NOINC `($__internal_4_$__cuda_sm70_shflsync_bfly_p) ;  /* 0x0000179000007944 */ /* 0x000fea0003c00000 */
[----:B------:R-:W-:Y:S01]  /*1a2e0*/  FADD.FTZ R4, R247, R0 ;  /* 0x00000000f7047221 */ /* 0x000fe20000010000 */
[----:B------:R-:W-:Y:S02]  /*1a2f0*/  MOV R0, 0x1 ;  /* 0x0000000100007802 */ /* 0x000fe40000000f00 */
[----:B------:R-:W-:Y:S02]  /*1a300*/  MOV R2, 0x1a320 ;  /* 0x0001a32000027802 */ /* 0x000fe40000000f00 */
[----:B------:R-:W-:Y:S05]  /*1a310*/  CALL.REL.NOINC `($__internal_4_$__cuda_sm70_shflsync_bfly_p) ;  /* 0x0000175000007944 */ /* 0x000fea0003c00000 */
[----:B------:R-:W-:Y:S01]  /*1a320*/  MOV R8, R0 ;  /* 0x0000000000087202 */ /* 0x000fe20000000f00 */
[----:B------:R-:W-:Y:S05]  /*1a330*/  BRA `(.L_x_435) ;  /* 0xffff9f3000007947 */ /* 0x000fea000383ffff */
.L_x_352:
[----:B-1234-:R-:W-:Y:S01]  /*1a340*/  IMAD.MOV.U32 R56, RZ, RZ, R5 ;  /* 0x000000ffff387224 */ /* 0x01efe200078e0005 */
[----:B------:R-:W-:Y:S01]  /*1a350*/  MOV R47, RZ ;  /* 0x000000ff002f7202 */ /* 0x000fe20000000f00 */
[----:B------:R-:W-:Y:S01]  /*1a360*/  IMAD.MOV.U32 R3, RZ, RZ, 0x181f ;  /* 0x0000181fff037424 */ /* 0x000fe200078e00ff */
[----:B------:R-:W-:Y:S02]  /*1a370*/  MOV R2, 0x1a390 ;  /* 0x0001a39000027802 */ /* 0x000fe40000000f00 */
[----:B------:R-:W-:Y:S05]  /*1a380*/  CALL.REL.NOINC `($__internal_5_$__cuda_sm70_shflsync_idx_p) ;  /* 0x0000174000007944 */ /* 0x000fea0003c00000 */
[----:B------:R-:W-:Y:S01]  /*1a390*/  MOV R7, R58 ;  /* 0x0000003a00077202 */ /* 0x000fe20000000f00 */
[----:B------:R-:W-:Y:S05]  /*1a3a0*/  BRA `(.L_x_436) ;  /* 0xffffb58000007947 */ /* 0x000fea000383ffff */
.L_x_353:
[----:B------:R-:W-:Y:S01]  /*1a3b0*/  IMAD.MOV.U32 R56, RZ, RZ, R6 ;  /* 0x000000ffff387224 */ /* 0x000fe200078e0006 */
[----:B------:R-:W-:Y:S01]  /*1a3c0*/  MOV R47, RZ ;  /* 0x000000ff002f7202 */ /* 0x000fe20000000f00 */
[----:B------:R-:W-:Y:S01]  /*1a3d0*/  IMAD.MOV.U32 R3, RZ, RZ, 0x181f ;  /* 0x0000181fff037424 */ /* 0x000fe200078e00ff */
[----:B------:R-:W-:-:S02]  /*1a3e0*/  MOV R2, 0x1a400 ;  /* 0x0001a40000027802 */ /* 0x000fc40000000f00 */
[----:B-12---:R-:W-:Y:S05]  /*1a3f0*/  CALL.REL.NOINC `($__internal_5_$__cuda_sm70_shflsync_idx_p) ;  /* 0x000016d000007944 */ /* 0x006fea0003c00000 */
[----:B------:R-:W-:Y:S01]  /*1a400*/  MOV R2, R58 ;  /* 0x0000003a00027202 */ /* 0x000fe20000000f00 */
[----:B------:R-:W-:Y:S05]  /*1a410*/  BRA `(.L_x_437) ;  /* 0xffffb53000007947 */ /* 0x000fea000383ffff */
.L_x_354:
[----:B------:R-:W-:Y:S01]  /*1a420*/  IMAD.MOV.U32 R56, RZ, RZ, R5 ;  /* 0x000000ffff387224 */ /* 0x000fe200078e0005 */
[----:B------:R-:W-:Y:S01]  /*1a430*/  MOV R47, 0x1 ;  /* 0x00000001002f7802 */ /* 0x000fe20000000f00 */
[----:B--2---:R-:W-:Y:S01]  /*1a440*/  IMAD.MOV.U32 R3, RZ, RZ, 0x181f ;  /* 0x0000181fff037424 */ /* 0x004fe200078e00ff */
[----:B------:R-:W-:-:S02]  /*1a450*/  MOV R2, 0x1a470 ;  /* 0x0001a47000027802 */ /* 0x000fc40000000f00 */
[----:B-1-3--:R-:W-:Y:S05]  /*1a460*/  CALL.REL.NOINC `($__internal_5_$__cuda_sm70_shflsync_idx_p) ;  /* 0x0000166000007944 */ /* 0x00afea0003c00000 */
        /* <DEDUP_REMOVED lines=8> */
.L_x_355:
[----:B------:R-:W-:Y:S01]  /*1a4f0*/  IMAD.MOV.U32 R56, RZ, RZ, R5 ;  /* 0x000000ffff387224 */ /* 0x000fe200078e0005 */
[----:B------:R-:W-:Y:S01]  /*1a500*/  MOV R47, 0x2 ;  /* 0x00000002002f7802 */ /* 0x000fe20000000f00 */
[----:B-1----:R-:W-:Y:S01]  /*1a510*/  IMAD.MOV.U32 R3, RZ, RZ, 0x181f ;  /* 0x0000181fff037424 */ /* 0x002fe200078e00ff */
[----:B------:R-:W-:Y:S02]  /*1a520*/  MOV R2, 0x1a540 ;  /* 0x0001a54000027802 */ /* 0x000fe40000000f00 */
[----:B---34-:R-:W-:Y:S05]  /*1a530*/  CALL.REL.NOINC `($__internal_5_$__cuda_sm70_shflsync_idx_p) ;  /* 0x0000159000007944 */ /* 0x018fea0003c00000 */
[----:B------:R-:W-:Y:S01]  /*1a540*/  MOV R7, R58 ;  /* 0x0000003a00077202 */ /* 0x000fe20000000f00 */
[----:B------:R-:W-:Y:S05]  /*1a550*/  BRA `(.L_x_439) ;  /* 0xffffb4d000007947 */ /* 0x000fea000383ffff */
.L_x_356:
[----:B------:R-:W-:Y:S01]  /*1a560*/  IMAD.MOV.U32 R56, RZ, RZ, R6 ;  /* 0x000000ffff387224 */ /* 0x000fe200078e0006 */
[----:B------:R-:W-:Y:S01]  /*1a570*/  MOV R47, 0x2 ;  /* 0x00000002002f7802 */ /* 0x000fe20000000f00 */
[----:B-1----:R-:W-:Y:S01]  /*1a580*/  IMAD.MOV.U32 R3, RZ, RZ, 0x181f ;  /* 0x0000181fff037424 */ /* 0x002fe200078e00ff */
[----:B------:R-:W-:Y:S02]  /*1a590*/  MOV R2, 0x1a5b0 ;  /* 0x0001a5b000027802 */ /* 0x000fe40000000f00 */
[----:B--234-:R-:W-:Y:S05]  /*1a5a0*/  CALL.REL.NOINC `($__internal_5_$__cuda_sm70_shflsync_idx_p) ;  /* 0x0000152000007944 */ /* 0x01cfea0003c00000 */
[----:B------:R-:W-:Y:S01]  /*1a5b0*/  MOV R2, R58 ;  /* 0x0000003a00027202 */ /* 0x000fe20000000f00 */
[----:B------:R-:W-:Y:S05]  /*1a5c0*/  BRA `(.L_x_440) ;  /* 0xffffb48000007947 */ /* 0x000fea000383ffff */
.L_x_357:
[----:B------:R-:W-:Y:S01]  /*1a5d0*/  IMAD.MOV.U32 R56, RZ, RZ, R5 ;  /* 0x000000ffff387224 */ /* 0x000fe200078e0005 */
[----:B------:R-:W-:Y:S01]  /*1a5e0*/  MOV R47, 0x3 ;  /* 0x00000003002f7802 */ /* 0x000fe20000000f00 */
[----:B--2---:R-:W-:Y:S01]  /*1a5f0*/  IMAD.MOV.U32 R3, RZ, RZ, 0x181f ;  /* 0x0000181fff037424 */ /* 0x004fe200078e00ff */
[----:B------:R-:W-:-:S02]  /*1a600*/  MOV R2, 0x1a620 ;  /* 0x0001a62000027802 */ /* 0x000fc40000000f00 */
[----:B-1-34-:R-:W-:Y:S05]  /*1a610*/  CALL.REL.NOINC `($__internal_5_$__cuda_sm70_shflsync_idx_p) ;  /* 0x000014b000007944 */ /* 0x01afea0003c00000 */
        /* <DEDUP_REMOVED lines=8> */
.L_x_358:
[----:B------:R-:W-:Y:S01]  /*1a6a0*/  IMAD.MOV.U32 R56, RZ, RZ, R5 ;  /* 0x000000ffff387224 */ /* 0x000fe200078e0005 */
[----:B------:R-:W-:Y:S01]  /*1a6b0*/  MOV R47, 0x4 ;  /* 0x00000004002f7802 */ /* 0x000fe20000000f00 */
[----:B--2---:R-:W-:Y:S01]  /*1a6c0*/  IMAD.MOV.U32 R3, RZ, RZ, 0x181f ;  /* 0x0000181fff037424 */ /* 0x004fe200078e00ff */
[----:B------:R-:W-:Y:S02]  /*1a6d0*/  MOV R2, 0x1a6f0 ;  /* 0x0001a6f000027802 */ /* 0x000fe40000000f00 */
[----:B-1-34-:R-:W-:Y:S05]  /*1a6e0*/  CALL.REL.NOINC `($__internal_5_$__cuda_sm70_shflsync_idx_p) ;  /* 0x000013e000007944 */ /* 0x01afea0003c00000 */
[----:B------:R-:W-:Y:S01]  /*1a6f0*/  MOV R7, R58 ;  /* 0x0000003a00077202 */ /* 0x000fe20000000f00 */
[----:B------:R-:W-:Y:S05]  /*1a700*/  BRA `(.L_x_442) ;  /* 0xffffb43000007947 */ /* 0x000fea000383ffff */
.L_x_359:
[----:B------:R-:W-:Y:S01]  /*1a710*/  IMAD.MOV.U32 R56, RZ, RZ, R6 ;  /* 0x000000ffff387224 */ /* 0x000fe200078e0006 */
[----:B------:R-:W-:Y:S01]  /*1a720*/  MOV R47, 0x4 ;  /* 0x00000004002f7802 */ /* 0x000fe20000000f00 */
[----:B--2---:R-:W-:Y:S01]  /*1a730*/  IMAD.MOV.U32 R3, RZ, RZ, 0x181f ;  /* 0x0000181fff037424 */ /* 0x004fe200078e00ff */
[----:B------:R-:W-:Y:S02]  /*1a740*/  MOV R2, 0x1a760 ;  /* 0x0001a76000027802 */ /* 0x000fe40000000f00 */
[----:B-1-34-:R-:W-:Y:S05]  /*1a750*/  CALL.REL.NOINC `($__internal_5_$__cuda_sm70_shflsync_idx_p) ;  /* 0x0000137000007944 */ /* 0x01afea0003c00000 */
[----:B------:R-:W-:Y:S01]  /*1a760*/  MOV R2, R58 ;  /* 0x0000003a00027202 */ /* 0x000fe20000000f00 */
[----:B------:R-:W-:Y:S05]  /*1a770*/  BRA `(.L_x_443) ;  /* 0xffffb3e000007947 */ /* 0x000fea000383ffff */
.L_x_360:
[----:B------:R-:W-:Y:S01]  /*1a780*/  IMAD.MOV.U32 R56, RZ, RZ, R5 ;  /* 0x000000ffff387224 */ /* 0x000fe200078e0005 */
[----:B------:R-:W-:Y:S01]  /*1a790*/  MOV R47, 0x5 ;  /* 0x00000005002f7802 */ /* 0x000fe20000000f00 */
[----:B-1----:R-:W-:Y:S01]  /*1a7a0*/  IMAD.MOV.U32 R3, RZ, RZ, 0x181f ;  /* 0x0000181fff037424 */ /* 0x002fe200078e00ff */
[----:B------:R-:W-:-:S02]  /*1a7b0*/  MOV R2, 0x1a7d0 ;  /* 0x0001a7d000027802 */ /* 0x000fc40000000f00 */
[----:B--234-:R-:W-:Y:S05]  /*1a7c0*/  CALL.REL.NOINC `($__internal_5_$__cuda_sm70_shflsync_idx_p) ;  /* 0x0000130000007944 */ /* 0x01cfea0003c00000 */
        /* <DEDUP_REMOVED lines=8> */
.L_x_361:
[----:B------:R-:W-:Y:S01]  /*1a850*/  IMAD.MOV.U32 R56, RZ, RZ, R5 ;  /* 0x000000ffff387224 */ /* 0x000fe200078e0005 */
[----:B------:R-:W-:Y:S01]  /*1a860*/  MOV R47, 0x6 ;  /* 0x00000006002f7802 */ /* 0x000fe20000000f00 */
[----:B--2---:R-:W-:Y:S01]  /*1a870*/  IMAD.MOV.U32 R3, RZ, RZ, 0x181f ;  /* 0x0000181fff037424 */ /* 0x004fe200078e00ff */
[----:B------:R-:W-:Y:S02]  /*1a880*/  MOV R2, 0x1a8a0 ;  /* 0x0001a8a000027802 */ /* 0x000fe40000000f00 */
[----:B-1--4-:R-:W-:Y:S05]  /*1a890*/  CALL.REL.NOINC `($__internal_5_$__cuda_sm70_shflsync_idx_p) ;  /* 0x0000123000007944 */ /* 0x012fea0003c00000 */
[----:B------:R-:W-:Y:S01]  /*1a8a0*/  MOV R7, R58 ;  /* 0x0000003a00077202 */ /* 0x000fe20000000f00 */
[----:B------:R-:W-:Y:S05]  /*1a8b0*/  BRA `(.L_x_445) ;  /* 0xffffb39000007947 */ /* 0x000fea000383ffff */
.L_x_362:
[----:B------:R-:W-:Y:S01]  /*1a8c0*/  IMAD.MOV.U32 R56, RZ, RZ, R6 ;  /* 0x000000ffff387224 */ /* 0x000fe200078e0006 */
[----:B------:R-:W-:Y:S01]  /*1a8d0*/  MOV R47, 0x6 ;  /* 0x00000006002f7802 */ /* 0x000fe20000000f00 */
[----:B--2---:R-:W-:Y:S01]  /*1a8e0*/  IMAD.MOV.U32 R3, RZ, RZ, 0x181f ;  /* 0x0000181fff037424 */ /* 0x004fe200078e00ff */
[----:B------:R-:W-:Y:S02]  /*1a8f0*/  MOV R2, 0x1a910 ;  /* 0x0001a91000027802 */ /* 0x000fe40000000f00 */
[----:B-1-34-:R-:W-:Y:S05]  /*1a900*/  CALL.REL.NOINC `($__internal_5_$__cuda_sm70_shflsync_idx_p) ;  /* 0x000011c000007944 */ /* 0x01afea0003c00000 */
[----:B------:R-:W-:Y:S01]  /*1a910*/  MOV R2, R58 ;  /* 0x0000003a00027202 */ /* 0x000fe20000000f00 */
[----:B------:R-:W-:Y:S05]  /*1a920*/  BRA `(.L_x_446) ;  /* 0xffffb34000007947 */ /* 0x000fea000383ffff */
.L_x_363:
[----:B------:R-:W-:Y:S01]  /*1a930*/  IMAD.MOV.U32 R56, RZ, RZ, R5 ;  /* 0x000000ffff387224 */ /* 0x000fe200078e0005 */
[----:B------:R-:W-:Y:S01]  /*1a940*/  MOV R47, 0x7 ;  /* 0x00000007002f7802 */ /* 0x000fe20000000f00 */
[----:B-1----:R-:W-:Y:S01]  /*1a950*/  IMAD.MOV.U32 R3, RZ, RZ, 0x181f ;  /* 0x0000181fff037424 */ /* 0x002fe200078e00ff */
[----:B------:R-:W-:-:S02]  /*1a960*/  MOV R2, 0x1a980 ;  /* 0x0001a98000027802 */ /* 0x000fc40000000f00 */
[----:B--2-4-:R-:W-:Y:S05]  /*1a970*/  CALL.REL.NOINC `($__internal_5_$__cuda_sm70_shflsync_idx_p) ;  /* 0x0000115000007944 */ /* 0x014fea0003c00000 */
        /* <DEDUP_REMOVED lines=8> */
.L_x_365:
[----:B------:R-:W-:Y:S01]  /*1aa00*/  IMAD.MOV.U32 R56, RZ, RZ, R5 ;  /* 0x000000ffff387224 */ /* 0x000fe200078e0005 */
[----:B------:R-:W-:Y:S01]  /*1aa10*/  MOV R47, RZ ;  /* 0x000000ff002f7202 */ /* 0x000fe20000000f00 */
[----:B------:R-:W-:Y:S01]  /*1aa20*/  IMAD.MOV.U32 R3, RZ, RZ, 0x1c1f ;  /* 0x00001c1fff037424 */ /* 0x000fe200078e00ff */
[----:B------:R-:W-:Y:S02]  /*1aa30*/  MOV R2, 0x1aa50 ;  /* 0x0001aa5000027802 */ /* 0x000fe40000000f00 */
[----:B------:R-:W-:Y:S05]  /*1aa40*/  CALL.REL.NOINC `($__internal_5_$__cuda_sm70_shflsync_idx_p) ;  /* 0x0000108000007944 */ /* 0x000fea0003c00000 */
[----:B------:R-:W-:Y:S01]  /*1aa50*/  MOV R4, R58 ;  /* 0x0000003a00047202 */ /* 0x000fe20000000f00 */
[----:B------:R-:W-:Y:S05]  /*1aa60*/  BRA `(.L_x_448) ;  /* 0xffffb50000007947 */ /* 0x000fea000383ffff */
.L_x_366:
[----:B------:R-:W-:Y:S01]  /*1aa70*/  IMAD.MOV.U32 R56, RZ, RZ, R12 ;  /* 0x000000ffff387224 */ /* 0x000fe200078e000c */
[----:B------:R-:W-:Y:S01]  /*1aa80*/  MOV R47, RZ ;  /* 0x000000ff002f7202 */ /* 0x000fe20000000f00 */
[----:B------:R-:W-:Y:S01]  /*1aa90*/  IMAD.MOV.U32 R3, RZ, RZ, 0x1c1f ;  /* 0x00001c1fff037424 */ /* 0x000fe200078e00ff */
[----:B------:R-:W-:Y:S02]  /*1aaa0*/  MOV R2, 0x1aac0 ;  /* 0x0001aac000027802 */ /* 0x000fe40000000f00 */
[----:B-12---:R-:W-:Y:S05]  /*1aab0*/  CALL.REL.NOINC `($__internal_5_$__cuda_sm70_shflsync_idx_p) ;  /* 0x0000101000007944 */ /* 0x006fea0003c00000 */
[----:B------:R-:W-:Y:S01]  /*1aac0*/  MOV R0, R58 ;  /* 0x0000003a00007202 */ /* 0x000fe20000000f00 */
[----:B------:R-:W-:Y:S05]  /*1aad0*/  BRA `(.L_x_449) ;  /* 0xffffb4b000007947 */ /* 0x000fea000383ffff */
.L_x_369:
[----:B------:R-:W-:Y:S01]  /*1aae0*/  IMAD.MOV.U32 R56, RZ, RZ, R5 ;  /* 0x000000ffff387224 */ /* 0x000fe200078e0005 */
[----:B------:R-:W-:Y:S01]  /*1aaf0*/  MOV R47, 0x1 ;  /* 0x00000001002f7802 */ /* 0x000fe20000000f00 */
[----:B----4-:R-:W-:Y:S01]  /*1ab00*/  IMAD.MOV.U32 R3, RZ, RZ, 0x1c1f ;  /* 0x00001c1fff037424 */ /* 0x010fe200078e00ff */
[----:B------:R-:W-:-:S02]  /*1ab10*/  MOV R2, 0x1ab30 ;  /* 0x0001ab3000027802 */ /* 0x000fc40000000f00 */
[----:B-123--:R-:W-:Y:S05]  /*1ab20*/  CALL.REL.NOINC `($__internal_5_$__cuda_sm70_shflsync_idx_p) ;  /* 0x00000fa000007944 */ /* 0x00efea0003c00000 */
        /* <DEDUP_REMOVED lines=8> */
.L_x_372:
[----:B------:R-:W-:Y:S01]  /*1abb0*/  IMAD.MOV.U32 R56, RZ, RZ, R5 ;  /* 0x000000ffff387224 */ /* 0x000fe200078e0005 */
[----:B------:R-:W-:Y:S01]  /*1abc0*/  MOV R47, 0x2 ;  /* 0x00000002002f7802 */ /* 0x000fe20000000f00 */
[----:B-1----:R-:W-:Y:S01]  /*1abd0*/  IMAD.MOV.U32 R3, RZ, RZ, 0x1c1f ;  /* 0x00001c1fff037424 */ /* 0x002fe200078e00ff */
[----:B------:R-:W-:Y:S02]  /*1abe0*/  MOV R2, 0x1ac00 ;  /* 0x0001ac0000027802 */ /* 0x000fe40000000f00 */
[----:B--234-:R-:W-:Y:S05]  /*1abf0*/  CALL.REL.NOINC `($__internal_5_$__cuda_sm70_shflsync_idx_p) ;  /* 0x00000ed000007944 */ /* 0x01cfea0003c00000 */
[----:B------:R-:W-:Y:S01]  /*1ac00*/  MOV R4, R58 ;  /* 0x0000003a00047202 */ /* 0x000fe20000000f00 */
[----:B------:R-:W-:Y:S05]  /*1ac10*/  BRA `(.L_x_451) ;  /* 0xffffba2000007947 */ /* 0x000fea000383ffff */
.L_x_373:
[----:B------:R-:W-:Y:S01]  /*1ac20*/  IMAD.MOV.U32 R56, RZ, RZ, R12 ;  /* 0x000000ffff387224 */ /* 0x000fe200078e000c */
[----:B------:R-:W-:Y:S01]  /*1ac30*/  MOV R47, 0x2 ;  /* 0x00000002002f7802 */ /* 0x000fe20000000f00 */
[----:B------:R-:W-:Y:S01]  /*1ac40*/  IMAD.MOV.U32 R3, RZ, RZ, 0x1c1f ;  /* 0x00001c1fff037424 */ /* 0x000fe200078e00ff */
[----:B------:R-:W-:Y:S02]  /*1ac50*/  MOV R2, 0x1ac70 ;  /* 0x0001ac7000027802 */ /* 0x000fe40000000f00 */
[----:B-1234-:R-:W-:Y:S05]  /*1ac60*/  CALL.REL.NOINC `($__internal_5_$__cuda_sm70_shflsync_idx_p) ;  /* 0x00000e6000007944 */ /* 0x01efea0003c00000 */
[----:B------:R-:W-:Y:S01]  /*1ac70*/  MOV R0, R58 ;  /* 0x0000003a00007202 */ /* 0x000fe20000000f00 */
[----:B------:R-:W-:Y:S05]  /*1ac80*/  BRA `(.L_x_452) ;  /* 0xffffb9d000007947 */ /* 0x000fea000383ffff */
.L_x_376:
        /* <DEDUP_REMOVED lines=13> */
.L_x_380:
[----:B------:R-:W-:Y:S01]  /*1ad60*/  IMAD.MOV.U32 R56, RZ, RZ, R5 ;  /* 0x000000ffff387224 */ /* 0x000fe200078e0005 */
[----:B------:R-:W-:Y:S01]  /*1ad70*/  MOV R47, RZ ;  /* 0x000000ff002f7202 */ /* 0x000fe20000000f00 */
[----:B------:R-:W-:Y:S01]  /*1ad80*/  IMAD.MOV.U32 R3, RZ, RZ, 0x181f ;  /* 0x0000181fff037424 */ /* 0x000fe200078e00ff */
[----:B------:R-:W-:Y:S02]  /*1ad90*/  MOV R2, 0x1adb0 ;  /* 0x0001adb000027802 */ /* 0x000fe40000000f00 */
[----:B------:R-:W-:Y:S05]  /*1ada0*/  CALL.REL.NOINC `($__internal_5_$__cuda_sm70_shflsync_idx_p) ;  /* 0x00000d2000007944 */ /* 0x000fea0003c00000 */
[----:B------:R-:W-:Y:S01]  /*1adb0*/  MOV R7, R58 ;  /* 0x0000003a00077202 */ /* 0x000fe20000000f00 */
[----:B------:R-:W-:Y:S05]  /*1adc0*/  BRA `(.L_x_454) ;  /* 0xffffc74000007947 */ /* 0x000fea000383ffff */
.L_x_381:
[----:B------:R-:W-:Y:S01]  /*1add0*/  IMAD.MOV.U32 R56, RZ, RZ, R6 ;  /* 0x000000ffff387224 */ /* 0x000fe200078e0006 */
[----:B------:R-:W-:Y:S01]  /*1ade0*/  MOV R47, RZ ;  /* 0x000000ff002f7202 */ /* 0x000fe20000000f00 */
[----:B------:R-:W-:Y:S01]  /*1adf0*/  IMAD.MOV.U32 R3, RZ, RZ, 0x181f ;  /* 0x0000181fff037424 */ /* 0x000fe200078e00ff */
[----:B------:R-:W-:Y:S02]  /*1ae00*/  MOV R2, 0x1ae20 ;  /* 0x0001ae2000027802 */ /* 0x000fe40000000f00 */
[----:B-12---:R-:W-:Y:S05]  /*1ae10*/  CALL.REL.NOINC `($__internal_5_$__cuda_sm70_shflsync_idx_p) ;  /* 0x00000cb000007944 */ /* 0x006fea0003c00000 */
[----:B------:R-:W-:Y:S01]  /*1ae20*/  MOV R2, R58 ;  /* 0x0000003a00027202 */ /* 0x000fe20000000f00 */
[----:B------:R-:W-:Y:S05]  /*1ae30*/  BRA `(.L_x_455) ;  /* 0xffffc6f000007947 */ /* 0x000fea000383ffff */
.L_x_382:
        /* <DEDUP_REMOVED lines=13> */
.L_x_383:
[----:B------:R-:W-:Y:S01]  /*1af10*/  IMAD.MOV.U32 R56, RZ, RZ, R5 ;  /* 0x000000ffff387224 */ /* 0x000fe200078e0005 */
[----:B------:R-:W-:Y:S01]  /*1af20*/  MOV R47, 0x2 ;  /* 0x00000002002f7802 */ /* 0x000fe20000000f00 */
[----:B-1----:R-:W-:Y:S01]  /*1af30*/  IMAD.MOV.U32 R3, RZ, RZ, 0x181f ;  /* 0x0000181fff037424 */ /* 0x002fe200078e00ff */
[----:B------:R-:W-:Y:S02]  /*1af40*/  MOV R2, 0x1af60 ;  /* 0x0001af6000027802 */ /* 0x000fe40000000f00 */
[----:B---34-:R-:W-:Y:S05]  /*1af50*/  CALL.REL.NOINC `($__internal_5_$__cuda_sm70_shflsync_idx_p) ;  /* 0x00000b7000007944 */ /* 0x018fea0003c00000 */
[----:B------:R-:W-:Y:S01]  /*1af60*/  MOV R7, R58 ;  /* 0x0000003a00077202 */ /* 0x000fe20000000f00 */
[----:B------:R-:W-:Y:S05]  /*1af70*/  BRA `(.L_x_457) ;  /* 0xffffc6a000007947 */ /* 0x000fea000383ffff */
.L_x_384:
[----:B------:R-:W-:Y:S01]  /*1af80*/  IMAD.MOV.U32 R56, RZ, RZ, R6 ;  /* 0x000000ffff387224 */ /* 0x000fe200078e0006 */
[----:B------:R-:W-:Y:S01]  /*1af90*/  MOV R47, 0x2 ;  /* 0x00000002002f7802 */ /* 0x000fe20000000f00 */
[----:B-1----:R-:W-:Y:S01]  /*1afa0*/  IMAD.MOV.U32 R3, RZ, RZ, 0x181f ;  /* 0x0000181fff037424 */ /* 0x002fe200078e00ff */
[----:B------:R-:W-:Y:S02]  /*1afb0*/  MOV R2, 0x1afd0 ;  /* 0x0001afd000027802 */ /* 0x000fe40000000f00 */
[----:B--234-:R-:W-:Y:S05]  /*1afc0*/  CALL.REL.NOINC `($__internal_5_$__cuda_sm70_shflsync_idx_p) ;  /* 0x00000b0000007944 */ /* 0x01cfea0003c00000 */
[----:B------:R-:W-:Y:S01]  /*1afd0*/  MOV R2, R58 ;  /* 0x0000003a00027202 */ /* 0x000fe20000000f00 */
[----:B------:R-:W-:Y:S05]  /*1afe0*/  BRA `(.L_x_458) ;  /* 0xffffc65000007947 */ /* 0x000fea000383ffff */
.L_x_385:
        /* <DEDUP_REMOVED lines=13> */
.L_x_386:
[----:B------:R-:W-:Y:S01]  /*1b0c0*/  IMAD.MOV.U32 R56, RZ, RZ, R5 ;  /* 0x000000ffff387224 */ /* 0x000fe200078e0005 */
[----:B------:R-:W-:Y:S01]  /*1b0d0*/  MOV R47, 0x4 ;  /* 0x00000004002f7802 */ /* 0x000fe20000000f00 */
[----:B--2---:R-:W-:Y:S01]  /*1b0e0*/  IMAD.MOV.U32 R3, RZ, RZ, 0x181f ;  /* 0x0000181fff037424 */ /* 0x004fe200078e00ff */
[----:B------:R-:W-:Y:S02]  /*1b0f0*/  MOV R2, 0x1b110 ;  /* 0x0001b11000027802 */ /* 0x000fe40000000f00 */
[----:B-1-34-:R-:W-:Y:S05]  /*1b100*/  CALL.REL.NOINC `($__internal_5_$__cuda_sm70_shflsync_idx_p) ;  /* 0x000009c000007944 */ /* 0x01afea0003c00000 */
[----:B------:R-:W-:Y:S01]  /*1b110*/  MOV R7, R58 ;  /* 0x0000003a00077202 */ /* 0x000fe20000000f00 */
[----:B------:R-:W-:Y:S05]  /*1b120*/  BRA `(.L_x_460) ;  /* 0xffffc60000007947 */ /* 0x000fea000383ffff */
.L_x_387:
[----:B------:R-:W-:Y:S01]  /*1b130*/  IMAD.MOV.U32 R56, RZ, RZ, R6 ;  /* 0x000000ffff387224 */ /* 0x000fe200078e0006 */
[----:B------:R-:W-:Y:S01]  /*1b140*/  MOV R47, 0x4 ;  /* 0x00000004002f7802 */ /* 0x000fe20000000f00 */
[----:B--2---:R-:W-:Y:S01]  /*1b150*/  IMAD.MOV.U32 R3, RZ, RZ, 0x181f ;  /* 0x0000181fff037424 */ /* 0x004fe200078e00ff */
[----:B------:R-:W-:Y:S02]  /*1b160*/  MOV R2, 0x1b180 ;  /* 0x0001b18000027802 */ /* 0x000fe40000000f00 */
[----:B-1-34-:R-:W-:Y:S05]  /*1b170*/  CALL.REL.NOINC `($__internal_5_$__cuda_sm70_shflsync_idx_p) ;  /* 0x0000095000007944 */ /* 0x01afea0003c00000 */
[----:B------:R-:W-:Y:S01]  /*1b180*/  MOV R2, R58 ;  /* 0x0000003a00027202 */ /* 0x000fe20000000f00 */
[----:B------:R-:W-:Y:S05]  /*1b190*/  BRA `(.L_x_461) ;  /* 0xffffc5b000007947 */ /* 0x000fea000383ffff */
.L_x_388:
        /* <DEDUP_REMOVED lines=13> */
.L_x_389:
[----:B------:R-:W-:Y:S01]  /*1b270*/  IMAD.MOV.U32 R56, RZ, RZ, R5 ;  /* 0x000000ffff387224 */ /* 0x000fe200078e0005 */
[----:B------:R-:W-:Y:S01]  /*1b280*/  MOV R47, 0x6 ;  /* 0x00000006002f7802 */ /* 0x000fe20000000f00 */
[----:B--2---:R-:W-:Y:S01]  /*1b290*/  IMAD.MOV.U32 R3, RZ, RZ, 0x181f ;  /* 0x0000181fff037424 */ /* 0x004fe200078e00ff */
[----:B------:R-:W-:Y:S02]  /*1b2a0*/  MOV R2, 0x1b2c0 ;  /* 0x0001b2c000027802 */ /* 0x000fe40000000f00 */
[----:B-1--4-:R-:W-:Y:S05]  /*1b2b0*/  CALL.REL.NOINC `($__internal_5_$__cuda_sm70_shflsync_idx_p) ;  /* 0x0000081000007944 */ /* 0x012fea0003c00000 */
[----:B------:R-:W-:Y:S01]  /*1b2c0*/  MOV R7, R58 ;  /* 0x0000003a00077202 */ /* 0x000fe20000000f00 */
[----:B------:R-:W-:Y:S05]  /*1b2d0*/  BRA `(.L_x_463) ;  /* 0xffffc56000007947 */ /* 0x000fea000383ffff */
.L_x_390:
[----:B------:R-:W-:Y:S01]  /*1b2e0*/  IMAD.MOV.U32 R56, RZ, RZ, R6 ;  /* 0x000000ffff387224 */ /* 0x000fe200078e0006 */
[----:B------:R-:W-:Y:S01]  /*1b2f0*/  MOV R47, 0x6 ;  /* 0x00000006002f7802 */ /* 0x000fe20000000f00 */
[----:B--2---:R-:W-:Y:S01]  /*1b300*/  IMAD.MOV.U32 R3, RZ, RZ, 0x181f ;  /* 0x0000181fff037424 */ /* 0x004fe200078e00ff */
[----:B------:R-:W-:Y:S02]  /*1b310*/  MOV R2, 0x1b330 ;  /* 0x0001b33000027802 */ /* 0x000fe40000000f00 */
[----:B-1-34-:R-:W-:Y:S05]  /*1b320*/  CALL.REL.NOINC `($__internal_5_$__cuda_sm70_shflsync_idx_p) ;  /* 0x000007a000007944 */ /* 0x01afea0003c00000 */
[----:B------:R-:W-:Y:S01]  /*1b330*/  MOV R2, R58 ;  /* 0x0000003a00027202 */ /* 0x000fe20000000f00 */
[----:B------:R-:W-:Y:S05]  /*1b340*/  BRA `(.L_x_464) ;  /* 0xffffc51000007947 */ /* 0x000fea000383ffff */
.L_x_391:
        /* <DEDUP_REMOVED lines=13> */
.L_x_393:
[----:B------:R-:W-:Y:S01]  /*1b420*/  IMAD.MOV.U32 R56, RZ, RZ, R46 ;  /* 0x000000ffff387224 */ /* 0x000fe200078e002e */
[----:B------:R-:W-:Y:S01]  /*1b430*/  MOV R47, RZ ;  /* 0x000000ff002f7202 */ /* 0x000fe20000000f00 */
[----:B----4-:R-:W-:Y:S01]  /*1b440*/  IMAD.MOV.U32 R3, RZ, RZ, 0x1f ;  /* 0x0000001fff037424 */ /* 0x010fe200078e00ff */
[----:B------:R-:W-:Y:S02]  /*1b450*/  MOV R2, 0x1b470 ;  /* 0x0001b47000027802 */ /* 0x000fe40000000f00 */
[----:B------:R-:W-:Y:S05]  /*1b460*/  CALL.REL.NOINC `($__internal_5_$__cuda_sm70_shflsync_idx_p) ;  /* 0x0000066000007944 */ /* 0x000fea0003c00000 */
[----:B------:R-:W-:Y:S01]  /*1b470*/  MOV R9, R58 ;  /* 0x0000003a00097202 */ /* 0x000fe20000000f00 */
[----:B------:R-:W-:Y:S05]  /*1b480*/  BRA `(.L_x_466) ;  /* 0xffffc5a000007947 */ /* 0x000fea000383ffff */
.L_x_394:
[----:B------:R-:W-:Y:S01]  /*1b490*/  IMAD.MOV.U32 R56, RZ, RZ, R46 ;  /* 0x000000ffff387224 */ /* 0x000fe200078e002e */
[----:B------:R-:W-:Y:S01]  /*1b4a0*/  MOV R47, 0x1 ;  /* 0x00000001002f7802 */ /* 0x000fe20000000f00 */
[----:B----4-:R-:W-:Y:S01]  /*1b4b0*/  IMAD.MOV.U32 R3, RZ, RZ, 0x1f ;  /* 0x0000001fff037424 */ /* 0x010fe200078e00ff */
[----:B------:R-:W-:Y:S02]  /*1b4c0*/  MOV R2, 0x1b4e0 ;  /* 0x0001b4e000027802 */ /* 0x000fe40000000f00 */
[----:B-12---:R-:W-:Y:S05]  /*1b4d0*/  CALL.REL.NOINC `($__internal_5_$__cuda_sm70_shflsync_idx_p) ;  /* 0x000005f000007944 */ /* 0x006fea0003c00000 */
[----:B------:R-:W-:Y:S01]  /*1b4e0*/  MOV R8, R58 ;  /* 0x0000003a00087202 */ /* 0x000fe20000000f00 */
[----:B------:R-:W-:Y:S05]  /*1b4f0*/  BRA `(.L_x_467) ;  /* 0xffffc55000007947 */ /* 0x000fea000383ffff */
.L_x_395:
[----:B------:R-:W-:Y:S02]  /*1b500*/  MOV R2, 0x1 ;  /* 0x0000000100027802 */ /* 0x000fe40000000f00 */
[----:B------:R-:W-:-:S02]  /*1b510*/  MOV R3, 0x1b530 ;  /* 0x0001b53000037802 */ /* 0x000fc40000000f00 */
[----:B-123--:R-:W-:Y:S05]  /*1b520*/  CALL.REL.NOINC `($__internal_6_$__cuda_sm70_shflsync_up_p) ;  /* 0x000005f000007944 */ /* 0x00efea0003c00000 */
[----:B------:R-:W-:Y:S05]  /*1b530*/  BRA `(.L_x_468) ;  /* 0xffffc64000007947 */ /* 0x000fea000383ffff */
.L_x_396:
[----:B------:R-:W-:Y:S02]  /*1b540*/  MOV R2, 0x2 ;  /* 0x0000000200027802 */ /* 0x000fe40000000f00 */
[----:B------:R-:W-:-:S02]  /*1b550*/  MOV R3, 0x1b570 ;  /* 0x0001b57000037802 */ /* 0x000fc40000000f00 */
[----:B-12---:R-:W-:Y:S05]  /*1b560*/  CALL.REL.NOINC `($__internal_6_$__cuda_sm70_shflsync_up_p) ;  /* 0x000005b000007944 */ /* 0x006fea0003c00000 */
        /* <DEDUP_REMOVED lines=24> */
.L_x_400:
[----:B------:R-:W-:Y:S02]  /*1b6f0*/  MOV R2, 0x1 ;  /* 0x0000000100027802 */ /* 0x000fe40000000f00 */
[----:B------:R-:W-:Y:S02]  /*1b700*/  MOV R3, 0x1b720 ;  /* 0x0001b72000037802 */ /* 0x000fe40000000f00 */
[----:B------:R-:W-:Y:S05]  /*1b710*/  CALL.REL.NOINC `($__internal_6_$__cuda_sm70_shflsync_up_p) ;  /* 0x0000040000007944 */ /* 0x000fea0003c00000 */
[----:B------:R-:W-:Y:S01]  /*1b720*/  MOV R2, R4 ;  /* 0x0000000400027202 */ /* 0x000fe20000000f00 */
[----:B------:R-:W-:Y:S05]  /*1b730*/  BRA `(.L_x_470) ;  /* 0xffffc6a000007947 */ /* 0x000fea000383ffff */
.L_x_401:
        /* <DEDUP_REMOVED lines=27> */
.L_x_403:
[----:B------:R-:W-:Y:S02]  /*1b8f0*/  SEL R0, RZ, 0x1, P0 ;  /* 0x00000001ff007807 */ /* 0x000fe40000000000 */
[----:B------:R-:W-:Y:S02]  /*1b900*/  MOV R2, 0x1b920 ;  /* 0x0001b92000027802 */ /* 0x000fe40000000f00 */
[----:B---3--:R-:W-:Y:S05]  /*1b910*/  CALL.REL.NOINC `($__internal_7_$__cuda_sm70_votesync_ballot) ;  /* 0x0000027000007944 */ /* 0x008fea0003c00000 */
[----:B------:R-:W-:Y:S05]  /*1b920*/  BRA `(.L_x_472) ;  /* 0xffffc64000007947 */ /* 0x000fea000383ffff */
.L_x_404:
[----:B------:R-:W-:Y:S01]  /*1b930*/  IMAD.MOV.U32 R56, RZ, RZ, R6 ;  /* 0x000000ffff387224 */ /* 0x000fe200078e0006 */
[----:B--2---:R-:W-:Y:S01]  /*1b940*/  MOV R47, R10 ;  /* 0x0000000a002f7202 */ /* 0x004fe20000000f00 */
[----:B------:R-:W-:Y:S01]  /*1b950*/  IMAD.MOV.U32 R3, RZ, RZ, 0x1f ;  /* 0x0000001fff037424 */ /* 0x000fe200078e00ff */
[----:B------:R-:W-:Y:S02]  /*1b960*/  MOV R2, 0x1b980 ;  /* 0x0001b98000027802 */ /* 0x000fe40000000f00 */
[----:B-1-3--:R-:W-:Y:S05]  /*1b970*/  CALL.REL.NOINC `($__internal_5_$__cuda_sm70_shflsync_idx_p) ;  /* 0x0000015000007944 */ /* 0x00afea0003c00000 */
[----:B------:R-:W-:Y:S01]  /*1b980*/  IMAD.MOV.U32 R8, RZ, RZ, R58 ;  /* 0x000000ffff087224 */ /* 0x000fe200078e003a */
[----:B------:R-:W-:Y:S01]  /*1b990*/  MOV R47, R10 ;  /* 0x0000000a002f7202 */ /* 0x000fe20000000f00 */
[----:B------:R-:W-:Y:S01]  /*1b9a0*/  IMAD.MOV.U32 R56, RZ, RZ, R7 ;  /* 0x000000ffff387224 */ /* 0x000fe200078e0007 */
[----:B------:R-:W-:Y:S02]  /*1b9b0*/  MOV R3, 0x1f ;  /* 0x0000001f00037802 */ /* 0x000fe40000000f00 */
[----:B------:R-:W-:-:S02]  /*1b9c0*/  MOV R2, 0x1b9e0 ;  /* 0x0001b9e000027802 */ /* 0x000fc40000000f00 */
[----:B------:R-:W-:Y:S05]  /*1b9d0*/  CALL.REL.NOINC `($__internal_5_$__cuda_sm70_shflsync_idx_p) ;  /* 0x000000f000007944 */ /* 0x000fea0003c00000 */
[----:B------:R-:W-:Y:S01]  /*1b9e0*/  MOV R7, R58 ;  /* 0x0000003a00077202 */ /* 0x000fe20000000f00 */
[----:B------:R-:W-:Y:S05]  /*1b9f0*/  BRA `(.L_x_473) ;  /* 0xffffc5b000007947 */ /* 0x000fea000383ffff */
.L_x_407:
[----:B------:R-:W-:Y:S01]  /*1ba00*/  IMAD.MOV.U32 R56, RZ, RZ, R4 ;  /* 0x000000ffff387224 */ /* 0x000fe200078e0004 */
[----:B------:R-:W-:Y:S01]  /*1ba10*/  MOV R47, R0 ;  /* 0x00000000002f7202 */ /* 0x000fe20000000f00 */
[----:B------:R-:W-:Y:S01]  /*1ba20*/  IMAD.MOV.U32 R3, RZ, RZ, 0x1f ;  /* 0x0000001fff037424 */ /* 0x000fe200078e00ff */
[----:B------:R-:W-:-:S02]  /*1ba30*/  MOV R2, 0x1ba50 ;  /* 0x0001ba5000027802 */ /* 0x000fc40000000f00 */
[----:B--234-:R-:W-:Y:S05]  /*1ba40*/  CALL.REL.NOINC `($__internal_5_$__cuda_sm70_shflsync_idx_p) ;  /* 0x0000008000007944 */ /* 0x01cfea0003c00000 */
[----:B------:R-:W-:Y:S01]  /*1ba50*/  MOV R12, R58 ;  /* 0x0000003a000c7202 */ /* 0x000fe20000000f00 */
[----:B------:R-:W-:Y:S05]  /*1ba60*/  BRA `(.L_x_406) ;  /* 0xffffc5a000007947 */ /* 0x000fea000383ffff */
        .weak           $__internal_4_$__cuda_sm70_shflsync_bfly_p
        .type           $__internal_4_$__cuda_sm70_shflsync_bfly_p,@function
        .size           $__internal_4_$__cuda_sm70_shflsync_bfly_p,($__internal_5_$__cuda_sm70_shflsync_idx_p - $__internal_4_$__cuda_sm70_shflsync_bfly_p)
$__internal_4_$__cuda_sm70_shflsync_bfly_p:
[----:B------:R-:W-:Y:S02]  /*1ba70*/  MOV R8, 0xffffffff ;  /* 0xffffffff00087802 */ /* 0x000fe40000000f00 */
[----:B------:R-:W-:-:S02]  /*1ba80*/  MOV R3, 0x1f ;  /* 0x0000001f00037802 */ /* 0x000fc40000000f00 */
[----:B------:R-:W-:Y:S04]  /*1ba90*/  WARPSYNC R8 ;  /* 0x0000000800007348 */ /* 0x000fe80003800000 */
[----:B------:R1:W2:Y:S02]  /*1baa0*/  SHFL.BFLY PT, R0, R4, R0, R3 ;  /* 0x0c00000004007389 */ /* 0x0002a400000e0003 */
[----:B-1----:R-:W-:-:S04]  /*1bab0*/  MOV R3, 0x0 ;  /* 0x0000000000037802 */ /* 0x002fc80000000f00 */
[----:B--2---:R-:W-:Y:S05]  /*1bac0*/  RET.REL.NODEC R2 `(_ZN7cutlass13device_kernelIN5flash19enable_sm80_to_sm89INS1_16FlashAttnFwdSm80INS1_25CollectiveMainloopFwdSm80ILi4ELi1ELb0EN4cute5tupleIJNS5_1CILi128EEENS7_ILi80EEENS7_ILi64EEEEEELi64ENS_6half_tEfNS_4arch4Sm80ELb0ELb0ELb1ELb1ELb1ELb1ELb1ELb1EEENS1_21CollectiveEpilogueFwdINS6_IJS8_SA_S9_EEENS6_IJNS7_ILi1EEESI_SI_EEESC_SE_Li128ELb1ELb1ELb1ELb0EEENS1_36VarlenDynamicPersistentTileSchedulerILi128ELi80ELi128ELi128ELb1ELb1ELb0ELb0ELb1ELb1EEEEEEEEEvNT_6ParamsE) ;  /* 0xfffe453002007950 */ /* 0x004fea0003c3ffff */
        .weak           $__internal_5_$__cuda_sm70_shflsync_idx_p
        .type           $__internal_5_$__cuda_sm70_shflsync_idx_p,@function
        .size           $__internal_5_$__cuda_sm70_shflsync_idx_p,($__internal_6_$__cuda_sm70_shflsync_up_p - $__internal_5_$__cuda_sm70_shflsync_idx_p)
$__internal_5_$__cuda_sm70_shflsync_idx_p:
[----:B------:R-:W-:-:S04]  /*1bad0*/  MOV R58, 0xffffffff ;  /* 0xffffffff003a7802 */ /* 0x000fc80000000f00 */
[----:B------:R-:W-:Y:S04]  /*1bae0*/  WARPSYNC R58 ;  /* 0x0000003a00007348 */ /* 0x000fe80003800000 */
[----:B------:R1:W2:Y:S02]  /*1baf0*/  SHFL.IDX PT, R58, R56, R47, R3 ;  /* 0x0000002f383a7389 */ /* 0x0002a400000e0003 */
[----:B-1----:R-:W-:-:S04]  /*1bb00*/  MOV R3, 0x0 ;  /* 0x0000000000037802 */ /* 0x002fc80000000f00 */
[----:B--2---:R-:W-:Y:S05]  /*1bb10*/  RET.REL.NODEC R2 `(_ZN7cutlass13device_kernelIN5flash19enable_sm80_to_sm89INS1_16FlashAttnFwdSm80INS1_25CollectiveMainloopFwdSm80ILi4ELi1ELb0EN4cute5tupleIJNS5_1CILi128EEENS7_ILi80EEENS7_ILi64EEEEEELi64ENS_6half_tEfNS_4arch4Sm80ELb0ELb0ELb1ELb1ELb1ELb1ELb1ELb1EEENS1_21CollectiveEpilogueFwdINS6_IJS8_SA_S9_EEENS6_IJNS7_ILi1EEESI_SI_EEESC_SE_Li128ELb1ELb1ELb1ELb0EEENS1_36VarlenDynamicPersistentTileSchedulerILi128ELi80ELi128ELi128ELb1ELb1ELb0ELb0ELb1ELb1EEEEEEEEEvNT_6ParamsE) ;  /* 0xfffe44e002007950 */ /* 0x004fea0003c3ffff */
        .weak           $__internal_6_$__cuda_sm70_shflsync_up_p
        .type           $__internal_6_$__cuda_sm70_shflsync_up_p,@function
        .size           $__internal_6_$__cuda_sm70_shflsync_up_p,($__internal_7_$__cuda_sm70_votesync_ballot - $__internal_6_$__cuda_sm70_shflsync_up_p)
$__internal_6_$__cuda_sm70_shflsync_up_p:
[----:B------:R-:W-:Y:S02]  /*1bb20*/  IMAD.MOV.U32 R4, RZ, RZ, RZ ;  /* 0x000000ffff047224 */ /* 0x000fe400078e00ff */
[----:B------:R-:W-:-:S04]  /*1bb30*/  IMAD.MOV.U32 R10, RZ, RZ, -0x1 ;  /* 0xffffffffff0a7424 */ /* 0x000fc800078e00ff */
[----:B------:R-:W-:Y:S04]  /*1bb40*/  WARPSYNC R10 ;  /* 0x0000000a00007348 */ /* 0x000fe80003800000 */
[----:B------:R1:W2:Y:S02]  /*1bb50*/  SHFL.UP PT, R4, R0, R2, R4 ;  /* 0x0400000200047389 */ /* 0x0002a400000e0004 */
[----:B-1----:R-:W-:Y:S02]  /*1bb60*/  MOV R2, R3 ;  /* 0x0000000300027202 */ /* 0x002fe40000000f00 */
[----:B------:R-:W-:-:S04]  /*1bb70*/  MOV R3, 0x0 ;  /* 0x0000000000037802 */ /* 0x000fc80000000f00 */
[----:B--2---:R-:W-:Y:S05]  /*1bb80*/  RET.REL.NODEC R2 `(_ZN7cutlass13device_kernelIN5flash19enable_sm80_to_sm89INS1_16FlashAttnFwdSm80INS1_25CollectiveMainloopFwdSm80ILi4ELi1ELb0EN4cute5tupleIJNS5_1CILi128EEENS7_ILi80EEENS7_ILi64EEEEEELi64ENS_6half_tEfNS_4arch4Sm80ELb0ELb0ELb1ELb1ELb1ELb1ELb1ELb1EEENS1_21CollectiveEpilogueFwdINS6_IJS8_SA_S9_EEENS6_IJNS7_ILi1EEESI_SI_EEESC_SE_Li128ELb1ELb1ELb1ELb0EEENS1_36VarlenDynamicPersistentTileSchedulerILi128ELi80ELi128ELi128ELb1ELb1ELb0ELb0ELb1ELb1EEEEEEEEEvNT_6ParamsE) ;  /* 0xfffe447002007950 */ /* 0x004fea0003c3ffff */
        .weak           $__internal_7_$__cuda_sm70_votesync_ballot
        .type           $__internal_7_$__cuda_sm70_votesync_ballot,@function
        .size           $__internal_7_$__cuda_sm70_votesync_ballot,(.L_x_3824 - $__internal_7_$__cuda_sm70_votesync_ballot)
$__internal_7_$__cuda_sm70_votesync_ballot:
[----:B------:R-:W-:Y:S01]  /*1bb90*/  ISETP.NE.U32.AND P0, PT, R0, 0x1, PT ;  /* 0x000000010000780c */ /* 0x000fe20003f05070 */
[----:B------:R-:W-:-:S04]  /*1bba0*/  IMAD.MOV.U32 R3, RZ, RZ, -0x1 ;  /* 0xffffffffff037424 */ /* 0x000fc800078e00ff */
[----:B------:R-:W-:Y:S08]  /*1bbb0*/  WARPSYNC R3 ;  /* 0x0000000300007348 */ /* 0x000ff00003800000 */
[----:B------:R-:W-:-:S04]  /*1bbc0*/  VOTE.ANY R0, PT, !P0 ;  /* 0x0000000000007806 */ /* 0x000fc800040e0100 */
[----:B------:R-:W-:Y:S01]  /*1bbd0*/  LOP3.LUT R0, R0, R3, RZ, 0xc0, !PT ;  /* 0x0000000300007212 */ /* 0x000fe200078ec0ff */
[----:B------:R-:W-:-:S04]  /*1bbe0*/  IMAD.MOV.U32 R3, RZ, RZ, 0x0 ;  /* 0x00000000ff037424 */ /* 0x000fc800078e00ff */
[----:B------:R-:W-:Y:S05]  /*1bbf0*/  RET.REL.NODEC R2 `(_ZN7cutlass13device_kernelIN5flash19enable_sm80_to_sm89INS1_16FlashAttnFwdSm80INS1_25CollectiveMainloopFwdSm80ILi4ELi1ELb0EN4cute5tupleIJNS5_1CILi128EEENS7_ILi80EEENS7_ILi64EEEEEELi64ENS_6half_tEfNS_4arch4Sm80ELb0ELb0ELb1ELb1ELb1ELb1ELb1ELb1EEENS1_21CollectiveEpilogueFwdINS6_IJS8_SA_S9_EEENS6_IJNS7_ILi1EEESI_SI_EEESC_SE_Li128ELb1ELb1ELb1ELb0EEENS1_36VarlenDynamicPersistentTileSchedulerILi128ELi80ELi128ELi128ELb1ELb1ELb0ELb0ELb1ELb1EEEEEEEEEvNT_6ParamsE) ;  /* 0xfffe440002007950 */ /* 0x000fea0003c3ffff */
.L_x_474:
        /* <DEDUP_REMOVED lines=16> */
.L_x_3824:


//--------------------- .text._ZN7cutlass13device_kernelIN5flash19enable_sm80_to_sm89INS1_16FlashAttnFwdSm80INS1_25CollectiveMainloopFwdSm80ILi4ELi1ELb0EN4cute5tupleIJNS5_1CILi128EEENS7_ILi96EEENS7_ILi64EEEEEELi64ENS_6half_tEfNS_4arch4Sm80ELb0ELb1ELb1ELb0ELb1ELb0ELb1ELb1EEENS1_21CollectiveEpilogueFwdINS6_IJS8_SA_S9_EEENS6_IJNS7_ILi1EEESI_SI_EEESC_SE_Li128ELb0ELb1ELb1ELb0EEENS1_19SingleTileSchedulerILb0ELb1ELb1ELi128EEEEEEEEEvNT_6ParamsE --------------------------
	.section	.text._ZN7cutlass13device_kernelIN5flash19enable_sm80_to_sm89INS1_16FlashAttnFwdSm80INS1_25CollectiveMainloopFwdSm80ILi4ELi1ELb0EN4cute5tupleIJNS5_1CILi128EEENS7_ILi96EEENS7_ILi64EEEEEELi64ENS_6half_tEfNS_4arch4Sm80ELb0ELb1ELb1ELb0ELb1ELb0ELb1ELb1EEENS1_21CollectiveEpilogueFwdINS6_IJS8_SA_S9_EEENS6_IJNS7_ILi1EEESI_SI_EEESC_SE_Li128ELb0ELb1ELb1ELb0EEENS1_19SingleTileSchedulerILb0ELb1ELb1ELi128EEEEEEEEEvNT_6ParamsE,"ax",@progbits
	.sectioninfo	@"SHI_REGISTERS=255"
	.align	128
.text._ZN7cutlass13device_kernelIN5flash19enable_sm80_to_sm89INS1_16FlashAttnFwdSm80INS1_25CollectiveMainloopFwdSm80ILi4ELi1ELb0EN4cute5tupleIJNS5_1CILi128EEENS7_ILi96EEENS7_ILi64EEEEEELi64ENS_6half_tEfNS_4arch4Sm80ELb0ELb1ELb1ELb0ELb1ELb0ELb1ELb1EEENS1_21CollectiveEpilogueFwdINS6_IJS8_SA_S9_EEENS6_IJNS7_ILi1EEESI_SI_EEESC_SE_Li128ELb0ELb1ELb1ELb0EEENS1_19SingleTileSchedulerILb0ELb1ELb1ELi128EEEEEEEEEvNT_6ParamsE:
        .type           _ZN7cutlass13device_kernelIN5flash19enable_sm80_to_sm89INS1_16FlashAttnFwdSm80INS1_25CollectiveMainloopFwdSm80ILi4ELi1ELb0EN4cute5tupleIJNS5_1CILi128EEENS7_ILi96EEENS7_ILi64EEEEEELi64ENS_6half_tEfNS_4arch4Sm80ELb0ELb1ELb1ELb0ELb1ELb0ELb1ELb1EEENS1_21CollectiveEpilogueFwdINS6_IJS8_SA_S9_EEENS6_IJNS7_ILi1EEESI_SI_EEESC_SE_Li128ELb0ELb1ELb1ELb0EEENS1_19SingleTileSchedulerILb0ELb1ELb1ELi128EEEEEEEEEvNT_6ParamsE,@function
        .size           _ZN7cutlass13device_kernelIN5flash19enable_sm80_to_sm89INS1_16FlashAttnFwdSm80INS1_25CollectiveMainloopFwdSm80ILi4ELi1ELb0EN4cute5tupleIJNS5_1CILi128EEENS7_ILi96EEENS7_ILi64EEEEEELi64ENS_6half_tEfNS_4arch4Sm80ELb0ELb1ELb1ELb0ELb1ELb0ELb1ELb1EEENS1_21CollectiveEpilogueFwdINS6_IJS8_SA_S9_EEENS6_IJNS7_ILi1EEESI_SI_EEESC_SE_Li128ELb0ELb1ELb1ELb0EEENS1_19SingleTileSchedulerILb0ELb1ELb1ELi128EEEEEEEEEvNT_6ParamsE,(.L_x_3829 - _ZN7cutlass13device_kernelIN5flash19enable_sm80_to_sm89INS1_16FlashAttnFwdSm80INS1_25CollectiveMainloopFwdSm80ILi4ELi1ELb0EN4cute5tupleIJNS5_1CILi128EEENS7_ILi96EEENS7_ILi64EEEEEELi64ENS_6half_tEfNS_4arch4Sm80ELb0ELb1ELb1ELb0ELb1ELb0ELb1ELb1EEENS1_21CollectiveEpilogueFwdINS6_IJS8_SA_S9_EEENS6_IJNS7_ILi1EEESI_SI_EEESC_SE_Li128ELb0ELb1ELb1ELb0EEENS1_19SingleTileSchedulerILb0ELb1ELb1ELi128EEEEEEEEEvNT_6ParamsE)
        .other          _ZN7cutlass13device_kernelIN5flash19enable_sm80_to_sm89INS1_16FlashAttnFwdSm80INS1_25CollectiveMainloopFwdSm80ILi4ELi1ELb0EN4cute5tupleIJNS5_1CILi128EEENS7_ILi96EEENS7_ILi64EEEEEELi64ENS_6half_tEfNS_4arch4Sm80ELb0ELb1ELb1ELb0ELb1ELb0ELb1ELb1EEENS1_21CollectiveEpilogueFwdINS6_IJS8_SA_S9_EEENS6_IJNS7_ILi1EEESI_SI_EEESC_SE_Li128ELb0ELb1ELb1ELb0EEENS1_19SingleTileSchedulerILb0ELb1ELb1ELi128EEEEEEEEEvNT_6ParamsE,@"STO_CUDA_ENTRY STV_DEFAULT"
_ZN7cutlass13device_kernelIN5flash19enable_sm80_to_sm89INS1_16FlashAttnFwdSm80INS1_25CollectiveMainloopFwdSm80ILi4ELi1ELb0EN4cute5tupleIJNS5_1CILi128EEENS7_ILi96EEENS7_ILi64EEEEEELi64ENS_6half_tEfNS_4arch4Sm80ELb0ELb1ELb1ELb0ELb1ELb0ELb1ELb1EEENS1_21CollectiveEpilogueFwdINS6_IJS8_SA_S9_EEENS6_IJNS7_ILi1EEESI_SI_EEESC_SE_Li128ELb0ELb1ELb1ELb0EEENS1_19SingleTileSchedulerILb0ELb1ELb1ELi128EEEEEEEEEvNT_6ParamsE:
        /* <DEDUP_REMOVED lines=18> */
.L_x_475:
[----:B------:R-:W-:Y:S02]  /*0120*/  ULDC.64 UR4, c[0x0][0x550] ;  /* 0x0001540000047ab9 */ /* 0x000fe40000000a00 */
[----:B------:R-:W-:Y:S02]  /*0130*/  UISETP.NE.AND UP0, UPT, UR4, 0x1, UPT ;  /* 0x000000010400788c */ /* 0x000fe4000bf05270 */
[----:B------:R-:W-:-:S02]  /*0140*/  UIMAD.WIDE.U32 UR10, UR7, UR5, URZ ;  /* 0x00000005070a72a5 */ /* 0x000fc4000f8e003f */
[----:B------:R-:W-:Y:S02]  /*0150*/  ULDC UR4, c[0x0][0x558] ;  /* 0x0001560000047ab9 */ /* 0x000fe40000000800 */
[----:B------:R-:W-:-:S05]  /*0160*/  UMOV UR9, UR7 ;  /* 0x0000000700097c82 */ /* 0x000fca0008000000 */
[----:B------:R-:W-:-:S03]  /*0170*/  @UP0 USHF.R.U32.HI UR9, URZ, UR4, UR11 ;  /* 0x000000043f090299 */ /* 0x000fc6000801160b */
.L_x_476:
[----:B------:R-:W-:Y:S01]  /*0180*/  ISETP.LE.AND P0, PT, RZ, UR6, PT ;  /* 0x00000006ff007c0c */ /* 0x000fe2000bf03270 */
[----:B------:R-:W-:Y:S02]  /*0190*/  UIADD3 UR5, -UR9, URZ, URZ ;  /* 0x0000003f09057290 */ /* 0x000fe4000fffe13f */
[----:B------:R-:W-:Y:S02]  /*01a0*/  ULDC UR4, c[0x0][0x550] ;  /* 0x0001540000047ab9 */ /* 0x000fe40000000800 */
[----:B------:R-:W-:-:S08]  /*01b0*/  UIMAD UR7, UR5, UR4, UR7 ;  /* 0x00000004050772a4 */ /* 0x000fd0000f8e0207 */
[----:B------:R-:W-:Y:S05]  /*01c0*/  @!P0 EXIT ;  /* 0x000000000000894d */ /* 0x000fea0003800000 */
[----:B------:R-:W-:Y:S01]  /*01d0*/  ULDC.64 UR4, c[0x0][0x370] ;  /* 0x0000dc0000047ab9 */ /* 0x000fe20000000a00 */
[----:B------:R-:W-:Y:S01]  /*01e0*/  IMAD.MOV.U32 R231, RZ, RZ, RZ ;  /* 0x000000ffffe77224 */ /* 0x000fe200078e00ff */
[----:B------:R-:W-:Y:S02]  /*01f0*/  UISETP.NE.U32.AND UP0, UPT, URZ, UR4, UPT ;  /* 0x000000043f00728c */ /* 0x000fe4000bf05070 */
[----:B------:R-:W-:Y:S02]  /*0200*/  ULDC.64 UR10, c[0x0][0x370] ;  /* 0x0000dc00000a7ab9 */ /* 0x000fe40000000a00 */
[----:B------:R-:W-:Y:S02]  /*0210*/  UISETP.NE.AND.EX UP0, UPT, URZ, UR5, UPT, UP0 ;  /* 0x000000053f00728c */ /* 0x000fe4000bf05300 */
[----:B------:R-:W-:-:S04]  /*0220*/  ULDC.64 UR16, c[0x0][0x118] ;  /* 0x0000460000107ab9 */ /* 0x000fc80000000a00 */
[----:B------:R-:W-:-:S05]  /*0230*/  PLOP3.LUT P0, PT, PT, PT, UP0, 0x80, 0x0 ;  /* 0x000000000000781c */ /* 0x000fca0003f0f008 */
[----:B------:R-:W-:Y:S02]  /*0240*/  @UP0 UMOV UR4, 0x4 ;  /* 0x0000000400040882 */ /* 0x000fe40000000000 */
[----:B------:R-:W-:-:S06]  /*0250*/  @UP0 UIMAD.WIDE UR4, UR6, UR4, UR10 ;  /* 0x00000004060402a5 */ /* 0x000fcc000f8e020a */
[----:B------:R-:W-:Y:S01]  /*0260*/  MOV R2, UR4 ;  /* 0x0000000400027c02 */ /* 0x000fe20008000f00 */
[----:B------:R-:W-:-:S05]  /*0270*/  IMAD.U32 R3, RZ, RZ, UR5 ;  /* 0x00000005ff037e24 */ /* 0x000fca000f8e00ff */
[----:B------:R-:W2:Y:S01]  /*0280*/  @P0 LDG.E R231, [R2.64] ;  /* 0x0000001002e70981 */ /* 0x000ea2000c1e1900 */
[----:B------:R-:W1:Y:S01]  /*0290*/  S2UR UR19, SR_CTAID.X ;  /* 0x00000000001379c3 */ /* 0x000e620000002500 */
[----:B------:R-:W-:Y:S02]  /*02a0*/  ULDC UR4, c[0x0][0x2c4] ;  /* 0x0000b10000047ab9 */ /* 0x000fe40000000800 */
[----:B------:R-:W-:Y:S02]  /*02b0*/  UISETP.NE.AND UP2, UPT, UR4, 0x1, UPT ;  /* 0x000000010400788c */ /* 0x000fe4000bf45270 */
[----:B------:R-:W-:Y:S02]  /*02c0*/  ULDC UR8, c[0x0][0x2ac] ;  /* 0x0000ab0000087ab9 */ /* 0x000fe40000000800 */
[----:B------:R-:W-:Y:S02]  /*02d0*/  ULDC.64 UR4, c[0x0][0x2c8] ;  /* 0x0000b20000047ab9 */ /* 0x000fe40000000a00 */
[----:B-1----:R-:W-:-:S05]  /*02e0*/  USHF.L.U32 UR19, UR19, 0x7, URZ ;  /* 0x0000000713137899 */ /* 0x002fca000800063f */
[----:B------:R-:W-:Y:S02]  /*02f0*/  @UP2 UIADD3 UR12, UR19, 0x7f, URZ ;  /* 0x0000007f130c2890 */ /* 0x000fe4000fffe03f */
[----:B------:R-:W-:Y:S02]  /*0300*/  UIADD3 UR10, UR19, 0x7f, URZ ;  /* 0x0000007f130a7890 */ /* 0x000fe4000fffe03f */
[----:B------:R-:W-:-:S03]  /*0310*/  UIMAD.WIDE.U32 UR12, UR12, UR4, URZ ;  /* 0x000000040c0c72a5 */ /* 0x000fc6000f8e003f */
[----:B------:R-:W-:Y:S02]  /*0320*/  ULDC UR4, c[0x0][0x1d0] ;  /* 0x0000740000047ab9 */ /* 0x000fe40000000800 */
[----:B------:R-:W-:Y:S02]  /*0330*/  UIMAD UR8, UR8, UR4, URZ ;  /* 0x00000004080872a4 */ /* 0x000fe4000f8e023f */
[----:B------:R-:W-:Y:S02]  /*0340*/  @UP2 UMOV UR11, UR13 ;  /* 0x0000000d000b2c82 */ /* 0x000fe40008000000 */
[----:B------:R-:W-:Y:S02]  /*0350*/  @UP2 USHF.R.U32.HI UR10, URZ, UR5, UR11 ;  /* 0x000000053f0a2299 */ /* 0x000fe4000801160b */
[----:B------:R-:W-:Y:S02]  /*0360*/  ULDC UR12, c[0x0][0x168] ;  /* 0x00005a00000c7ab9 */ /* 0x000fe40000000800 */
[----:B------:R-:W-:-:S02]  /*0370*/  UMOV UR11, 0x1 ;  /* 0x00000001000b7882 */ /* 0x000fc40000000000 */
[----:B------:R-:W-:Y:S02]  /*0380*/  ULDC.64 UR4, c[0x0][0x328] ;  /* 0x0000ca0000047ab9 */ /* 0x000fe40000000a00 */
[----:B------:R-:W-:Y:S02]  /*0390*/  UISETP.LE.AND UP1, UPT, UR11, UR5, UPT ;  /* 0x000000050b00728c */ /* 0x000fe4000bf23270 */
[----:B------:R-:W-:-:S04]  /*03a0*/  UIADD3 UR12, UR8, -UR12, UR11 ;  /* 0x8000000c080c7290 */ /* 0x000fc8000fffe00b */
[----:B------:R-:W-:Y:S01]  /*03b0*/  PLOP3.LUT P0, PT, PT, PT, UP1, 0x40, 0x0 ;  /* 0x000000000000781c */ /* 0x000fe20003f0e818 */
[----:B------:R-:W-:-:S04]  /*03c0*/  UIADD3 UR5, UR12, UR10, URZ ;  /* 0x0000000a0c057290 */ /* 0x000fc8000fffe03f */
[----:B------:R-:W-:Y:S01]  /*03d0*/  UIADD3 UR10, UR5, UR4, URZ ;  /* 0x00000004050a7290 */ /* 0x000fe2000fffe03f */
[----:B--2---:R1:W-:Y:S07]  /*03e0*/  STL [R1+0x34], R231 ;  /* 0x000034e701007387 */ /* 0x0043ee0000100800 */
[----:B------:R-:W-:Y:S05]  /*03f0*/  @P0 BRA `(.L_x_477) ;  /* 0x0000016000000947 */ /* 0x000fea0003800000 */
[----:B------:R-:W-:Y:S01]  /*0400*/  ISETP.LT.AND P0, PT, RZ, UR5, PT ;  /* 0x00000005ff007c0c */ /* 0x000fe2000bf01270 */
[----:B------:R-:W-:-:S12]  /*0410*/  UIADD3 UR12, UR5, -0x1, URZ ;  /* 0xffffffff050c7890 */ /* 0x000fd8000fffe03f */
[----:B------:R-:W-:Y:S05]  /*0420*/  @P0 BRA `(.L_x_478) ;  /* 0x0000009000000947 */ /* 0x000fea0003800000 */
[----:B------:R-:W-:Y:S02]  /*0430*/  ULDC UR4, c[0x0][0x32c] ;  /* 0x0000cb0000047ab9 */ /* 0x000fe40000000800 */
[----:B------:R-:W-:Y:S02]  /*0440*/  UISETP.NE.AND UP0, UPT, UR11, UR4, UPT ;  /* 0x000000040b00728c */ /* 0x000fe4000bf05270 */
[----:B------:R-:W-:-:S03]  /*0450*/  UIADD3 UR12, -UR5, URZ, URZ ;  /* 0x0000003f050c7290 */ /* 0x000fc6000fffe13f */
[----:B------:R-:W-:Y:S02]  /*0460*/  ULDC.64 UR4, c[0x0][0x330] ;  /* 0x0000cc0000047ab9 */ /* 0x000fe40000000a00 */
[----:B------:R-:W-:-:S07]  /*0470*/  UIMAD.WIDE.U32 UR14, UR12, UR4, URZ ;  /* 0x000000040c0e72a5 */ /* 0x000fce000f8e003f */
[----:B------:R-:W-:Y:S02]  /*0480*/  @UP0 UMOV UR11, UR15 ;  /* 0x0000000f000b0c82 */ /* 0x000fe40008000000 */
[----:B------:R-:W-:-:S04]  /*0490*/  @UP0 USHF.R.U32.HI UR12, URZ, UR5, UR11 ;  /* 0x000000053f0c0299 */ /* 0x000fc8000801160b */
[----:B------:R-:W-:Y:S01]  /*04a0*/  ULOP3.LUT UR12, URZ, UR12, URZ, 0x33, !UPT ;  /* 0x0000000c3f0c7292 */ /* 0x000fe2000f8e333f */
[----:B------:R-:W-:Y:S05]  /*04b0*/  BRA `(.L_x_479) ;  /* 0x0000006000007947 */ /* 0x000fea0003800000 */
.L_x_478:
[----:B------:R-:W-:Y:S02]  /*04c0*/  ULDC UR4, c[0x0][0x32c] ;  /* 0x0000cb0000047ab9 */ /* 0x000fe40000000800 */
[----:B------:R-:W-:-:S03]  /*04d0*/  UISETP.NE.AND UP0, UPT, UR11, UR4, UPT ;  /* 0x000000040b00728c */ /* 0x000fc6000bf05270 */
[----:B------:R-:W-:Y:S02]  /*04e0*/  ULDC.64 UR4, c[0x0][0x330] ;  /* 0x0000cc0000047ab9 */ /* 0x000fe40000000a00 */
[----:B------:R-:W-:-:S07]  /*04f0*/  UIMAD.WIDE.U32 UR14, UR12, UR4, URZ ;  /* 0x000000040c0e72a5 */ /* 0x000fce000f8e003f */
[----:B------:R-:W-:Y:S02]  /*0500*/  @UP0 UMOV UR11, UR15 ;  /* 0x0000000f000b0c82 */ /* 0x000fe40008000000 */
[----:B------:R-:W-:Y:S02]  /*0510*/  @UP0 USHF.R.U32.HI UR12, URZ, UR5, UR11 ;  /* 0x000000053f0c0299 */ /* 0x000fe4000801160b */
.L_x_479:
[----:B------:R-:W-:Y:S02]  /*0520*/  ULDC UR4, c[0x0][0x32c] ;  /* 0x0000cb0000047ab9 */ /* 0x000fe40000000800 */
[----:B------:R-:W-:-:S04]  /*0530*/  UIMAD UR4, UR12, UR4, UR4 ;  /* 0x000000040c0472a4 */ /* 0x000fc8000f8e0204 */
[----:B------:R-:W-:-:S04]  /*0540*/  UISETP.LT.AND UP0, UPT, UR10, UR4, UPT ;  /* 0x000000040a00728c */ /* 0x000fc8000bf01270 */
[----:B------:R-:W-:Y:S02]  /*0550*/  USEL UR10, UR10, UR4, UP0 ;  /* 0x000000040a0a7287 */ /* 0x000fe40008000000 */
.L_x_477:
[----:B------:R-:W-:Y:S01]  /*0560*/  UIADD3 UR11, UR8, 0x5f, URZ ;  /* 0x0000005f080b7890 */ /* 0x000fe2000fffe03f */
[----:B------:R-:W-:Y:S01]  /*0570*/  PLOP3.LUT P0, PT, PT, PT, UP1, 0x40, 0x0 ;  /* 0x000000000000781c */ /* 0x000fe20003f0e818 */
[----:B------:R-:W-:Y:S02]  /*0580*/  ULDC.64 UR4, c[0x0][0x2c8] ;  /* 0x0000b20000047ab9 */ /* 0x000fe40000000a00 */
[----:B------:R-:W-:Y:S02]  /*0590*/  UIMAD.WIDE.U32 UR12, UR19, UR4, URZ ;  /* 0x00000004130c72a5 */ /* 0x000fe4000f8e003f */
[----:B------:R-:W-:Y:S02]  /*05a0*/  UIMAD.WIDE UR14, UR11, 0x2aaaaaab, URZ ;  /* 0x2aaaaaab0b0e78a5 */ /* 0x000fe4000f8e023f */
[----:B------:R-:W-:Y:S02]  /*05b0*/  UIADD3 UR10, UR10, 0x5f, URZ ;  /* 0x0000005f0a0a7890 */ /* 0x000fe4000fffe03f */
[----:B------:R-:W-:-:S02]  /*05c0*/  UMOV UR4, UR19 ;  /* 0x0000001300047c82 */ /* 0x000fc40008000000 */
[----:B------:R-:W-:Y:S02]  /*05d0*/  UIMAD.WIDE UR10, UR10, 0x2aaaaaab, URZ ;  /* 0x2aaaaaab0a0a78a5 */ /* 0x000fe4000f8e023f */
[----:B------:R-:W-:Y:S02]  /*05e0*/  ULDC UR18, c[0x0][0x168] ;  /* 0x00005a0000127ab9 */ /* 0x000fe40000000800 */
[----:B------:R-:W-:Y:S02]  /*05f0*/  @UP2 USHF.R.U32.HI UR4, URZ, UR5, UR13 ;  /* 0x000000053f042299 */ /* 0x000fe4000801160d */
[----:B------:R-:W-:Y:S02]  /*0600*/  UIADD3 UR18, UR8, -UR18, URZ ;  /* 0x8000001208127290 */ /* 0x000fe4000fffe03f */
[----:B------:R-:W-:Y:S02]  /*0610*/  UMOV UR13, UR15 ;  /* 0x0000000f000d7c82 */ /* 0x000fe40008000000 */
[----:B------:R-:W-:-:S02]  /*0620*/  USHF.R.U32.HI UR12, URZ, 0x1f, UR13 ;  /* 0x0000001f3f0c7899 */ /* 0x000fc4000801160d */
[----:B------:R-:W-:Y:S02]  /*0630*/  USHF.R.U32.HI UR10, URZ, 0x1f, UR11 ;  /* 0x0000001f3f0a7899 */ /* 0x000fe4000801160b */
[----:B------:R-:W-:Y:S02]  /*0640*/  UIADD3 UR4, UR18, UR4, URZ ;  /* 0x0000000412047290 */ /* 0x000fe4000fffe03f */
[----:B------:R-:W-:Y:S02]  /*0650*/  ULDC UR5, c[0x0][0x324] ;  /* 0x0000c90000057ab9 */ /* 0x000fe40000000800 */
[----:B------:R-:W-:Y:S02]  /*0660*/  ULEA.HI.SX32 UR12, UR13, UR12, 0x1c ;  /* 0x0000000c0d0c7291 */ /* 0x000fe4000f8fe23f */
[----:B------:R-:W-:Y:S02]  /*0670*/  ULEA.HI.SX32 UR10, UR11, UR10, 0x1c ;  /* 0x0000000a0b0a7291 */ /* 0x000fe4000f8fe23f */
[----:B------:R-:W-:-:S02]  /*0680*/  UIADD3 UR5, UR4, -UR5, URZ ;  /* 0x8000000504057290 */ /* 0x000fc4000fffe03f */
[----:B------:R-:W-:-:S04]  /*0690*/  UISETP.LT.AND UP0, UPT, UR12, UR10, UPT ;  /* 0x0000000a0c00728c */ /* 0x000fc8000bf01270 */
[----:B------:R-:W-:Y:S01]  /*06a0*/  USEL UR10, UR12, UR10, UP0 ;  /* 0x0000000a0c0a7287 */ /* 0x000fe20008000000 */
[----:B------:R-:W-:Y:S01]  /*06b0*/  MOV R3, UR5 ;  /* 0x0000000500037c02 */ /* 0x000fe20008000f00 */
[----:B------:R-:W-:Y:S05]  /*06c0*/  @P0 BRA `(.L_x_480) ;  /* 0x0000010000000947 */ /* 0x000fea0003800000 */
[----:B------:R-:W-:-:S04]  /*06d0*/  MOV R0, UR4 ;  /* 0x0000000400007c02 */ /* 0x000fc80008000f00 */
[----:B------:R-:W-:-:S13]  /*06e0*/  ISETP.GT.AND P0, PT, R0, -0x1, PT ;  /* 0xffffffff0000780c */ /* 0x000fda0003f04270 */
[----:B------:R-:W-:Y:S05]  /*06f0*/  @P0 BRA `(.L_x_481) ;  /* 0x0000007000000947 */ /* 0x000fea0003800000 */
[----:B------:R-:W-:Y:S01]  /*0700*/  IMAD.MOV.U32 R2, RZ, RZ, c[0x0][0x32c] ;  /* 0x0000cb00ff027624 */ /* 0x000fe200078e00ff */
[----:B------:R-:W-:-:S04]  /*0710*/  LOP3.LUT R0, RZ, R0, RZ, 0x33, !PT ;  /* 0x00000000ff007212 */ /* 0x000fc800078e33ff */
[----:B------:R-:W-:-:S13]  /*0720*/  ISETP.NE.AND P0, PT, R2, 0x1, PT ;  /* 0x000000010200780c */ /* 0x000fda0003f05270 */
[----:B------:R-:W-:-:S05]  /*0730*/  @P0 IMAD.HI.U32 R2, R0, c[0x0][0x330], RZ ;  /* 0x0000cc0000020a27 */ /* 0x000fca00078e00ff */
[----:B------:R-:W-:-:S04]  /*0740*/  @P0 SHF.R.U32.HI R0, RZ, c[0x0][0x334], R2 ;  /* 0x0000cd00ff000a19 */ /* 0x000fc80000011602 */
[----:B------:R-:W-:Y:S01]  /*0750*/  LOP3.LUT R0, RZ, R0, RZ, 0x33, !PT ;  /* 0x00000000ff007212 */ /* 0x000fe200078e33ff */
[----:B------:R-:W-:Y:S05]  /*0760*/  BRA `(.L_x_482) ;  /* 0x0000004000007947 */ /* 0x000fea0003800000 */
.L_x_481:
[----:B------:R-:W-:-:S04]  /*0770*/  MOV R2, c[0x0][0x32c] ;  /* 0x0000cb0000027a02 */ /* 0x000fc80000000f00 */
[----:B------:R-:W-:-:S13]  /*0780*/  ISETP.NE.AND P0, PT, R2, 0x1, PT ;  /* 0x000000010200780c */ /* 0x000fda0003f05270 */
[----:B------:R-:W-:-:S05]  /*0790*/  @P0 IMAD.HI.U32 R2, R0, c[0x0][0x330], RZ ;  /* 0x0000cc0000020a27 */ /* 0x000fca00078e00ff */
[----:B------:R-:W-:-:S05]  /*07a0*/  @P0 SHF.R.U32.HI R0, RZ, c[0x0][0x334], R2 ;  /* 0x0000cd00ff000a19 */ /* 0x000fca0000011602 */
.L_x_482:
[----:B------:R-:W-:-:S05]  /*07b0*/  IMAD R0, R0, c[0x0][0x32c], RZ ;  /* 0x0000cb0000007a24 */ /* 0x000fca00078e02ff */
[----:B------:R-:W-:-:S05]  /*07c0*/  IMNMX R3, R3, R0, !PT ;  /* 0x0000000003037217 */ /* 0x000fca0007800200 */
.L_x_480:
[----:B------:R-:W-:Y:S01]  /*07d0*/  IMAD.HI R0, R3, 0x2aaaaaab, RZ ;  /* 0x2aaaaaab03007827 */ /* 0x000fe200078e02ff */
[----:B------:R-:W-:Y:S02]  /*07e0*/  USHF.R.U32.HI UR5, URZ, 0x10, UR7 ;  /* 0x000000103f057899 */ /* 0x000fe40008011607 */
[----:B------:R-:W-:Y:S02]  /*07f0*/  ULDC UR4, c[0x0][0x338] ;  /* 0x0000ce0000047ab9 */ /* 0x000fe40000000800 */
[----:B------:R-:W-:Y:S01]  /*0800*/  SHF.R.U32.HI R2, RZ, 0x1f, R0 ;  /* 0x0000001fff027819 */ /* 0x000fe20000011600 */
[----:B------:R-:W-:-:S03]  /*0810*/  UISETP.NE.AND UP0, UPT, UR5, URZ, UPT ;  /* 0x0000003f0500728c */ /* 0x000fc6000bf05270 */
[----:B------:R-:W-:Y:S01]  /*0820*/  LEA.HI.SX32 R0, R0, R2, 0x1c ;  /* 0x0000000200007211 */ /* 0x000fe200078fe2ff */
[----:B------:R-:W-:-:S03]  /*0830*/  USEL UR4, UR5, UR4, UP0 ;  /* 0x0000000405047287 */ /* 0x000fc60008000000 */
[----:B------:R-:W-:Y:S01]  /*0840*/  IMNMX R9, RZ, R0, !PT ;  /* 0x00000000ff097217 */ /* 0x000fe20007800200 */
[----:B------:R-:W-:-:S03]  /*0850*/  IMAD.MOV.U32 R0, RZ, RZ, RZ ;  /* 0x000000ffff007224 */ /* 0x000fc600078e00ff */
[----:B------:R-:W-:-:S13]  /*0860*/  ISETP.LT.AND P0, PT, R9, UR10, PT ;  /* 0x0000000a09007c0c */ /* 0x000fda000bf01270 */
[----:B------:R-:W-:Y:S05]  /*0870*/  @!P0 BRA `(.L_x_483) ;  /* 0x000001f000008947 */ /* 0x000fea0003800000 */
[----:B------:R-:W-:Y:S01]  /*0880*/  IMAD.U32 R5, RZ, RZ, UR4 ;  /* 0x00000004ff057e24 */ /* 0x000fe2000f8e00ff */
[----:B------:R-:W-:-:S04]  /*0890*/  UIADD3 UR5, UR4, -0x1, UR10 ;  /* 0xffffffff04057890 */ /* 0x000fc8000fffe00a */
[----:B------:R-:W-:Y:S02]  /*08a0*/  IABS R0, R5 ;  /* 0x0000000500007213 */ /* 0x000fe40000000000 */
[----:B------:R-:W-:-:S03]  /*08b0*/  IADD3 R8, -R9, UR5, RZ ;  /* 0x0000000509087c10 */ /* 0x000fc6000fffe1ff */
[----:B------:R-:W-:Y:S01]  /*08c0*/  IMAD.MOV.U32 R4, RZ, RZ, R0 ;  /* 0x000000ffff047224 */ /* 0x000fe200078e0000 */
[----:B------:R-:W-:-:S03]  /*08d0*/  IABS R7, R8 ;  /* 0x0000000800077213 */ /* 0x000fc60000000000 */
[----:B------:R-:W2:Y:S08]  /*08e0*/  I2F.RP R2, R4 ;  /* 0x0000000400027306 */ /* 0x000eb00000209400 */
[----:B--2---:R-:W2:Y:S02]  /*08f0*/  MUFU.RCP R2, R2 ;  /* 0x0000000200027308 */ /* 0x004ea40000001000 */
[----:B--2---:R-:W-:-:S06]  /*0900*/  IADD3 R2, R2, 0xffffffe, RZ ;  /* 0x0ffffffe02027810 */ /* 0x004fcc0007ffe0ff */
[----:B------:R-:W2:Y:S02]  /*0910*/  F2I.FTZ.U32.TRUNC.NTZ R3, R2 ;  /* 0x0000000200037305 */ /* 0x000ea4000021f000 */
[----:B--2---:R-:W-:-:S04]  /*0920*/  IMAD.MOV R0, RZ, RZ, -R3 ;  /* 0x000000ffff007224 */ /* 0x004fc800078e0a03 */
[----:B------:R-:W-:Y:S01]  /*0930*/  IMAD.MOV.U32 R2, RZ, RZ, R0 ;  /* 0x000000ffff027224 */ /* 0x000fe200078e0000 */
[----:B------:R-:W-:-:S03]  /*0940*/  IABS R0, R5 ;  /* 0x0000000500007213 */ /* 0x000fc60000000000 */
[----:B------:R-:W-:Y:S01]  /*0950*/  IMAD R5, R2, R4, RZ ;  /* 0x0000000402057224 */ /* 0x000fe200078e02ff */
[----:B------:R-:W-:Y:S01]  /*0960*/  MOV R2, RZ ;  /* 0x000000ff00027202 */ /* 0x000fe20000000f00 */
[----:B------:R-:W-:-:S04]  /*0970*/  IMAD.MOV R6, RZ, RZ, -R0 ;  /* 0x000000ffff067224 */ /* 0x000fc800078e0a00 */
[----:B------:R-:W-:-:S04]  /*0980*/  IMAD.HI.U32 R0, R3, R5, R2 ;  /* 0x0000000503007227 */ /* 0x000fc800078e0002 */
[----:B------:R-:W-:Y:S02]  /*0990*/  IMAD.MOV.U32 R2, RZ, RZ, R7 ;  /* 0x000000ffff027224 */ /* 0x000fe400078e0007 */
[----:B------:R-:W-:Y:S02]  /*09a0*/  IMAD.MOV.U32 R3, RZ, RZ, R6 ;  /* 0x000000ffff037224 */ /* 0x000fe400078e0006 */
[----:B------:R-:W-:-:S04]  /*09b0*/  IMAD.HI.U32 R0, R0, R2, RZ ;  /* 0x0000000200007227 */ /* 0x000fc800078e00ff */
[----:B------:R-:W-:-:S05]  /*09c0*/  IMAD R2, R0, R3, R2 ;  /* 0x0000000300027224 */ /* 0x000fca00078e0202 */
[----:B------:R-:W-:-:S13]  /*09d0*/  ISETP.GT.U32.AND P1, PT, R4, R2, PT ;  /* 0x000000020400720c */ /* 0x000fda0003f24070 */
[-C--:B------:R-:W-:Y:S02]  /*09e0*/  @!P1 IADD3 R2, R2, -R4.reuse, RZ ;  /* 0x8000000402029210 */ /* 0x080fe40007ffe0ff */
[----:B------:R-:W-:Y:S02]  /*09f0*/  @!P1 IADD3 R0, R0, 0x1, RZ ;  /* 0x0000000100009810 */ /* 0x000fe40007ffe0ff */
[----:B------:R-:W-:Y:S02]  /*0a00*/  ISETP.GE.U32.AND P2, PT, R2, R4, PT ;  /* 0x000000040200720c */ /* 0x000fe40003f46070 */
[----:B------:R-:W-:Y:S02]  /*0a10*/  LOP3.LUT R2, R8, UR4, RZ, 0x3c, !PT ;  /* 0x0000000408027c12 */ /* 0x000fe4000f8e3cff */
[----:B------:R-:W-:Y:S02]  /*0a20*/  ISETP.NE.AND P1, PT, RZ, UR4, PT ;  /* 0x00000004ff007c0c */ /* 0x000fe4000bf25270 */
[----:B------:R-:W-:-:S07]  /*0a30*/  ISETP.GE.AND P0, PT, R2, RZ, PT ;  /* 0x000000ff0200720c */ /* 0x000fce0003f06270 */
[----:B------:R-:W-:-:S06]  /*0a40*/  @P2 IADD3 R0, R0, 0x1, RZ ;  /* 0x0000000100002810 */ /* 0x000fcc0007ffe0ff */
[----:B------:R-:W-:Y:S01]  /*0a50*/  @!P0 IMAD.MOV R0, RZ, RZ, -R0 ;  /* 0x000000ffff008224 */ /* 0x000fe200078e0a00 */
[----:B------:R-:W-:Y:S02]  /*0a60*/  @!P1 LOP3.LUT R0, RZ, UR4, RZ, 0x33, !PT ;  /* 0x00000004ff009c12 */ /* 0x000fe4000f8e33ff */
.L_x_483:
[----:B------:R-:W-:Y:S01]  /*0a70*/  ULOP3.LUT UR7, UR7, 0xffff, URZ, 0xc0, !UPT ;  /* 0x0000ffff07077892 */ /* 0x000fe2000f8ec03f */
[----:B------:R-:W-:Y:S01]  /*0a80*/  PLOP3.LUT P4, PT, PT, PT, PT, 0x80, 0x0 ;  /* 0x000000000000781c */ /* 0x000fe20003f8f070 */
[----:B------:R-:W-:Y:S01]  /*0a90*/  CS2R R22, SRZ ;  /* 0x0000000000167805 */ /* 0x000fe2000001ff00 */
[----:B------:R-:W-:Y:S01]  /*0aa0*/  CS2R R20, SRZ ;  /* 0x0000000000147805 */ /* 0x000fe2000001ff00 */
[----:B------:R-:W-:Y:S01]  /*0ab0*/  CS2R R162, SRZ ;  /* 0x0000000000a27805 */ /* 0x000fe2000001ff00 */
[----:B------:R-:W-:Y:S01]  /*0ac0*/  CS2R R160, SRZ ;  /* 0x0000000000a07805 */ /* 0x000fe2000001ff00 */
[----:B------:R-:W-:Y:S01]  /*0ad0*/  IMAD R220, R0, UR7, R9 ;  /* 0x0000000700dc7c24 */ /* 0x000fe2000f8e0209 */
[----:B------:R-:W-:Y:S01]  /*0ae0*/  CS2R R166, SRZ ;  /* 0x0000000000a67805 */ /* 0x000fe2000001ff00 */
[----:B------:R-:W-:Y:S01]  /*0af0*/  CS2R R164, SRZ ;  /* 0x0000000000a47805 */ /* 0x000fe2000001ff00 */
[----:B------:R-:W-:Y:S01]  /*0b00*/  CS2R R158, SRZ ;  /* 0x00000000009e7805 */ /* 0x000fe2000001ff00 */
[----:B------:R-:W-:Y:S01]  /*0b10*/  IMAD.IADD R0, R220, 0x1, R0 ;  /* 0x00000001dc007824 */ /* 0x000fe200078e0200 */
[----:B------:R2:W-:Y:S01]  /*0b20*/  STL [R1+0x28], R220 ;  /* 0x000028dc01007387 */ /* 0x0005e20000100800 */
[----:B------:R-:W-:Y:S01]  /*0b30*/  CS2R R156, SRZ ;  /* 0x00000000009c7805 */ /* 0x000fe2000001ff00 */
[----:B------:R-:W-:Y:S01]  /*0b40*/  CS2R R154, SRZ ;  /* 0x00000000009a7805 */ /* 0x000fe2000001ff00 */
[----:B------:R-:W-:Y:S01]  /*0b50*/  CS2R R152, SRZ ;  /* 0x0000000000987805 */ /* 0x000fe2000001ff00 */
[----:B------:R-:W-:Y:S01]  /*0b60*/  IMNMX R229, R0, UR10, PT ;  /* 0x0000000a00e57c17 */ /* 0x000fe2000b800200 */
        /* <DEDUP_REMOVED lines=26> */
[----:B--2---:R-:W-:Y:S02]  /*0d10*/  ULDC.64 UR4, c[0x0][0x340] ;  /* 0x0000d00000047ab9 */ /* 0x004fe40000000a00 */
[----:B------:R-:W-:-:S02]  /*0d20*/  UISETP.NE.U32.AND UP0, UPT, URZ, UR4, UPT ;  /* 0x000000043f00728c */ /* 0x000fc4000bf05070 */
[----:B------:R-:W-:Y:S02]  /*0d30*/  ULDC.64 UR10, c[0x0][0x340] ;  /* 0x0000d000000a7ab9 */ /* 0x000fe40000000a00 */
[----:B------:R-:W-:-:S06]  /*0d40*/  UISETP.NE.AND.EX UP0, UPT, URZ, UR5, UPT, UP0 ;  /* 0x000000053f00728c */ /* 0x000fcc000bf05300 */
[----:B------:R-:W-:-:S05]  /*0d50*/  PLOP3.LUT P1, PT, PT, PT, UP0, 0x80, 0x0 ;  /* 0x000000000000781c */ /* 0x000fca0003f2f008 */
[----:B------:R-:W-:Y:S02]  /*0d60*/  @UP0 UMOV UR4, 0x4 ;  /* 0x0000000400040882 */ /* 0x000fe40000000000 */
[----:B------:R-:W-:-:S06]  /*0d70*/  @UP0 UIMAD.WIDE UR4, UR6, UR4, UR10 ;  /* 0x00000004060402a5 */ /* 0x000fcc000f8e020a */
[----:B------:R-:W-:Y:S02]  /*0d80*/  IMAD.U32 R2, RZ, RZ, UR4 ;  /* 0x00000004ff027e24 */ /* 0x000fe4000f8e00ff */
[----:B------:R-:W-:Y:S01]  /*0d90*/  IMAD.U32 R3, RZ, RZ, UR5 ;  /* 0x00000005ff037e24 */ /* 0x000fe2000f8e00ff */
[----:B------:R-:W-:Y:S01]  /*0da0*/  SHF.R.S32.HI R211, RZ, 0x1f, R212 ;  /* 0x0000001fffd37819 */ /* 0x000fe200000114d4 */
[----:B------:R-:W-:Y:S01]  /*0db0*/  USHF.R.S32.HI UR7, URZ, 0x1f, UR9 ;  /* 0x0000001f3f077899 */ /* 0x000fe20008011409 */
[----:B------:R-:W-:Y:S01]  /*0dc0*/  PLOP3.LUT P2, PT, PT, PT, UP2, 0x80, 0x0 ;  /* 0x000000000000781c */ /* 0x000fe20003f4f028 */
[----:B------:R-:W-:Y:S01]  /*0dd0*/  ULDC.64 UR4, c[0x0][0x1b8] ;  /* 0x00006e0000047ab9 */ /* 0x000fe20000000a00 */
[----:B------:R2:W3:Y:S01]  /*0de0*/  @P1 LDG.E R10, [R2.64] ;  /* 0x00000010020a1981 */ /* 0x0004e2000c1e1900 */
[----:B------:R-:W-:Y:S01]  /*0df0*/  UIMAD UR7, UR7, UR4, URZ ;  /* 0x00000004070772a4 */ /* 0x000fe2000f8e023f */
[----:B------:R-:W-:Y:S01]  /*0e00*/  PLOP3.LUT P0, PT, PT, PT, UP2, 0x80, 0x0 ;  /* 0x000000000000781c */ /* 0x000fe20003f0f028 */
[----:B------:R-:W-:Y:S01]  /*0e10*/  UIMAD.WIDE.U32 UR12, UR9, UR4, URZ ;  /* 0x00000004090c72a5 */ /* 0x000fe2000f8e003f */
[----:B------:R-:W-:Y:S01]  /*0e20*/  LEA.HI R13, R211, R212, RZ, 0x4 ;  /* 0x000000d4d30d7211 */ /* 0x000fe200078f20ff */
[----:B------:R-:W-:Y:S01]  /*0e30*/  UIMAD UR7, UR9, UR5, UR7 ;  /* 0x00000005090772a4 */ /* 0x000fe2000f8e0207 */
[----:B------:R-:W-:Y:S01]  /*0e40*/  BSSY B0, `(.L_x_485) ;  /* 0x000004c000007945 */ /* 0x000fe20003800000 */
[----:B------:R-:W-:-:S02]  /*0e50*/  USHF.R.S32.HI UR10, URZ, 0x1f, UR6 ;  /* 0x0000001f3f0a7899 */ /* 0x000fc40008011406 */
[----:B------:R-:W-:Y:S02]  /*0e60*/  ULDC.64 UR4, c[0x0][0x1c0] ;  /* 0x0000700000047ab9 */ /* 0x000fe40000000a00 */
[----:B------:R-:W-:Y:S02]  /*0e70*/  UIADD3 UR13, UR13, UR7, URZ ;  /* 0x000000070d0d7290 */ /* 0x000fe4000fffe03f */
[----:B------:R-:W-:Y:S02]  /*0e80*/  UIMAD UR10, UR10, UR4, URZ ;  /* 0x000000040a0a72a4 */ /* 0x000fe4000f8e023f */
[----:B------:R-:W-:Y:S02]  /*0e90*/  UIMAD.WIDE.U32 UR12, UR6, UR4, UR12 ;  /* 0x00000004060c72a5 */ /* 0x000fe4000f8e000c */
[----:B------:R-:W-:Y:S02]  /*0ea0*/  UIMAD UR5, UR6, UR5, UR10 ;  /* 0x00000005060572a4 */ /* 0x000fe4000f8e020a */
[----:B------:R-:W-:-:S02]  /*0eb0*/  ULDC UR4, c[0x0][0x2c4] ;  /* 0x0000b10000047ab9 */ /* 0x000fc40000000800 */
[----:B------:R-:W-:Y:S02]  /*0ec0*/  UIADD3 UR5, UR13, UR5, URZ ;  /* 0x000000050d057290 */ /* 0x000fe4000fffe03f */
[----:B------:R-:W-:Y:S01]  /*0ed0*/  ULDC UR7, c[0x0][0x168] ;  /* 0x00005a0000077ab9 */ /* 0x000fe20000000800 */
[----:B--2---:R-:W-:Y:S01]  /*0ee0*/  LEA.HI R2, R211, R212, RZ, 0x3 ;  /* 0x000000d4d3027211 */ /* 0x004fe200078f18ff */
[----:B------:R-:W-:Y:S01]  /*0ef0*/  IMAD.U32 R3, RZ, RZ, UR13 ;  /* 0x0000000dff037e24 */ /* 0x000fe2000f8e00ff */
[----:B------:R-:W-:Y:S01]  /*0f00*/  UIMAD UR7, UR4, UR7, URZ ;  /* 0x00000007040772a4 */ /* 0x000fe2000f8e023f */
[----:B------:R-:W-:Y:S01]  /*0f10*/  IMAD.U32 R3, RZ, RZ, UR5 ;  /* 0x00000005ff037e24 */ /* 0x000fe2000f8e00ff */
[----:B------:R-:W-:Y:S02]  /*0f20*/  LOP3.LUT R0, R2, 0xfffffff8, RZ, 0xc0, !PT ;  /* 0xfffffff802007812 */ /* 0x000fe400078ec0ff */
[----:B------:R-:W-:Y:S01]  /*0f30*/  SHF.R.S32.HI R18, RZ, 0x3, R2 ;  /* 0x00000003ff127819 */ /* 0x000fe20000011402 */
[----:B------:R-:W-:-:S02]  /*0f40*/  IMAD.U32 R2, RZ, RZ, UR12 ;  /* 0x0000000cff027e24 */ /* 0x000fc4000f8e00ff */
[----:B------:R-:W-:-:S04]  /*0f50*/  IMAD.IADD R6, R212, 0x1, -R0 ;  /* 0x00000001d4067824 */ /* 0x000fc800078e0a00 */
[C---:B------:R-:W-:Y:S02]  /*0f60*/  IMAD R230, R6.reuse, 0x10, R18 ;  /* 0x0000001006e67824 */ /* 0x040fe400078e0212 */
[----:B------:R-:W-:-:S03]  /*0f70*/  IMAD.SHL.U32 R6, R6, 0x8, RZ ;  /* 0x0000000806067824 */ /* 0x000fc600078e00ff */
[----:B------:R-:W-:Y:S01]  /*0f80*/  IADD3 R5, R230, UR19, RZ ;  /* 0x00000013e6057c10 */ /* 0x000fe2000fffe0ff */
[----:B------:R2:W-:Y:S04]  /*0f90*/  STL [R1+0x10], R230 ;  /* 0x000010e601007387 */ /* 0x0005e80000100800 */
[----:B------:R-:W-:-:S04]  /*0fa0*/  @P2 IMAD.HI.U32 R0, R5, c[0x0][0x2c8], RZ ;  /* 0x0000b20005002a27 */ /* 0x000fc800078e00ff */
[----:B------:R-:W-:Y:S01]  /*0fb0*/  IMAD.MOV.U32 R4, RZ, RZ, R5 ;  /* 0x000000ffff047224 */ /* 0x000fe200078e0005 */
[----:B------:R-:W-:Y:S02]  /*0fc0*/  @P0 SHF.R.U32.HI R4, RZ, c[0x0][0x2cc], R0 ;  /* 0x0000b300ff040a19 */ /* 0x000fe40000011600 */
[----:B------:R-:W-:Y:S02]  /*0fd0*/  ISETP.GE.AND P0, PT, R6, c[0x0][0x198], PT ;  /* 0x0000660006007a0c */ /* 0x000fe40003f06270 */
[--C-:B------:R-:W-:Y:S01]  /*0fe0*/  SHF.R.S32.HI R0, RZ, 0x1f, R4.reuse ;  /* 0x0000001fff007819 */ /* 0x100fe20000011404 */
[----:B------:R-:W-:Y:S02]  /*0ff0*/  IMAD.MOV R7, RZ, RZ, -R4 ;  /* 0x000000ffff077224 */ /* 0x000fe400078e0a04 */
[----:B------:R-:W-:-:S04]  /*1000*/  IMAD.WIDE.U32 R2, R4, c[0x0][0x1b0], R2 ;  /* 0x00006c0004027a25 */ /* 0x000fc800078e0002 */
[----:B------:R-:W-:-:S04]  /*1010*/  IMAD R0, R0, c[0x0][0x1b0], RZ ;  /* 0x00006c0000007a24 */ /* 0x000fc800078e02ff */
[----:B------:R-:W-:Y:S02]  /*1020*/  IMAD R4, R4, c[0x0][0x1b4], R0 ;  /* 0x00006d0004047a24 */ /* 0x000fe400078e0200 */
[----:B------:R-:W-:Y:S02]  /*1030*/  IMAD R0, R7, c[0x0][0x2c4], R5 ;  /* 0x0000b10007007a24 */ /* 0x000fe400078e0205 */
[----:B------:R-:W-:Y:S02]  /*1040*/  IMAD.IADD R3, R3, 0x1, R4 ;  /* 0x0000000103037824 */ /* 0x000fe400078e0204 */
[----:B------:R-:W-:Y:S01]  /*1050*/  IMAD.SHL.U32 R4, R18, 0x40, RZ ;  /* 0x0000004012047824 */ /* 0x000fe200078e00ff */
[----:B------:R-:W-:Y:S01]  /*1060*/  SHF.R.S32.HI R5, RZ, 0x1f, R0 ;  /* 0x0000001fff057819 */ /* 0x000fe20000011400 */
[----:B------:R-:W-:-:S03]  /*1070*/  IMAD.WIDE.U32 R2, R0, c[0x0][0x1a8], R2 ;  /* 0x00006a0000027a25 */ /* 0x000fc600078e0002 */
[----:B------:R-:W-:Y:S01]  /*1080*/  LOP3.LUT R4, R4, 0x1c0, RZ, 0xc0, !PT ;  /* 0x000001c004047812 */ /* 0x000fe200078ec0ff */
[----:B------:R-:W-:Y:S01]  /*1090*/  IMAD R5, R5, c[0x0][0x1a8], RZ ;  /* 0x00006a0005057a24 */ /* 0x000fe200078e02ff */
[----:B------:R-:W-:-:S03]  /*10a0*/  LEA R8, P2, R2, c[0x0][0x160], 0x1 ;  /* 0x0000580002087a11 */ /* 0x000fc600078408ff */
[----:B------:R-:W-:Y:S01]  /*10b0*/  IMAD R7, R0, c[0x0][0x1ac], R5 ;  /* 0x00006b0000077a24 */ /* 0x000fe200078e0205 */
[----:B------:R-:W-:Y:S02]  /*10c0*/  LOP3.LUT R0, R13, 0xfffffff0, RZ, 0xc0, !PT ;  /* 0xfffffff00d007812 */ /* 0x000fe400078ec0ff */
[----:B------:R-:W-:Y:S01]  /*10d0*/  LOP3.LUT R5, R4, 0x38, R6, 0xf8, !PT ;  /* 0x0000003804057812 */ /* 0x000fe200078ef806 */
[----:B------:R-:W-:Y:S01]  /*10e0*/  IMAD.IADD R3, R3, 0x1, R7 ;  /* 0x0000000103037824 */ /* 0x000fe200078e0207 */
[----:B------:R-:W-:Y:S01]  /*10f0*/  SHF.R.U32.HI R4, RZ, 0x3, R4 ;  /* 0x00000003ff047819 */ /* 0x000fe20000011604 */
[----:B------:R-:W-:Y:S01]  /*1100*/  IMAD.IADD R0, R212, 0x1, -R0 ;  /* 0x00000001d4007824 */ /* 0x000fe200078e0a00 */
[----:B------:R2:W4:Y:S02]  /*1110*/  SHFL.IDX PT, R6, R8, RZ, 0x181f ;  /* 0x00181fff08067589 */ /* 0x00052400000e0000 */
[----:B------:R-:W-:Y:S02]  /*1120*/  LEA.HI.X R9, R2, c[0x0][0x164], R3, 0x1, P2 ;  /* 0x0000590002097a11 */ /* 0x000fe400010f0c03 */
[----:B------:R-:W-:-:S02]  /*1130*/  SHF.R.S32.HI R3, RZ, 0x1f, R0 ;  /* 0x0000001fff037819 */ /* 0x000fc40000011400 */
[----:B------:R-:W-:Y:S01]  /*1140*/  LOP3.LUT R4, R5, R4, RZ, 0x3c, !PT ;  /* 0x0000000405047212 */ /* 0x000fe200078e3cff */
[----:B------:R2:W1:Y:S01]  /*1150*/  SHFL.IDX PT, R7, R9, RZ, 0x181f ;  /* 0x00181fff09077589 */ /* 0x00046200000e0000 */
[----:B------:R-:W-:Y:S02]  /*1160*/  LEA.HI R24, R3, R0, RZ, 0x3 ;  /* 0x0000000003187211 */ /* 0x000fe400078f18ff */
[----:B------:R-:W-:Y:S02]  /*1170*/  IADD3 R5, R18, UR19, RZ ;  /* 0x0000001312057c10 */ /* 0x000fe4000fffe0ff */
[----:B------:R-:W-:Y:S02]  /*1180*/  LEA.HI R2, R211, R212, RZ, 0x3 ;  /* 0x000000d4d3027211 */ /* 0x000fe400078f18ff */
[----:B------:R-:W-:Y:S02]  /*1190*/  LOP3.LUT R3, R24, 0xfffffff8, RZ, 0xc0, !PT ;  /* 0xfffffff818037812 */ /* 0x000fe400078ec0ff */
[----:B------:R-:W-:-:S02]  /*11a0*/  ISETP.GE.AND P3, PT, R5, UR7, PT ;  /* 0x0000000705007c0c */ /* 0x000fc4000bf66270 */
[----:B------:R-:W-:Y:S01]  /*11b0*/  LOP3.LUT R2, R2, 0xfffffff8, RZ, 0xc0, !PT ;  /* 0xfffffff802027812 */ /* 0x000fe200078ec0ff */
[----:B------:R-:W-:Y:S02]  /*11c0*/  IMAD.IADD R19, R0, 0x1, -R3 ;  /* 0x0000000100137824 */ /* 0x000fe400078e0a03 */
[----:B------:R-:W-:Y:S02]  /*11d0*/  IMAD.MOV.U32 R3, RZ, RZ, 0x20 ;  /* 0x00000020ff037424 */ /* 0x000fe400078e00ff */
[----:B------:R-:W-:Y:S02]  /*11e0*/  IMAD.IADD R21, R212, 0x1, -R2 ;  /* 0x00000001d4157824 */ /* 0x000fe400078e0a02 */
[----:B------:R-:W-:Y:S02]  /*11f0*/  IMAD.MOV.U32 R2, RZ, RZ, 0x10 ;  /* 0x00000010ff027424 */ /* 0x000fe400078e00ff */
[----:B------:R-:W-:-:S05]  /*1200*/  IMAD.SHL.U32 R22, R21, 0x8, RZ ;  /* 0x0000000815167824 */ /* 0x000fca00078e00ff */
[----:B------:R-:W-:Y:S01]  /*1210*/  SHF.R.S32.HI R225, RZ, 0x1f, R22 ;  /* 0x0000001fffe17819 */ /* 0x000fe20000011416 */
[----:B---3--:R3:W5:Y:S01]  /*1220*/  @P1 R2UR UR10, R10 ;  /* 0x000000000a0a13c2 */ /* 0x00876200000e0000 */
[----:B------:R-:W-:Y:S01]  /*1230*/  R2P PR, R19, 0x6 ;  /* 0x0000000613007804 */ /* 0x000fe20000000000 */
[----:B-----5:R-:W-:-:S04]  /*1240*/  @!UP0 UMOV UR10, UR6 ;  /* 0x00000006000a8c82 */ /* 0x020fc80008000000 */
[----:B------:R-:W-:Y:S02]  /*1250*/  SEL R2, R2, 0xfffffff0, !P1 ;  /* 0xfffffff002027807 */ /* 0x000fe40004800000 */
[----:B---3--:R-:W-:-:S05]  /*1260*/  LEA.HI R10, R211, R212, RZ, 0x6 ;  /* 0x000000d4d30a7211 */ /* 0x008fca00078f30ff */
[----:B------:R-:W-:-:S05]  /*1270*/  IMAD.SHL.U32 R0, R10, 0x8, RZ ;  /* 0x000000080a007824 */ /* 0x000fca00078e00ff */
[----:B------:R-:W-:Y:S02]  /*1280*/  LOP3.LUT R10, R4, 0xfffffe00, R0, 0xf8, !PT ;  /* 0xfffffe00040a7812 */ /* 0x000fe400078ef800 */
[----:B------:R-:W-:Y:S01]  /*1290*/  SEL R4, R3, 0xffffffe0, !P2 ;  /* 0xffffffe003047807 */ /* 0x000fe20005000000 */
[----:B------:R-:W-:Y:S05]  /*12a0*/  @P3 BRA `(.L_x_486) ;  /* 0x0000005000003947 */ /* 0x000fea0003800000 */
[----:B-12-4-:R-:W-:Y:S01]  /*12b0*/  LEA R6, P1, R22, R6, 0x1 ;  /* 0x0000000616067211 */ /* 0x016fe200078208ff */
[----:B------:R-:W-:-:S03]  /*12c0*/  IMAD.SHL.U32 R0, R10, 0x2, RZ ;  /* 0x000000020a007824 */ /* 0x000fc600078e00ff */
[----:B------:R-:W-:-:S05]  /*12d0*/  LEA.HI.X R7, R22, R7, R225, 0x1, P1 ;  /* 0x0000000716077211 */ /* 0x000fca00008f0ce1 */
[----:B------:R-:W-:Y:S01]  /*12e0*/  @!PT LDS RZ, [RZ] ;  /* 0x00000000fffff984 */ /* 0x000fe20000000800 */
[----:B------:R1:W-:Y:S04]  /*12f0*/  LDGSTS.E.BYPASS.LTC128B.128 [R0+0x6100], [R6.64], !P0 ;  /* 0x0610000006007fae */ /* 0x0003e8000c101d50 */
.L_x_486:
[----:B-12-4-:R-:W-:Y:S05]  /*1300*/  BSYNC B0 ;  /* 0x0000000000007941 */ /* 0x016fea0003800000 */
.L_x_485:
[----:B------:R-:W-:Y:S01]  /*1310*/  IADD3 R0, R5, 0x10, RZ ;  /* 0x0000001005007810 */ /* 0x000fe20007ffe0ff */
[----:B------:R1:W2:Y:S01]  /*1320*/  SHFL.IDX PT, R3, R9, 0x1, 0x181f ;  /* 0x00381f0009037f89 */ /* 0x0002a200000e0000 */
[----:B------:R-:W-:Y:S02]  /*1330*/  BSSY B0, `(.L_x_487) ;  /* 0x0000009000007945 */ /* 0x000fe40003800000 */
[----:B------:R-:W-:Y:S01]  /*1340*/  ISETP.GE.AND P1, PT, R0, UR7, PT ;  /* 0x0000000700007c0c */ /* 0x000fe2000bf26270 */
[----:B------:R1:W3:-:S12]  /*1350*/  SHFL.IDX PT, R6, R8, 0x1, 0x181f ;  /* 0x00381f0008067f89 */ /* 0x0002d800000e0000 */
[----:B------:R-:W-:Y:S05]  /*1360*/  @P1 BRA `(.L_x_488) ;  /* 0x0000005000001947 */ /* 0x000fea0003800000 */
[----:B---3--:R-:W-:Y:S01]  /*1370*/  LEA R6, P1, R22, R6, 0x1 ;  /* 0x0000000616067211 */ /* 0x008fe200078208ff */
[----:B------:R-:W-:-:S03]  /*1380*/  IMAD.SHL.U32 R0, R10, 0x2, RZ ;  /* 0x000000020a007824 */ /* 0x000fc600078e00ff */
[----:B--2---:R-:W-:-:S05]  /*1390*/  LEA.HI.X R7, R22, R3, R225, 0x1, P1 ;  /* 0x0000000316077211 */ /* 0x004fca00008f0ce1 */
[----:B------:R-:W-:Y:S01]  /*13a0*/  @!PT LDS RZ, [RZ] ;  /* 0x00000000fffff984 */ /* 0x000fe20000000800 */
[----:B------:R2:W-:Y:S04]  /*13b0*/  LDGSTS.E.BYPASS.LTC128B.128 [R0+0x6900], [R6.64], !P0 ;  /* 0x0690000006007fae */ /* 0x0005e8000c101d50 */
.L_x_488:
[----:B------:R-:W-:Y:S05]  /*13c0*/  BSYNC B0 ;  /* 0x0000000000007941 */ /* 0x000fea0003800000 */
.L_x_487:
[----:B--2---:R-:W-:Y:S01]  /*13d0*/  IADD3 R0, R5, 0x20, RZ ;  /* 0x0000002005007810 */ /* 0x004fe20007ffe0ff */
[----:B------:R2:W4:Y:S01]  /*13e0*/  SHFL.IDX PT, R3, R9, 0x2, 0x181f ;  /* 0x00581f0009037f89 */ /* 0x00052200000e0000 */
[----:B------:R-:W-:Y:S02]  /*13f0*/  BSSY B0, `(.L_x_489) ;  /* 0x0000009000007945 */ /* 0x000fe40003800000 */
[----:B------:R-:W-:Y:S01]  /*1400*/  ISETP.GE.AND P1, PT, R0, UR7, PT ;  /* 0x0000000700007c0c */ /* 0x000fe2000bf26270 */
[----:B---3--:R2:W3:-:S12]  /*1410*/  SHFL.IDX PT, R6, R8, 0x2, 0x181f ;  /* 0x00581f0008067f89 */ /* 0x0084d800000e0000 */
[----:B------:R-:W-:Y:S05]  /*1420*/  @P1 BRA `(.L_x_490) ;  /* 0x0000005000001947 */ /* 0x000fea0003800000 */
[----:B---3--:R-:W-:Y:S01]  /*1430*/  LEA R6, P1, R22, R6, 0x1 ;  /* 0x0000000616067211 */ /* 0x008fe200078208ff */
[----:B------:R-:W-:-:S03]  /*1440*/  IMAD.SHL.U32 R0, R10, 0x2, RZ ;  /* 0x000000020a007824 */ /* 0x000fc600078e00ff */
[----:B----4-:R-:W-:-:S05]  /*1450*/  LEA.HI.X R7, R22, R3, R225, 0x1, P1 ;  /* 0x0000000316077211 */ /* 0x010fca00008f0ce1 */
[----:B------:R-:W-:Y:S01]  /*1460*/  @!PT LDS RZ, [RZ] ;  /* 0x00000000fffff984 */ /* 0x000fe20000000800 */
[----:B------:R3:W-:Y:S04]  /*1470*/  LDGSTS.E.BYPASS.LTC128B.128 [R0+0x7100], [R6.64], !P0 ;  /* 0x0710000006007fae */ /* 0x0007e8000c101d50 */
.L_x_490:
[----:B------:R-:W-:Y:S05]  /*1480*/  BSYNC B0 ;  /* 0x0000000000007941 */ /* 0x000fea0003800000 */
.L_x_489:
[----:B---3--:R-:W-:Y:S01]  /*1490*/  IADD3 R0, R5, 0x30, RZ ;  /* 0x0000003005007810 */ /* 0x008fe20007ffe0ff */
[----:B----4-:R3:W4:Y:S01]  /*14a0*/  SHFL.IDX PT, R3, R9, 0x3, 0x181f ;  /* 0x00781f0009037f89 */ /* 0x01072200000e0000 */
[----:B------:R-:W-:Y:S02]  /*14b0*/  BSSY B0, `(.L_x_491) ;  /* 0x0000009000007945 */ /* 0x000fe40003800000 */
[----:B------:R-:W-:Y:S01]  /*14c0*/  ISETP.GE.AND P1, PT, R0, UR7, PT ;  /* 0x0000000700007c0c */ /* 0x000fe2000bf26270 */
[----:B------:R3:W1:-:S12]  /*14d0*/  SHFL.IDX PT, R6, R8, 0x3, 0x181f ;  /* 0x00781f0008067f89 */ /* 0x00065800000e0000 */
[----:B------:R-:W-:Y:S05]  /*14e0*/  @P1 BRA `(.L_x_492) ;  /* 0x0000005000001947 */ /* 0x000fea0003800000 */
[----:B-1----:R-:W-:Y:S01]  /*14f0*/  LEA R6, P1, R22, R6, 0x1 ;  /* 0x0000000616067211 */ /* 0x002fe200078208ff */
[----:B------:R-:W-:-:S03]  /*1500*/  IMAD.SHL.U32 R0, R10, 0x2, RZ ;  /* 0x000000020a007824 */ /* 0x000fc600078e00ff */
[----:B----4-:R-:W-:-:S05]  /*1510*/  LEA.HI.X R7, R22, R3, R225, 0x1, P1 ;  /* 0x0000000316077211 */ /* 0x010fca00008f0ce1 */
[----:B------:R-:W-:Y:S01]  /*1520*/  @!PT LDS RZ, [RZ] ;  /* 0x00000000fffff984 */ /* 0x000fe20000000800 */
[----:B------:R1:W-:Y:S04]  /*1530*/  LDGSTS.E.BYPASS.LTC128B.128 [R0+0x7900], [R6.64], !P0 ;  /* 0x0790000006007fae */ /* 0x0003e8000c101d50 */
.L_x_492:
[----:B------:R-:W-:Y:S05]  /*1540*/  BSYNC B0 ;  /* 0x0000000000007941 */ /* 0x000fea0003800000 */
.L_x_491:
[----:B-1----:R-:W-:Y:S01]  /*1550*/  IADD3 R0, R5, 0x40, RZ ;  /* 0x0000004005007810 */ /* 0x002fe20007ffe0ff */
[----:B----4-:R1:W4:Y:S01]  /*1560*/  SHFL.IDX PT, R3, R9, 0x4, 0x181f ;  /* 0x00981f0009037f89 */ /* 0x01032200000e0000 */
[----:B------:R-:W-:Y:S02]  /*1570*/  BSSY B0, `(.L_x_493) ;  /* 0x0000009000007945 */ /* 0x000fe40003800000 */
[----:B------:R-:W-:Y:S01]  /*1580*/  ISETP.GE.AND P1, PT, R0, UR7, PT ;  /* 0x0000000700007c0c */ /* 0x000fe2000bf26270 */
[----:B------:R1:W2:-:S12]  /*1590*/  SHFL.IDX PT, R6, R8, 0x4, 0x181f ;  /* 0x00981f0008067f89 */ /* 0x00029800000e0000 */
[----:B------:R-:W-:Y:S05]  /*15a0*/  @P1 BRA `(.L_x_494) ;  /* 0x0000005000001947 */ /* 0x000fea0003800000 */
[----:B--2---:R-:W-:Y:S01]  /*15b0*/  LEA R6, P1, R22, R6, 0x1 ;  /* 0x0000000616067211 */ /* 0x004fe200078208ff */
[----:B------:R-:W-:-:S03]  /*15c0*/  IMAD.SHL.U32 R0, R10, 0x2, RZ ;  /* 0x000000020a007824 */ /* 0x000fc600078e00ff */
[----:B----4-:R-:W-:-:S05]  /*15d0*/  LEA.HI.X R7, R22, R3, R225, 0x1, P1 ;  /* 0x0000000316077211 */ /* 0x010fca00008f0ce1 */
[----:B------:R-:W-:Y:S01]  /*15e0*/  @!PT LDS RZ, [RZ] ;  /* 0x00000000fffff984 */ /* 0x000fe20000000800 */
[----:B------:R2:W-:Y:S04]  /*15f0*/  LDGSTS.E.BYPASS.LTC128B.128 [R0+0x8100], [R6.64], !P0 ;  /* 0x0810000006007fae */ /* 0x0005e8000c101d50 */
.L_x_494:
[----:B------:R-:W-:Y:S05]  /*1600*/  BSYNC B0 ;  /* 0x0000000000007941 */ /* 0x000fea0003800000 */
.L_x_493:
[----:B--2---:R-:W-:Y:S01]  /*1610*/  IADD3 R0, R5, 0x50, RZ ;  /* 0x0000005005007810 */ /* 0x004fe20007ffe0ff */
        /* <DEDUP_REMOVED lines=10> */
.L_x_496:
[----:B------:R-:W-:Y:S05]  /*16c0*/  BSYNC B0 ;  /* 0x0000000000007941 */ /* 0x000fea0003800000 */
.L_x_495:
        /* <DEDUP_REMOVED lines=11> */
.L_x_498:
[----:B------:R-:W-:Y:S05]  /*1780*/  BSYNC B0 ;  /* 0x0000000000007941 */ /* 0x000fea0003800000 */
.L_x_497:
[----:B-123--:R-:W1:Y:S01]  /*1790*/  SHFL.IDX PT, R8, R8, 0x7, 0x181f ;  /* 0x00f81f0008087f89 */ /* 0x00ee6200000e0000 */
[----:B------:R-:W-:Y:S01]  /*17a0*/  ULDC UR4, c[0x0][0x2b8] ;  /* 0x0000ae0000047ab9 */ /* 0x000fe20000000800 */
[----:B------:R-:W-:Y:S01]  /*17b0*/  IMAD.MOV.U32 R20, RZ, RZ, 0x60 ;  /* 0x00000060ff147424 */ /* 0x000fe200078e00ff */
[----:B------:R-:W-:Y:S01]  /*17c0*/  UISETP.NE.AND UP3, UPT, UR4, 0x1, UPT ;  /* 0x000000010400788c */ /* 0x000fe2000bf65270 */
[----:B------:R-:W2:Y:S01]  /*17d0*/  SHFL.IDX PT, R9, R9, 0x7, 0x181f ;  /* 0x00f81f0009097f89 */ /* 0x000ea200000e0000 */
[----:B----4-:R-:W-:Y:S01]  /*17e0*/  IADD3 R3, R5, 0x70, RZ ;  /* 0x0000007005037810 */ /* 0x010fe20007ffe0ff */
[----:B------:R-:W-:Y:S01]  /*17f0*/  IMAD R202, R229, R20, -0x60 ;  /* 0xffffffa0e5ca7424 */ /* 0x000fe200078e0214 */
[----:B------:R-:W-:Y:S01]  /*1800*/  USHF.R.S32.HI UR6, URZ, 0x1f, UR10 ;  /* 0x0000001f3f067899 */ /* 0x000fe2000801140a */
[----:B------:R-:W-:Y:S01]  /*1810*/  IMAD.SHL.U32 R227, R10, 0x2, RZ ;  /* 0x000000020ae37824 */ /* 0x000fe200078e00ff */
[----:B------:R-:W-:Y:S01]  /*1820*/  PLOP3.LUT P2, PT, PT, PT, UP3, 0x80, 0x0 ;  /* 0x000000000000781c */ /* 0x000fe20003f4f038 */
[----:B------:R-:W-:Y:S01]  /*1830*/  IMAD.IADD R0, R230, 0x1, R202 ;  /* 0x00000001e6007824 */ /* 0x000fe200078e02ca */
[----:B------:R-:W-:Y:S01]  /*1840*/  ISETP.GE.AND P3, PT, R3, UR7, PT ;  /* 0x0000000703007c0c */ /* 0x000fe2000bf66270 */
[----:B------:R-:W-:Y:S01]  /*1850*/  ULDC.64 UR4, c[0x0][0x2b0] ;  /* 0x0000ac0000047ab9 */ /* 0x000fe20000000a00 */
[----:B------:R-:W-:Y:S01]  /*1860*/  PLOP3.LUT P1, PT, PT, PT, UP3, 0x80, 0x0 ;  /* 0x000000000000781c */ /* 0x000fe20003f2f038 */
[C---:B------:R-:W-:Y:S01]  /*1870*/  IMAD.IADD R5, R0.reuse, 0x1, R231 ;  /* 0x0000000100057824 */ /* 0x040fe200078e02e7 */
[----:B------:R-:W-:Y:S01]  /*1880*/  ISETP.GE.AND P4, PT, R0, UR8, PT ;  /* 0x0000000800007c0c */ /* 0x000fe2000bf86270 */
[----:B------:R-:W-:Y:S01]  /*1890*/  UIMAD UR6, UR6, UR4, URZ ;  /* 0x00000004060672a4 */ /* 0x000fe2000f8e023f */
[----:B------:R-:W-:Y:S01]  /*18a0*/  IMAD.MOV.U32 R228, RZ, RZ, RZ ;  /* 0x000000ffffe47224 */ /* 0x000fe200078e00ff */
[----:B------:R-:W-:Y:S01]  /*18b0*/  UIMAD.WIDE.U32 UR14, UR10, UR4, URZ ;  /* 0x000000040a0e72a5 */ /* 0x000fe2000f8e003f */
[----:B------:R-:W-:Y:S01]  /*18c0*/  ISETP.GT.OR P4, PT, R230, 0x5f, P4 ;  /* 0x0000005fe600780c */ /* 0x000fe20002784670 */
[----:B------:R-:W-:Y:S01]  /*18d0*/  UIMAD UR5, UR10, UR5, UR6 ;  /* 0x000000050a0572a4 */ /* 0x000fe2000f8e0206 */
[----:B------:R-:W-:Y:S01]  /*18e0*/  IMAD.MOV.U32 R0, RZ, RZ, R5 ;  /* 0x000000ffff007224 */ /* 0x000fe200078e0005 */
[----:B------:R-:W-:Y:S01]  /*18f0*/  USHF.R.S32.HI UR12, URZ, 0x1f, UR9 ;  /* 0x0000001f3f0c7899 */ /* 0x000fe20008011409 */
[----:B------:R-:W-:Y:S01]  /*1900*/  @P2 IMAD.HI.U32 R3, R5, c[0x0][0x2bc], RZ ;  /* 0x0000af0005032a27 */ /* 0x000fe200078e00ff */
[C---:B-1----:R-:W-:Y:S01]  /*1910*/  @!P3 LEA R8, P2, R22.reuse, R8, 0x1 ;  /* 0x000000081608b211 */ /* 0x042fe200078408ff */
[----:B------:R-:W-:Y:S01]  /*1920*/  UIADD3 UR7, UR15, UR5, URZ ;  /* 0x000000050f077290 */ /* 0x000fe2000fffe03f */
[----:B------:R-:W-:Y:S01]  /*1930*/  SHF.R.S32.HI R14, RZ, 0x4, R13 ;  /* 0x00000004ff0e7819 */ /* 0x000fe2000001140d */
[----:B------:R-:W-:Y:S01]  /*1940*/  IMAD R20, R229, -0x60, R20 ;  /* 0xffffffa0e5147824 */ /* 0x000fe200078e0214 */
[----:B--2---:R-:W-:Y:S01]  /*1950*/  @!P3 LEA.HI.X R9, R22, R9, R225, 0x1, P2 ;  /* 0x000000091609b211 */ /* 0x004fe200010f0ce1 */
[----:B------:R-:W-:Y:S01]  /*1960*/  ULDC.64 UR4, c[0x0][0x1e8] ;  /* 0x00007a0000047ab9 */ /* 0x000fe20000000a00 */
[----:B------:R-:W-:-:S02]  /*1970*/  @P1 SHF.R.U32.HI R0, RZ, c[0x0][0x2c0], R3 ;  /* 0x0000b000ff001a19 */ /* 0x000fc40000011603 */
[----:B------:R-:W-:Y:S01]  /*1980*/  LEA.HI R210, R211, R212, RZ, 0x5 ;  /* 0x000000d4d3d27211 */ /* 0x000fe200078f28ff */
[----:B------:R-:W-:Y:S01]  /*1990*/  @!PT LDS RZ, [RZ] ;  /* 0x00000000fffff984 */ /* 0x000fe20000000800 */
[----:B------:R1:W-:Y:S01]  /*19a0*/  @!P3 LDGSTS.E.BYPASS.LTC128B.128 [R227+0x9900], [R8.64], !P0 ;  /* 0x0990000008e3bfae */ /* 0x0003e2000c101d50 */
[----:B------:R-:W-:-:S03]  /*19b0*/  @!P4 IADD3 R3, P1, R0, UR14, RZ ;  /* 0x0000000e0003cc10 */ /* 0x000fc6000ff3e0ff */
[----:B------:R-:W0:Y:S01]  /*19c0*/  LDGDEPBAR ;  /* 0x00000000000079af */ /* 0x000e220000000000 */
[----:B------:R-:W-:Y:S02]  /*19d0*/  @!P4 LEA.HI.X.SX32 R7, R0, UR7, 0x1, P1 ;  /* 0x000000070007cc11 */ /* 0x000fe400088f0eff */
[C---:B------:R-:W-:Y:S01]  /*19e0*/  @!P4 LEA R6, P1, R3.reuse, c[0x0][0x2a0], 0x2 ;  /* 0x0000a8000306ca11 */ /* 0x040fe200078210ff */
[----:B------:R-:W-:Y:S01]  /*19f0*/  IMAD.SHL.U32 R226, R22, 0x2, RZ ;  /* 0x0000000216e27824 */ /* 0x000fe200078e00ff */
[----:B------:R-:W-:Y:S02]  /*1a00*/  STL [R1+0x8], R227 ;  /* 0x000008e301007387 */ /* 0x000fe40000100800 */
[----:B------:R-:W-:Y:S02]  /*1a10*/  @!P4 LEA.HI.X R7, R3, c[0x0][0x2a4], R7, 0x2, P1 ;  /* 0x0000a9000307ca11 */ /* 0x000fe400008f1407 */
[----:B------:R-:W-:Y:S06]  /*1a20*/  BAR.SYNC.DEFER_BLOCKING 0x0 ;  /* 0x0000000000007b1d */ /* 0x000fec0000010000 */
[----:B------:R2:W3:Y:S01]  /*1a30*/  @!P4 LDG.E R228, [R6.64] ;  /* 0x0000001006e4c981 */ /* 0x0004e2000c1e1900 */
[----:B------:R-:W-:Y:S01]  /*1a40*/  IMAD.MOV R0, RZ, RZ, -R0 ;  /* 0x000000ffff007224 */ /* 0x000fe200078e0a00 */
[----:B------:R-:W-:Y:S01]  /*1a50*/  UIMAD UR6, UR12, UR4, URZ ;  /* 0x000000040c0672a4 */ /* 0x000fe2000f8e023f */
[----:B------:R-:W-:Y:S01]  /*1a60*/  IADD3 R203, R20, UR8, RZ ;  /* 0x0000000814cb7c10 */ /* 0x000fe2000fffe0ff */
[----:B------:R-:W-:Y:S01]  /*1a70*/  UIMAD.WIDE.U32 UR10, UR9, UR4, URZ ;  /* 0x00000004090a72a5 */ /* 0x000fe2000f8e003f */
[----:B------:R-:W-:Y:S01]  /*1a80*/  IMAD R233, R0, c[0x0][0x2b8], R5 ;  /* 0x0000ae0000e97a24 */ /* 0x000fe200078e0205 */
[----:B------:R-:W-:Y:S01]  /*1a90*/  UIMAD UR6, UR9, UR5, UR6 ;  /* 0x00000005090672a4 */ /* 0x000fe2000f8e0206 */
[----:B------:R-:W-:Y:S01]  /*1aa0*/  ISETP.GE.AND P4, PT, R22, c[0x0][0x1d4], PT ;  /* 0x0000750016007a0c */ /* 0x000fe20003f86270 */
[----:B------:R-:W-:Y:S01]  /*1ab0*/  IMAD.IADD R40, R203, 0x1, -R18 ;  /* 0x00000001cb287824 */ /* 0x000fe200078e0a12 */
[----:B------:R-:W-:Y:S01]  /*1ac0*/  SHF.R.S32.HI R209, RZ, 0x5, R210 ;  /* 0x00000005ffd17819 */ /* 0x000fe200000114d2 */
[----:B------:R-:W-:Y:S01]  /*1ad0*/  UIADD3 UR6, UR11, UR6, URZ ;  /* 0x000000060b067290 */ /* 0x000fe2000fffe03f */
[----:B------:R-:W-:Y:S01]  /*1ae0*/  SHF.R.S32.HI R23, RZ, 0x1f, R233 ;  /* 0x0000001fff177819 */ /* 0x000fe200000114e9 */
[----:B------:R-:W-:Y:S01]  /*1af0*/  ULDC.64 UR4, c[0x0][0x210] ;  /* 0x0000840000047ab9 */ /* 0x000fe20000000a00 */
[C---:B------:R-:W-:Y:S01]  /*1b00*/  ISETP.GE.AND P1, PT, R40.reuse, 0x1, PT ;  /* 0x000000012800780c */ /* 0x040fe20003f26270 */
[----:B------:R-:W-:Y:S01]  /*1b10*/  UIMAD UR12, UR12, UR4, URZ ;  /* 0x000000040c0c72a4 */ /* 0x000fe2000f8e023f */
[C---:B------:R-:W-:Y:S01]  /*1b20*/  ISETP.GE.AND P6, PT, R40.reuse, 0x21, PT ;  /* 0x000000212800780c */ /* 0x040fe20003fc6270 */
[----:B------:R-:W-:Y:S01]  /*1b30*/  IMAD R0, R23, c[0x0][0x1e0], RZ ;  /* 0x0000780017007a24 */ /* 0x000fe200078e02ff */
[C---:B------:R-:W-:Y:S01]  /*1b40*/  ISETP.GE.AND P5, PT, R40.reuse, 0x31, PT ;  /* 0x000000312800780c */ /* 0x040fe20003fa6270 */
[----:B------:R-:W-:Y:S01]  /*1b50*/  UIMAD.WIDE.U32 UR20, UR9, UR4, URZ ;  /* 0x00000004091472a5 */ /* 0x000fe2000f8e003f */
[----:B------:R-:W-:Y:S01]  /*1b60*/  ISETP.GE.AND P3, PT, R40, 0x41, PT ;  /* 0x000000412800780c */ /* 0x000fe20003f66270 */
[C---:B------:R-:W-:Y:S01]  /*1b70*/  IMAD R0, R233.reuse, c[0x0][0x1e4], R0 ;  /* 0x00007900e9007a24 */ /* 0x040fe200078e0200 */
[----:B------:R-:W-:Y:S01]  /*1b80*/  UIMAD UR12, UR9, UR5, UR12 ;  /* 0x00000005090c72a4 */ /* 0x000fe2000f8e020c */
[----:B--2---:R-:W-:-:S03]  /*1b90*/  IMAD.WIDE.U32 R6, R233, c[0x0][0x1e0], RZ ;  /* 0x00007800e9067a25 */ /* 0x004fc600078e00ff */
[----:B------:R-:W-:Y:S01]  /*1ba0*/  UIADD3 UR12, UR21, UR12, URZ ;  /* 0x0000000c150c7290 */ /* 0x000fe2000fffe03f */
[----:B------:R-:W-:Y:S01]  /*1bb0*/  IMAD.IADD R7, R7, 0x1, R0 ;  /* 0x0000000107077824 */ /* 0x000fe200078e0200 */
[----:B---3--:R-:W-:-:S03]  /*1bc0*/  SHF.R.S32.HI R41, RZ, 0x1f, R228 ;  /* 0x0000001fff297819 */ /* 0x008fc600000114e4 */
[----:B------:R-:W-:-:S04]  /*1bd0*/  IMAD.WIDE.U32 R6, R228, c[0x0][0x1f0], R6 ;  /* 0x00007c00e4067a25 */ /* 0x000fc800078e0006 */
[----:B------:R-:W-:Y:S01]  /*1be0*/  IMAD R0, R41, c[0x0][0x1f0], RZ ;  /* 0x00007c0029007a24 */ /* 0x000fe200078e02ff */
[----:B------:R-:W-:-:S03]  /*1bf0*/  IADD3 R5, P0, R6, UR10, RZ ;  /* 0x0000000a06057c10 */ /* 0x000fc6000ff1e0ff */
[----:B------:R-:W-:-:S05]  /*1c00*/  IMAD R0, R228, c[0x0][0x1f4], R0 ;  /* 0x00007d00e4007a24 */ /* 0x000fca00078e0200 */
[----:B------:R-:W-:Y:S02]  /*1c10*/  IADD3.X R0, R7, UR6, R0, P0, !PT ;  /* 0x0000000607007c10 */ /* 0x000fe400087fe400 */
[----:B------:R-:W-:-:S04]  /*1c20*/  LEA R3, P0, R5, c[0x0][0x1c8], 0x1 ;  /* 0x0000720005037a11 */ /* 0x000fc800078008ff */
[----:B------:R-:W-:Y:S01]  /*1c30*/  LEA.HI.X R0, R5, c[0x0][0x1cc], R0, 0x1, P0 ;  /* 0x0000730005007a11 */ /* 0x000fe200000f0c00 */
[----:B------:R-:W2:Y:S01]  /*1c40*/  SHFL.IDX PT, R6, R3, RZ, 0x181f ;  /* 0x00181fff03067589 */ /* 0x000ea200000e0000 */
[----:B------:R-:W-:-:S03]  /*1c50*/  ISETP.GE.AND P0, PT, R40, 0x11, PT ;  /* 0x000000112800780c */ /* 0x000fc60003f06270 */
[----:B------:R-:W3:Y:S04]  /*1c60*/  SHFL.IDX PT, R7, R0, RZ, 0x181f ;  /* 0x00181fff00077589 */ /* 0x000ee800000e0000 */
[----:B------:R-:W4:Y:S04]  /*1c70*/  SHFL.IDX PT, R5, R3, 0x1, 0x181f ;  /* 0x00381f0003057f89 */ /* 0x000f2800000e0000 */
[----:B-1----:R-:W1:Y:S04]  /*1c80*/  SHFL.IDX PT, R8, R0, 0x1, 0x181f ;  /* 0x00381f0000087f89 */ /* 0x002e6800000e0000 */
[----:B------:R-:W5:Y:S04]  /*1c90*/  SHFL.IDX PT, R12, R3, 0x2, 0x181f ;  /* 0x00581f00030c7f89 */ /* 0x000f6800000e0000 */
[----:B------:R-:W1:Y:S04]  /*1ca0*/  SHFL.IDX PT, R10, R3, 0x3, 0x181f ;  /* 0x00781f00030a7f89 */ /* 0x000e6800000e0000 */
[----:B------:R-:W1:Y:S01]  /*1cb0*/  SHFL.IDX PT, R11, R0, 0x2, 0x181f ;  /* 0x00581f00000b7f89 */ /* 0x000e6200000e0000 */
[----:B--2---:R-:W-:-:S03]  /*1cc0*/  @P1 LEA R6, P2, R22, R6, 0x1 ;  /* 0x0000000616061211 */ /* 0x004fc600078408ff */
[----:B------:R-:W2:Y:S01]  /*1cd0*/  SHFL.IDX PT, R9, R3, 0x4, 0x181f ;  /* 0x00981f0003097f89 */ /* 0x000ea200000e0000 */
[----:B---3--:R-:W-:Y:S02]  /*1ce0*/  @P1 LEA.HI.X R7, R22, R7, R225, 0x1, P2 ;  /* 0x0000000716071211 */ /* 0x008fe400010f0ce1 */
[----:B------:R-:W-:Y:S01]  /*1cf0*/  ISETP.GE.AND P2, PT, R40, 0x51, PT ;  /* 0x000000512800780c */ /* 0x000fe20003f46270 */
[----:B------:R-:W3:Y:S04]  /*1d00*/  SHFL.IDX PT, R17, R0, 0x3, 0x181f ;  /* 0x00781f0000117f89 */ /* 0x000ee800000e0000 */
[----:B------:R-:W-:Y:S04]  /*1d10*/  SHFL.IDX PT, R3, R3, 0x5, 0x181f ;  /* 0x00b81f0003037f89 */ /* 0x000fe800000e0000 */
[----:B------:R-:W1:Y:S04]  /*1d20*/  SHFL.IDX PT, R16, R0, 0x4, 0x181f ;  /* 0x00981f0000107f89 */ /* 0x000e6800000e0000 */
[----:B------:R1:W2:Y:S04]  /*1d30*/  SHFL.IDX PT, R15, R0, 0x5, 0x181f ;  /* 0x00b81f00000f7f89 */ /* 0x0002a800000e0000 */
[----:B------:R4:W-:Y:S01]  /*1d40*/  @P1 LDGSTS.E.BYPASS.LTC128B.128 [R227+0x3100], [R6.64], !P4 ;  /* 0x0310000006e31fae */ /* 0x0009e2000e101d50 */
[----:B-1----:R-:W-:-:S04]  /*1d50*/  LEA.HI R0, R13, R14, RZ, 0x1 ;  /* 0x0000000e0d007211 */ /* 0x002fc800078f08ff */
[----:B------:R-:W-:Y:S02]  /*1d60*/  LOP3.LUT R0, R0, 0xfffffffe, RZ, 0xc0, !PT ;  /* 0xfffffffe00007812 */ /* 0x000fe400078ec0ff */
[----:B----4-:R-:W-:-:S03]  /*1d70*/  @P0 LEA R6, P1, R22, R5, 0x1 ;  /* 0x0000000516060211 */ /* 0x010fc600078208ff */
[----:B------:R-:W-:Y:S02]  /*1d80*/  IMAD.IADD R14, R14, 0x1, -R0 ;  /* 0x000000010e0e7824 */ /* 0x000fe400078e0a00 */
[----:B------:R-:W-:Y:S01]  /*1d90*/  IMAD.SHL.U32 R0, R21, 0x40, RZ ;  /* 0x0000004015007824 */ /* 0x000fe200078e00ff */
[--C-:B------:R-:W-:Y:S01]  /*1da0*/  @P0 LEA.HI.X R7, R22, R8, R225.reuse, 0x1, P1 ;  /* 0x0000000816070211 */ /* 0x100fe200008f0ce1 */
[----:B------:R-:W-:Y:S01]  /*1db0*/  IMAD.SHL.U32 R5, R24, 0x40, RZ ;  /* 0x0000004018057824 */ /* 0x000fe200078e00ff */
[----:B-----5:R-:W-:Y:S02]  /*1dc0*/  @P6 LEA R12, P1, R22, R12, 0x1 ;  /* 0x0000000c160c6211 */ /* 0x020fe400078208ff */
[----:B------:R-:W-:Y:S01]  /*1dd0*/  LOP3.LUT R0, R0, 0x1c0, RZ, 0xc0, !PT ;  /* 0x000001c000007812 */ /* 0x000fe200078ec0ff */
[----:B------:R1:W-:Y:S01]  /*1de0*/  @P0 LDGSTS.E.BYPASS.LTC128B.128 [R227+0x3900], [R6.64], !P4 ;  /* 0x0390000006e30fae */ /* 0x0003e2000e101d50 */
[C---:B------:R-:W-:Y:S02]  /*1df0*/  @P5 LEA R10, P0, R22.reuse, R10, 0x1 ;  /* 0x0000000a160a5211 */ /* 0x040fe400078008ff */
[----:B------:R-:W-:-:S02]  /*1e00*/  @P6 LEA.HI.X R13, R22, R11, R225, 0x1, P1 ;  /* 0x0000000b160d6211 */ /* 0x000fc400008f0ce1 */
[C---:B--2---:R-:W-:Y:S02]  /*1e10*/  @P3 LEA R8, P1, R22.reuse, R9, 0x1 ;  /* 0x0000000916083211 */ /* 0x044fe400078208ff */
[C-C-:B---3--:R-:W-:Y:S01]  /*1e20*/  @P5 LEA.HI.X R11, R22.reuse, R17, R225.reuse, 0x1, P0 ;  /* 0x00000011160b5211 */ /* 0x148fe200000f0ce1 */
[----:B------:R2:W-:Y:S01]  /*1e30*/  @P6 LDGSTS.E.BYPASS.LTC128B.128 [R227+0x4100], [R12.64], !P4 ;  /* 0x041000000ce36fae */ /* 0x0005e2000e101d50 */
[----:B------:R-:W-:Y:S02]  /*1e40*/  @P3 LEA.HI.X R9, R22, R16, R225, 0x1, P1 ;  /* 0x0000001016093211 */ /* 0x000fe400008f0ce1 */
[----:B------:R-:W-:Y:S01]  /*1e50*/  LOP3.LUT R201, R5, 0xfffffe00, RZ, 0xc0, !PT ;  /* 0xfffffe0005c97812 */ /* 0x000fe200078ec0ff */
[----:B------:R3:W-:Y:S01]  /*1e60*/  @P5 LDGSTS.E.BYPASS.LTC128B.128 [R227+0x4900], [R10.64], !P4 ;  /* 0x049000000ae35fae */ /* 0x0007e2000e101d50 */
[----:B------:R-:W-:-:S03]  /*1e70*/  LOP3.LUT P1, RZ, R21, 0x2, RZ, 0xc0, !PT ;  /* 0x0000000215ff7812 */ /* 0x000fc6000782c0ff */
[----:B------:R3:W-:Y:S01]  /*1e80*/  @P3 LDGSTS.E.BYPASS.LTC128B.128 [R227+0x5100], [R8.64], !P4 ;  /* 0x0510000008e33fae */ /* 0x0007e2000e101d50 */
[----:B-1----:R-:W-:Y:S01]  /*1e90*/  @P2 LEA R6, P0, R22, R3, 0x1 ;  /* 0x0000000316062211 */ /* 0x002fe200078008ff */
[----:B------:R-:W-:-:S03]  /*1ea0*/  IMAD.SHL.U32 R3, R19, 0x40, RZ ;  /* 0x0000004013037824 */ /* 0x000fc600078e00ff */
[C-C-:B------:R-:W-:Y:S02]  /*1eb0*/  @P2 LEA.HI.X R7, R22.reuse, R15, R225.reuse, 0x1, P0 ;  /* 0x0000000f16072211 */ /* 0x140fe400000f0ce1 */
[----:B------:R-:W-:Y:S02]  /*1ec0*/  LOP3.LUT R3, R3, 0x1c0, RZ, 0xc0, !PT ;  /* 0x000001c003037812 */ /* 0x000fe400078ec0ff */
[C---:B------:R-:W-:Y:S01]  /*1ed0*/  SHF.L.U64.HI R225, R22.reuse, 0x1, R225 ;  /* 0x0000000116e17819 */ /* 0x040fe200000102e1 */
[----:B------:R1:W-:Y:S01]  /*1ee0*/  @P2 LDGSTS.E.BYPASS.LTC128B.128 [R227+0x5900], [R6.64], !P4 ;  /* 0x0590000006e32fae */ /* 0x0003e2000e101d50 */
[----:B------:R-:W-:-:S03]  /*1ef0*/  ISETP.GE.AND P2, PT, R22, c[0x0][0x1d4], PT ;  /* 0x0000750016007a0c */ /* 0x000fc60003f46270 */
[----:B------:R-:W0:Y:S01]  /*1f00*/  LDGDEPBAR ;  /* 0x00000000000079af */ /* 0x000e220000000000 */
[----:B------:R-:W-:Y:S01]  /*1f10*/  ISETP.LT.OR P5, PT, R40, 0x1, P2 ;  /* 0x000000012800780c */ /* 0x000fe200017a1670 */
[----:B-1----:R-:W-:Y:S01]  /*1f20*/  IMAD.SHL.U32 R7, R18, 0x8, RZ ;  /* 0x0000000812077824 */ /* 0x002fe200078e00ff */
[----:B------:R-:W-:-:S04]  /*1f30*/  DEPBAR.LE SB0, 0x1 ;  /* 0x000080400000791a */ /* 0x000fc80000000000 */
[----:B------:R-:W-:-:S04]  /*1f40*/  DEPBAR.LE SB0, 0x0 ;  /* 0x000080000000791a */ /* 0x000fc80000000000 */
[----:B------:R-:W-:Y:S01]  /*1f50*/  IMAD.SHL.U32 R6, R14, 0x8, RZ ;  /* 0x000000080e067824 */ /* 0x000fe200078e00ff */
[----:B------:R-:W-:Y:S02]  /*1f60*/  LOP3.LUT R7, R0, 0x8, R7, 0xf8, !PT ;  /* 0x0000000800077812 */ /* 0x000fe400078ef807 */
[----:B------:R-:W-:Y:S02]  /*1f70*/  SHF.R.U32.HI R0, RZ, 0x3, R0 ;  /* 0x00000003ff007819 */ /* 0x000fe40000011600 */
[----:B------:R-:W-:Y:S02]  /*1f80*/  LOP3.LUT R5, R3, 0x8, R6, 0xf8, !PT ;  /* 0x0000000803057812 */ /* 0x000fe400078ef806 */
[----:B------:R-:W-:Y:S02]  /*1f90*/  SHF.R.U32.HI R3, RZ, 0x3, R3 ;  /* 0x00000003ff037819 */ /* 0x000fe40000011603 */
[----:B------:R-:W-:Y:S01]  /*1fa0*/  LOP3.LUT R0, R7, R0, RZ, 0x3c, !PT ;  /* 0x0000000007007212 */ /* 0x000fe200078e3cff */
[----:B------:R-:W-:Y:S01]  /*1fb0*/  IMAD.WIDE.U32 R6, R233, c[0x0][0x208], RZ ;  /* 0x00008200e9067a25 */ /* 0x000fe200078e00ff */
[----:B------:R-:W-:-:S03]  /*1fc0*/  LOP3.LUT R200, R5, R3, RZ, 0x3c, !PT ;  /* 0x0000000305c87212 */ /* 0x000fc600078e3cff */
[----:B------:R-:W-:Y:S02]  /*1fd0*/  IMAD R3, R209, 0x400, R201 ;  /* 0x00000400d1037824 */ /* 0x000fe400078e02c9 */
[----:B------:R-:W-:Y:S02]  /*1fe0*/  IMAD R0, R14, 0x200, R0 ;  /* 0x000002000e007824 */ /* 0x000fe400078e0200 */
[----:B------:R-:W-:Y:S02]  /*1ff0*/  IMAD.IADD R3, R200, 0x1, R3 ;  /* 0x00000001c8037824 */ /* 0x000fe400078e0203 */
[----:B------:R-:W-:Y:S01]  /*2000*/  IMAD.SHL.U32 R208, R0, 0x2, RZ ;  /* 0x0000000200d07824 */ /* 0x000fe200078e00ff */
[----:B------:R-:W-:Y:S01]  /*2010*/  BAR.SYNC.DEFER_BLOCKING 0x0 ;  /* 0x0000000000007b1d */ /* 0x000fe20000010000 */
[----:B------:R-:W-:Y:S02]  /*2020*/  IMAD.SHL.U32 R215, R3, 0x2, RZ ;  /* 0x0000000203d77824 */ /* 0x000fe400078e00ff */
[----:B------:R-:W-:Y:S01]  /*2030*/  IMAD R0, R23, c[0x0][0x208], RZ ;  /* 0x0000820017007a24 */ /* 0x000fe200078e02ff */
[C---:B------:R-:W-:Y:S01]  /*2040*/  IADD3 R5, R208.reuse, 0x3100, RZ ;  /* 0x00003100d0057810 */ /* 0x040fe20007ffe0ff */
[----:B------:R-:W-:Y:S01]  /*2050*/  IMAD R3, R41, c[0x0][0x218], RZ ;  /* 0x0000860029037a24 */ /* 0x000fe200078e02ff */
[----:B------:R-:W-:Y:S01]  /*2060*/  IADD3 R219, R208, 0x3120, RZ ;  /* 0x00003120d0db7810 */ /* 0x000fe20007ffe0ff */
[----:B------:R-:W-:Y:S01]  /*2070*/  IMAD R0, R233, c[0x0][0x20c], R0 ;  /* 0x00008300e9007a24 */ /* 0x000fe200078e0200 */
[----:B------:R-:W-:Y:S01]  /*2080*/  @P1 IADD3 R219, R5, -0x20, RZ ;  /* 0xffffffe005db1810 */ /* 0x000fe20007ffe0ff */
[----:B------:R-:W-:Y:S01]  /*2090*/  IMAD R3, R228, c[0x0][0x21c], R3 ;  /* 0x00008700e4037a24 */ /* 0x000fe200078e0203 */
[----:B------:R-:W-:Y:S01]  /*20a0*/  LOP3.LUT P1, RZ, R21, 0x4, RZ, 0xc0, !PT ;  /* 0x0000000415ff7812 */ /* 0x000fe2000782c0ff */
[----:B------:R-:W-:Y:S01]  /*20b0*/  IMAD.IADD R7, R7, 0x1, R0 ;  /* 0x0000000107077824 */ /* 0x000fe200078e0200 */
[C---:B------:R-:W-:Y:S01]  /*20c0*/  IADD3 R224, R219.reuse, 0x800, RZ ;  /* 0x00000800dbe07810 */ /* 0x040fe20007ffe0ff */
[----:B------:R-:W-:Y:S01]  /*20d0*/  IMAD R218, R2, 0x2, R215 ;  /* 0x0000000202da7824 */ /* 0x000fe200078e02d7 */
[C---:B------:R-:W-:Y:S01]  /*20e0*/  IADD3 R223, R219.reuse, 0x1000, RZ ;  /* 0x00001000dbdf7810 */ /* 0x040fe20007ffe0ff */
[----:B------:R-:W-:Y:S01]  /*20f0*/  IMAD.WIDE.U32 R6, R228, c[0x0][0x218], R6 ;  /* 0x00008600e4067a25 */ /* 0x000fe200078e0006 */
[----:B------:R-:W-:-:S02]  /*2100*/  IADD3 R222, R219, 0x1800, RZ ;  /* 0x00001800dbde7810 */ /* 0x000fc40007ffe0ff */
[----:B------:R-:W-:Y:S01]  /*2110*/  IADD3 R221, R219, 0x2000, RZ ;  /* 0x00002000dbdd7810 */ /* 0x000fe20007ffe0ff */
[----:B------:R-:W-:Y:S01]  /*2120*/  IMAD R216, R4, 0x2, R215 ;  /* 0x0000000204d87824 */ /* 0x000fe200078e02d7 */
[----:B------:R-:W-:-:S03]  /*2130*/  IADD3 R0, P0, R6, UR20, RZ ;  /* 0x0000001406007c10 */ /* 0x000fc6000ff1e0ff */
[----:B------:R-:W-:Y:S01]  /*2140*/  IMAD R217, R2, 0x2, R216 ;  /* 0x0000000202d97824 */ /* 0x000fe200078e02d8 */
[----:B--2---:R-:W-:Y:S01]  /*2150*/  LDSM.16.M88.4 R12, [R215+0x6100] ;  /* 0x00610000d70c783b */ /* 0x004fe20000000200 */
[----:B------:R-:W-:Y:S02]  /*2160*/  IADD3.X R6, R7, UR12, R3, P0, !PT ;  /* 0x0000000c07067c10 */ /* 0x000fe400087fe403 */
[C---:B------:R-:W-:Y:S01]  /*2170*/  LEA R3, P0, R0.reuse, c[0x0][0x1f8], 0x1 ;  /* 0x00007e0000037a11 */ /* 0x040fe200078008ff */
[----:B---3--:R-:W-:Y:S03]  /*2180*/  LDSM.16.M88.4 R8, [R215+0x8100] ;  /* 0x00810000d708783b */ /* 0x008fe60000000200 */
[----:B------:R-:W-:Y:S01]  /*2190*/  LEA.HI.X R0, R0, c[0x0][0x1fc], R6, 0x1, P0 ;  /* 0x00007f0000007a11 */ /* 0x000fe200000f0c06 */
[----:B------:R-:W1:Y:S01]  /*21a0*/  LDSM.16.M88.4 R24, [R208+0x4100] ;  /* 0x00410000d018783b */ /* 0x000e620000000200 */
[----:B------:R-:W-:-:S03]  /*21b0*/  ISETP.LT.OR P0, PT, R40, 0x11, P2 ;  /* 0x000000112800780c */ /* 0x000fc60001701670 */
[----:B------:R-:W-:Y:S04]  /*21c0*/  LDSM.16.M88.4 R32, [R208+0x3100] ;  /* 0x00310000d020783b */ /* 0x000fe80000000200 */
[----:B------:R-:W-:Y:S04]  /*21d0*/  LDSM.16.M88.4 R28, [R208+0x3900] ;  /* 0x00390000d01c783b */ /* 0x000fe80000000200 */
[----:B------:R-:W-:Y:S04]  /*21e0*/  LDSM.16.M88.4 R16, [R208+0x4900] ;  /* 0x00490000d010783b */ /* 0x000fe80000000200 */
[----:B------:R-:W-:Y:S04]  /*21f0*/  LDSM.16.M88.4 R36, [R208+0x5100] ;  /* 0x00510000d024783b */ /* 0x000fe80000000200 */
[----:B------:R-:W2:Y:S04]  /*2200*/  SHFL.IDX PT, R5, R3, RZ, 0x181f ;  /* 0x00181fff03057589 */ /* 0x000ea800000e0000 */
[----:B------:R-:W-:Y:S04]  /*2210*/  SHFL.IDX PT, R6, R3, 0x1, 0x181f ;  /* 0x00381f0003067f89 */ /* 0x000fe800000e0000 */
[----:B------:R-:W-:Y:S04]  /*2220*/  SHFL.IDX PT, R7, R3, 0x2, 0x181f ;  /* 0x00581f0003077f89 */ /* 0x000fe800000e0000 */
[----:B------:R-:W3:Y:S04]  /*2230*/  SHFL.IDX PT, R23, R0, RZ, 0x181f ;  /* 0x00181fff00177589 */ /* 0x000ee800000e0000 */
[----:B------:R-:W-:Y:S01]  /*2240*/  SHFL.IDX PT, R41, R0, 0x2, 0x181f ;  /* 0x00581f0000297f89 */ /* 0x000fe200000e0000 */
[----:B-1----:R-:W-:Y:S03]  /*2250*/  HMMA.16816.F32 R184, R12, R24, RZ ;  /* 0x000000180cb8723c */ /* 0x002fe600000018ff */
[----:B------:R-:W-:Y:S01]  /*2260*/  SHFL.IDX PT, R42, R0, 0x3, 0x181f ;  /* 0x00781f00002a7f89 */ /* 0x000fe200000e0000 */
[----:B--2---:R-:W-:-:S03]  /*2270*/  IADD3 R22, P6, R5, R226, RZ ;  /* 0x000000e205167210 */ /* 0x004fc60007fde0ff */
[----:B------:R-:W-:Y:S01]  /*2280*/  LDSM.16.M88.4 R68, [R219] ;  /* 0x00000000db44783b */ /* 0x000fe20000000200 */
[C---:B------:R-:W-:Y:S03]  /*2290*/  HMMA.16816.F32 R80, R8.reuse, R24, RZ ;  /* 0x000000180850723c */ /* 0x040fe600000018ff */
[----:B------:R-:W-:Y:S04]  /*22a0*/  SHFL.IDX PT, R5, R3, 0x4, 0x181f ;  /* 0x00981f0003057f89 */ /* 0x000fe800000e0000 */
[----:B------:R-:W-:Y:S01]  /*22b0*/  SHFL.IDX PT, R21, R0, 0x5, 0x181f ;  /* 0x00b81f0000157f89 */ /* 0x000fe200000e0000 */
[-C--:B------:R-:W-:Y:S01]  /*22c0*/  HMMA.16816.F32 R96, R8, R26.reuse, RZ ;  /* 0x0000001a0860723c */ /* 0x080fe200000018ff */
[----:B---3--:R-:W-:Y:S01]  /*22d0*/  IMAD.X R23, R23, 0x1, R225, P6 ;  /* 0x0000000117177824 */ /* 0x008fe200030e06e1 */
[----:B------:R-:W-:Y:S01]  /*22e0*/  ISETP.LT.OR P6, PT, R40, 0x21, P2 ;  /* 0x000000212800780c */ /* 0x000fe200017c1670 */
[----:B------:R-:W-:Y:S04]  /*22f0*/  LDSM.16.M88.4 R48, [R219+0x800] ;  /* 0x00080000db30783b */ /* 0x000fe80000000200 */
[----:B------:R-:W-:Y:S01]  /*2300*/  LDSM.16.M88.4 R44, [R219+0x1000] ;  /* 0x00100000db2c783b */ /* 0x000fe20000000200 */
[----:B------:R-:W-:Y:S03]  /*2310*/  HMMA.16816.F32 R144, R12, R26, RZ ;  /* 0x0000001a0c90723c */ /* 0x000fe600000018ff */
[----:B------:R-:W1:Y:S05]  /*2320*/  LDSM.16.M88.4 R24, [R208+0x5900] ;  /* 0x00590000d018783b */ /* 0x000e6a0000000200 */
[C---:B------:R-:W-:Y:S08]  /*2330*/  HMMA.16816.F32 R52, R8.reuse, R32, RZ ;  /* 0x000000200834723c */ /* 0x040ff000000018ff */
[C---:B------:R-:W-:Y:S08]  /*2340*/  HMMA.16816.F32 R92, R8.reuse, R34, RZ ;  /* 0x00000022085c723c */ /* 0x040ff000000018ff */
[C---:B------:R-:W-:Y:S08]  /*2350*/  HMMA.16816.F32 R84, R8.reuse, R28, RZ ;  /* 0x0000001c0854723c */ /* 0x040ff000000018ff */
[C---:B------:R-:W-:Y:S08]  /*2360*/  HMMA.16816.F32 R100, R8.reuse, R30, RZ ;  /* 0x0000001e0864723c */ /* 0x040ff000000018ff */
[----:B------:R-:W-:Y:S08]  /*2370*/  HMMA.16816.F32 R60, R8, R16, RZ ;  /* 0x00000010083c723c */ /* 0x000ff000000018ff */
[-C--:B-1----:R-:W-:Y:S08]  /*2380*/  HMMA.16816.F32 R120, R12, R24.reuse, RZ ;  /* 0x000000180c78723c */ /* 0x082ff000000018ff */
[C---:B------:R-:W-:Y:S01]  /*2390*/  HMMA.16816.F32 R76, R8.reuse, R24, RZ ;  /* 0x00000018084c723c */ /* 0x040fe200000018ff */
[----:B------:R-:W-:Y:S04]  /*23a0*/  SHFL.IDX PT, R24, R0, 0x1, 0x181f ;  /* 0x00381f0000187f89 */ /* 0x000fe800000e0000 */
[----:B------:R1:W-:Y:S03]  /*23b0*/  SHFL.IDX PT, R25, R0, 0x4, 0x181f ;  /* 0x00981f0000197f89 */ /* 0x0003e600000e0000 */
[C---:B------:R-:W-:Y:S08]  /*23c0*/  HMMA.16816.F32 R108, R8.reuse, R18, RZ ;  /* 0x00000012086c723c */ /* 0x040ff000000018ff */
[C---:B------:R-:W-:Y:S08]  /*23d0*/  HMMA.16816.F32 R56, R8.reuse, R36, RZ ;  /* 0x000000240838723c */ /* 0x040ff000000018ff */
[----:B------:R-:W-:Y:S01]  /*23e0*/  HMMA.16816.F32 R124, R8, R38, RZ ;  /* 0x00000026087c723c */ /* 0x000fe200000018ff */
[----:B-1----:R-:W-:-:S07]  /*23f0*/  IMAD.MOV.U32 R0, RZ, RZ, 0x40 ;  /* 0x00000040ff007424 */ /* 0x002fce00078e00ff */
[----:B------:R-:W-:Y:S01]  /*2400*/  HMMA.16816.F32 R116, R8, R26, RZ ;  /* 0x0000001a0874723c */ /* 0x000fe200000018ff */
[----:B------:R-:W-:Y:S01]  /*2410*/  SHFL.IDX PT, R8, R3, 0x3, 0x181f ;  /* 0x00781f0003087f89 */ /* 0x000fe200000e0000 */
[----:B------:R-:W-:-:S03]  /*2420*/  SEL R0, R0, 0xffffffc0, !P1 ;  /* 0xffffffc000007807 */ /* 0x000fc60004800000 */
[----:B------:R-:W-:Y:S02]  /*2430*/  SHFL.IDX PT, R3, R3, 0x5, 0x181f ;  /* 0x00b81f0003037f89 */ /* 0x000fe400000e0000 */
[----:B------:R-:W-:Y:S01]  /*2440*/  IMAD.IADD R214, R208, 0x1, R0 ;  /* 0x00000001d0d67824 */ /* 0x000fe200078e0200 */
[----:B------:R-:W-:Y:S01]  /*2450*/  HMMA.16816.F32 R132, R12, R16, RZ ;  /* 0x000000100c84723c */ /* 0x000fe200000018ff */
[----:B------:R-:W-:Y:S01]  /*2460*/  IMAD.IADD R213, R0, 0x1, R219 ;  /* 0x0000000100d57824 */ /* 0x000fe200078e02db */
[----:B------:R-:W-:-:S06]  /*2470*/  IADD3 R0, R229, -0x1, RZ ;  /* 0xffffffffe5007810 */ /* 0x000fcc0007ffe0ff */
[C---:B------:R-:W-:Y:S01]  /*2480*/  HMMA.16816.F32 R164, R12.reuse, R18, RZ ;  /* 0x000000120ca4723c */ /* 0x040fe200000018ff */
[----:B------:R-:W1:Y:S07]  /*2490*/  LDSM.16.M88.4 R16, [R218+0x8100] ;  /* 0x00810000da10783b */ /* 0x000e6e0000000200 */
[C---:B------:R-:W-:Y:S08]  /*24a0*/  HMMA.16816.F32 R148, R12.reuse, R32, RZ ;  /* 0x000000200c94723c */ /* 0x040ff000000018ff */
[C---:B------:R-:W-:Y:S01]  /*24b0*/  HMMA.16816.F32 R152, R12.reuse, R34, RZ ;  /* 0x000000220c98723c */ /* 0x040fe200000018ff */
[----:B------:R-:W-:Y:S07]  /*24c0*/  LDSM.16.M88.4 R32, [R219+0x2000] ;  /* 0x00200000db20783b */ /* 0x000fee0000000200 */
[C---:B------:R-:W-:Y:S08]  /*24d0*/  HMMA.16816.F32 R168, R12.reuse, R28, RZ ;  /* 0x0000001c0ca8723c */ /* 0x040ff000000018ff */
[C---:B------:R-:W-:Y:S01]  /*24e0*/  HMMA.16816.F32 R136, R12.reuse, R30, RZ ;  /* 0x0000001e0c88723c */ /* 0x040fe200000018ff */
[----:B------:R-:W-:Y:S07]  /*24f0*/  LDSM.16.M88.4 R28, [R219+0x2800] ;  /* 0x00280000db1c783b */ /* 0x000fee0000000200 */
[C---:B------:R-:W-:Y:S08]  /*2500*/  HMMA.16816.F32 R128, R12.reuse, R36, RZ ;  /* 0x000000240c80723c */ /* 0x040ff000000018ff */
[C---:B------:R-:W-:Y:S01]  /*2510*/  HMMA.16816.F32 R180, R12.reuse, R38, RZ ;  /* 0x000000260cb4723c */ /* 0x040fe200000018ff */
[----:B------:R-:W2:Y:S07]  /*2520*/  LDSM.16.M88.4 R36, [R219+0x1800] ;  /* 0x00180000db24783b */ /* 0x000eae0000000200 */
[----:B------:R-:W-:Y:S07]  /*2530*/  HMMA.16816.F32 R112, R12, R26, RZ ;  /* 0x0000001a0c70723c */ /* 0x000fee00000018ff */
[-C--:B------:R-:W-:Y:S01]  /*2540*/  IADD3 R12, P3, R6, R226.reuse, RZ ;  /* 0x000000e2060c7210 */ /* 0x080fe20007f7e0ff */
[----:B-1----:R-:W-:Y:S04]  /*2550*/  HMMA.16816.F32 R104, R16, R68, R52 ;  /* 0x000000441068723c */ /* 0x002fe80000001834 */
[----:B------:R-:W-:Y:S01]  /*2560*/  IMAD.X R13, R24, 0x1, R225, P3 ;  /* 0x00000001180d7824 */ /* 0x000fe200018e06e1 */
[----:B------:R-:W-:-:S03]  /*2570*/  IADD3 R14, P3, R7, R226, RZ ;  /* 0x000000e2070e7210 */ /* 0x000fc60007f7e0ff */
[C---:B------:R-:W-:Y:S02]  /*2580*/  HMMA.16816.F32 R84, R16.reuse, R48, R84 ;  /* 0x000000301054723c */ /* 0x040fe40000001854 */
[--C-:B------:R-:W-:Y:S01]  /*2590*/  IMAD.X R15, R41, 0x1, R225.reuse, P3 ;  /* 0x00000001290f7824 */ /* 0x100fe200018e06e1 */
[----:B------:R-:W-:Y:S02]  /*25a0*/  IADD3 R6, P3, R8, R226, RZ ;  /* 0x000000e208067210 */ /* 0x000fe40007f7e0ff */
[----:B------:R-:W1:Y:S03]  /*25b0*/  LDSM.16.M88.4 R8, [R218+0x6100] ;  /* 0x00610000da08783b */ /* 0x000e660000000200 */
[----:B------:R-:W-:Y:S01]  /*25c0*/  IMAD.X R7, R42, 0x1, R225, P3 ;  /* 0x000000012a077824 */ /* 0x000fe200018e06e1 */
[----:B------:R-:W-:Y:S01]  /*25d0*/  @!PT LDS RZ, [RZ] ;  /* 0x00000000fffff984 */ /* 0x000fe20000000800 */
[----:B------:R-:W-:Y:S01]  /*25e0*/  @!PT LDS RZ, [RZ] ;  /* 0x00000000fffff984 */ /* 0x000fe20000000800 */
[----:B------:R-:W-:Y:S01]  /*25f0*/  @!PT LDS RZ, [RZ] ;  /* 0x00000000fffff984 */ /* 0x000fe20000000800 */
[----:B------:R3:W-:Y:S01]  /*2600*/  LDGSTS.E.BYPASS.LTC128B.128 [R227+0x100], [R22.64], !P5 ;  /* 0x0010000016e37fae */ /* 0x0007e2000e901d50 */
[C---:B------:R-:W-:Y:S01]  /*2610*/  ISETP.LT.OR P5, PT, R40.reuse, 0x31, P2 ;  /* 0x000000312800780c */ /* 0x040fe200017a1670 */
[----:B------:R-:W-:Y:S01]  /*2620*/  HMMA.16816.F32 R80, R16, R44, R80 ;  /* 0x0000002c1050723c */ /* 0x000fe20000001850 */
[C---:B------:R-:W-:Y:S01]  /*2630*/  ISETP.LT.OR P3, PT, R40.reuse, 0x41, P2 ;  /* 0x000000412800780c */ /* 0x040fe20001761670 */
[----:B------:R4:W-:Y:S01]  /*2640*/  LDGSTS.E.BYPASS.LTC128B.128 [R227+0x900], [R12.64], !P0 ;  /* 0x009000000ce37fae */ /* 0x0009e2000c101d50 */
[----:B------:R-:W-:-:S03]  /*2650*/  ISETP.LT.OR P2, PT, R40, 0x51, P2 ;  /* 0x000000512800780c */ /* 0x000fc60001741670 */
[----:B------:R5:W-:Y:S02]  /*2660*/  LDGSTS.E.BYPASS.LTC128B.128 [R227+0x1100], [R14.64], !P6 ;  /* 0x011000000ee37fae */ /* 0x000be4000f101d50 */
[C---:B--2---:R-:W-:Y:S04]  /*2670*/  HMMA.16816.F32 R40, R16.reuse, R36, R60 ;  /* 0x000000241028723c */ /* 0x044fe8000000183c */
[----:B------:R3:W-:Y:S04]  /*2680*/  LDGSTS.E.BYPASS.LTC128B.128 [R227+0x1900], [R6.64], !P5 ;  /* 0x0190000006e37fae */ /* 0x0007e8000e901d50 */
[C---:B------:R-:W-:Y:S08]  /*2690*/  HMMA.16816.F32 R76, R16.reuse, R28, R76 ;  /* 0x0000001c104c723c */ /* 0x040ff0000000184c */
[----:B------:R-:W-:Y:S01]  /*26a0*/  HMMA.16816.F32 R92, R16, R70, R92 ;  /* 0x00000046105c723c */ /* 0x000fe2000000185c */
[----:B----4-:R-:W-:-:S07]  /*26b0*/  IADD3 R12, P0, R5, R226, RZ ;  /* 0x000000e2050c7210 */ /* 0x010fce0007f1e0ff */
[C---:B------:R-:W-:Y:S01]  /*26c0*/  HMMA.16816.F32 R100, R16.reuse, R50, R100 ;  /* 0x000000321064723c */ /* 0x040fe20000001864 */
[--C-:B------:R-:W-:Y:S01]  /*26d0*/  IMAD.X R13, R25, 0x1, R225.reuse, P0 ;  /* 0x00000001190d7824 */ /* 0x100fe200000e06e1 */
[----:B-----5:R-:W-:Y:S02]  /*26e0*/  IADD3 R14, P0, R3, R226, RZ ;  /* 0x000000e2030e7210 */ /* 0x020fe40007f1e0ff */
[----:B------:R-:W-:Y:S02]  /*26f0*/  IADD3 R3, R227, 0x100, RZ ;  /* 0x00000100e3037810 */ /* 0x000fe40007ffe0ff */
[----:B------:R2:W-:Y:S01]  /*2700*/  LDGSTS.E.BYPASS.LTC128B.128 [R227+0x2100], [R12.64], !P3 ;  /* 0x021000000ce37fae */ /* 0x0005e2000d901d50 */
[----:B------:R-:W-:Y:S01]  /*2710*/  IMAD.X R15, R21, 0x1, R225, P0 ;  /* 0x00000001150f7824 */ /* 0x000fe200000e06e1 */
[----:B------:R-:W-:Y:S01]  /*2720*/  HMMA.16816.F32 R96, R16, R46, R96 ;  /* 0x0000002e1060723c */ /* 0x000fe20000001860 */
[----:B------:R-:W-:Y:S01]  /*2730*/  ISETP.GT.AND P0, PT, R0, R220, PT ;  /* 0x000000dc0000720c */ /* 0x000fe20003f04270 */
[----:B------:R-:W-:Y:S01]  /*2740*/  STL [R1+0xc], R3 ;  /* 0x00000c0301007387 */ /* 0x000fe20000100800 */
[----:B------:R-:W-:-:S02]  /*2750*/  LOP3.LUT R0, R200, R201, RZ, 0xfc, !PT ;  /* 0x000000c9c8007212 */ /* 0x000fc400078efcff */
[----:B------:R-:W-:Y:S01]  /*2760*/  ISETP.GT.AND P3, PT, R230, 0x5f, PT ;  /* 0x0000005fe600780c */ /* 0x000fe20003f64270 */
[----:B------:R2:W-:Y:S01]  /*2770*/  LDGSTS.E.BYPASS.LTC128B.128 [R227+0x2900], [R14.64], !P2 ;  /* 0x029000000ee37fae */ /* 0x0005e2000d101d50 */
[----:B------:R-:W-:Y:S01]  /*2780*/  IADD3 R220, R219, 0x2800, RZ ;  /* 0x00002800dbdc7810 */ /* 0x000fe20007ffe0ff */
[C---:B------:R-:W-:Y:S02]  /*2790*/  HMMA.16816.F32 R108, R16.reuse, R38, R108 ;  /* 0x00000026106c723c */ /* 0x040fe4000000186c */
[----:B------:R-:W-:Y:S04]  /*27a0*/  LDSM.16.M88.4 R24, [R216+0x8100] ;  /* 0x00810000d818783b */ /* 0x000fe80000000200 */
[----:B------:R-:W4:Y:S02]  /*27b0*/  LDSM.16.M88.4 R72, [R214+0x5100] ;  /* 0x00510000d648783b */ /* 0x000f240000000200 */
[C---:B------:R-:W-:Y:S02]  /*27c0*/  HMMA.16816.F32 R156, R16.reuse, R34, R124 ;  /* 0x00000022109c723c */ /* 0x040fe4000000187c */
[----:B------:R-:W5:Y:S04]  /*27d0*/  LDSM.16.M88.4 R52, [R214+0x4900] ;  /* 0x00490000d634783b */ /* 0x000f680000000200 */
[----:B------:R-:W3:Y:S02]  /*27e0*/  LDSM.16.M88.4 R60, [R214+0x3900] ;  /* 0x00390000d63c783b */ /* 0x000ee40000000200 */
[----:B------:R-:W-:Y:S02]  /*27f0*/  HMMA.16816.F32 R140, R16, R30, R116 ;  /* 0x0000001e108c723c */ /* 0x000fe40000001874 */
[----:B------:R-:W-:Y:S04]  /*2800*/  LDSM.16.M88.4 R64, [R214+0x3100] ;  /* 0x00310000d640783b */ /* 0x000fe80000000200 */
[----:B------:R-:W-:Y:S02]  /*2810*/  LDSM.16.M88.4 R88, [R214+0x5900] ;  /* 0x00590000d658783b */ /* 0x000fe40000000200 */
[----:B-1----:R-:W-:Y:S02]  /*2820*/  HMMA.16816.F32 R148, R8, R68, R148 ;  /* 0x000000440894723c */ /* 0x002fe40000001894 */
[----:B------:R-:W0:Y:S06]  /*2830*/  LDGDEPBAR ;  /* 0x00000000000079af */ /* 0x000e2c0000000000 */
[----:B--2---:R-:W-:Y:S01]  /*2840*/  HMMA.16816.F32 R12, R16, R32, R56 ;  /* 0x00000020100c723c */ /* 0x004fe20000001838 */
[----:B------:R-:W1:Y:S04]  /*2850*/  LDSM.16.M88.4 R56, [R214+0x4100] ;  /* 0x00410000d638783b */ /* 0x000e680000000200 */
[----:B------:R-:W2:Y:S03]  /*2860*/  LDSM.16.M88.4 R16, [R216+0x6100] ;  /* 0x00610000d810783b */ /* 0x000ea60000000200 */
[C---:B------:R-:W-:Y:S08]  /*2870*/  HMMA.16816.F32 R188, R8.reuse, R36, R132 ;  /* 0x0000002408bc723c */ /* 0x040ff00000001884 */
[C---:B------:R-:W-:Y:S08]  /*2880*/  HMMA.16816.F32 R168, R8.reuse, R48, R168 ;  /* 0x0000003008a8723c */ /* 0x040ff000000018a8 */
[C---:B------:R-:W-:Y:S08]  /*2890*/  HMMA.16816.F32 R68, R8.reuse, R70, R152 ;  /* 0x000000460844723c */ /* 0x040ff00000001898 */
[C---:B------:R-:W-:Y:S01]  /*28a0*/  HMMA.16816.F32 R132, R8.reuse, R50, R136 ;  /* 0x000000320884723c */ /* 0x040fe20000001888 */
[----:B------:R-:W-:Y:S07]  /*28b0*/  LDSM.16.M88.4 R48, [R213] ;  /* 0x00000000d530783b */ /* 0x000fee0000000200 */
[C---:B------:R-:W-:Y:S08]  /*28c0*/  HMMA.16816.F32 R184, R8.reuse, R44, R184 ;  /* 0x0000002c08b8723c */ /* 0x040ff000000018b8 */
[C---:B------:R-:W-:Y:S01]  /*28d0*/  HMMA.16816.F32 R144, R8.reuse, R46, R144 ;  /* 0x0000002e0890723c */ /* 0x040fe20000001890 */
[----:B------:R-:W-:Y:S07]  /*28e0*/  LDSM.16.M88.4 R44, [R213+0x800] ;  /* 0x00080000d52c783b */ /* 0x000fee0000000200 */
[C---:B------:R-:W-:Y:S01]  /*28f0*/  HMMA.16816.F32 R164, R8.reuse, R38, R164 ;  /* 0x0000002608a4723c */ /* 0x040fe200000018a4 */
[----:B------:R-:W-:Y:S07]  /*2900*/  LDSM.16.M88.4 R36, [R213+0x1800] ;  /* 0x00180000d524783b */ /* 0x000fee0000000200 */
[C---:B------:R-:W-:Y:S08]  /*2910*/  HMMA.16816.F32 R192, R8.reuse, R32, R128 ;  /* 0x0000002008c0723c */ /* 0x040ff00000001880 */
[C---:B------:R-:W-:Y:S08]  /*2920*/  HMMA.16816.F32 R196, R8.reuse, R28, R120 ;  /* 0x0000001c08c4723c */ /* 0x040ff00000001878 */
[C---:B------:R-:W-:Y:S01]  /*2930*/  HMMA.16816.F32 R180, R8.reuse, R34, R180 ;  /* 0x0000002208b4723c */ /* 0x040fe200000018b4 */
[----:B------:R-:W-:Y:S07]  /*2940*/  LDSM.16.M88.4 R32, [R213+0x2000] ;  /* 0x00200000d520783b */ /* 0x000fee0000000200 */
[----:B------:R-:W-:Y:S01]  /*2950*/  HMMA.16816.F32 R176, R8, R30, R112 ;  /* 0x0000001e08b0723c */ /* 0x000fe20000001870 */
[----:B------:R-:W2:Y:S04]  /*2960*/  LDSM.16.M88.4 R8, [R217+0x8100] ;  /* 0x00810000d908783b */ /* 0x000ea80000000200 */
[----:B------:R-:W2:Y:S03]  /*2970*/  LDSM.16.M88.4 R28, [R213+0x2800] ;  /* 0x00280000d51c783b */ /* 0x000ea60000000200 */
[C---:B----4-:R-:W-:Y:S01]  /*2980*/  HMMA.16816.F32 R128, R24.reuse, R72, R12 ;  /* 0x000000481880723c */ /* 0x050fe2000000180c */
[----:B------:R-:W4:Y:S07]  /*2990*/  LDSM.16.M88.4 R12, [R217+0x6100] ;  /* 0x00610000d90c783b */ /* 0x000f2e0000000200 */
[----:B-----5:R-:W-:Y:S01]  /*29a0*/  HMMA.16816.F32 R136, R24, R52, R40 ;  /* 0x000000341888723c */ /* 0x020fe20000001828 */
[----:B------:R-:W5:Y:S01]  /*29b0*/  LDSM.16.M88.4 R40, [R213+0x1000] ;  /* 0x00100000d528783b */ /* 0x000f620000000200 */
[----:B------:R-:W-:-:S06]  /*29c0*/  DEPBAR.LE SB0, 0x0 ;  /* 0x000080000000791a */ /* 0x000fcc0000000000 */
[C---:B---3--:R-:W-:Y:S08]  /*29d0*/  HMMA.16816.F32 R116, R24.reuse, R62, R100 ;  /* 0x0000003e1874723c */ /* 0x048ff00000001864 */
[C---:B------:R-:W-:Y:S08]  /*29e0*/  HMMA.16816.F32 R160, R24.reuse, R60, R84 ;  /* 0x0000003c18a0723c */ /* 0x040ff00000001854 */
[C---:B-1----:R-:W-:Y:S08]  /*29f0*/  HMMA.16816.F32 R152, R24.reuse, R56, R80 ;  /* 0x000000381898723c */ /* 0x042ff00000001850 */
[C---:B------:R-:W-:Y:S08]  /*2a00*/  HMMA.16816.F32 R120, R24.reuse, R66, R92 ;  /* 0x000000421878723c */ /* 0x040ff0000000185c */
[C---:B------:R-:W-:Y:S08]  /*2a10*/  HMMA.16816.F32 R112, R24.reuse, R58, R96 ;  /* 0x0000003a1870723c */ /* 0x040ff00000001860 */
[C---:B------:R-:W-:Y:S08]  /*2a20*/  HMMA.16816.F32 R100, R24.reuse, R90, R140 ;  /* 0x0000005a1864723c */ /* 0x040ff0000000188c */
[C---:B------:R-:W-:Y:S08]  /*2a30*/  HMMA.16816.F32 R172, R24.reuse, R64, R104 ;  /* 0x0000004018ac723c */ /* 0x040ff00000001868 */
[----:B------:R-:W-:Y:S08]  /*2a40*/  HMMA.16816.F32 R124, R24, R88, R76 ;  /* 0x00000058187c723c */ /* 0x000ff0000000184c */
[C---:B--2---:R-:W-:Y:S08]  /*2a50*/  HMMA.16816.F32 R96, R16.reuse, R64, R148 ;  /* 0x000000401060723c */ /* 0x044ff00000001894 */
[C---:B------:R-:W-:Y:S08]  /*2a60*/  HMMA.16816.F32 R92, R16.reuse, R66, R68 ;  /* 0x00000042105c723c */ /* 0x040ff00000001844 */
[C---:B------:R-:W-:Y:S08]  /*2a70*/  HMMA.16816.F32 R84, R16.reuse, R60, R168 ;  /* 0x0000003c1054723c */ /* 0x040ff000000018a8 */
[----:B------:R-:W-:Y:S08]  /*2a80*/  HMMA.16816.F32 R80, R16, R62, R132 ;  /* 0x0000003e1050723c */ /* 0x000ff00000001884 */
[C---:B------:R-:W-:Y:S08]  /*2a90*/  HMMA.16816.F32 R108, R24.reuse, R54, R108 ;  /* 0x00000036186c723c */ /* 0x040ff0000000186c */
[----:B------:R-:W-:Y:S08]  /*2aa0*/  HMMA.16816.F32 R104, R24, R74, R156 ;  /* 0x0000004a1868723c */ /* 0x000ff0000000189c */
[C---:B------:R-:W-:Y:S08]  /*2ab0*/  HMMA.16816.F32 R76, R16.reuse, R56, R184 ;  /* 0x00000038104c723c */ /* 0x040ff000000018b8 */
[C---:B------:R-:W-:Y:S08]  /*2ac0*/  HMMA.16816.F32 R68, R16.reuse, R58, R144 ;  /* 0x0000003a1044723c */ /* 0x040ff00000001890 */
[C---:B------:R-:W-:Y:S08]  /*2ad0*/  HMMA.16816.F32 R64, R16.reuse, R52, R188 ;  /* 0x000000341040723c */ /* 0x040ff000000018bc */
[C---:B------:R-:W-:Y:S08]  /*2ae0*/  HMMA.16816.F32 R60, R16.reuse, R54, R164 ;  /* 0x00000036103c723c */ /* 0x040ff000000018a4 */
[C---:B------:R-:W-:Y:S08]  /*2af0*/  HMMA.16816.F32 R56, R16.reuse, R72, R192 ;  /* 0x000000481038723c */ /* 0x040ff000000018c0 */
[C---:B------:R-:W-:Y:S08]  /*2b00*/  HMMA.16816.F32 R52, R16.reuse, R74, R180 ;  /* 0x0000004a1034723c */ /* 0x040ff000000018b4 */
[C---:B------:R-:W-:Y:S08]  /*2b10*/  HMMA.16816.F32 R24, R16.reuse, R88, R196 ;  /* 0x000000581018723c */ /* 0x040ff000000018c4 */
[----:B------:R-:W-:Y:S08]  /*2b20*/  HMMA.16816.F32 R16, R16, R90, R176 ;  /* 0x0000005a1010723c */ /* 0x000ff000000018b0 */
[C---:B------:R-:W-:Y:S08]  /*2b30*/  HMMA.16816.F32 R132, R8.reuse, R46, R116 ;  /* 0x0000002e0884723c */ /* 0x040ff00000001874 */
[----:B------:R-:W-:Y:S08]  /*2b40*/  HMMA.16816.F32 R116, R8, R30, R100 ;  /* 0x0000001e0874723c */ /* 0x000ff00000001864 */
[C---:B----4-:R-:W-:Y:S08]  /*2b50*/  HMMA.16816.F32 R100, R12.reuse, R48, R96 ;  /* 0x000000300c64723c */ /* 0x050ff00000001860 */
[C---:B------:R-:W-:Y:S08]  /*2b60*/  HMMA.16816.F32 R88, R12.reuse, R44, R84 ;  /* 0x0000002c0c58723c */ /* 0x040ff00000001854 */
[C---:B------:R-:W-:Y:S08]  /*2b70*/  HMMA.16816.F32 R96, R12.reuse, R50, R92 ;  /* 0x000000320c60723c */ /* 0x040ff0000000185c */
[----:B------:R-:W-:Y:S08]  /*2b80*/  HMMA.16816.F32 R84, R12, R46, R80 ;  /* 0x0000002e0c54723c */ /* 0x000ff00000001850 */
[C---:B------:R-:W-:Y:S08]  /*2b90*/  HMMA.16816.F32 R204, R8.reuse, R50, R120 ;  /* 0x0000003208cc723c */ /* 0x040ff00000001878 */
[-C--:B-----5:R-:W-:Y:S08]  /*2ba0*/  HMMA.16816.F32 R188, R8, R42.reuse, R112 ;  /* 0x0000002a08bc723c */ /* 0x0a0ff00000001870 */
        /* <DEDUP_REMOVED lines=11> */
[C---:B------:R-:W-:Y:S08]  /*2c60*/  HMMA.16816.F32 R60, R12.reuse, R38, R60 ;  /* 0x000000260c3c723c */ /* 0x040ff0000000183c */
[C---:B------:R-:W-:Y:S08]  /*2c70*/  HMMA.16816.F32 R56, R12.reuse, R32, R56 ;  /* 0x000000200c38723c */ /* 0x040ff00000001838 */
[C---:B------:R-:W-:Y:S08]  /*2c80*/  HMMA.16816.F32 R64, R12.reuse, R34, R52 ;  /* 0x000000220c40723c */ /* 0x040ff00000001834 */
[C---:B------:R-:W-:Y:S08]  /*2c90*/  HMMA.16816.F32 R72, R12.reuse, R28, R24 ;  /* 0x0000001c0c48723c */ /* 0x040ff00000001818 */
[----:B------:R-:W-:Y:S01]  /*2ca0*/  HMMA.16816.F32 R68, R12, R30, R16 ;  /* 0x0000001e0c44723c */ /* 0x000fe20000001810 */
[----:B------:R-:W-:Y:S06]  /*2cb0*/  BAR.SYNC.DEFER_BLOCKING 0x0 ;  /* 0x0000000000007b1d */ /* 0x000fec0000010000 */
[----:B------:R-:W-:Y:S05]  /*2cc0*/  @!P0 BRA `(.L_x_499) ;  /* 0x000003a000008947 */ /* 0x000fea0003800000 */
[----:B------:R-:W-:Y:S01]  /*2cd0*/  PLOP3.LUT P1, PT, PT, PT, UP3, 0x80, 0x0 ;  /* 0x000000000000781c */ /* 0x000fe20003f2f038 */
[----:B------:R-:W-:Y:S01]  /*2ce0*/  IMAD.MOV.U32 R228, RZ, RZ, RZ ;  /* 0x000000ffffe47224 */ /* 0x000fe200078e00ff */
[----:B------:R-:W-:-:S02]  /*2cf0*/  IADD3 R3, R230, R202, R231 ;  /* 0x000000cae6037210 */ /* 0x000fc40007ffe0e7 */
[----:B------:R-:W-:Y:S02]  /*2d00*/  PLOP3.LUT P0, PT, PT, PT, UP3, 0x80, 0x0 ;  /* 0x000000000000781c */ /* 0x000fe40003f0f038 */
[----:B------:R-:W-:-:S05]  /*2d10*/  IADD3 R5, R3, -0x60, RZ ;  /* 0xffffffa003057810 */ /* 0x000fca0007ffe0ff */
[----:B------:R-:W-:Y:S02]  /*2d20*/  IMAD.MOV.U32 R3, RZ, RZ, R5 ;  /* 0x000000ffff037224 */ /* 0x000fe400078e0005 */
[----:B------:R-:W-:-:S05]  /*2d30*/  @P1 IMAD.HI.U32 R6, R5, c[0x0][0x2bc], RZ ;  /* 0x0000af0005061a27 */ /* 0x000fca00078e00ff */
[----:B------:R-:W-:-:S04]  /*2d40*/  @P0 SHF.R.U32.HI R3, RZ, c[0x0][0x2c0], R6 ;  /* 0x0000b000ff030a19 */ /* 0x000fc80000011606 */
[----:B------:R-:W-:-:S04]  /*2d50*/  @!P3 IADD3 R7, P0, R3, UR14, RZ ;  /* 0x0000000e0307bc10 */ /* 0x000fc8000ff1e0ff */
[----:B------:R-:W-:Y:S02]  /*2d60*/  @!P3 LEA.HI.X.SX32 R8, R3, UR7, 0x1, P0 ;  /* 0x000000070308bc11 */ /* 0x000fe400080f0eff */
[----:B------:R-:W-:-:S04]  /*2d70*/  @!P3 LEA R6, P0, R7, c[0x0][0x2a0], 0x2 ;  /* 0x0000a8000706ba11 */ /* 0x000fc800078010ff */
[----:B------:R-:W-:-:S05]  /*2d80*/  @!P3 LEA.HI.X R7, R7, c[0x0][0x2a4], R8, 0x2, P0 ;  /* 0x0000a9000707ba11 */ /* 0x000fca00000f1408 */
[----:B------:R1:W2:Y:S01]  /*2d90*/  @!P3 LDG.E R228, [R6.64] ;  /* 0x0000001006e4b981 */ /* 0x0002a2000c1e1900 */
[----:B------:R-:W-:-:S04]  /*2da0*/  IMAD.MOV R3, RZ, RZ, -R3 ;  /* 0x000000ffff037224 */ /* 0x000fc800078e0a03 */
[----:B------:R-:W-:-:S05]  /*2db0*/  IMAD R233, R3, c[0x0][0x2b8], R5 ;  /* 0x0000ae0003e97a24 */ /* 0x000fca00078e0205 */
[----:B------:R-:W-:-:S05]  /*2dc0*/  SHF.R.S32.HI R3, RZ, 0x1f, R233 ;  /* 0x0000001fff037819 */ /* 0x000fca00000114e9 */
[----:B------:R-:W-:-:S04]  /*2dd0*/  IMAD R3, R3, c[0x0][0x1e0], RZ ;  /* 0x0000780003037a24 */ /* 0x000fc800078e02ff */
[C---:B------:R-:W-:Y:S02]  /*2de0*/  IMAD R3, R233.reuse, c[0x0][0x1e4], R3 ;  /* 0x00007900e9037a24 */ /* 0x040fe400078e0203 */
[----:B-1----:R-:W-:-:S04]  /*2df0*/  IMAD.WIDE.U32 R6, R233, c[0x0][0x1e0], RZ ;  /* 0x00007800e9067a25 */ /* 0x002fc800078e00ff */
[----:B------:R-:W-:Y:S01]  /*2e00*/  IMAD.IADD R7, R7, 0x1, R3 ;  /* 0x0000000107077824 */ /* 0x000fe200078e0203 */
[----:B--2---:R-:W-:-:S03]  /*2e10*/  SHF.R.S32.HI R3, RZ, 0x1f, R228 ;  /* 0x0000001fff037819 */ /* 0x004fc600000114e4 */
[----:B------:R-:W-:-:S04]  /*2e20*/  IMAD.WIDE.U32 R6, R228, c[0x0][0x1f0], R6 ;  /* 0x00007c00e4067a25 */ /* 0x000fc800078e0006 */
[----:B------:R-:W-:-:S04]  /*2e30*/  IMAD R3, R3, c[0x0][0x1f0], RZ ;  /* 0x00007c0003037a24 */ /* 0x000fc800078e02ff */
[----:B------:R-:W-:Y:S01]  /*2e40*/  IMAD R5, R228, c[0x0][0x1f4], R3 ;  /* 0x00007d00e4057a24 */ /* 0x000fe200078e0203 */
[----:B------:R-:W-:-:S04]  /*2e50*/  IADD3 R3, P0, R6, UR10, RZ ;  /* 0x0000000a06037c10 */ /* 0x000fc8000ff1e0ff */
[----:B------:R-:W-:Y:S02]  /*2e60*/  IADD3.X R6, R7, UR6, R5, P0, !PT ;  /* 0x0000000607067c10 */ /* 0x000fe400087fe405 */
[----:B------:R-:W-:-:S04]  /*2e70*/  LEA R5, P0, R3, c[0x0][0x1c8], 0x1 ;  /* 0x0000720003057a11 */ /* 0x000fc800078008ff */
[----:B------:R-:W-:Y:S01]  /*2e80*/  LEA.HI.X R3, R3, c[0x0][0x1cc], R6, 0x1, P0 ;  /* 0x0000730003037a11 */ /* 0x000fe200000f0c06 */
[----:B------:R-:W-:Y:S04]  /*2e90*/  SHFL.IDX PT, R8, R5, 0x1, 0x181f ;  /* 0x00381f0005087f89 */ /* 0x000fe800000e0000 */
[----:B------:R-:W1:Y:S04]  /*2ea0*/  SHFL.IDX PT, R6, R5, RZ, 0x181f ;  /* 0x00181fff05067589 */ /* 0x000e6800000e0000 */
[----:B------:R-:W2:Y:S04]  /*2eb0*/  SHFL.IDX PT, R7, R3, RZ, 0x181f ;  /* 0x00181fff03077589 */ /* 0x000ea800000e0000 */
[----:B------:R-:W3:Y:S04]  /*2ec0*/  SHFL.IDX PT, R9, R5, 0x2, 0x181f ;  /* 0x00581f0005097f89 */ /* 0x000ee800000e0000 */
[----:B------:R-:W4:Y:S04]  /*2ed0*/  SHFL.IDX PT, R10, R5, 0x3, 0x181f ;  /* 0x00781f00050a7f89 */ /* 0x000f2800000e0000 */
[----:B------:R-:W5:Y:S04]  /*2ee0*/  SHFL.IDX PT, R11, R3, 0x1, 0x181f ;  /* 0x00381f00030b7f89 */ /* 0x000f6800000e0000 */
[----:B------:R-:W5:Y:S04]  /*2ef0*/  SHFL.IDX PT, R13, R5, 0x4, 0x181f ;  /* 0x00981f00050d7f89 */ /* 0x000f6800000e0000 */
[----:B------:R-:W-:Y:S01]  /*2f00*/  SHFL.IDX PT, R5, R5, 0x5, 0x181f ;  /* 0x00b81f0005057f89 */ /* 0x000fe200000e0000 */
[----:B-1----:R-:W-:-:S03]  /*2f10*/  IADD3 R6, P0, R6, R226, RZ ;  /* 0x000000e206067210 */ /* 0x002fc60007f1e0ff */
[----:B------:R-:W1:Y:S02]  /*2f20*/  SHFL.IDX PT, R18, R3, 0x2, 0x181f ;  /* 0x00581f0003127f89 */ /* 0x000e6400000e0000 */
[----:B--2---:R-:W-:Y:S01]  /*2f30*/  IMAD.X R7, R7, 0x1, R225, P0 ;  /* 0x0000000107077824 */ /* 0x004fe200000e06e1 */
[-C--:B------:R-:W-:Y:S01]  /*2f40*/  IADD3 R14, P0, R8, R226.reuse, RZ ;  /* 0x000000e2080e7210 */ /* 0x080fe20007f1e0ff */
[----:B------:R-:W2:Y:S01]  /*2f50*/  SHFL.IDX PT, R17, R3, 0x3, 0x181f ;  /* 0x00781f0003117f89 */ /* 0x000ea200000e0000 */
[----:B---3--:R-:W-:-:S03]  /*2f60*/  IADD3 R12, P5, R9, R226, RZ ;  /* 0x000000e2090c7210 */ /* 0x008fc60007fbe0ff */
[----:B------:R-:W3:Y:S01]  /*2f70*/  SHFL.IDX PT, R16, R3, 0x4, 0x181f ;  /* 0x00981f0003107f89 */ /* 0x000ee200000e0000 */
[----:B----4-:R-:W-:-:S03]  /*2f80*/  IADD3 R10, P2, R10, R226, RZ ;  /* 0x000000e20a0a7210 */ /* 0x010fc60007f5e0ff */
[----:B------:R-:W4:Y:S01]  /*2f90*/  SHFL.IDX PT, R3, R3, 0x5, 0x181f ;  /* 0x00b81f0003037f89 */ /* 0x000f2200000e0000 */
[----:B-----5:R-:W-:-:S03]  /*2fa0*/  IMAD.X R15, R11, 0x1, R225, P0 ;  /* 0x000000010b0f7824 */ /* 0x020fc600000e06e1 */
[----:B------:R5:W-:Y:S01]  /*2fb0*/  LDGSTS.E.BYPASS.LTC128B.128 [R227+0x3100], [R6.64], !P4 ;  /* 0x0310000006e37fae */ /* 0x000be2000e101d50 */
[----:B------:R-:W-:-:S03]  /*2fc0*/  IADD3 R8, P1, R13, R226, RZ ;  /* 0x000000e20d087210 */ /* 0x000fc60007f3e0ff */
[----:B------:R4:W-:Y:S01]  /*2fd0*/  LDGSTS.E.BYPASS.LTC128B.128 [R227+0x3900], [R14.64], !P4 ;  /* 0x039000000ee37fae */ /* 0x0009e2000e101d50 */
[--C-:B-1----:R-:W-:Y:S02]  /*2fe0*/  IMAD.X R13, R18, 0x1, R225.reuse, P5 ;  /* 0x00000001120d7824 */ /* 0x102fe400028e06e1 */
[----:B--2---:R-:W-:-:S03]  /*2ff0*/  IMAD.X R11, R17, 0x1, R225, P2 ;  /* 0x00000001110b7824 */ /* 0x004fc600010e06e1 */
[----:B------:R1:W-:Y:S01]  /*3000*/  LDGSTS.E.BYPASS.LTC128B.128 [R227+0x4100], [R12.64], !P4 ;  /* 0x041000000ce37fae */ /* 0x0003e2000e101d50 */
[----:B---3--:R-:W-:-:S03]  /*3010*/  IMAD.X R9, R16, 0x1, R225, P1 ;  /* 0x0000000110097824 */ /* 0x008fc600008e06e1 */
[----:B------:R1:W-:Y:S04]  /*3020*/  LDGSTS.E.BYPASS.LTC128B.128 [R227+0x4900], [R10.64], !P4 ;  /* 0x049000000ae37fae */ /* 0x0003e8000e101d50 */
[----:B------:R1:W-:Y:S01]  /*3030*/  LDGSTS.E.BYPASS.LTC128B.128 [R227+0x5100], [R8.64], !P4 ;  /* 0x0510000008e37fae */ /* 0x0003e2000e101d50 */
[----:B-----5:R-:W-:-:S05]  /*3040*/  IADD3 R6, P0, R5, R226, RZ ;  /* 0x000000e205067210 */ /* 0x020fca0007f1e0ff */
[----:B----4-:R-:W-:-:S05]  /*3050*/  IMAD.X R7, R3, 0x1, R225, P0 ;  /* 0x0000000103077824 */ /* 0x010fca00000e06e1 */
[----:B------:R1:W-:Y:S03]  /*3060*/  LDGSTS.E.BYPASS.LTC128B.128 [R227+0x5900], [R6.64], !P4 ;  /* 0x0590000006e37fae */ /* 0x0003e6000e101d50 */
.L_x_499:
[----:B------:R-:W-:Y:S01]  /*3070*/  FMUL.FTZ R3, R97, c[0x0][0x320] ;  /* 0x0000c80061037a20 */ /* 0x000fe20000410000 */
[----:B-1----:R-:W-:Y:S01]  /*3080*/  SHF.R.S32.HI R7, RZ, 0x1f, R209 ;  /* 0x0000001fff077819 */ /* 0x002fe200000114d1 */
[----:B------:R-:W-:Y:S01]  /*3090*/  FMUL.FTZ R5, R65, c[0x0][0x320] ;  /* 0x0000c80041057a20 */ /* 0x000fe20000410000 */
[-C--:B------:R-:W-:Y:S01]  /*30a0*/  LEA.HI R6, R211, R212.reuse, RZ, 0x2 ;  /* 0x000000d4d3067211 */ /* 0x080fe200078f10ff */
[----:B------:R1:W2:Y:S01]  /*30b0*/  MUFU.TANH R37, R3 ;  /* 0x0000000300257308 */ /* 0x0002a20000002400 */
[----:B------:R-:W-:Y:S01]  /*30c0*/  FMUL.FTZ R8, R72, c[0x0][0x320] ;  /* 0x0000c80048087a20 */ /* 0x000fe20000410000 */
[----:B------:R-:W-:Y:S01]  /*30d0*/  PLOP3.LUT P1, PT, PT, PT, UP2, 0x80, 0x0 ;  /* 0x000000000000781c */ /* 0x000fe20003f2f028 */
[----:B------:R-:W-:Y:S01]  /*30e0*/  FMUL.FTZ R10, R73, c[0x0][0x320] ;  /* 0x0000c800490a7a20 */ /* 0x000fe20000410000 */
[----:B------:R-:W-:Y:S01]  /*30f0*/  LOP3.LUT R6, R6, 0xfffffffc, RZ, 0xc0, !PT ;  /* 0xfffffffc06067812 */ /* 0x000fe200078ec0ff */
[----:B------:R-:W-:Y:S01]  /*3100*/  ULDC UR13, c[0x0][0x324] ;  /* 0x0000c900000d7ab9 */ /* 0x000fe20000000800 */
[----:B------:R-:W-:Y:S01]  /*3110*/  PLOP3.LUT P0, PT, PT, PT, UP2, 0x80, 0x0 ;  /* 0x000000000000781c */ /* 0x000fe20003f0f028 */
[----:B------:R-:W-:Y:S01]  /*3120*/  ULOP3.LUT UR13, URZ, UR13, URZ, 0x33, !UPT ;  /* 0x0000000d3f0d7292 */ /* 0x000fe2000f8e333f */
[----:B------:R3:W4:Y:S01]  /*3130*/  MUFU.TANH R16, R5 ;  /* 0x0000000500107308 */ /* 0x0007220000002400 */
[----:B------:R-:W-:Y:S01]  /*3140*/  IADD3 R6, -R6, R212, RZ ;  /* 0x000000d406067210 */ /* 0x000fe20007ffe1ff */
[----:B------:R-:W0:Y:S01]  /*3150*/  LDGDEPBAR ;  /* 0x00000000000079af */ /* 0x000e220000000000 */
[----:B-1----:R-:W-:-:S05]  /*3160*/  FMUL.FTZ R3, R88, c[0x0][0x320] ;  /* 0x0000c80058037a20 */ /* 0x002fca0000410000 */
[----:B------:R-:W1:Y:S01]  /*3170*/  MUFU.TANH R15, R8 ;  /* 0x00000008000f7308 */ /* 0x000e620000002400 */
[----:B---3--:R-:W-:-:S07]  /*3180*/  LEA.HI R5, R7, R209, RZ, 0x2 ;  /* 0x000000d107057211 */ /* 0x008fce00078f10ff */
[----:B------:R3:W1:Y:S01]  /*3190*/  MUFU.TANH R33, R3 ;  /* 0x0000000300217308 */ /* 0x0006620000002400 */
[----:B------:R-:W-:-:S05]  /*31a0*/  LOP3.LUT R5, R5, 0xffffffc, RZ, 0xc0, !PT ;  /* 0x0ffffffc05057812 */ /* 0x000fca00078ec0ff */
[----:B------:R-:W-:Y:S01]  /*31b0*/  IMAD.IADD R9, R209, 0x1, -R5 ;  /* 0x00000001d1097824 */ /* 0x000fe200078e0a05 */
[----:B------:R-:W-:Y:S01]  /*31c0*/  LEA.HI R5, R6, R6, RZ, 0x1 ;  /* 0x0000000606057211 */ /* 0x000fe200078f08ff */
[----:B------:R5:W1:Y:S01]  /*31d0*/  MUFU.TANH R14, R10 ;  /* 0x0000000a000e7308 */ /* 0x000a620000002400 */
[----:B---3--:R-:W-:-:S07]  /*31e0*/  FMUL.FTZ R3, R89, c[0x0][0x320] ;  /* 0x0000c80059037a20 */ /* 0x008fce0000410000 */
[----:B------:R3:W1:Y:S01]  /*31f0*/  MUFU.TANH R32, R3 ;  /* 0x0000000300207308 */ /* 0x0006620000002400 */
[----:B-----5:R-:W-:-:S07]  /*3200*/  FMUL.FTZ R10, R68, c[0x0][0x320] ;  /* 0x0000c800440a7a20 */ /* 0x020fce0000410000 */
[----:B------:R-:W1:Y:S01]  /*3210*/  MUFU.TANH R13, R10 ;  /* 0x0000000a000d7308 */ /* 0x000e620000002400 */
[----:B---3--:R-:W-:-:S07]  /*3220*/  FMUL.FTZ R3, R84, c[0x0][0x320] ;  /* 0x0000c80054037a20 */ /* 0x008fce0000410000 */
[----:B------:R3:W1:Y:S02]  /*3230*/  MUFU.TANH R30, R3 ;  /* 0x00000003001e7308 */ /* 0x0006640000002400 */
[----:B---3--:R-:W-:-:S06]  /*3240*/  FMUL.FTZ R3, R85, c[0x0][0x320] ;  /* 0x0000c80055037a20 */ /* 0x008fcc0000410000 */
        /* <DEDUP_REMOVED lines=21> */
[----:B---3--:R-:W-:-:S04]  /*33a0*/  LOP3.LUT R3, R210, 0xffffffe0, RZ, 0xc0, !PT ;  /* 0xffffffe0d2037812 */ /* 0x008fc800078ec0ff */
[----:B------:R-:W-:-:S04]  /*33b0*/  IADD3 R3, -R3, R212, RZ ;  /* 0x000000d403037210 */ /* 0x000fc80007ffe1ff */
[----:B------:R-:W-:-:S04]  /*33c0*/  SHF.R.S32.HI R7, RZ, 0x1f, R3 ;  /* 0x0000001fff077819 */ /* 0x000fc80000011403 */
[----:B------:R-:W-:-:S04]  /*33d0*/  LEA.HI R7, R7, R3, RZ, 0x2 ;  /* 0x0000000307077211 */ /* 0x000fc800078f10ff */
[----:B------:R-:W-:-:S04]  /*33e0*/  LEA.HI.SX32 R8, R7, UR19, 0x1e ;  /* 0x0000001307087c11 */ /* 0x000fc8000f8ff2ff */
[----:B------:R-:W-:Y:S01]  /*33f0*/  LEA R11, R9, R8, 0x4 ;  /* 0x00000008090b7211 */ /* 0x000fe200078e20ff */
[C---:B------:R-:W-:Y:S01]  /*3400*/  IMAD.SHL.U32 R8, R5.reuse, 0x20, RZ ;  /* 0x0000002005087824 */ /* 0x040fe200078e00ff */
[----:B------:R-:W-:-:S04]  /*3410*/  LOP3.LUT R9, R5, 0x1ffffffe, RZ, 0xc0, !PT ;  /* 0x1ffffffe05097812 */ /* 0x000fc800078ec0ff */
[----:B------:R-:W-:Y:S01]  /*3420*/  LOP3.LUT R5, R8, 0xffffffc0, RZ, 0xc0, !PT ;  /* 0xffffffc008057812 */ /* 0x000fe200078ec0ff */
[----:B------:R-:W-:Y:S01]  /*3430*/  FMUL.FTZ R8, R101, c[0x0][0x320] ;  /* 0x0000c80065087a20 */ /* 0x000fe20000410000 */
[----:B------:R-:W-:-:S03]  /*3440*/  IADD3 R6, R6, -R9, RZ ;  /* 0x8000000906067210 */ /* 0x000fc60007ffe0ff */
[----:B------:R-:W-:Y:S01]  /*3450*/  IMAD.IADD R5, R5, 0x1, R11 ;  /* 0x0000000105057824 */ /* 0x000fe200078e020b */
[----:B------:R-:W3:Y:S04]  /*3460*/  MUFU.TANH R10, R8 ;  /* 0x00000008000a7308 */ /* 0x000ee80000002400 */
[----:B------:R-:W-:Y:S01]  /*3470*/  LEA R21, R6, R5, 0x3 ;  /* 0x0000000506157211 */ /* 0x000fe200078e18ff */
[----:B------:R-:W-:-:S04]  /*3480*/  FMUL.FTZ R5, R69, c[0x0][0x320] ;  /* 0x0000c80045057a20 */ /* 0x000fc80000410000 */
[----:B------:R-:W-:Y:S01]  /*3490*/  @P1 IMAD.HI.U32 R6, R21, c[0x0][0x2c8], RZ ;  /* 0x0000b20015061a27 */ /* 0x000fe200078e00ff */
[----:B------:R5:W1:Y:S01]  /*34a0*/  MUFU.TANH R12, R5 ;  /* 0x00000005000c7308 */ /* 0x000a620000002400 */
[----:B------:R1:W-:Y:S02]  /*34b0*/  STL [R1+0x2c], R21 ;  /* 0x00002c1501007387 */ /* 0x0003e40000100800 */
[----:B-----5:R-:W-:-:S05]  /*34c0*/  FMUL.FTZ R5, R100, c[0x0][0x320] ;  /* 0x0000c80064057a20 */ /* 0x020fca0000410000 */
[----:B------:R5:W2:Y:S01]  /*34d0*/  MUFU.TANH R11, R5 ;  /* 0x00000005000b7308 */ /* 0x000aa20000002400 */
[----:B-1----:R-:W-:Y:S02]  /*34e0*/  @P0 SHF.R.U32.HI R21, RZ, c[0x0][0x2cc], R6 ;  /* 0x0000b300ff150a19 */ /* 0x002fe40000011606 */
[----:B------:R-:W-:-:S03]  /*34f0*/  PLOP3.LUT P0, PT, PT, PT, UP1, 0x40, 0x0 ;  /* 0x000000000000781c */ /* 0x000fc60003f0e818 */
[----:B------:R-:W1:Y:S01]  /*3500*/  SHFL.IDX PT, R6, R21, RZ, 0x1c1f ;  /* 0x001c1fff15067589 */ /* 0x000e6200000e0000 */
[----:B-----5:R-:W-:Y:S01]  /*3510*/  LOP3.LUT R5, R7, 0x7ffffffc, RZ, 0xc0, !PT ;  /* 0x7ffffffc07057812 */ /* 0x020fe200078ec0ff */
[----:B------:R-:W-:-:S03]  /*3520*/  FMUL.FTZ R7, R93, c[0x0][0x320] ;  /* 0x0000c8005d077a20 */ /* 0x000fc60000410000 */
[----:B------:R-:W-:Y:S01]  /*3530*/  IADD3 R5, R3, -R5, RZ ;  /* 0x8000000503057210 */ /* 0x000fe20007ffe0ff */
[----:B------:R-:W-:Y:S01]  /*3540*/  FMUL.FTZ R3, R96, c[0x0][0x320] ;  /* 0x0000c80060037a20 */ /* 0x000fe20000410000 */
[----:B------:R-:W1:Y:S03]  /*3550*/  MUFU.TANH R8, R7 ;  /* 0x0000000700087308 */ /* 0x000e660000002400 */
[----:B------:R-:W-:Y:S01]  /*3560*/  IMAD.SHL.U32 R36, R5, 0x2, RZ ;  /* 0x0000000205247824 */ /* 0x000fe200078e00ff */
[----:B------:R-:W-:-:S04]  /*3570*/  MOV R5, c[0x0][0x2ac] ;  /* 0x0000ab0000057a02 */ /* 0x000fc80000000f00 */
[----:B------:R5:W1:Y:S01]  /*3580*/  MUFU.TANH R9, R3 ;  /* 0x0000000300097308 */ /* 0x000a620000002400 */
[----:B------:R-:W-:Y:S01]  /*3590*/  IMAD R5, R5, c[0x0][0x1d0], R20 ;  /* 0x0000740005057a24 */ /* 0x000fe200078e0214 */
[----:B------:R1:W-:Y:S04]  /*35a0*/  STL [R1+0x24], R36 ;  /* 0x0000242401007387 */ /* 0x0003e80000100800 */
[C---:B------:R-:W-:Y:S02]  /*35b0*/  IADD3 R34, -R36.reuse, R5, RZ ;  /* 0x0000000524227210 */ /* 0x040fe40007ffe1ff */
[----:B-----5:R-:W-:-:S04]  /*35c0*/  IADD3 R3, -R36, 0x1, R203 ;  /* 0x0000000124037810 */ /* 0x020fc80007ffe1cb */
[----:B------:R-:W-:-:S04]  /*35d0*/  IADD3 R3, R3, -c[0x0][0x168], RZ ;  /* 0x80005a0003037a10 */ /* 0x000fc80007ffe0ff */
[C---:B------:R-:W-:Y:S02]  /*35e0*/  IADD3 R31, R3.reuse, c[0x0][0x328], RZ ;  /* 0x0000ca00031f7a10 */ /* 0x040fe40007ffe0ff */
[----:B------:R-:W-:Y:S02]  /*35f0*/  IADD3 R35, R3, UR13, RZ ;  /* 0x0000000d03237c10 */ /* 0x000fe4000fffe0ff */
[----:B-1----:R-:W-:Y:S01]  /*3600*/  IADD3 R36, R20, -R36, RZ ;  /* 0x8000002414247210 */ /* 0x002fe20007ffe0ff */
[----:B------:R-:W-:Y:S01]  /*3610*/  IMAD.IADD R5, R31, 0x1, R6 ;  /* 0x000000011f057824 */ /* 0x000fe200078e0206 */
[----:B------:R-:W-:-:S04]  /*3620*/  IADD3 R3, R35, R6, RZ ;  /* 0x0000000623037210 */ /* 0x000fc80007ffe0ff */
[----:B------:R-:W-:Y:S01]  /*3630*/  IMNMX R5, R5, R34, PT ;  /* 0x0000002205057217 */ /* 0x000fe20003800200 */
[----:B------:R-:W-:Y:S05]  /*3640*/  @P0 BRA `(.L_x_500) ;  /* 0x0000015000000947 */ /* 0x000fea0003800000 */
[----:B--234-:R-:W-:Y:S01]  /*3650*/  IMAD.U32 R7, RZ, RZ, UR8 ;  /* 0x00000008ff077e24 */ /* 0x01cfe2000f8e00ff */
[----:B------:R-:W-:Y:S04]  /*3660*/  BSSY B0, `(.L_x_501) ;  /* 0x000000f000007945 */ /* 0x000fe80003800000 */
[----:B------:R-:W-:-:S04]  /*3670*/  IADD3 R6, R7, -c[0x0][0x168], R6 ;  /* 0x80005a0007067a10 */ /* 0x000fc80007ffe006 */
        /* <DEDUP_REMOVED lines=9> */
.L_x_502:
[----:B------:R-:W-:-:S04]  /*3710*/  MOV R7, c[0x0][0x32c] ;  /* 0x0000cb0000077a02 */ /* 0x000fc80000000f00 */
[----:B------:R-:W-:-:S13]  /*3720*/  ISETP.NE.AND P0, PT, R7, 0x1, PT ;  /* 0x000000010700780c */ /* 0x000fda0003f05270 */
[----:B------:R-:W-:-:S05]  /*3730*/  @P0 IMAD.HI.U32 R7, R6, c[0x0][0x330], RZ ;  /* 0x0000cc0006070a27 */ /* 0x000fca00078e00ff */
[----:B------:R-:W-:Y:S02]  /*3740*/  @P0 SHF.R.U32.HI R6, RZ, c[0x0][0x334], R7 ;  /* 0x0000cd00ff060a19 */ /* 0x000fe40000011607 */
.L_x_503:
[----:B------:R-:W-:Y:S05]  /*3750*/  BSYNC B0 ;  /* 0x0000000000007941 */ /* 0x000fea0003800000 */
.L_x_501:
[----:B------:R-:W-:-:S05]  /*3760*/  IMAD R6, R6, c[0x0][0x32c], R36 ;  /* 0x0000cb0006067a24 */ /* 0x000fca00078e0224 */
[----:B------:R-:W-:Y:S02]  /*3770*/  IADD3 R7, R6, c[0x0][0x32c], RZ ;  /* 0x0000cb0006077a10 */ /* 0x000fe40007ffe0ff */
[----:B------:R-:W-:Y:S02]  /*3780*/  IMNMX R3, R3, R6, !PT ;  /* 0x0000000603037217 */ /* 0x000fe40007800200 */
[----:B------:R-:W-:Y:S02]  /*3790*/  IMNMX R5, R5, R7, PT ;  /* 0x0000000705057217 */ /* 0x000fe40003800200 */
.L_x_500:
[C---:B--234-:R-:W-:Y:S01]  /*37a0*/  ISETP.GE.AND P0, PT, R20.reuse, 0x2, PT ;  /* 0x000000021400780c */ /* 0x05cfe20003f06270 */
[----:B------:R-:W1:Y:S01]  /*37b0*/  SHFL.IDX PT, R6, R21, 0x1, 0x1c1f ;  /* 0x003c1f0015067f89 */ /* 0x000e6200000e0000 */
[----:B------:R-:W-:Y:S02]  /*37c0*/  ISETP.GE.AND P2, PT, R20, 0xa, PT ;  /* 0x0000000a1400780c */ /* 0x000fe40003f46270 */
[----:B------:R-:W-:Y:S02]  /*37d0*/  P2R R55, PR, RZ, 0x1 ;  /* 0x00000001ff377803 */ /* 0x000fe40000000000 */
[----:B------:R-:W-:-:S02]  /*37e0*/  ISETP.GT.AND P0, PT, R3, 0x1, !P0 ;  /* 0x000000010300780c */ /* 0x000fc40004704270 */
[----:B------:R-:W-:Y:S02]  /*37f0*/  ISETP.GE.AND P1, PT, R20, 0x9, PT ;  /* 0x000000091400780c */ /* 0x000fe40003f26270 */
[----:B------:R-:W-:Y:S02]  /*3800*/  ISETP.LT.OR P0, PT, R5, 0x2, P0 ;  /* 0x000000020500780c */ /* 0x000fe40000701670 */
[----:B------:R-:W-:Y:S02]  /*3810*/  P2R R54, PR, RZ, 0x2 ;  /* 0x00000002ff367803 */ /* 0x000fe40000000000 */
[----:B------:R-:W-:Y:S02]  /*3820*/  FSEL R64, R10, -INF , !P0 ;  /* 0xff8000000a407808 */ /* 0x000fe40004000000 */
[----:B------:R-:W-:Y:S02]  /*3830*/  ISETP.GT.AND P0, PT, R3, 0x9, !P2 ;  /* 0x000000090300780c */ /* 0x000fe40005704270 */
[----:B------:R-:W-:-:S02]  /*3840*/  P2R R53, PR, RZ, 0x4 ;  /* 0x00000004ff357803 */ /* 0x000fc40000000000 */
[----:B------:R-:W-:Y:S02]  /*3850*/  ISETP.LT.OR P0, PT, R5, 0xa, P0 ;  /* 0x0000000a0500780c */ /* 0x000fe40000701670 */
[----:B------:R-:W-:Y:S02]  /*3860*/  ISETP.GT.AND P1, PT, R3, 0x8, !P1 ;  /* 0x000000080300780c */ /* 0x000fe40004f24270 */
[----:B------:R-:W-:Y:S02]  /*3870*/  ISETP.GE.AND P2, PT, R20, 0x11, PT ;  /* 0x000000111400780c */ /* 0x000fe40003f46270 */
[----:B------:R-:W-:Y:S02]  /*3880*/  FSEL R76, R37, -INF , !P0 ;  /* 0xff800000254c7808 */ /* 0x000fe40004000000 */
[----:B------:R-:W-:Y:S02]  /*3890*/  ISETP.LT.OR P1, PT, R5, 0x9, P1 ;  /* 0x000000090500780c */ /* 0x000fe40000f21670 */
[----:B------:R-:W-:-:S02]  /*38a0*/  ISETP.GT.AND P0, PT, R3, 0x10, !P2 ;  /* 0x000000100300780c */ /* 0x000fc40005704270 */
[----:B------:R-:W-:Y:S02]  /*38b0*/  FSEL R65, R9, -INF , !P1 ;  /* 0xff80000009417808 */ /* 0x000fe40004800000 */
[----:B------:R-:W-:Y:S02]  /*38c0*/  ISETP.LT.OR P0, PT, R5, 0x11, P0 ;  /* 0x000000110500780c */ /* 0x000fe40000701670 */
[----:B------:R-:W-:Y:S02]  /*38d0*/  ISETP.GE.AND P1, PT, R20, 0x12, PT ;  /* 0x000000121400780c */ /* 0x000fe40003f26270 */
[----:B------:R-:W-:Y:S02]  /*38e0*/  FSEL R84, R33, -INF , !P0 ;  /* 0xff80000021547808 */ /* 0x000fe40004000000 */
[----:B------:R-:W-:Y:S02]  /*38f0*/  ISETP.GT.AND P0, PT, R3, 0x11, !P1 ;  /* 0x000000110300780c */ /* 0x000fe40004f04270 */
[----:B------:R-:W-:-:S02]  /*3900*/  P2R R51, PR, RZ, 0x2 ;  /* 0x00000002ff337803 */ /* 0x000fc40000000000 */
[----:B------:R-:W-:Y:S02]  /*3910*/  ISETP.LT.OR P0, PT, R5, 0x12, P0 ;  /* 0x000000120500780c */ /* 0x000fe40000701670 */
[----:B------:R-:W-:Y:S02]  /*3920*/  ISETP.GE.AND P1, PT, R20, 0x19, PT ;  /* 0x000000191400780c */ /* 0x000fe40003f26270 */
[----:B------:R-:W-:Y:S02]  /*3930*/  FSEL R85, R32, -INF , !P0 ;  /* 0xff80000020557808 */ /* 0x000fe40004000000 */
[----:B------:R-:W-:Y:S02]  /*3940*/  ISETP.GT.AND P0, PT, R3, 0x18, !P1 ;  /* 0x000000180300780c */ /* 0x000fe40004f04270 */
[----:B------:R-:W-:Y:S02]  /*3950*/  P2R R50, PR, RZ, 0x2 ;  /* 0x00000002ff327803 */ /* 0x000fe40000000000 */
[----:B------:R-:W-:-:S02]  /*3960*/  ISETP.LT.OR P0, PT, R5, 0x19, P0 ;  /* 0x000000190500780c */ /* 0x000fc40000701670 */
[----:B------:R-:W-:Y:S02]  /*3970*/  ISETP.GE.AND P1, PT, R20, 0x1a, PT ;  /* 0x0000001a1400780c */ /* 0x000fe40003f26270 */
[----:B------:R-:W-:Y:S02]  /*3980*/  FSEL R93, R30, -INF , !P0 ;  /* 0xff8000001e5d7808 */ /* 0x000fe40004000000 */
[----:B------:R-:W-:Y:S02]  /*3990*/  ISETP.GT.AND P0, PT, R3, 0x19, !P1 ;  /* 0x000000190300780c */ /* 0x000fe40004f04270 */
[----:B------:R-:W-:Y:S02]  /*39a0*/  P2R R49, PR, RZ, 0x2 ;  /* 0x00000002ff317803 */ /* 0x000fe40000000000 */
[----:B------:R-:W-:Y:S02]  /*39b0*/  ISETP.LT.OR P0, PT, R5, 0x1a, P0 ;  /* 0x0000001a0500780c */ /* 0x000fe40000701670 */
[----:B------:R-:W-:-:S02]  /*39c0*/  ISETP.GE.AND P1, PT, R20, 0x21, PT ;  /* 0x000000211400780c */ /* 0x000fc40003f26270 */
[----:B------:R-:W-:Y:S02]  /*39d0*/  FSEL R96, R29, -INF , !P0 ;  /* 0xff8000001d607808 */ /* 0x000fe40004000000 */
[----:B------:R-:W-:Y:S02]  /*39e0*/  ISETP.GT.AND P0, PT, R3, 0x20, !P1 ;  /* 0x000000200300780c */ /* 0x000fe40004f04270 */
[----:B------:R-:W-:Y:S02]  /*39f0*/  P2R R48, PR, RZ, 0x2 ;  /* 0x00000002ff307803 */ /* 0x000fe40000000000 */
[----:B------:R-:W-:Y:S02]  /*3a00*/  ISETP.LT.OR P0, PT, R5, 0x21, P0 ;  /* 0x000000210500780c */ /* 0x000fe40000701670 */
[----:B------:R-:W-:Y:S02]  /*3a10*/  ISETP.GE.AND P1, PT, R20, 0x22, PT ;  /* 0x000000221400780c */ /* 0x000fe40003f26270 */
[----:B------:R-:W-:-:S02]  /*3a20*/  FSEL R105, R28, -INF , !P0 ;  /* 0xff8000001c697808 */ /* 0x000fc40004000000 */
[----:B------:R-:W-:Y:S02]  /*3a30*/  ISETP.GT.AND P0, PT, R3, 0x21, !P1 ;  /* 0x000000210300780c */ /* 0x000fe40004f04270 */
[----:B------:R-:W-:Y:S02]  /*3a40*/  P2R R47, PR, RZ, 0x2 ;  /* 0x00000002ff2f7803 */ /* 0x000fe40000000000 */
[----:B------:R-:W-:Y:S02]  /*3a50*/  ISETP.LT.OR P0, PT, R5, 0x22, P0 ;  /* 0x000000220500780c */ /* 0x000fe40000701670 */
[----:B------:R-:W-:Y:S02]  /*3a60*/  ISETP.GE.AND P1, PT, R20, 0x29, PT ;  /* 0x000000291400780c */ /* 0x000fe40003f26270 */
[----:B------:R-:W-:Y:S02]  /*3a70*/  FSEL R106, R27, -INF , !P0 ;  /* 0xff8000001b6a7808 */ /* 0x000fe40004000000 */
[----:B------:R-:W-:-:S02]  /*3a80*/  ISETP.GT.AND P0, PT, R3, 0x28, !P1 ;  /* 0x000000280300780c */ /* 0x000fc40004f04270 */
[----:B------:R-:W-:Y:S02]  /*3a90*/  P2R R46, PR, RZ, 0x2 ;  /* 0x00000002ff2e7803 */ /* 0x000fe40000000000 */
        /* <DEDUP_REMOVED lines=41> */
[C---:B------:R-:W-:Y:S02]  /*3d30*/  ISETP.GE.AND P1, PT, R20.reuse, 0x4a, PT ;  /* 0x0000004a1400780c */ /* 0x040fe40003f26270 */
[----:B------:R-:W-:Y:S02]  /*3d40*/  FSEL R157, R17, -INF , !P0 ;  /* 0xff800000119d7808 */ /* 0x000fe40004000000 */
[----:B------:R-:W-:Y:S02]  /*3d50*/  ISETP.GT.AND P0, PT, R3, 0x49, !P1 ;  /* 0x000000490300780c */ /* 0x000fe40004f04270 */
[C---:B------:R-:W-:Y:S02]  /*3d60*/  ISETP.GE.AND P6, PT, R20.reuse, 0x51, PT ;  /* 0x000000511400780c */ /* 0x040fe40003fc6270 */
        /* <DEDUP_REMOVED lines=15> */
[----:B------:R-:W-:-:S04]  /*3e60*/  ISETP.LT.OR P0, PT, R5, 0x59, P0 ;  /* 0x000000590500780c */ /* 0x000fc80000701670 */
[----:B------:R-:W-:Y:S02]  /*3e70*/  FSEL R202, R13, -INF , !P0 ;  /* 0xff8000000dca7808 */ /* 0x000fe40004000000 */
[----:B------:R-:W-:Y:S02]  /*3e80*/  ISETP.GT.AND P0, PT, R3, RZ, !P1 ;  /* 0x000000ff0300720c */ /* 0x000fe40004f04270 */
[----:B------:R-:W-:Y:S02]  /*3e90*/  ISETP.GE.AND P1, PT, R20, 0x5a, PT ;  /* 0x0000005a1400780c */ /* 0x000fe40003f26270 */
[----:B------:R-:W-:-:S04]  /*3ea0*/  ISETP.LT.OR P0, PT, R5, 0x1, P0 ;  /* 0x000000010500780c */ /* 0x000fc80000701670 */
[----:B------:R-:W-:Y:S02]  /*3eb0*/  FSEL R61, R11, -INF , !P0 ;  /* 0xff8000000b3d7808 */ /* 0x000fe40004000000 */
[----:B------:R-:W-:Y:S01]  /*3ec0*/  ISETP.GT.AND P0, PT, R3, 0x59, !P1 ;  /* 0x000000590300780c */ /* 0x000fe20004f04270 */
[----:B------:R-:W-:-:S03]  /*3ed0*/  FMUL.FTZ R3, R62, c[0x0][0x320] ;  /* 0x0000c8003e037a20 */ /* 0x000fc60000410000 */
[----:B------:R-:W-:Y:S01]  /*3ee0*/  ISETP.LT.OR P0, PT, R5, 0x5a, P0 ;  /* 0x0000005a0500780c */ /* 0x000fe20000701670 */
[----:B------:R2:W3:Y:S01]  /*3ef0*/  MUFU.TANH R33, R3 ;  /* 0x0000000300217308 */ /* 0x0004e20000002400 */
[----:B------:R-:W-:Y:S02]  /*3f00*/  FMUL.FTZ R5, R98, c[0x0][0x320] ;  /* 0x0000c80062057a20 */ /* 0x000fe40000410000 */
[----:B------:R-:W-:Y:S02]  /*3f10*/  FSEL R201, R12, -INF , !P0 ;  /* 0xff8000000cc97808 */ /* 0x000fe40004000000 */
[----:B------:R-:W-:-:S03]  /*3f20*/  PLOP3.LUT P0, PT, PT, PT, UP1, 0x40, 0x0 ;  /* 0x000000000000781c */ /* 0x000fc60003f0e818 */
[----:B------:R1:W4:Y:S01]  /*3f30*/  MUFU.TANH R12, R5 ;  /* 0x00000005000c7308 */ /* 0x0003220000002400 */
[----:B--2---:R-:W-:-:S07]  /*3f40*/  FMUL.FTZ R3, R63, c[0x0][0x320] ;  /* 0x0000c8003f037a20 */ /* 0x004fce0000410000 */
[----:B------:R2:W2:Y:S01]  /*3f50*/  MUFU.TANH R32, R3 ;  /* 0x0000000300207308 */ /* 0x0004a20000002400 */
[----:B-1----:R-:W-:-:S05]  /*3f60*/  IMAD.IADD R5, R31, 0x1, R6 ;  /* 0x000000011f057824 */ /* 0x002fca00078e0206 */
[----:B------:R-:W-:Y:S01]  /*3f70*/  IMNMX R5, R5, R34, PT ;  /* 0x0000002205057217 */ /* 0x000fe20003800200 */
[----:B--2---:R-:W-:-:S04]  /*3f80*/  FMUL.FTZ R3, R87, c[0x0][0x320] ;  /* 0x0000c80057037a20 */ /* 0x004fc80000410000 */
[----:B------:R1:W2:Y:S02]  /*3f90*/  MUFU.TANH R30, R3 ;  /* 0x00000003001e7308 */ /* 0x0002a40000002400 */
        /* <DEDUP_REMOVED lines=40> */
[----:B-1----:R-:W-:Y:S01]  /*4220*/  IMAD.IADD R3, R35, 0x1, R6 ;  /* 0x0000000123037824 */ /* 0x002fe200078e0206 */
        /* <DEDUP_REMOVED lines=13> */
.L_x_506:
[----:B------:R-:W-:-:S04]  /*4300*/  MOV R7, c[0x0][0x32c] ;  /* 0x0000cb0000077a02 */ /* 0x000fc80000000f00 */
[----:B------:R-:W-:-:S13]  /*4310*/  ISETP.NE.AND P0, PT, R7, 0x1, PT ;  /* 0x000000010700780c */ /* 0x000fda0003f05270 */
[----:B------:R-:W-:-:S05]  /*4320*/  @P0 IMAD.HI.U32 R7, R6, c[0x0][0x330], RZ ;  /* 0x0000cc0006070a27 */ /* 0x000fca00078e00ff */
[----:B------:R-:W-:Y:S02]  /*4330*/  @P0 SHF.R.U32.HI R6, RZ, c[0x0][0x334], R7 ;  /* 0x0000cd00ff060a19 */ /* 0x000fe40000011607 */
.L_x_507:
[----:B------:R-:W-:Y:S05]  /*4340*/  BSYNC B0 ;  /* 0x0000000000007941 */ /* 0x000fea0003800000 */
.L_x_505:
[----:B------:R-:W-:-:S05]  /*4350*/  IMAD R6, R6, c[0x0][0x32c], R36 ;  /* 0x0000cb0006067a24 */ /* 0x000fca00078e0224 */
[----:B------:R-:W-:Y:S02]  /*4360*/  IADD3 R7, R6, c[0x0][0x32c], RZ ;  /* 0x0000cb0006077a10 */ /* 0x000fe40007ffe0ff */
[----:B------:R-:W-:Y:S02]  /*4370*/  IMNMX R3, R3, R6, !PT ;  /* 0x0000000603037217 */ /* 0x000fe40007800200 */
[----:B------:R-:W-:Y:S02]  /*4380*/  IMNMX R5, R5, R7, PT ;  /* 0x0000000705057217 */ /* 0x000fe40003800200 */
.L_x_504:
[----:B--234-:R-:W-:Y:S01]  /*4390*/  ISETP.NE.AND P0, PT, R55, RZ, PT ;  /* 0x000000ff3700720c */ /* 0x01cfe20003f05270 */
[----:B------:R-:W1:Y:S03]  /*43a0*/  SHFL.IDX PT, R6, R21, 0x2, 0x1c1f ;  /* 0x005c1f0015067f89 */ /* 0x000e6600000e0000 */
[----:B------:R-:W-:-:S04]  /*43b0*/  ISETP.GT.AND P0, PT, R3, 0x1, !P0 ;  /* 0x000000010300780c */ /* 0x000fc80004704270 */
[----:B------:R-:W-:-:S04]  /*43c0*/  ISETP.LT.OR P0, PT, R5, 0x2, P0 ;  /* 0x000000020500780c */ /* 0x000fc80000701670 */
[----:B------:R-:W-:Y:S02]  /*43d0*/  FSEL R58, R26, -INF , !P0 ;  /* 0xff8000001a3a7808 */ /* 0x000fe40004000000 */
[----:B------:R-:W-:-:S04]  /*43e0*/  ISETP.NE.AND P0, PT, R54, RZ, PT ;  /* 0x000000ff3600720c */ /* 0x000fc80003f05270 */
        /* <DEDUP_REMOVED lines=80> */
[----:B------:R-:W-:-:S04]  /*48f0*/  ISETP.NE.AND P0, PT, R37, RZ, PT ;  /* 0x000000ff2500720c */ /* 0x000fc80003f05270 */
[----:B------:R-:W-:-:S04]  /*4900*/  ISETP.GT.AND P0, PT, R3, RZ, !P0 ;  /* 0x000000ff0300720c */ /* 0x000fc80004704270 */
        /* <DEDUP_REMOVED lines=70> */
.L_x_510:
[----:B------:R-:W-:-:S04]  /*4d70*/  MOV R7, c[0x0][0x32c] ;  /* 0x0000cb0000077a02 */ /* 0x000fc80000000f00 */
[----:B------:R-:W-:-:S13]  /*4d80*/  ISETP.NE.AND P0, PT, R7, 0x1, PT ;  /* 0x000000010700780c */ /* 0x000fda0003f05270 */
[----:B------:R-:W-:-:S05]  /*4d90*/  @P0 IMAD.HI.U32 R7, R6, c[0x0][0x330], RZ ;  /* 0x0000cc0006070a27 */ /* 0x000fca00078e00ff */
[----:B------:R-:W-:Y:S02]  /*4da0*/  @P0 SHF.R.U32.HI R6, RZ, c[0x0][0x334], R7 ;  /* 0x0000cd00ff060a19 */ /* 0x000fe40000011607 */
.L_x_511:
[----:B------:R-:W-:Y:S05]  /*4db0*/  BSYNC B0 ;  /* 0x0000000000007941 */ /* 0x000fea0003800000 */
.L_x_509:
[----:B------:R-:W-:-:S05]  /*4dc0*/  IMAD R6, R6, c[0x0][0x32c], R36 ;  /* 0x0000cb0006067a24 */ /* 0x000fca00078e0224 */
[----:B------:R-:W-:Y:S02]  /*4dd0*/  IADD3 R7, R6, c[0x0][0x32c], RZ ;  /* 0x0000cb0006077a10 */ /* 0x000fe40007ffe0ff */
[----:B------:R-:W-:Y:S02]  /*4de0*/  IMNMX R3, R3, R6, !PT ;  /* 0x0000000603037217 */ /* 0x000fe40007800200 */
[----:B------:R-:W-:Y:S02]  /*4df0*/  IMNMX R5, R5, R7, PT ;  /* 0x0000000705057217 */ /* 0x000fe40003800200 */
.L_x_508:
        /* <DEDUP_REMOVED lines=94> */
[----:B-1----:R-:W-:Y:S02]  /*53e0*/  IMAD.IADD R5, R31, 0x1, R6 ;  /* 0x000000011f057824 */ /* 0x002fe400078e0206 */
[----:B------:R-:W-:Y:S02]  /*53f0*/  FSEL R197, R11, -INF , !P0 ;  /* 0xff8000000bc57808 */ /* 0x000fe40004000000 */
[----:B------:R-:W-:Y:S02]  /*5400*/  PLOP3.LUT P0, PT, PT, PT, UP1, 0x40, 0x0 ;  /* 0x000000000000781c */ /* 0x000fe40003f0e818 */
[----:B------:R-:W-:Y:S01]  /*5410*/  IMNMX R5, R5, R34, PT ;  /* 0x0000002205057217 */ /* 0x000fe20003800200 */
[----:B--2---:R-:W-:-:S04]  /*5420*/  FMUL.FTZ R3, R114, c[0x0][0x320] ;  /* 0x0000c80072037a20 */ /* 0x004fc80000410000 */
[----:B------:R1:W2:Y:S02]  /*5430*/  MUFU.TANH R26, R3 ;  /* 0x00000003001a7308 */ /* 0x0002a40000002400 */
[----:B-1----:R-:W-:-:S06]  /*5440*/  FMUL.FTZ R3, R115, c[0x0][0x320] ;  /* 0x0000c80073037a20 */ /* 0x002fcc0000410000 */
[----:B------:R1:W4:Y:S02]  /*5450*/  MUFU.TANH R94, R3 ;  /* 0x00000003005e7308 */ /* 0x0003240000002400 */
        /* <DEDUP_REMOVED lines=56> */
.L_x_514:
[----:B------:R-:W-:-:S04]  /*57e0*/  MOV R7, c[0x0][0x32c] ;  /* 0x0000cb0000077a02 */ /* 0x000fc80000000f00 */
[----:B------:R-:W-:-:S13]  /*57f0*/  ISETP.NE.AND P0, PT, R7, 0x1, PT ;  /* 0x000000010700780c */ /* 0x000fda0003f05270 */
[----:B------:R-:W-:-:S05]  /*5800*/  @P0 IMAD.HI.U32 R7, R6, c[0x0][0x330], RZ ;  /* 0x0000cc0006070a27 */ /* 0x000fca00078e00ff */
[----:B------:R-:W-:Y:S02]  /*5810*/  @P0 SHF.R.U32.HI R6, RZ, c[0x0][0x334], R7 ;  /* 0x0000cd00ff060a19 */ /* 0x000fe40000011607 */
.L_x_515:
[----:B------:R-:W-:Y:S05]  /*5820*/  BSYNC B0 ;  /* 0x0000000000007941 */ /* 0x000fea0003800000 */
.L_x_513:
[----:B------:R-:W-:-:S05]  /*5830*/  IMAD R6, R6, c[0x0][0x32c], R36 ;  /* 0x0000cb0006067a24 */ /* 0x000fca00078e0224 */
[----:B------:R-:W-:Y:S02]  /*5840*/  IADD3 R7, R6, c[0x0][0x32c], RZ ;  /* 0x0000cb0006077a10 */ /* 0x000fe40007ffe0ff */
[----:B------:R-:W-:Y:S02]  /*5850*/  IMNMX R3, R3, R6, !PT ;  /* 0x0000000603037217 */ /* 0x000fe40007800200 */
[----:B------:R-:W-:Y:S02]  /*5860*/  IMNMX R5, R5, R7, PT ;  /* 0x0000000705057217 */ /* 0x000fe40003800200 */
.L_x_512:
[----:B--234-:R-:W-:Y:S01]  /*5870*/  FMNMX.FTZ R72, R61, R64, !PT ;  /* 0x000000403d487209 */ /* 0x01cfe20007810000 */
[----:B------:R-:W-:Y:S01]  /*5880*/  IMAD.SHL.U32 R209, R0, 0x2, RZ ;  /* 0x0000000200d17824 */ /* 0x000fe200078e00ff */
[----:B------:R-:W-:Y:S01]  /*5890*/  ISETP.NE.AND P0, PT, R55, RZ, PT ;  /* 0x000000ff3700720c */ /* 0x000fe20003f05270 */
[----:B------:R-:W-:Y:S01]  /*58a0*/  STL [R1+0x4c], R217 ;  /* 0x00004cd901007387 */ /* 0x000fe20000100800 */
[----:B------:R-:W-:Y:S01]  /*58b0*/  FMNMX.FTZ R72, R65, R72, !PT ;  /* 0x0000004841487209 */ /* 0x000fe20007810000 */
[--C-:B------:R-:W-:Y:S01]  /*58c0*/  IMAD R210, R4, 0x2, R209.reuse ;  /* 0x0000000204d27824 */ /* 0x100fe200078e02d1 */
[----:B------:R-:W-:Y:S01]  /*58d0*/  ISETP.GT.AND P0, PT, R3, 0x1, !P0 ;  /* 0x000000010300780c */ /* 0x000fe20004704270 */
[----:B------:R-:W-:Y:S01]  /*58e0*/  IMAD R212, R2, 0x2, R209 ;  /* 0x0000000202d47824 */ /* 0x000fe200078e02d1 */
[----:B------:R-:W-:Y:S01]  /*58f0*/  FMNMX.FTZ R72, R76, R72, !PT ;  /* 0x000000484c487209 */ /* 0x000fe20007810000 */
[----:B------:R-:W-:Y:S01]  /*5900*/  STL [R1+0x48], R216 ;  /* 0x000048d801007387 */ /* 0x000fe20000100800 */
[----:B------:R-:W-:Y:S01]  /*5910*/  ISETP.LT.OR P0, PT, R5, 0x2, P0 ;  /* 0x000000020500780c */ /* 0x000fe20000701670 */
[----:B------:R-:W-:Y:S01]  /*5920*/  ULDC.64 UR4, c[0x0][0x2c8] ;  /* 0x0000b20000047ab9 */ /* 0x000fe20000000a00 */
[----:B------:R-:W-:Y:S01]  /*5930*/  FMNMX.FTZ R72, R84, R72, !PT ;  /* 0x0000004854487209 */ /* 0x000fe20007810000 */
[----:B------:R-:W-:Y:S01]  /*5940*/  STL [R1+0x44], R215 ;  /* 0x000044d701007387 */ /* 0x000fe20000100800 */
[----:B------:R-:W-:-:S02]  /*5950*/  FSEL R69, R13, -INF , !P0 ;  /* 0xff8000000d457808 */ /* 0x000fc40004000000 */
[----:B------:R-:W-:Y:S01]  /*5960*/  FMNMX.FTZ R72, R85, R72, !PT ;  /* 0x0000004855487209 */ /* 0x000fe20007810000 */
[----:B------:R-:W-:Y:S01]  /*5970*/  STL [R1+0x40], R214 ;  /* 0x000040d601007387 */ /* 0x000fe20000100800 */
[----:B------:R-:W-:Y:S02]  /*5980*/  ISETP.NE.AND P0, PT, R54, RZ, PT ;  /* 0x000000ff3600720c */ /* 0x000fe40003f05270 */
[----:B------:R-:W-:Y:S01]  /*5990*/  FMNMX.FTZ R72, R93, R72, !PT ;  /* 0x000000485d487209 */ /* 0x000fe20007810000 */
[----:B------:R-:W-:Y:S01]  /*59a0*/  STL [R1+0x3c], R213 ;  /* 0x00003cd501007387 */ /* 0x000fe20000100800 */
[----:B------:R-:W-:Y:S02]  /*59b0*/  ISETP.GT.AND P0, PT, R3, 0x8, !P0 ;  /* 0x000000080300780c */ /* 0x000fe40004704270 */
[----:B------:R-:W-:Y:S01]  /*59c0*/  FMNMX.FTZ R72, R96, R72, !PT ;  /* 0x0000004860487209 */ /* 0x000fe20007810000 */
[----:B------:R-:W-:Y:S01]  /*59d0*/  LDSM.16.MT88.4 R80, [R210+0x100] ;  /* 0x00010000d250783b */ /* 0x000fe20000004200 */
[----:B------:R-:W-:-:S02]  /*59e0*/  ISETP.LT.OR P0, PT, R5, 0x9, P0 ;  /* 0x000000090500780c */ /* 0x000fc40000701670 */
[----:B------:R-:W-:Y:S01]  /*59f0*/  FMNMX.FTZ R72, R105, R72, !PT ;  /* 0x0000004869487209 */ /* 0x000fe20007810000 */
[----:B------:R-:W-:Y:S01]  /*5a00*/  STL [R1+0x38], R208 ;  /* 0x000038d001007387 */ /* 0x000fe20000100800 */
[----:B------:R-:W-:Y:S02]  /*5a10*/  FSEL R73, R20, -INF , !P0 ;  /* 0xff80000014497808 */ /* 0x000fe40004000000 */
[----:B------:R-:W-:Y:S01]  /*5a20*/  FMNMX.FTZ R72, R106, R72, !PT ;  /* 0x000000486a487209 */ /* 0x000fe20007810000 */
[----:B------:R-:W-:Y:S01]  /*5a30*/  LDSM.16.MT88.4 R128, [R212+0x1100] ;  /* 0x00110000d480783b */ /* 0x000fe20000004200 */
[----:B------:R-:W-:Y:S02]  /*5a40*/  ISETP.NE.AND P0, PT, R53, RZ, PT ;  /* 0x000000ff3500720c */ /* 0x000fe40003f05270 */
[----:B------:R-:W-:Y:S01]  /*5a50*/  FMNMX.FTZ R72, R107, R72, !PT ;  /* 0x000000486b487209 */ /* 0x000fe20007810000 */
[----:B------:R-:W-:Y:S01]  /*5a60*/  LDSM.16.MT88.4 R120, [R209+0x1100] ;  /* 0x00110000d178783b */ /* 0x000fe20000004200 */
[----:B------:R-:W-:-:S02]  /*5a70*/  ISETP.GT.AND P0, PT, R3, 0x9, !P0 ;  /* 0x000000090300780c */ /* 0x000fc40004704270 */
[----:B------:R-:W-:Y:S01]  /*5a80*/  FMNMX.FTZ R72, R108, R72, !PT ;  /* 0x000000486c487209 */ /* 0x000fe20007810000 */
[----:B------:R-:W-:Y:S01]  /*5a90*/  LDSM.16.MT88.4 R132, [R210+0x1100] ;  /* 0x00110000d284783b */ /* 0x000fe20000004200 */
[----:B------:R-:W-:Y:S02]  /*5aa0*/  ISETP.LT.OR P0, PT, R5, 0xa, P0 ;  /* 0x0000000a0500780c */ /* 0x000fe40000701670 */
[----:B------:R-:W-:Y:S02]  /*5ab0*/  FMNMX.FTZ R72, R148, R72, !PT ;  /* 0x0000004894487209 */ /* 0x000fe40007810000 */
[----:B------:R-:W-:Y:S02]  /*5ac0*/  FSEL R74, R19, -INF , !P0 ;  /* 0xff800000134a7808 */ /* 0x000fe40004000000 */
[----:B------:R-:W-:Y:S02]  /*5ad0*/  FMNMX.FTZ R72, R149, R72, !PT ;  /* 0x0000004895487209 */ /* 0x000fe40007810000 */
[----:B------:R-:W-:-:S02]  /*5ae0*/  ISETP.NE.AND P0, PT, R52, RZ, PT ;  /* 0x000000ff3400720c */ /* 0x000fc40003f05270 */
[----:B------:R-:W-:Y:S01]  /*5af0*/  FMNMX.FTZ R72, R150, R72, !PT ;  /* 0x0000004896487209 */ /* 0x000fe20007810000 */
[----:B------:R-:W-:Y:S01]  /*5b00*/  LDSM.16.MT88.4 R52, [R209+0x100] ;  /* 0x00010000d134783b */ /* 0x000fe20000004200 */
[----:B------:R-:W-:Y:S02]  /*5b10*/  ISETP.GT.AND P0, PT, R3, 0x10, !P0 ;  /* 0x000000100300780c */ /* 0x000fe40004704270 */
[----:B------:R-:W-:Y:S02]  /*5b20*/  FMNMX.FTZ R72, R151, R72, !PT ;  /* 0x0000004897487209 */ /* 0x000fe40007810000 */
[----:B------:R-:W-:Y:S02]  /*5b30*/  ISETP.LT.OR P0, PT, R5, 0x11, P0 ;  /* 0x000000110500780c */ /* 0x000fe40000701670 */
[----:B------:R-:W-:Y:S02]  /*5b40*/  FMNMX.FTZ R72, R156, R72, !PT ;  /* 0x000000489c487209 */ /* 0x000fe40007810000 */
[----:B------:R-:W-:-:S02]  /*5b50*/  FSEL R124, R18, -INF , !P0 ;  /* 0xff800000127c7808 */ /* 0x000fc40004000000 */
[----:B------:R-:W-:Y:S02]  /*5b60*/  FMNMX.FTZ R72, R158, R72, !PT ;  /* 0x000000489e487209 */ /* 0x000fe40007810000 */
[----:B------:R-:W-:Y:S02]  /*5b70*/  ISETP.NE.AND P0, PT, R51, RZ, PT ;  /* 0x000000ff3300720c */ /* 0x000fe40003f05270 */
[----:B------:R-:W-:Y:S02]  /*5b80*/  FMNMX.FTZ R72, R157, R72, !PT ;  /* 0x000000489d487209 */ /* 0x000fe40007810000 */
[----:B------:R-:W-:Y:S02]  /*5b90*/  ISETP.GT.AND P0, PT, R3, 0x11, !P0 ;  /* 0x000000110300780c */ /* 0x000fe40004704270 */
[----:B------:R-:W-:Y:S02]  /*5ba0*/  FMNMX.FTZ R72, R184, R72, !PT ;  /* 0x00000048b8487209 */ /* 0x000fe40007810000 */
[----:B------:R-:W-:-:S02]  /*5bb0*/  ISETP.LT.OR P0, PT, R5, 0x12, P0 ;  /* 0x000000120500780c */ /* 0x000fc40000701670 */
[----:B------:R-:W-:Y:S02]  /*5bc0*/  FMNMX.FTZ R72, R227, R72, !PT ;  /* 0x00000048e3487209 */ /* 0x000fe40007810000 */
[----:B------:R-:W-:Y:S02]  /*5bd0*/  FSEL R125, R17, -INF , !P0 ;  /* 0xff800000117d7808 */ /* 0x000fe40004000000 */
[----:B------:R-:W-:Y:S02]  /*5be0*/  FMNMX.FTZ R72, R203, R72, !PT ;  /* 0x00000048cb487209 */ /* 0x000fe40007810000 */
[----:B------:R-:W-:Y:S02]  /*5bf0*/  ISETP.NE.AND P0, PT, R50, RZ, PT ;  /* 0x000000ff3200720c */ /* 0x000fe40003f05270 */
[----:B------:R-:W-:Y:S02]  /*5c00*/  FMNMX.FTZ R72, R202, R72, !PT ;  /* 0x00000048ca487209 */ /* 0x000fe40007810000 */
[----:B------:R-:W-:-:S02]  /*5c10*/  ISETP.GT.AND P0, PT, R3, 0x18, !P0 ;  /* 0x000000180300780c */ /* 0x000fc40004704270 */
[----:B------:R-:W-:Y:S02]  /*5c20*/  FMNMX.FTZ R72, R201, R72, !PT ;  /* 0x00000048c9487209 */ /* 0x000fe40007810000 */
[----:B------:R-:W-:Y:S02]  /*5c30*/  ISETP.LT.OR P0, PT, R5, 0x19, P0 ;  /* 0x000000190500780c */ /* 0x000fe40000701670 */
[----:B------:R-:W-:Y:S01]  /*5c40*/  ISETP.GT.AND P6, PT, R3, 0x50, !P6 ;  /* 0x000000500300780c */ /* 0x000fe200077c4270 */
[----:B------:R-:W1:Y:S01]  /*5c50*/  SHFL.BFLY PT, R6, R72, 0x2, 0x1f ;  /* 0x0c401f0048067f89 */ /* 0x000e6200000e0000 */
[----:B------:R-:W-:Y:S02]  /*5c60*/  FSEL R126, R8, -INF , !P0 ;  /* 0xff800000087e7808 */ /* 0x000fe40004000000 */
[----:B------:R-:W-:Y:S02]  /*5c70*/  ISETP.NE.AND P0, PT, R49, RZ, PT ;  /* 0x000000ff3100720c */ /* 0x000fe40003f05270 */
[----:B------:R-:W-:-:S02]  /*5c80*/  ISETP.GT.AND P5, PT, R3, 0x51, !P5 ;  /* 0x000000510300780c */ /* 0x000fc40006fa4270 */
[C---:B------:R-:W-:Y:S02]  /*5c90*/  ISETP.GT.AND P0, PT, R3.reuse, 0x19, !P0 ;  /* 0x000000190300780c */ /* 0x040fe40004704270 */
[----:B------:R-:W-:Y:S02]  /*5ca0*/  ISETP.GT.AND P2, PT, R3, 0x58, !P2 ;  /* 0x000000580300780c */ /* 0x000fe40005744270 */
[----:B------:R-:W-:Y:S02]  /*5cb0*/  ISETP.LT.OR P0, PT, R5, 0x1a, P0 ;  /* 0x0000001a0500780c */ /* 0x000fe40000701670 */
[----:B------:R-:W-:Y:S02]  /*5cc0*/  ISETP.GT.AND P1, PT, R3, 0x59, !P1 ;  /* 0x000000590300780c */ /* 0x000fe40004f24270 */
[----:B------:R-:W-:Y:S02]  /*5cd0*/  FSEL R127, R27, -INF , !P0 ;  /* 0xff8000001b7f7808 */ /* 0x000fe40004000000 */
[----:B------:R-:W-:-:S02]  /*5ce0*/  ISETP.NE.AND P0, PT, R48, RZ, PT ;  /* 0x000000ff3000720c */ /* 0x000fc40003f05270 */
[----:B------:R-:W-:Y:S02]  /*5cf0*/  LEA R211, R2, R210, 0x1 ;  /* 0x000000d202d37211 */ /* 0x000fe400078e08ff */
[----:B------:R-:W-:Y:S02]  /*5d00*/  ISETP.GT.AND P0, PT, R3, 0x20, !P0 ;  /* 0x000000200300780c */ /* 0x000fe40004704270 */
[C---:B------:R-:W-:Y:S01]  /*5d10*/  ISETP.LT.OR P6, PT, R5.reuse, 0x51, P6 ;  /* 0x000000510500780c */ /* 0x040fe200037c1670 */
[----:B------:R-:W-:Y:S01]  /*5d20*/  LDSM.16.MT88.4 R88, [R211+0x100] ;  /* 0x00010000d358783b */ /* 0x000fe20000004200 */
[----:B-1----:R-:W-:Y:S02]  /*5d30*/  FMNMX.FTZ R72, R72, R6, !PT ;  /* 0x0000000648487209 */ /* 0x002fe40007810000 */
[C---:B------:R-:W-:Y:S01]  /*5d40*/  ISETP.LT.OR P0, PT, R5.reuse, 0x21, P0 ;  /* 0x000000210500780c */ /* 0x040fe20000701670 */
[----:B------:R-:W-:Y:S01]  /*5d50*/  LDSM.16.MT88.4 R136, [R211+0x1100] ;  /* 0x00110000d388783b */ /* 0x000fe20000004200 */
[----:B------:R-:W-:-:S02]  /*5d60*/  ISETP.LT.OR P5, PT, R5, 0x52, P5 ;  /* 0x000000520500780c */ /* 0x000fc40002fa1670 */
[----:B------:R-:W-:Y:S01]  /*5d70*/  FSEL R152, R25, -INF , !P0 ;  /* 0xff80000019987808 */ /* 0x000fe20004000000 */
[----:B------:R-:W1:Y:S01]  /*5d80*/  SHFL.BFLY PT, R6, R72, 0x1, 0x1f ;  /* 0x0c201f0048067f89 */ /* 0x000e6200000e0000 */
[----:B------:R-:W-:Y:S02]  /*5d90*/  ISETP.NE.AND P0, PT, R47, RZ, PT ;  /* 0x000000ff2f00720c */ /* 0x000fe40003f05270 */
[----:B------:R-:W-:Y:S02]  /*5da0*/  FSEL R163, R67, -INF , !P6 ;  /* 0xff80000043a37808 */ /* 0x000fe40007000000 */
[----:B------:R-:W-:Y:S02]  /*5db0*/  ISETP.GT.AND P0, PT, R3, 0x21, !P0 ;  /* 0x000000210300780c */ /* 0x000fe40004704270 */
[C---:B------:R-:W-:Y:S02]  /*5dc0*/  ISETP.LT.OR P2, PT, R5.reuse, 0x59, P2 ;  /* 0x000000590500780c */ /* 0x040fe40001741670 */
[----:B------:R-:W-:-:S02]  /*5dd0*/  ISETP.LT.OR P0, PT, R5, 0x22, P0 ;  /* 0x000000220500780c */ /* 0x000fc40000701670 */
[----:B------:R-:W-:Y:S02]  /*5de0*/  FSEL R168, R97, -INF , !P5 ;  /* 0xff80000061a87808 */ /* 0x000fe40006800000 */
[----:B------:R-:W-:Y:S02]  /*5df0*/  FSEL R153, R24, -INF , !P0 ;  /* 0xff80000018997808 */ /* 0x000fe40004000000 */
[----:B------:R-:W-:Y:S02]  /*5e00*/  ISETP.NE.AND P0, PT, R46, RZ, PT ;  /* 0x000000ff2e00720c */ /* 0x000fe40003f05270 */
[----:B------:R-:W-:Y:S02]  /*5e10*/  ISETP.LT.OR P1, PT, R5, 0x5a, P1 ;  /* 0x0000005a0500780c */ /* 0x000fe40000f21670 */
[----:B------:R-:W-:Y:S02]  /*5e20*/  ISETP.GT.AND P0, PT, R3, 0x28, !P0 ;  /* 0x000000280300780c */ /* 0x000fe40004704270 */
[----:B------:R-:W-:-:S02]  /*5e30*/  FSEL R169, R103, -INF , !P2 ;  /* 0xff80000067a97808 */ /* 0x000fc40005000000 */
[----:B------:R-:W-:Y:S02]  /*5e40*/  ISETP.LT.OR P0, PT, R5, 0x29, P0 ;  /* 0x000000290500780c */ /* 0x000fe40000701670 */
[----:B-1----:R-:W-:Y:S02]  /*5e50*/  FMNMX.FTZ R72, R72, R6, !PT ;  /* 0x0000000648487209 */ /* 0x002fe40007810000 */
[----:B------:R-:W-:Y:S02]  /*5e60*/  FMNMX.FTZ R6, R57, R58, !PT ;  /* 0x0000003a39067209 */ /* 0x000fe40007810000 */
[----:B------:R-:W-:Y:S01]  /*5e70*/  FSEL R154, R12, -INF , !P0 ;  /* 0xff8000000c9a7808 */ /* 0x000fe20004000000 */
[----:B------:R-:W-:Y:S01]  /*5e80*/  FMUL.FTZ R7, R72, c[0x0][0x2d0] ;  /* 0x0000b40048077a20 */ /* 0x000fe20000410000 */
[----:B------:R-:W-:Y:S02]  /*5e90*/  FMNMX.FTZ R6, R59, R6, !PT ;  /* 0x000000063b067209 */ /* 0x000fe40007810000 */
[----:B------:R-:W-:-:S02]  /*5ea0*/  ISETP.NE.AND P0, PT, R45, RZ, PT ;  /* 0x000000ff2d00720c */ /* 0x000fc40003f05270 */
[----:B------:R-:W-:Y:S02]  /*5eb0*/  FMNMX.FTZ R6, R60, R6, !PT ;  /* 0x000000063c067209 */ /* 0x000fe40007810000 */
        /* <DEDUP_REMOVED lines=13> */
[----:B------:R-:W-:Y:S02]  /*5f90*/  ISETP.NE.AND P0, PT, R43, RZ, PT ;  /* 0x000000ff2b00720c */ /* 0x000fe40003f05270 */
[----:B------:R-:W-:Y:S02]  /*5fa0*/  FMNMX.FTZ R6, R102, R6, !PT ;  /* 0x0000000666067209 */ /* 0x000fe40007810000 */
[----:B------:R-:W-:Y:S02]  /*5fb0*/  ISETP.GT.AND P0, PT, R3, 0x31, !P0 ;  /* 0x000000310300780c */ /* 0x000fe40004704270 */
[----:B------:R-:W-:-:S02]  /*5fc0*/  FMNMX.FTZ R6, R104, R6, !PT ;  /* 0x0000000668067209 */ /* 0x000fc40007810000 */
[----:B------:R-:W-:Y:S02]  /*5fd0*/  ISETP.LT.OR P0, PT, R5, 0x32, P0 ;  /* 0x000000320500780c */ /* 0x000fe40000701670 */
[----:B------:R-:W-:Y:S02]  /*5fe0*/  FMNMX.FTZ R6, R144, R6, !PT ;  /* 0x0000000690067209 */ /* 0x000fe40007810000 */
[----:B------:R-:W-:Y:S02]  /*5ff0*/  FSEL R174, R22, -INF , !P0 ;  /* 0xff80000016ae7808 */ /* 0x000fe40004000000 */
[----:B------:R-:W-:Y:S02]  /*6000*/  FMNMX.FTZ R6, R146, R6, !PT ;  /* 0x0000000692067209 */ /* 0x000fe40007810000 */
[----:B------:R-:W-:Y:S02]  /*6010*/  ISETP.NE.AND P0, PT, R42, RZ, PT ;  /* 0x000000ff2a00720c */ /* 0x000fe40003f05270 */
[----:B------:R-:W-:-:S02]  /*6020*/  FMNMX.FTZ R6, R145, R6, !PT ;  /* 0x0000000691067209 */ /* 0x000fc40007810000 */
[----:B------:R-:W-:Y:S02]  /*6030*/  ISETP.GT.AND P0, PT, R3, 0x38, !P0 ;  /* 0x000000380300780c */ /* 0x000fe40004704270 */
[----:B------:R-:W-:Y:S02]  /*6040*/  FMNMX.FTZ R6, R147, R6, !PT ;  /* 0x0000000693067209 */ /* 0x000fe40007810000 */
[----:B------:R-:W-:Y:S02]  /*6050*/  ISETP.LT.OR P0, PT, R5, 0x39, P0 ;  /* 0x000000390500780c */ /* 0x000fe40000701670 */
[----:B------:R-:W-:Y:S02]  /*6060*/  FMNMX.FTZ R6, R166, R6, !PT ;  /* 0x00000006a6067209 */ /* 0x000fe40007810000 */
[----:B------:R-:W-:Y:S02]  /*6070*/  FSEL R175, R10, -INF , !P0 ;  /* 0xff8000000aaf7808 */ /* 0x000fe40004000000 */
[----:B------:R-:W-:-:S02]  /*6080*/  ISETP.NE.AND P0, PT, R41, RZ, PT ;  /* 0x000000ff2900720c */ /* 0x000fc40003f05270 */
[----:B------:R-:W-:Y:S02]  /*6090*/  FMNMX.FTZ R6, R167, R6, !PT ;  /* 0x00000006a7067209 */ /* 0x000fe40007810000 */
[----:B------:R-:W-:Y:S02]  /*60a0*/  ISETP.GT.AND P0, PT, R3, 0x39, !P0 ;  /* 0x000000390300780c */ /* 0x000fe40004704270 */
[----:B------:R-:W-:Y:S02]  /*60b0*/  FMNMX.FTZ R6, R171, R6, !PT ;  /* 0x00000006ab067209 */ /* 0x000fe40007810000 */
[----:B------:R-:W-:Y:S02]  /*60c0*/  ISETP.LT.OR P0, PT, R5, 0x3a, P0 ;  /* 0x0000003a0500780c */ /* 0x000fe40000701670 */
[----:B------:R-:W-:Y:S02]  /*60d0*/  FMNMX.FTZ R6, R172, R6, !PT ;  /* 0x00000006ac067209 */ /* 0x000fe40007810000 */
[----:B------:R-:W-:-:S02]  /*60e0*/  FSEL R176, R9, -INF , !P0 ;  /* 0xff80000009b07808 */ /* 0x000fc40004000000 */
[----:B------:R-:W-:Y:S02]  /*60f0*/  ISETP.NE.AND P0, PT, R40, RZ, PT ;  /* 0x000000ff2800720c */ /* 0x000fe40003f05270 */
[----:B------:R-:W-:Y:S02]  /*6100*/  FMNMX.FTZ R6, R192, R6, !PT ;  /* 0x00000006c0067209 */ /* 0x000fe40007810000 */
[----:B------:R-:W-:Y:S02]  /*6110*/  ISETP.GT.AND P0, PT, R3, 0x40, !P0 ;  /* 0x000000400300780c */ /* 0x000fe40004704270 */
[----:B------:R-:W-:Y:S02]  /*6120*/  FMNMX.FTZ R6, R187, R6, !PT ;  /* 0x00000006bb067209 */ /* 0x000fe40007810000 */
[----:B------:R-:W-:Y:S02]  /*6130*/  ISETP.LT.OR P0, PT, R5, 0x41, P0 ;  /* 0x000000410500780c */ /* 0x000fe40000701670 */
[----:B------:R-:W-:-:S02]  /*6140*/  FMNMX.FTZ R6, R186, R6, !PT ;  /* 0x00000006ba067209 */ /* 0x000fc40007810000 */
[----:B------:R-:W-:Y:S02]  /*6150*/  FSEL R183, R16, -INF , !P0 ;  /* 0xff80000010b77808 */ /* 0x000fe40004000000 */
[----:B------:R-:W-:Y:S02]  /*6160*/  ISETP.NE.AND P0, PT, R39, RZ, PT ;  /* 0x000000ff2700720c */ /* 0x000fe40003f05270 */
[----:B------:R-:W-:Y:S02]  /*6170*/  FMNMX.FTZ R6, R185, R6, !PT ;  /* 0x00000006b9067209 */ /* 0x000fe40007810000 */
[----:B------:R-:W-:Y:S02]  /*6180*/  ISETP.GT.AND P0, PT, R3, 0x41, !P0 ;  /* 0x000000410300780c */ /* 0x000fe40004704270 */
[----:B------:R-:W-:Y:S01]  /*6190*/  FSEL R170, R101, -INF , !P1 ;  /* 0xff80000065aa7808 */ /* 0x000fe20004800000 */
[----:B------:R-:W1:Y:S01]  /*61a0*/  SHFL.BFLY PT, R8, R6, 0x2, 0x1f ;  /* 0x0c401f0006087f89 */ /* 0x000e6200000e0000 */
[----:B------:R-:W-:-:S04]  /*61b0*/  ISETP.LT.OR P0, PT, R5, 0x42, P0 ;  /* 0x000000420500780c */ /* 0x000fc80000701670 */
[----:B------:R-:W-:Y:S02]  /*61c0*/  FSEL R182, R15, -INF , !P0 ;  /* 0xff8000000fb67808 */ /* 0x000fe40004000000 */
[----:B------:R-:W-:-:S04]  /*61d0*/  ISETP.NE.AND P0, PT, R38, RZ, PT ;  /* 0x000000ff2600720c */ /* 0x000fc80003f05270 */
[----:B------:R-:W-:-:S04]  /*61e0*/  ISETP.GT.AND P0, PT, R3, 0x48, !P0 ;  /* 0x000000480300780c */ /* 0x000fc80004704270 */
[----:B------:R-:W-:-:S04]  /*61f0*/  ISETP.LT.OR P0, PT, R5, 0x49, P0 ;  /* 0x000000490500780c */ /* 0x000fc80000701670 */
[----:B------:R-:W-:Y:S02]  /*6200*/  FSEL R181, R26, -INF , !P0 ;  /* 0xff8000001ab57808 */ /* 0x000fe40004000000 */
[----:B------:R-:W-:Y:S02]  /*6210*/  ISETP.NE.AND P0, PT, R37, RZ, PT ;  /* 0x000000ff2500720c */ /* 0x000fe40003f05270 */
[----:B-1----:R-:W-:Y:S02]  /*6220*/  FMNMX.FTZ R6, R6, R8, !PT ;  /* 0x0000000806067209 */ /* 0x002fe40007810000 */
[----:B------:R-:W-:-:S03]  /*6230*/  ISETP.GT.AND P0, PT, R3, RZ, !P0 ;  /* 0x000000ff0300720c */ /* 0x000fc60004704270 */
[----:B------:R-:W1:Y:S01]  /*6240*/  SHFL.BFLY PT, R71, R6, 0x1, 0x1f ;  /* 0x0c201f0006477f89 */ /* 0x000e6200000e0000 */
[----:B------:R-:W-:-:S04]  /*6250*/  ISETP.LT.OR P0, PT, R5, 0x1, P0 ;  /* 0x000000010500780c */ /* 0x000fc80000701670 */
[----:B------:R-:W-:Y:S02]  /*6260*/  FSEL R68, R14, -INF , !P0 ;  /* 0xff8000000e447808 */ /* 0x000fe40004000000 */
[----:B------:R-:W-:-:S04]  /*6270*/  FSETP.NEU.FTZ.AND P0, PT, R72, -INF , PT ;  /* 0xff8000004800780b */ /* 0x000fc80003f1d000 */
[----:B------:R-:W-:-:S05]  /*6280*/  FSEL R7, R7, RZ, P0 ;  /* 0x000000ff07077208 */ /* 0x000fca0000000000 */
[--C-:B------:R-:W-:Y:S02]  /*6290*/  FFMA.FTZ R8, R61, c[0x0][0x2d0], -R7.reuse ;  /* 0x0000b4003d087a23 */ /* 0x100fe40000010807 */
[----:B------:R-:W-:Y:S02]  /*62a0*/  FFMA.FTZ R9, R65, c[0x0][0x2d0], -R7 ;  /* 0x0000b40041097a23 */ /* 0x000fe40000010807 */
[----:B------:R2:W-:Y:S01]  /*62b0*/  MUFU.EX2 R207, R8 ;  /* 0x0000000800cf7308 */ /* 0x0005e20000000800 */
[----:B-1----:R-:W-:-:S04]  /*62c0*/  FMNMX.FTZ R71, R6, R71, !PT ;  /* 0x0000004706477209 */ /* 0x002fc80007810000 */
[C---:B------:R-:W-:Y:S01]  /*62d0*/  FSETP.NEU.FTZ.AND P0, PT, R71.reuse, -INF , PT ;  /* 0xff8000004700780b */ /* 0x040fe20003f1d000 */
[----:B------:R-:W-:Y:S02]  /*62e0*/  FMUL.FTZ R6, R71, c[0x0][0x2d0] ;  /* 0x0000b40047067a20 */ /* 0x000fe40000410000 */
[----:B------:R1:W-:Y:S03]  /*62f0*/  MUFU.EX2 R213, R9 ;  /* 0x0000000900d57308 */ /* 0x0003e60000000800 */
[----:B------:R-:W-:Y:S01]  /*6300*/  FSEL R6, R6, RZ, P0 ;  /* 0x000000ff06067208 */ /* 0x000fe20000000000 */
[----:B--2---:R-:W-:Y:S01]  /*6310*/  FFMA.FTZ R8, R64, c[0x0][0x2d0], -R7 ;  /* 0x0000b40040087a23 */ /* 0x004fe20000010807 */
[----:B------:R-:W-:-:S03]  /*6320*/  ISETP.NE.AND P0, PT, R56, RZ, PT ;  /* 0x000000ff3800720c */ /* 0x000fc60003f05270 */
[----:B------:R-:W-:Y:S01]  /*6330*/  FFMA.FTZ R4, R60, c[0x0][0x2d0], -R6 ;  /* 0x0000b4003c047a23 */ /* 0x000fe20000010806 */
[----:B------:R2:W-:Y:S01]  /*6340*/  MUFU.EX2 R205, R8 ;  /* 0x0000000800cd7308 */ /* 0x0005e20000000800 */
[----:B------:R-:W-:-:S04]  /*6350*/  ISETP.GT.AND P0, PT, R3, 0x49, !P0 ;  /* 0x000000490300780c */ /* 0x000fc80004704270 */
[----:B------:R-:W-:Y:S01]  /*6360*/  ISETP.LT.OR P0, PT, R5, 0x4a, P0 ;  /* 0x0000004a0500780c */ /* 0x000fe20000701670 */
[----:B-1----:R-:W-:Y:S02]  /*6370*/  FFMA.FTZ R9, R76, c[0x0][0x2d0], -R7 ;  /* 0x0000b4004c097a23 */ /* 0x002fe40000010807 */
[----:B------:R-:W-:Y:S01]  /*6380*/  MUFU.EX2 R239, R4 ;  /* 0x0000000400ef7308 */ /* 0x000fe20000000800 */
[----:B------:R-:W-:Y:S01]  /*6390*/  FSEL R160, R94, -INF , !P0 ;  /* 0xff8000005ea07808 */ /* 0x000fe20004000000 */
[----:B------:R-:W1:Y:S01]  /*63a0*/  LDSM.16.MT88.4 R76, [R212+0x100] ;  /* 0x00010000d44c783b */ /* 0x000e620000004200 */
[----:B--2---:R-:W-:-:S05]  /*63b0*/  FMNMX.FTZ R8, R75, R92, !PT ;  /* 0x0000005c4b087209 */ /* 0x004fca0007810000 */
[----:B------:R2:W3:Y:S01]  /*63c0*/  MUFU.EX2 R236, R9 ;  /* 0x0000000900ec7308 */ /* 0x0004e20000000800 */
[----:B------:R-:W-:-:S04]  /*63d0*/  FMNMX.FTZ R8, R98, R8, !PT ;  /* 0x0000000862087209 */ /* 0x000fc80007810000 */
[----:B------:R-:W-:-:S04]  /*63e0*/  FMNMX.FTZ R8, R100, R8, !PT ;  /* 0x0000000864087209 */ /* 0x000fc80007810000 */
[----:B------:R-:W-:-:S04]  /*63f0*/  FMNMX.FTZ R8, R140, R8, !PT ;  /* 0x000000088c087209 */ /* 0x000fc80007810000 */
[----:B------:R-:W-:Y:S01]  /*6400*/  FMNMX.FTZ R3, R141, R8, !PT ;  /* 0x000000088d037209 */ /* 0x000fe20007810000 */
[--C-:B--2---:R-:W-:Y:S01]  /*6410*/  FFMA.FTZ R9, R57, c[0x0][0x2d0], -R6.reuse ;  /* 0x0000b40039097a23 */ /* 0x104fe20000010806 */
[----:B------:R-:W-:Y:S02]  /*6420*/  FMNMX.FTZ R8, R68, R69, !PT ;  /* 0x0000004544087209 */ /* 0x000fe40007810000 */
[----:B------:R-:W-:Y:S01]  /*6430*/  FMNMX.FTZ R0, R142, R3, !PT ;  /* 0x000000038e007209 */ /* 0x000fe20007810000 */
[----:B------:R-:W-:Y:S01]  /*6440*/  MUFU.EX2 R244, R9 ;  /* 0x0000000900f47308 */ /* 0x000fe20000000800 */
[----:B------:R-:W-:Y:S01]  /*6450*/  FMNMX.FTZ R3, R73, R8, !PT ;  /* 0x0000000849037209 */ /* 0x000fe20007810000 */
[----:B------:R-:W-:Y:S01]  /*6460*/  FFMA.FTZ R8, R58, c[0x0][0x2d0], -R6 ;  /* 0x0000b4003a087a23 */ /* 0x000fe20000010806 */
[----:B------:R-:W-:Y:S02]  /*6470*/  FMNMX.FTZ R0, R143, R0, !PT ;  /* 0x000000008f007209 */ /* 0x000fe40007810000 */
[----:B------:R-:W-:-:S02]  /*6480*/  FMNMX.FTZ R3, R74, R3, !PT ;  /* 0x000000034a037209 */ /* 0x000fc40007810000 */
[----:B------:R-:W-:Y:S01]  /*6490*/  FMNMX.FTZ R0, R161, R0, !PT ;  /* 0x00000000a1007209 */ /* 0x000fe20007810000 */
[----:B------:R2:W4:Y:S01]  /*64a0*/  MUFU.EX2 R243, R8 ;  /* 0x0000000800f37308 */ /* 0x0005220000000800 */
[----:B------:R-:W-:Y:S02]  /*64b0*/  FMNMX.FTZ R3, R124, R3, !PT ;  /* 0x000000037c037209 */ /* 0x000fe40007810000 */
[----:B------:R-:W-:Y:S02]  /*64c0*/  FMNMX.FTZ R0, R162, R0, !PT ;  /* 0x00000000a2007209 */ /* 0x000fe40007810000 */
[----:B------:R-:W-:Y:S02]  /*64d0*/  FMNMX.FTZ R3, R125, R3, !PT ;  /* 0x000000037d037209 */ /* 0x000fe40007810000 */
[----:B------:R-:W-:Y:S02]  /*64e0*/  FMNMX.FTZ R0, R164, R0, !PT ;  /* 0x00000000a4007209 */ /* 0x000fe40007810000 */
[----:B------:R-:W-:-:S02]  /*64f0*/  FMNMX.FTZ R3, R126, R3, !PT ;  /* 0x000000037e037209 */ /* 0x000fc40007810000 */
[----:B------:R-:W-:Y:S02]  /*6500*/  FMNMX.FTZ R0, R165, R0, !PT ;  /* 0x00000000a5007209 */ /* 0x000fe40007810000 */
[----:B------:R-:W-:Y:S01]  /*6510*/  FMNMX.FTZ R2, R127, R3, !PT ;  /* 0x000000037f027209 */ /* 0x000fe20007810000 */
[----:B------:R-:W-:Y:S01]  /*6520*/  FFMA.FTZ R3, R84, c[0x0][0x2d0], -R7 ;  /* 0x0000b40054037a23 */ /* 0x000fe20000010807 */
[----:B------:R-:W-:Y:S01]  /*6530*/  FMNMX.FTZ R0, R179, R0, !PT ;  /* 0x00000000b3007209 */ /* 0x000fe20007810000 */
[----:B--2---:R-:W-:Y:S01]  /*6540*/  FFMA.FTZ R8, R59, c[0x0][0x2d0], -R6 ;  /* 0x0000b4003b087a23 */ /* 0x004fe20000010806 */
[----:B------:R-:W-:Y:S01]  /*6550*/  FMNMX.FTZ R2, R152, R2, !PT ;  /* 0x0000000298027209 */ /* 0x000fe20007810000 */
[----:B------:R2:W-:Y:S01]  /*6560*/  MUFU.EX2 R198, R3 ;  /* 0x0000000300c67308 */ /* 0x0005e20000000800 */
[----:B------:R-:W-:Y:S01]  /*6570*/  FMNMX.FTZ R0, R178, R0, !PT ;  /* 0x00000000b2007209 */ /* 0x000fe20007810000 */
[----:B------:R-:W-:Y:S01]  /*6580*/  LDSM.16.MT88.4 R56, [R211+0x900] ;  /* 0x00090000d338783b */ /* 0x000fe20000004200 */
[----:B------:R-:W-:-:S02]  /*6590*/  FMNMX.FTZ R2, R153, R2, !PT ;  /* 0x0000000299027209 */ /* 0x000fc40007810000 */
[----:B------:R-:W-:Y:S02]  /*65a0*/  FMNMX.FTZ R0, R177, R0, !PT ;  /* 0x00000000b1007209 */ /* 0x000fe40007810000 */
[----:B---3--:R-:W-:Y:S01]  /*65b0*/  F2FP.PACK_AB R10, R236, R213 ;  /* 0x000000d5ec0a723e */ /* 0x008fe200000000ff */
[----:B------:R3:W1:Y:S01]  /*65c0*/  MUFU.EX2 R208, R8 ;  /* 0x0000000800d07308 */ /* 0x0006620000000800 */
[----:B----4-:R-:W-:Y:S02]  /*65d0*/  F2FP.PACK_AB R9, R243, R244 ;  /* 0x000000f4f309723e */ /* 0x010fe400000000ff */
[----:B--2---:R-:W-:Y:S02]  /*65e0*/  FMNMX.FTZ R3, R154, R2, !PT ;  /* 0x000000029a037209 */ /* 0x004fe40007810000 */
[----:B------:R-:W-:Y:S01]  /*65f0*/  FMNMX.FTZ R2, R180, R0, !PT ;  /* 0x00000000b4027209 */ /* 0x000fe20007810000 */
[----:B------:R-:W-:Y:S01]  /*6600*/  FFMA.FTZ R0, R85, c[0x0][0x2d0], -R7 ;  /* 0x0000b40055007a23 */ /* 0x000fe20000010807 */
[----:B------:R-:W-:Y:S01]  /*6610*/  FMNMX.FTZ R3, R155, R3, !PT ;  /* 0x000000039b037209 */ /* 0x000fe20007810000 */
[----:B------:R-:W-:Y:S01]  /*6620*/  LDSM.16.MT88.4 R84, [R209+0x900] ;  /* 0x00090000d154783b */ /* 0x000fe20000004200 */
[----:B------:R-:W-:Y:S01]  /*6630*/  FMNMX.FTZ R2, R188, R2, !PT ;  /* 0x00000002bc027209 */ /* 0x000fe20007810000 */
[----:B------:R2:W4:Y:S01]  /*6640*/  MUFU.EX2 R242, R0 ;  /* 0x0000000000f27308 */ /* 0x0005220000000800 */
[----:B------:R-:W-:-:S02]  /*6650*/  FMNMX.FTZ R3, R173, R3, !PT ;  /* 0x00000003ad037209 */ /* 0x000fc40007810000 */
[----:B------:R-:W-:Y:S02]  /*6660*/  FMNMX.FTZ R2, R189, R2, !PT ;  /* 0x00000002bd027209 */ /* 0x000fe40007810000 */
[----:B------:R-:W-:Y:S02]  /*6670*/  FMNMX.FTZ R3, R174, R3, !PT ;  /* 0x00000003ae037209 */ /* 0x000fe40007810000 */
[----:B---3--:R-:W-:Y:S02]  /*6680*/  F2FP.PACK_AB R8, R205, R207 ;  /* 0x000000cfcd08723e */ /* 0x008fe400000000ff */
[----:B------:R-:W-:Y:S02]  /*6690*/  FMNMX.FTZ R3, R175, R3, !PT ;  /* 0x00000003af037209 */ /* 0x000fe40007810000 */
[----:B-1----:R-:W-:Y:S02]  /*66a0*/  F2FP.PACK_AB R11, R239, R208 ;  /* 0x000000d0ef0b723e */ /* 0x002fe400000000ff */
[----:B------:R-:W-:Y:S01]  /*66b0*/  FMNMX.FTZ R3, R176, R3, !PT ;  /* 0x00000003b0037209 */ /* 0x000fe20007810000 */
[----:B--2---:R-:W-:-:S03]  /*66c0*/  FFMA.FTZ R0, R93, c[0x0][0x2d0], -R7 ;  /* 0x0000b4005d007a23 */ /* 0x004fc60000010807 */
[----:B------:R-:W-:Y:S01]  /*66d0*/  FMNMX.FTZ R3, R183, R3, !PT ;  /* 0x00000003b7037209 */ /* 0x000fe20007810000 */
[----:B------:R-:W-:Y:S01]  /*66e0*/  HMMA.16816.F32 R32, R8, R52, RZ ;  /* 0x000000340820723c */ /* 0x000fe200000018ff */
[----:B----4-:R-:W-:Y:S01]  /*66f0*/  F2FP.PACK_AB R12, R242, R198 ;  /* 0x000000c6f20c723e */ /* 0x010fe200000000ff */
[----:B------:R1:W-:Y:S01]  /*6700*/  MUFU.EX2 R245, R0 ;  /* 0x0000000000f57308 */ /* 0x0003e20000000800 */
[----:B------:R-:W-:-:S04]  /*6710*/  FMNMX.FTZ R3, R182, R3, !PT ;  /* 0x00000003b6037209 */ /* 0x000fc80007810000 */
[----:B------:R-:W-:Y:S01]  /*6720*/  FMNMX.FTZ R3, R181, R3, !PT ;  /* 0x00000003b5037209 */ /* 0x000fe20007810000 */
[----:B------:R-:W-:Y:S03]  /*6730*/  HMMA.16816.F32 R28, R8, R76, RZ ;  /* 0x0000004c081c723c */ /* 0x000fe600000018ff */
[----:B------:R-:W-:-:S04]  /*6740*/  FMNMX.FTZ R3, R160, R3, !PT ;  /* 0x00000003a0037209 */ /* 0x000fc80007810000 */
[----:B------:R-:W-:Y:S01]  /*6750*/  FMNMX.FTZ R3, R163, R3, !PT ;  /* 0x00000003a3037209 */ /* 0x000fe20007810000 */
[C---:B------:R-:W-:Y:S01]  /*6760*/  HMMA.16816.F32 R24, R8.reuse, R80, RZ ;  /* 0x000000500818723c */ /* 0x040fe200000018ff */
[----:B-1----:R-:W-:Y:S01]  /*6770*/  FMNMX.FTZ R0, R193, R2, !PT ;  /* 0x00000002c1007209 */ /* 0x002fe20007810000 */
[----:B------:R-:W-:Y:S01]  /*6780*/  FFMA.FTZ R2, R96, c[0x0][0x2d0], -R7 ;  /* 0x0000b40060027a23 */ /* 0x000fe20000010807 */
[----:B------:R-:W-:Y:S02]  /*6790*/  FMNMX.FTZ R3, R168, R3, !PT ;  /* 0x00000003a8037209 */ /* 0x000fe40007810000 */
[----:B------:R-:W-:Y:S01]  /*67a0*/  FMNMX.FTZ R0, R194, R0, !PT ;  /* 0x00000000c2007209 */ /* 0x000fe20007810000 */
[----:B------:R1:W2:Y:S01]  /*67b0*/  MUFU.EX2 R237, R2 ;  /* 0x0000000200ed7308 */ /* 0x0002a20000000800 */
[----:B------:R-:W-:Y:S01]  /*67c0*/  FMNMX.FTZ R3, R169, R3, !PT ;  /* 0x00000003a9037209 */ /* 0x000fe20007810000 */
[----:B------:R-:W-:Y:S01]  /*67d0*/  HMMA.16816.F32 R16, R8, R88, RZ ;  /* 0x000000580810723c */ /* 0x000fe200000018ff */
[----:B------:R-:W-:-:S02]  /*67e0*/  FMNMX.FTZ R0, R195, R0, !PT ;  /* 0x00000000c3007209 */ /* 0x000fc40007810000 */
[----:B------:R-:W-:Y:S02]  /*67f0*/  FMNMX.FTZ R3, R170, R3, !PT ;  /* 0x00000003aa037209 */ /* 0x000fe40007810000 */
[----:B------:R-:W-:-:S03]  /*6800*/  FMNMX.FTZ R0, R196, R0, !PT ;  /* 0x00000000c4007209 */ /* 0x000fc60007810000 */
[----:B------:R-:W3:Y:S01]  /*6810*/  SHFL.BFLY PT, R5, R3, 0x2, 0x1f ;  /* 0x0c401f0003057f89 */ /* 0x000ee200000e0000 */
[----:B------:R-:W-:Y:S01]  /*6820*/  FMNMX.FTZ R0, R200, R0, !PT ;  /* 0x00000000c8007209 */ /* 0x000fe20007810000 */
[----:B------:R-:W-:Y:S03]  /*6830*/  HMMA.16816.F32 R20, R8, R54, RZ ;  /* 0x000000360814723c */ /* 0x000fe600000018ff */
[----:B------:R-:W-:Y:S01]  /*6840*/  FMNMX.FTZ R0, R197, R0, !PT ;  /* 0x00000000c5007209 */ /* 0x000fe20007810000 */
[----:B-1----:R-:W-:Y:S01]  /*6850*/  FFMA.FTZ R2, R62, c[0x0][0x2d0], -R6 ;  /* 0x0000b4003e027a23 */ /* 0x002fe20000010806 */
[----:B--2---:R-:W-:-:S03]  /*6860*/  F2FP.PACK_AB R14, R237, R245 ;  /* 0x000000f5ed0e723e */ /* 0x004fc600000000ff */
[----:B------:R-:W1:Y:S01]  /*6870*/  SHFL.BFLY PT, R4, R0, 0x2, 0x1f ;  /* 0x0c401f0000047f89 */ /* 0x000e6200000e0000 */
[----:B------:R2:W-:Y:S01]  /*6880*/  MUFU.EX2 R199, R2 ;  /* 0x0000000200c77308 */ /* 0x0005e20000000800 */
[C---:B------:R-:W-:Y:S08]  /*6890*/  HMMA.16816.F32 R36, R8.reuse, R78, RZ ;  /* 0x0000004e0824723c */ /* 0x040ff000000018ff */
[----:B------:R-:W-:Y:S01]  /*68a0*/  HMMA.16816.F32 R40, R8, R82, RZ ;  /* 0x000000520828723c */ /* 0x000fe200000018ff */
[----:B---3--:R-:W-:Y:S01]  /*68b0*/  FMNMX.FTZ R3, R3, R5, !PT ;  /* 0x0000000503037209 */ /* 0x008fe20007810000 */
[----:B--2---:R-:W-:-:S06]  /*68c0*/  FFMA.FTZ R2, R63, c[0x0][0x2d0], -R6 ;  /* 0x0000b4003f027a23 */ /* 0x004fcc0000010806 */
[----:B------:R-:W-:Y:S01]  /*68d0*/  HMMA.16816.F32 R8, R8, R90, RZ ;  /* 0x0000005a0808723c */ /* 0x000fe200000018ff */
[----:B------:R-:W2:Y:S01]  /*68e0*/  SHFL.BFLY PT, R5, R3, 0x1, 0x1f ;  /* 0x0c201f0003057f89 */ /* 0x000ea200000e0000 */
[----:B------:R3:W4:Y:S03]  /*68f0*/  MUFU.EX2 R232, R2 ;  /* 0x0000000200e87308 */ /* 0x0007260000000800 */
[----:B------:R-:W-:Y:S01]  /*6900*/  LDSM.16.MT88.4 R60, [R210+0x900] ;  /* 0x00090000d23c783b */ /* 0x000fe20000004200 */
[----:B-1----:R-:W-:-:S05]  /*6910*/  FMNMX.FTZ R0, R0, R4, !PT ;  /* 0x0000000400007209 */ /* 0x002fca0007810000 */
[----:B------:R-:W1:Y:S01]  /*6920*/  SHFL.BFLY PT, R4, R0, 0x1, 0x1f ;  /* 0x0c201f0000047f89 */ /* 0x000e6200000e0000 */
[--C-:B---3--:R-:W-:Y:S01]  /*6930*/  FFMA.FTZ R2, R66, c[0x0][0x2d0], -R6.reuse ;  /* 0x0000b40042027a23 */ /* 0x108fe20000010806 */
[----:B----4-:R-:W-:Y:S02]  /*6940*/  F2FP.PACK_AB R13, R232, R199 ;  /* 0x000000c7e80d723e */ /* 0x010fe400000000ff */
[----:B------:R-:W3:Y:S01]  /*6950*/  LDSM.16.MT88.4 R64, [R212+0x900] ;  /* 0x00090000d440783b */ /* 0x000ee20000004200 */
[----:B------:R4:W-:Y:S01]  /*6960*/  MUFU.EX2 R116, R2 ;  /* 0x0000000200747308 */ /* 0x0009e20000000800 */
[----:B--2---:R-:W-:Y:S01]  /*6970*/  FMNMX.FTZ R3, R5, R3, !PT ;  /* 0x0000000305037209 */ /* 0x004fe20007810000 */
[--C-:B----4-:R-:W-:Y:S01]  /*6980*/  FFMA.FTZ R2, R70, c[0x0][0x2d0], -R6.reuse ;  /* 0x0000b40046027a23 */ /* 0x110fe20000010806 */
[----:B-1----:R-:W-:Y:S01]  /*6990*/  FMNMX.FTZ R70, R0, R4, !PT ;  /* 0x0000000400467209 */ /* 0x002fe20007810000 */
[----:B------:R-:W-:-:S04]  /*69a0*/  FFMA.FTZ R0, R102, c[0x0][0x2d0], -R6 ;  /* 0x0000b40066007a23 */ /* 0x000fc80000010806 */
[----:B------:R1:W2:Y:S01]  /*69b0*/  MUFU.EX2 R204, R2 ;  /* 0x0000000200cc7308 */ /* 0x0002a20000000800 */
[----:B------:R-:W-:-:S07]  /*69c0*/  FSETP.NEU.FTZ.AND P0, PT, R70, -INF , PT ;  /* 0xff8000004600780b */ /* 0x000fce0003f1d000 */
[----:B------:R4:W-:Y:S01]  /*69d0*/  MUFU.EX2 R206, R0 ;  /* 0x0000000000ce7308 */ /* 0x0009e20000000800 */
[----:B-1----:R-:W-:Y:S01]  /*69e0*/  FFMA.FTZ R2, R105, c[0x0][0x2d0], -R7 ;  /* 0x0000b40069027a23 */ /* 0x002fe20000010807 */
[----:B--2---:R-:W-:-:S06]  /*69f0*/  F2FP.PACK_AB R15, R204, R116 ;  /* 0x00000074cc0f723e */ /* 0x004fcc00000000ff */
[----:B------:R1:W-:Y:S01]  /*6a00*/  MUFU.EX2 R241, R2 ;  /* 0x0000000200f17308 */ /* 0x0003e20000000800 */
[----:B----4-:R-:W-:Y:S01]  /*6a10*/  FFMA.FTZ R0, R104, c[0x0][0x2d0], -R6 ;  /* 0x0000b40068007a23 */ /* 0x010fe20000010806 */
[C---:B------:R-:W-:Y:S06]  /*6a20*/  HMMA.16816.F32 R48, R12.reuse, R84, R32 ;  /* 0x000000540c30723c */ /* 0x040fec0000001820 */
[----:B------:R-:W-:Y:S02]  /*6a30*/  MUFU.EX2 R234, R0 ;  /* 0x0000000000ea7308 */ /* 0x000fe40000000800 */
[----:B---3--:R-:W-:Y:S01]  /*6a40*/  HMMA.16816.F32 R44, R12, R64, R28 ;  /* 0x000000400c2c723c */ /* 0x008fe2000000181c */
[----:B-1----:R-:W-:-:S05]  /*6a50*/  FFMA.FTZ R2, R106, c[0x0][0x2d0], -R7 ;  /* 0x0000b4006a027a23 */ /* 0x002fca0000010807 */
[----:B------:R1:W2:Y:S02]  /*6a60*/  MUFU.EX2 R191, R2 ;  /* 0x0000000200bf7308 */ /* 0x0002a40000000800 */
[C---:B------:R-:W-:Y:S08]  /*6a70*/  HMMA.16816.F32 R32, R12.reuse, R60, R24 ;  /* 0x0000003c0c20723c */ /* 0x040ff00000001818 */
[----:B------:R-:W-:Y:S01]  /*6a80*/  HMMA.16816.F32 R28, R12, R56, R16 ;  /* 0x000000380c1c723c */ /* 0x000fe20000001810 */
[----:B-1----:R-:W-:-:S07]  /*6a90*/  FFMA.FTZ R2, R107, c[0x0][0x2d0], -R7 ;  /* 0x0000b4006b027a23 */ /* 0x002fce0000010807 */
[C---:B------:R-:W-:Y:S01]  /*6aa0*/  HMMA.16816.F32 R24, R12.reuse, R86, R20 ;  /* 0x000000560c18723c */ /* 0x040fe20000001814 */
[----:B------:R1:W-:Y:S07]  /*6ab0*/  MUFU.EX2 R109, R2 ;  /* 0x00000002006d7308 */ /* 0x0003ee0000000800 */
[C---:B------:R-:W-:Y:S08]  /*6ac0*/  HMMA.16816.F32 R20, R12.reuse, R66, R36 ;  /* 0x000000420c14723c */ /* 0x040ff00000001824 */
[----:B------:R-:W-:Y:S01]  /*6ad0*/  HMMA.16816.F32 R16, R12, R62, R40 ;  /* 0x0000003e0c10723c */ /* 0x000fe20000001828 */
[----:B-1----:R-:W-:-:S04]  /*6ae0*/  FFMA.FTZ R2, R108, c[0x0][0x2d0], -R7 ;  /* 0x0000b4006c027a23 */ /* 0x002fc80000010807 */
[----:B------:R1:W-:Y:S03]  /*6af0*/  MUFU.EX2 R231, R2 ;  /* 0x0000000200e77308 */ /* 0x0003e60000000800 */
[----:B------:R-:W-:Y:S07]  /*6b00*/  HMMA.16816.F32 R12, R12, R58, R8 ;  /* 0x0000003a0c0c723c */ /* 0x000fee0000001808 */
[----:B--2---:R-:W-:-:S02]  /*6b10*/  F2FP.PACK_AB R8, R191, R241 ;  /* 0x000000f1bf08723e */ /* 0x004fc400000000ff */
[----:B------:R-:W-:Y:S01]  /*6b20*/  F2FP.PACK_AB R11, R234, R206 ;  /* 0x000000ceea0b723e */ /* 0x000fe200000000ff */
[----:B-1----:R-:W-:-:S04]  /*6b30*/  FFMA.FTZ R2, R95, c[0x0][0x2d0], -R6 ;  /* 0x0000b4005f027a23 */ /* 0x002fc80000010806 */
[----:B------:R1:W-:Y:S02]  /*6b40*/  MUFU.EX2 R240, R2 ;  /* 0x0000000200f07308 */ /* 0x0003e40000000800 */
[----:B-1----:R-:W-:-:S06]  /*6b50*/  FFMA.FTZ R2, R99, c[0x0][0x2d0], -R6 ;  /* 0x0000b40063027a23 */ /* 0x002fcc0000010806 */
[----:B------:R1:W2:Y:S02]  /*6b60*/  MUFU.EX2 R190, R2 ;  /* 0x0000000200be7308 */ /* 0x0002a40000000800 */
[----:B-1----:R-:W-:Y:S01]  /*6b70*/  FMUL.FTZ R2, R70, c[0x0][0x2d0] ;  /* 0x0000b40046027a20 */ /* 0x002fe20000410000 */
[----:B--2---:R-:W-:-:S04]  /*6b80*/  F2FP.PACK_AB R9, R190, R240 ;  /* 0x000000f0be09723e */ /* 0x004fc800000000ff */
[----:B------:R-:W-:Y:S02]  /*6b90*/  FSEL R2, R2, RZ, P0 ;  /* 0x000000ff02027208 */ /* 0x000fe40000000000 */
[----:B------:R-:W-:-:S03]  /*6ba0*/  FSETP.NEU.FTZ.AND P0, PT, R3, -INF , PT ;  /* 0xff8000000300780b */ /* 0x000fc60003f1d000 */
[--C-:B------:R-:W-:Y:S02]  /*6bb0*/  FFMA.FTZ R0, R75, c[0x0][0x2d0], -R2.reuse ;  /* 0x0000b4004b007a23 */ /* 0x100fe40000010802 */
[----:B------:R-:W-:Y:S02]  /*6bc0*/  FFMA.FTZ R4, R100, c[0x0][0x2d0], -R2 ;  /* 0x0000b40064047a23 */ /* 0x000fe40000010802 */
[----:B------:R1:W-:Y:S01]  /*6bd0*/  MUFU.EX2 R214, R0 ;  /* 0x0000000000d67308 */ /* 0x0003e20000000800 */
[----:B------:R-:W-:-:S05]  /*6be0*/  IMAD.MOV.U32 R75, RZ, RZ, R109 ;  /* 0x000000ffff4b7224 */ /* 0x000fca00078e006d */
[----:B------:R-:W-:Y:S02]  /*6bf0*/  F2FP.PACK_AB R10, R231, R75 ;  /* 0x0000004be70a723e */ /* 0x000fe400000000ff */
[----:B------:R-:W-:Y:S05]  /*6c00*/  MUFU.EX2 R159, R4 ;  /* 0x00000004009f7308 */ /* 0x000fea0000000800 */
[----:B------:R-:W-:Y:S01]  /*6c10*/  HMMA.16816.F32 R108, R8, R128, R44 ;  /* 0x00000080086c723c */ /* 0x000fe2000000182c */
[----:B-1----:R-:W-:-:S04]  /*6c20*/  FFMA.FTZ R0, R92, c[0x0][0x2d0], -R2 ;  /* 0x0000b4005c007a23 */ /* 0x002fc80000010802 */
[----:B------:R1:W2:Y:S03]  /*6c30*/  MUFU.EX2 R215, R0 ;  /* 0x0000000000d77308 */ /* 0x0002a60000000800 */
[C---:B------:R-:W-:Y:S08]  /*6c40*/  HMMA.16816.F32 R104, R8.reuse, R120, R48 ;  /* 0x000000780868723c */ /* 0x040ff00000001830 */
[----:B------:R-:W-:Y:S01]  /*6c50*/  HMMA.16816.F32 R112, R8, R132, R32 ;  /* 0x000000840870723c */ /* 0x000fe20000001820 */
[----:B-1----:R-:W-:-:S07]  /*6c60*/  FFMA.FTZ R0, R98, c[0x0][0x2d0], -R2 ;  /* 0x0000b40062007a23 */ /* 0x002fce0000010802 */
[C---:B------:R-:W-:Y:S01]  /*6c70*/  HMMA.16816.F32 R44, R8.reuse, R122, R24 ;  /* 0x0000007a082c723c */ /* 0x040fe20000001818 */
[----:B------:R1:W3:Y:S07]  /*6c80*/  MUFU.EX2 R235, R0 ;  /* 0x0000000000eb7308 */ /* 0x0002ee0000000800 */
[C---:B------:R-:W-:Y:S08]  /*6c90*/  HMMA.16816.F32 R92, R8.reuse, R130, R20 ;  /* 0x00000082085c723c */ /* 0x040ff00000001814 */
[----:B------:R-:W-:Y:S01]  /*6ca0*/  HMMA.16816.F32 R96, R8, R134, R16 ;  /* 0x000000860860723c */ /* 0x000fe20000001810 */
[----:B-1----:R-:W-:-:S05]  /*6cb0*/  FMUL.FTZ R0, R3, c[0x0][0x2d0] ;  /* 0x0000b40003007a20 */ /* 0x002fca0000410000 */
[----:B------:R-:W-:Y:S02]  /*6cc0*/  FSEL R0, R0, RZ, P0 ;  /* 0x000000ff00007208 */ /* 0x000fe40000000000 */
[----:B------:R-:W-:Y:S03]  /*6cd0*/  HMMA.16816.F32 R100, R8, R138, R12 ;  /* 0x0000008a0864723c */ /* 0x000fe6000000180c */
[----:B------:R-:W-:-:S04]  /*6ce0*/  FFMA.FTZ R4, R68, c[0x0][0x2d0], -R0 ;  /* 0x0000b40044047a23 */ /* 0x000fc80000010800 */
[----:B------:R1:W-:Y:S02]  /*6cf0*/  MUFU.EX2 R238, R4 ;  /* 0x0000000400ee7308 */ /* 0x0003e40000000800 */
[----:B-1----:R-:W-:Y:S02]  /*6d00*/  FFMA.FTZ R4, R69, c[0x0][0x2d0], -R0 ;  /* 0x0000b40045047a23 */ /* 0x002fe40000010800 */
[----:B------:R-:W-:-:S04]  /*6d10*/  IMAD.MOV.U32 R69, RZ, RZ, R116 ;  /* 0x000000ffff457224 */ /* 0x000fc800078e0074 */
[----:B------:R1:W4:Y:S01]  /*6d20*/  MUFU.EX2 R217, R4 ;  /* 0x0000000400d97308 */ /* 0x0003220000000800 */
[----:B------:R-:W-:Y:S07]  /*6d30*/  HMMA.16816.F32 R116, R8, R136, R28 ;  /* 0x000000880874723c */ /* 0x000fee000000181c */
[----:B--2---:R-:W-:Y:S02]  /*6d40*/  F2FP.PACK_AB R8, R215, R214 ;  /* 0x000000d6d708723e */ /* 0x004fe400000000ff */
[----:B---3--:R-:W-:Y:S01]  /*6d50*/  F2FP.PACK_AB R10, R159, R235 ;  /* 0x000000eb9f0a723e */ /* 0x008fe200000000ff */
[----:B-1----:R-:W-:Y:S01]  /*6d60*/  FFMA.FTZ R4, R73, c[0x0][0x2d0], -R0 ;  /* 0x0000b40049047a23 */ /* 0x002fe20000010800 */
[----:B----4-:R-:W-:-:S03]  /*6d70*/  F2FP.PACK_AB R9, R217, R238 ;  /* 0x000000eed909723e */ /* 0x010fc600000000ff */
[----:B------:R1:W-:Y:S02]  /*6d80*/  MUFU.EX2 R230, R4 ;  /* 0x0000000400e67308 */ /* 0x0003e40000000800 */
[----:B-1----:R-:W-:Y:S02]  /*6d90*/  FFMA.FTZ R4, R74, c[0x0][0x2d0], -R0 ;  /* 0x0000b4004a047a23 */ /* 0x002fe40000010800 */
[----:B------:R-:W-:-:S04]  /*6da0*/  IMAD.MOV.U32 R74, RZ, RZ, R236 ;  /* 0x000000ffff4a7224 */ /* 0x000fc800078e00ec */
[----:B------:R1:W2:Y:S02]  /*6db0*/  MUFU.EX2 R68, R4 ;  /* 0x0000000400447308 */ /* 0x0002a40000000800 */
[----:B-1----:R-:W-:Y:S01]  /*6dc0*/  FFMA.FTZ R4, R140, c[0x0][0x2d0], -R2 ;  /* 0x0000b4008c047a23 */ /* 0x002fe20000010802 */
[----:B--2---:R-:W-:-:S05]  /*6dd0*/  F2FP.PACK_AB R11, R68, R230 ;  /* 0x000000e6440b723e */ /* 0x004fca00000000ff */
[----:B------:R1:W-:Y:S02]  /*6de0*/  MUFU.EX2 R216, R4 ;  /* 0x0000000400d87308 */ /* 0x0003e40000000800 */
[C---:B------:R-:W-:Y:S07]  /*6df0*/  HMMA.16816.F32 R16, R8.reuse, R80, RZ ;  /* 0x000000500810723c */ /* 0x040fee00000018ff */
[----:B------:R-:W-:Y:S01]  /*6e00*/  MOV R80, R245 ;  /* 0x000000f500507202 */ /* 0x000fe20000000f00 */
[----:B------:R-:W-:Y:S01]  /*6e10*/  HMMA.16816.F32 R28, R8, R52, RZ ;  /* 0x00000034081c723c */ /* 0x000fe200000018ff */
[----:B-1----:R-:W-:-:S04]  /*6e20*/  FFMA.FTZ R4, R141, c[0x0][0x2d0], -R2 ;  /* 0x0000b4008d047a23 */ /* 0x002fc80000010802 */
[----:B------:R1:W-:Y:S03]  /*6e30*/  MUFU.EX2 R252, R4 ;  /* 0x0000000400fc7308 */ /* 0x0003e60000000800 */
[C---:B------:R-:W-:Y:S07]  /*6e40*/  HMMA.16816.F32 R32, R8.reuse, R82, RZ ;  /* 0x000000520820723c */ /* 0x040fee00000018ff */
[----:B------:R-:W-:Y:S01]  /*6e50*/  IMAD.MOV.U32 R82, RZ, RZ, R243 ;  /* 0x000000ffff527224 */ /* 0x000fe200078e00f3 */
[----:B------:R-:W-:Y:S01]  /*6e60*/  HMMA.16816.F32 R40, R8, R54, RZ ;  /* 0x000000360828723c */ /* 0x000fe200000018ff */
[----:B------:R-:W2:Y:S01]  /*6e70*/  LDSM.16.MT88.4 R52, [R209+0x1900] ;  /* 0x00190000d134783b */ /* 0x000ea20000004200 */
[----:B-1----:R-:W-:-:S06]  /*6e80*/  FFMA.FTZ R4, R142, c[0x0][0x2d0], -R2 ;  /* 0x0000b4008e047a23 */ /* 0x002fcc0000010802 */
[C---:B------:R-:W-:Y:S01]  /*6e90*/  HMMA.16816.F32 R24, R8.reuse, R76, RZ ;  /* 0x0000004c0818723c */ /* 0x040fe200000018ff */
[----:B------:R1:W3:Y:S07]  /*6ea0*/  MUFU.EX2 R5, R4 ;  /* 0x0000000400057308 */ /* 0x0002ee0000000800 */
[C---:B------:R-:W-:Y:S08]  /*6eb0*/  HMMA.16816.F32 R36, R8.reuse, R78, RZ ;  /* 0x0000004e0824723c */ /* 0x040ff000000018ff */
[----:B------:R-:W-:Y:S01]  /*6ec0*/  HMMA.16816.F32 R12, R8, R88, RZ ;  /* 0x00000058080c723c */ /* 0x000fe200000018ff */
[----:B-1----:R-:W-:-:S02]  /*6ed0*/  FFMA.FTZ R4, R143, c[0x0][0x2d0], -R2 ;  /* 0x0000b4008f047a23 */ /* 0x002fc40000010802 */
[----:B---3--:R-:W-:Y:S02]  /*6ee0*/  IMAD.MOV.U32 R83, RZ, RZ, R5 ;  /* 0x000000ffff537224 */ /* 0x008fe400078e0005 */
[----:B------:R1:W3:Y:S03]  /*6ef0*/  MUFU.EX2 R236, R4 ;  /* 0x0000000400ec7308 */ /* 0x0002e60000000800 */
[----:B------:R-:W-:Y:S01]  /*6f00*/  HMMA.16816.F32 R20, R8, R90, RZ ;  /* 0x0000005a0814723c */ /* 0x000fe200000018ff */
[----:B------:R-:W-:-:S06]  /*6f10*/  IMAD.MOV.U32 R5, RZ, RZ, R244 ;  /* 0x000000ffff057224 */ /* 0x000fcc00078e00f4 */
[----:B------:R-:W-:Y:S01]  /*6f20*/  F2FP.PACK_AB R8, R252, R216 ;  /* 0x000000d8fc08723e */ /* 0x000fe200000000ff */
        /* <DEDUP_REMOVED lines=11> */
[----:B---3--:R-:W-:-:S05]  /*6fe0*/  F2FP.PACK_AB R11, R250, R251 ;  /* 0x000000fbfa0b723e */ /* 0x008fca00000000ff */
[----:B------:R1:W-:Y:S02]  /*6ff0*/  MUFU.EX2 R81, R4 ;  /* 0x0000000400517308 */ /* 0x0003e40000000800 */
[C---:B------:R-:W-:Y:S07]  /*7000*/  HMMA.16816.F32 R76, R8.reuse, R84, R28 ;  /* 0x00000054084c723c */ /* 0x040fee000000181c */
[----:B------:R-:W-:Y:S01]  /*7010*/  IMAD.MOV.U32 R31, RZ, RZ, R241 ;  /* 0x000000ffff1f7224 */ /* 0x000fe200078e00f1 */
[----:B------:R-:W-:Y:S01]  /*7020*/  HMMA.16816.F32 R140, R8, R60, R16 ;  /* 0x0000003c088c723c */ /* 0x000fe20000001810 */
[----:B------:R-:W-:Y:S01]  /*7030*/  MOV R30, R159 ;  /* 0x0000009f001e7202 */ /* 0x000fe20000000f00 */
[----:B------:R-:W-:-:S02]  /*7040*/  IMAD.MOV.U32 R29, RZ, RZ, R240 ;  /* 0x000000ffff1d7224 */ /* 0x000fc400078e00f0 */
[----:B-1----:R-:W-:-:S03]  /*7050*/  FFMA.FTZ R4, R149, c[0x0][0x2d0], -R7 ;  /* 0x0000b40095047a23 */ /* 0x002fc60000010807 */
[----:B------:R-:W-:Y:S01]  /*7060*/  IMAD.MOV.U32 R19, RZ, RZ, R242 ;  /* 0x000000ffff137224 */ /* 0x000fe200078e00f2 */
[----:B------:R1:W-:Y:S01]  /*7070*/  MUFU.EX2 R73, R4 ;  /* 0x0000000400497308 */ /* 0x0003e20000000800 */
[C---:B------:R-:W-:Y:S08]  /*7080*/  HMMA.16816.F32 R124, R8.reuse, R64, R24 ;  /* 0x00000040087c723c */ /* 0x040ff00000001818 */
[----:B------:R-:W-:Y:S01]  /*7090*/  HMMA.16816.F32 R84, R8, R86, R40 ;  /* 0x000000560854723c */ /* 0x000fe20000001828 */
[----:B-1----:R-:W-:-:S07]  /*70a0*/  FFMA.FTZ R4, R150, c[0x0][0x2d0], -R7 ;  /* 0x0000b40096047a23 */ /* 0x002fce0000010807 */
[C---:B------:R-:W-:Y:S01]  /*70b0*/  HMMA.16816.F32 R64, R8.reuse, R66, R36 ;  /* 0x000000420840723c */ /* 0x040fe20000001824 */
[----:B------:R1:W3:Y:S07]  /*70c0*/  MUFU.EX2 R48, R4 ;  /* 0x0000000400307308 */ /* 0x0002ee0000000800 */
[----:B------:R-:W-:Y:S01]  /*70d0*/  HMMA.16816.F32 R88, R8, R62, R32 ;  /* 0x0000003e0858723c */ /* 0x000fe20000001820 */
[----:B------:R-:W-:Y:S01]  /*70e0*/  LDSM.16.MT88.4 R60, [R209+0x2100] ;  /* 0x00210000d13c783b */ /* 0x000fe20000004200 */
[----:B-1----:R-:W-:Y:S01]  /*70f0*/  FFMA.FTZ R4, R151, c[0x0][0x2d0], -R7 ;  /* 0x0000b40097047a23 */ /* 0x002fe20000010807 */
[----:B---3--:R-:W-:-:S05]  /*7100*/  MOV R18, R48 ;  /* 0x0000003000127202 */ /* 0x008fca0000000f00 */
[----:B------:R-:W-:Y:S01]  /*7110*/  HMMA.16816.F32 R148, R8, R56, R12 ;  /* 0x000000380894723c */ /* 0x000fe2000000180c */
[----:B------:R-:W-:Y:S01]  /*7120*/  LDSM.16.MT88.4 R48, [R212+0x1900] ;  /* 0x00190000d430783b */ /* 0x000fe20000004200 */
[----:B------:R1:W-:Y:S02]  /*7130*/  MUFU.EX2 R249, R4 ;  /* 0x0000000400f97308 */ /* 0x0003e40000000800 */
[----:B-1----:R-:W-:-:S06]  /*7140*/  FFMA.FTZ R4, R156, c[0x0][0x2d0], -R7 ;  /* 0x0000b4009c047a23 */ /* 0x002fcc0000010807 */
[----:B------:R1:W-:Y:S02]  /*7150*/  MUFU.EX2 R246, R4 ;  /* 0x0000000400f67308 */ /* 0x0003e40000000800 */
[----:B-1----:R-:W-:-:S06]  /*7160*/  FFMA.FTZ R4, R144, c[0x0][0x2d0], -R6 ;  /* 0x0000b40090047a23 */ /* 0x002fcc0000010806 */
[----:B------:R1:W-:Y:S02]  /*7170*/  MUFU.EX2 R245, R4 ;  /* 0x0000000400f57308 */ /* 0x0003e40000000800 */
[----:B-1----:R-:W-:-:S06]  /*7180*/  FFMA.FTZ R4, R146, c[0x0][0x2d0], -R6 ;  /* 0x0000b40092047a23 */ /* 0x002fcc0000010806 */
[----:B------:R1:W3:Y:S02]  /*7190*/  MUFU.EX2 R244, R4 ;  /* 0x0000000400f47308 */ /* 0x0002e40000000800 */
[----:B-1----:R-:W-:-:S06]  /*71a0*/  FFMA.FTZ R4, R145, c[0x0][0x2d0], -R6 ;  /* 0x0000b40091047a23 */ /* 0x002fcc0000010806 */
[----:B------:R1:W-:Y:S02]  /*71b0*/  MUFU.EX2 R241, R4 ;  /* 0x0000000400f17308 */ /* 0x0003e40000000800 */
[----:B-1----:R-:W-:Y:S02]  /*71c0*/  FFMA.FTZ R4, R147, c[0x0][0x2d0], -R6 ;  /* 0x0000b40093047a23 */ /* 0x002fe40000010806 */
[----:B------:R-:W1:Y:S04]  /*71d0*/  LDSM.16.MT88.4 R144, [R210+0x1900] ;  /* 0x00190000d290783b */ /* 0x000e680000004200 */
[----:B------:R4:W1:Y:S02]  /*71e0*/  MUFU.EX2 R243, R4 ;  /* 0x0000000400f37308 */ /* 0x0008640000000800 */
[----:B----4-:R-:W-:-:S06]  /*71f0*/  FFMA.FTZ R4, R158, c[0x0][0x2d0], -R7 ;  /* 0x0000b4009e047a23 */ /* 0x010fcc0000010807 */
[----:B------:R4:W1:Y:S02]  /*7200*/  MUFU.EX2 R242, R4 ;  /* 0x0000000400f27308 */ /* 0x0008640000000800 */
[----:B----4-:R-:W-:Y:S02]  /*7210*/  FFMA.FTZ R4, R157, c[0x0][0x2d0], -R7 ;  /* 0x0000b4009d047a23 */ /* 0x010fe40000010807 */
[----:B------:R-:W-:Y:S01]  /*7220*/  HMMA.16816.F32 R156, R8, R58, R20 ;  /* 0x0000003a089c723c */ /* 0x000fe20000001814 */
[----:B------:R-:W4:Y:S03]  /*7230*/  LDSM.16.MT88.4 R56, [R211+0x1900] ;  /* 0x00190000d338783b */ /* 0x000f260000004200 */
[----:B------:R2:W-:Y:S03]  /*7240*/  MUFU.EX2 R240, R4 ;  /* 0x0000000400f07308 */ /* 0x0005e60000000800 */
[----:B------:R-:W-:-:S02]  /*7250*/  F2FP.PACK_AB R8, R73, R81 ;  /* 0x000000514908723e */ /* 0x000fc400000000ff */
[----:B---3--:R-:W-:Y:S02]  /*7260*/  F2FP.PACK_AB R9, R244, R245 ;  /* 0x000000f5f409723e */ /* 0x008fe400000000ff */
[----:B------:R-:W-:Y:S02]  /*7270*/  F2FP.PACK_AB R10, R249, R18 ;  /* 0x00000012f90a723e */ /* 0x000fe400000000ff */
[----:B-1----:R-:W-:Y:S01]  /*7280*/  F2FP.PACK_AB R11, R243, R241 ;  /* 0x000000f1f30b723e */ /* 0x002fe200000000ff */
[----:B--2---:R-:W-:-:S06]  /*7290*/  FFMA.FTZ R4, R184, c[0x0][0x2d0], -R7 ;  /* 0x0000b400b8047a23 */ /* 0x004fcc0000010807 */
[----:B------:R-:W-:Y:S01]  /*72a0*/  HMMA.16816.F32 R40, R8, R52, R104 ;  /* 0x000000340828723c */ /* 0x000fe20000001868 */
[----:B------:R-:W-:-:S06]  /*72b0*/  IMAD.MOV.U32 R184, RZ, RZ, R82 ;  /* 0x000000ffffb87224 */ /* 0x000fcc00078e0052 */
[----:B------:R-:W-:Y:S01]  /*72c0*/  MOV R104, R239 ;  /* 0x000000ef00687202 */ /* 0x000fe20000000f00 */
[C---:B------:R-:W-:Y:S01]  /*72d0*/  HMMA.16816.F32 R24, R8.reuse, R144, R112 ;  /* 0x000000900818723c */ /* 0x040fe20000001870 */
[----:B------:R1:W-:Y:S01]  /*72e0*/  MUFU.EX2 R239, R4 ;  /* 0x0000000400ef7308 */ /* 0x0003e20000000800 */
[----:B------:R-:W-:Y:S02]  /*72f0*/  IMAD.MOV.U32 R107, RZ, RZ, R29 ;  /* 0x000000ffff6b7224 */ /* 0x000fe400078e001d */
[----:B------:R-:W-:Y:S02]  /*7300*/  IMAD.MOV.U32 R106, RZ, RZ, R30 ;  /* 0x000000ffff6a7224 */ /* 0x000fe400078e001e */
[----:B------:R-:W-:Y:S01]  /*7310*/  IMAD.MOV.U32 R105, RZ, RZ, R31 ;  /* 0x000000ffff697224 */ /* 0x000fe200078e001f */
[----:B------:R-:W-:Y:S01]  /*7320*/  MOV R115, R18 ;  /* 0x0000001200737202 */ /* 0x000fe20000000f00 */
[----:B------:R-:W-:Y:S01]  /*7330*/  IMAD.MOV.U32 R112, RZ, RZ, R235 ;  /* 0x000000ffff707224 */ /* 0x000fe200078e00eb */
[----:B------:R-:W-:Y:S01]  /*7340*/  HMMA.16816.F32 R20, R8, R146, R96 ;  /* 0x000000920814723c */ /* 0x000fe20000001860 */
[----:B------:R-:W-:Y:S01]  /*7350*/  MOV R114, R83 ;  /* 0x0000005300727202 */ /* 0x000fe20000000f00 */
[----:B------:R-:W-:-:S05]  /*7360*/  IMAD.MOV.U32 R113, RZ, RZ, R80 ;  /* 0x000000ffff717224 */ /* 0x000fca00078e0050 */
[----:B------:R-:W-:Y:S01]  /*7370*/  IMAD.MOV.U32 R98, RZ, RZ, R234 ;  /* 0x000000ffff627224 */ /* 0x000fe200078e00ea */
[----:B------:R-:W-:Y:S01]  /*7380*/  MOV R96, R231 ;  /* 0x000000e700607202 */ /* 0x000fe20000000f00 */
[----:B-1----:R-:W-:Y:S01]  /*7390*/  FFMA.FTZ R4, R166, c[0x0][0x2d0], -R6 ;  /* 0x0000b400a6047a23 */ /* 0x002fe20000010806 */
[C---:B------:R-:W-:Y:S01]  /*73a0*/  HMMA.16816.F32 R36, R8.reuse, R54, R44 ;  /* 0x000000360824723c */ /* 0x040fe2000000182c */
[----:B------:R-:W-:Y:S01]  /*73b0*/  IMAD.MOV.U32 R166, RZ, RZ, R238 ;  /* 0x000000ffffa67224 */ /* 0x000fe200078e00ee */
[----:B------:R-:W-:Y:S01]  /*73c0*/  MOV R99, R81 ;  /* 0x0000005100637202 */ /* 0x000fe20000000f00 */
[----:B------:R1:W-:Y:S01]  /*73d0*/  MUFU.EX2 R238, R4 ;  /* 0x0000000400ee7308 */ /* 0x0003e20000000800 */
[----:B------:R-:W-:Y:S01]  /*73e0*/  IMAD.MOV.U32 R97, RZ, RZ, R232 ;  /* 0x000000ffff617224 */ /* 0x000fe200078e00e8 */
[----:B------:R-:W2:Y:S02]  /*73f0*/  LDSM.16.MT88.4 R80, [R212+0x2100] ;  /* 0x00210000d450783b */ /* 0x000ea40000004200 */
[----:B------:R-:W-:Y:S01]  /*7400*/  IMAD.MOV.U32 R47, RZ, RZ, R19 ;  /* 0x000000ffff2f7224 */ /* 0x000fe200078e0013 */
[C---:B------:R-:W-:Y:S01]  /*7410*/  HMMA.16816.F32 R28, R8.reuse, R50, R92 ;  /* 0x00000032081c723c */ /* 0x040fe2000000185c */
[----:B------:R-:W3:Y:S07]  /*7420*/  LDSM.16.MT88.4 R92, [R210+0x2100] ;  /* 0x00210000d25c783b */ /* 0x000eee0000004200 */
[----:B----4-:R-:W-:Y:S01]  /*7430*/  HMMA.16816.F32 R16, R8, R56, R116 ;  /* 0x000000380810723c */ /* 0x010fe20000001874 */
[----:B-1----:R-:W-:-:S02]  /*7440*/  FFMA.FTZ R4, R167, c[0x0][0x2d0], -R6 ;  /* 0x0000b400a7047a23 */ /* 0x002fc40000010806 */
[----:B------:R-:W-:Y:S02]  /*7450*/  IMAD.MOV.U32 R167, RZ, RZ, R237 ;  /* 0x000000ffffa77224 */ /* 0x000fe400078e00ed */
[----:B------:R1:W4:Y:S02]  /*7460*/  MUFU.EX2 R237, R4 ;  /* 0x0000000400ed7308 */ /* 0x0003240000000800 */
[----:B------:R-:W-:Y:S01]  /*7470*/  MOV R118, R204 ;  /* 0x000000cc00767202 */ /* 0x000fe20000000f00 */
[----:B------:R-:W-:Y:S01]  /*7480*/  HMMA.16816.F32 R12, R8, R58, R100 ;  /* 0x0000003a080c723c */ /* 0x000fe20000001864 */
[----:B------:R-:W2:Y:S01]  /*7490*/  LDSM.16.MT88.4 R100, [R211+0x2100] ;  /* 0x00210000d364783b */ /* 0x000ea20000004200 */
[----:B------:R-:W-:Y:S01]  /*74a0*/  IMAD.MOV.U32 R116, RZ, RZ, R5 ;  /* 0x000000ffff747224 */ /* 0x000fe200078e0005 */
[----:B------:R-:W-:Y:S01]  /*74b0*/  MOV R117, R75 ;  /* 0x0000004b00757202 */ /* 0x000fe20000000f00 */
[----:B------:R-:W-:Y:S02]  /*74c0*/  IMAD.MOV.U32 R5, RZ, RZ, R198 ;  /* 0x000000ffff057224 */ /* 0x000fe400078e00c6 */
[----:B------:R-:W-:-:S02]  /*74d0*/  IMAD.MOV.U32 R119, RZ, RZ, R199 ;  /* 0x000000ffff777224 */ /* 0x000fc400078e00c7 */
[----:B------:R-:W-:Y:S01]  /*74e0*/  HMMA.16816.F32 R32, R8, R48, R108 ;  /* 0x000000300820723c */ /* 0x000fe2000000186c */
[----:B-1----:R-:W-:-:S06]  /*74f0*/  FFMA.FTZ R4, R171, c[0x0][0x2d0], -R6 ;  /* 0x0000b400ab047a23 */ /* 0x002fcc0000010806 */
[----:B------:R-:W-:Y:S01]  /*7500*/  F2FP.PACK_AB R8, R242, R246 ;  /* 0x000000f6f208723e */ /* 0x000fe200000000ff */
[----:B------:R-:W-:Y:S01]  /*7510*/  IMAD.MOV.U32 R171, RZ, RZ, R236 ;  /* 0x000000ffffab7224 */ /* 0x000fe200078e00ec */
[----:B----4-:R-:W-:Y:S01]  /*7520*/  F2FP.PACK_AB R9, R237, R238 ;  /* 0x000000eeed09723e */ /* 0x010fe200000000ff */
[----:B------:R1:W-:Y:S01]  /*7530*/  MUFU.EX2 R236, R4 ;  /* 0x0000000400ec7308 */ /* 0x0003e20000000800 */
[----:B------:R-:W-:Y:S01]  /*7540*/  F2FP.PACK_AB R10, R239, R240 ;  /* 0x000000f0ef0a723e */ /* 0x000fe200000000ff */
[----:B-1----:R-:W-:-:S06]  /*7550*/  FFMA.FTZ R4, R172, c[0x0][0x2d0], -R6 ;  /* 0x0000b400ac047a23 */ /* 0x002fcc0000010806 */
[----:B------:R1:W4:Y:S02]  /*7560*/  MUFU.EX2 R235, R4 ;  /* 0x0000000400eb7308 */ /* 0x0003240000000800 */
[----:B-1----:R-:W-:Y:S01]  /*7570*/  FFMA.FTZ R4, R161, c[0x0][0x2d0], -R2 ;  /* 0x0000b400a1047a23 */ /* 0x002fe20000010802 */
[----:B----4-:R-:W-:Y:S01]  /*7580*/  F2FP.PACK_AB R11, R235, R236 ;  /* 0x000000eceb0b723e */ /* 0x010fe200000000ff */
[----:B------:R-:W-:-:S04]  /*7590*/  IMAD.MOV.U32 R161, RZ, RZ, R205 ;  /* 0x000000ffffa17224 */ /* 0x000fc800078e00cd */
[----:B------:R1:W-:Y:S02]  /*75a0*/  MUFU.EX2 R234, R4 ;  /* 0x0000000400ea7308 */ /* 0x0003e40000000800 */
[C---:B------:R-:W-:Y:S08]  /*75b0*/  HMMA.16816.F32 R40, R8.reuse, R60, R40 ;  /* 0x0000003c0828723c */ /* 0x040ff00000001828 */
[----:B------:R-:W-:Y:S01]  /*75c0*/  HMMA.16816.F32 R36, R8, R62, R36 ;  /* 0x0000003e0824723c */ /* 0x000fe20000001824 */
[----:B-1----:R-:W-:-:S02]  /*75d0*/  FFMA.FTZ R4, R162, c[0x0][0x2d0], -R2 ;  /* 0x0000b400a2047a23 */ /* 0x002fc40000010802 */
[----:B------:R-:W-:Y:S02]  /*75e0*/  IMAD.MOV.U32 R162, RZ, RZ, R207 ;  /* 0x000000ffffa27224 */ /* 0x000fe400078e00cf */
[----:B------:R1:W4:Y:S03]  /*75f0*/  MUFU.EX2 R232, R4 ;  /* 0x0000000400e87308 */ /* 0x0003260000000800 */
[C---:B--2---:R-:W-:Y:S08]  /*7600*/  HMMA.16816.F32 R32, R8.reuse, R80, R32 ;  /* 0x000000500820723c */ /* 0x044ff00000001820 */
[----:B------:R-:W-:Y:S01]  /*7610*/  HMMA.16816.F32 R28, R8, R82, R28 ;  /* 0x00000052081c723c */ /* 0x000fe2000000181c */
[----:B-1----:R-:W-:-:S07]  /*7620*/  FFMA.FTZ R4, R164, c[0x0][0x2d0], -R2 ;  /* 0x0000b400a4047a23 */ /* 0x002fce0000010802 */
[C---:B---3--:R-:W-:Y:S01]  /*7630*/  HMMA.16816.F32 R24, R8.reuse, R92, R24 ;  /* 0x0000005c0818723c */ /* 0x048fe20000001818 */
[----:B------:R-:W-:Y:S02]  /*7640*/  IMAD.MOV.U32 R164, RZ, RZ, R230 ;  /* 0x000000ffffa47224 */ /* 0x000fe400078e00e6 */
[----:B------:R1:W-:Y:S05]  /*7650*/  MUFU.EX2 R230, R4 ;  /* 0x0000000400e67308 */ /* 0x0003ea0000000800 */
[C---:B------:R-:W-:Y:S08]  /*7660*/  HMMA.16816.F32 R20, R8.reuse, R94, R20 ;  /* 0x0000005e0814723c */ /* 0x040ff00000001814 */
[----:B------:R-:W-:Y:S01]  /*7670*/  HMMA.16816.F32 R16, R8, R100, R16 ;  /* 0x000000640810723c */ /* 0x000fe20000001810 */
[----:B-1----:R-:W-:-:S02]  /*7680*/  FFMA.FTZ R4, R165, c[0x0][0x2d0], -R2 ;  /* 0x0000b400a5047a23 */ /* 0x002fc40000010802 */
[----:B------:R-:W-:Y:S02]  /*7690*/  IMAD.MOV.U32 R165, RZ, RZ, R206 ;  /* 0x000000ffffa57224 */ /* 0x000fe400078e00ce */
[----:B------:R1:W2:Y:S03]  /*76a0*/  MUFU.EX2 R231, R4 ;  /* 0x0000000400e77308 */ /* 0x0002a60000000800 */
[----:B------:R-:W-:Y:S07]  /*76b0*/  HMMA.16816.F32 R12, R8, R102, R12 ;  /* 0x00000066080c723c */ /* 0x000fee000000180c */
[----:B----4-:R-:W-:Y:S01]  /*76c0*/  F2FP.PACK_AB R8, R232, R234 ;  /* 0x000000eae808723e */ /* 0x010fe200000000ff */
[----:B-1----:R-:W-:Y:S01]  /*76d0*/  FFMA.FTZ R4, R152, c[0x0][0x2d0], -R0 ;  /* 0x0000b40098047a23 */ /* 0x002fe20000010800 */
[----:B--2---:R-:W-:Y:S01]  /*76e0*/  F2FP.PACK_AB R10, R231, R230 ;  /* 0x000000e6e70a723e */ /* 0x004fe200000000ff */
[----:B------:R-:W-:-:S02]  /*76f0*/  IMAD.MOV.U32 R152, RZ, RZ, R184 ;  /* 0x000000ffff987224 */ /* 0x000fc400078e00b8 */
[----:B------:R1:W-:Y:S02]  /*7700*/  MUFU.EX2 R206, R4 ;  /* 0x0000000400ce7308 */ /* 0x0003e40000000800 */
[----:B-1----:R-:W-:Y:S01]  /*7710*/  FFMA.FTZ R4, R153, c[0x0][0x2d0], -R0 ;  /* 0x0000b40099047a23 */ /* 0x002fe20000010800 */
[----:B------:R-:W-:-:S05]  /*7720*/  MOV R153, R47 ;  /* 0x0000002f00997202 */ /* 0x000fca0000000f00 */
[----:B------:R1:W2:Y:S02]  /*7730*/  MUFU.EX2 R207, R4 ;  /* 0x0000000400cf7308 */ /* 0x0002a40000000800 */
[----:B-1----:R-:W-:Y:S01]  /*7740*/  FFMA.FTZ R4, R154, c[0x0][0x2d0], -R0 ;  /* 0x0000b4009a047a23 */ /* 0x002fe20000010800 */
[----:B------:R-:W-:Y:S02]  /*7750*/  MOV R154, R191 ;  /* 0x000000bf009a7202 */ /* 0x000fe40000000f00 */
[----:B--2---:R-:W-:-:S03]  /*7760*/  F2FP.PACK_AB R9, R207, R206 ;  /* 0x000000cecf09723e */ /* 0x004fc600000000ff */
[----:B------:R1:W-:Y:S02]  /*7770*/  MUFU.EX2 R205, R4 ;  /* 0x0000000400cd7308 */ /* 0x0003e40000000800 */
[----:B-1----:R-:W-:Y:S02]  /*7780*/  FFMA.FTZ R4, R155, c[0x0][0x2d0], -R0 ;  /* 0x0000b4009b047a23 */ /* 0x002fe40000010800 */
[----:B------:R-:W-:-:S04]  /*7790*/  IMAD.MOV.U32 R155, RZ, RZ, R190 ;  /* 0x000000ffff9b7224 */ /* 0x000fc800078e00be */
[----:B------:R1:W2:Y:S02]  /*77a0*/  MUFU.EX2 R204, R4 ;  /* 0x0000000400cc7308 */ /* 0x0002a40000000800 */
[----:B-1----:R-:W-:Y:S01]  /*77b0*/  FFMA.FTZ R4, R227, c[0x0][0x2d0], -R7 ;  /* 0x0000b400e3047a23 */ /* 0x002fe20000010807 */
[----:B--2---:R-:W-:-:S05]  /*77c0*/  F2FP.PACK_AB R11, R204, R205 ;  /* 0x000000cdcc0b723e */ /* 0x004fca00000000ff */
[----:B------:R1:W-:Y:S02]  /*77d0*/  MUFU.EX2 R190, R4 ;  /* 0x0000000400be7308 */ /* 0x0003e40000000800 */
[C---:B------:R-:W-:Y:S08]  /*77e0*/  HMMA.16816.F32 R44, R8.reuse, R122, R84 ;  /* 0x0000007a082c723c */ /* 0x040ff00000001854 */
[----:B------:R-:W-:Y:S01]  /*77f0*/  HMMA.16816.F32 R140, R8, R132, R140 ;  /* 0x00000084088c723c */ /* 0x000fe2000000188c */
[----:B-1----:R-:W-:Y:S01]  /*7800*/  FFMA.FTZ R4, R203, c[0x0][0x2d0], -R7 ;  /* 0x0000b400cb047a23 */ /* 0x002fe20000010807 */
[----:B------:R-:W-:-:S03]  /*7810*/  MOV R203, R73 ;  /* 0x0000004900cb7202 */ /* 0x000fc60000000f00 */
[----:B------:R1:W-:Y:S03]  /*7820*/  MUFU.EX2 R198, R4 ;  /* 0x0000000400c67308 */ /* 0x0003e60000000800 */
[C---:B------:R-:W-:Y:S07]  /*7830*/  HMMA.16816.F32 R84, R8.reuse, R136, R148 ;  /* 0x000000880854723c */ /* 0x040fee0000001894 */
[----:B------:R-:W-:Y:S01]  /*7840*/  IMAD.MOV.U32 R150, RZ, RZ, R167 ;  /* 0x000000ffff967224 */ /* 0x000fe200078e00a7 */
[----:B------:R-:W-:Y:S01]  /*7850*/  HMMA.16816.F32 R124, R8, R128, R124 ;  /* 0x00000080087c723c */ /* 0x000fe2000000187c */
[----:B------:R-:W-:Y:S01]  /*7860*/  MOV R151, R166 ;  /* 0x000000a600977202 */ /* 0x000fe20000000f00 */
[----:B-1----:R-:W-:-:S06]  /*7870*/  FFMA.FTZ R4, R202, c[0x0][0x2d0], -R7 ;  /* 0x0000b400ca047a23 */ /* 0x002fcc0000010807 */
[C---:B------:R-:W-:Y:S01]  /*7880*/  HMMA.16816.F32 R64, R8.reuse, R130, R64 ;  /* 0x000000820840723c */ /* 0x040fe20000001840 */
[----:B------:R-:W-:Y:S01]  /*7890*/  FFMA.FTZ R7, R201, c[0x0][0x2d0], -R7 ;  /* 0x0000b400c9077a23 */ /* 0x000fe20000010807 */
[----:B------:R-:W-:Y:S01]  /*78a0*/  LDSM.16.MT88.4 R128, [R212+0x2900] ;  /* 0x00290000d480783b */ /* 0x000fe20000004200 */
[----:B------:R1:W-:Y:S01]  /*78b0*/  MUFU.EX2 R199, R4 ;  /* 0x0000000400c77308 */ /* 0x0003e20000000800 */
[----:B------:R-:W-:Y:S02]  /*78c0*/  IMAD.MOV.U32 R202, RZ, RZ, R68 ;  /* 0x000000ffffca7224 */ /* 0x000fe400078e0044 */
[----:B------:R-:W-:Y:S02]  /*78d0*/  IMAD.MOV.U32 R201, RZ, RZ, R69 ;  /* 0x000000ffffc97224 */ /* 0x000fe400078e0045 */
[C---:B------:R-:W-:Y:S03]  /*78e0*/  HMMA.16816.F32 R88, R8.reuse, R134, R88 ;  /* 0x000000860858723c */ /* 0x040fe60000001858 */
[----:B------:R-:W2:Y:S04]  /*78f0*/  MUFU.EX2 R191, R7 ;  /* 0x0000000700bf7308 */ /* 0x000ea80000000800 */
[----:B------:R-:W-:Y:S01]  /*7900*/  IMAD.MOV.U32 R135, RZ, RZ, R74 ;  /* 0x000000ffff877224 */ /* 0x000fe200078e004a */
[----:B------:R-:W-:Y:S01]  /*7910*/  HMMA.16816.F32 R108, R8, R120, R76 ;  /* 0x00000078086c723c */ /* 0x000fe2000000184c */
[----:B------:R-:W-:Y:S01]  /*7920*/  LDSM.16.MT88.4 R76, [R210+0x2900] ;  /* 0x00290000d24c783b */ /* 0x000fe20000004200 */
[----:B------:R-:W-:-:S02]  /*7930*/  IMAD.MOV.U32 R134, RZ, RZ, R107 ;  /* 0x000000ffff867224 */ /* 0x000fc400078e006b */
[----:B-1----:R-:W-:Y:S02]  /*7940*/  FFMA.FTZ R4, R192, c[0x0][0x2d0], -R6 ;  /* 0x0000b400c0047a23 */ /* 0x002fe40000010806 */
[----:B------:R-:W-:Y:S02]  /*7950*/  IMAD.MOV.U32 R192, RZ, RZ, R105 ;  /* 0x000000ffffc07224 */ /* 0x000fe400078e0069 */
[----:B------:R1:W-:Y:S01]  /*7960*/  MUFU.EX2 R184, R4 ;  /* 0x0000000400b87308 */ /* 0x0003e20000000800 */
[----:B------:R-:W-:Y:S01]  /*7970*/  HMMA.16816.F32 R156, R8, R138, R156 ;  /* 0x0000008a089c723c */ /* 0x000fe2000000189c */
[----:B------:R-:W-:Y:S01]  /*7980*/  IMAD.MOV.U32 R136, RZ, RZ, R192 ;  /* 0x000000ffff887224 */ /* 0x000fe200078e00c0 */
[----:B--2---:R-:W-:Y:S02]  /*7990*/  F2FP.PACK_AB R166, R191, R199 ;  /* 0x000000c7bfa6723e */ /* 0x004fe400000000ff */
[----:B------:R-:W-:-:S04]  /*79a0*/  MOV R7, R106 ;  /* 0x0000006a00077202 */ /* 0x000fc80000000f00 */
[----:B------:R-:W-:Y:S01]  /*79b0*/  MOV R137, R7 ;  /* 0x0000000700897202 */ /* 0x000fe20000000f00 */
[----:B-1----:R-:W-:-:S04]  /*79c0*/  FFMA.FTZ R4, R187, c[0x0][0x2d0], -R6 ;  /* 0x0000b400bb047a23 */ /* 0x002fc80000010806 */
[----:B------:R1:W-:Y:S02]  /*79d0*/  MUFU.EX2 R187, R4 ;  /* 0x0000000400bb7308 */ /* 0x0003e40000000800 */
[--C-:B-1----:R-:W-:Y:S02]  /*79e0*/  FFMA.FTZ R4, R186, c[0x0][0x2d0], -R6.reuse ;  /* 0x0000b400ba047a23 */ /* 0x102fe40000010806 */
[----:B------:R-:W-:-:S04]  /*79f0*/  FFMA.FTZ R6, R185, c[0x0][0x2d0], -R6 ;  /* 0x0000b400b9067a23 */ /* 0x000fc80000010806 */
[----:B------:R1:W-:Y:S01]  /*7a00*/  MUFU.EX2 R186, R4 ;  /* 0x0000000400ba7308 */ /* 0x0003e20000000800 */
[----:B------:R-:W-:-:S07]  /*7a10*/  IMAD.MOV.U32 R185, RZ, RZ, R104 ;  /* 0x000000ffffb97224 */ /* 0x000fce00078e0068 */
[----:B------:R-:W2:Y:S01]  /*7a20*/  MUFU.EX2 R172, R6 ;  /* 0x0000000600ac7308 */ /* 0x000ea20000000800 */
[----:B-1----:R-:W-:Y:S01]  /*7a30*/  FFMA.FTZ R4, R179, c[0x0][0x2d0], -R2 ;  /* 0x0000b400b3047a23 */ /* 0x002fe20000010802 */
[----:B------:R-:W-:Y:S01]  /*7a40*/  MOV R179, R151 ;  /* 0x0000009700b37202 */ /* 0x000fe20000000f00 */
[----:B------:R-:W-:-:S05]  /*7a50*/  IMAD.MOV.U32 R151, RZ, RZ, R202 ;  /* 0x000000ffff977224 */ /* 0x000fca00078e00ca */
[----:B------:R1:W-:Y:S01]  /*7a60*/  MUFU.EX2 R75, R4 ;  /* 0x00000004004b7308 */ /* 0x0003e20000000800 */
[----:B--2---:R-:W-:Y:S01]  /*7a70*/  F2FP.PACK_AB R167, R172, R186 ;  /* 0x000000baaca7723e */ /* 0x004fe200000000ff */
[----:B------:R-:W-:Y:S02]  /*7a80*/  IMAD.MOV.U32 R6, RZ, RZ, R185 ;  /* 0x000000ffff067224 */ /* 0x000fe400078e00b9 */
[----:B-1----:R-:W-:Y:S02]  /*7a90*/  FFMA.FTZ R4, R178, c[0x0][0x2d0], -R2 ;  /* 0x0000b400b2047a23 */ /* 0x002fe40000010802 */
[----:B------:R-:W-:Y:S01]  /*7aa0*/  IMAD.MOV.U32 R178, RZ, RZ, R155 ;  /* 0x000000ffffb27224 */ /* 0x000fe200078e009b */
[----:B------:R-:W-:Y:S01]  /*7ab0*/  MOV R155, R154 ;  /* 0x0000009a009b7202 */ /* 0x000fe20000000f00 */
[----:B------:R-:W-:Y:S02]  /*7ac0*/  IMAD.MOV.U32 R154, RZ, RZ, R165 ;  /* 0x000000ffff9a7224 */ /* 0x000fe400078e00a5 */
[----:B------:R-:W-:Y:S01]  /*7ad0*/  IMAD.MOV.U32 R165, RZ, RZ, R164 ;  /* 0x000000ffffa57224 */ /* 0x000fe200078e00a4 */
[----:B------:R-:W-:Y:S01]  /*7ae0*/  MOV R164, R96 ;  /* 0x0000006000a47202 */ /* 0x000fe20000000f00 */
[----:B------:R-:W-:-:S02]  /*7af0*/  IMAD.MOV.U32 R96, RZ, RZ, R97 ;  /* 0x000000ffff607224 */ /* 0x000fc400078e0061 */
[----:B------:R-:W-:Y:S01]  /*7b00*/  IMAD.MOV.U32 R97, RZ, RZ, R98 ;  /* 0x000000ffff617224 */ /* 0x000fe200078e0062 */
[----:B------:R-:W-:Y:S01]  /*7b10*/  MOV R98, R99 ;  /* 0x0000006300627202 */ /* 0x000fe20000000f00 */
        /* <DEDUP_REMOVED lines=11> */
[----:B------:R1:W-:Y:S01]  /*7bd0*/  MUFU.EX2 R171, R4 ;  /* 0x0000000400ab7308 */ /* 0x0003e20000000800 */
[----:B------:R-:W-:Y:S01]  /*7be0*/  IMAD.MOV.U32 R149, RZ, RZ, R115 ;  /* 0x000000ffff957224 */ /* 0x000fe200078e0073 */
[----:B------:R-:W-:Y:S01]  /*7bf0*/  MOV R192, R133 ;  /* 0x0000008500c07202 */ /* 0x000fe20000000f00 */
[----:B------:R-:W2:Y:S01]  /*7c00*/  LDSM.16.MT88.4 R112, [R209+0x2900] ;  /* 0x00290000d170783b */ /* 0x000ea20000004200 */
[----:B------:R-:W-:-:S02]  /*7c10*/  IMAD.MOV.U32 R123, RZ, RZ, R97 ;  /* 0x000000ffff7b7224 */ /* 0x000fc400078e0061 */
[----:B------:R-:W-:Y:S02]  /*7c20*/  IMAD.MOV.U32 R122, RZ, RZ, R98 ;  /* 0x000000ffff7a7224 */ /* 0x000fe400078e0062 */
[----:B------:R-:W3:Y:S01]  /*7c30*/  LDSM.16.MT88.4 R96, [R211+0x2900] ;  /* 0x00290000d360783b */ /* 0x000ee20000004200 */
[----:B------:R-:W-:Y:S01]  /*7c40*/  IMAD.MOV.U32 R121, RZ, RZ, R164 ;  /* 0x000000ffff797224 */ /* 0x000fe200078e00a4 */
[----:B------:R-:W-:Y:S01]  /*7c50*/  F2FP.PACK_AB R164, R198, R190 ;  /* 0x000000bec6a4723e */ /* 0x000fe200000000ff */
[----:B------:R-:W-:Y:S01]  /*7c60*/  IMAD.MOV.U32 R185, RZ, RZ, R132 ;  /* 0x000000ffffb97224 */ /* 0x000fe200078e0084 */
[----:B------:R-:W-:Y:S01]  /*7c70*/  MOV R132, R154 ;  /* 0x0000009a00847202 */ /* 0x000fe20000000f00 */
[----:B------:R-:W-:Y:S01]  /*7c80*/  IMAD.MOV.U32 R133, RZ, RZ, R153 ;  /* 0x000000ffff857224 */ /* 0x000fe200078e0099 */
[----:B------:R-:W-:Y:S01]  /*7c90*/  MOV R154, R116 ;  /* 0x00000074009a7202 */ /* 0x000fe20000000f00 */
[----:B------:R-:W-:Y:S02]  /*7ca0*/  IMAD.MOV.U32 R153, RZ, RZ, R117 ;  /* 0x000000ffff997224 */ /* 0x000fe400078e0075 */
[----:B-1----:R-:W-:Y:S01]  /*7cb0*/  FFMA.FTZ R4, R177, c[0x0][0x2d0], -R2 ;  /* 0x0000b400b1047a23 */ /* 0x002fe20000010802 */
[----:B------:R-:W-:Y:S01]  /*7cc0*/  MOV R177, R155 ;  /* 0x0000009b00b17202 */ /* 0x000fe20000000f00 */
[----:B------:R-:W-:Y:S01]  /*7cd0*/  IMAD.MOV.U32 R155, RZ, RZ, R165 ;  /* 0x000000ffff9b7224 */ /* 0x000fe200078e00a5 */
[----:B------:R-:W-:Y:S01]  /*7ce0*/  F2FP.PACK_AB R165, R187, R184 ;  /* 0x000000b8bba5723e */ /* 0x000fe200000000ff */
[----:B------:R1:W-:Y:S01]  /*7cf0*/  MUFU.EX2 R73, R4 ;  /* 0x0000000400497308 */ /* 0x0003e20000000800 */
[----:B------:R-:W-:Y:S01]  /*7d00*/  IMAD.MOV.U32 R202, RZ, RZ, R122 ;  /* 0x000000ffffca7224 */ /* 0x000fe200078e007a */
[----:B------:R-:W-:Y:S01]  /*7d10*/  MOV R9, R133 ;  /* 0x0000008500097202 */ /* 0x000fe20000000f00 */
[----:B------:R-:W-:-:S02]  /*7d20*/  IMAD.MOV.U32 R11, RZ, RZ, R154 ;  /* 0x000000ffff0b7224 */ /* 0x000fc400078e009a */
[----:B-1----:R-:W-:-:S04]  /*7d30*/  FFMA.FTZ R4, R180, c[0x0][0x2d0], -R2 ;  /* 0x0000b400b4047a23 */ /* 0x002fc80000010802 */
[----:B------:R1:W4:Y:S01]  /*7d40*/  MUFU.EX2 R74, R4 ;  /* 0x00000004004a7308 */ /* 0x0003220000000800 */
[----:B--2---:R-:W-:Y:S07]  /*7d50*/  HMMA.16816.F32 R104, R164, R112, R40 ;  /* 0x00000070a468723c */ /* 0x004fee0000001828 */
[----:B------:R-:W-:Y:S01]  /*7d60*/  MOV R42, R148 ;  /* 0x00000094002a7202 */ /* 0x000fe20000000f00 */
[----:B------:R-:W-:Y:S02]  /*7d70*/  IMAD.MOV.U32 R148, RZ, RZ, R134 ;  /* 0x000000ffff947224 */ /* 0x000fe400078e0086 */
[----:B------:R-:W-:-:S02]  /*7d80*/  IMAD.MOV.U32 R134, RZ, RZ, R121 ;  /* 0x000000ffff867224 */ /* 0x000fc400078e0079 */
[----:B------:R-:W-:Y:S01]  /*7d90*/  IMAD.MOV.U32 R43, RZ, RZ, R150 ;  /* 0x000000ffff2b7224 */ /* 0x000fe200078e0096 */
[----:B------:R-:W-:Y:S01]  /*7da0*/  MOV R150, R201 ;  /* 0x000000c900967202 */ /* 0x000fe20000000f00 */
[----:B-1----:R-:W-:Y:S01]  /*7db0*/  FFMA.FTZ R4, R173, c[0x0][0x2d0], -R0 ;  /* 0x0000b400ad047a23 */ /* 0x002fe20000010800 */
[----:B------:R-:W-:Y:S01]  /*7dc0*/  MOV R173, R136 ;  /* 0x0000008800ad7202 */ /* 0x000fe20000000f00 */
[----:B------:R-:W-:Y:S02]  /*7dd0*/  IMAD.MOV.U32 R201, RZ, RZ, R123 ;  /* 0x000000ffffc97224 */ /* 0x000fe400078e007b */
[----:B------:R1:W-:Y:S01]  /*7de0*/  MUFU.EX2 R68, R4 ;  /* 0x0000000400447308 */ /* 0x0003e20000000800 */
[----:B------:R-:W-:Y:S01]  /*7df0*/  HMMA.16816.F32 R120, R164, R128, R32 ;  /* 0x00000080a478723c */ /* 0x000fe20000001820 */
[----:B------:R-:W-:-:S06]  /*7e00*/  IMAD.MOV.U32 R180, RZ, RZ, R148 ;  /* 0x000000ffffb47224 */ /* 0x000fcc00078e0094 */
[----:B------:R-:W-:Y:S01]  /*7e10*/  IMAD.MOV.U32 R33, RZ, RZ, R6 ;  /* 0x000000ffff217224 */ /* 0x000fe200078e0006 */
[----:B----4-:R-:W-:Y:S01]  /*7e20*/  F2FP.PACK_AB R6, R74, R73 ;  /* 0x000000494a06723e */ /* 0x010fe200000000ff */
[----:B------:R-:W-:Y:S01]  /*7e30*/  IMAD.MOV.U32 R34, RZ, RZ, R179 ;  /* 0x000000ffff227224 */ /* 0x000fe200078e00b3 */
[----:B------:R-:W-:Y:S01]  /*7e40*/  MOV R179, R153 ;  /* 0x0000009900b37202 */ /* 0x000fe20000000f00 */
[----:B------:R-:W-:Y:S02]  /*7e50*/  IMAD.MOV.U32 R32, RZ, RZ, R137 ;  /* 0x000000ffff207224 */ /* 0x000fe400078e0089 */
[----:B------:R-:W-:Y:S01]  /*7e60*/  HMMA.16816.F32 R136, R164, R76, R24 ;  /* 0x0000004ca488723c */ /* 0x000fe20000001818 */
[----:B-1----:R-:W-:Y:S02]  /*7e70*/  FFMA.FTZ R4, R174, c[0x0][0x2d0], -R0 ;  /* 0x0000b400ae047a23 */ /* 0x002fe40000010800 */
[----:B------:R-:W-:Y:S02]  /*7e80*/  IMAD.MOV.U32 R174, RZ, RZ, R149 ;  /* 0x000000ffffae7224 */ /* 0x000fe400078e0095 */
[----:B------:R1:W2:Y:S01]  /*7e90*/  MUFU.EX2 R69, R4 ;  /* 0x0000000400457308 */ /* 0x0002a20000000800 */
[----:B------:R-:W-:-:S02]  /*7ea0*/  IMAD.MOV.U32 R149, RZ, RZ, R135 ;  /* 0x000000ffff957224 */ /* 0x000fc400078e0087 */
[----:B------:R-:W-:Y:S02]  /*7eb0*/  IMAD.MOV.U32 R135, RZ, RZ, R155 ;  /* 0x000000ffff877224 */ /* 0x000fe400078e009b */
[----:B------:R-:W-:Y:S01]  /*7ec0*/  IMAD.MOV.U32 R155, RZ, RZ, R152 ;  /* 0x000000ffff9b7224 */ /* 0x000fe200078e0098 */
[----:B------:R-:W-:Y:S01]  /*7ed0*/  MOV R152, R119 ;  /* 0x0000007700987202 */ /* 0x000fe20000000f00 */
[----:B------:R-:W-:Y:S01]  /*7ee0*/  IMAD.MOV.U32 R8, RZ, RZ, R135 ;  /* 0x000000ffff087224 */ /* 0x000fe200078e0087 */
[----:B------:R-:W-:Y:S01]  /*7ef0*/  MOV R35, R149 ;  /* 0x0000009500237202 */ /* 0x000fe20000000f00 */
[----:B------:R-:W-:Y:S02]  /*7f00*/  IMAD.MOV.U32 R10, RZ, RZ, R155 ;  /* 0x000000ffff0a7224 */ /* 0x000fe400078e009b */
[----:B-1----:R-:W-:Y:S02]  /*7f10*/  FFMA.FTZ R4, R175, c[0x0][0x2d0], -R0 ;  /* 0x0000b400af047a23 */ /* 0x002fe40000010800 */
[----:B------:R-:W-:-:S02]  /*7f20*/  IMAD.MOV.U32 R175, RZ, RZ, R118 ;  /* 0x000000ffffaf7224 */ /* 0x000fc400078e0076 */
[----:B------:R1:W-:Y:S01]  /*7f30*/  MUFU.EX2 R41, R4 ;  /* 0x0000000400297308 */ /* 0x0003e20000000800 */
[----:B------:R-:W-:Y:S07]  /*7f40*/  HMMA.16816.F32 R116, R164, R114, R36 ;  /* 0x00000072a474723c */ /* 0x000fee0000001824 */
[----:B------:R-:W-:Y:S01]  /*7f50*/  MOV R37, R185 ;  /* 0x000000b900257202 */ /* 0x000fe20000000f00 */
[----:B------:R-:W-:Y:S01]  /*7f60*/  IMAD.MOV.U32 R38, RZ, RZ, R192 ;  /* 0x000000ffff267224 */ /* 0x000fe200078e00c0 */
[----:B------:R-:W-:Y:S01]  /*7f70*/  MOV R192, R134 ;  /* 0x0000008600c07202 */ /* 0x000fe20000000f00 */
[----:B------:R-:W-:-:S02]  /*7f80*/  IMAD.MOV.U32 R185, RZ, RZ, R132 ;  /* 0x000000ffffb97224 */ /* 0x000fc400078e0084 */
[----:B------:R-:W-:Y:S01]  /*7f90*/  HMMA.16816.F32 R132, R164, R130, R28 ;  /* 0x00000082a484723c */ /* 0x000fe2000000181c */
[----:B------:R-:W-:Y:S02]  /*7fa0*/  IMAD.MOV.U32 R39, RZ, RZ, R7 ;  /* 0x000000ffff277224 */ /* 0x000fe400078e0007 */
[----:B-1----:R-:W-:Y:S02]  /*7fb0*/  FFMA.FTZ R4, R176, c[0x0][0x2d0], -R0 ;  /* 0x0000b400b0047a23 */ /* 0x002fe40000010800 */
[----:B------:R-:W-:Y:S02]  /*7fc0*/  IMAD.MOV.U32 R176, RZ, RZ, R150 ;  /* 0x000000ffffb07224 */ /* 0x000fe400078e0096 */
[----:B------:R1:W4:Y:S01]  /*7fd0*/  MUFU.EX2 R40, R4 ;  /* 0x0000000400287308 */ /* 0x0003220000000800 */
[----:B------:R-:W-:Y:S01]  /*7fe0*/  IMAD.MOV.U32 R31, RZ, RZ, R5 ;  /* 0x000000ffff1f7224 */ /* 0x000fe200078e0005 */
[----:B--2---:R-:W-:Y:S01]  /*7ff0*/  F2FP.PACK_AB R5, R69, R68 ;  /* 0x000000444505723e */ /* 0x004fe200000000ff */
[----:B------:R-:W-:-:S02]  /*8000*/  IMAD.MOV.U32 R36, RZ, RZ, R151 ;  /* 0x000000ffff247224 */ /* 0x000fc400078e0097 */
[----:B------:R-:W-:Y:S01]  /*8010*/  IMAD.MOV.U32 R30, RZ, RZ, R152 ;  /* 0x000000ffff1e7224 */ /* 0x000fe200078e0098 */
[C---:B------:R-:W-:Y:S08]  /*8020*/  HMMA.16816.F32 R148, R164.reuse, R78, R20 ;  /* 0x0000004ea494723c */ /* 0x040ff00000001814 */
[----:B---3--:R-:W-:Y:S01]  /*8030*/  HMMA.16816.F32 R152, R164, R96, R16 ;  /* 0x00000060a498723c */ /* 0x008fe20000001810 */
[----:B-1----:R-:W-:-:S02]  /*8040*/  F2FP.PACK_AB R4, R171, R75 ;  /* 0x0000004bab04723e */ /* 0x002fc400000000ff */
[----:B----4-:R-:W-:-:S05]  /*8050*/  F2FP.PACK_AB R7, R40, R41 ;  /* 0x000000292807723e */ /* 0x010fca00000000ff */
[----:B------:R-:W-:Y:S08]  /*8060*/  HMMA.16816.F32 R164, R164, R98, R12 ;  /* 0x00000062a4a4723c */ /* 0x000ff0000000180c */
[C---:B------:R-:W-:Y:S07]  /*8070*/  HMMA.16816.F32 R12, R4.reuse, R54, R44 ;  /* 0x00000036040c723c */ /* 0x040fee000000182c */
[----:B------:R-:W-:Y:S01]  /*8080*/  IMAD.MOV.U32 R46, RZ, RZ, R8 ;  /* 0x000000ffff2e7224 */ /* 0x000fe200078e0008 */
[----:B------:R-:W-:Y:S01]  /*8090*/  MOV R44, R30 ;  /* 0x0000001e002c7202 */ /* 0x000fe20000000f00 */
[----:B------:R-:W-:Y:S01]  /*80a0*/  FFMA.FTZ R8, R188, c[0x0][0x2d0], -R2 ;  /* 0x0000b400bc087a23 */ /* 0x000fe20000010802 */
[----:B------:R-:W-:Y:S01]  /*80b0*/  HMMA.16816.F32 R124, R4, R48, R124 ;  /* 0x00000030047c723c */ /* 0x000fe2000000187c */
[----:B------:R-:W-:Y:S01]  /*80c0*/  MOV R47, R39 ;  /* 0x00000027002f7202 */ /* 0x000fe20000000f00 */
[----:B------:R-:W-:Y:S01]  /*80d0*/  IMAD.MOV.U32 R54, RZ, RZ, R31 ;  /* 0x000000ffff367224 */ /* 0x000fe200078e001f */
[----:B------:R1:W-:Y:S01]  /*80e0*/  MUFU.EX2 R30, R8 ;  /* 0x00000008001e7308 */ /* 0x0003e20000000800 */
[----:B------:R-:W-:-:S02]  /*80f0*/  IMAD.MOV.U32 R45, RZ, RZ, R9 ;  /* 0x000000ffff2d7224 */ /* 0x000fc400078e0009 */
[----:B------:R-:W-:Y:S01]  /*8100*/  IMAD.MOV.U32 R55, RZ, RZ, R34 ;  /* 0x000000ffff377224 */ /* 0x000fe200078e0022 */
[----:B------:R-:W-:Y:S01]  /*8110*/  MOV R48, R33 ;  /* 0x0000002100307202 */ /* 0x000fe20000000f00 */
[----:B------:R-:W-:Y:S01]  /*8120*/  IMAD.MOV.U32 R49, RZ, RZ, R32 ;  /* 0x000000ffff317224 */ /* 0x000fe200078e0020 */
[C---:B------:R-:W-:Y:S07]  /*8130*/  HMMA.16816.F32 R16, R4.reuse, R50, R64 ;  /* 0x000000320410723c */ /* 0x040fee0000001840 */
[----:B------:R-:W-:Y:S01]  /*8140*/  IMAD.MOV.U32 R67, RZ, RZ, R35 ;  /* 0x000000ffff437224 */ /* 0x000fe200078e0023 */
[----:B------:R-:W-:Y:S01]  /*8150*/  HMMA.16816.F32 R108, R4, R52, R108 ;  /* 0x00000034046c723c */ /* 0x000fe2000000186c */
[----:B------:R-:W-:Y:S01]  /*8160*/  IMAD.MOV.U32 R66, RZ, RZ, R38 ;  /* 0x000000ffff427224 */ /* 0x000fe200078e0026 */
[----:B------:R-:W-:Y:S01]  /*8170*/  MOV R65, R10 ;  /* 0x0000000a00417202 */ /* 0x000fe20000000f00 */
[----:B-1----:R-:W-:Y:S01]  /*8180*/  FFMA.FTZ R8, R189, c[0x0][0x2d0], -R2 ;  /* 0x0000b400bd087a23 */ /* 0x002fe20000010802 */
[----:B------:R-:W-:Y:S01]  /*8190*/  MOV R50, R161 ;  /* 0x000000a100327202 */ /* 0x000fe20000000f00 */
[----:B------:R-:W-:-:S02]  /*81a0*/  IMAD.MOV.U32 R64, RZ, RZ, R11 ;  /* 0x000000ffff407224 */ /* 0x000fc400078e000b */
[----:B------:R1:W-:Y:S01]  /*81b0*/  MUFU.EX2 R32, R8 ;  /* 0x0000000800207308 */ /* 0x0003e20000000800 */
[----:B------:R-:W-:Y:S01]  /*81c0*/  MOV R53, R36 ;  /* 0x0000002400357202 */ /* 0x000fe20000000f00 */
[----:B------:R-:W-:Y:S01]  /*81d0*/  IMAD.MOV.U32 R52, RZ, RZ, R37 ;  /* 0x000000ffff347224 */ /* 0x000fe200078e0025 */
[----:B------:R-:W-:Y:S01]  /*81e0*/  HMMA.16816.F32 R140, R4, R144, R140 ;  /* 0x00000090048c723c */ /* 0x000fe2000000188c */
[----:B------:R-:W-:-:S07]  /*81f0*/  IMAD.MOV.U32 R51, RZ, RZ, R162 ;  /* 0x000000ffff337224 */ /* 0x000fce00078e00a2 */
[----:B------:R-:W-:Y:S01]  /*8200*/  HMMA.16816.F32 R144, R4, R146, R88 ;  /* 0x000000920490723c */ /* 0x000fe20000001858 */
[----:B-1----:R-:W-:-:S07]  /*8210*/  FFMA.FTZ R8, R193, c[0x0][0x2d0], -R2 ;  /* 0x0000b400c1087a23 */ /* 0x002fce0000010802 */
[----:B------:R-:W-:Y:S01]  /*8220*/  HMMA.16816.F32 R20, R4, R56, R84 ;  /* 0x000000380414723c */ /* 0x000fe20000001854 */
[----:B------:R1:W-:Y:S02]  /*8230*/  MUFU.EX2 R35, R8 ;  /* 0x0000000800237308 */ /* 0x0003e40000000800 */
[----:B-1----:R-:W-:-:S06]  /*8240*/  FFMA.FTZ R8, R194, c[0x0][0x2d0], -R2 ;  /* 0x0000b400c2087a23 */ /* 0x002fcc0000010802 */
[----:B------:R1:W-:Y:S02]  /*8250*/  MUFU.EX2 R36, R8 ;  /* 0x0000000800247308 */ /* 0x0003e40000000800 */
[----:B-1----:R-:W-:-:S06]  /*8260*/  FFMA.FTZ R8, R195, c[0x0][0x2d0], -R2 ;  /* 0x0000b400c3087a23 */ /* 0x002fcc0000010802 */
[----:B------:R1:W-:Y:S02]  /*8270*/  MUFU.EX2 R37, R8 ;  /* 0x0000000800257308 */ /* 0x0003e40000000800 */
[----:B-1----:R-:W-:-:S06]  /*8280*/  FFMA.FTZ R8, R196, c[0x0][0x2d0], -R2 ;  /* 0x0000b400c4087a23 */ /* 0x002fcc0000010802 */
[----:B------:R1:W2:Y:S02]  /*8290*/  MUFU.EX2 R39, R8 ;  /* 0x0000000800277308 */ /* 0x0002a40000000800 */
[----:B-1----:R-:W-:-:S06]  /*82a0*/  FFMA.FTZ R8, R183, c[0x0][0x2d0], -R0 ;  /* 0x0000b400b7087a23 */ /* 0x002fcc0000010800 */
[----:B------:R1:W-:Y:S02]  /*82b0*/  MUFU.EX2 R29, R8 ;  /* 0x00000008001d7308 */ /* 0x0003e40000000800 */
[----:B-1----:R-:W-:-:S06]  /*82c0*/  FFMA.FTZ R8, R182, c[0x0][0x2d0], -R0 ;  /* 0x0000b400b6087a23 */ /* 0x002fcc0000010800 */
[----:B------:R1:W3:Y:S02]  /*82d0*/  MUFU.EX2 R31, R8 ;  /* 0x00000008001f7308 */ /* 0x0002e40000000800 */
[----:B-1----:R-:W-:-:S06]  /*82e0*/  FFMA.FTZ R8, R181, c[0x0][0x2d0], -R0 ;  /* 0x0000b400b5087a23 */ /* 0x002fcc0000010800 */
[----:B------:R1:W-:Y:S02]  /*82f0*/  MUFU.EX2 R33, R8 ;  /* 0x0000000800217308 */ /* 0x0003e40000000800 */
[----:B-1----:R-:W-:Y:S01]  /*8300*/  FFMA.FTZ R8, R160, c[0x0][0x2d0], -R0 ;  /* 0x0000b400a0087a23 */ /* 0x002fe20000010800 */
[----:B------:R-:W-:Y:S01]  /*8310*/  UIMAD.WIDE.U32 UR22, UR19, UR4, URZ ;  /* 0x00000004131672a5 */ /* 0x000fe2000f8e003f */
[----:B------:R-:W-:-:S04]  /*8320*/  PLOP3.LUT P0, PT, PT, PT, UP1, 0x40, 0x0 ;  /* 0x000000000000781c */ /* 0x000fc80003f0e818 */
[----:B------:R1:W4:Y:S01]  /*8330*/  MUFU.EX2 R28, R8 ;  /* 0x00000008001c7308 */ /* 0x0003220000000800 */
[----:B--2---:R-:W-:Y:S01]  /*8340*/  F2FP.PACK_AB R160, R39, R37 ;  /* 0x0000002527a0723e */ /* 0x004fe200000000ff */
[--C-:B-1----:R-:W-:Y:S02]  /*8350*/  FFMA.FTZ R8, R200, c[0x0][0x2d0], -R2.reuse ;  /* 0x0000b400c8087a23 */ /* 0x102fe40000010802 */
[----:B------:R-:W-:-:S04]  /*8360*/  FFMA.FTZ R2, R197, c[0x0][0x2d0], -R2 ;  /* 0x0000b400c5027a23 */ /* 0x000fc80000010802 */
[----:B------:R1:W-:Y:S08]  /*8370*/  MUFU.EX2 R38, R8 ;  /* 0x0000000800267308 */ /* 0x0003f00000000800 */
[----:B------:R2:W2:Y:S01]  /*8380*/  MUFU.EX2 R34, R2 ;  /* 0x0000000200227308 */ /* 0x0004a20000000800 */
[----:B-1----:R-:W-:Y:S07]  /*8390*/  HMMA.16816.F32 R8, R4, R58, R156 ;  /* 0x0000003a0408723c */ /* 0x002fee000000189c */
[----:B------:R-:W-:Y:S01]  /*83a0*/  F2FP.PACK_AB R4, R32, R30 ;  /* 0x0000001e2004723e */ /* 0x000fe200000000ff */
[----:B--2---:R-:W-:Y:S01]  /*83b0*/  FFMA.FTZ R2, R163, c[0x0][0x2d0], -R0 ;  /* 0x0000b400a3027a23 */ /* 0x004fe20000010800 */
[----:B------:R-:W-:-:S02]  /*83c0*/  F2FP.PACK_AB R6, R36, R35 ;  /* 0x000000232406723e */ /* 0x000fc400000000ff */
[----:B---3--:R-:W-:Y:S01]  /*83d0*/  F2FP.PACK_AB R5, R31, R29 ;  /* 0x0000001d1f05723e */ /* 0x008fe200000000ff */
[----:B------:R1:W-:Y:S01]  /*83e0*/  MUFU.EX2 R27, R2 ;  /* 0x00000002001b7308 */ /* 0x0003e20000000800 */
[----:B----4-:R-:W-:Y:S01]  /*83f0*/  F2FP.PACK_AB R7, R28, R33 ;  /* 0x000000211c07723e */ /* 0x010fe200000000ff */
[----:B------:R-:W-:Y:S01]  /*8400*/  @UP2 USHF.R.U32.HI UR19, URZ, UR5, UR23 ;  /* 0x000000053f132299 */ /* 0x000fe20008011617 */
[----:B------:R-:W-:-:S05]  /*8410*/  F2FP.PACK_AB R162, R34, R38 ;  /* 0x0000002622a2723e */ /* 0x000fca00000000ff */
[----:B------:R-:W-:Y:S01]  /*8420*/  HMMA.16816.F32 R108, R4, R60, R108 ;  /* 0x0000003c046c723c */ /* 0x000fe2000000186c */
[----:B-1----:R-:W-:-:S07]  /*8430*/  FFMA.FTZ R2, R168, c[0x0][0x2d0], -R0 ;  /* 0x0000b400a8027a23 */ /* 0x002fce0000010800 */
[C---:B------:R-:W-:Y:S01]  /*8440*/  HMMA.16816.F32 R12, R4.reuse, R62, R12 ;  /* 0x0000003e040c723c */ /* 0x040fe2000000180c */
[----:B------:R1:W2:Y:S07]  /*8450*/  MUFU.EX2 R26, R2 ;  /* 0x00000002001a7308 */ /* 0x0002ae0000000800 */
[C---:B------:R-:W-:Y:S08]  /*8460*/  HMMA.16816.F32 R124, R4.reuse, R80, R124 ;  /* 0x00000050047c723c */ /* 0x040ff0000000187c */
[----:B------:R-:W-:Y:S01]  /*8470*/  HMMA.16816.F32 R16, R4, R82, R16 ;  /* 0x000000520410723c */ /* 0x000fe20000001810 */
[--C-:B-1----:R-:W-:Y:S01]  /*8480*/  FFMA.FTZ R2, R169, c[0x0][0x2d0], -R0.reuse ;  /* 0x0000b400a9027a23 */ /* 0x102fe20000010800 */
[----:B--2---:R-:W-:Y:S01]  /*8490*/  F2FP.PACK_AB R161, R26, R27 ;  /* 0x0000001b1aa1723e */ /* 0x004fe200000000ff */
[----:B------:R-:W-:-:S02]  /*84a0*/  FFMA.FTZ R0, R170, c[0x0][0x2d0], -R0 ;  /* 0x0000b400aa007a23 */ /* 0x000fc40000010800 */
[----:B------:R1:W-:Y:S03]  /*84b0*/  MUFU.EX2 R25, R2 ;  /* 0x0000000200197308 */ /* 0x0003e60000000800 */
[C---:B------:R-:W-:Y:S05]  /*84c0*/  HMMA.16816.F32 R140, R4.reuse, R92, R140 ;  /* 0x0000005c048c723c */ /* 0x040fea000000188c */
[----:B------:R2:W3:Y:S03]  /*84d0*/  MUFU.EX2 R24, R0 ;  /* 0x0000000000187308 */ /* 0x0004e60000000800 */
[----:B------:R-:W-:Y:S01]  /*84e0*/  HMMA.16816.F32 R144, R4, R94, R144 ;  /* 0x0000005e0490723c */ /* 0x000fe20000001890 */
[----:B-1----:R-:W-:-:S07]  /*84f0*/  FADD.FTZ R2, R51, R50 ;  /* 0x0000003233027221 */ /* 0x002fce0000010000 */
[C---:B------:R-:W-:Y:S01]  /*8500*/  HMMA.16816.F32 R20, R4.reuse, R100, R20 ;  /* 0x000000640414723c */ /* 0x040fe20000001814 */
[----:B------:R-:W-:Y:S01]  /*8510*/  IMAD.MOV.U32 R51, RZ, RZ, R64 ;  /* 0x000000ffff337224 */ /* 0x000fe200078e0040 */
[----:B------:R-:W-:Y:S01]  /*8520*/  MOV R64, R66 ;  /* 0x0000004200407202 */ /* 0x000fe20000000f00 */
[----:B------:R-:W-:Y:S02]  /*8530*/  IMAD.MOV.U32 R50, RZ, RZ, R65 ;  /* 0x000000ffff327224 */ /* 0x000fe400078e0041 */
[----:B------:R-:W-:Y:S01]  /*8540*/  IMAD.MOV.U32 R65, RZ, RZ, R67 ;  /* 0x000000ffff417224 */ /* 0x000fe200078e0043 */
[----:B------:R-:W-:Y:S01]  /*8550*/  MOV R67, R49 ;  /* 0x0000003100437202 */ /* 0x000fe20000000f00 */
[----:B--2---:R-:W-:Y:S01]  /*8560*/  FADD.FTZ R0, R51, R50 ;  /* 0x0000003233007221 */ /* 0x004fe20000010000 */
[----:B------:R-:W-:Y:S01]  /*8570*/  HMMA.16816.F32 R8, R4, R102, R8 ;  /* 0x000000660408723c */ /* 0x000fe20000001808 */
[----:B------:R-:W-:Y:S01]  /*8580*/  IMAD.MOV.U32 R66, RZ, RZ, R48 ;  /* 0x000000ffff427224 */ /* 0x000fe200078e0030 */
[----:B---3--:R-:W-:Y:S01]  /*8590*/  F2FP.PACK_AB R163, R24, R25 ;  /* 0x0000001918a3723e */ /* 0x008fe200000000ff */
[----:B------:R-:W-:Y:S01]  /*85a0*/  IMAD.MOV.U32 R48, RZ, RZ, R54 ;  /* 0x000000ffff307224 */ /* 0x000fe200078e0036 */
[----:B------:R-:W-:Y:S01]  /*85b0*/  MOV R54, R217 ;  /* 0x000000d900367202 */ /* 0x000fe20000000f00 */
[----:B------:R-:W-:Y:S01]  /*85c0*/  FADD.FTZ R2, R213, R2 ;  /* 0x00000002d5027221 */ /* 0x000fe20000010000 */
[----:B------:R1:W5:Y:S01]  /*85d0*/  LDL.LU R217, [R1+0x4c] ;  /* 0x00004c0001d97983 */ /* 0x0003620000300800 */
[----:B------:R-:W-:-:S02]  /*85e0*/  FADD.FTZ R4, R214, R215 ;  /* 0x000000d7d6047221 */ /* 0x000fc40000010000 */
[----:B------:R-:W-:Y:S01]  /*85f0*/  FADD.FTZ R0, R208, R0 ;  /* 0x00000000d0007221 */ /* 0x000fe20000010000 */
[----:B------:R-:W-:Y:S01]  /*8600*/  UIADD3 UR4, UR18, UR19, URZ ;  /* 0x0000001312047290 */ /* 0x000fe2000fffe03f */
[----:B------:R-:W-:Y:S01]  /*8610*/  FADD.FTZ R4, R64, R4 ;  /* 0x0000000440047221 */ /* 0x000fe20000010000 */
[----:B------:R-:W-:Y:S01]  /*8620*/  HMMA.16816.F32 R108, R160, R112, R108 ;  /* 0x00000070a06c723c */ /* 0x000fe2000000186c */
[----:B------:R-:W-:Y:S02]  /*8630*/  IMAD.MOV.U32 R49, RZ, RZ, R44 ;  /* 0x000000ffff317224 */ /* 0x000fe400078e002c */
[----:B------:R-:W-:Y:S02]  /*8640*/  FADD.FTZ R2, R65, R2 ;  /* 0x0000000241027221 */ /* 0x000fe40000010000 */
[----:B------:R-:W-:Y:S02]  /*8650*/  IMAD.MOV.U32 R44, RZ, RZ, R216 ;  /* 0x000000ffff2c7224 */ /* 0x000fe400078e00d8 */
[----:B------:R-:W-:Y:S01]  /*8660*/  FADD.FTZ R0, R66, R0 ;  /* 0x0000000042007221 */ /* 0x000fe20000010000 */
[----:B------:R1:W5:Y:S01]  /*8670*/  LDL.LU R216, [R1+0x48] ;  /* 0x0000480001d87983 */ /* 0x0003620000300800 */
[----:B------:R-:W-:-:S02]  /*8680*/  FADD.FTZ R4, R67, R4 ;  /* 0x0000000443047221 */ /* 0x000fc40000010000 */
[----:B------:R-:W-:Y:S01]  /*8690*/  FADD.FTZ R7, R55, R54 ;  /* 0x0000003637077221 */ /* 0x000fe20000010000 */
[----:B------:R1:W5:Y:S01]  /*86a0*/  LDL.LU R215, [R1+0x44] ;  /* 0x0000440001d77983 */ /* 0x0003620000300800 */
[----:B------:R-:W-:Y:S01]  /*86b0*/  FADD.FTZ R2, R48, R2 ;  /* 0x0000000230027221 */ /* 0x000fe20000010000 */
[C---:B------:R-:W-:Y:S01]  /*86c0*/  HMMA.16816.F32 R124, R160.reuse, R128, R124 ;  /* 0x00000080a07c723c */ /* 0x040fe2000000187c */
[----:B------:R-:W-:Y:S01]  /*86d0*/  FADD.FTZ R0, R49, R0 ;  /* 0x0000000031007221 */ /* 0x000fe20000010000 */
[----:B------:R1:W5:Y:S01]  /*86e0*/  LDL.LU R214, [R1+0x40] ;  /* 0x0000400001d67983 */ /* 0x0003620000300800 */
[----:B------:R-:W-:Y:S02]  /*86f0*/  FADD.FTZ R4, R44, R4 ;  /* 0x000000042c047221 */ /* 0x000fe40000010000 */
[----:B------:R-:W-:Y:S01]  /*8700*/  FADD.FTZ R7, R46, R7 ;  /* 0x000000072e077221 */ /* 0x000fe20000010000 */
[----:B------:R1:W5:Y:S01]  /*8710*/  LDL.LU R213, [R1+0x3c] ;  /* 0x00003c0001d57983 */ /* 0x0003620000300800 */
[----:B------:R-:W-:Y:S01]  /*8720*/  FADD.FTZ R2, R45, R2 ;  /* 0x000000022d027221 */ /* 0x000fe20000010000 */
[----:B------:R-:W-:Y:S01]  /*8730*/  ULDC UR18, c[0x0][0x328] ;  /* 0x0000ca0000127ab9 */ /* 0x000fe20000000800 */
[----:B------:R-:W-:Y:S01]  /*8740*/  FADD.FTZ R0, R47, R0 ;  /* 0x000000002f007221 */ /* 0x000fe20000010000 */
[----:B------:R1:W5:Y:S01]  /*8750*/  LDL.LU R208, [R1+0x38] ;  /* 0x0000380001d07983 */ /* 0x0003620000300800 */
[----:B------:R-:W-:Y:S01]  /*8760*/  FADD.FTZ R6, R252, R4 ;  /* 0x00000004fc067221 */ /* 0x000fe20000010000 */
[----:B------:R-:W-:Y:S01]  /*8770*/  HMMA.16816.F32 R112, R160, R114, R12 ;  /* 0x00000072a070723c */ /* 0x000fe2000000180c */
        /* <DEDUP_REMOVED lines=74> */
[----:B------:R-:W-:Y:S01]  /*8c20*/  FADD.FTZ R0, R24, R0 ;  /* 0x0000000018007221 */ /* 0x000fe20000010000 */
[----:B------:R1:W-:Y:S04]  /*8c30*/  STL [R1+0x14], R5 ;  /* 0x0000140501007387 */ /* 0x0003e80000100800 */
[----:B------:R1:W-:Y:S04]  /*8c40*/  STL [R1+0x18], R4 ;  /* 0x0000180401007387 */ /* 0x0003e80000100800 */
[----:B------:R1:W-:Y:S04]  /*8c50*/  STL [R1+0x1c], R2 ;  /* 0x00001c0201007387 */ /* 0x0003e80000100800 */
[----:B------:R1:W-:Y:S01]  /*8c60*/  STL [R1+0x20], R0 ;  /* 0x0000200001007387 */ /* 0x0003e20000100800 */
[----:B------:R-:W-:Y:S01]  /*8c70*/  HMMA.16816.F32 R128, R160, R130, R16 ;  /* 0x00000082a080723c */ /* 0x000fe20000001810 */
[----:B------:R-:W-:Y:S01]  /*8c80*/  UIADD3 UR18, UR4, UR18, URZ ;  /* 0x0000001204127290 */ /* 0x000fe2000fffe03f */
[----:B------:R-:W-:-:S06]  /*8c90*/  IADD3 R227, R229, -0x2, RZ ;  /* 0xfffffffee5e37810 */ /* 0x000fcc0007ffe0ff */
[C---:B------:R-:W-:Y:S08]  /*8ca0*/  HMMA.16816.F32 R140, R160.reuse, R76, R140 ;  /* 0x0000004ca08c723c */ /* 0x040ff0000000188c */
[C---:B------:R-:W-:Y:S08]  /*8cb0*/  HMMA.16816.F32 R144, R160.reuse, R78, R144 ;  /* 0x0000004ea090723c */ /* 0x040ff00000001890 */
[C---:B------:R-:W-:Y:S08]  /*8cc0*/  HMMA.16816.F32 R156, R160.reuse, R96, R20 ;  /* 0x00000060a09c723c */ /* 0x040ff00000001814 */
[----:B------:R-:W-:Y:S01]  /*8cd0*/  HMMA.16816.F32 R160, R160, R98, R8 ;  /* 0x00000062a0a0723c */ /* 0x000fe20000001808 */
[----:B------:R-:W-:Y:S07]  /*8ce0*/  @P0 BRA `(.L_x_516) ;  /* 0x0000016000000947 */ /* 0x000fee0003800000 */
[----:B-1----:R-:W-:Y:S01]  /*8cf0*/  ISETP.LT.AND P0, PT, RZ, UR4, PT ;  /* 0x00000004ff007c0c */ /* 0x002fe2000bf01270 */
[----:B------:R-:W-:-:S12]  /*8d00*/  UIADD3 UR19, UR4, -0x1, URZ ;  /* 0xffffffff04137890 */ /* 0x000fd8000fffe03f */
[----:B------:R-:W-:Y:S05]  /*8d10*/  @P0 BRA `(.L_x_517) ;  /* 0x0000009000000947 */ /* 0x000fea0003800000 */
[----:B------:R-:W-:Y:S02]  /*8d20*/  UMOV UR19, 0x1 ;  /* 0x0000000100137882 */ /* 0x000fe40000000000 */
[----:B------:R-:W-:Y:S02]  /*8d30*/  ULDC UR5, c[0x0][0x32c] ;  /* 0x0000cb0000057ab9 */ /* 0x000fe40000000800 */
[----:B------:R-:W-:Y:S02]  /*8d40*/  UISETP.NE.AND UP0, UPT, UR19, UR5, UPT ;  /* 0x000000051300728c */ /* 0x000fe4000bf05270 */
[----:B------:R-:W-:-:S03]  /*8d50*/  UIADD3 UR19, -UR4, URZ, URZ ;  /* 0x0000003f04137290 */ /* 0x000fc6000fffe13f */
[----:B------:R-:W-:Y:S02]  /*8d60*/  ULDC.64 UR4, c[0x0][0x330] ;  /* 0x0000cc0000047ab9 */ /* 0x000fe40000000a00 */
[----:B------:R-:W-:-:S04]  /*8d70*/  UIMAD.WIDE.U32 UR22, UR19, UR4, URZ ;  /* 0x00000004131672a5 */ /* 0x000fc8000f8e003f */
[----:B------:R-:W-:-:S04]  /*8d80*/  @UP0 USHF.R.U32.HI UR19, URZ, UR5, UR23 ;  /* 0x000000053f130299 */ /* 0x000fc80008011617 */
[----:B------:R-:W-:Y:S01]  /*8d90*/  ULOP3.LUT UR19, URZ, UR19, URZ, 0x33, !UPT ;  /* 0x000000133f137292 */ /* 0x000fe2000f8e333f */
[----:B------:R-:W-:Y:S05]  /*8da0*/  BRA `(.L_x_518) ;  /* 0x0000006000007947 */ /* 0x000fea0003800000 */
.L_x_517:
[----:B------:R-:W-:Y:S02]  /*8db0*/  UMOV UR5, 0x1 ;  /* 0x0000000100057882 */ /* 0x000fe40000000000 */
[----:B------:R-:W-:Y:S02]  /*8dc0*/  ULDC UR4, c[0x0][0x32c] ;  /* 0x0000cb0000047ab9 */ /* 0x000fe40000000800 */
[----:B------:R-:W-:-:S03]  /*8dd0*/  UISETP.NE.AND UP0, UPT, UR5, UR4, UPT ;  /* 0x000000040500728c */ /* 0x000fc6000bf05270 */
[----:B------:R-:W-:Y:S02]  /*8de0*/  ULDC.64 UR4, c[0x0][0x330] ;  /* 0x0000cc0000047ab9 */ /* 0x000fe40000000a00 */
[----:B------:R-:W-:-:S06]  /*8df0*/  UIMAD.WIDE.U32 UR22, UR19, UR4, URZ ;  /* 0x00000004131672a5 */ /* 0x000fcc000f8e003f */
[----:B------:R-:W-:Y:S02]  /*8e00*/  @UP0 USHF.R.U32.HI UR19, URZ, UR5, UR23 ;  /* 0x000000053f130299 */ /* 0x000fe40008011617 */
.L_x_518:
[----:B------:R-:W-:Y:S02]  /*8e10*/  ULDC UR4, c[0x0][0x32c] ;  /* 0x0000cb0000047ab9 */ /* 0x000fe40000000800 */
[----:B------:R-:W-:-:S04]  /*8e20*/  UIMAD UR4, UR19, UR4, UR4 ;  /* 0x00000004130472a4 */ /* 0x000fc8000f8e0204 */
[----:B------:R-:W-:-:S04]  /*8e30*/  UISETP.LT.AND UP0, UPT, UR18, UR4, UPT ;  /* 0x000000041200728c */ /* 0x000fc8000bf01270 */
[----:B------:R-:W-:-:S03]  /*8e40*/  USEL UR18, UR18, UR4, UP0 ;  /* 0x0000000412127287 */ /* 0x000fc60008000000 */
.L_x_516:
[----:B-1----:R-:W2:Y:S01]  /*8e50*/  LDL R0, [R1+0x28] ;  /* 0x0000280001007983 */ /* 0x002ea20000100800 */
[----:B------:R-:W-:-:S04]  /*8e60*/  UIMAD.WIDE UR18, UR18, 0x2aaaaaab, URZ ;  /* 0x2aaaaaab121278a5 */ /* 0x000fc8000f8e023f */
[----:B------:R-:W-:-:S04]  /*8e70*/  USHF.R.U32.HI UR5, URZ, 0x1f, UR19 ;  /* 0x0000001f3f057899 */ /* 0x000fc80008011613 */
[----:B------:R-:W-:Y:S01]  /*8e80*/  ULEA.HI.SX32 UR5, UR19, UR5, 0x1c ;  /* 0x0000000513057291 */ /* 0x000fe2000f8fe23f */
[----:B--2---:R-:W1:Y:S03]  /*8e90*/  R2UR UR4, R0 ;  /* 0x00000000000473c2 */ /* 0x004e6600000e0000 */
[----:B-1----:R-:W-:-:S04]  /*8ea0*/  UISETP.LT.AND UP0, UPT, UR4, UR5, UPT ;  /* 0x000000050400728c */ /* 0x002fc8000bf01270 */
[----:B------:R-:W-:-:S06]  /*8eb0*/  USEL UR4, UR4, UR5, !UP0 ;  /* 0x0000000504047287 */ /* 0x000fcc000c000000 */
[----:B------:R-:W-:-:S13]  /*8ec0*/  ISETP.GE.AND P0, PT, R227, UR4, PT ;  /* 0x00000004e3007c0c */ /* 0x000fda000bf06270 */
[----:B------:R-:W-:Y:S05]  /*8ed0*/  @!P0 BRA `(.L_x_519) ;  /* 0x00006af000008947 */ /* 0x000fea0003800000 */
[----:B------:R-:W-:Y:S01]  /*8ee0*/  IMAD.MOV.U32 R101, RZ, RZ, R71 ;  /* 0x000000ffff657224 */ /* 0x000fe200078e0047 */
[----:B------:R-:W-:Y:S01]  /*8ef0*/  MOV R103, R3 ;  /* 0x0000000300677202 */ /* 0x000fe20000000f00 */
[----:B------:R-:W-:Y:S01]  /*8f00*/  IMAD.MOV.U32 R100, RZ, RZ, R72 ;  /* 0x000000ffff647224 */ /* 0x000fe200078e0048 */
[----:B------:R-:W-:Y:S02]  /*8f10*/  MOV R102, R70 ;  /* 0x0000004600667202 */ /* 0x000fe40000000f00 */
.L_x_538:
[----:B------:R-:W2:Y:S01]  /*8f20*/  LDL R230, [R1+0x28] ;  /* 0x0000280001e67983 */ /* 0x000ea20000100800 */
[----:B------:R-:W-:Y:S04]  /*8f30*/  DEPBAR.LE SB0, 0x0 ;  /* 0x000080000000791a */ /* 0x000fe80000000000 */
[----:B------:R-:W-:Y:S06]  /*8f40*/  BAR.SYNC.DEFER_BLOCKING 0x0 ;  /* 0x0000000000007b1d */ /* 0x000fec0000010000 */
[----:B-1---5:R1:W3:Y:S04]  /*8f50*/  LDSM.16.M88.4 R96, [R215+0x6100] ;  /* 0x00610000d760783b */ /* 0x0222e80000000200 */
[----:B------:R1:W4:Y:S04]  /*8f60*/  LDSM.16.M88.4 R92, [R215+0x8100] ;  /* 0x00810000d75c783b */ /* 0x0003280000000200 */
[----:B------:R1:W1:Y:S04]  /*8f70*/  LDSM.16.M88.4 R16, [R208+0x3100] ;  /* 0x00310000d010783b */ /* 0x0002680000000200 */
[----:B------:R1:W1:Y:S04]  /*8f80*/  LDSM.16.M88.4 R32, [R208+0x3900] ;  /* 0x00390000d020783b */ /* 0x0002680000000200 */
[----:B------:R1:W1:Y:S04]  /*8f90*/  LDSM.16.M88.4 R48, [R208+0x4100] ;  /* 0x00410000d030783b */ /* 0x0002680000000200 */
[----:B------:R1:W1:Y:S04]  /*8fa0*/  LDSM.16.M88.4 R64, [R208+0x4900] ;  /* 0x00490000d040783b */ /* 0x0002680000000200 */
[----:B------:R1:W1:Y:S04]  /*8fb0*/  LDSM.16.M88.4 R80, [R208+0x5100] ;  /* 0x00510000d050783b */ /* 0x0002680000000200 */
[----:B------:R1:W1:Y:S04]  /*8fc0*/  LDSM.16.M88.4 R168, [R208+0x5900] ;  /* 0x00590000d0a8783b */ /* 0x0002680000000200 */
[----:B------:R1:W1:Y:S04]  /*8fd0*/  LDSM.16.M88.4 R172, [R218+0x6100] ;  /* 0x00610000daac783b */ /* 0x0002680000000200 */
[----:B------:R1:W1:Y:S04]  /*8fe0*/  LDSM.16.M88.4 R180, [R218+0x8100] ;  /* 0x00810000dab4783b */ /* 0x0002680000000200 */
[----:B------:R1:W1:Y:S04]  /*8ff0*/  LDSM.16.M88.4 R176, [R219] ;  /* 0x00000000dbb0783b */ /* 0x0002680000000200 */
[----:B------:R1:W1:Y:S04]  /*9000*/  LDSM.16.M88.4 R184, [R224] ;  /* 0x00000000e0b8783b */ /* 0x0002680000000200 */
[----:B------:R1:W1:Y:S04]  /*9010*/  LDSM.16.M88.4 R188, [R223] ;  /* 0x00000000dfbc783b */ /* 0x0002680000000200 */
[----:B------:R1:W1:Y:S04]  /*9020*/  LDSM.16.M88.4 R192, [R222] ;  /* 0x00000000dec0783b */ /* 0x0002680000000200 */
[----:B------:R1:W1:Y:S04]  /*9030*/  LDSM.16.M88.4 R196, [R221] ;  /* 0x00000000ddc4783b */ /* 0x0002680000000200 */
[----:B------:R1:W1:Y:S01]  /*9040*/  LDSM.16.M88.4 R200, [R220] ;  /* 0x00000000dcc8783b */ /* 0x0002620000000200 */
[----:B--2---:R-:W-:Y:S11]  /*9050*/  ISETP.GT.AND P0, PT, R230, R227, PT ;  /* 0x000000e3e600720c */ /* 0x004ff60003f04270 */
[----:B------:R-:W-:Y:S02]  /*9060*/  @!UPT UIADD3 URZ, URZ, URZ, URZ ;  /* 0x0000003f3f3ff290 */ /* 0x000fe4000fffe03f */
[----:B------:R-:W-:-:S05]  /*9070*/  @P0 BRA `(.L_x_520) ;  /* 0x000002c000000947 */ /* 0x000fca0003800000 */
[----:B-1-34-:R-:W2:Y:S01]  /*9080*/  LDL R15, [R1+0xc] ;  /* 0x00000c00010f7983 */ /* 0x01aea20000100800 */
[----:B------:R-:W-:Y:S01]  /*9090*/  SHF.R.S32.HI R0, RZ, 0x1f, R233 ;  /* 0x0000001fff007819 */ /* 0x000fe200000114e9 */
[C---:B------:R-:W-:Y:S01]  /*90a0*/  IMAD.WIDE.U32 R2, R233.reuse, c[0x0][0x208], RZ ;  /* 0x00008200e9027a25 */ /* 0x040fe200078e00ff */
[----:B------:R-:W-:Y:S03]  /*90b0*/  SHF.R.S32.HI R4, RZ, 0x1f, R228 ;  /* 0x0000001fff047819 */ /* 0x000fe600000114e4 */
[----:B------:R-:W-:Y:S02]  /*90c0*/  IMAD R0, R0, c[0x0][0x208], RZ ;  /* 0x0000820000007a24 */ /* 0x000fe400078e02ff */
[----:B------:R-:W-:Y:S02]  /*90d0*/  IMAD R4, R4, c[0x0][0x218], RZ ;  /* 0x0000860004047a24 */ /* 0x000fe400078e02ff */
[----:B------:R-:W-:Y:S02]  /*90e0*/  IMAD R0, R233, c[0x0][0x20c], R0 ;  /* 0x00008300e9007a24 */ /* 0x000fe400078e0200 */
[C---:B------:R-:W-:Y:S02]  /*90f0*/  IMAD R4, R228.reuse, c[0x0][0x21c], R4 ;  /* 0x00008700e4047a24 */ /* 0x040fe400078e0204 */
[----:B------:R-:W-:Y:S04]  /*9100*/  IMAD.IADD R3, R3, 0x1, R0 ;  /* 0x0000000103037824 */ /* 0x000fe800078e0200 */
[----:B------:R-:W-:Y:S05]  /*9110*/  IMAD.WIDE.U32 R2, R228, c[0x0][0x218], R2 ;  /* 0x00008600e4027a25 */ /* 0x000fea00078e0002 */
[----:B------:R-:W-:Y:S04]  /*9120*/  IADD3 R0, P0, R2, UR20, RZ ;  /* 0x0000001402007c10 */ /* 0x000fe8000ff1e0ff */
[----:B------:R-:W-:Y:S02]  /*9130*/  IADD3.X R3, R3, UR12, R4, P0, !PT ;  /* 0x0000000c03037c10 */ /* 0x000fe400087fe404 */
[C---:B------:R-:W-:Y:S04]  /*9140*/  LEA R2, P0, R0.reuse, c[0x0][0x1f8], 0x1 ;  /* 0x00007e0000027a11 */ /* 0x040fe800078008ff */
[----:B------:R-:W-:Y:S01]  /*9150*/  LEA.HI.X R0, R0, c[0x0][0x1fc], R3, 0x1, P0 ;  /* 0x00007f0000007a11 */ /* 0x000fe200000f0c03 */
[----:B------:R-:W1:Y:S04]  /*9160*/  SHFL.IDX PT, R4, R2, RZ, 0x181f ;  /* 0x00181fff02047589 */ /* 0x000e6800000e0000 */
[----:B------:R-:W-:Y:S04]  /*9170*/  SHFL.IDX PT, R3, R0, RZ, 0x181f ;  /* 0x00181fff00037589 */ /* 0x000fe800000e0000 */
[----:B------:R-:W-:Y:S04]  /*9180*/  SHFL.IDX PT, R10, R2, 0x1, 0x181f ;  /* 0x00381f00020a7f89 */ /* 0x000fe800000e0000 */
[----:B------:R-:W3:Y:S04]  /*9190*/  SHFL.IDX PT, R8, R2, 0x2, 0x181f ;  /* 0x00581f0002087f89 */ /* 0x000ee800000e0000 */
[----:B------:R-:W-:Y:S04]  /*91a0*/  SHFL.IDX PT, R7, R0, 0x1, 0x181f ;  /* 0x00381f0000077f89 */ /* 0x000fe800000e0000 */
[----:B------:R-:W4:Y:S04]  /*91b0*/  SHFL.IDX PT, R6, R2, 0x3, 0x181f ;  /* 0x00781f0002067f89 */ /* 0x000f2800000e0000 */
[----:B------:R-:W-:Y:S04]  /*91c0*/  SHFL.IDX PT, R9, R2, 0x4, 0x181f ;  /* 0x00981f0002097f89 */ /* 0x000fe800000e0000 */
[----:B------:R-:W-:Y:S04]  /*91d0*/  SHFL.IDX PT, R14, R0, 0x2, 0x181f ;  /* 0x00581f00000e7f89 */ /* 0x000fe800000e0000 */
[----:B------:R-:W5:Y:S04]  /*91e0*/  SHFL.IDX PT, R13, R0, 0x3, 0x181f ;  /* 0x00781f00000d7f89 */ /* 0x000f6800000e0000 */
[----:B------:R-:W5:Y:S04]  /*91f0*/  SHFL.IDX PT, R2, R2, 0x5, 0x181f ;  /* 0x00b81f0002027f89 */ /* 0x000f6800000e0000 */
[----:B------:R-:W-:Y:S04]  /*9200*/  SHFL.IDX PT, R12, R0, 0x4, 0x181f ;  /* 0x00981f00000c7f89 */ /* 0x000fe800000e0000 */
[----:B------:R-:W5:Y:S01]  /*9210*/  SHFL.IDX PT, R0, R0, 0x5, 0x181f ;  /* 0x00b81f0000007f89 */ /* 0x000f6200000e0000 */
[-C--:B-1----:R-:W-:Y:S02]  /*9220*/  IADD3 R4, P0, R4, R226.reuse, RZ ;  /* 0x000000e204047210 */ /* 0x082fe40007f1e0ff */
[-C--:B---3--:R-:W-:Y:S02]  /*9230*/  IADD3 R8, P5, R8, R226.reuse, RZ ;  /* 0x000000e208087210 */ /* 0x088fe40007fbe0ff */
[-C--:B----4-:R-:W-:Y:S01]  /*9240*/  IADD3 R6, P2, R6, R226.reuse, RZ ;  /* 0x000000e206067210 */ /* 0x090fe20007f5e0ff */
[--C-:B------:R-:W-:Y:S01]  /*9250*/  IMAD.X R5, R3, 0x1, R225.reuse, P0 ;  /* 0x0000000103057824 */ /* 0x100fe200000e06e1 */
[-C--:B------:R-:W-:Y:S05]  /*9260*/  IADD3 R10, P0, R10, R226.reuse, RZ ;  /* 0x000000e20a0a7210 */ /* 0x080fea0007f1e0ff */
[--C-:B------:R-:W-:Y:S02]  /*9270*/  IMAD.X R11, R7, 0x1, R225.reuse, P0 ;  /* 0x00000001070b7824 */ /* 0x100fe400000e06e1 */
[--C-:B-----5:R-:W-:Y:S01]  /*9280*/  IMAD.X R7, R13, 0x1, R225.reuse, P2 ;  /* 0x000000010d077824 */ /* 0x120fe200010e06e1 */
[-C--:B------:R-:W-:Y:S04]  /*9290*/  IADD3 R2, P0, R2, R226.reuse, RZ ;  /* 0x000000e202027210 */ /* 0x080fe80007f1e0ff */
[-C--:B------:R-:W-:Y:S01]  /*92a0*/  IADD3.X R3, R0, R225.reuse, RZ, P0, !PT ;  /* 0x000000e100037210 */ /* 0x080fe200007fe4ff */
[----:B--2---:R1:W-:Y:S04]  /*92b0*/  LDGSTS.E.BYPASS.LTC128B.128 [R15], [R4.64], !P4 ;  /* 0x00000000040f7fae */ /* 0x0043e8000e101d50 */
[----:B------:R2:W-:Y:S01]  /*92c0*/  LDGSTS.E.BYPASS.LTC128B.128 [R15+0x800], [R10.64], !P4 ;  /* 0x008000000a0f7fae */ /* 0x0005e2000e101d50 */
[----:B-1----:R-:W-:Y:S02]  /*92d0*/  IADD3 R4, P1, R9, R226, RZ ;  /* 0x000000e209047210 */ /* 0x002fe40007f3e0ff */
[----:B------:R-:W-:Y:S03]  /*92e0*/  IADD3.X R9, R14, R225, RZ, P5, !PT ;  /* 0x000000e10e097210 */ /* 0x000fe60002ffe4ff */
[----:B------:R-:W-:Y:S02]  /*92f0*/  IMAD.X R5, R12, 0x1, R225, P1 ;  /* 0x000000010c057824 */ /* 0x000fe400008e06e1 */
[----:B------:R2:W-:Y:S04]  /*9300*/  LDGSTS.E.BYPASS.LTC128B.128 [R15+0x1000], [R8.64], !P4 ;  /* 0x01000000080f7fae */ /* 0x0005e8000e101d50 */
[----:B------:R2:W-:Y:S04]  /*9310*/  LDGSTS.E.BYPASS.LTC128B.128 [R15+0x1800], [R6.64], !P4 ;  /* 0x01800000060f7fae */ /* 0x0005e8000e101d50 */
[----:B------:R2:W-:Y:S04]  /*9320*/  LDGSTS.E.BYPASS.LTC128B.128 [R15+0x2000], [R4.64], !P4 ;  /* 0x02000000040f7fae */ /* 0x0005e8000e101d50 */
[----:B------:R2:W-:Y:S02]  /*9330*/  LDGSTS.E.BYPASS.LTC128B.128 [R15+0x2800], [R2.64], !P4 ;  /* 0x02800000020f7fae */ /* 0x0005e4000e101d50 */
.L_x_520:
[----:B-1-34-:R-:W-:Y:S01]  /*9340*/  LDSM.16.M88.4 R204, [R214+0x5900] ;  /* 0x00590000d6cc783b */ /* 0x01afe20000000200 */
[-C--:B--2---:R-:W-:Y:S03]  /*9350*/  HMMA.16816.F32 R4, R96, R16.reuse, RZ ;  /* 0x000000106004723c */ /* 0x084fe600000018ff */
[----:B------:R-:W-:Y:S04]  /*9360*/  ISETP.GT.AND P0, PT, R227, R230, PT ;  /* 0x000000e6e300720c */ /* 0x000fe80003f04270 */
[----:B------:R-:W0:Y:S01]  /*9370*/  LDGDEPBAR ;  /* 0x00000000000079af */ /* 0x000e220000000000 */
        /* <DEDUP_REMOVED lines=22> */
[----:B------:R-:W-:Y:S01]  /*94e0*/  HMMA.16816.F32 R96, R96, R170, RZ ;  /* 0x000000aa6060723c */ /* 0x000fe200000018ff */
[----:B------:R-:W-:Y:S07]  /*94f0*/  LDSM.16.M88.4 R168, [R216+0x6100] ;  /* 0x00610000d8a8783b */ /* 0x000fee0000000200 */
[-C--:B------:R-:W-:Y:S08]  /*9500*/  HMMA.16816.F32 R4, R172, R176.reuse, R4 ;  /* 0x000000b0ac04723c */ /* 0x080ff00000001804 */
[C---:B------:R-:W-:Y:S08]  /*9510*/  HMMA.16816.F32 R8, R180.reuse, R176, R8 ;  /* 0x000000b0b408723c */ /* 0x040ff00000001808 */
[-C--:B------:R-:W-:Y:S08]  /*9520*/  HMMA.16816.F32 R12, R180, R178.reuse, R12 ;  /* 0x000000b2b40c723c */ /* 0x080ff0000000180c */
        /* <DEDUP_REMOVED lines=24> */
[-C--:B------:R-:W-:Y:S01]  /*96b0*/  HMMA.16816.F32 R92, R180, R202.reuse, R92 ;  /* 0x000000cab45c723c */ /* 0x080fe2000000185c */
[----:B------:R-:W3:Y:S07]  /*96c0*/  LDSM.16.M88.4 R180, [R214+0x5100] ;  /* 0x00510000d6b4783b */ /* 0x000eee0000000200 */
[----:B------:R-:W-:Y:S01]  /*96d0*/  HMMA.16816.F32 R96, R172, R202, R96 ;  /* 0x000000caac60723c */ /* 0x000fe20000001860 */
[----:B------:R-:W-:Y:S08]  /*96e0*/  LDSM.16.M88.4 R172, [R217+0x6100] ;  /* 0x00610000d9ac783b */ /* 0x000ff00000000200 */
[----:B------:R-:W4:Y:S01]  /*96f0*/  LDSM.16.M88.4 R200, [R213] ;  /* 0x00000000d5c8783b */ /* 0x000f220000000200 */
[-C--:B-1----:R-:W-:Y:S08]  /*9700*/  HMMA.16816.F32 R4, R168, R176.reuse, R4 ;  /* 0x000000b0a804723c */ /* 0x082ff00000001804 */
[C---:B--2---:R-:W-:Y:S08]  /*9710*/  HMMA.16816.F32 R8, R184.reuse, R176, R8 ;  /* 0x000000b0b808723c */ /* 0x044ff00000001808 */
[-C--:B------:R-:W-:Y:S08]  /*9720*/  HMMA.16816.F32 R12, R184, R178.reuse, R12 ;  /* 0x000000b2b80c723c */ /* 0x080ff0000000180c */
[C---:B------:R-:W-:Y:S01]  /*9730*/  HMMA.16816.F32 R16, R168.reuse, R178, R16 ;  /* 0x000000b2a810723c */ /* 0x040fe20000001810 */
[----:B------:R-:W1:Y:S07]  /*9740*/  LDSM.16.M88.4 R176, [R217+0x8100] ;  /* 0x00810000d9b0783b */ /* 0x000e6e0000000200 */
[-C--:B---3--:R-:W-:Y:S08]  /*9750*/  HMMA.16816.F32 R20, R168, R188.reuse, R20 ;  /* 0x000000bca814723c */ /* 0x088ff00000001814 */
[C---:B------:R-:W-:Y:S08]  /*9760*/  HMMA.16816.F32 R24, R184.reuse, R188, R24 ;  /* 0x000000bcb818723c */ /* 0x040ff00000001818 */
[-C--:B------:R-:W-:Y:S08]  /*9770*/  HMMA.16816.F32 R28, R184, R190.reuse, R28 ;  /* 0x000000beb81c723c */ /* 0x080ff0000000181c */
[C---:B------:R-:W-:Y:S08]  /*9780*/  HMMA.16816.F32 R32, R168.reuse, R190, R32 ;  /* 0x000000bea820723c */ /* 0x040ff00000001820 */
        /* <DEDUP_REMOVED lines=16> */
[-C--:B------:R-:W-:Y:S08]  /*9890*/  HMMA.16816.F32 R4, R172, R200.reuse, R4 ;  /* 0x000000c8ac04723c */ /* 0x080ff00000001804 */
[C---:B-1----:R-:W-:Y:S08]  /*98a0*/  HMMA.16816.F32 R8, R176.reuse, R200, R8 ;  /* 0x000000c8b008723c */ /* 0x042ff00000001808 */
        /* <DEDUP_REMOVED lines=25> */
[----:B------:R-:W2:Y:S10]  /*9a40*/  MUFU.TANH R2, R10 ;  /* 0x0000000a00027308 */ /* 0x000eb40000002400 */
[----:B------:R3:W4:Y:S10]  /*9a50*/  MUFU.TANH R0, R11 ;  /* 0x0000000b00007308 */ /* 0x0007340000002400 */
[----:B------:R4:W4:Y:S01]  /*9a60*/  MUFU.TANH R229, R12 ;  /* 0x0000000c00e57308 */ /* 0x0009220000002400 */
[----:B--2---:R-:W-:Y:S09]  /*9a70*/  STL [R1+0x4], R2 ;  /* 0x0000040201007387 */ /* 0x004ff20000100800 */
[----:B------:R2:W2:Y:S01]  /*9a80*/  MUFU.TANH R207, R13 ;  /* 0x0000000d00cf7308 */ /* 0x0004a20000002400 */
[----:B---3--:R-:W3:Y:S01]  /*9a90*/  LDSM.16.M88.4 R8, [R213+0x1000] ;  /* 0x00100000d508783b */ /* 0x008ee20000000200 */
[-C--:B-1----:R-:W-:Y:S08]  /*9aa0*/  HMMA.16816.F32 R20, R172, R4.reuse, R20 ;  /* 0x00000004ac14723c */ /* 0x082ff00000001814 */
[----:B------:R1:W1:Y:S01]  /*9ab0*/  MUFU.TANH R251, R14 ;  /* 0x0000000e00fb7308 */ /* 0x0002620000002400 */
[----:B----4-:R-:W-:Y:S01]  /*9ac0*/  STL [R1], R0 ;  /* 0x0000000001007387 */ /* 0x010fe20000100800 */
[C---:B------:R-:W-:Y:S08]  /*9ad0*/  HMMA.16816.F32 R24, R176.reuse, R4, R24 ;  /* 0x00000004b018723c */ /* 0x040ff00000001818 */
[----:B------:R4:W1:Y:S01]  /*9ae0*/  MUFU.TANH R249, R15 ;  /* 0x0000000f00f97308 */ /* 0x0008620000002400 */
[-C--:B------:R-:W-:Y:S08]  /*9af0*/  HMMA.16816.F32 R28, R176, R6.reuse, R28 ;  /* 0x00000006b01c723c */ /* 0x080ff0000000181c */
[C---:B------:R-:W-:Y:S01]  /*9b00*/  HMMA.16816.F32 R32, R172.reuse, R6, R32 ;  /* 0x00000006ac20723c */ /* 0x040fe20000001820 */
[----:B------:R-:W1:Y:S01]  /*9b10*/  MUFU.TANH R16, R16 ;  /* 0x0000001000107308 */ /* 0x000e620000002400 */
[----:B------:R-:W5:Y:S02]  /*9b20*/  LDSM.16.M88.4 R4, [R213+0x1800] ;  /* 0x00180000d504783b */ /* 0x000f640000000200 */
[----:B------:R-:W-:Y:S02]  /*9b30*/  FMUL.FTZ R20, R20, c[0x0][0x320] ;  /* 0x0000c80014147a20 */ /* 0x000fe40000410000 */
[----:B------:R-:W-:Y:S02]  /*9b40*/  FMUL.FTZ R21, R21, c[0x0][0x320] ;  /* 0x0000c80015157a20 */ /* 0x000fe40000410000 */
[----:B------:R-:W-:Y:S03]  /*9b50*/  FMUL.FTZ R22, R22, c[0x0][0x320] ;  /* 0x0000c80016167a20 */ /* 0x000fe60000410000 */
[----:B------:R-:W1:Y:S01]  /*9b60*/  MUFU.TANH R17, R17 ;  /* 0x0000001100117308 */ /* 0x000e620000002400 */
[----:B------:R-:W-:Y:S02]  /*9b70*/  FMUL.FTZ R23, R23, c[0x0][0x320] ;  /* 0x0000c80017177a20 */ /* 0x000fe40000410000 */
[----:B------:R-:W-:Y:S01]  /*9b80*/  FMUL.FTZ R24, R24, c[0x0][0x320] ;  /* 0x0000c80018187a20 */ /* 0x000fe20000410000 */
[-C--:B---3--:R-:W-:Y:S03]  /*9b90*/  HMMA.16816.F32 R36, R172, R8.reuse, R36 ;  /* 0x00000008ac24723c */ /* 0x088fe60000001824 */
[----:B------:R-:W-:Y:S02]  /*9ba0*/  FMUL.FTZ R30, R30, c[0x0][0x320] ;  /* 0x0000c8001e1e7a20 */ /* 0x000fe40000410000 */
[----:B------:R-:W-:Y:S01]  /*9bb0*/  FMUL.FTZ R25, R25, c[0x0][0x320] ;  /* 0x0000c80019197a20 */ /* 0x000fe20000410000 */
[----:B------:R4:W3:Y:S01]  /*9bc0*/  MUFU.TANH R192, R18 ;  /* 0x0000001200c07308 */ /* 0x0008e20000002400 */
[----:B------:R-:W-:Y:S01]  /*9bd0*/  FMUL.FTZ R26, R26, c[0x0][0x320] ;  /* 0x0000c8001a1a7a20 */ /* 0x000fe20000410000 */
[C---:B------:R-:W-:Y:S04]  /*9be0*/  HMMA.16816.F32 R40, R176.reuse, R8, R40 ;  /* 0x00000008b028723c */ /* 0x040fe80000001828 */
[----:B------:R-:W-:Y:S02]  /*9bf0*/  FMUL.FTZ R33, R33, c[0x0][0x320] ;  /* 0x0000c80021217a20 */ /* 0x000fe40000410000 */
[----:B------:R-:W-:Y:S02]  /*9c00*/  FMUL.FTZ R35, R35, c[0x0][0x320] ;  /* 0x0000c80023237a20 */ /* 0x000fe40000410000 */
[----:B------:R4:W1:Y:S01]  /*9c10*/  MUFU.TANH R189, R19 ;  /* 0x0000001300bd7308 */ /* 0x0008620000002400 */
[-C--:B------:R-:W-:Y:S03]  /*9c20*/  HMMA.16816.F32 R44, R176, R10.reuse, R44 ;  /* 0x0000000ab02c723c */ /* 0x080fe6000000182c */
[----:B------:R-:W-:Y:S02]  /*9c30*/  FMUL.FTZ R27, R27, c[0x0][0x320] ;  /* 0x0000c8001b1b7a20 */ /* 0x000fe40000410000 */
[----:B------:R-:W-:Y:S02]  /*9c40*/  FMUL.FTZ R28, R28, c[0x0][0x320] ;  /* 0x0000c8001c1c7a20 */ /* 0x000fe40000410000 */
[----:B------:R-:W-:Y:S01]  /*9c50*/  FMUL.FTZ R36, R36, c[0x0][0x320] ;  /* 0x0000c80024247a20 */ /* 0x000fe20000410000 */
[C---:B------:R-:W-:Y:S01]  /*9c60*/  HMMA.16816.F32 R48, R172.reuse, R10, R48 ;  /* 0x0000000aac30723c */ /* 0x040fe20000001830 */
[----:B------:R-:W1:Y:S01]  /*9c70*/  MUFU.TANH R20, R20 ;  /* 0x0000001400147308 */ /* 0x000e620000002400 */
[----:B------:R-:W1:Y:S02]  /*9c80*/  LDSM.16.M88.4 R8, [R213+0x2000] ;  /* 0x00200000d508783b */ /* 0x000e640000000200 */
[----:B------:R-:W-:Y:S02]  /*9c90*/  FMUL.FTZ R37, R37, c[0x0][0x320] ;  /* 0x0000c80025257a20 */ /* 0x000fe40000410000 */
[----:B------:R-:W-:Y:S02]  /*9ca0*/  FMUL.FTZ R38, R38, c[0x0][0x320] ;  /* 0x0000c80026267a20 */ /* 0x000fe40000410000 */
[-C--:B-----5:R-:W-:Y:S03]  /*9cb0*/  HMMA.16816.F32 R52, R172, R4.reuse, R52 ;  /* 0x00000004ac34723c */ /* 0x0a0fe60000001834 */
[----:B------:R-:W1:Y:S01]  /*9cc0*/  MUFU.TANH R21, R21 ;  /* 0x0000001500157308 */ /* 0x000e620000002400 */
[----:B------:R-:W-:Y:S02]  /*9cd0*/  FMUL.FTZ R29, R29, c[0x0][0x320] ;  /* 0x0000c8001d1d7a20 */ /* 0x000fe40000410000 */
[----:B------:R-:W-:Y:S02]  /*9ce0*/  FMUL.FTZ R31, R31, c[0x0][0x320] ;  /* 0x0000c8001f1f7a20 */ /* 0x000fe40000410000 */
[C---:B------:R-:W-:Y:S04]  /*9cf0*/  HMMA.16816.F32 R56, R176.reuse, R4, R56 ;  /* 0x00000004b038723c */ /* 0x040fe80000001838 */
[----:B------:R-:W-:Y:S01]  /*9d00*/  FMUL.FTZ R32, R32, c[0x0][0x320] ;  /* 0x0000c80020207a20 */ /* 0x000fe20000410000 */
[----:B------:R4:W2:Y:S01]  /*9d10*/  MUFU.TANH R182, R22 ;  /* 0x0000001600b67308 */ /* 0x0008a20000002400 */
[----:B------:R-:W-:Y:S02]  /*9d20*/  FMUL.FTZ R34, R34, c[0x0][0x320] ;  /* 0x0000c80022227a20 */ /* 0x000fe40000410000 */
[-C--:B------:R-:W-:Y:S04]  /*9d30*/  HMMA.16816.F32 R60, R176, R6.reuse, R60 ;  /* 0x00000006b03c723c */ /* 0x080fe8000000183c */
[----:B------:R-:W-:Y:S02]  /*9d40*/  FMUL.FTZ R48, R48, c[0x0][0x320] ;  /* 0x0000c80030307a20 */ /* 0x000fe40000410000 */
[----:B------:R-:W-:Y:S01]  /*9d50*/  FMUL.FTZ R49, R49, c[0x0][0x320] ;  /* 0x0000c80031317a20 */ /* 0x000fe20000410000 */
[----:B------:R4:W2:Y:S01]  /*9d60*/  MUFU.TANH R171, R23 ;  /* 0x0000001700ab7308 */ /* 0x0008a20000002400 */
[C---:B------:R-:W-:Y:S01]  /*9d70*/  HMMA.16816.F32 R64, R172.reuse, R6, R64 ;  /* 0x00000006ac40723c */ /* 0x040fe20000001840 */
[----:B------:R-:W5:Y:S01]  /*9d80*/  LDSM.16.M88.4 R4, [R213+0x2800] ;  /* 0x00280000d504783b */ /* 0x000f620000000200 */
[----:B------:R-:W-:Y:S04]  /*9d90*/  DEPBAR.LE SB0, 0x0 ;  /* 0x000080000000791a */ /* 0x000fe80000000000 */
[----:B------:R-:W-:Y:S02]  /*9da0*/  FMUL.FTZ R50, R50, c[0x0][0x320] ;  /* 0x0000c80032327a20 */ /* 0x000fe40000410000 */
[----:B------:R-:W-:Y:S01]  /*9db0*/  FMUL.FTZ R51, R51, c[0x0][0x320] ;  /* 0x0000c80033337a20 */ /* 0x000fe20000410000 */
[----:B------:R4:W2:Y:S01]  /*9dc0*/  MUFU.TANH R206, R24 ;  /* 0x0000001800ce7308 */ /* 0x0008a20000002400 */
[----:B------:R-:W-:Y:S01]  /*9dd0*/  BAR.SYNC.DEFER_BLOCKING 0x0 ;  /* 0x0000000000007b1d */ /* 0x000fe20000010000 */
[-C--:B-1----:R-:W-:Y:S05]  /*9de0*/  HMMA.16816.F32 R68, R172, R8.reuse, R68 ;  /* 0x00000008ac44723c */ /* 0x082fea0000001844 */
[----:B------:R-:W-:Y:S02]  /*9df0*/  FMUL.FTZ R52, R52, c[0x0][0x320] ;  /* 0x0000c80034347a20 */ /* 0x000fe40000410000 */
[----:B------:R-:W-:Y:S01]  /*9e00*/  FMUL.FTZ R53, R53, c[0x0][0x320] ;  /* 0x0000c80035357a20 */ /* 0x000fe20000410000 */
[----:B------:R4:W1:Y:S01]  /*9e10*/  MUFU.TANH R204, R25 ;  /* 0x0000001900cc7308 */ /* 0x0008620000002400 */
[C---:B------:R-:W-:Y:S04]  /*9e20*/  HMMA.16816.F32 R72, R176.reuse, R8, R72 ;  /* 0x00000008b048723c */ /* 0x040fe80000001848 */
[----:B------:R-:W-:Y:S02]  /*9e30*/  FMUL.FTZ R54, R54, c[0x0][0x320] ;  /* 0x0000c80036367a20 */ /* 0x000fe40000410000 */
[----:B------:R-:W-:Y:S02]  /*9e40*/  FMUL.FTZ R55, R55, c[0x0][0x320] ;  /* 0x0000c80037377a20 */ /* 0x000fe40000410000 */
[-C--:B------:R-:W-:Y:S01]  /*9e50*/  HMMA.16816.F32 R76, R176, R10.reuse, R76 ;  /* 0x0000000ab04c723c */ /* 0x080fe2000000184c */
[----:B------:R4:W1:Y:S03]  /*9e60*/  MUFU.TANH R239, R26 ;  /* 0x0000001a00ef7308 */ /* 0x0008660000002400 */
[----:B------:R-:W-:Y:S02]  /*9e70*/  FMUL.FTZ R56, R56, c[0x0][0x320] ;  /* 0x0000c80038387a20 */ /* 0x000fe40000410000 */
[----:B------:R-:W-:Y:S02]  /*9e80*/  FMUL.FTZ R59, R59, c[0x0][0x320] ;  /* 0x0000c8003b3b7a20 */ /* 0x000fe40000410000 */
[C---:B------:R-:W-:Y:S03]  /*9e90*/  HMMA.16816.F32 R80, R172.reuse, R10, R80 ;  /* 0x0000000aac50723c */ /* 0x040fe60000001850 */
[----:B------:R4:W1:Y:S01]  /*9ea0*/  MUFU.TANH R237, R27 ;  /* 0x0000001b00ed7308 */ /* 0x0008620000002400 */
[----:B------:R-:W-:Y:S02]  /*9eb0*/  FMUL.FTZ R60, R60, c[0x0][0x320] ;  /* 0x0000c8003c3c7a20 */ /* 0x000fe40000410000 */
[----:B------:R-:W-:Y:S02]  /*9ec0*/  FMUL.FTZ R61, R61, c[0x0][0x320] ;  /* 0x0000c8003d3d7a20 */ /* 0x000fe40000410000 */
[-C--:B-----5:R-:W-:Y:S04]  /*9ed0*/  HMMA.16816.F32 R84, R172, R4.reuse, R84 ;  /* 0x00000004ac54723c */ /* 0x0a0fe80000001854 */
[----:B------:R-:W-:Y:S01]  /*9ee0*/  FMUL.FTZ R63, R63, c[0x0][0x320] ;  /* 0x0000c8003f3f7a20 */ /* 0x000fe20000410000 */
[----:B------:R4:W1:Y:S01]  /*9ef0*/  MUFU.TANH R193, R28 ;  /* 0x0000001c00c17308 */ /* 0x0008620000002400 */
[----:B------:R-:W-:Y:S02]  /*9f00*/  FMUL.FTZ R64, R64, c[0x0][0x320] ;  /* 0x0000c80040407a20 */ /* 0x000fe40000410000 */
[C---:B------:R-:W-:Y:S04]  /*9f10*/  HMMA.16816.F32 R88, R176.reuse, R4, R88 ;  /* 0x00000004b058723c */ /* 0x040fe80000001858 */
[----:B------:R-:W-:Y:S02]  /*9f20*/  FMUL.FTZ R65, R65, c[0x0][0x320] ;  /* 0x0000c80041417a20 */ /* 0x000fe40000410000 */
[----:B------:R-:W-:Y:S01]  /*9f30*/  FMUL.FTZ R66, R66, c[0x0][0x320] ;  /* 0x0000c80042427a20 */ /* 0x000fe20000410000 */
[----:B------:R4:W1:Y:S01]  /*9f40*/  MUFU.TANH R190, R29 ;  /* 0x0000001d00be7308 */ /* 0x0008620000002400 */
[-C--:B------:R-:W-:Y:S04]  /*9f50*/  HMMA.16816.F32 R92, R176, R6.reuse, R92 ;  /* 0x00000006b05c723c */ /* 0x080fe8000000185c */
[----:B------:R-:W-:Y:S02]  /*9f60*/  FMUL.FTZ R67, R67, c[0x0][0x320] ;  /* 0x0000c80043437a20 */ /* 0x000fe40000410000 */
[----:B------:R-:W-:Y:S02]  /*9f70*/  FMUL.FTZ R68, R68, c[0x0][0x320] ;  /* 0x0000c80044447a20 */ /* 0x000fe40000410000 */
[----:B------:R-:W-:Y:S01]  /*9f80*/  HMMA.16816.F32 R96, R172, R6, R96 ;  /* 0x00000006ac60723c */ /* 0x000fe20000001860 */
[----:B------:R4:W1:Y:S03]  /*9f90*/  MUFU.TANH R236, R30 ;  /* 0x0000001e00ec7308 */ /* 0x0008660000002400 */
[----:B------:R-:W-:Y:S02]  /*9fa0*/  FMUL.FTZ R69, R69, c[0x0][0x320] ;  /* 0x0000c80045457a20 */ /* 0x000fe40000410000 */
[----:B------:R-:W-:Y:S02]  /*9fb0*/  FMUL.FTZ R70, R70, c[0x0][0x320] ;  /* 0x0000c80046467a20 */ /* 0x000fe40000410000 */
[----:B------:R-:W-:Y:S03]  /*9fc0*/  FMUL.FTZ R71, R71, c[0x0][0x320] ;  /* 0x0000c80047477a20 */ /* 0x000fe60000410000 */
[----:B------:R4:W1:Y:S01]  /*9fd0*/  MUFU.TANH R235, R31 ;  /* 0x0000001f00eb7308 */ /* 0x0008620000002400 */
[----:B------:R-:W-:Y:S02]  /*9fe0*/  FMUL.FTZ R72, R72, c[0x0][0x320] ;  /* 0x0000c80048487a20 */ /* 0x000fe40000410000 */
[----:B------:R-:W-:Y:S02]  /*9ff0*/  FMUL.FTZ R73, R73, c[0x0][0x320] ;  /* 0x0000c80049497a20 */ /* 0x000fe40000410000 */
[----:B------:R-:W-:Y:S02]  /*a000*/  FMUL.FTZ R74, R74, c[0x0][0x320] ;  /* 0x0000c8004a4a7a20 */ /* 0x000fe40000410000 */
[----:B------:R-:W-:Y:S02]  /*a010*/  FMUL.FTZ R75, R75, c[0x0][0x320] ;  /* 0x0000c8004b4b7a20 */ /* 0x000fe40000410000 */
[----:B------:R-:W-:Y:S01]  /*a020*/  FMUL.FTZ R76, R76, c[0x0][0x320] ;  /* 0x0000c8004c4c7a20 */ /* 0x000fe20000410000 */
[----:B------:R4:W1:Y:S01]  /*a030*/  MUFU.TANH R15, R32 ;  /* 0x00000020000f7308 */ /* 0x0008620000002400 */
        /* <DEDUP_REMOVED lines=94> */
[----:B------:R-:W1:Y:S10]  /*a620*/  MUFU.TANH R92, R92 ;  /* 0x0000005c005c7308 */ /* 0x000e740000002400 */
[----:B------:R-:W1:Y:S10]  /*a630*/  MUFU.TANH R93, R93 ;  /* 0x0000005d005d7308 */ /* 0x000e740000002400 */
[----:B------:R4:W1:Y:S10]  /*a640*/  MUFU.TANH R91, R94 ;  /* 0x0000005e005b7308 */ /* 0x0008740000002400 */
[----:B------:R4:W1:Y:S10]  /*a650*/  MUFU.TANH R79, R95 ;  /* 0x0000005f004f7308 */ /* 0x0008740000002400 */
[----:B------:R-:W1:Y:S10]  /*a660*/  MUFU.TANH R96, R96 ;  /* 0x0000006000607308 */ /* 0x000e740000002400 */
[----:B------:R-:W1:Y:S10]  /*a670*/  MUFU.TANH R97, R97 ;  /* 0x0000006100617308 */ /* 0x000e740000002400 */
[----:B------:R-:W1:Y:S10]  /*a680*/  MUFU.TANH R98, R98 ;  /* 0x0000006200627308 */ /* 0x000e740000002400 */
[----:B------:R-:W1:Y:S01]  /*a690*/  MUFU.TANH R99, R99 ;  /* 0x0000006300637308 */ /* 0x000e620000002400 */
[----:B------:R-:W-:-:S05]  /*a6a0*/  @!P0 BRA `(.L_x_521) ;  /* 0x000003d000008947 */ /* 0x000fca0003800000 */
[----:B--234-:R-:W2:Y:S01]  /*a6b0*/  LDL R2, [R1+0x34] ;  /* 0x0000340001027983 */ /* 0x01cea20000100800 */
[----:B------:R-:W-:Y:S01]  /*a6c0*/  IMAD.MOV.U32 R228, RZ, RZ, RZ ;  /* 0x000000ffffe47224 */ /* 0x000fe200078e00ff */
[----:B------:R-:W-:Y:S02]  /*a6d0*/  PLOP3.LUT P1, PT, PT, PT, UP3, 0x80, 0x0 ;  /* 0x000000000000781c */ /* 0x000fe40003f2f038 */
[----:B------:R-:W3:Y:S01]  /*a6e0*/  LDL R0, [R1+0x10] ;  /* 0x0000100001007983 */ /* 0x000ee20000100800 */
[----:B------:R-:W-:Y:S03]  /*a6f0*/  PLOP3.LUT P0, PT, PT, PT, UP3, 0x80, 0x0 ;  /* 0x000000000000781c */ /* 0x000fe60003f0f038 */
[----:B------:R-:W4:Y:S01]  /*a700*/  LDL R18, [R1+0x8] ;  /* 0x0000080001127983 */ /* 0x000f220000100800 */
[----:B--2---:R-:W-:Y:S05]  /*a710*/  IMAD R2, R227, 0x60, R2 ;  /* 0x00000060e3027824 */ /* 0x004fea00078e0202 */
[----:B---3--:R-:W-:Y:S05]  /*a720*/  IADD3 R2, R2, -0x60, R0 ;  /* 0xffffffa002027810 */ /* 0x008fea0007ffe000 */
        /* <DEDUP_REMOVED lines=8> */
[----:B------:R-:W-:Y:S03]  /*a7b0*/  @!P3 LEA.HI.X R5, R3, c[0x0][0x2a4], R5, 0x2, P0 ;  /* 0x0000a9000305ba11 */ /* 0x000fe600000f1405 */
[C---:B------:R-:W-:Y:S01]  /*a7c0*/  IMAD.WIDE.U32 R2, R233.reuse, c[0x0][0x1e0], RZ ;  /* 0x00007800e9027a25 */ /* 0x040fe200078e00ff */
[----:B------:R-:W-:Y:S01]  /*a7d0*/  SHF.R.S32.HI R0, RZ, 0x1f, R233 ;  /* 0x0000001fff007819 */ /* 0x000fe200000114e9 */
[----:B------:R-:W2:Y:S04]  /*a7e0*/  @!P3 LDG.E R228, [R4.64] ;  /* 0x0000001004e4b981 */ /* 0x000ea8000c1e1900 */
[----:B------:R-:W-:Y:S04]  /*a7f0*/  IMAD R0, R0, c[0x0][0x1e0], RZ ;  /* 0x0000780000007a24 */ /* 0x000fe800078e02ff */
[----:B------:R-:W-:Y:S04]  /*a800*/  IMAD R0, R233, c[0x0][0x1e4], R0 ;  /* 0x00007900e9007a24 */ /* 0x000fe800078e0200 */
[----:B------:R-:W-:Y:S01]  /*a810*/  IMAD.IADD R3, R3, 0x1, R0 ;  /* 0x0000000103037824 */ /* 0x000fe200078e0200 */
[----:B--2---:R-:W-:Y:S03]  /*a820*/  SHF.R.S32.HI R4, RZ, 0x1f, R228 ;  /* 0x0000001fff047819 */ /* 0x004fe600000114e4 */
[----:B------:R-:W-:Y:S04]  /*a830*/  IMAD.WIDE.U32 R2, R228, c[0x0][0x1f0], R2 ;  /* 0x00007c00e4027a25 */ /* 0x000fe800078e0002 */
[----:B------:R-:W-:Y:S01]  /*a840*/  IMAD R4, R4, c[0x0][0x1f0], RZ ;  /* 0x00007c0004047a24 */ /* 0x000fe200078e02ff */
[----:B------:R-:W-:Y:S03]  /*a850*/  IADD3 R0, P0, R2, UR10, RZ ;  /* 0x0000000a02007c10 */ /* 0x000fe6000ff1e0ff */
[----:B------:R-:W-:Y:S05]  /*a860*/  IMAD R4, R228, c[0x0][0x1f4], R4 ;  /* 0x00007d00e4047a24 */ /* 0x000fea00078e0204 */
[----:B------:R-:W-:Y:S02]  /*a870*/  IADD3.X R3, R3, UR6, R4, P0, !PT ;  /* 0x0000000603037c10 */ /* 0x000fe400087fe404 */
[C---:B------:R-:W-:Y:S04]  /*a880*/  LEA R2, P0, R0.reuse, c[0x0][0x1c8], 0x1 ;  /* 0x0000720000027a11 */ /* 0x040fe800078008ff */
[----:B------:R-:W-:Y:S01]  /*a890*/  LEA.HI.X R0, R0, c[0x0][0x1cc], R3, 0x1, P0 ;  /* 0x0000730000007a11 */ /* 0x000fe200000f0c03 */
[----:B------:R-:W2:Y:S04]  /*a8a0*/  SHFL.IDX PT, R4, R2, RZ, 0x181f ;  /* 0x00181fff02047589 */ /* 0x000ea800000e0000 */
[----:B------:R-:W3:Y:S04]  /*a8b0*/  SHFL.IDX PT, R3, R0, RZ, 0x181f ;  /* 0x00181fff00037589 */ /* 0x000ee800000e0000 */
[----:B------:R-:W5:Y:S04]  /*a8c0*/  SHFL.IDX PT, R10, R2, 0x1, 0x181f ;  /* 0x00381f00020a7f89 */ /* 0x000f6800000e0000 */
[----:B------:R-:W1:Y:S04]  /*a8d0*/  SHFL.IDX PT, R8, R2, 0x2, 0x181f ;  /* 0x00581f0002087f89 */ /* 0x000e6800000e0000 */
[----:B------:R-:W1:Y:S04]  /*a8e0*/  SHFL.IDX PT, R7, R0, 0x1, 0x181f ;  /* 0x00381f0000077f89 */ /* 0x000e6800000e0000 */
[----:B------:R-:W1:Y:S04]  /*a8f0*/  SHFL.IDX PT, R6, R2, 0x3, 0x181f ;  /* 0x00781f0002067f89 */ /* 0x000e6800000e0000 */
[----:B------:R-:W-:Y:S01]  /*a900*/  SHFL.IDX PT, R9, R2, 0x4, 0x181f ;  /* 0x00981f0002097f89 */ /* 0x000fe200000e0000 */
[-C--:B--2---:R-:W-:Y:S03]  /*a910*/  IADD3 R4, P0, R4, R226.reuse, RZ ;  /* 0x000000e204047210 */ /* 0x084fe60007f1e0ff */
[----:B------:R-:W-:Y:S02]  /*a920*/  SHFL.IDX PT, R14, R0, 0x2, 0x181f ;  /* 0x00581f00000e7f89 */ /* 0x000fe400000e0000 */
[--C-:B---3--:R-:W-:Y:S02]  /*a930*/  IMAD.X R5, R3, 0x1, R225.reuse, P0 ;  /* 0x0000000103057824 */ /* 0x108fe400000e06e1 */
[----:B------:R-:W2:Y:S01]  /*a940*/  SHFL.IDX PT, R13, R0, 0x3, 0x181f ;  /* 0x00781f00000d7f89 */ /* 0x000ea200000e0000 */
[-C--:B-----5:R-:W-:Y:S03]  /*a950*/  IADD3 R10, P0, R10, R226.reuse, RZ ;  /* 0x000000e20a0a7210 */ /* 0x0a0fe60007f1e0ff */
[----:B----4-:R3:W-:Y:S01]  /*a960*/  LDGSTS.E.BYPASS.LTC128B.128 [R18+0x3100], [R4.64], !P4 ;  /* 0x0310000004127fae */ /* 0x0107e2000e101d50 */
[-C--:B-1----:R-:W-:Y:S03]  /*a970*/  IADD3 R8, P5, R8, R226.reuse, RZ ;  /* 0x000000e208087210 */ /* 0x082fe60007fbe0ff */
[----:B------:R-:W1:Y:S01]  /*a980*/  SHFL.IDX PT, R2, R2, 0x5, 0x181f ;  /* 0x00b81f0002027f89 */ /* 0x000e6200000e0000 */
[--C-:B------:R-:W-:Y:S03]  /*a990*/  IMAD.X R11, R7, 0x1, R225.reuse, P0 ;  /* 0x00000001070b7824 */ /* 0x100fe600000e06e1 */
[----:B------:R-:W4:Y:S01]  /*a9a0*/  SHFL.IDX PT, R12, R0, 0x4, 0x181f ;  /* 0x00981f00000c7f89 */ /* 0x000f2200000e0000 */
[-C--:B------:R-:W-:Y:S03]  /*a9b0*/  IADD3 R6, P2, R6, R226.reuse, RZ ;  /* 0x000000e206067210 */ /* 0x080fe60007f5e0ff */
[----:B------:R-:W5:Y:S04]  /*a9c0*/  SHFL.IDX PT, R0, R0, 0x5, 0x181f ;  /* 0x00b81f0000007f89 */ /* 0x000f6800000e0000 */
[----:B------:R5:W-:Y:S01]  /*a9d0*/  LDGSTS.E.BYPASS.LTC128B.128 [R18+0x3900], [R10.64], !P4 ;  /* 0x039000000a127fae */ /* 0x000be2000e101d50 */
[--C-:B--2---:R-:W-:Y:S01]  /*a9e0*/  IMAD.X R7, R13, 0x1, R225.reuse, P2 ;  /* 0x000000010d077824 */ /* 0x104fe200010e06e1 */
[-C--:B---3--:R-:W-:Y:S01]  /*a9f0*/  IADD3 R4, P1, R9, R226.reuse, RZ ;  /* 0x000000e209047210 */ /* 0x088fe20007f3e0ff */
[--C-:B------:R-:W-:Y:S01]  /*aa00*/  IMAD.X R9, R14, 0x1, R225.reuse, P5 ;  /* 0x000000010e097824 */ /* 0x100fe200028e06e1 */
[----:B-1----:R-:W-:Y:S03]  /*aa10*/  IADD3 R2, P0, R2, R226, RZ ;  /* 0x000000e202027210 */ /* 0x002fe60007f1e0ff */
[--C-:B----4-:R-:W-:Y:S01]  /*aa20*/  IMAD.X R5, R12, 0x1, R225.reuse, P1 ;  /* 0x000000010c057824 */ /* 0x110fe200008e06e1 */
[----:B------:R1:W-:Y:S01]  /*aa30*/  LDGSTS.E.BYPASS.LTC128B.128 [R18+0x4100], [R8.64], !P4 ;  /* 0x0410000008127fae */ /* 0x0003e2000e101d50 */
[----:B-----5:R-:W-:Y:S03]  /*aa40*/  IMAD.X R3, R0, 0x1, R225, P0 ;  /* 0x0000000100037824 */ /* 0x020fe600000e06e1 */
[----:B------:R1:W-:Y:S04]  /*aa50*/  LDGSTS.E.BYPASS.LTC128B.128 [R18+0x4900], [R6.64], !P4 ;  /* 0x0490000006127fae */ /* 0x0003e8000e101d50 */
[----:B------:R1:W-:Y:S04]  /*aa60*/  LDGSTS.E.BYPASS.LTC128B.128 [R18+0x5100], [R4.64], !P4 ;  /* 0x0510000004127fae */ /* 0x0003e8000e101d50 */
[----:B------:R1:W-:Y:S02]  /*aa70*/  LDGSTS.E.BYPASS.LTC128B.128 [R18+0x5900], [R2.64], !P4 ;  /* 0x0590000002127fae */ /* 0x0003e4000e101d50 */
.L_x_521:
[----:B-1234-:R-:W2:Y:S01]  /*aa80*/  LDL R2, [R1+0x2c] ;  /* 0x00002c0001027983 */ /* 0x01eea20000100800 */
[----:B------:R-:W-:Y:S02]  /*aa90*/  PLOP3.LUT P1, PT, PT, PT, UP2, 0x80, 0x0 ;  /* 0x000000000000781c */ /* 0x000fe40003f2f028 */
[----:B------:R-:W-:Y:S01]  /*aaa0*/  PLOP3.LUT P0, PT, PT, PT, UP2, 0x80, 0x0 ;  /* 0x000000000000781c */ /* 0x000fe20003f0f028 */
[----:B------:R-:W3:Y:S04]  /*aab0*/  LDL R58, [R1+0x24] ;  /* 0x00002400013a7983 */ /* 0x000ee80000100800 */
[----:B------:R-:W0:Y:S06]  /*aac0*/  LDGDEPBAR ;  /* 0x00000000000079af */ /* 0x000e2c0000000000 */
[----:B--2---:R-:W-:Y:S04]  /*aad0*/  @P1 IMAD.HI.U32 R0, R2, c[0x0][0x2c8], RZ ;  /* 0x0000b20002001a27 */ /* 0x004fe800078e00ff */
[----:B------:R-:W-:Y:S01]  /*aae0*/  IMAD.MOV.U32 R5, RZ, RZ, R2 ;  /* 0x000000ffff057224 */ /* 0x000fe200078e0002 */
[----:B------:R-:W-:Y:S01]  /*aaf0*/  @P0 SHF.R.U32.HI R5, RZ, c[0x0][0x2cc], R0 ;  /* 0x0000b300ff050a19 */ /* 0x000fe20000011600 */
[----:B------:R-:W-:Y:S01]  /*ab00*/  IMAD R0, R227, -0x60, RZ ;  /* 0xffffffa0e3007824 */ /* 0x000fe200078e02ff */
[----:B------:R-:W-:Y:S01]  /*ab10*/  PLOP3.LUT P0, PT, PT, PT, UP1, 0x40, 0x0 ;  /* 0x000000000000781c */ /* 0x000fe20003f0e818 */
[----:B------:R-:W-:Y:S02]  /*ab20*/  IMAD.MOV.U32 R2, RZ, RZ, c[0x0][0x2ac] ;  /* 0x0000ab00ff027624 */ /* 0x000fe400078e00ff */
[----:B------:R-:W1:Y:S01]  /*ab30*/  SHFL.IDX PT, R4, R5, RZ, 0x1c1f ;  /* 0x001c1fff05047589 */ /* 0x000e6200000e0000 */
[----:B---3--:R-:W-:Y:S05]  /*ab40*/  IADD3 R7, -R58, 0x1, R0 ;  /* 0x000000013a077810 */ /* 0x008fea0007ffe100 */
[----:B------:R-:W-:Y:S05]  /*ab50*/  IMAD R7, R2, c[0x0][0x1d0], R7 ;  /* 0x0000740002077a24 */ /* 0x000fea00078e0207 */
[----:B------:R-:W-:Y:S04]  /*ab60*/  IADD3 R7, R7, -c[0x0][0x168], RZ ;  /* 0x80005a0007077a10 */ /* 0x000fe80007ffe0ff */
[C---:B------:R-:W-:Y:S02]  /*ab70*/  IADD3 R6, R7.reuse, c[0x0][0x328], RZ ;  /* 0x0000ca0007067a10 */ /* 0x040fe40007ffe0ff */
[----:B------:R-:W-:Y:S03]  /*ab80*/  IADD3 R7, R7, UR13, RZ ;  /* 0x0000000d07077c10 */ /* 0x000fe6000fffe0ff */
[--C-:B-1----:R-:W-:Y:S02]  /*ab90*/  IMAD.IADD R3, R6, 0x1, R4.reuse ;  /* 0x0000000106037824 */ /* 0x102fe400078e0204 */
[----:B------:R-:W-:Y:S01]  /*aba0*/  IMAD.IADD R2, R7, 0x1, R4 ;  /* 0x0000000107027824 */ /* 0x000fe200078e0204 */
[----:B------:R-:W-:-:S05]  /*abb0*/  @P0 BRA `(.L_x_522) ;  /* 0x000001a000000947 */ /* 0x000fca0003800000 */
[----:B------:R-:W-:Y:S01]  /*abc0*/  MOV R8, c[0x0][0x2ac] ;  /* 0x0000ab0000087a02 */ /* 0x000fe20000000f00 */
[----:B------:R-:W-:Y:S04]  /*abd0*/  BSSY B0, `(.L_x_523) ;  /* 0x0000013000007945 */ /* 0x000fe80003800000 */
[----:B------:R-:W-:Y:S05]  /*abe0*/  IMAD R4, R8, c[0x0][0x1d0], R4 ;  /* 0x0000740008047a24 */ /* 0x000fea00078e0204 */
[----:B------:R-:W-:Y:S04]  /*abf0*/  IADD3 R4, R4, -c[0x0][0x168], RZ ;  /* 0x80005a0004047a10 */ /* 0x000fe80007ffe0ff */
[----:B------:R-:W-:Y:S11]  /*ac00*/  ISETP.GT.AND P0, PT, R4, -0x1, PT ;  /* 0xffffffff0400780c */ /* 0x000ff60003f04270 */
[----:B------:R-:W-:Y:S02]  /*ac10*/  @!UPT UIADD3 URZ, URZ, URZ, URZ ;  /* 0x0000003f3f3ff290 */ /* 0x000fe4000fffe03f */
[----:B------:R-:W-:-:S05]  /*ac20*/  @P0 BRA `(.L_x_524) ;  /* 0x0000008000000947 */ /* 0x000fca0003800000 */
[----:B------:R-:W-:Y:S01]  /*ac30*/  LOP3.LUT R4, RZ, R4, RZ, 0x33, !PT ;  /* 0x00000004ff047212 */ /* 0x000fe200078e33ff */
[----:B------:R-:W-:Y:S05]  /*ac40*/  IMAD.MOV.U32 R8, RZ, RZ, c[0x0][0x32c] ;  /* 0x0000cb00ff087624 */ /* 0x000fea00078e00ff */
[----:B------:R-:W-:Y:S11]  /*ac50*/  ISETP.NE.AND P0, PT, R8, 0x1, PT ;  /* 0x000000010800780c */ /* 0x000ff60003f05270 */
[----:B------:R-:W-:Y:S02]  /*ac60*/  @!UPT UIADD3 URZ, URZ, URZ, URZ ;  /* 0x0000003f3f3ff290 */ /* 0x000fe4000fffe03f */
[----:B------:R-:W-:Y:S05]  /*ac70*/  @P0 IMAD.HI.U32 R8, R4, c[0x0][0x330], RZ ;  /* 0x0000cc0004080a27 */ /* 0x000fea00078e00ff */
[----:B------:R-:W-:Y:S04]  /*ac80*/  @P0 SHF.R.U32.HI R4, RZ, c[0x0][0x334], R8 ;  /* 0x0000cd00ff040a19 */ /* 0x000fe80000011608 */
[----:B------:R-:W-:Y:S01]  /*ac90*/  LOP3.LUT R4, RZ, R4, RZ, 0x33, !PT ;  /* 0x00000004ff047212 */ /* 0x000fe200078e33ff */
[----:B------:R-:W-:-:S05]  /*aca0*/  BRA `(.L_x_525) ;  /* 0x0000005000007947 */ /* 0x000fca0003800000 */
.L_x_524:
[----:B------:R-:W-:Y:S04]  /*acb0*/  MOV R8, c[0x0][0x32c] ;  /* 0x0000cb0000087a02 */ /* 0x000fe80000000f00 */
[----:B------:R-:W-:Y:S11]  /*acc0*/  ISETP.NE.AND P0, PT, R8, 0x1, PT ;  /* 0x000000010800780c */ /* 0x000ff60003f05270 */
[----:B------:R-:W-:Y:S02]  /*acd0*/  @!UPT UIADD3 URZ, URZ, URZ, URZ ;  /* 0x0000003f3f3ff290 */ /* 0x000fe4000fffe03f */
[----:B------:R-:W-:Y:S05]  /*ace0*/  @P0 IMAD.HI.U32 R8, R4, c[0x0][0x330], RZ ;  /* 0x0000cc0004080a27 */ /* 0x000fea00078e00ff */
[----:B------:R-:W-:Y:S02]  /*acf0*/  @P0 SHF.R.U32.HI R4, RZ, c[0x0][0x334], R8 ;  /* 0x0000cd00ff040a19 */ /* 0x000fe40000011608 */
.L_x_525:
[----:B------:R-:W-:Y:S05]  /*ad00*/  BSYNC B0 ;  /* 0x0000000000007941 */ /* 0x000fea0003800000 */
.L_x_523:
[----:B------:R-:W-:Y:S04]  /*ad10*/  IMAD.IADD R8, R0, 0x1, -R58 ;  /* 0x0000000100087824 */ /* 0x000fe800078e0a3a */
[----:B------:R-:W-:Y:S05]  /*ad20*/  IMAD R4, R4, c[0x0][0x32c], R8 ;  /* 0x0000cb0004047a24 */ /* 0x000fea00078e0208 */
[----:B------:R-:W-:Y:S02]  /*ad30*/  IADD3 R8, R4, c[0x0][0x32c], RZ ;  /* 0x0000cb0004087a10 */ /* 0x000fe40007ffe0ff */
[----:B------:R-:W-:Y:S02]  /*ad40*/  IMNMX R2, R2, R4, !PT ;  /* 0x0000000402027217 */ /* 0x000fe40007800200 */
[----:B------:R-:W-:Y:S02]  /*ad50*/  IMNMX R3, R3, R8, PT ;  /* 0x0000000803037217 */ /* 0x000fe40003800200 */
.L_x_522:
[C---:B------:R-:W-:Y:S01]  /*ad60*/  ISETP.GE.AND P0, PT, R0.reuse, 0x1, PT ;  /* 0x000000010000780c */ /* 0x040fe20003f06270 */
[----:B------:R-:W1:Y:S01]  /*ad70*/  SHFL.IDX PT, R4, R5, 0x1, 0x1c1f ;  /* 0x003c1f0005047f89 */ /* 0x000e6200000e0000 */
[----:B------:R-:W-:Y:S02]  /*ad80*/  ISETP.GE.AND P2, PT, R0, 0x9, PT ;  /* 0x000000090000780c */ /* 0x000fe40003f46270 */
[----:B------:R-:W-:Y:S02]  /*ad90*/  P2R R27, PR, RZ, 0x1 ;  /* 0x00000001ff1b7803 */ /* 0x000fe40000000000 */
[----:B------:R-:W-:Y:S02]  /*ada0*/  ISETP.GT.AND P0, PT, R2, RZ, !P0 ;  /* 0x000000ff0200720c */ /* 0x000fe40004704270 */
[----:B------:R-:W-:Y:S02]  /*adb0*/  ISETP.GE.AND P1, PT, R0, 0x2, PT ;  /* 0x000000020000780c */ /* 0x000fe40003f26270 */
[C---:B------:R-:W-:Y:S02]  /*adc0*/  ISETP.LT.OR P0, PT, R3.reuse, 0x1, P0 ;  /* 0x000000010300780c */ /* 0x040fe40000701670 */
[----:B------:R-:W-:Y:S02]  /*add0*/  P2R R26, PR, RZ, 0x2 ;  /* 0x00000002ff1a7803 */ /* 0x000fe40000000000 */
[----:B------:R-:W-:Y:S02]  /*ade0*/  FSEL R29, R188, -INF , !P0 ;  /* 0xff800000bc1d7808 */ /* 0x000fe40004000000 */
[C---:B------:R-:W-:Y:S02]  /*adf0*/  ISETP.GT.AND P0, PT, R2.reuse, 0x8, !P2 ;  /* 0x000000080200780c */ /* 0x040fe40005704270 */
[----:B------:R-:W-:Y:S02]  /*ae00*/  ISETP.GT.AND P1, PT, R2, 0x1, !P1 ;  /* 0x000000010200780c */ /* 0x000fe40004f24270 */
[----:B------:R-:W-:Y:S02]  /*ae10*/  P2R R25, PR, RZ, 0x4 ;  /* 0x00000004ff197803 */ /* 0x000fe40000000000 */
[C---:B------:R-:W-:Y:S02]  /*ae20*/  ISETP.LT.OR P0, PT, R3.reuse, 0x9, P0 ;  /* 0x000000090300780c */ /* 0x040fe40000701670 */
[----:B------:R-:W-:Y:S02]  /*ae30*/  ISETP.GE.AND P2, PT, R0, 0xa, PT ;  /* 0x0000000a0000780c */ /* 0x000fe40003f46270 */
[----:B------:R-:W-:Y:S02]  /*ae40*/  ISETP.LT.OR P1, PT, R3, 0x2, P1 ;  /* 0x000000020300780c */ /* 0x000fe40000f21670 */
[----:B------:R-:W-:Y:S02]  /*ae50*/  FSEL R32, R16, -INF , !P0 ;  /* 0xff80000010207808 */ /* 0x000fe40004000000 */
[----:B------:R-:W-:Y:S02]  /*ae60*/  ISETP.GT.AND P0, PT, R2, 0x9, !P2 ;  /* 0x000000090200780c */ /* 0x000fe40005704270 */
[----:B------:R-:W-:Y:S02]  /*ae70*/  FSEL R31, R183, -INF , !P1 ;  /* 0xff800000b71f7808 */ /* 0x000fe40004800000 */
[----:B------:R-:W-:Y:S02]  /*ae80*/  ISETP.LT.OR P0, PT, R3, 0xa, P0 ;  /* 0x0000000a0300780c */ /* 0x000fe40000701670 */
[----:B------:R-:W-:Y:S02]  /*ae90*/  ISETP.GE.AND P1, PT, R0, 0x11, PT ;  /* 0x000000110000780c */ /* 0x000fe40003f26270 */
[----:B------:R-:W-:Y:S02]  /*aea0*/  FSEL R34, R17, -INF , !P0 ;  /* 0xff80000011227808 */ /* 0x000fe40004000000 */
[----:B------:R-:W-:Y:S02]  /*aeb0*/  ISETP.GT.AND P0, PT, R2, 0x10, !P1 ;  /* 0x000000100200780c */ /* 0x000fe40004f04270 */
[----:B------:R-:W-:Y:S02]  /*aec0*/  P2R R23, PR, RZ, 0x2 ;  /* 0x00000002ff177803 */ /* 0x000fe40000000000 */
[C---:B------:R-:W-:Y:S02]  /*aed0*/  ISETP.LT.OR P0, PT, R3.reuse, 0x11, P0 ;  /* 0x000000110300780c */ /* 0x040fe40000701670 */
[----:B------:R-:W-:Y:S02]  /*aee0*/  ISETP.GE.AND P1, PT, R0, 0x12, PT ;  /* 0x000000120000780c */ /* 0x000fe40003f26270 */
[----:B------:R-:W-:Y:S02]  /*aef0*/  FSEL R40, R20, -INF , !P0 ;  /* 0xff80000014287808 */ /* 0x000fe40004000000 */
[----:B------:R-:W-:Y:S02]  /*af00*/  ISETP.GT.AND P0, PT, R2, 0x11, !P1 ;  /* 0x000000110200780c */ /* 0x000fe40004f04270 */
[----:B------:R-:W-:Y:S02]  /*af10*/  P2R R22, PR, RZ, 0x2 ;  /* 0x00000002ff167803 */ /* 0x000fe40000000000 */
[----:B------:R-:W-:Y:S02]  /*af20*/  ISETP.LT.OR P0, PT, R3, 0x12, P0 ;  /* 0x000000120300780c */ /* 0x000fe40000701670 */
        /* <DEDUP_REMOVED lines=73> */
[C---:B------:R-:W-:Y:S02]  /*b3c0*/  ISETP.GE.AND P6, PT, R0.reuse, 0x52, PT ;  /* 0x000000520000780c */ /* 0x040fe40003fc6270 */
[C---:B------:R-:W-:Y:S02]  /*b3d0*/  ISETP.LT.OR P0, PT, R3.reuse, 0x51, P0 ;  /* 0x000000510300780c */ /* 0x040fe40000701670 */
[----:B------:R-:W-:Y:S02]  /*b3e0*/  ISETP.GE.AND P5, PT, R0, 0x59, PT ;  /* 0x000000590000780c */ /* 0x000fe40003fa6270 */
[----:B------:R-:W-:Y:S02]  /*b3f0*/  FSEL R238, R84, -INF , !P0 ;  /* 0xff80000054ee7808 */ /* 0x000fe40004000000 */
[C---:B------:R-:W-:Y:S02]  /*b400*/  ISETP.GT.AND P0, PT, R2.reuse, 0x51, !P6 ;  /* 0x000000510200780c */ /* 0x040fe40007704270 */
[----:B------:R-:W-:Y:S02]  /*b410*/  P2R R24, PR, RZ, 0x4 ;  /* 0x00000004ff187803 */ /* 0x000fe40000000000 */
[----:B------:R-:W-:Y:S04]  /*b420*/  ISETP.LT.OR P0, PT, R3, 0x52, P0 ;  /* 0x000000520300780c */ /* 0x000fe80000701670 */
[----:B------:R-:W-:Y:S02]  /*b430*/  FSEL R243, R85, -INF , !P0 ;  /* 0xff80000055f37808 */ /* 0x000fe40004000000 */
[----:B------:R-:W-:Y:S04]  /*b440*/  ISETP.GT.AND P0, PT, R2, 0x58, !P5 ;  /* 0x000000580200780c */ /* 0x000fe80006f04270 */
[----:B------:R-:W-:Y:S04]  /*b450*/  ISETP.LT.OR P0, PT, R3, 0x59, P0 ;  /* 0x000000590300780c */ /* 0x000fe80000701670 */
[----:B------:R-:W-:Y:S02]  /*b460*/  FSEL R250, R96, -INF , !P0 ;  /* 0xff80000060fa7808 */ /* 0x000fe40004000000 */
[----:B------:R-:W-:Y:S04]  /*b470*/  ISETP.GE.AND P0, PT, R0, 0x5a, PT ;  /* 0x0000005a0000780c */ /* 0x000fe80003f06270 */
[----:B------:R-:W-:Y:S01]  /*b480*/  ISETP.GT.AND P2, PT, R2, 0x59, !P0 ;  /* 0x000000590200780c */ /* 0x000fe20004744270 */
[--C-:B-1----:R-:W-:Y:S03]  /*b490*/  IMAD.IADD R2, R7, 0x1, R4.reuse ;  /* 0x0000000107027824 */ /* 0x102fe600078e0204 */
[----:B------:R-:W-:Y:S01]  /*b4a0*/  ISETP.LT.OR P2, PT, R3, 0x5a, P2 ;  /* 0x0000005a0300780c */ /* 0x000fe20001741670 */
[----:B------:R-:W-:Y:S03]  /*b4b0*/  IMAD.IADD R3, R6, 0x1, R4 ;  /* 0x0000000106037824 */ /* 0x000fe600078e0204 */
[----:B------:R-:W-:Y:S02]  /*b4c0*/  FSEL R252, R97, -INF , !P2 ;  /* 0xff80000061fc7808 */ /* 0x000fe40005000000 */
[----:B------:R-:W-:Y:S11]  /*b4d0*/  PLOP3.LUT P2, PT, PT, PT, UP1, 0x40, 0x0 ;  /* 0x000000000000781c */ /* 0x000ff60003f4e818 */
[----:B------:R-:W-:Y:S02]  /*b4e0*/  @!UPT UIADD3 URZ, URZ, URZ, URZ ;  /* 0x0000003f3f3ff290 */ /* 0x000fe4000fffe03f */
        /* <DEDUP_REMOVED lines=9> */
[----:B------:R-:W-:Y:S05]  /*b580*/  IMAD.MOV.U32 R28, RZ, RZ, 0x1 ;  /* 0x00000001ff1c7424 */ /* 0x000fea00078e00ff */
[----:B------:R-:W-:Y:S11]  /*b590*/  ISETP.NE.AND P2, PT, R28, c[0x0][0x32c], PT ;  /* 0x0000cb001c007a0c */ /* 0x000ff60003f45270 */
[----:B------:R-:W-:Y:S02]  /*b5a0*/  @!UPT UIADD3 URZ, URZ, URZ, URZ ;  /* 0x0000003f3f3ff290 */ /* 0x000fe4000fffe03f */
[----:B------:R-:W-:Y:S05]  /*b5b0*/  @P2 IMAD.HI.U32 R28, R4, c[0x0][0x330], RZ ;  /* 0x0000cc00041c2a27 */ /* 0x000fea00078e00ff */
[----:B------:R-:W-:Y:S04]  /*b5c0*/  @P2 SHF.R.U32.HI R4, RZ, c[0x0][0x334], R28 ;  /* 0x0000cd00ff042a19 */ /* 0x000fe8000001161c */
[----:B------:R-:W-:Y:S01]  /*b5d0*/  LOP3.LUT R4, RZ, R4, RZ, 0x33, !PT ;  /* 0x00000004ff047212 */ /* 0x000fe200078e33ff */
[----:B------:R-:W-:-:S05]  /*b5e0*/  BRA `(.L_x_529) ;  /* 0x0000005000007947 */ /* 0x000fca0003800000 */
.L_x_528:
[----:B------:R-:W-:Y:S04]  /*b5f0*/  MOV R28, 0x1 ;  /* 0x00000001001c7802 */ /* 0x000fe80000000f00 */
[----:B------:R-:W-:Y:S11]  /*b600*/  ISETP.NE.AND P2, PT, R28, c[0x0][0x32c], PT ;  /* 0x0000cb001c007a0c */ /* 0x000ff60003f45270 */
[----:B------:R-:W-:Y:S02]  /*b610*/  @!UPT UIADD3 URZ, URZ, URZ, URZ ;  /* 0x0000003f3f3ff290 */ /* 0x000fe4000fffe03f */
[----:B------:R-:W-:Y:S05]  /*b620*/  @P2 IMAD.HI.U32 R28, R4, c[0x0][0x330], RZ ;  /* 0x0000cc00041c2a27 */ /* 0x000fea00078e00ff */
[----:B------:R-:W-:Y:S02]  /*b630*/  @P2 SHF.R.U32.HI R4, RZ, c[0x0][0x334], R28 ;  /* 0x0000cd00ff042a19 */ /* 0x000fe4000001161c */
.L_x_529:
[----:B------:R-:W-:Y:S05]  /*b640*/  BSYNC B0 ;  /* 0x0000000000007941 */ /* 0x000fea0003800000 */
.L_x_527:
[----:B------:R-:W-:Y:S04]  /*b650*/  IMAD.IADD R28, R0, 0x1, -R58 ;  /* 0x00000001001c7824 */ /* 0x000fe800078e0a3a */
[----:B------:R-:W-:Y:S05]  /*b660*/  IMAD R4, R4, c[0x0][0x32c], R28 ;  /* 0x0000cb0004047a24 */ /* 0x000fea00078e021c */
[----:B------:R-:W-:Y:S02]  /*b670*/  IADD3 R28, R4, c[0x0][0x32c], RZ ;  /* 0x0000cb00041c7a10 */ /* 0x000fe40007ffe0ff */
[----:B------:R-:W-:Y:S02]  /*b680*/  IMNMX R2, R2, R4, !PT ;  /* 0x0000000402027217 */ /* 0x000fe40007800200 */
[----:B------:R-:W-:Y:S02]  /*b690*/  IMNMX R3, R3, R28, PT ;  /* 0x0000001c03037217 */ /* 0x000fe40003800200 */
.L_x_526:
[----:B------:R-:W-:Y:S01]  /*b6a0*/  ISETP.NE.AND P2, PT, R26, RZ, PT ;  /* 0x000000ff1a00720c */ /* 0x000fe20003f45270 */
[----:B------:R-:W1:Y:S03]  /*b6b0*/  SHFL.IDX PT, R4, R5, 0x2, 0x1c1f ;  /* 0x005c1f0005047f89 */ /* 0x000e6600000e0000 */
[----:B------:R-:W-:Y:S04]  /*b6c0*/  ISETP.GT.AND P2, PT, R2, 0x1, !P2 ;  /* 0x000000010200780c */ /* 0x000fe80005744270 */
[----:B------:R-:W-:Y:S04]  /*b6d0*/  ISETP.LT.OR P2, PT, R3, 0x2, P2 ;  /* 0x000000020300780c */ /* 0x000fe80001741670 */
[----:B------:R-:W-:Y:S02]  /*b6e0*/  FSEL R33, R200, -INF , !P2 ;  /* 0xff800000c8217808 */ /* 0x000fe40005000000 */
[----:B------:R-:W-:Y:S04]  /*b6f0*/  ISETP.NE.AND P2, PT, R25, RZ, PT ;  /* 0x000000ff1900720c */ /* 0x000fe80003f45270 */
[----:B------:R-:W-:Y:S04]  /*b700*/  ISETP.GT.AND P2, PT, R2, 0x8, !P2 ;  /* 0x000000080200780c */ /* 0x000fe80005744270 */
[C---:B------:R-:W-:Y:S04]  /*b710*/  ISETP.LT.OR P2, PT, R3.reuse, 0x9, P2 ;  /* 0x000000090300780c */ /* 0x040fe80001741670 */
[----:B------:R-:W-:Y:S02]  /*b720*/  FSEL R37, R192, -INF , !P2 ;  /* 0xff800000c0257808 */ /* 0x000fe40005000000 */
[----:B------:R-:W-:Y:S04]  /*b730*/  ISETP.NE.AND P2, PT, R24, RZ, PT ;  /* 0x000000ff1800720c */ /* 0x000fe80003f45270 */
[C---:B------:R-:W-:Y:S04]  /*b740*/  ISETP.GT.AND P2, PT, R2.reuse, 0x9, !P2 ;  /* 0x000000090200780c */ /* 0x040fe80005744270 */
        /* <DEDUP_REMOVED lines=66> */
[----:B------:R-:W-:Y:S04]  /*bb70*/  ISETP.GT.AND P2, PT, R2, 0x50, !P1 ;  /* 0x000000500200780c */ /* 0x000fe80004f44270 */
[C---:B------:R-:W-:Y:S04]  /*bb80*/  ISETP.LT.OR P2, PT, R3.reuse, 0x51, P2 ;  /* 0x000000510300780c */ /* 0x040fe80001741670 */
[----:B------:R-:W-:Y:S02]  /*bb90*/  FSEL R240, R86, -INF , !P2 ;  /* 0xff80000056f07808 */ /* 0x000fe40005000000 */
[C---:B------:R-:W-:Y:S04]  /*bba0*/  ISETP.GT.AND P2, PT, R2.reuse, 0x51, !P6 ;  /* 0x000000510200780c */ /* 0x040fe80007744270 */
[----:B------:R-:W-:Y:S04]  /*bbb0*/  ISETP.LT.OR P2, PT, R3, 0x52, P2 ;  /* 0x000000520300780c */ /* 0x000fe80001741670 */
[----:B------:R-:W-:Y:S02]  /*bbc0*/  FSEL R241, R87, -INF , !P2 ;  /* 0xff80000057f17808 */ /* 0x000fe40005000000 */
[----:B------:R-:W-:Y:S04]  /*bbd0*/  ISETP.GT.AND P2, PT, R2, 0x58, !P5 ;  /* 0x000000580200780c */ /* 0x000fe80006f44270 */
[----:B------:R-:W-:Y:S04]  /*bbe0*/  ISETP.LT.OR P2, PT, R3, 0x59, P2 ;  /* 0x000000590300780c */ /* 0x000fe80001741670 */
[----:B------:R-:W-:Y:S02]  /*bbf0*/  FSEL R247, R98, -INF , !P2 ;  /* 0xff80000062f77808 */ /* 0x000fe40005000000 */
[----:B------:R-:W-:Y:S04]  /*bc00*/  ISETP.NE.AND P2, PT, R27, RZ, PT ;  /* 0x000000ff1b00720c */ /* 0x000fe80003f45270 */
[----:B------:R-:W-:Y:S04]  /*bc10*/  ISETP.GT.AND P2, PT, R2, RZ, !P2 ;  /* 0x000000ff0200720c */ /* 0x000fe80005744270 */
[----:B------:R-:W-:Y:S04]  /*bc20*/  ISETP.LT.OR P2, PT, R3, 0x1, P2 ;  /* 0x000000010300780c */ /* 0x000fe80001741670 */
[----:B------:R-:W-:Y:S02]  /*bc30*/  FSEL R30, R242, -INF , !P2 ;  /* 0xff800000f21e7808 */ /* 0x000fe40005000000 */
        /* <DEDUP_REMOVED lines=23> */
.L_x_532:
[----:B------:R-:W-:Y:S04]  /*bdb0*/  MOV R28, c[0x0][0x32c] ;  /* 0x0000cb00001c7a02 */ /* 0x000fe80000000f00 */
[----:B------:R-:W-:Y:S11]  /*bdc0*/  ISETP.NE.AND P2, PT, R28, 0x1, PT ;  /* 0x000000011c00780c */ /* 0x000ff60003f45270 */
[----:B------:R-:W-:Y:S02]  /*bdd0*/  @!UPT UIADD3 URZ, URZ, URZ, URZ ;  /* 0x0000003f3f3ff290 */ /* 0x000fe4000fffe03f */
[----:B------:R-:W-:Y:S05]  /*bde0*/  @P2 IMAD.HI.U32 R28, R4, c[0x0][0x330], RZ ;  /* 0x0000cc00041c2a27 */ /* 0x000fea00078e00ff */
[----:B------:R-:W-:Y:S02]  /*bdf0*/  @P2 SHF.R.U32.HI R4, RZ, c[0x0][0x334], R28 ;  /* 0x0000cd00ff042a19 */ /* 0x000fe4000001161c */
.L_x_533:
[----:B------:R-:W-:Y:S05]  /*be00*/  BSYNC B0 ;  /* 0x0000000000007941 */ /* 0x000fea0003800000 */
.L_x_531:
[----:B------:R-:W-:Y:S04]  /*be10*/  IMAD.IADD R28, R0, 0x1, -R58 ;  /* 0x00000001001c7824 */ /* 0x000fe800078e0a3a */
[----:B------:R-:W-:Y:S05]  /*be20*/  IMAD R4, R4, c[0x0][0x32c], R28 ;  /* 0x0000cb0004047a24 */ /* 0x000fea00078e021c */
[----:B------:R-:W-:Y:S02]  /*be30*/  IADD3 R28, R4, c[0x0][0x32c], RZ ;  /* 0x0000cb00041c7a10 */ /* 0x000fe40007ffe0ff */
[----:B------:R-:W-:Y:S02]  /*be40*/  IMNMX R2, R2, R4, !PT ;  /* 0x0000000402027217 */ /* 0x000fe40007800200 */
[----:B------:R-:W-:Y:S02]  /*be50*/  IMNMX R3, R3, R28, PT ;  /* 0x0000001c03037217 */ /* 0x000fe40003800200 */
.L_x_530:
[----:B------:R-:W-:Y:S01]  /*be60*/  ISETP.NE.AND P2, PT, R26, RZ, PT ;  /* 0x000000ff1a00720c */ /* 0x000fe20003f45270 */
[----:B------:R-:W1:Y:S03]  /*be70*/  SHFL.IDX PT, R4, R5, 0x3, 0x1c1f ;  /* 0x007c1f0005047f89 */ /* 0x000e6600000e0000 */
[----:B------:R-:W-:Y:S04]  /*be80*/  ISETP.GT.AND P2, PT, R2, 0x1, !P2 ;  /* 0x000000010200780c */ /* 0x000fe80005744270 */
[----:B------:R-:W-:Y:S04]  /*be90*/  ISETP.LT.OR P2, PT, R3, 0x2, P2 ;  /* 0x000000020300780c */ /* 0x000fe80001741670 */
[----:B------:R-:W-:Y:S02]  /*bea0*/  FSEL R35, R244, -INF , !P2 ;  /* 0xff800000f4237808 */ /* 0x000fe40005000000 */
[----:B------:R-:W-:Y:S04]  /*beb0*/  ISETP.NE.AND P2, PT, R25, RZ, PT ;  /* 0x000000ff1900720c */ /* 0x000fe80003f45270 */
[----:B------:R-:W-:Y:S04]  /*bec0*/  ISETP.GT.AND P2, PT, R2, 0x8, !P2 ;  /* 0x000000080200780c */ /* 0x000fe80005744270 */
[----:B------:R-:W-:Y:S04]  /*bed0*/  ISETP.LT.OR P2, PT, R3, 0x9, P2 ;  /* 0x000000090300780c */ /* 0x000fe80001741670 */
        /* <DEDUP_REMOVED lines=105> */
.L_x_536:
[----:B------:R-:W-:Y:S04]  /*c570*/  MOV R5, c[0x0][0x32c] ;  /* 0x0000cb0000057a02 */ /* 0x000fe80000000f00 */
[----:B------:R-:W-:Y:S11]  /*c580*/  ISETP.NE.AND P2, PT, R5, 0x1, PT ;  /* 0x000000010500780c */ /* 0x000ff60003f45270 */
[----:B------:R-:W-:Y:S02]  /*c590*/  @!UPT UIADD3 URZ, URZ, URZ, URZ ;  /* 0x0000003f3f3ff290 */ /* 0x000fe4000fffe03f */
[----:B------:R-:W-:Y:S05]  /*c5a0*/  @P2 IMAD.HI.U32 R5, R4, c[0x0][0x330], RZ ;  /* 0x0000cc0004052a27 */ /* 0x000fea00078e00ff */
[----:B------:R-:W-:Y:S02]  /*c5b0*/  @P2 SHF.R.U32.HI R4, RZ, c[0x0][0x334], R5 ;  /* 0x0000cd00ff042a19 */ /* 0x000fe40000011605 */
.L_x_537:
[----:B------:R-:W-:Y:S05]  /*c5c0*/  BSYNC B0 ;  /* 0x0000000000007941 */ /* 0x000fea0003800000 */
.L_x_535:
[----:B------:R-:W-:Y:S04]  /*c5d0*/  IMAD.IADD R0, R0, 0x1, -R58 ;  /* 0x0000000100007824 */ /* 0x000fe800078e0a3a */
[----:B------:R-:W-:Y:S05]  /*c5e0*/  IMAD R4, R4, c[0x0][0x32c], R0 ;  /* 0x0000cb0004047a24 */ /* 0x000fea00078e0200 */
[----:B------:R-:W-:Y:S02]  /*c5f0*/  IADD3 R0, R4, c[0x0][0x32c], RZ ;  /* 0x0000cb0004007a10 */ /* 0x000fe40007ffe0ff */
[----:B------:R-:W-:Y:S02]  /*c600*/  IMNMX R2, R2, R4, !PT ;  /* 0x0000000402027217 */ /* 0x000fe40007800200 */
[----:B------:R-:W-:Y:S02]  /*c610*/  IMNMX R3, R3, R0, PT ;  /* 0x0000000003037217 */ /* 0x000fe40003800200 */
.L_x_534:
[----:B------:R-:W2:Y:S01]  /*c620*/  LDL.LU R4, [R1+0x4] ;  /* 0x0000040001047983 */ /* 0x000ea20000300800 */
[----:B------:R-:W-:Y:S02]  /*c630*/  ISETP.NE.AND P2, PT, R27, RZ, PT ;  /* 0x000000ff1b00720c */ /* 0x000fe40003f45270 */
[----:B------:R-:W-:Y:S01]  /*c640*/  FMNMX.FTZ R72, R29, R100, !PT ;  /* 0x000000641d487209 */ /* 0x000fe20007810000 */
[----:B------:R-:W3:Y:S01]  /*c650*/  LDL.LU R0, [R1] ;  /* 0x0000000001007983 */ /* 0x000ee20000300800 */
[----:B------:R-:W-:Y:S02]  /*c660*/  ISETP.GT.AND P2, PT, R2, RZ, !P2 ;  /* 0x000000ff0200720c */ /* 0x000fe40005744270 */
[----:B------:R-:W-:Y:S02]  /*c670*/  FMNMX.FTZ R72, R31, R72, !PT ;  /* 0x000000481f487209 */ /* 0x000fe40007810000 */
[C---:B------:R-:W-:Y:S02]  /*c680*/  ISETP.LT.OR P2, PT, R3.reuse, 0x1, P2 ;  /* 0x000000010300780c */ /* 0x040fe40001741670 */
[----:B------:R-:W-:Y:S02]  /*c690*/  FMNMX.FTZ R72, R32, R72, !PT ;  /* 0x0000004820487209 */ /* 0x000fe40007810000 */
[----:B------:R-:W-:Y:S02]  /*c6a0*/  ISETP.GT.AND P1, PT, R2, 0x50, !P1 ;  /* 0x000000500200780c */ /* 0x000fe40004f24270 */
[----:B------:R-:W-:Y:S02]  /*c6b0*/  FMNMX.FTZ R72, R34, R72, !PT ;  /* 0x0000004822487209 */ /* 0x000fe40007810000 */
[----:B------:R-:W-:Y:S02]  /*c6c0*/  ISETP.LT.OR P1, PT, R3, 0x51, P1 ;  /* 0x000000510300780c */ /* 0x000fe40000f21670 */
[----:B------:R-:W-:Y:S02]  /*c6d0*/  FMNMX.FTZ R72, R40, R72, !PT ;  /* 0x0000004828487209 */ /* 0x000fe40007810000 */
[----:B------:R-:W-:Y:S02]  /*c6e0*/  ISETP.GT.AND P6, PT, R2, 0x51, !P6 ;  /* 0x000000510200780c */ /* 0x000fe400077c4270 */
[----:B------:R-:W-:Y:S02]  /*c6f0*/  FMNMX.FTZ R72, R42, R72, !PT ;  /* 0x000000482a487209 */ /* 0x000fe40007810000 */
[----:B------:R-:W-:Y:S02]  /*c700*/  ISETP.GT.AND P5, PT, R2, 0x58, !P5 ;  /* 0x000000580200780c */ /* 0x000fe40006fa4270 */
[----:B------:R-:W-:Y:S02]  /*c710*/  FMNMX.FTZ R72, R44, R72, !PT ;  /* 0x000000482c487209 */ /* 0x000fe40007810000 */
[----:B------:R-:W-:Y:S02]  /*c720*/  ISETP.GT.AND P0, PT, R2, 0x59, !P0 ;  /* 0x000000590200780c */ /* 0x000fe40004704270 */
[----:B------:R-:W-:Y:S02]  /*c730*/  FMNMX.FTZ R72, R47, R72, !PT ;  /* 0x000000482f487209 */ /* 0x000fe40007810000 */
[----:B------:R-:W-:Y:S02]  /*c740*/  ISETP.LT.OR P6, PT, R3, 0x52, P6 ;  /* 0x000000520300780c */ /* 0x000fe400037c1670 */
[----:B------:R-:W-:Y:S02]  /*c750*/  FMNMX.FTZ R72, R57, R72, !PT ;  /* 0x0000004839487209 */ /* 0x000fe40007810000 */
[C---:B------:R-:W-:Y:S02]  /*c760*/  ISETP.LT.OR P5, PT, R3.reuse, 0x59, P5 ;  /* 0x000000590300780c */ /* 0x040fe40002fa1670 */
[----:B------:R-:W-:Y:S02]  /*c770*/  FMNMX.FTZ R72, R90, R72, !PT ;  /* 0x000000485a487209 */ /* 0x000fe40007810000 */
[----:B------:R-:W-:Y:S02]  /*c780*/  ISETP.LT.OR P0, PT, R3, 0x5a, P0 ;  /* 0x0000005a0300780c */ /* 0x000fe40000701670 */
[----:B------:R-:W-:Y:S02]  /*c790*/  FMNMX.FTZ R72, R176, R72, !PT ;  /* 0x00000048b0487209 */ /* 0x000fe40007810000 */
[----:B------:R-:W-:Y:S02]  /*c7a0*/  FSEL R73, R79, -INF , !P0 ;  /* 0xff8000004f497808 */ /* 0x000fe40004000000 */
[----:B------:R-:W-:Y:S02]  /*c7b0*/  FMNMX.FTZ R72, R177, R72, !PT ;  /* 0x00000048b1487209 */ /* 0x000fe40007810000 */
[----:B------:R-:W-:Y:S02]  /*c7c0*/  FSEL R191, R191, -INF , !P6 ;  /* 0xff800000bfbf7808 */ /* 0x000fe40007000000 */
[----:B------:R-:W-:Y:S04]  /*c7d0*/  FMNMX.FTZ R72, R178, R72, !PT ;  /* 0x00000048b2487209 */ /* 0x000fe80007810000 */
        /* <DEDUP_REMOVED lines=10> */
[----:B------:R-:W-:Y:S05]  /*c880*/  FMNMX.FTZ R72, R252, R72, !PT ;  /* 0x00000048fc487209 */ /* 0x000fea0007810000 */
[----:B------:R-:W1:Y:S02]  /*c890*/  SHFL.BFLY PT, R5, R72, 0x2, 0x1f ;  /* 0x0c401f0048057f89 */ /* 0x000e6400000e0000 */
[----:B-1----:R-:W-:Y:S06]  /*c8a0*/  FMNMX.FTZ R72, R72, R5, !PT ;  /* 0x0000000548487209 */ /* 0x002fec0007810000 */
[----:B------:R-:W1:Y:S02]  /*c8b0*/  SHFL.BFLY PT, R6, R72, 0x1, 0x1f ;  /* 0x0c201f0048067f89 */ /* 0x000e6400000e0000 */
[----:B-1----:R-:W-:Y:S02]  /*c8c0*/  FMNMX.FTZ R72, R72, R6, !PT ;  /* 0x0000000648487209 */ /* 0x002fe40007810000 */
[----:B--2---:R-:W-:Y:S02]  /*c8d0*/  FSEL R7, R4, -INF , !P2 ;  /* 0xff80000004077808 */ /* 0x004fe40005000000 */
[----:B------:R-:W-:Y:S02]  /*c8e0*/  ISETP.NE.AND P2, PT, R26, RZ, PT ;  /* 0x000000ff1a00720c */ /* 0x000fe40003f45270 */
[----:B------:R-:W-:Y:S02]  /*c8f0*/  FMNMX.FTZ R4, R28, R102, !PT ;  /* 0x000000661c047209 */ /* 0x000fe40007810000 */
[----:B------:R-:W-:Y:S02]  /*c900*/  ISETP.GT.AND P2, PT, R2, 0x1, !P2 ;  /* 0x000000010200780c */ /* 0x000fe40005744270 */
[----:B------:R-:W-:Y:S02]  /*c910*/  FMNMX.FTZ R4, R35, R4, !PT ;  /* 0x0000000423047209 */ /* 0x000fe40007810000 */
[----:B------:R-:W-:Y:S02]  /*c920*/  ISETP.LT.OR P2, PT, R3, 0x2, P2 ;  /* 0x000000020300780c */ /* 0x000fe40001741670 */
[----:B------:R-:W-:Y:S02]  /*c930*/  FMNMX.FTZ R4, R36, R4, !PT ;  /* 0x0000000424047209 */ /* 0x000fe40007810000 */
[----:B---3--:R-:W-:Y:S02]  /*c940*/  FSEL R26, R0, -INF , !P2 ;  /* 0xff800000001a7808 */ /* 0x008fe40005000000 */
[----:B------:R-:W-:Y:S02]  /*c950*/  ISETP.NE.AND P2, PT, R25, RZ, PT ;  /* 0x000000ff1900720c */ /* 0x000fe40003f45270 */
[----:B------:R-:W-:Y:S02]  /*c960*/  FMNMX.FTZ R0, R30, R101, !PT ;  /* 0x000000651e007209 */ /* 0x000fe40007810000 */
[----:B------:R-:W-:Y:S02]  /*c970*/  ISETP.GT.AND P2, PT, R2, 0x8, !P2 ;  /* 0x000000080200780c */ /* 0x000fe40005744270 */
[----:B------:R-:W-:Y:S02]  /*c980*/  FMNMX.FTZ R0, R33, R0, !PT ;  /* 0x0000000021007209 */ /* 0x000fe40007810000 */
[----:B------:R-:W-:Y:S02]  /*c990*/  ISETP.LT.OR P2, PT, R3, 0x9, P2 ;  /* 0x000000090300780c */ /* 0x000fe40001741670 */
[----:B------:R-:W-:Y:S02]  /*c9a0*/  FMNMX.FTZ R0, R37, R0, !PT ;  /* 0x0000000025007209 */ /* 0x000fe40007810000 */
[----:B------:R-:W-:Y:S02]  /*c9b0*/  FSEL R25, R251, -INF , !P2 ;  /* 0xff800000fb197808 */ /* 0x000fe40005000000 */
[----:B------:R-:W-:Y:S02]  /*c9c0*/  ISETP.NE.AND P2, PT, R24, RZ, PT ;  /* 0x000000ff1800720c */ /* 0x000fe40003f45270 */
[----:B------:R-:W-:Y:S02]  /*c9d0*/  FMNMX.FTZ R0, R39, R0, !PT ;  /* 0x0000000027007209 */ /* 0x000fe40007810000 */
[C---:B------:R-:W-:Y:S02]  /*c9e0*/  ISETP.GT.AND P2, PT, R2.reuse, 0x9, !P2 ;  /* 0x000000090200780c */ /* 0x040fe40005744270 */
[----:B------:R-:W-:Y:S02]  /*c9f0*/  FMNMX.FTZ R0, R41, R0, !PT ;  /* 0x0000000029007209 */ /* 0x000fe40007810000 */
[----:B------:R-:W-:Y:S02]  /*ca00*/  ISETP.LT.OR P2, PT, R3, 0xa, P2 ;  /* 0x0000000a0300780c */ /* 0x000fe40001741670 */
[----:B------:R-:W-:Y:S02]  /*ca10*/  FMNMX.FTZ R0, R43, R0, !PT ;  /* 0x000000002b007209 */ /* 0x000fe40007810000 */
[----:B------:R-:W-:Y:S02]  /*ca20*/  FSEL R24, R249, -INF , !P2 ;  /* 0xff800000f9187808 */ /* 0x000fe40005000000 */
        /* <DEDUP_REMOVED lines=22> */
[----:B------:R-:W-:Y:S01]  /*cb90*/  FMNMX.FTZ R0, R189, R0, !PT ;  /* 0x00000000bd007209 */ /* 0x000fe20007810000 */
[----:B------:R-:W-:Y:S01]  /*cba0*/  LDSM.16.MT88.4 R20, [R209+0x100] ;  /* 0x00010000d114783b */ /* 0x000fe20000004200 */
        /* <DEDUP_REMOVED lines=43> */
[----:B------:R-:W-:Y:S01]  /*ce60*/  FMNMX.FTZ R4, R188, R4, !PT ;  /* 0x00000004bc047209 */ /* 0x000fe20007810000 */
[----:B------:R-:W1:Y:S01]  /*ce70*/  SHFL.BFLY PT, R71, R0, 0x2, 0x1f ;  /* 0x0c401f0000477f89 */ /* 0x000e6200000e0000 */
        /* <DEDUP_REMOVED lines=21> */
[C---:B------:R-:W-:Y:S02]  /*cfd0*/  ISETP.LT.OR P2, PT, R3.reuse, 0x41, P2 ;  /* 0x000000410300780c */ /* 0x040fe40001741670 */
[----:B------:R-:W-:Y:S02]  /*cfe0*/  FMNMX.FTZ R5, R24, R5, !PT ;  /* 0x0000000518057209 */ /* 0x000fe40007810000 */
[----:B------:R-:W-:Y:S01]  /*cff0*/  FSEL R197, R74, -INF , !P2 ;  /* 0xff8000004ac57808 */ /* 0x000fe20005000000 */
[----:B------:R-:W-:Y:S01]  /*d000*/  FMUL.FTZ R74, R72, c[0x0][0x2d0] ;  /* 0x0000b400484a7a20 */ /* 0x000fe20000410000 */
[----:B------:R-:W-:Y:S02]  /*d010*/  ISETP.NE.AND P2, PT, R10, RZ, PT ;  /* 0x000000ff0a00720c */ /* 0x000fe40003f45270 */
[----:B-1----:R-:W-:Y:S02]  /*d020*/  FMNMX.FTZ R71, R0, R71, !PT ;  /* 0x0000004700477209 */ /* 0x002fe40007810000 */
        /* <DEDUP_REMOVED lines=20> */
[----:B------:R-:W-:Y:S02]  /*d170*/  FSETP.NEU.FTZ.AND P2, PT, R72, -INF , PT ;  /* 0xff8000004800780b */ /* 0x000fe40003f5d000 */
[----:B------:R-:W-:Y:S02]  /*d180*/  FMNMX.FTZ R0, R245, R0, !PT ;  /* 0x00000000f5007209 */ /* 0x000fe40007810000 */
[----:B------:R-:W-:Y:S02]  /*d190*/  FSEL R74, R74, RZ, P2 ;  /* 0x000000ff4a4a7208 */ /* 0x000fe40001000000 */
[----:B------:R-:W-:Y:S02]  /*d1a0*/  FMNMX.FTZ R0, R246, R0, !PT ;  /* 0x00000000f6007209 */ /* 0x000fe40007810000 */
[----:B-1----:R-:W-:Y:S01]  /*d1b0*/  FMNMX.FTZ R71, R71, R6, !PT ;  /* 0x0000000647477209 */ /* 0x002fe20007810000 */
[--C-:B------:R-:W-:Y:S01]  /*d1c0*/  FFMA.FTZ R4, R29, c[0x0][0x2d0], -R74.reuse ;  /* 0x0000b4001d047a23 */ /* 0x100fe2000001084a */
[----:B------:R-:W-:Y:S01]  /*d1d0*/  FSEL R199, R180, -INF , !P1 ;  /* 0xff800000b4c77808 */ /* 0x000fe20004800000 */
[--C-:B------:R-:W-:Y:S01]  /*d1e0*/  FFMA.FTZ R16, R44, c[0x0][0x2d0], -R74.reuse ;  /* 0x0000b4002c107a23 */ /* 0x100fe2000001084a */
[----:B------:R-:W-:Y:S01]  /*d1f0*/  FSEL R180, R91, -INF , !P5 ;  /* 0xff8000005bb47808 */ /* 0x000fe20006800000 */
[----:B------:R1:W-:Y:S01]  /*d200*/  MUFU.EX2 R55, R4 ;  /* 0x0000000400377308 */ /* 0x0003e20000000800 */
[----:B------:R-:W2:Y:S01]  /*d210*/  SHFL.BFLY PT, R70, R0, 0x2, 0x1f ;  /* 0x0c401f0000467f89 */ /* 0x000ea200000e0000 */
[C---:B------:R-:W-:Y:S01]  /*d220*/  FMUL.FTZ R75, R71.reuse, c[0x0][0x2d0] ;  /* 0x0000b400474b7a20 */ /* 0x040fe20000410000 */
[----:B------:R-:W-:Y:S04]  /*d230*/  FSETP.NEU.FTZ.AND P1, PT, R71, -INF , PT ;  /* 0xff8000004700780b */ /* 0x000fe80003f3d000 */
[----:B------:R-:W-:Y:S05]  /*d240*/  FSEL R75, R75, RZ, P1 ;  /* 0x000000ff4b4b7208 */ /* 0x000fea0000800000 */
[--C-:B------:R-:W-:Y:S02]  /*d250*/  FFMA.FTZ R3, R39, c[0x0][0x2d0], -R75.reuse ;  /* 0x0000b40027037a23 */ /* 0x100fe4000001084b */
[--C-:B------:R-:W-:Y:S02]  /*d260*/  FFMA.FTZ R12, R43, c[0x0][0x2d0], -R75.reuse ;  /* 0x0000b4002b0c7a23 */ /* 0x100fe4000001084b */
[----:B------:R-:W-:Y:S01]  /*d270*/  MUFU.EX2 R86, R3 ;  /* 0x0000000300567308 */ /* 0x000fe20000000800 */
[--C-:B------:R-:W-:Y:S01]  /*d280*/  FFMA.FTZ R8, R41, c[0x0][0x2d0], -R75.reuse ;  /* 0x0000b40029087a23 */ /* 0x100fe2000001084b */
[----:B-1----:R-:W-:Y:S01]  /*d290*/  FMNMX.FTZ R4, R169, R5, !PT ;  /* 0x00000005a9047209 */ /* 0x002fe20007810000 */
[--C-:B------:R-:W-:Y:S07]  /*d2a0*/  FFMA.FTZ R5, R31, c[0x0][0x2d0], -R74.reuse ;  /* 0x0000b4001f057a23 */ /* 0x100fee000001084a */
[----:B------:R-:W-:Y:S01]  /*d2b0*/  MUFU.EX2 R93, R12 ;  /* 0x0000000c005d7308 */ /* 0x000fe20000000800 */
[----:B--2---:R-:W-:Y:S02]  /*d2c0*/  FMNMX.FTZ R70, R0, R70, !PT ;  /* 0x0000004600467209 */ /* 0x004fe40007810000 */
[----:B------:R-:W-:Y:S07]  /*d2d0*/  FMNMX.FTZ R4, R172, R4, !PT ;  /* 0x00000004ac047209 */ /* 0x000fee0007810000 */
[----:B------:R1:W-:Y:S10]  /*d2e0*/  MUFU.EX2 R52, R5 ;  /* 0x0000000500347308 */ /* 0x0003f40000000800 */
[----:B------:R-:W-:Y:S01]  /*d2f0*/  MUFU.EX2 R31, R8 ;  /* 0x00000008001f7308 */ /* 0x000fe20000000800 */
[----:B-1----:R-:W-:Y:S01]  /*d300*/  FMNMX.FTZ R5, R181, R4, !PT ;  /* 0x00000004b5057209 */ /* 0x002fe20007810000 */
[--C-:B------:R-:W-:Y:S03]  /*d310*/  FFMA.FTZ R4, R32, c[0x0][0x2d0], -R74.reuse ;  /* 0x0000b40020047a23 */ /* 0x100fe6000001084a */
[----:B------:R-:W-:Y:S05]  /*d320*/  FMNMX.FTZ R5, R184, R5, !PT ;  /* 0x00000005b8057209 */ /* 0x000fea0007810000 */
[----:B------:R1:W-:Y:S02]  /*d330*/  MUFU.EX2 R84, R4 ;  /* 0x0000000400547308 */ /* 0x0003e40000000800 */
[----:B-1----:R-:W-:Y:S01]  /*d340*/  FMNMX.FTZ R4, R185, R5, !PT ;  /* 0x00000005b9047209 */ /* 0x002fe20007810000 */
[----:B------:R-:W-:Y:S03]  /*d350*/  FFMA.FTZ R5, R34, c[0x0][0x2d0], -R74 ;  /* 0x0000b40022057a23 */ /* 0x000fe6000001084a */
[----:B------:R-:W-:Y:S04]  /*d360*/  FMNMX.FTZ R0, R187, R4, !PT ;  /* 0x00000004bb007209 */ /* 0x000fe80007810000 */
[----:B------:R1:W2:Y:S01]  /*d370*/  MUFU.EX2 R87, R5 ;  /* 0x0000000500577308 */ /* 0x0002a20000000800 */
[--C-:B------:R-:W-:Y:S01]  /*d380*/  FFMA.FTZ R4, R30, c[0x0][0x2d0], -R75.reuse ;  /* 0x0000b4001e047a23 */ /* 0x100fe2000001084b */
[----:B------:R-:W-:Y:S04]  /*d390*/  FMNMX.FTZ R0, R197, R0, !PT ;  /* 0x00000000c5007209 */ /* 0x000fe80007810000 */
[----:B------:R-:W-:Y:S04]  /*d3a0*/  FMNMX.FTZ R0, R201, R0, !PT ;  /* 0x00000000c9007209 */ /* 0x000fe80007810000 */
[----:B------:R-:W-:Y:S01]  /*d3b0*/  MUFU.EX2 R54, R4 ;  /* 0x0000000400367308 */ /* 0x000fe20000000800 */
[----:B------:R-:W-:Y:S04]  /*d3c0*/  FMNMX.FTZ R0, R202, R0, !PT ;  /* 0x00000000ca007209 */ /* 0x000fe80007810000 */
[----:B------:R-:W-:Y:S01]  /*d3d0*/  FMNMX.FTZ R2, R194, R0, !PT ;  /* 0x00000000c2027209 */ /* 0x000fe20007810000 */
[--C-:B------:R-:W-:Y:S03]  /*d3e0*/  FFMA.FTZ R0, R33, c[0x0][0x2d0], -R75.reuse ;  /* 0x0000b40021007a23 */ /* 0x100fe6000001084b */
[----:B------:R-:W-:Y:S01]  /*d3f0*/  FMNMX.FTZ R2, R199, R2, !PT ;  /* 0x00000002c7027209 */ /* 0x000fe20007810000 */
[----:B------:R3:W-:Y:S01]  /*d400*/  MUFU.EX2 R89, R0 ;  /* 0x0000000000597308 */ /* 0x0007e20000000800 */
[----:B-1----:R-:W1:Y:S01]  /*d410*/  SHFL.BFLY PT, R5, R70, 0x1, 0x1f ;  /* 0x0c201f0046057f89 */ /* 0x002e6200000e0000 */
[----:B--2---:R-:W-:Y:S08]  /*d420*/  F2FP.PACK_AB R78, R87, R84 ;  /* 0x00000054574e723e */ /* 0x004ff000000000ff */
[----:B------:R-:W-:Y:S01]  /*d430*/  MUFU.EX2 R33, R16 ;  /* 0x0000001000217308 */ /* 0x000fe20000000800 */
[----:B---3--:R-:W-:Y:S01]  /*d440*/  FMNMX.FTZ R0, R191, R2, !PT ;  /* 0x00000002bf007209 */ /* 0x008fe20007810000 */
[--C-:B------:R-:W-:Y:S01]  /*d450*/  FFMA.FTZ R2, R37, c[0x0][0x2d0], -R75.reuse ;  /* 0x0000b40025027a23 */ /* 0x100fe2000001084b */
[----:B-1----:R-:W-:Y:S07]  /*d460*/  FMNMX.FTZ R70, R70, R5, !PT ;  /* 0x0000000546467209 */ /* 0x002fee0007810000 */
[----:B------:R1:W2:Y:S01]  /*d470*/  MUFU.EX2 R85, R2 ;  /* 0x0000000200557308 */ /* 0x0002a20000000800 */
[----:B------:R-:W-:Y:S02]  /*d480*/  FMNMX.FTZ R0, R180, R0, !PT ;  /* 0x00000000b4007209 */ /* 0x000fe40007810000 */
[C---:B------:R-:W-:Y:S01]  /*d490*/  FSETP.NEU.FTZ.AND P0, PT, R70.reuse, -INF , PT ;  /* 0xff8000004600780b */ /* 0x040fe20003f1d000 */
[----:B------:R-:W-:Y:S01]  /*d4a0*/  FMUL.FTZ R96, R70, c[0x0][0x2d0] ;  /* 0x0000b40046607a20 */ /* 0x000fe20000410000 */
[----:B------:R-:W-:Y:S04]  /*d4b0*/  FMNMX.FTZ R0, R73, R0, !PT ;  /* 0x0000000049007209 */ /* 0x000fe80007810000 */
[----:B------:R-:W-:Y:S05]  /*d4c0*/  FSEL R96, R96, RZ, P0 ;  /* 0x000000ff60607208 */ /* 0x000fea0000000000 */
[--C-:B------:R-:W-:Y:S02]  /*d4d0*/  FFMA.FTZ R3, R28, c[0x0][0x2d0], -R96.reuse ;  /* 0x0000b4001c037a23 */ /* 0x100fe40000010860 */
[--C-:B------:R-:W-:Y:S02]  /*d4e0*/  FFMA.FTZ R4, R38, c[0x0][0x2d0], -R96.reuse ;  /* 0x0000b40026047a23 */ /* 0x100fe40000010860 */
[----:B------:R3:W-:Y:S01]  /*d4f0*/  MUFU.EX2 R53, R3 ;  /* 0x0000000300357308 */ /* 0x0007e20000000800 */
[--C-:B------:R-:W-:Y:S02]  /*d500*/  FFMA.FTZ R32, R46, c[0x0][0x2d0], -R96.reuse ;  /* 0x0000b4002e207a23 */ /* 0x100fe40000010860 */
[----:B------:R-:W-:Y:S02]  /*d510*/  FFMA.FTZ R44, R51, c[0x0][0x2d0], -R96 ;  /* 0x0000b400332c7a23 */ /* 0x000fe40000010860 */
[----:B------:R-:W-:Y:S01]  /*d520*/  FFMA.FTZ R28, R48, c[0x0][0x2d0], -R75 ;  /* 0x0000b400301c7a23 */ /* 0x000fe2000001084b */
[----:B-1----:R-:W1:Y:S01]  /*d530*/  SHFL.BFLY PT, R2, R0, 0x2, 0x1f ;  /* 0x0c401f0000027f89 */ /* 0x002e6200000e0000 */
[----:B--2---:R-:W-:Y:S01]  /*d540*/  F2FP.PACK_AB R79, R86, R85 ;  /* 0x00000055564f723e */ /* 0x004fe200000000ff */
[----:B------:R-:W-:Y:S02]  /*d550*/  FFMA.FTZ R48, R57, c[0x0][0x2d0], -R74 ;  /* 0x0000b40039307a23 */ /* 0x000fe4000001084a */
[----:B------:R-:W-:Y:S01]  /*d560*/  MUFU.EX2 R61, R4 ;  /* 0x00000004003d7308 */ /* 0x000fe20000000800 */
[--C-:B---3--:R-:W-:Y:S09]  /*d570*/  FFMA.FTZ R3, R35, c[0x0][0x2d0], -R96.reuse ;  /* 0x0000b40023037a23 */ /* 0x108ff20000010860 */
[----:B------:R2:W-:Y:S02]  /*d580*/  MUFU.EX2 R60, R3 ;  /* 0x00000003003c7308 */ /* 0x0005e40000000800 */
[----:B--2---:R-:W-:Y:S02]  /*d590*/  FFMA.FTZ R3, R36, c[0x0][0x2d0], -R96 ;  /* 0x0000b40024037a23 */ /* 0x004fe40000010860 */
[----:B------:R-:W-:Y:S06]  /*d5a0*/  LDSM.16.MT88.4 R36, [R212+0x100] ;  /* 0x00010000d424783b */ /* 0x000fec0000004200 */
[----:B------:R1:W-:Y:S02]  /*d5b0*/  MUFU.EX2 R27, R3 ;  /* 0x00000003001b7308 */ /* 0x0003e40000000800 */
[----:B-1----:R-:W-:Y:S01]  /*d5c0*/  FMNMX.FTZ R3, R0, R2, !PT ;  /* 0x0000000200037209 */ /* 0x002fe20007810000 */
[----:B------:R-:W-:Y:S01]  /*d5d0*/  FFMA.FTZ R2, R40, c[0x0][0x2d0], -R74 ;  /* 0x0000b40028027a23 */ /* 0x000fe2000001084a */
[----:B------:R-:W-:Y:S01]  /*d5e0*/  FSEL R0, R72, RZ, P2 ;  /* 0x000000ff48007208 */ /* 0x000fe20001000000 */
[----:B------:R-:W-:Y:S05]  /*d5f0*/  FFMA.FTZ R40, R50, c[0x0][0x2d0], -R96 ;  /* 0x0000b40032287a23 */ /* 0x000fea0000010860 */
[----:B------:R1:W-:Y:S01]  /*d600*/  MUFU.EX2 R80, R2 ;  /* 0x0000000200507308 */ /* 0x0003e20000000800 */
[----:B------:R-:W2:Y:S01]  /*d610*/  SHFL.BFLY PT, R4, R3, 0x1, 0x1f ;  /* 0x0c201f0003047f89 */ /* 0x000ea200000e0000 */
[----:B------:R-:W-:Y:S01]  /*d620*/  FADD.FTZ R0, -R0, R100 ;  /* 0x0000006400007221 */ /* 0x000fe20000010100 */
[----:B------:R-:W-:Y:S03]  /*d630*/  MOV R100, R55 ;  /* 0x0000003700647202 */ /* 0x000fe60000000f00 */
[----:B------:R-:W-:Y:S04]  /*d640*/  FMUL.FTZ R0, R0, c[0x0][0x2d0] ;  /* 0x0000b40000007a20 */ /* 0x000fe80000410000 */
[----:B------:R3:W4:Y:S01]  /*d650*/  MUFU.EX2 R69, R0 ;  /* 0x0000000000457308 */ /* 0x0007220000000800 */
[----:B-1----:R-:W-:Y:S02]  /*d660*/  FSEL R2, R71, RZ, P1 ;  /* 0x000000ff47027208 */ /* 0x002fe40000800000 */
[----:B--2---:R-:W-:Y:S03]  /*d670*/  FMNMX.FTZ R3, R4, R3, !PT ;  /* 0x0000000304037209 */ /* 0x004fe60007810000 */
[----:B------:R-:W-:Y:S02]  /*d680*/  FADD.FTZ R2, -R2, R101 ;  /* 0x0000006502027221 */ /* 0x000fe40000010100 */
[C---:B------:R-:W-:Y:S02]  /*d690*/  FMUL.FTZ R97, R3.reuse, c[0x0][0x2d0] ;  /* 0x0000b40003617a20 */ /* 0x040fe40000410000 */
[----:B------:R-:W-:Y:S01]  /*d6a0*/  FMUL.FTZ R2, R2, c[0x0][0x2d0] ;  /* 0x0000b40002027a20 */ /* 0x000fe20000410000 */
[----:B---3--:R-:W-:Y:S01]  /*d6b0*/  FSEL R0, R70, RZ, P0 ;  /* 0x000000ff46007208 */ /* 0x008fe20000000000 */
[----:B------:R-:W-:Y:S01]  /*d6c0*/  IMAD.MOV.U32 R101, RZ, RZ, R54 ;  /* 0x000000ffff657224 */ /* 0x000fe200078e0036 */
[----:B------:R-:W-:Y:S01]  /*d6d0*/  FSETP.NEU.FTZ.AND P0, PT, R3, -INF , PT ;  /* 0xff8000000300780b */ /* 0x000fe20003f1d000 */
[----:B------:R-:W1:Y:S01]  /*d6e0*/  MUFU.EX2 R68, R2 ;  /* 0x0000000200447308 */ /* 0x000e620000000800 */
[----:B----4-:R-:W-:Y:S01]  /*d6f0*/  FMUL.FTZ R5, R69, R105 ;  /* 0x0000006945057220 */ /* 0x010fe20000410000 */
[----:B------:R-:W-:Y:S01]  /*d700*/  MOV R105, R87 ;  /* 0x0000005700697202 */ /* 0x000fe20000000f00 */
[----:B------:R-:W-:Y:S01]  /*d710*/  FADD.FTZ R0, -R0, R102 ;  /* 0x0000006600007221 */ /* 0x000fe20000010100 */
[----:B------:R-:W-:Y:S01]  /*d720*/  FSEL R97, R97, RZ, P0 ;  /* 0x000000ff61617208 */ /* 0x000fe20000000000 */
[----:B------:R-:W-:Y:S01]  /*d730*/  FMUL.FTZ R16, R69, R116 ;  /* 0x0000007445107220 */ /* 0x000fe20000410000 */
[----:B------:R-:W-:Y:S01]  /*d740*/  F2FP.PACK_AB R77, R89, R101 ;  /* 0x00000065594d723e */ /* 0x000fe200000000ff */
[----:B------:R-:W-:Y:S01]  /*d750*/  FMUL.FTZ R0, R0, c[0x0][0x2d0] ;  /* 0x0000b40000007a20 */ /* 0x000fe20000410000 */
[----:B------:R-:W-:Y:S01]  /*d760*/  MOV R102, R53 ;  /* 0x0000003500667202 */ /* 0x000fe20000000f00 */
[----:B------:R-:W-:Y:S02]  /*d770*/  FMUL.FTZ R17, R69, R117 ;  /* 0x0000007545117220 */ /* 0x000fe40000410000 */
[----:B------:R2:W3:Y:S01]  /*d780*/  MUFU.EX2 R2, R0 ;  /* 0x0000000000027308 */ /* 0x0004e20000000800 */
[--C-:B------:R-:W-:Y:S01]  /*d790*/  FFMA.FTZ R4, R25, c[0x0][0x2d0], -R97.reuse ;  /* 0x0000b40019047a23 */ /* 0x100fe20000010861 */
[----:B------:R-:W-:Y:S01]  /*d7a0*/  F2FP.PACK_AB R64, R60, R102 ;  /* 0x000000663c40723e */ /* 0x000fe200000000ff */
[--C-:B------:R-:W-:Y:S02]  /*d7b0*/  FFMA.FTZ R58, R58, c[0x0][0x2d0], -R97.reuse ;  /* 0x0000b4003a3a7a23 */ /* 0x100fe40000010861 */
[--C-:B------:R-:W-:Y:S05]  /*d7c0*/  FFMA.FTZ R62, R62, c[0x0][0x2d0], -R97.reuse ;  /* 0x0000b4003e3e7a23 */ /* 0x100fea0000010861 */
[----:B------:R4:W5:Y:S01]  /*d7d0*/  MUFU.EX2 R91, R4 ;  /* 0x00000004005b7308 */ /* 0x0009620000000800 */
[C---:B-1----:R-:W-:Y:S02]  /*d7e0*/  FMUL.FTZ R6, R68.reuse, R106 ;  /* 0x0000006a44067220 */ /* 0x042fe40000410000 */
[C---:B------:R-:W-:Y:S02]  /*d7f0*/  FMUL.FTZ R18, R68.reuse, R118 ;  /* 0x0000007644127220 */ /* 0x040fe40000410000 */
[C---:B------:R-:W-:Y:S02]  /*d800*/  FMUL.FTZ R19, R68.reuse, R119 ;  /* 0x0000007744137220 */ /* 0x040fe40000410000 */
[C---:B------:R-:W-:Y:S01]  /*d810*/  FMUL.FTZ R34, R68.reuse, R134 ;  /* 0x0000008644227220 */ /* 0x040fe20000410000 */
[----:B------:R-:W-:Y:S01]  /*d820*/  LDSM.16.MT88.4 R116, [R209+0x2900] ;  /* 0x00290000d174783b */ /* 0x000fe20000004200 */
[C---:B------:R-:W-:Y:S02]  /*d830*/  FMUL.FTZ R35, R68.reuse, R135 ;  /* 0x0000008744237220 */ /* 0x040fe40000410000 */
[C---:B------:R-:W-:Y:S02]  /*d840*/  FMUL.FTZ R50, R68.reuse, R150 ;  /* 0x0000009644327220 */ /* 0x040fe40000410000 */
[--C-:B--2---:R-:W-:Y:S02]  /*d850*/  FFMA.FTZ R0, R7, c[0x0][0x2d0], -R97.reuse ;  /* 0x0000b40007007a23 */ /* 0x104fe40000010861 */
[C---:B------:R-:W-:Y:S02]  /*d860*/  FMUL.FTZ R51, R68.reuse, R151 ;  /* 0x0000009744337220 */ /* 0x040fe40000410000 */
[----:B------:R1:W2:Y:S01]  /*d870*/  MUFU.EX2 R9, R0 ;  /* 0x0000000000097308 */ /* 0x0002a20000000800 */
[----:B------:R-:W-:Y:S01]  /*d880*/  FMUL.FTZ R7, R68, R107 ;  /* 0x0000006b44077220 */ /* 0x000fe20000410000 */
[----:B------:R-:W-:Y:S01]  /*d890*/  MOV R107, R27 ;  /* 0x0000001b006b7202 */ /* 0x000fe20000000f00 */
[----:B---3--:R-:W-:Y:S02]  /*d8a0*/  FMUL.FTZ R8, R2, R108 ;  /* 0x0000006c02087220 */ /* 0x008fe40000410000 */
[----:B----4-:R-:W-:Y:S01]  /*d8b0*/  FFMA.FTZ R4, R24, c[0x0][0x2d0], -R97 ;  /* 0x0000b40018047a23 */ /* 0x010fe20000010861 */
[----:B------:R-:W-:Y:S01]  /*d8c0*/  F2FP.PACK_AB R66, R61, R107 ;  /* 0x0000006b3d42723e */ /* 0x000fe200000000ff */
[----:B-----5:R-:W-:Y:S02]  /*d8d0*/  IMAD.MOV.U32 R150, RZ, RZ, R91 ;  /* 0x000000ffff967224 */ /* 0x020fe400078e005b */
[----:B------:R-:W-:Y:S01]  /*d8e0*/  IMAD.MOV.U32 R151, RZ, RZ, R89 ;  /* 0x000000ffff977224 */ /* 0x000fe200078e0059 */
[----:B------:R-:W3:Y:S01]  /*d8f0*/  MUFU.EX2 R63, R4 ;  /* 0x00000004003f7308 */ /* 0x000ee20000000800 */
[C---:B------:R-:W-:Y:S02]  /*d900*/  FMUL.FTZ R12, R2.reuse, R112 ;  /* 0x00000070020c7220 */ /* 0x040fe40000410000 */
[C---:B------:R-:W-:Y:S02]  /*d910*/  FMUL.FTZ R13, R2.reuse, R113 ;  /* 0x00000071020d7220 */ /* 0x040fe40000410000 */
[----:B------:R-:W-:Y:S02]  /*d920*/  FFMA.FTZ R24, R45, c[0x0][0x2d0], -R75 ;  /* 0x0000b4002d187a23 */ /* 0x000fe4000001084b */
[C---:B------:R-:W-:Y:S02]  /*d930*/  FMUL.FTZ R45, R2.reuse, R145 ;  /* 0x00000091022d7220 */ /* 0x040fe40000410000 */
[C---:B------:R-:W-:Y:S01]  /*d940*/  FMUL.FTZ R25, R2.reuse, R125 ;  /* 0x0000007d02197220 */ /* 0x040fe20000410000 */
[----:B------:R4:W5:Y:S01]  /*d950*/  MUFU.EX2 R30, R24 ;  /* 0x00000018001e7308 */ /* 0x0009620000000800 */
[C---:B------:R-:W-:Y:S02]  /*d960*/  FMUL.FTZ R29, R2.reuse, R129 ;  /* 0x00000081021d7220 */ /* 0x040fe40000410000 */
[----:B------:R-:W-:Y:S02]  /*d970*/  FMUL.FTZ R41, R2, R141 ;  /* 0x0000008d02297220 */ /* 0x000fe40000410000 */
[----:B-1----:R-:W-:Y:S02]  /*d980*/  FFMA.FTZ R0, R26, c[0x0][0x2d0], -R97 ;  /* 0x0000b4001a007a23 */ /* 0x002fe40000010861 */
[----:B--2---:R-:W-:Y:S02]  /*d990*/  IMAD.MOV.U32 R108, RZ, RZ, R9 ;  /* 0x000000ffff6c7224 */ /* 0x004fe400078e0009 */
[C---:B------:R-:W-:Y:S01]  /*d9a0*/  FMUL.FTZ R9, R2.reuse, R109 ;  /* 0x0000006d02097220 */ /* 0x040fe20000410000 */
[----:B------:R1:W2:Y:S01]  /*d9b0*/  MUFU.EX2 R92, R0 ;  /* 0x00000000005c7308 */ /* 0x0002a20000000800 */
[----:B------:R-:W-:Y:S02]  /*d9c0*/  FMUL.FTZ R57, R2, R157 ;  /* 0x0000009d02397220 */ /* 0x000fe40000410000 */
[----:B------:R-:W-:Y:S01]  /*d9d0*/  IMAD.MOV.U32 R109, RZ, RZ, R86 ;  /* 0x000000ffff6d7224 */ /* 0x000fe200078e0056 */
[----:B---3--:R-:W-:Y:S01]  /*d9e0*/  F2FP.PACK_AB R67, R63, R91 ;  /* 0x0000005b3f43723e */ /* 0x008fe200000000ff */
[----:B------:R-:W-:Y:S05]  /*d9f0*/  FFMA.FTZ R4, R42, c[0x0][0x2d0], -R74 ;  /* 0x0000b4002a047a23 */ /* 0x000fea000001084a */
[----:B------:R3:W-:Y:S01]  /*da00*/  MUFU.EX2 R59, R4 ;  /* 0x00000004003b7308 */ /* 0x0007e20000000800 */
[----:B----4-:R-:W-:Y:S01]  /*da10*/  FMUL.FTZ R24, R2, R124 ;  /* 0x0000007c02187220 */ /* 0x010fe20000410000 */
[----:B-----5:R-:W-:Y:S08]  /*da20*/  MOV R129, R30 ;  /* 0x0000001e00817202 */ /* 0x020ff00000000f00 */
[----:B------:R4:W-:Y:S01]  /*da30*/  MUFU.EX2 R124, R32 ;  /* 0x00000020007c7308 */ /* 0x0009e20000000800 */
[----:B-1----:R-:W-:Y:S02]  /*da40*/  FSEL R0, R3, RZ, P0 ;  /* 0x000000ff03007208 */ /* 0x002fe40000000000 */
[----:B--2---:R-:W-:Y:S02]  /*da50*/  F2FP.PACK_AB R65, R92, R108 ;  /* 0x0000006c5c41723e */ /* 0x004fe400000000ff */
[C---:B------:R-:W-:Y:S01]  /*da60*/  ISETP.GT.AND P0, PT, R227.reuse, UR4, PT ;  /* 0x00000004e3007c0c */ /* 0x040fe2000bf04270 */
[----:B------:R-:W-:Y:S01]  /*da70*/  FADD.FTZ R0, -R0, R103 ;  /* 0x0000006700007221 */ /* 0x000fe20000010100 */
[----:B------:R-:W-:Y:S01]  /*da80*/  IADD3 R227, R227, -0x1, RZ ;  /* 0xffffffffe3e37810 */ /* 0x000fe20007ffe0ff */
[----:B------:R-:W-:Y:S02]  /*da90*/  IMAD.MOV.U32 R103, RZ, RZ, R52 ;  /* 0x000000ffff677224 */ /* 0x000fe400078e0034 */
[----:B------:R-:W-:Y:S01]  /*daa0*/  FMUL.FTZ R0, R0, c[0x0][0x2d0] ;  /* 0x0000b40000007a20 */ /* 0x000fe20000410000 */
[----:B------:R-:W1:Y:S01]  /*dab0*/  LDSM.16.MT88.4 R52, [R210+0x100] ;  /* 0x00010000d234783b */ /* 0x000e620000004200 */
[----:B---3--:R-:W-:Y:S01]  /*dac0*/  FMUL.FTZ R4, R69, R104 ;  /* 0x0000006845047220 */ /* 0x008fe20000410000 */
[----:B------:R-:W-:Y:S01]  /*dad0*/  F2FP.PACK_AB R76, R103, R100 ;  /* 0x00000064674c723e */ /* 0x000fe200000000ff */
[----:B------:R-:W-:Y:S06]  /*dae0*/  MUFU.EX2 R104, R62 ;  /* 0x0000003e00687308 */ /* 0x000fec0000000800 */
[-C--:B------:R-:W-:Y:S01]  /*daf0*/  HMMA.16816.F32 R4, R76, R20.reuse, R4 ;  /* 0x000000144c04723c */ /* 0x080fe20000001804 */
[----:B----4-:R-:W-:Y:S03]  /*db00*/  FMUL.FTZ R32, R69, R132 ;  /* 0x0000008445207220 */ /* 0x010fe60000410000 */
[----:B------:R-:W2:Y:S02]  /*db10*/  MUFU.EX2 R0, R0 ;  /* 0x0000000000007308 */ /* 0x000ea40000000800 */
[C---:B--2---:R-:W-:Y:S02]  /*db20*/  FMUL.FTZ R10, R0.reuse, R110 ;  /* 0x0000006e000a7220 */ /* 0x044fe40000410000 */
[C---:B------:R-:W-:Y:S06]  /*db30*/  FMUL.FTZ R11, R0.reuse, R111 ;  /* 0x0000006f000b7220 */ /* 0x040fec0000410000 */
[----:B------:R-:W-:Y:S01]  /*db40*/  MUFU.EX2 R110, R44 ;  /* 0x0000002c006e7308 */ /* 0x000fe20000000800 */
[C---:B------:R-:W-:Y:S01]  /*db50*/  FMUL.FTZ R15, R0.reuse, R115 ;  /* 0x00000073000f7220 */ /* 0x040fe20000410000 */
[----:B------:R-:W-:Y:S01]  /*db60*/  MOV R115, R85 ;  /* 0x0000005500737202 */ /* 0x000fe20000000f00 */
[C---:B------:R-:W-:Y:S02]  /*db70*/  FMUL.FTZ R27, R0.reuse, R127 ;  /* 0x0000007f001b7220 */ /* 0x040fe40000410000 */
[----:B------:R-:W-:Y:S01]  /*db80*/  IMAD.MOV.U32 R127, RZ, RZ, R80 ;  /* 0x000000ffff7f7224 */ /* 0x000fe200078e0050 */
[C---:B------:R-:W-:Y:S01]  /*db90*/  HMMA.16816.F32 R8, R64.reuse, R20, R8 ;  /* 0x000000144008723c */ /* 0x040fe20000001808 */
[C---:B------:R-:W-:Y:S01]  /*dba0*/  FMUL.FTZ R14, R0.reuse, R114 ;  /* 0x00000072000e7220 */ /* 0x040fe20000410000 */
[----:B------:R-:W2:Y:S01]  /*dbb0*/  LDSM.16.MT88.4 R80, [R211+0x100] ;  /* 0x00010000d350783b */ /* 0x000ea20000004200 */
[C---:B------:R-:W-:Y:S01]  /*dbc0*/  FMUL.FTZ R26, R0.reuse, R126 ;  /* 0x0000007e001a7220 */ /* 0x040fe20000410000 */
[----:B------:R-:W-:Y:S01]  /*dbd0*/  MOV R126, R31 ;  /* 0x0000001f007e7202 */ /* 0x000fe20000000f00 */
[----:B------:R3:W-:Y:S01]  /*dbe0*/  MUFU.EX2 R111, R28 ;  /* 0x0000001c006f7308 */ /* 0x0007e20000000800 */
[C---:B------:R-:W-:Y:S02]  /*dbf0*/  FMUL.FTZ R30, R0.reuse, R130 ;  /* 0x00000082001e7220 */ /* 0x040fe40000410000 */
[-C--:B------:R-:W-:Y:S01]  /*dc00*/  HMMA.16816.F32 R12, R64, R22.reuse, R12 ;  /* 0x00000016400c723c */ /* 0x080fe2000000180c */
[----:B------:R-:W-:Y:S03]  /*dc10*/  FFMA.FTZ R20, R47, c[0x0][0x2d0], -R74 ;  /* 0x0000b4002f147a23 */ /* 0x000fe6000001084a */
[----:B------:R-:W-:Y:S02]  /*dc20*/  IMAD.MOV.U32 R130, RZ, RZ, R33 ;  /* 0x000000ffff827224 */ /* 0x000fe400078e0021 */
[C---:B------:R-:W-:Y:S01]  /*dc30*/  FMUL.FTZ R33, R69.reuse, R133 ;  /* 0x0000008545217220 */ /* 0x040fe20000410000 */
[----:B------:R4:W-:Y:S01]  /*dc40*/  MUFU.EX2 R112, R20 ;  /* 0x0000001400707308 */ /* 0x0009e20000000800 */
[C---:B------:R-:W-:Y:S01]  /*dc50*/  HMMA.16816.F32 R16, R76.reuse, R22, R16 ;  /* 0x000000164c10723c */ /* 0x040fe20000001810 */
[C---:B------:R-:W-:Y:S01]  /*dc60*/  FMUL.FTZ R21, R69.reuse, R121 ;  /* 0x0000007945157220 */ /* 0x040fe20000410000 */
[----:B------:R-:W-:Y:S02]  /*dc70*/  LDSM.16.MT88.4 R132, [R212+0x2900] ;  /* 0x00290000d484783b */ /* 0x000fe40000004200 */
[C---:B------:R-:W-:Y:S01]  /*dc80*/  FMUL.FTZ R31, R0.reuse, R131 ;  /* 0x00000083001f7220 */ /* 0x040fe20000410000 */
[----:B------:R-:W-:Y:S01]  /*dc90*/  MOV R121, R60 ;  /* 0x0000003c00797202 */ /* 0x000fe20000000f00 */
[----:B------:R-:W-:Y:S01]  /*dca0*/  FMUL.FTZ R42, R0, R142 ;  /* 0x0000008e002a7220 */ /* 0x000fe20000410000 */
[----:B------:R-:W-:Y:S01]  /*dcb0*/  MOV R131, R63 ;  /* 0x0000003f00837202 */ /* 0x000fe20000000f00 */
[C---:B------:R-:W-:Y:S01]  /*dcc0*/  FMUL.FTZ R22, R68.reuse, R122 ;  /* 0x0000007a44167220 */ /* 0x040fe20000410000 */
[----:B------:R5:W-:Y:S03]  /*dcd0*/  MUFU.EX2 R114, R40 ;  /* 0x0000002800727308 */ /* 0x000be60000000800 */
[----:B------:R-:W-:Y:S02]  /*dce0*/  FMUL.FTZ R23, R68, R123 ;  /* 0x0000007b44177220 */ /* 0x000fe40000410000 */
[----:B---3--:R-:W-:Y:S02]  /*dcf0*/  FMUL.FTZ R28, R2, R128 ;  /* 0x00000080021c7220 */ /* 0x008fe40000410000 */
[----:B------:R-:W-:Y:S02]  /*dd00*/  FMUL.FTZ R43, R0, R143 ;  /* 0x0000008f002b7220 */ /* 0x000fe40000410000 */
[----:B------:R-:W-:Y:S01]  /*dd10*/  FMUL.FTZ R44, R2, R144 ;  /* 0x00000090022c7220 */ /* 0x000fe20000410000 */
[----:B------:R3:W-:Y:S01]  /*dd20*/  MUFU.EX2 R122, R48 ;  /* 0x00000030007a7308 */ /* 0x0007e20000000800 */
[C---:B------:R-:W-:Y:S02]  /*dd30*/  FMUL.FTZ R46, R0.reuse, R146 ;  /* 0x00000092002e7220 */ /* 0x040fe40000410000 */
[----:B------:R-:W-:Y:S02]  /*dd40*/  FMUL.FTZ R47, R0, R147 ;  /* 0x00000093002f7220 */ /* 0x000fe40000410000 */
[----:B----4-:R-:W-:Y:S02]  /*dd50*/  FMUL.FTZ R20, R69, R120 ;  /* 0x0000007845147220 */ /* 0x010fe40000410000 */
[----:B------:R-:W-:Y:S02]  /*dd60*/  IMAD.MOV.U32 R120, RZ, RZ, R84 ;  /* 0x000000ffff787224 */ /* 0x000fe400078e0054 */
[----:B------:R-:W4:Y:S01]  /*dd70*/  LDSM.16.MT88.4 R84, [R209+0x900] ;  /* 0x00090000d154783b */ /* 0x000f220000004200 */
[----:B------:R1:W-:Y:S01]  /*dd80*/  MUFU.EX2 R123, R58 ;  /* 0x0000003a007b7308 */ /* 0x0003e20000000800 */
[----:B------:R-:W-:Y:S01]  /*dd90*/  FMUL.FTZ R60, R2, R160 ;  /* 0x000000a0023c7220 */ /* 0x000fe20000410000 */
[-C--:B------:R-:W-:Y:S01]  /*dda0*/  HMMA.16816.F32 R20, R76, R36.reuse, R20 ;  /* 0x000000244c14723c */ /* 0x080fe20000001814 */
[----:B------:R-:W-:Y:S01]  /*ddb0*/  FMUL.FTZ R62, R0, R162 ;  /* 0x000000a2003e7220 */ /* 0x000fe20000410000 */
[----:B------:R-:W-:Y:S01]  /*ddc0*/  MOV R162, R92 ;  /* 0x0000005c00a27202 */ /* 0x000fe20000000f00 */
[----:B------:R-:W-:Y:S02]  /*ddd0*/  FFMA.FTZ R92, R95, c[0x0][0x2d0], -R75 ;  /* 0x0000b4005f5c7a23 */ /* 0x000fe4000001084b */
[----:B-----5:R-:W-:Y:S02]  /*dde0*/  FMUL.FTZ R40, R2, R140 ;  /* 0x0000008c02287220 */ /* 0x020fe40000410000 */
[----:B------:R-:W-:Y:S01]  /*ddf0*/  FMUL.FTZ R63, R0, R163 ;  /* 0x000000a3003f7220 */ /* 0x000fe20000410000 */
[C---:B------:R-:W-:Y:S01]  /*de00*/  HMMA.16816.F32 R24, R64.reuse, R36, R24 ;  /* 0x000000244018723c */ /* 0x040fe20000001818 */
[----:B------:R-:W-:Y:S03]  /*de10*/  IMAD.MOV.U32 R160, RZ, RZ, R61 ;  /* 0x000000ffffa07224 */ /* 0x000fe600078e003d */
[----:B---3--:R-:W-:Y:S01]  /*de20*/  FMUL.FTZ R48, R69, R148 ;  /* 0x0000009445307220 */ /* 0x008fe20000410000 */
[----:B------:R-:W-:Y:S01]  /*de30*/  MOV R148, R93 ;  /* 0x0000005d00947202 */ /* 0x000fe20000000f00 */
[----:B------:R-:W-:Y:S02]  /*de40*/  FMUL.FTZ R61, R2, R161 ;  /* 0x000000a1023d7220 */ /* 0x000fe40000410000 */
[-C--:B------:R-:W-:Y:S01]  /*de50*/  HMMA.16816.F32 R28, R64, R38.reuse, R28 ;  /* 0x00000026401c723c */ /* 0x080fe2000000181c */
[----:B------:R-:W-:Y:S03]  /*de60*/  FFMA.FTZ R36, R49, c[0x0][0x2d0], -R96 ;  /* 0x0000b40031247a23 */ /* 0x000fe60000010860 */
[C---:B------:R-:W-:Y:S01]  /*de70*/  FMUL.FTZ R37, R69.reuse, R137 ;  /* 0x0000008945257220 */ /* 0x040fe20000410000 */
[----:B------:R3:W-:Y:S01]  /*de80*/  MUFU.EX2 R128, R36 ;  /* 0x0000002400807308 */ /* 0x0007e20000000800 */
[C---:B------:R-:W-:Y:S02]  /*de90*/  FMUL.FTZ R49, R69.reuse, R149 ;  /* 0x0000009545317220 */ /* 0x040fe40000410000 */
[C---:B------:R-:W-:Y:S01]  /*dea0*/  HMMA.16816.F32 R32, R76.reuse, R38, R32 ;  /* 0x000000264c20723c */ /* 0x040fe20000001820 */
[----:B------:R-:W-:Y:S03]  /*deb0*/  IMAD.MOV.U32 R149, RZ, RZ, R59 ;  /* 0x000000ffff957224 */ /* 0x000fe600078e003b */
[C---:B-1----:R-:W-:Y:S02]  /*dec0*/  FMUL.FTZ R58, R0.reuse, R158 ;  /* 0x0000009e003a7220 */ /* 0x042fe40000410000 */
[----:B------:R-:W-:Y:S02]  /*ded0*/  FMUL.FTZ R59, R0, R159 ;  /* 0x0000009f003b7220 */ /* 0x000fe40000410000 */
[C---:B------:R-:W-:Y:S02]  /*dee0*/  FMUL.FTZ R38, R68.reuse, R138 ;  /* 0x0000008a44267220 */ /* 0x040fe40000410000 */
[----:B------:R-:W-:Y:S02]  /*def0*/  MUFU.EX2 R138, R92 ;  /* 0x0000005c008a7308 */ /* 0x000fe40000000800 */
[----:B------:R-:W-:Y:S02]  /*df00*/  FMUL.FTZ R39, R68, R139 ;  /* 0x0000008b44277220 */ /* 0x000fe40000410000 */
[C---:B---3--:R-:W-:Y:S07]  /*df10*/  FMUL.FTZ R36, R69.reuse, R136 ;  /* 0x0000008845247220 */ /* 0x048fee0000410000 */
[-C--:B------:R-:W-:Y:S08]  /*df20*/  HMMA.16816.F32 R36, R76, R52.reuse, R36 ;  /* 0x000000344c24723c */ /* 0x080ff00000001824 */
[C---:B------:R-:W-:Y:S07]  /*df30*/  HMMA.16816.F32 R40, R64.reuse, R52, R40 ;  /* 0x000000344028723c */ /* 0x040fee0000001828 */
[--C-:B------:R-:W-:Y:S01]  /*df40*/  FFMA.FTZ R52, R56, c[0x0][0x2d0], -R97.reuse ;  /* 0x0000b40038347a23 */ /* 0x100fe20000010861 */
[-C--:B------:R-:W-:Y:S01]  /*df50*/  HMMA.16816.F32 R44, R64, R54.reuse, R44 ;  /* 0x00000036402c723c */ /* 0x080fe2000000182c */
[----:B------:R-:W-:Y:S02]  /*df60*/  FMUL.FTZ R56, R2, R156 ;  /* 0x0000009c02387220 */ /* 0x000fe40000410000 */
[----:B------:R1:W3:Y:S01]  /*df70*/  MUFU.EX2 R113, R52 ;  /* 0x0000003400717308 */ /* 0x0002e20000000800 */
[C---:B------:R-:W-:Y:S04]  /*df80*/  FMUL.FTZ R53, R69.reuse, R153 ;  /* 0x0000009945357220 */ /* 0x040fe80000410000 */
[C---:B------:R-:W-:Y:S07]  /*df90*/  HMMA.16816.F32 R48, R76.reuse, R54, R48 ;  /* 0x000000364c30723c */ /* 0x040fee0000001830 */
[C---:B------:R-:W-:Y:S02]  /*dfa0*/  FMUL.FTZ R54, R68.reuse, R154 ;  /* 0x0000009a44367220 */ /* 0x040fe40000410000 */
[----:B------:R-:W-:Y:S03]  /*dfb0*/  FMUL.FTZ R55, R68, R155 ;  /* 0x0000009b44377220 */ /* 0x000fe60000410000 */
[----:B-1----:R-:W-:Y:S07]  /*dfc0*/  FMUL.FTZ R52, R69, R152 ;  /* 0x0000009845347220 */ /* 0x002fee0000410000 */
[-C--:B--2---:R-:W-:Y:S08]  /*dfd0*/  HMMA.16816.F32 R52, R76, R80.reuse, R52 ;  /* 0x000000504c34723c */ /* 0x084ff00000001834 */
[C---:B------:R-:W-:Y:S07]  /*dfe0*/  HMMA.16816.F32 R56, R64.reuse, R80, R56 ;  /* 0x000000504038723c */ /* 0x040fee0000001838 */
[----:B------:R-:W-:Y:S01]  /*dff0*/  FFMA.FTZ R80, R88, c[0x0][0x2d0], -R97 ;  /* 0x0000b40058507a23 */ /* 0x000fe20000010861 */
[-C--:B------:R-:W-:Y:S01]  /*e000*/  HMMA.16816.F32 R60, R64, R82.reuse, R60 ;  /* 0x00000052403c723c */ /* 0x080fe2000000183c */
[----:B---3--:R-:W-:Y:S02]  /*e010*/  F2FP.PACK_AB R81, R123, R113 ;  /* 0x000000717b51723e */ /* 0x008fe400000000ff */
[----:B------:R1:W2:Y:S04]  /*e020*/  MUFU.EX2 R161, R80 ;  /* 0x0000005000a17308 */ /* 0x0002a80000000800 */
[C---:B------:R-:W-:Y:S02]  /*e030*/  FMUL.FTZ R64, R69.reuse, R164 ;  /* 0x000000a445407220 */ /* 0x040fe40000410000 */
[----:B------:R-:W-:Y:S03]  /*e040*/  FMUL.FTZ R65, R69, R165 ;  /* 0x000000a545417220 */ /* 0x000fe60000410000 */
[C---:B------:R-:W-:Y:S02]  /*e050*/  FMUL.FTZ R66, R68.reuse, R166 ;  /* 0x000000a644427220 */ /* 0x040fe40000410000 */
[----:B------:R-:W-:Y:S07]  /*e060*/  FMUL.FTZ R67, R68, R167 ;  /* 0x000000a744437220 */ /* 0x000fee0000410000 */
[----:B------:R-:W-:Y:S01]  /*e070*/  HMMA.16816.F32 R64, R76, R82, R64 ;  /* 0x000000524c40723c */ /* 0x000fe20000001840 */
[--C-:B-1----:R-:W-:Y:S06]  /*e080*/  FFMA.FTZ R80, R90, c[0x0][0x2d0], -R74.reuse ;  /* 0x0000b4005a507a23 */ /* 0x102fec000001084a */
[----:B------:R-:W-:Y:S01]  /*e090*/  F2FP.PACK_AB R76, R149, R127 ;  /* 0x0000007f954c723e */ /* 0x000fe200000000ff */
[----:B------:R-:W1:Y:S01]  /*e0a0*/  LDSM.16.MT88.4 R88, [R212+0x900] ;  /* 0x00090000d458783b */ /* 0x000e620000004200 */
[----:B------:R-:W-:Y:S01]  /*e0b0*/  F2FP.PACK_AB R77, R148, R126 ;  /* 0x0000007e944d723e */ /* 0x000fe200000000ff */
[----:B------:R3:W-:Y:S02]  /*e0c0*/  MUFU.EX2 R106, R80 ;  /* 0x00000050006a7308 */ /* 0x0007e40000000800 */
[----:B------:R-:W-:Y:S02]  /*e0d0*/  F2FP.PACK_AB R78, R112, R130 ;  /* 0x00000082704e723e */ /* 0x000fe400000000ff */
[----:B------:R-:W-:Y:S02]  /*e0e0*/  F2FP.PACK_AB R79, R111, R129 ;  /* 0x000000816f4f723e */ /* 0x000fe400000000ff */
[----:B------:R-:W-:Y:S02]  /*e0f0*/  F2FP.PACK_AB R82, R110, R114 ;  /* 0x000000726e52723e */ /* 0x000fe400000000ff */
[----:B--2---:R-:W-:Y:S03]  /*e100*/  F2FP.PACK_AB R83, R161, R104 ;  /* 0x00000068a153723e */ /* 0x004fe600000000ff */
[-C--:B----4-:R-:W-:Y:S01]  /*e110*/  HMMA.16816.F32 R4, R76, R84.reuse, R4 ;  /* 0x000000544c04723c */ /* 0x090fe20000001804 */
[--C-:B---3--:R-:W-:Y:S02]  /*e120*/  FFMA.FTZ R80, R94, c[0x0][0x2d0], -R75.reuse ;  /* 0x0000b4005e507a23 */ /* 0x108fe4000001084b */
[----:B------:R-:W2:Y:S02]  /*e130*/  LDSM.16.MT88.4 R92, [R210+0x900] ;  /* 0x00090000d25c783b */ /* 0x000ea40000004200 */
[----:B------:R3:W-:Y:S02]  /*e140*/  MUFU.EX2 R139, R80 ;  /* 0x00000050008b7308 */ /* 0x0007e40000000800 */
[----:B---3--:R-:W-:Y:S07]  /*e150*/  F2FP.PACK_AB R80, R128, R124 ;  /* 0x0000007c8050723e */ /* 0x008fee00000000ff */
[C---:B------:R-:W-:Y:S07]  /*e160*/  HMMA.16816.F32 R8, R80.reuse, R84, R8 ;  /* 0x000000545008723c */ /* 0x040fee0000001808 */
[--C-:B------:R-:W-:Y:S01]  /*e170*/  FFMA.FTZ R84, R176, c[0x0][0x2d0], -R74.reuse ;  /* 0x0000b400b0547a23 */ /* 0x100fe2000001084a */
[-C--:B------:R-:W-:Y:S03]  /*e180*/  HMMA.16816.F32 R12, R80, R86.reuse, R12 ;  /* 0x00000056500c723c */ /* 0x080fe6000000180c */
[----:B------:R3:W-:Y:S05]  /*e190*/  MUFU.EX2 R163, R84 ;  /* 0x0000005400a37308 */ /* 0x0007ea0000000800 */
[C---:B------:R-:W-:Y:S08]  /*e1a0*/  HMMA.16816.F32 R16, R76.reuse, R86, R16 ;  /* 0x000000564c10723c */ /* 0x040ff00000001810 */
[-C--:B-1----:R-:W-:Y:S08]  /*e1b0*/  HMMA.16816.F32 R20, R76, R88.reuse, R20 ;  /* 0x000000584c14723c */ /* 0x082ff00000001814 */
[C---:B------:R-:W-:Y:S01]  /*e1c0*/  HMMA.16816.F32 R24, R80.reuse, R88, R24 ;  /* 0x000000585018723c */ /* 0x040fe20000001818 */
[----:B---3--:R-:W-:Y:S06]  /*e1d0*/  FFMA.FTZ R84, R177, c[0x0][0x2d0], -R74 ;  /* 0x0000b400b1547a23 */ /* 0x008fec000001084a */
[--C-:B------:R-:W-:Y:S01]  /*e1e0*/  FFMA.FTZ R88, R170, c[0x0][0x2d0], -R96.reuse ;  /* 0x0000b400aa587a23 */ /* 0x100fe20000010860 */
[-C--:B------:R-:W-:Y:S01]  /*e1f0*/  HMMA.16816.F32 R28, R80, R90.reuse, R28 ;  /* 0x0000005a501c723c */ /* 0x080fe2000000181c */
[----:B------:R1:W-:Y:S07]  /*e200*/  MUFU.EX2 R125, R84 ;  /* 0x00000054007d7308 */ /* 0x0003ee0000000800 */
[C---:B------:R-:W-:Y:S03]  /*e210*/  HMMA.16816.F32 R32, R76.reuse, R90, R32 ;  /* 0x0000005a4c20723c */ /* 0x040fe60000001820 */
[----:B------:R3:W-:Y:S05]  /*e220*/  MUFU.EX2 R136, R88 ;  /* 0x0000005800887308 */ /* 0x0007ea0000000800 */
[-C--:B--2---:R-:W-:Y:S08]  /*e230*/  HMMA.16816.F32 R36, R76, R92.reuse, R36 ;  /* 0x0000005c4c24723c */ /* 0x084ff00000001824 */
[C---:B------:R-:W-:Y:S01]  /*e240*/  HMMA.16816.F32 R40, R80.reuse, R92, R40 ;  /* 0x0000005c5028723c */ /* 0x040fe20000001828 */
[----:B-1----:R-:W-:Y:S04]  /*e250*/  FFMA.FTZ R84, R171, c[0x0][0x2d0], -R75 ;  /* 0x0000b400ab547a23 */ /* 0x002fe8000001084b */
[----:B------:R1:W-:Y:S02]  /*e260*/  MUFU.EX2 R251, R84 ;  /* 0x0000005400fb7308 */ /* 0x0003e40000000800 */
[----:B------:R-:W-:Y:S01]  /*e270*/  FFMA.FTZ R92, R168, c[0x0][0x2d0], -R97 ;  /* 0x0000b400a85c7a23 */ /* 0x000fe20000010861 */
[-C--:B------:R-:W-:Y:S01]  /*e280*/  HMMA.16816.F32 R44, R80, R94.reuse, R44 ;  /* 0x0000005e502c723c */ /* 0x080fe2000000182c */
[--C-:B---3--:R-:W-:Y:S06]  /*e290*/  FFMA.FTZ R88, R173, c[0x0][0x2d0], -R96.reuse ;  /* 0x0000b400ad587a23 */ /* 0x108fec0000010860 */
[----:B------:R2:W-:Y:S01]  /*e2a0*/  MUFU.EX2 R239, R92 ;  /* 0x0000005c00ef7308 */ /* 0x0005e20000000800 */
[C---:B------:R-:W-:Y:S09]  /*e2b0*/  HMMA.16816.F32 R48, R76.reuse, R94, R48 ;  /* 0x0000005e4c30723c */ /* 0x040ff20000001830 */
[----:B------:R3:W-:Y:S03]  /*e2c0*/  MUFU.EX2 R142, R88 ;  /* 0x00000058008e7308 */ /* 0x0007e60000000800 */
[----:B-1----:R-:W-:Y:S07]  /*e2d0*/  FFMA.FTZ R84, R174, c[0x0][0x2d0], -R75 ;  /* 0x0000b400ae547a23 */ /* 0x002fee000001084b */
[----:B------:R1:W-:Y:S01]  /*e2e0*/  MUFU.EX2 R143, R84 ;  /* 0x00000054008f7308 */ /* 0x0003e20000000800 */
[----:B--2---:R-:W-:Y:S09]  /*e2f0*/  FFMA.FTZ R92, R169, c[0x0][0x2d0], -R97 ;  /* 0x0000b400a95c7a23 */ /* 0x004ff20000010861 */
[----:B------:R2:W-:Y:S01]  /*e300*/  MUFU.EX2 R237, R92 ;  /* 0x0000005c00ed7308 */ /* 0x0005e20000000800 */
[--C-:B---3--:R-:W-:Y:S09]  /*e310*/  FFMA.FTZ R88, R175, c[0x0][0x2d0], -R96.reuse ;  /* 0x0000b400af587a23 */ /* 0x108ff20000010860 */
[----:B------:R3:W4:Y:S01]  /*e320*/  MUFU.EX2 R141, R88 ;  /* 0x00000058008d7308 */ /* 0x0007220000000800 */
[----:B-1----:R-:W-:Y:S09]  /*e330*/  FFMA.FTZ R84, R99, c[0x0][0x2d0], -R96 ;  /* 0x0000b40063547a23 */ /* 0x002ff20000010860 */
[----:B------:R1:W-:Y:S01]  /*e340*/  MUFU.EX2 R137, R84 ;  /* 0x0000005400897308 */ /* 0x0003e20000000800 */
[----:B--2---:R-:W-:Y:S09]  /*e350*/  FFMA.FTZ R92, R182, c[0x0][0x2d0], -R75 ;  /* 0x0000b400b65c7a23 */ /* 0x004ff2000001084b */
[----:B------:R2:W-:Y:S01]  /*e360*/  MUFU.EX2 R145, R92 ;  /* 0x0000005c00917308 */ /* 0x0005e20000000800 */
[--C-:B---3--:R-:W-:Y:S09]  /*e370*/  FFMA.FTZ R88, R178, c[0x0][0x2d0], -R74.reuse ;  /* 0x0000b400b2587a23 */ /* 0x108ff2000001084a */
[----:B------:R3:W-:Y:S01]  /*e380*/  MUFU.EX2 R249, R88 ;  /* 0x0000005800f97308 */ /* 0x0007e20000000800 */
[----:B-1----:R-:W1:Y:S08]  /*e390*/  LDSM.16.MT88.4 R84, [R211+0x900] ;  /* 0x00090000d354783b */ /* 0x002e700000004200 */
[----:B--2---:R-:W-:Y:S01]  /*e3a0*/  LDSM.16.MT88.4 R92, [R210+0x1100] ;  /* 0x00110000d25c783b */ /* 0x004fe20000004200 */
[--C-:B---3--:R-:W-:Y:S04]  /*e3b0*/  FFMA.FTZ R88, R98, c[0x0][0x2d0], -R97.reuse ;  /* 0x0000b40062587a23 */ /* 0x108fe80000010861 */
[----:B------:R2:W3:Y:S01]  /*e3c0*/  MUFU.EX2 R140, R88 ;  /* 0x00000058008c7308 */ /* 0x0004e20000000800 */
[-C--:B-1----:R-:W-:Y:S08]  /*e3d0*/  HMMA.16816.F32 R52, R76, R84.reuse, R52 ;  /* 0x000000544c34723c */ /* 0x082ff00000001834 */
[C---:B------:R-:W-:Y:S01]  /*e3e0*/  HMMA.16816.F32 R56, R80.reuse, R84, R56 ;  /* 0x000000545038723c */ /* 0x040fe20000001838 */
[----:B--2---:R-:W1:Y:S06]  /*e3f0*/  LDSM.16.MT88.4 R88, [R209+0x1100] ;  /* 0x00110000d158783b */ /* 0x004e6c0000004200 */
[----:B------:R-:W-:Y:S01]  /*e400*/  FFMA.FTZ R84, R172, c[0x0][0x2d0], -R97 ;  /* 0x0000b400ac547a23 */ /* 0x000fe20000010861 */
[-C--:B------:R-:W-:Y:S03]  /*e410*/  HMMA.16816.F32 R60, R80, R86.reuse, R60 ;  /* 0x00000056503c723c */ /* 0x080fe6000000183c */
[----:B------:R2:W5:Y:S04]  /*e420*/  MUFU.EX2 R236, R84 ;  /* 0x0000005400ec7308 */ /* 0x0005680000000800 */
[--C-:B------:R-:W-:Y:S01]  /*e430*/  FFMA.FTZ R80, R183, c[0x0][0x2d0], -R74.reuse ;  /* 0x0000b400b7507a23 */ /* 0x100fe2000001084a */
[----:B------:R-:W-:Y:S01]  /*e440*/  HMMA.16816.F32 R64, R76, R86, R64 ;  /* 0x000000564c40723c */ /* 0x000fe20000001840 */
[----:B----4-:R-:W-:Y:S03]  /*e450*/  F2FP.PACK_AB R82, R141, R142 ;  /* 0x0000008e8d52723e */ /* 0x010fe600000000ff */
[----:B---3--:R-:W-:Y:S01]  /*e460*/  F2FP.PACK_AB R81, R239, R140 ;  /* 0x0000008cef51723e */ /* 0x008fe200000000ff */
[----:B------:R3:W-:Y:S02]  /*e470*/  MUFU.EX2 R147, R80 ;  /* 0x0000005000937308 */ /* 0x0007e40000000800 */
[----:B------:R-:W-:Y:S02]  /*e480*/  F2FP.PACK_AB R76, R106, R122 ;  /* 0x0000007a6a4c723e */ /* 0x000fe400000000ff */
[----:B------:R-:W-:Y:S03]  /*e490*/  F2FP.PACK_AB R77, R138, R139 ;  /* 0x0000008b8a4d723e */ /* 0x000fe600000000ff */
[----:B------:R-:W-:Y:S02]  /*e4a0*/  F2FP.PACK_AB R78, R125, R163 ;  /* 0x000000a37d4e723e */ /* 0x000fe400000000ff */
[----:B------:R-:W-:Y:S01]  /*e4b0*/  F2FP.PACK_AB R79, R143, R251 ;  /* 0x000000fb8f4f723e */ /* 0x000fe200000000ff */
[----:B--2---:R-:W2:Y:S01]  /*e4c0*/  LDSM.16.MT88.4 R84, [R212+0x1100] ;  /* 0x00110000d454783b */ /* 0x004ea20000004200 */
[----:B-----5:R-:W-:Y:S05]  /*e4d0*/  F2FP.PACK_AB R83, R236, R237 ;  /* 0x000000edec53723e */ /* 0x020fea00000000ff */
[-C--:B-1----:R-:W-:Y:S01]  /*e4e0*/  HMMA.16816.F32 R4, R76, R88.reuse, R4 ;  /* 0x000000584c04723c */ /* 0x082fe20000001804 */
[--C-:B---3--:R-:W-:Y:S04]  /*e4f0*/  FFMA.FTZ R80, R179, c[0x0][0x2d0], -R75.reuse ;  /* 0x0000b400b3507a23 */ /* 0x108fe8000001084b */
[----:B------:R1:W-:Y:S02]  /*e500*/  MUFU.EX2 R146, R80 ;  /* 0x0000005000927308 */ /* 0x0003e40000000800 */
[----:B-1----:R-:W-:Y:S07]  /*e510*/  F2FP.PACK_AB R80, R136, R137 ;  /* 0x000000898850723e */ /* 0x002fee00000000ff */
[C---:B------:R-:W-:Y:S07]  /*e520*/  HMMA.16816.F32 R8, R80.reuse, R88, R8 ;  /* 0x000000585008723c */ /* 0x040fee0000001808 */
[--C-:B------:R-:W-:Y:S01]  /*e530*/  FFMA.FTZ R88, R195, c[0x0][0x2d0], -R74.reuse ;  /* 0x0000b400c3587a23 */ /* 0x100fe2000001084a */
[-C--:B------:R-:W-:Y:S03]  /*e540*/  HMMA.16816.F32 R12, R80, R90.reuse, R12 ;  /* 0x0000005a500c723c */ /* 0x080fe6000000180c */
[----:B------:R1:W-:Y:S05]  /*e550*/  MUFU.EX2 R235, R88 ;  /* 0x0000005800eb7308 */ /* 0x0003ea0000000800 */
[C---:B------:R-:W-:Y:S08]  /*e560*/  HMMA.16816.F32 R16, R76.reuse, R90, R16 ;  /* 0x0000005a4c10723c */ /* 0x040ff00000001810 */
[-C--:B--2---:R-:W-:Y:S08]  /*e570*/  HMMA.16816.F32 R20, R76, R84.reuse, R20 ;  /* 0x000000544c14723c */ /* 0x084ff00000001814 */
[C---:B------:R-:W-:Y:S01]  /*e580*/  HMMA.16816.F32 R24, R80.reuse, R84, R24 ;  /* 0x000000545018723c */ /* 0x040fe20000001818 */
[----:B-1----:R-:W-:Y:S06]  /*e590*/  FFMA.FTZ R88, R196, c[0x0][0x2d0], -R74 ;  /* 0x0000b400c4587a23 */ /* 0x002fec000001084a */
[--C-:B------:R-:W-:Y:S01]  /*e5a0*/  FFMA.FTZ R84, R186, c[0x0][0x2d0], -R96.reuse ;  /* 0x0000b400ba547a23 */ /* 0x100fe20000010860 */
[-C--:B------:R-:W-:Y:S01]  /*e5b0*/  HMMA.16816.F32 R28, R80, R86.reuse, R28 ;  /* 0x00000056501c723c */ /* 0x080fe2000000181c */
[----:B------:R1:W-:Y:S07]  /*e5c0*/  MUFU.EX2 R196, R88 ;  /* 0x0000005800c47308 */ /* 0x0003ee0000000800 */
[C---:B------:R-:W-:Y:S03]  /*e5d0*/  HMMA.16816.F32 R32, R76.reuse, R86, R32 ;  /* 0x000000564c20723c */ /* 0x040fe60000001820 */
[----:B------:R2:W-:Y:S05]  /*e5e0*/  MUFU.EX2 R144, R84 ;  /* 0x0000005400907308 */ /* 0x0005ea0000000800 */
[-C--:B------:R-:W-:Y:S08]  /*e5f0*/  HMMA.16816.F32 R36, R76, R92.reuse, R36 ;  /* 0x0000005c4c24723c */ /* 0x080ff00000001824 */
[C---:B------:R-:W-:Y:S01]  /*e600*/  HMMA.16816.F32 R40, R80.reuse, R92, R40 ;  /* 0x0000005c5028723c */ /* 0x040fe20000001828 */
[----:B-1----:R-:W-:Y:S04]  /*e610*/  FFMA.FTZ R88, R189, c[0x0][0x2d0], -R75 ;  /* 0x0000b400bd587a23 */ /* 0x002fe8000001084b */
[----:B------:R1:W-:Y:S02]  /*e620*/  MUFU.EX2 R195, R88 ;  /* 0x0000005800c37308 */ /* 0x0003e40000000800 */
[----:B------:R-:W-:Y:S01]  /*e630*/  FFMA.FTZ R92, R184, c[0x0][0x2d0], -R97 ;  /* 0x0000b400b85c7a23 */ /* 0x000fe20000010861 */
[-C--:B------:R-:W-:Y:S01]  /*e640*/  HMMA.16816.F32 R44, R80, R94.reuse, R44 ;  /* 0x0000005e502c723c */ /* 0x080fe2000000182c */
[----:B------:R-:W-:Y:S03]  /*e650*/  MOV R184, R101 ;  /* 0x0000006500b87202 */ /* 0x000fe60000000f00 */
[--C-:B--2---:R-:W-:Y:S03]  /*e660*/  FFMA.FTZ R84, R188, c[0x0][0x2d0], -R96.reuse ;  /* 0x0000b400bc547a23 */ /* 0x104fe60000010860 */
[----:B------:R2:W-:Y:S01]  /*e670*/  MUFU.EX2 R155, R92 ;  /* 0x0000005c009b7308 */ /* 0x0005e20000000800 */
[C---:B------:R-:W-:Y:S09]  /*e680*/  HMMA.16816.F32 R48, R76.reuse, R94, R48 ;  /* 0x0000005e4c30723c */ /* 0x040ff20000001830 */
[----:B------:R3:W-:Y:S03]  /*e690*/  MUFU.EX2 R189, R84 ;  /* 0x0000005400bd7308 */ /* 0x0007e60000000800 */
[----:B-1----:R-:W-:Y:S07]  /*e6a0*/  FFMA.FTZ R88, R192, c[0x0][0x2d0], -R75 ;  /* 0x0000b400c0587a23 */ /* 0x002fee000001084b */
[----:B------:R1:W-:Y:S01]  /*e6b0*/  MUFU.EX2 R192, R88 ;  /* 0x0000005800c07308 */ /* 0x0003e20000000800 */
[----:B--2---:R-:W-:Y:S09]  /*e6c0*/  FFMA.FTZ R92, R185, c[0x0][0x2d0], -R97 ;  /* 0x0000b400b95c7a23 */ /* 0x004ff20000010861 */
[----:B------:R2:W-:Y:S01]  /*e6d0*/  MUFU.EX2 R154, R92 ;  /* 0x0000005c009a7308 */ /* 0x0005e20000000800 */
[--C-:B---3--:R-:W-:Y:S01]  /*e6e0*/  FFMA.FTZ R84, R190, c[0x0][0x2d0], -R96.reuse ;  /* 0x0000b400be547a23 */ /* 0x108fe20000010860 */
[----:B------:R-:W-:Y:S08]  /*e6f0*/  MOV R190, R103 ;  /* 0x0000006700be7202 */ /* 0x000ff00000000f00 */
[----:B------:R3:W-:Y:S01]  /*e700*/  MUFU.EX2 R186, R84 ;  /* 0x0000005400ba7308 */ /* 0x0007e20000000800 */
[----:B-1----:R-:W1:Y:S01]  /*e710*/  LDSM.16.MT88.4 R88, [R211+0x1100] ;  /* 0x00110000d358783b */ /* 0x002e620000004200 */
[----:B--2---:R-:W-:Y:S01]  /*e720*/  FFMA.FTZ R92, R203, c[0x0][0x2d0], -R75 ;  /* 0x0000b400cb5c7a23 */ /* 0x004fe2000001084b */
[----:B------:R-:W-:Y:S07]  /*e730*/  MOV R203, R113 ;  /* 0x0000007100cb7202 */ /* 0x000fee0000000f00 */
[----:B------:R2:W-:Y:S01]  /*e740*/  MUFU.EX2 R178, R92 ;  /* 0x0000005c00b27308 */ /* 0x0005e20000000800 */
[----:B---3--:R-:W-:Y:S02]  /*e750*/  FFMA.FTZ R84, R193, c[0x0][0x2d0], -R96 ;  /* 0x0000b400c1547a23 */ /* 0x008fe40000010860 */
[----:B------:R-:W-:Y:S07]  /*e760*/  IMAD.MOV.U32 R193, RZ, RZ, R102 ;  /* 0x000000ffffc17224 */ /* 0x000fee00078e0066 */
[----:B------:R3:W4:Y:S01]  /*e770*/  MUFU.EX2 R188, R84 ;  /* 0x0000005400bc7308 */ /* 0x0007220000000800 */
[----:B--2---:R-:W-:Y:S01]  /*e780*/  LDSM.16.MT88.4 R92, [R210+0x1900] ;  /* 0x00190000d25c783b */ /* 0x004fe20000004200 */
[-C--:B-1----:R-:W-:Y:S08]  /*e790*/  HMMA.16816.F32 R52, R76, R88.reuse, R52 ;  /* 0x000000584c34723c */ /* 0x082ff00000001834 */
[C---:B------:R-:W-:Y:S01]  /*e7a0*/  HMMA.16816.F32 R56, R80.reuse, R88, R56 ;  /* 0x000000585038723c */ /* 0x040fe20000001838 */
[----:B---3--:R-:W-:Y:S02]  /*e7b0*/  FFMA.FTZ R84, R198, c[0x0][0x2d0], -R74 ;  /* 0x0000b400c6547a23 */ /* 0x008fe4000001084a */
[----:B------:R-:W2:Y:S02]  /*e7c0*/  LDL.LU R198, [R1+0x18] ;  /* 0x0000180001c67983 */ /* 0x000ea40000300800 */
[----:B------:R1:W-:Y:S02]  /*e7d0*/  MUFU.EX2 R183, R84 ;  /* 0x0000005400b77308 */ /* 0x0003e40000000800 */
[----:B------:R-:W3:Y:S01]  /*e7e0*/  LDL.LU R185, [R1+0x14] ;  /* 0x0000140001b97983 */ /* 0x000ee20000300800 */
[-C--:B------:R-:W-:Y:S01]  /*e7f0*/  HMMA.16816.F32 R60, R80, R90.reuse, R60 ;  /* 0x0000005a503c723c */ /* 0x080fe2000000183c */
[----:B------:R-:W-:Y:S03]  /*e800*/  FFMA.FTZ R88, R187, c[0x0][0x2d0], -R97 ;  /* 0x0000b400bb587a23 */ /* 0x000fe60000010861 */
[----:B------:R-:W-:Y:S03]  /*e810*/  IMAD.MOV.U32 R187, RZ, RZ, R100 ;  /* 0x000000ffffbb7224 */ /* 0x000fe600078e0064 */
[--C-:B------:R-:W-:Y:S01]  /*e820*/  FFMA.FTZ R80, R205, c[0x0][0x2d0], -R74.reuse ;  /* 0x0000b400cd507a23 */ /* 0x100fe2000001084a */
[----:B------:R-:W-:Y:S01]  /*e830*/  HMMA.16816.F32 R64, R76, R90, R64 ;  /* 0x0000005a4c40723c */ /* 0x000fe20000001840 */
[----:B----4-:R-:W-:Y:S02]  /*e840*/  F2FP.PACK_AB R82, R188, R186 ;  /* 0x000000babc52723e */ /* 0x010fe400000000ff */
[----:B------:R4:W-:Y:S01]  /*e850*/  MUFU.EX2 R179, R80 ;  /* 0x0000005000b37308 */ /* 0x0009e20000000800 */
[----:B------:R-:W-:Y:S03]  /*e860*/  IMAD.MOV.U32 R205, RZ, RZ, R111 ;  /* 0x000000ffffcd7224 */ /* 0x000fe600078e006f */
[----:B------:R-:W-:Y:S02]  /*e870*/  F2FP.PACK_AB R76, R147, R249 ;  /* 0x000000f9934c723e */ /* 0x000fe400000000ff */
[----:B------:R-:W-:Y:S03]  /*e880*/  F2FP.PACK_AB R77, R145, R146 ;  /* 0x00000092914d723e */ /* 0x000fe600000000ff */
[----:B------:R-:W-:Y:S01]  /*e890*/  F2FP.PACK_AB R78, R196, R235 ;  /* 0x000000ebc44e723e */ /* 0x000fe200000000ff */
[----:B-1----:R-:W-:Y:S01]  /*e8a0*/  FFMA.FTZ R84, R181, c[0x0][0x2d0], -R97 ;  /* 0x0000b400b5547a23 */ /* 0x002fe20000010861 */
[----:B------:R-:W-:Y:S01]  /*e8b0*/  F2FP.PACK_AB R79, R192, R195 ;  /* 0x000000c3c04f723e */ /* 0x000fe200000000ff */
[----:B------:R-:W1:Y:S10]  /*e8c0*/  MUFU.EX2 R181, R88 ;  /* 0x0000005800b57308 */ /* 0x000e740000000800 */
[----:B------:R5:W5:Y:S01]  /*e8d0*/  MUFU.EX2 R182, R84 ;  /* 0x0000005400b67308 */ /* 0x000b620000000800 */
[--C-:B----4-:R-:W-:Y:S01]  /*e8e0*/  FFMA.FTZ R80, R200, c[0x0][0x2d0], -R75.reuse ;  /* 0x0000b400c8507a23 */ /* 0x110fe2000001084b */
[----:B------:R-:W-:Y:S08]  /*e8f0*/  MOV R200, R112 ;  /* 0x0000007000c87202 */ /* 0x000ff00000000f00 */
[----:B------:R4:W-:Y:S01]  /*e900*/  MUFU.EX2 R153, R80 ;  /* 0x0000005000997308 */ /* 0x0009e20000000800 */
[----:B-1----:R-:W-:Y:S01]  /*e910*/  F2FP.PACK_AB R83, R181, R154 ;  /* 0x0000009ab553723e */ /* 0x002fe200000000ff */
[----:B------:R-:W-:Y:S08]  /*e920*/  LDSM.16.MT88.4 R88, [R212+0x1900] ;  /* 0x00190000d458783b */ /* 0x000ff00000004200 */
[----:B-----5:R-:W1:Y:S01]  /*e930*/  LDSM.16.MT88.4 R84, [R209+0x1900] ;  /* 0x00190000d154783b */ /* 0x020e620000004200 */
[----:B------:R-:W-:Y:S02]  /*e940*/  F2FP.PACK_AB R81, R155, R182 ;  /* 0x000000b69b51723e */ /* 0x000fe400000000ff */
[----:B----4-:R-:W-:Y:S01]  /*e950*/  F2FP.PACK_AB R80, R189, R144 ;  /* 0x00000090bd50723e */ /* 0x010fe200000000ff */
[-C--:B-1----:R-:W-:Y:S08]  /*e960*/  HMMA.16816.F32 R4, R76, R84.reuse, R4 ;  /* 0x000000544c04723c */ /* 0x082ff00000001804 */
[C---:B------:R-:W-:Y:S07]  /*e970*/  HMMA.16816.F32 R8, R80.reuse, R84, R8 ;  /* 0x000000545008723c */ /* 0x040fee0000001808 */
[----:B------:R-:W-:Y:S01]  /*e980*/  FFMA.FTZ R84, R232, c[0x0][0x2d0], -R74 ;  /* 0x0000b400e8547a23 */ /* 0x000fe2000001084a */
[-C--:B------:R-:W-:Y:S01]  /*e990*/  HMMA.16816.F32 R12, R80, R86.reuse, R12 ;  /* 0x00000056500c723c */ /* 0x080fe2000000180c */
[----:B------:R-:W-:Y:S02]  /*e9a0*/  IMAD.MOV.U32 R232, RZ, RZ, R114 ;  /* 0x000000ffffe87224 */ /* 0x000fe400078e0072 */
[----:B------:R1:W-:Y:S05]  /*e9b0*/  MUFU.EX2 R159, R84 ;  /* 0x00000054009f7308 */ /* 0x0003ea0000000800 */
[C---:B------:R-:W-:Y:S08]  /*e9c0*/  HMMA.16816.F32 R16, R76.reuse, R86, R16 ;  /* 0x000000564c10723c */ /* 0x040ff00000001810 */
[-C--:B------:R-:W-:Y:S08]  /*e9d0*/  HMMA.16816.F32 R20, R76, R88.reuse, R20 ;  /* 0x000000584c14723c */ /* 0x080ff00000001814 */
[C---:B------:R-:W-:Y:S01]  /*e9e0*/  HMMA.16816.F32 R24, R80.reuse, R88, R24 ;  /* 0x000000585018723c */ /* 0x040fe20000001818 */
[----:B-1----:R-:W-:Y:S03]  /*e9f0*/  FFMA.FTZ R84, R234, c[0x0][0x2d0], -R74 ;  /* 0x0000b400ea547a23 */ /* 0x002fe6000001084a */
[----:B------:R-:W-:Y:S03]  /*ea00*/  MOV R234, R115 ;  /* 0x0000007300ea7202 */ /* 0x000fe60000000f00 */
[----:B------:R-:W-:Y:S01]  /*ea10*/  FFMA.FTZ R88, R206, c[0x0][0x2d0], -R96 ;  /* 0x0000b400ce587a23 */ /* 0x000fe20000010860 */
[-C--:B------:R-:W-:Y:S01]  /*ea20*/  HMMA.16816.F32 R28, R80, R90.reuse, R28 ;  /* 0x0000005a501c723c */ /* 0x080fe2000000181c */
[----:B------:R1:W-:Y:S03]  /*ea30*/  MUFU.EX2 R177, R84 ;  /* 0x0000005400b17308 */ /* 0x0003e60000000800 */
[----:B------:R-:W-:Y:S04]  /*ea40*/  MOV R206, R150 ;  /* 0x0000009600ce7202 */ /* 0x000fe80000000f00 */
[C---:B------:R-:W-:Y:S03]  /*ea50*/  HMMA.16816.F32 R32, R76.reuse, R90, R32 ;  /* 0x0000005a4c20723c */ /* 0x040fe60000001820 */
[----:B------:R4:W-:Y:S05]  /*ea60*/  MUFU.EX2 R157, R88 ;  /* 0x00000058009d7308 */ /* 0x0009ea0000000800 */
[-C--:B------:R-:W-:Y:S08]  /*ea70*/  HMMA.16816.F32 R36, R76, R92.reuse, R36 ;  /* 0x0000005c4c24723c */ /* 0x080ff00000001824 */
[C---:B------:R-:W-:Y:S01]  /*ea80*/  HMMA.16816.F32 R40, R80.reuse, R92, R40 ;  /* 0x0000005c5028723c */ /* 0x040fe20000001828 */
[----:B-1----:R-:W-:Y:S03]  /*ea90*/  FFMA.FTZ R84, R230, c[0x0][0x2d0], -R75 ;  /* 0x0000b400e6547a23 */ /* 0x002fe6000001084b */
[----:B------:R-:W-:Y:S01]  /*eaa0*/  IMAD.MOV.U32 R230, RZ, RZ, R120 ;  /* 0x000000ffffe67224 */ /* 0x000fe200078e0078 */
[----:B------:R1:W-:Y:S01]  /*eab0*/  MUFU.EX2 R158, R84 ;  /* 0x00000054009e7308 */ /* 0x0003e20000000800 */
[----:B------:R-:W-:Y:S02]  /*eac0*/  IMAD.MOV.U32 R120, RZ, RZ, R108 ;  /* 0x000000ffff787224 */ /* 0x000fe400078e006c */
[-C--:B------:R-:W-:Y:S01]  /*ead0*/  HMMA.16816.F32 R44, R80, R94.reuse, R44 ;  /* 0x0000005e502c723c */ /* 0x080fe2000000182c */
[----:B------:R-:W-:Y:S03]  /*eae0*/  FFMA.FTZ R92, R201, c[0x0][0x2d0], -R97 ;  /* 0x0000b400c95c7a23 */ /* 0x000fe60000010861 */
[----:B----4-:R-:W-:Y:S02]  /*eaf0*/  FFMA.FTZ R88, R207, c[0x0][0x2d0], -R96 ;  /* 0x0000b400cf587a23 */ /* 0x010fe40000010860 */
[----:B------:R-:W-:Y:S01]  /*eb00*/  IMAD.MOV.U32 R207, RZ, RZ, R160 ;  /* 0x000000ffffcf7224 */ /* 0x000fe200078e00a0 */
[----:B------:R4:W-:Y:S01]  /*eb10*/  MUFU.EX2 R172, R92 ;  /* 0x0000005c00ac7308 */ /* 0x0009e20000000800 */
[C---:B------:R-:W-:Y:S09]  /*eb20*/  HMMA.16816.F32 R48, R76.reuse, R94, R48 ;  /* 0x0000005e4c30723c */ /* 0x040ff20000001830 */
[----:B------:R5:W-:Y:S03]  /*eb30*/  MUFU.EX2 R175, R88 ;  /* 0x0000005800af7308 */ /* 0x000be60000000800 */
[----:B-1----:R-:W-:Y:S02]  /*eb40*/  FFMA.FTZ R84, R231, c[0x0][0x2d0], -R75 ;  /* 0x0000b400e7547a23 */ /* 0x002fe4000001084b */
[----:B------:R-:W-:Y:S01]  /*eb50*/  IMAD.MOV.U32 R231, RZ, RZ, R190 ;  /* 0x000000ffffe77224 */ /* 0x000fe200078e00be */
[----:B------:R-:W-:Y:S04]  /*eb60*/  MOV R190, R163 ;  /* 0x000000a300be7202 */ /* 0x000fe80000000f00 */
[----:B------:R1:W-:Y:S01]  /*eb70*/  MUFU.EX2 R176, R84 ;  /* 0x0000005400b07308 */ /* 0x0003e20000000800 */
[----:B----4-:R-:W-:Y:S09]  /*eb80*/  FFMA.FTZ R92, R202, c[0x0][0x2d0], -R97 ;  /* 0x0000b400ca5c7a23 */ /* 0x010ff20000010861 */
[----:B------:R4:W-:Y:S01]  /*eb90*/  MUFU.EX2 R171, R92 ;  /* 0x0000005c00ab7308 */ /* 0x0009e20000000800 */
[--C-:B-----5:R-:W-:Y:S01]  /*eba0*/  FFMA.FTZ R88, R229, c[0x0][0x2d0], -R96.reuse ;  /* 0x0000b400e5587a23 */ /* 0x120fe20000010860 */
[----:B------:R-:W-:Y:S08]  /*ebb0*/  MOV R229, R109 ;  /* 0x0000006d00e57202 */ /* 0x000ff00000000f00 */
[----:B------:R5:W2:Y:S01]  /*ebc0*/  MUFU.EX2 R174, R88 ;  /* 0x0000005800ae7308 */ /* 0x000aa20000000800 */
[----:B-1----:R-:W-:Y:S01]  /*ebd0*/  FFMA.FTZ R84, R204, c[0x0][0x2d0], -R96 ;  /* 0x0000b400cc547a23 */ /* 0x002fe20000010860 */
[----:B------:R-:W-:Y:S01]  /*ebe0*/  MOV R204, R193 ;  /* 0x000000c100cc7202 */ /* 0x000fe20000000f00 */
[----:B------:R-:W-:Y:S07]  /*ebf0*/  IMAD.MOV.U32 R193, RZ, RZ, R162 ;  /* 0x000000ffffc17224 */ /* 0x000fee00078e00a2 */
[----:B------:R1:W-:Y:S01]  /*ec00*/  MUFU.EX2 R152, R84 ;  /* 0x0000005400987308 */ /* 0x0003e20000000800 */
[----:B----4-:R-:W-:Y:S09]  /*ec10*/  FFMA.FTZ R92, R241, c[0x0][0x2d0], -R75 ;  /* 0x0000b400f15c7a23 */ /* 0x010ff2000001084b */
[----:B------:R4:W-:Y:S01]  /*ec20*/  MUFU.EX2 R103, R92 ;  /* 0x0000005c00677308 */ /* 0x0009e20000000800 */
[----:B-----5:R-:W-:Y:S02]  /*ec30*/  FFMA.FTZ R88, R238, c[0x0][0x2d0], -R74 ;  /* 0x0000b400ee587a23 */ /* 0x020fe4000001084a */
[----:B------:R-:W-:Y:S07]  /*ec40*/  IMAD.MOV.U32 R238, RZ, RZ, R105 ;  /* 0x000000ffffee7224 */ /* 0x000fee00078e0069 */
[----:B------:R5:W-:Y:S01]  /*ec50*/  MUFU.EX2 R173, R88 ;  /* 0x0000005800ad7308 */ /* 0x000be20000000800 */
[----:B-1----:R-:W1:Y:S08]  /*ec60*/  LDSM.16.MT88.4 R84, [R211+0x1900] ;  /* 0x00190000d354783b */ /* 0x002e700000004200 */
[----:B----4-:R-:W-:Y:S01]  /*ec70*/  LDSM.16.MT88.4 R92, [R210+0x2100] ;  /* 0x00210000d25c783b */ /* 0x010fe20000004200 */
[----:B-----5:R-:W-:Y:S01]  /*ec80*/  FFMA.FTZ R88, R197, c[0x0][0x2d0], -R97 ;  /* 0x0000b400c5587a23 */ /* 0x020fe20000010861 */
[----:B------:R-:W-:Y:S02]  /*ec90*/  MOV R197, R121 ;  /* 0x0000007900c57202 */ /* 0x000fe40000000f00 */
[----:B------:R-:W-:Y:S01]  /*eca0*/  MOV R121, R107 ;  /* 0x0000006b00797202 */ /* 0x000fe20000000f00 */
[----:B------:R4:W5:Y:S01]  /*ecb0*/  MUFU.EX2 R156, R88 ;  /* 0x00000058009c7308 */ /* 0x0009620000000800 */
[----:B--2---:R-:W-:Y:S01]  /*ecc0*/  FFMA.FTZ R68, R68, R198, R184 ;  /* 0x000000c644447223 */ /* 0x004fe200000100b8 */
[----:B------:R-:W-:Y:S01]  /*ecd0*/  MOV R184, R106 ;  /* 0x0000006a00b87202 */ /* 0x000fe20000000f00 */
[-C--:B-1----:R-:W-:Y:S01]  /*ece0*/  HMMA.16816.F32 R52, R76, R84.reuse, R52 ;  /* 0x000000544c34723c */ /* 0x082fe20000001834 */
[----:B---3--:R-:W-:Y:S01]  /*ecf0*/  FFMA.FTZ R69, R69, R185, R187 ;  /* 0x000000b945457223 */ /* 0x008fe200000100bb */
[----:B------:R-:W-:Y:S02]  /*ed00*/  MOV R185, R104 ;  /* 0x0000006800b97202 */ /* 0x000fe40000000f00 */
[----:B------:R-:W-:Y:S02]  /*ed10*/  MOV R187, R110 ;  /* 0x0000006e00bb7202 */ /* 0x000fe40000000f00 */
[----:B------:R-:W-:Y:S02]  /*ed20*/  MOV R198, R161 ;  /* 0x000000a100c67202 */ /* 0x000fe40000000f00 */
[C---:B------:R-:W-:Y:S01]  /*ed30*/  HMMA.16816.F32 R56, R80.reuse, R84, R56 ;  /* 0x000000545038723c */ /* 0x040fe20000001838 */
[----:B----4-:R-:W1:Y:S06]  /*ed40*/  LDSM.16.MT88.4 R88, [R209+0x2100] ;  /* 0x00210000d158783b */ /* 0x010e6c0000004200 */
[----:B------:R-:W-:Y:S01]  /*ed50*/  FFMA.FTZ R84, R194, c[0x0][0x2d0], -R97 ;  /* 0x0000b400c2547a23 */ /* 0x000fe20000010861 */
[-C--:B------:R-:W-:Y:S03]  /*ed60*/  HMMA.16816.F32 R60, R80, R86.reuse, R60 ;  /* 0x00000056503c723c */ /* 0x080fe6000000183c */
[----:B------:R2:W3:Y:S04]  /*ed70*/  MUFU.EX2 R98, R84 ;  /* 0x0000005400627308 */ /* 0x0004e80000000800 */
[--C-:B------:R-:W-:Y:S01]  /*ed80*/  FFMA.FTZ R80, R243, c[0x0][0x2d0], -R74.reuse ;  /* 0x0000b400f3507a23 */ /* 0x100fe2000001084a */
[----:B------:R-:W-:Y:S01]  /*ed90*/  HMMA.16816.F32 R64, R76, R86, R64 ;  /* 0x000000564c40723c */ /* 0x000fe20000001840 */
[----:B------:R-:W-:Y:S03]  /*eda0*/  F2FP.PACK_AB R82, R174, R175 ;  /* 0x000000afae52723e */ /* 0x000fe600000000ff */
[----:B-----5:R-:W-:Y:S01]  /*edb0*/  F2FP.PACK_AB R81, R172, R156 ;  /* 0x0000009cac51723e */ /* 0x020fe200000000ff */
[----:B------:R4:W5:Y:S02]  /*edc0*/  MUFU.EX2 R170, R80 ;  /* 0x0000005000aa7308 */ /* 0x0009640000000800 */
[----:B------:R-:W-:Y:S02]  /*edd0*/  F2FP.PACK_AB R76, R179, R183 ;  /* 0x000000b7b34c723e */ /* 0x000fe400000000ff */
[----:B------:R-:W-:Y:S03]  /*ede0*/  F2FP.PACK_AB R77, R178, R153 ;  /* 0x00000099b24d723e */ /* 0x000fe600000000ff */
[----:B------:R-:W-:Y:S02]  /*edf0*/  F2FP.PACK_AB R78, R177, R159 ;  /* 0x0000009fb14e723e */ /* 0x000fe400000000ff */
[----:B------:R-:W-:Y:S01]  /*ee00*/  F2FP.PACK_AB R79, R176, R158 ;  /* 0x0000009eb04f723e */ /* 0x000fe200000000ff */
[----:B--2---:R-:W2:Y:S01]  /*ee10*/  LDSM.16.MT88.4 R84, [R212+0x2100] ;  /* 0x00210000d454783b */ /* 0x004ea20000004200 */
[----:B---3--:R-:W-:Y:S05]  /*ee20*/  F2FP.PACK_AB R83, R98, R171 ;  /* 0x000000ab6253723e */ /* 0x008fea00000000ff */
[-C--:B-1----:R-:W-:Y:S01]  /*ee30*/  HMMA.16816.F32 R4, R76, R88.reuse, R4 ;  /* 0x000000584c04723c */ /* 0x082fe20000001804 */
[--C-:B----4-:R-:W-:Y:S01]  /*ee40*/  FFMA.FTZ R80, R240, c[0x0][0x2d0], -R75.reuse ;  /* 0x0000b400f0507a23 */ /* 0x110fe2000001084b */
[----:B-----5:R-:W-:Y:S03]  /*ee50*/  F2FP.PACK_AB R164, R170, R173 ;  /* 0x000000adaaa4723e */ /* 0x020fe600000000ff */
[----:B------:R1:W3:Y:S02]  /*ee60*/  MUFU.EX2 R169, R80 ;  /* 0x0000005000a97308 */ /* 0x0002e40000000800 */
[----:B-1----:R-:W-:Y:S02]  /*ee70*/  F2FP.PACK_AB R80, R157, R152 ;  /* 0x000000989d50723e */ /* 0x002fe400000000ff */
[----:B---3--:R-:W-:Y:S05]  /*ee80*/  F2FP.PACK_AB R165, R103, R169 ;  /* 0x000000a967a5723e */ /* 0x008fea00000000ff */
[C---:B------:R-:W-:Y:S07]  /*ee90*/  HMMA.16816.F32 R8, R80.reuse, R88, R8 ;  /* 0x000000585008723c */ /* 0x040fee0000001808 */
[--C-:B------:R-:W-:Y:S01]  /*eea0*/  FFMA.FTZ R88, R250, c[0x0][0x2d0], -R74.reuse ;  /* 0x0000b400fa587a23 */ /* 0x100fe2000001084a */
[-C--:B------:R-:W-:Y:S01]  /*eeb0*/  HMMA.16816.F32 R12, R80, R90.reuse, R12 ;  /* 0x0000005a500c723c */ /* 0x080fe2000000180c */
[----:B------:R-:W-:Y:S02]  /*eec0*/  FFMA.FTZ R74, R252, c[0x0][0x2d0], -R74 ;  /* 0x0000b400fc4a7a23 */ /* 0x000fe4000001084a */
[----:B------:R1:W-:Y:S05]  /*eed0*/  MUFU.EX2 R168, R88 ;  /* 0x0000005800a87308 */ /* 0x0003ea0000000800 */
[C---:B------:R-:W-:Y:S05]  /*eee0*/  HMMA.16816.F32 R16, R76.reuse, R90, R16 ;  /* 0x0000005a4c10723c */ /* 0x040fea0000001810 */
[----:B------:R3:W4:Y:S03]  /*eef0*/  MUFU.EX2 R102, R74 ;  /* 0x0000004a00667308 */ /* 0x0007260000000800 */
[-C--:B--2---:R-:W-:Y:S08]  /*ef00*/  HMMA.16816.F32 R20, R76, R84.reuse, R20 ;  /* 0x000000544c14723c */ /* 0x084ff00000001814 */
[C---:B------:R-:W-:Y:S01]  /*ef10*/  HMMA.16816.F32 R24, R80.reuse, R84, R24 ;  /* 0x000000545018723c */ /* 0x040fe20000001818 */
[----:B-1----:R-:W1:Y:S07]  /*ef20*/  LDSM.16.MT88.4 R88, [R211+0x2100] ;  /* 0x00210000d358783b */ /* 0x002e6e0000004200 */
[-C--:B------:R-:W-:Y:S01]  /*ef30*/  HMMA.16816.F32 R28, R80, R86.reuse, R28 ;  /* 0x00000056501c723c */ /* 0x080fe2000000181c */
[--C-:B---3--:R-:W-:Y:S03]  /*ef40*/  FFMA.FTZ R74, R247, c[0x0][0x2d0], -R75.reuse ;  /* 0x0000b400f74a7a23 */ /* 0x108fe6000001084b */
[----:B----4-:R-:W-:Y:S01]  /*ef50*/  F2FP.PACK_AB R166, R102, R168 ;  /* 0x000000a866a6723e */ /* 0x010fe200000000ff */
[----:B------:R-:W-:Y:S03]  /*ef60*/  FFMA.FTZ R75, R248, c[0x0][0x2d0], -R75 ;  /* 0x0000b400f84b7a23 */ /* 0x000fe6000001084b */
[C---:B------:R-:W-:Y:S01]  /*ef70*/  HMMA.16816.F32 R32, R76.reuse, R86, R32 ;  /* 0x000000564c20723c */ /* 0x040fe20000001820 */
[----:B------:R2:W-:Y:S07]  /*ef80*/  MUFU.EX2 R101, R74 ;  /* 0x0000004a00657308 */ /* 0x0005ee0000000800 */
[-C--:B------:R-:W-:Y:S03]  /*ef90*/  HMMA.16816.F32 R36, R76, R92.reuse, R36 ;  /* 0x0000005c4c24723c */ /* 0x080fe60000001824 */
[----:B------:R-:W3:Y:S05]  /*efa0*/  MUFU.EX2 R100, R75 ;  /* 0x0000004b00647308 */ /* 0x000eea0000000800 */
[C---:B------:R-:W-:Y:S08]  /*efb0*/  HMMA.16816.F32 R40, R80.reuse, R92, R40 ;  /* 0x0000005c5028723c */ /* 0x040ff00000001828 */
[-C--:B------:R-:W-:Y:S01]  /*efc0*/  HMMA.16816.F32 R44, R80, R94.reuse, R44 ;  /* 0x0000005e502c723c */ /* 0x080fe2000000182c */
[--C-:B--2---:R-:W-:Y:S04]  /*efd0*/  FFMA.FTZ R74, R242, c[0x0][0x2d0], -R96.reuse ;  /* 0x0000b400f24a7a23 */ /* 0x104fe80000010860 */
[----:B------:R2:W-:Y:S03]  /*efe0*/  MUFU.EX2 R99, R74 ;  /* 0x0000004a00637308 */ /* 0x0005e60000000800 */
[C---:B------:R-:W-:Y:S01]  /*eff0*/  HMMA.16816.F32 R48, R76.reuse, R94, R48 ;  /* 0x0000005e4c30723c */ /* 0x040fe20000001830 */
[----:B---3--:R-:W-:Y:S07]  /*f000*/  F2FP.PACK_AB R167, R100, R101 ;  /* 0x0000006564a7723e */ /* 0x008fee00000000ff */
[-C--:B-1----:R-:W-:Y:S08]  /*f010*/  HMMA.16816.F32 R52, R76, R88.reuse, R52 ;  /* 0x000000584c34723c */ /* 0x082ff00000001834 */
[C---:B------:R-:W-:Y:S01]  /*f020*/  HMMA.16816.F32 R56, R80.reuse, R88, R56 ;  /* 0x000000585038723c */ /* 0x040fe20000001838 */
[--C-:B--2---:R-:W-:Y:S07]  /*f030*/  FFMA.FTZ R74, R244, c[0x0][0x2d0], -R96.reuse ;  /* 0x0000b400f44a7a23 */ /* 0x104fee0000010860 */
[-C--:B------:R-:W-:Y:S01]  /*f040*/  HMMA.16816.F32 R60, R80, R90.reuse, R60 ;  /* 0x0000005a503c723c */ /* 0x080fe2000000183c */
[----:B------:R1:W2:Y:S07]  /*f050*/  MUFU.EX2 R85, R74 ;  /* 0x0000004a00557308 */ /* 0x0002ae0000000800 */
[----:B------:R-:W-:Y:S01]  /*f060*/  HMMA.16816.F32 R64, R76, R90, R64 ;  /* 0x0000005a4c40723c */ /* 0x000fe20000001840 */
[----:B------:R-:W3:Y:S07]  /*f070*/  LDL.LU R76, [R1+0x1c] ;  /* 0x00001c00014c7983 */ /* 0x000eee0000300800 */
[-C--:B------:R-:W-:Y:S07]  /*f080*/  HMMA.16816.F32 R104, R164, R116.reuse, R4 ;  /* 0x00000074a468723c */ /* 0x080fee0000001804 */
[----:B------:R-:W-:Y:S01]  /*f090*/  FADD.FTZ R4, R231, R69 ;  /* 0x00000045e7047221 */ /* 0x000fe20000010000 */
[----:B------:R-:W-:Y:S01]  /*f0a0*/  MOV R231, R148 ;  /* 0x0000009400e77202 */ /* 0x000fe20000000f00 */
[--C-:B-1----:R-:W-:Y:S03]  /*f0b0*/  FFMA.FTZ R74, R245, c[0x0][0x2d0], -R96.reuse ;  /* 0x0000b400f54a7a23 */ /* 0x102fe60000010860 */
[----:B------:R-:W-:Y:S01]  /*f0c0*/  FFMA.FTZ R96, R246, c[0x0][0x2d0], -R96 ;  /* 0x0000b400f6607a23 */ /* 0x000fe20000010860 */
[----:B------:R1:W-:Y:S01]  /*f0d0*/  MUFU.EX2 R86, R74 ;  /* 0x0000004a00567308 */ /* 0x0003e20000000800 */
[----:B------:R-:W-:Y:S01]  /*f0e0*/  FADD.FTZ R6, R151, R68 ;  /* 0x0000004497067221 */ /* 0x000fe20000010000 */
[----:B--2---:R-:W-:Y:S01]  /*f0f0*/  F2FP.PACK_AB R160, R85, R99 ;  /* 0x0000006355a0723e */ /* 0x004fe200000000ff */
[----:B------:R-:W-:Y:S01]  /*f100*/  FADD.FTZ R4, R230, R4 ;  /* 0x00000004e6047221 */ /* 0x000fe20000010000 */
[----:B------:R-:W-:Y:S01]  /*f110*/  MOV R230, R232 ;  /* 0x000000e800e67202 */ /* 0x000fe20000000f00 */
[----:B------:R-:W-:Y:S01]  /*f120*/  FADD.FTZ R6, R234, R6 ;  /* 0x00000006ea067221 */ /* 0x000fe20000010000 */
[----:B------:R-:W-:Y:S01]  /*f130*/  MOV R232, R200 ;  /* 0x000000c800e87202 */ /* 0x000fe20000000f00 */
[----:B------:R-:W-:Y:S01]  /*f140*/  IMAD.MOV.U32 R234, RZ, RZ, R203 ;  /* 0x000000ffffea7224 */ /* 0x000fe200078e00cb */
[----:B------:R-:W-:Y:S01]  /*f150*/  MOV R203, R205 ;  /* 0x000000cd00cb7202 */ /* 0x000fe20000000f00 */
[----:B------:R-:W-:Y:S01]  /*f160*/  FADD.FTZ R4, R238, R4 ;  /* 0x00000004ee047221 */ /* 0x000fe20000010000 */
[----:B------:R-:W2:Y:S01]  /*f170*/  MUFU.EX2 R96, R96 ;  /* 0x0000006000607308 */ /* 0x000ea20000000800 */
[----:B------:R-:W-:Y:S01]  /*f180*/  IMAD.MOV.U32 R200, RZ, RZ, R187 ;  /* 0x000000ffffc87224 */ /* 0x000fe200078e00bb */
[----:B------:R-:W-:Y:S02]  /*f190*/  MOV R205, R123 ;  /* 0x0000007b00cd7202 */ /* 0x000fe40000000f00 */
[----:B------:R-:W-:Y:S01]  /*f1a0*/  MOV R187, R122 ;  /* 0x0000007a00bb7202 */ /* 0x000fe20000000f00 */
[--C-:B-1----:R-:W-:Y:S05]  /*f1b0*/  FFMA.FTZ R74, R199, c[0x0][0x2d0], -R97.reuse ;  /* 0x0000b400c74a7a23 */ /* 0x102fea0000010861 */
[----:B------:R1:W-:Y:S01]  /*f1c0*/  MUFU.EX2 R84, R74 ;  /* 0x0000004a00547308 */ /* 0x0003e20000000800 */
[----:B--2---:R-:W-:Y:S01]  /*f1d0*/  F2FP.PACK_AB R162, R96, R86 ;  /* 0x0000005660a2723e */ /* 0x004fe200000000ff */
[--C-:B-1----:R-:W-:Y:S08]  /*f1e0*/  FFMA.FTZ R74, R191, c[0x0][0x2d0], -R97.reuse ;  /* 0x0000b400bf4a7a23 */ /* 0x102ff00000010861 */
[----:B------:R1:W2:Y:S02]  /*f1f0*/  MUFU.EX2 R75, R74 ;  /* 0x0000004a004b7308 */ /* 0x0002a40000000800 */
[--C-:B-1----:R-:W-:Y:S01]  /*f200*/  FFMA.FTZ R74, R180, c[0x0][0x2d0], -R97.reuse ;  /* 0x0000b400b44a7a23 */ /* 0x102fe20000010861 */
[----:B--2---:R-:W-:Y:S01]  /*f210*/  F2FP.PACK_AB R161, R75, R84 ;  /* 0x000000544ba1723e */ /* 0x004fe200000000ff */
[----:B------:R-:W-:Y:S02]  /*f220*/  FFMA.FTZ R97, R73, c[0x0][0x2d0], -R97 ;  /* 0x0000b40049617a23 */ /* 0x000fe40000010861 */
[----:B------:R-:W2:Y:S04]  /*f230*/  LDL.LU R73, [R1+0x20] ;  /* 0x0000200001497983 */ /* 0x000ea80000300800 */
[----:B------:R-:W-:Y:S10]  /*f240*/  MUFU.EX2 R74, R74 ;  /* 0x0000004a004a7308 */ /* 0x000ff40000000800 */
[----:B------:R-:W1:Y:S02]  /*f250*/  MUFU.EX2 R97, R97 ;  /* 0x0000006100617308 */ /* 0x000e640000000800 */
[----:B-1----:R-:W-:Y:S07]  /*f260*/  F2FP.PACK_AB R163, R97, R74 ;  /* 0x0000004a61a3723e */ /* 0x002fee00000000ff */
[C---:B------:R-:W-:Y:S08]  /*f270*/  HMMA.16816.F32 R108, R160.reuse, R116, R8 ;  /* 0x00000074a06c723c */ /* 0x040ff00000001808 */
[-C--:B------:R-:W-:Y:S08]  /*f280*/  HMMA.16816.F32 R112, R160, R118.reuse, R12 ;  /* 0x00000076a070723c */ /* 0x080ff0000000180c */
[C---:B------:R-:W-:Y:S01]  /*f290*/  HMMA.16816.F32 R116, R164.reuse, R118, R16 ;  /* 0x00000076a474723c */ /* 0x040fe20000001810 */
[----:B---3--:R-:W-:Y:S03]  /*f2a0*/  FFMA.FTZ R2, R2, R76, R204 ;  /* 0x0000004c02027223 */ /* 0x008fe600000100cc */
[----:B------:R-:W-:Y:S02]  /*f2b0*/  IMAD.MOV.U32 R204, RZ, RZ, R149 ;  /* 0x000000ffffcc7224 */ /* 0x000fe400078e0095 */
[----:B------:R-:W-:Y:S01]  /*f2c0*/  FADD.FTZ R2, R197, R2 ;  /* 0x00000002c5027221 */ /* 0x000fe20000010000 */
[----:B------:R-:W1:Y:S05]  /*f2d0*/  LDSM.16.MT88.4 R148, [R210+0x2900] ;  /* 0x00290000d294783b */ /* 0x000e6a0000004200 */
[----:B------:R-:W-:Y:S02]  /*f2e0*/  FADD.FTZ R5, R121, R2 ;  /* 0x0000000279057221 */ /* 0x000fe40000010000 */
[----:B------:R-:W-:Y:S02]  /*f2f0*/  FADD.FTZ R2, R229, R6 ;  /* 0x00000006e5027221 */ /* 0x000fe40000010000 */
[----:B------:R-:W-:Y:S02]  /*f300*/  FADD.FTZ R6, R127, R4 ;  /* 0x000000047f067221 */ /* 0x000fe40000010000 */
[----:B--2---:R-:W-:Y:S02]  /*f310*/  FFMA.FTZ R8, R0, R73, R120 ;  /* 0x0000004900087223 */ /* 0x004fe40000010078 */
[----:B------:R-:W-:Y:S01]  /*f320*/  FADD.FTZ R0, R207, R5 ;  /* 0x00000005cf007221 */ /* 0x000fe20000010000 */
[-C--:B------:R-:W-:Y:S01]  /*f330*/  HMMA.16816.F32 R120, R164, R132.reuse, R20 ;  /* 0x00000084a478723c */ /* 0x080fe20000001814 */
[----:B------:R-:W-:Y:S02]  /*f340*/  FADD.FTZ R8, R193, R8 ;  /* 0x00000008c1087221 */ /* 0x000fe40000010000 */
[----:B------:R-:W-:Y:S02]  /*f350*/  FADD.FTZ R5, R126, R2 ;  /* 0x000000027e057221 */ /* 0x000fe40000010000 */
[----:B------:R-:W-:Y:S02]  /*f360*/  FADD.FTZ R7, R124, R0 ;  /* 0x000000007c077221 */ /* 0x000fe40000010000 */
[----:B------:R-:W-:Y:S02]  /*f370*/  FADD.FTZ R4, R206, R8 ;  /* 0x00000008ce047221 */ /* 0x000fe40000010000 */
[----:B------:R-:W-:Y:S03]  /*f380*/  FADD.FTZ R2, R204, R6 ;  /* 0x00000006cc027221 */ /* 0x000fe60000010000 */
        /* <DEDUP_REMOVED lines=10> */
[----:B------:R-:W-:Y:S01]  /*f430*/  IMAD.MOV.U32 R193, RZ, RZ, R190 ;  /* 0x000000ffffc17224 */ /* 0x000fe200078e00be */
[----:B------:R-:W2:Y:S01]  /*f440*/  LDSM.16.MT88.4 R4, [R211+0x2900] ;  /* 0x00290000d304783b */ /* 0x000ea20000004200 */
[----:B------:R-:W-:Y:S01]  /*f450*/  FADD.FTZ R8, R200, R2 ;  /* 0x00000002c8087221 */ /* 0x000fe20000010000 */
[----:B------:R-:W-:Y:S01]  /*f460*/  MOV R190, R125 ;  /* 0x0000007d00be7202 */ /* 0x000fe20000000f00 */
[----:B------:R-:W-:Y:S01]  /*f470*/  FADD.FTZ R9, R187, R0 ;  /* 0x00000000bb097221 */ /* 0x000fe20000010000 */
[C---:B------:R-:W-:Y:S01]  /*f480*/  HMMA.16816.F32 R124, R160.reuse, R132, R24 ;  /* 0x00000084a07c723c */ /* 0x040fe20000001818 */
[----:B------:R-:W-:Y:S02]  /*f490*/  FADD.FTZ R2, R139, R10 ;  /* 0x0000000a8b027221 */ /* 0x000fe40000010000 */
[----:B------:R-:W-:Y:S02]  /*f4a0*/  FADD.FTZ R0, R137, R8 ;  /* 0x0000000889007221 */ /* 0x000fe40000010000 */
[----:B------:R-:W-:Y:S02]  /*f4b0*/  FADD.FTZ R8, R185, R11 ;  /* 0x0000000bb9087221 */ /* 0x000fe40000010000 */
[----:B------:R-:W-:Y:S01]  /*f4c0*/  FADD.FTZ R9, R184, R9 ;  /* 0x00000009b8097221 */ /* 0x000fe20000010000 */
[-C--:B------:R-:W-:Y:S01]  /*f4d0*/  HMMA.16816.F32 R128, R160, R134.reuse, R28 ;  /* 0x00000086a080723c */ /* 0x080fe2000000181c */
[----:B------:R-:W-:Y:S03]  /*f4e0*/  FADD.FTZ R2, R138, R2 ;  /* 0x000000028a027221 */ /* 0x000fe60000010000 */
[----:B------:R-:W-:Y:S02]  /*f4f0*/  FADD.FTZ R0, R136, R0 ;  /* 0x0000000088007221 */ /* 0x000fe40000010000 */
[----:B------:R-:W-:Y:S02]  /*f500*/  FADD.FTZ R12, R198, R8 ;  /* 0x00000008c60c7221 */ /* 0x000fe40000010000 */
[----:B------:R-:W-:Y:S01]  /*f510*/  FADD.FTZ R8, R193, R9 ;  /* 0x00000009c1087221 */ /* 0x000fe20000010000 */
[C---:B------:R-:W-:Y:S03]  /*f520*/  HMMA.16816.F32 R132, R164.reuse, R134, R32 ;  /* 0x00000086a484723c */ /* 0x040fe60000001820 */
[----:B------:R-:W-:Y:S02]  /*f530*/  FADD.FTZ R2, R251, R2 ;  /* 0x00000002fb027221 */ /* 0x000fe40000010000 */
[----:B------:R-:W-:Y:S02]  /*f540*/  FADD.FTZ R0, R142, R0 ;  /* 0x000000008e007221 */ /* 0x000fe40000010000 */
[----:B------:R-:W-:Y:S01]  /*f550*/  FADD.FTZ R12, R140, R12 ;  /* 0x0000000c8c0c7221 */ /* 0x000fe20000010000 */
[-C--:B-1----:R-:W-:Y:S01]  /*f560*/  HMMA.16816.F32 R136, R164, R148.reuse, R36 ;  /* 0x00000094a488723c */ /* 0x082fe20000001824 */
[----:B------:R-:W-:Y:S03]  /*f570*/  FADD.FTZ R10, R190, R8 ;  /* 0x00000008be0a7221 */ /* 0x000fe60000010000 */
[----:B------:R-:W-:Y:S02]  /*f580*/  FADD.FTZ R9, R143, R2 ;  /* 0x000000028f097221 */ /* 0x000fe40000010000 */
[----:B------:R-:W-:Y:S02]  /*f590*/  FADD.FTZ R11, R141, R0 ;  /* 0x000000008d0b7221 */ /* 0x000fe40000010000 */
[----:B------:R-:W-:Y:S01]  /*f5a0*/  FADD.FTZ R8, R239, R12 ;  /* 0x0000000cef087221 */ /* 0x000fe20000010000 */
[C---:B------:R-:W-:Y:S03]  /*f5b0*/  HMMA.16816.F32 R140, R160.reuse, R148, R40 ;  /* 0x00000094a08c723c */ /* 0x040fe60000001828 */
[----:B------:R-:W-:Y:S02]  /*f5c0*/  FADD.FTZ R2, R249, R10 ;  /* 0x0000000af9027221 */ /* 0x000fe40000010000 */
[----:B------:R-:W-:Y:S02]  /*f5d0*/  FADD.FTZ R0, R146, R9 ;  /* 0x0000000992007221 */ /* 0x000fe40000010000 */
[----:B------:R-:W-:Y:S02]  /*f5e0*/  FADD.FTZ R11, R144, R11 ;  /* 0x0000000b900b7221 */ /* 0x000fe40000010000 */
[----:B------:R-:W-:Y:S03]  /*f5f0*/  FADD.FTZ R8, R237, R8 ;  /* 0x00000008ed087221 */ /* 0x000fe60000010000 */
[----:B------:R-:W-:Y:S02]  /*f600*/  FADD.FTZ R10, R147, R2 ;  /* 0x00000002930a7221 */ /* 0x000fe40000010000 */
[----:B------:R-:W-:Y:S02]  /*f610*/  FADD.FTZ R9, R145, R0 ;  /* 0x0000000091097221 */ /* 0x000fe40000010000 */
[----:B------:R-:W-:Y:S01]  /*f620*/  FADD.FTZ R2, R189, R11 ;  /* 0x0000000bbd027221 */ /* 0x000fe20000010000 */
[-C--:B------:R-:W-:Y:S01]  /*f630*/  HMMA.16816.F32 R144, R160, R150.reuse, R44 ;  /* 0x00000096a090723c */ /* 0x080fe2000000182c */
[----:B------:R-:W-:Y:S02]  /*f640*/  FADD.FTZ R8, R236, R8 ;  /* 0x00000008ec087221 */ /* 0x000fe40000010000 */
[----:B------:R-:W-:Y:S02]  /*f650*/  FADD.FTZ R0, R235, R10 ;  /* 0x0000000aeb007221 */ /* 0x000fe40000010000 */
[----:B------:R-:W-:Y:S02]  /*f660*/  FADD.FTZ R9, R195, R9 ;  /* 0x00000009c3097221 */ /* 0x000fe40000010000 */
[----:B------:R-:W-:Y:S01]  /*f670*/  FADD.FTZ R11, R186, R2 ;  /* 0x00000002ba0b7221 */ /* 0x000fe20000010000 */
[C---:B------:R-:W-:Y:S01]  /*f680*/  HMMA.16816.F32 R148, R164.reuse, R150, R48 ;  /* 0x00000096a494723c */ /* 0x040fe20000001830 */
[----:B------:R-:W-:Y:S03]  /*f690*/  FADD.FTZ R8, R182, R8 ;  /* 0x00000008b6087221 */ /* 0x000fe60000010000 */
        /* <DEDUP_REMOVED lines=8> */
[----:B------:R-:W-:Y:S01]  /*f720*/  FADD.FTZ R2, R179, R10 ;  /* 0x0000000ab3027221 */ /* 0x000fe20000010000 */
[-C--:B--2---:R-:W-:Y:S01]  /*f730*/  HMMA.16816.F32 R152, R164, R4.reuse, R52 ;  /* 0x00000004a498723c */ /* 0x084fe20000001834 */
[----:B------:R-:W-:Y:S02]  /*f740*/  FADD.FTZ R8, R181, R8 ;  /* 0x00000008b5087221 */ /* 0x000fe40000010000 */
[----:B------:R-:W-:Y:S02]  /*f750*/  FADD.FTZ R0, R178, R11 ;  /* 0x0000000bb2007221 */ /* 0x000fe40000010000 */
[----:B------:R-:W-:Y:S02]  /*f760*/  FADD.FTZ R10, R157, R9 ;  /* 0x000000099d0a7221 */ /* 0x000fe40000010000 */
[----:B------:R-:W-:Y:S02]  /*f770*/  FADD.FTZ R11, R159, R2 ;  /* 0x000000029f0b7221 */ /* 0x000fe40000010000 */
[----:B------:R-:W-:Y:S03]  /*f780*/  FADD.FTZ R8, R156, R8 ;  /* 0x000000089c087221 */ /* 0x000fe60000010000 */
[----:B------:R-:W-:Y:S02]  /*f790*/  FADD.FTZ R9, R158, R0 ;  /* 0x000000009e097221 */ /* 0x000fe40000010000 */
[----:B------:R-:W-:Y:S01]  /*f7a0*/  FADD.FTZ R2, R175, R10 ;  /* 0x0000000aaf027221 */ /* 0x000fe20000010000 */
[C---:B------:R-:W-:Y:S01]  /*f7b0*/  HMMA.16816.F32 R156, R160.reuse, R4, R56 ;  /* 0x00000004a09c723c */ /* 0x040fe20000001838 */
[----:B------:R-:W-:Y:S06]  /*f7c0*/  FADD.FTZ R0, R177, R11 ;  /* 0x0000000bb1007221 */ /* 0x000fec0000010000 */
[----:B------:R-:W-:Y:S01]  /*f7d0*/  FADD.FTZ R4, R172, R8 ;  /* 0x00000008ac047221 */ /* 0x000fe20000010000 */
[-C--:B------:R-:W-:Y:S01]  /*f7e0*/  HMMA.16816.F32 R160, R160, R6.reuse, R60 ;  /* 0x00000006a0a0723c */ /* 0x080fe2000000183c */
[----:B------:R-:W-:Y:S03]  /*f7f0*/  FADD.FTZ R8, R176, R9 ;  /* 0x00000009b0087221 */ /* 0x000fe60000010000 */
[----:B------:R-:W-:Y:S02]  /*f800*/  FADD.FTZ R9, R174, R2 ;  /* 0x00000002ae097221 */ /* 0x000fe40000010000 */
[----:B------:R-:W-:Y:S02]  /*f810*/  FADD.FTZ R4, R171, R4 ;  /* 0x00000004ab047221 */ /* 0x000fe40000010000 */
[----:B------:R-:W-:Y:S01]  /*f820*/  FADD.FTZ R5, R173, R0 ;  /* 0x00000000ad057221 */ /* 0x000fe20000010000 */
[----:B------:R-:W-:Y:S03]  /*f830*/  HMMA.16816.F32 R164, R164, R6, R64 ;  /* 0x00000006a4a4723c */ /* 0x000fe60000001840 */
[----:B------:R-:W-:Y:S02]  /*f840*/  FADD.FTZ R2, R169, R8 ;  /* 0x00000008a9027221 */ /* 0x000fe40000010000 */
[----:B------:R-:W-:Y:S02]  /*f850*/  FADD.FTZ R4, R98, R4 ;  /* 0x0000000462047221 */ /* 0x000fe40000010000 */
[----:B------:R-:W-:Y:S02]  /*f860*/  FADD.FTZ R0, R99, R9 ;  /* 0x0000000963007221 */ /* 0x000fe40000010000 */
[----:B------:R-:W-:Y:S03]  /*f870*/  FADD.FTZ R5, R170, R5 ;  /* 0x00000005aa057221 */ /* 0x000fe60000010000 */
[----:B------:R-:W-:Y:S01]  /*f880*/  FADD.FTZ R8, R103, R2 ;  /* 0x0000000267087221 */ /* 0x000fe20000010000 */
[----:B------:R-:W-:Y:S01]  /*f890*/  MOV R103, R3 ;  /* 0x0000000300677202 */ /* 0x000fe20000000f00 */
[----:B------:R-:W-:Y:S02]  /*f8a0*/  FADD.FTZ R2, R84, R4 ;  /* 0x0000000454027221 */ /* 0x000fe40000010000 */
[----:B------:R-:W-:Y:S02]  /*f8b0*/  FADD.FTZ R4, R85, R0 ;  /* 0x0000000055047221 */ /* 0x000fe40000010000 */
[----:B------:R-:W-:Y:S02]  /*f8c0*/  FADD.FTZ R0, R168, R5 ;  /* 0x00000005a8007221 */ /* 0x000fe40000010000 */
[----:B------:R-:W-:Y:S01]  /*f8d0*/  FADD.FTZ R5, R101, R8 ;  /* 0x0000000865057221 */ /* 0x000fe20000010000 */
[----:B------:R-:W-:Y:S01]  /*f8e0*/  MOV R101, R71 ;  /* 0x0000004700657202 */ /* 0x000fe20000000f00 */
[----:B------:R-:W-:Y:S01]  /*f8f0*/  FADD.FTZ R6, R102, R0 ;  /* 0x0000000066067221 */ /* 0x000fe20000010000 */
[----:B------:R-:W-:Y:S01]  /*f900*/  MOV R102, R70 ;  /* 0x0000004600667202 */ /* 0x000fe20000000f00 */
[----:B------:R-:W-:Y:S02]  /*f910*/  FADD.FTZ R5, R100, R5 ;  /* 0x0000000564057221 */ /* 0x000fe40000010000 */
[----:B------:R-:W-:Y:S01]  /*f920*/  FADD.FTZ R2, R75, R2 ;  /* 0x000000024b027221 */ /* 0x000fe20000010000 */
[----:B------:R1:W-:Y:S01]  /*f930*/  STL [R1+0x14], R6 ;  /* 0x0000140601007387 */ /* 0x0003e20000100800 */
[----:B------:R-:W-:Y:S02]  /*f940*/  FADD.FTZ R4, R86, R4 ;  /* 0x0000000456047221 */ /* 0x000fe40000010000 */
[----:B------:R-:W-:Y:S01]  /*f950*/  FADD.FTZ R0, R74, R2 ;  /* 0x000000024a007221 */ /* 0x000fe20000010000 */
[----:B------:R1:W-:Y:S01]  /*f960*/  STL [R1+0x18], R5 ;  /* 0x0000180501007387 */ /* 0x0003e20000100800 */
[----:B------:R-:W-:Y:S02]  /*f970*/  FADD.FTZ R2, R96, R4 ;  /* 0x0000000460027221 */ /* 0x000fe40000010000 */
[----:B------:R-:W-:Y:S02]  /*f980*/  FADD.FTZ R0, R97, R0 ;  /* 0x0000000061007221 */ /* 0x000fe40000010000 */
[----:B------:R-:W-:Y:S01]  /*f990*/  IMAD.MOV.U32 R100, RZ, RZ, R72 ;  /* 0x000000ffff647224 */ /* 0x000fe200078e0048 */
[----:B------:R1:W-:Y:S04]  /*f9a0*/  STL [R1+0x1c], R2 ;  /* 0x00001c0201007387 */ /* 0x0003e80000100800 */
[----:B------:R1:W-:Y:S01]  /*f9b0*/  STL [R1+0x20], R0 ;  /* 0x0000200001007387 */ /* 0x0003e20000100800 */
[----:B------:R-:W-:-:S05]  /*f9c0*/  @P0 BRA `(.L_x_538) ;  /* 0xffff955000000947 */ /* 0x000fca000383ffff */
.L_x_519:
[----:B------:R-:W2:Y:S01]  /*f9d0*/  S2UR UR18, SR_CTAID.X ;  /* 0x00000000001279c3 */ /* 0x000ea20000002500 */
[----:B------:R-:W-:Y:S01]  /*f9e0*/  ULDC.64 UR4, c[0x0][0x2c8] ;  /* 0x0000b20000047ab9 */ /* 0x000fe20000000a00 */
[----:B------:R-:W-:Y:S01]  /*f9f0*/  IMAD.MOV.U32 R4, RZ, RZ, 0x1 ;  /* 0x00000001ff047424 */ /* 0x000fe200078e00ff */
[----:B------:R-:W-:Y:S01]  /*fa00*/  PLOP3.LUT P0, PT, PT, PT, UP1, 0x40, 0x0 ;  /* 0x000000000000781c */ /* 0x000fe20003f0e818 */
[----:B-1----:R-:W-:-:S03]  /*fa10*/  IMAD.MOV.U32 R2, RZ, RZ, c[0x0][0x2ac] ;  /* 0x0000ab00ff027624 */ /* 0x002fc600078e00ff */
[----:B------:R-:W-:-:S05]  /*fa20*/  IADD3 R0, R4, -c[0x0][0x168], RZ ;  /* 0x80005a0004007a10 */ /* 0x000fca0007ffe0ff */
[----:B------:R-:W-:Y:S01]  /*fa30*/  IMAD R0, R2, c[0x0][0x1d0], R0 ;  /* 0x0000740002007a24 */ /* 0x000fe200078e0200 */
[----:B--2---:R-:W-:-:S04]  /*fa40*/  ULEA UR18, UR18, 0x7f, 0x7 ;  /* 0x0000007f12127891 */ /* 0x004fc8000f8e383f */
[----:B------:R-:W-:-:S07]  /*fa50*/  UIMAD.WIDE.U32 UR22, UR18, UR4, URZ ;  /* 0x00000004121672a5 */ /* 0x000fce000f8e003f */
[----:B------:R-:W-:Y:S02]  /*fa60*/  @UP2 UMOV UR19, UR23 ;  /* 0x0000001700132c82 */ /* 0x000fe40008000000 */
[----:B------:R-:W-:-:S06]  /*fa70*/  @UP2 USHF.R.U32.HI UR18, URZ, UR5, UR19 ;  /* 0x000000053f122299 */ /* 0x000fcc0008011613 */
[----:B------:R-:W-:-:S04]  /*fa80*/  IADD3 R0, R0, UR18, RZ ;  /* 0x0000001200007c10 */ /* 0x000fc8000fffe0ff */
[----:B------:R-:W-:Y:S01]  /*fa90*/  IADD3 R2, R0, -c[0x0][0x324], RZ ;  /* 0x8000c90000027a10 */ /* 0x000fe20007ffe0ff */
[----:B------:R-:W-:Y:S05]  /*faa0*/  @P0 BRA `(.L_x_539) ;  /* 0x000000d000000947 */ /* 0x000fea0003800000 */
[----:B------:R-:W-:-:S13]  /*fab0*/  ISETP.GT.AND P0, PT, R0, -0x1, PT ;  /* 0xffffffff0000780c */ /* 0x000fda0003f04270 */
[----:B------:R-:W-:Y:S05]  /*fac0*/  @P0 BRA `(.L_x_540) ;  /* 0x0000006000000947 */ /* 0x000fea0003800000 */
[----:B------:R-:W-:Y:S02]  /*fad0*/  ISETP.NE.AND P0, PT, R4, c[0x0][0x32c], PT ;  /* 0x0000cb0004007a0c */ /* 0x000fe40003f05270 */
[----:B------:R-:W-:-:S11]  /*fae0*/  LOP3.LUT R0, RZ, R0, RZ, 0x33, !PT ;  /* 0x00000000ff007212 */ /* 0x000fd600078e33ff */
[----:B------:R-:W-:-:S05]  /*faf0*/  @P0 IMAD.HI.U32 R4, R0, c[0x0][0x330], RZ ;  /* 0x0000cc0000040a27 */ /* 0x000fca00078e00ff */
[----:B------:R-:W-:-:S04]  /*fb00*/  @P0 SHF.R.U32.HI R0, RZ, c[0x0][0x334], R4 ;  /* 0x0000cd00ff000a19 */ /* 0x000fc80000011604 */
[----:B------:R-:W-:Y:S01]  /*fb10*/  LOP3.LUT R0, RZ, R0, RZ, 0x33, !PT ;  /* 0x00000000ff007212 */ /* 0x000fe200078e33ff */
[----:B------:R-:W-:Y:S05]  /*fb20*/  BRA `(.L_x_541) ;  /* 0x0000003000007947 */ /* 0x000fea0003800000 */
.L_x_540:
[----:B------:R-:W-:-:S13]  /*fb30*/  ISETP.NE.AND P0, PT, R4, c[0x0][0x32c], PT ;  /* 0x0000cb0004007a0c */ /* 0x000fda0003f05270 */
[----:B------:R-:W-:-:S05]  /*fb40*/  @P0 IMAD.HI.U32 R4, R0, c[0x0][0x330], RZ ;  /* 0x0000cc0000040a27 */ /* 0x000fca00078e00ff */
[----:B------:R-:W-:-:S05]  /*fb50*/  @P0 SHF.R.U32.HI R0, RZ, c[0x0][0x334], R4 ;  /* 0x0000cd00ff000a19 */ /* 0x000fca0000011604 */
.L_x_541:
[----:B------:R-:W-:-:S05]  /*fb60*/  IMAD R0, R0, c[0x0][0x32c], RZ ;  /* 0x0000cb0000007a24 */ /* 0x000fca00078e02ff */
[----:B------:R-:W-:-:S03]  /*fb70*/  IMNMX R2, R2, R0, !PT ;  /* 0x0000000002027217 */ /* 0x000fc60007800200 */
.L_x_539:
[----:B------:R-:W2:Y:S01]  /*fb80*/  LDL R4, [R1+0x28] ;  /* 0x0000280001047983 */ /* 0x000ea20000100800 */
[----:B------:R-:W-:-:S05]  /*fb90*/  IADD3 R2, R2, 0x5f, RZ ;  /* 0x0000005f02027810 */ /* 0x000fca0007ffe0ff */
[----:B------:R-:W-:-:S05]  /*fba0*/  IMAD.HI R2, R2, 0x2aaaaaab, RZ ;  /* 0x2aaaaaab02027827 */ /* 0x000fca00078e02ff */
[----:B------:R-:W-:-:S04]  /*fbb0*/  SHF.R.U32.HI R0, RZ, 0x1f, R2 ;  /* 0x0000001fff007819 */ /* 0x000fc80000011602 */
[----:B------:R-:W-:-:S04]  /*fbc0*/  LEA.HI.SX32 R0, R2, R0, 0x1c ;  /* 0x0000000002007211 */ /* 0x000fc800078fe2ff */
[----:B--2---:R-:W-:-:S04]  /*fbd0*/  IMNMX R4, R4, R0, !PT ;  /* 0x0000000004047217 */ /* 0x004fc80007800200 */
[----:B------:R-:W-:Y:S01]  /*fbe0*/  ISETP.GE.AND P0, PT, R227, R4, PT ;  /* 0x00000004e300720c */ /* 0x000fe20003f06270 */
[----:B------:R1:W-:-:S12]  /*fbf0*/  STL [R1+0x30], R4 ;  /* 0x0000300401007387 */ /* 0x0003d80000100800 */
[----:B------:R-:W-:Y:S05]  /*fc00*/  @!P0 BRA `(.L_x_542) ;  /* 0x00004a6000008947 */ /* 0x000fea0003800000 */
[----:B------:R-:W-:Y:S01]  /*fc10*/  IMAD.MOV.U32 R100, RZ, RZ, R71 ;  /* 0x000000ffff647224 */ /* 0x000fe200078e0047 */
[----:B------:R-:W-:Y:S01]  /*fc20*/  MOV R102, R3 ;  /* 0x0000000300667202 */ /* 0x000fe20000000f00 */
[----:B------:R-:W-:Y:S01]  /*fc30*/  IMAD.MOV.U32 R2, RZ, RZ, R72 ;  /* 0x000000ffff027224 */ /* 0x000fe200078e0048 */
[----:B------:R-:W-:Y:S02]  /*fc40*/  MOV R101, R70 ;  /* 0x0000004600657202 */ /* 0x000fe40000000f00 */
.L_x_545:
[----:B--2---:R-:W2:Y:S01]  /*fc50*/  LDL R15, [R1+0x28] ;  /* 0x00002800010f7983 */ /* 0x004ea20000100800 */
[----:B------:R-:W-:Y:S04]  /*fc60*/  DEPBAR.LE SB0, 0x0 ;  /* 0x000080000000791a */ /* 0x000fe80000000000 */
[----:B------:R-:W-:Y:S06]  /*fc70*/  BAR.SYNC.DEFER_BLOCKING 0x0 ;  /* 0x0000000000007b1d */ /* 0x000fec0000010000 */
[----:B-----5:R3:W4:Y:S04]  /*fc80*/  LDSM.16.M88.4 R96, [R215+0x6100] ;  /* 0x00610000d760783b */ /* 0x0207280000000200 */
        /* <DEDUP_REMOVED lines=20> */
[----:B------:R-:W-:Y:S01]  /*fdd0*/  IMAD.WIDE.U32 R4, R233, c[0x0][0x208], RZ ;  /* 0x00008200e9047a25 */ /* 0x000fe200078e00ff */
        /* <DEDUP_REMOVED lines=11> */
[----:B------:R-:W-:Y:S04]  /*fe90*/  SHFL.IDX PT, R12, R3, 0x1, 0x181f ;  /* 0x00381f00030c7f89 */ /* 0x000fe800000e0000 */
[----:B------:R-:W1:Y:S04]  /*fea0*/  SHFL.IDX PT, R4, R3, RZ, 0x181f ;  /* 0x00181fff03047589 */ /* 0x000e6800000e0000 */
[----:B------:R-:W-:Y:S04]  /*feb0*/  SHFL.IDX PT, R5, R0, RZ, 0x181f ;  /* 0x00181fff00057589 */ /* 0x000fe800000e0000 */
[----:B------:R-:W3:Y:S04]  /*fec0*/  SHFL.IDX PT, R10, R3, 0x2, 0x181f ;  /* 0x00581f00030a7f89 */ /* 0x000ee800000e0000 */
[----:B------:R-:W-:Y:S04]  /*fed0*/  SHFL.IDX PT, R6, R0, 0x1, 0x181f ;  /* 0x00381f0000067f89 */ /* 0x000fe800000e0000 */
[----:B------:R-:W4:Y:S04]  /*fee0*/  SHFL.IDX PT, R8, R3, 0x3, 0x181f ;  /* 0x00781f0003087f89 */ /* 0x000f2800000e0000 */
[----:B------:R-:W5:Y:S04]  /*fef0*/  SHFL.IDX PT, R11, R0, 0x2, 0x181f ;  /* 0x00581f00000b7f89 */ /* 0x000f6800000e0000 */
[----:B------:R-:W5:Y:S04]  /*ff00*/  SHFL.IDX PT, R7, R3, 0x4, 0x181f ;  /* 0x00981f0003077f89 */ /* 0x000f6800000e0000 */
[----:B------:R-:W5:Y:S04]  /*ff10*/  SHFL.IDX PT, R9, R0, 0x3, 0x181f ;  /* 0x00781f0000097f89 */ /* 0x000f6800000e0000 */
[----:B------:R-:W-:Y:S04]  /*ff20*/  SHFL.IDX PT, R3, R3, 0x5, 0x181f ;  /* 0x00b81f0003037f89 */ /* 0x000fe800000e0000 */
[----:B------:R-:W5:Y:S04]  /*ff30*/  SHFL.IDX PT, R14, R0, 0x4, 0x181f ;  /* 0x00981f00000e7f89 */ /* 0x000f6800000e0000 */
[----:B------:R-:W2:Y:S01]  /*ff40*/  SHFL.IDX PT, R0, R0, 0x5, 0x181f ;  /* 0x00b81f0000007f89 */ /* 0x000ea200000e0000 */
[-C--:B-1----:R-:W-:Y:S02]  /*ff50*/  IADD3 R4, P0, R4, R226.reuse, RZ ;  /* 0x000000e204047210 */ /* 0x082fe40007f1e0ff */
[-C--:B---3--:R-:W-:Y:S02]  /*ff60*/  IADD3 R10, P5, R10, R226.reuse, RZ ;  /* 0x000000e20a0a7210 */ /* 0x088fe40007fbe0ff */
[-C--:B----4-:R-:W-:Y:S01]  /*ff70*/  IADD3 R8, P2, R8, R226.reuse, RZ ;  /* 0x000000e208087210 */ /* 0x090fe20007f5e0ff */
[--C-:B------:R-:W-:Y:S01]  /*ff80*/  IMAD.X R5, R5, 0x1, R225.reuse, P0 ;  /* 0x0000000105057824 */ /* 0x100fe200000e06e1 */
[-C--:B------:R-:W-:Y:S02]  /*ff90*/  IADD3 R12, P0, R12, R226.reuse, RZ ;  /* 0x000000e20c0c7210 */ /* 0x080fe40007f1e0ff */
[-C--:B-----5:R-:W-:Y:S03]  /*ffa0*/  IADD3.X R11, R11, R225.reuse, RZ, P5, !PT ;  /* 0x000000e10b0b7210 */ /* 0x0a0fe60002ffe4ff */
[--C-:B------:R-:W-:Y:S01]  /*ffb0*/  IMAD.X R13, R6, 0x1, R225.reuse, P0 ;  /* 0x00000001060d7824 */ /* 0x100fe200000e06e1 */
[-C--:B------:R-:W-:Y:S01]  /*ffc0*/  IADD3 R6, P1, R7, R226.reuse, RZ ;  /* 0x000000e207067210 */ /* 0x080fe20007f3e0ff */
[--C-:B------:R-:W-:Y:S04]  /*ffd0*/  IMAD.X R9, R9, 0x1, R225.reuse, P2 ;  /* 0x0000000109097824 */ /* 0x100fe800010e06e1 */
[----:B------:R-:W-:Y:S01]  /*ffe0*/  IMAD.X R7, R14, 0x1, R225, P1 ;  /* 0x000000010e077824 */ /* 0x000fe200008e06e1 */
[----:B--2---:R1:W-:Y:S04]  /*fff0*/  LDGSTS.E.BYPASS.LTC128B.128 [R20], [R4.64], !P4 ;  /* 0x0000000004147fae */ /* 0x0043e8000e101d50 */
[----:B------:R2:W-:Y:S04]  /*10000*/  LDGSTS.E.BYPASS.LTC128B.128 [R20+0x800], [R12.64], !P4 ;  /* 0x008000000c147fae */ /* 0x0005e8000e101d50 */
[----:B------:R2:W-:Y:S04]  /*10010*/  LDGSTS.E.BYPASS.LTC128B.128 [R20+0x1000], [R10.64], !P4 ;  /* 0x010000000a147fae */ /* 0x0005e8000e101d50 */
[----:B------:R2:W-:Y:S04]  /*10020*/  LDGSTS.E.BYPASS.LTC128B.128 [R20+0x1800], [R8.64], !P4 ;  /* 0x0180000008147fae */ /* 0x0005e8000e101d50 */
[----:B------:R2:W-:Y:S01]  /*10030*/  LDGSTS.E.BYPASS.LTC128B.128 [R20+0x2000], [R6.64], !P4 ;  /* 0x0200000006147fae */ /* 0x0005e2000e101d50 */
[----:B-1----:R-:W-:Y:S04]  /*10040*/  IADD3 R4, P0, R3, R226, RZ ;  /* 0x000000e203047210 */ /* 0x002fe80007f1e0ff */
[----:B------:R-:W-:Y:S05]  /*10050*/  IADD3.X R5, R0, R225, RZ, P0, !PT ;  /* 0x000000e100057210 */ /* 0x000fea00007fe4ff */
[----:B------:R2:W-:Y:S04]  /*10060*/  LDGSTS.E.BYPASS.LTC128B.128 [R20+0x2800], [R4.64], !P4 ;  /* 0x0280000004147fae */ /* 0x0005e8000e101d50 */
.L_x_543:
[----:B-1-34-:R-:W-:Y:S01]  /*10070*/  LDSM.16.M88.4 R204, [R214+0x5900] ;  /* 0x00590000d6cc783b */ /* 0x01afe20000000200 */
[-C--:B--2---:R-:W-:Y:S04]  /*10080*/  HMMA.16816.F32 R4, R96, R16.reuse, RZ ;  /* 0x000000106004723c */ /* 0x084fe800000018ff */
[----:B------:R-:W-:Y:S03]  /*10090*/  MOV R3, R15 ;  /* 0x0000000f00037202 */ /* 0x000fe60000000f00 */
[----:B------:R-:W0:Y:S01]  /*100a0*/  LDGDEPBAR ;  /* 0x00000000000079af */ /* 0x000e220000000000 */
[C---:B------:R-:W-:Y:S02]  /*100b0*/  HMMA.16816.F32 R8, R92.reuse, R16, RZ ;  /* 0x000000105c08723c */ /* 0x040fe400000018ff */
[----:B------:R-:W-:Y:S06]  /*100c0*/  ISETP.GT.AND P0, PT, R227, R3, PT ;  /* 0x00000003e300720c */ /* 0x000fec0003f04270 */
        /* <DEDUP_REMOVED lines=85> */
[----:B------:R-:W1:Y:S01]  /*10620*/  MUFU.TANH R103, R4 ;  /* 0x0000000400677308 */ /* 0x000e620000002400 */
[----:B------:R-:W-:Y:S02]  /*10630*/  FMUL.FTZ R5, R5, c[0x0][0x320] ;  /* 0x0000c80005057a20 */ /* 0x000fe40000410000 */
[----:B------:R-:W-:Y:S02]  /*10640*/  FMUL.FTZ R6, R6, c[0x0][0x320] ;  /* 0x0000c80006067a20 */ /* 0x000fe40000410000 */
[----:B------:R-:W-:Y:S04]  /*10650*/  FMUL.FTZ R7, R7, c[0x0][0x320] ;  /* 0x0000c80007077a20 */ /* 0x000fe80000410000 */
        /* <DEDUP_REMOVED lines=9> */
[----:B------:R-:W-:Y:S02]  /*106f0*/  FMUL.FTZ R17, R17, c[0x0][0x320] ;  /* 0x0000c80011117a20 */ /* 0x000fe40000410000 */
[----:B------:R-:W-:Y:S02]  /*10700*/  FMUL.FTZ R18, R18, c[0x0][0x320] ;  /* 0x0000c80012127a20 */ /* 0x000fe40000410000 */
[----:B------:R-:W-:Y:S02]  /*10710*/  FMUL.FTZ R19, R19, c[0x0][0x320] ;  /* 0x0000c80013137a20 */ /* 0x000fe40000410000 */
[----:B------:R-:W-:Y:S01]  /*10720*/  FMUL.FTZ R13, R13, c[0x0][0x320] ;  /* 0x0000c8000d0d7a20 */ /* 0x000fe20000410000 */
[----:B------:R4:W1:Y:S01]  /*10730*/  MUFU.TANH R183, R7 ;  /* 0x0000000700b77308 */ /* 0x0008620000002400 */
[----:B------:R-:W-:Y:S09]  /*10740*/  FMUL.FTZ R14, R14, c[0x0][0x320] ;  /* 0x0000c8000e0e7a20 */ /* 0x000ff20000410000 */
[----:B------:R-:W1:Y:S10]  /*10750*/  MUFU.TANH R181, R8 ;  /* 0x0000000800b57308 */ /* 0x000e740000002400 */
[----:B------:R-:W1:Y:S01]  /*10760*/  MUFU.TANH R184, R9 ;  /* 0x0000000900b87308 */ /* 0x000e620000002400 */
[----:B----4-:R-:W4:Y:S09]  /*10770*/  LDSM.16.M88.4 R4, [R213+0x800] ;  /* 0x00080000d504783b */ /* 0x010f320000000200 */
[----:B------:R-:W1:Y:S10]  /*10780*/  MUFU.TANH R171, R10 ;  /* 0x0000000a00ab7308 */ /* 0x000e740000002400 */
[----:B------:R5:W1:Y:S10]  /*10790*/  MUFU.TANH R185, R11 ;  /* 0x0000000b00b97308 */ /* 0x000a740000002400 */
[----:B------:R-:W1:Y:S10]  /*107a0*/  MUFU.TANH R170, R12 ;  /* 0x0000000c00aa7308 */ /* 0x000e740000002400 */
[----:B------:R-:W1:Y:S01]  /*107b0*/  MUFU.TANH R169, R13 ;  /* 0x0000000d00a97308 */ /* 0x000e620000002400 */
[----:B-----5:R-:W5:Y:S01]  /*107c0*/  LDSM.16.M88.4 R8, [R213+0x1000] ;  /* 0x00100000d508783b */ /* 0x020f620000000200 */
[-C--:B----4-:R-:W-:Y:S08]  /*107d0*/  HMMA.16816.F32 R20, R172, R4.reuse, R20 ;  /* 0x00000004ac14723c */ /* 0x090ff00000001814 */
[----:B------:R-:W4:Y:S01]  /*107e0*/  MUFU.TANH R180, R14 ;  /* 0x0000000e00b47308 */ /* 0x000f220000002400 */
[C---:B------:R-:W-:Y:S09]  /*107f0*/  HMMA.16816.F32 R24, R176.reuse, R4, R24 ;  /* 0x00000004b018723c */ /* 0x040ff20000001818 */
[----:B------:R-:W1:Y:S01]  /*10800*/  MUFU.TANH R15, R15 ;  /* 0x0000000f000f7308 */ /* 0x000e620000002400 */
[-C--:B------:R-:W-:Y:S08]  /*10810*/  HMMA.16816.F32 R28, R176, R6.reuse, R28 ;  /* 0x00000006b01c723c */ /* 0x080ff0000000181c */
[C---:B------:R-:W-:Y:S01]  /*10820*/  HMMA.16816.F32 R32, R172.reuse, R6, R32 ;  /* 0x00000006ac20723c */ /* 0x040fe20000001820 */
[----:B------:R-:W1:Y:S01]  /*10830*/  MUFU.TANH R16, R16 ;  /* 0x0000001000107308 */ /* 0x000e620000002400 */
[----:B------:R-:W1:Y:S02]  /*10840*/  LDSM.16.M88.4 R4, [R213+0x1800] ;  /* 0x00180000d504783b */ /* 0x000e640000000200 */
[----:B------:R-:W-:Y:S02]  /*10850*/  FMUL.FTZ R20, R20, c[0x0][0x320] ;  /* 0x0000c80014147a20 */ /* 0x000fe40000410000 */
[----:B------:R-:W-:Y:S02]  /*10860*/  FMUL.FTZ R21, R21, c[0x0][0x320] ;  /* 0x0000c80015157a20 */ /* 0x000fe40000410000 */
[----:B------:R-:W-:Y:S03]  /*10870*/  FMUL.FTZ R22, R22, c[0x0][0x320] ;  /* 0x0000c80016167a20 */ /* 0x000fe60000410000 */
[----:B------:R-:W1:Y:S01]  /*10880*/  MUFU.TANH R17, R17 ;  /* 0x0000001100117308 */ /* 0x000e620000002400 */
[----:B------:R-:W-:Y:S02]  /*10890*/  FMUL.FTZ R23, R23, c[0x0][0x320] ;  /* 0x0000c80017177a20 */ /* 0x000fe40000410000 */
[----:B------:R-:W-:Y:S01]  /*108a0*/  FMUL.FTZ R24, R24, c[0x0][0x320] ;  /* 0x0000c80018187a20 */ /* 0x000fe20000410000 */
[-C--:B-----5:R-:W-:Y:S03]  /*108b0*/  HMMA.16816.F32 R36, R172, R8.reuse, R36 ;  /* 0x00000008ac24723c */ /* 0x0a0fe60000001824 */
[----:B------:R-:W-:Y:S02]  /*108c0*/  FMUL.FTZ R25, R25, c[0x0][0x320] ;  /* 0x0000c80019197a20 */ /* 0x000fe40000410000 */
[----:B------:R-:W-:Y:S01]  /*108d0*/  FMUL.FTZ R26, R26, c[0x0][0x320] ;  /* 0x0000c8001a1a7a20 */ /* 0x000fe20000410000 */
[----:B------:R-:W1:Y:S01]  /*108e0*/  MUFU.TANH R18, R18 ;  /* 0x0000001200127308 */ /* 0x000e620000002400 */
[----:B------:R-:W-:Y:S01]  /*108f0*/  FMUL.FTZ R27, R27, c[0x0][0x320] ;  /* 0x0000c8001b1b7a20 */ /* 0x000fe20000410000 */
[C---:B------:R-:W-:Y:S04]  /*10900*/  HMMA.16816.F32 R40, R176.reuse, R8, R40 ;  /* 0x00000008b028723c */ /* 0x040fe80000001828 */
[----:B------:R-:W-:Y:S02]  /*10910*/  FMUL.FTZ R28, R28, c[0x0][0x320] ;  /* 0x0000c8001c1c7a20 */ /* 0x000fe40000410000 */
[----:B------:R-:W-:Y:S02]  /*10920*/  FMUL.FTZ R29, R29, c[0x0][0x320] ;  /* 0x0000c8001d1d7a20 */ /* 0x000fe40000410000 */
[----:B------:R-:W2:Y:S01]  /*10930*/  MUFU.TANH R19, R19 ;  /* 0x0000001300137308 */ /* 0x000ea20000002400 */
[-C--:B------:R-:W-:Y:S03]  /*10940*/  HMMA.16816.F32 R44, R176, R10.reuse, R44 ;  /* 0x0000000ab02c723c */ /* 0x080fe6000000182c */
[----:B------:R-:W-:Y:S02]  /*10950*/  FMUL.FTZ R30, R30, c[0x0][0x320] ;  /* 0x0000c8001e1e7a20 */ /* 0x000fe40000410000 */
[----:B------:R-:W-:Y:S02]  /*10960*/  FMUL.FTZ R31, R31, c[0x0][0x320] ;  /* 0x0000c8001f1f7a20 */ /* 0x000fe40000410000 */
[----:B------:R-:W-:Y:S01]  /*10970*/  FMUL.FTZ R32, R32, c[0x0][0x320] ;  /* 0x0000c80020207a20 */ /* 0x000fe20000410000 */
[C---:B------:R-:W-:Y:S01]  /*10980*/  HMMA.16816.F32 R48, R172.reuse, R10, R48 ;  /* 0x0000000aac30723c */ /* 0x040fe20000001830 */
[----:B------:R-:W2:Y:S01]  /*10990*/  MUFU.TANH R20, R20 ;  /* 0x0000001400147308 */ /* 0x000ea20000002400 */
[----:B------:R-:W5:Y:S02]  /*109a0*/  LDSM.16.M88.4 R8, [R213+0x2000] ;  /* 0x00200000d508783b */ /* 0x000f640000000200 */
[----:B------:R-:W-:Y:S02]  /*109b0*/  FMUL.FTZ R33, R33, c[0x0][0x320] ;  /* 0x0000c80021217a20 */ /* 0x000fe40000410000 */
[----:B------:R-:W-:Y:S02]  /*109c0*/  FMUL.FTZ R34, R34, c[0x0][0x320] ;  /* 0x0000c80022227a20 */ /* 0x000fe40000410000 */
[-C--:B-1----:R-:W-:Y:S03]  /*109d0*/  HMMA.16816.F32 R52, R172, R4.reuse, R52 ;  /* 0x00000004ac34723c */ /* 0x082fe60000001834 */
[----:B------:R-:W1:Y:S01]  /*109e0*/  MUFU.TANH R21, R21 ;  /* 0x0000001500157308 */ /* 0x000e620000002400 */
[----:B------:R-:W-:Y:S02]  /*109f0*/  FMUL.FTZ R35, R35, c[0x0][0x320] ;  /* 0x0000c80023237a20 */ /* 0x000fe40000410000 */
[----:B------:R-:W-:Y:S02]  /*10a00*/  FMUL.FTZ R36, R36, c[0x0][0x320] ;  /* 0x0000c80024247a20 */ /* 0x000fe40000410000 */
[C---:B------:R-:W-:Y:S04]  /*10a10*/  HMMA.16816.F32 R56, R176.reuse, R4, R56 ;  /* 0x00000004b038723c */ /* 0x040fe80000001838 */
[----:B------:R-:W-:Y:S01]  /*10a20*/  FMUL.FTZ R37, R37, c[0x0][0x320] ;  /* 0x0000c80025257a20 */ /* 0x000fe20000410000 */
[----:B------:R-:W1:Y:S01]  /*10a30*/  MUFU.TANH R22, R22 ;  /* 0x0000001600167308 */ /* 0x000e620000002400 */
[----:B------:R-:W-:Y:S02]  /*10a40*/  FMUL.FTZ R38, R38, c[0x0][0x320] ;  /* 0x0000c80026267a20 */ /* 0x000fe40000410000 */
[-C--:B------:R-:W-:Y:S04]  /*10a50*/  HMMA.16816.F32 R60, R176, R6.reuse, R60 ;  /* 0x00000006b03c723c */ /* 0x080fe8000000183c */
[----:B------:R-:W-:Y:S02]  /*10a60*/  FMUL.FTZ R39, R39, c[0x0][0x320] ;  /* 0x0000c80027277a20 */ /* 0x000fe40000410000 */
[----:B------:R-:W-:Y:S01]  /*10a70*/  FMUL.FTZ R40, R40, c[0x0][0x320] ;  /* 0x0000c80028287a20 */ /* 0x000fe20000410000 */
[----:B------:R-:W1:Y:S01]  /*10a80*/  MUFU.TANH R23, R23 ;  /* 0x0000001700177308 */ /* 0x000e620000002400 */
[C---:B------:R-:W-:Y:S01]  /*10a90*/  HMMA.16816.F32 R64, R172.reuse, R6, R64 ;  /* 0x00000006ac40723c */ /* 0x040fe20000001840 */
[----:B------:R-:W1:Y:S01]  /*10aa0*/  LDSM.16.M88.4 R4, [R213+0x2800] ;  /* 0x00280000d504783b */ /* 0x000e620000000200 */
[----:B------:R-:W-:Y:S04]  /*10ab0*/  DEPBAR.LE SB0, 0x0 ;  /* 0x000080000000791a */ /* 0x000fe80000000000 */
[----:B------:R-:W-:Y:S02]  /*10ac0*/  FMUL.FTZ R41, R41, c[0x0][0x320] ;  /* 0x0000c80029297a20 */ /* 0x000fe40000410000 */
[----:B------:R-:W-:Y:S01]  /*10ad0*/  FMUL.FTZ R56, R56, c[0x0][0x320] ;  /* 0x0000c80038387a20 */ /* 0x000fe20000410000 */
[----:B------:R-:W1:Y:S01]  /*10ae0*/  MUFU.TANH R24, R24 ;  /* 0x0000001800187308 */ /* 0x000e620000002400 */
[----:B------:R-:W-:Y:S01]  /*10af0*/  BAR.SYNC.DEFER_BLOCKING 0x0 ;  /* 0x0000000000007b1d */ /* 0x000fe20000010000 */
[-C--:B-----5:R-:W-:Y:S05]  /*10b00*/  HMMA.16816.F32 R68, R172, R8.reuse, R68 ;  /* 0x00000008ac44723c */ /* 0x0a0fea0000001844 */
[----:B------:R-:W-:Y:S02]  /*10b10*/  FMUL.FTZ R57, R57, c[0x0][0x320] ;  /* 0x0000c80039397a20 */ /* 0x000fe40000410000 */
[----:B------:R-:W-:Y:S01]  /*10b20*/  FMUL.FTZ R58, R58, c[0x0][0x320] ;  /* 0x0000c8003a3a7a20 */ /* 0x000fe20000410000 */
[----:B------:R-:W1:Y:S01]  /*10b30*/  MUFU.TANH R25, R25 ;  /* 0x0000001900197308 */ /* 0x000e620000002400 */
[C---:B------:R-:W-:Y:S04]  /*10b40*/  HMMA.16816.F32 R72, R176.reuse, R8, R72 ;  /* 0x00000008b048723c */ /* 0x040fe80000001848 */
[----:B------:R-:W-:Y:S02]  /*10b50*/  FMUL.FTZ R59, R59, c[0x0][0x320] ;  /* 0x0000c8003b3b7a20 */ /* 0x000fe40000410000 */
[----:B------:R-:W-:Y:S02]  /*10b60*/  FMUL.FTZ R60, R60, c[0x0][0x320] ;  /* 0x0000c8003c3c7a20 */ /* 0x000fe40000410000 */
[-C--:B------:R-:W-:Y:S01]  /*10b70*/  HMMA.16816.F32 R76, R176, R10.reuse, R76 ;  /* 0x0000000ab04c723c */ /* 0x080fe2000000184c */
[----:B------:R-:W2:Y:S03]  /*10b80*/  MUFU.TANH R26, R26 ;  /* 0x0000001a001a7308 */ /* 0x000ea60000002400 */
[----:B------:R-:W-:Y:S02]  /*10b90*/  FMUL.FTZ R61, R61, c[0x0][0x320] ;  /* 0x0000c8003d3d7a20 */ /* 0x000fe40000410000 */
[----:B------:R-:W-:Y:S02]  /*10ba0*/  FMUL.FTZ R62, R62, c[0x0][0x320] ;  /* 0x0000c8003e3e7a20 */ /* 0x000fe40000410000 */
[C---:B------:R-:W-:Y:S03]  /*10bb0*/  HMMA.16816.F32 R80, R172.reuse, R10, R80 ;  /* 0x0000000aac50723c */ /* 0x040fe60000001850 */
[----:B------:R-:W2:Y:S01]  /*10bc0*/  MUFU.TANH R27, R27 ;  /* 0x0000001b001b7308 */ /* 0x000ea20000002400 */
[----:B------:R-:W-:Y:S02]  /*10bd0*/  FMUL.FTZ R63, R63, c[0x0][0x320] ;  /* 0x0000c8003f3f7a20 */ /* 0x000fe40000410000 */
[----:B------:R-:W-:Y:S02]  /*10be0*/  FMUL.FTZ R42, R42, c[0x0][0x320] ;  /* 0x0000c8002a2a7a20 */ /* 0x000fe40000410000 */
[-C--:B-1----:R-:W-:Y:S04]  /*10bf0*/  HMMA.16816.F32 R84, R172, R4.reuse, R84 ;  /* 0x00000004ac54723c */ /* 0x082fe80000001854 */
[----:B------:R-:W-:Y:S01]  /*10c00*/  FMUL.FTZ R74, R74, c[0x0][0x320] ;  /* 0x0000c8004a4a7a20 */ /* 0x000fe20000410000 */
[----:B------:R-:W1:Y:S01]  /*10c10*/  MUFU.TANH R28, R28 ;  /* 0x0000001c001c7308 */ /* 0x000e620000002400 */
        /* <DEDUP_REMOVED lines=9> */
[----:B------:R-:W1:Y:S03]  /*10cb0*/  MUFU.TANH R29, R29 ;  /* 0x0000001d001d7308 */ /* 0x000e660000002400 */
[----:B------:R-:W-:Y:S02]  /*10cc0*/  FMUL.FTZ R47, R47, c[0x0][0x320] ;  /* 0x0000c8002f2f7a20 */ /* 0x000fe40000410000 */
[----:B------:R-:W-:Y:S02]  /*10cd0*/  FMUL.FTZ R48, R48, c[0x0][0x320] ;  /* 0x0000c80030307a20 */ /* 0x000fe40000410000 */
[----:B------:R-:W-:Y:S03]  /*10ce0*/  FMUL.FTZ R49, R49, c[0x0][0x320] ;  /* 0x0000c80031317a20 */ /* 0x000fe60000410000 */
[----:B------:R1:W1:Y:S01]  /*10cf0*/  MUFU.TANH R187, R30 ;  /* 0x0000001e00bb7308 */ /* 0x0002620000002400 */
[----:B------:R-:W-:Y:S02]  /*10d00*/  FMUL.FTZ R50, R50, c[0x0][0x320] ;  /* 0x0000c80032327a20 */ /* 0x000fe40000410000 */
[----:B------:R-:W-:Y:S02]  /*10d10*/  FMUL.FTZ R51, R51, c[0x0][0x320] ;  /* 0x0000c80033337a20 */ /* 0x000fe40000410000 */
[----:B-----5:R-:W-:Y:S02]  /*10d20*/  FMUL.FTZ R74, R94, c[0x0][0x320] ;  /* 0x0000c8005e4a7a20 */ /* 0x020fe40000410000 */
        /* <DEDUP_REMOVED lines=100> */
[----:B------:R1:W1:Y:S10]  /*11370*/  MUFU.TANH R75, R0 ;  /* 0x00000000004b7308 */ /* 0x0002740000002400 */
[----:B------:R1:W1:Y:S10]  /*11380*/  MUFU.TANH R172, R96 ;  /* 0x0000006000ac7308 */ /* 0x0002740000002400 */
[----:B------:R1:W1:Y:S10]  /*11390*/  MUFU.TANH R173, R97 ;  /* 0x0000006100ad7308 */ /* 0x0002740000002400 */
[----:B------:R1:W1:Y:S10]  /*113a0*/  MUFU.TANH R174, R98 ;  /* 0x0000006200ae7308 */ /* 0x0002740000002400 */
[----:B------:R-:W1:Y:S01]  /*113b0*/  MUFU.TANH R99, R99 ;  /* 0x0000006300637308 */ /* 0x000e620000002400 */
[----:B------:R-:W-:-:S05]  /*113c0*/  @!P0 BRA `(.L_x_544) ;  /* 0x000003d000008947 */ /* 0x000fca0003800000 */
[----:B--234-:R-:W2:Y:S01]  /*113d0*/  LDL R3, [R1+0x34] ;  /* 0x0000340001037983 */ /* 0x01cea20000100800 */
[----:B------:R-:W-:Y:S01]  /*113e0*/  IMAD.MOV.U32 R228, RZ, RZ, RZ ;  /* 0x000000ffffe47224 */ /* 0x000fe200078e00ff */
[----:B------:R-:W-:Y:S02]  /*113f0*/  PLOP3.LUT P1, PT, PT, PT, UP3, 0x80, 0x0 ;  /* 0x000000000000781c */ /* 0x000fe40003f2f038 */
[----:B------:R-:W3:Y:S01]  /*11400*/  LDL R12, [R1+0x10] ;  /* 0x00001000010c7983 */ /* 0x000ee20000100800 */
[----:B------:R-:W-:Y:S03]  /*11410*/  PLOP3.LUT P0, PT, PT, PT, UP3, 0x80, 0x0 ;  /* 0x000000000000781c */ /* 0x000fe60003f0f038 */
[----:B-1----:R-:W4:Y:S01]  /*11420*/  LDL R36, [R1+0x8] ;  /* 0x0000080001247983 */ /* 0x002f220000100800 */
[----:B--2---:R-:W-:Y:S05]  /*11430*/  IMAD R3, R227, 0x60, R3 ;  /* 0x00000060e3037824 */ /* 0x004fea00078e0203 */
[----:B---3--:R-:W-:Y:S05]  /*11440*/  IADD3 R3, R3, -0x60, R12 ;  /* 0xffffffa003037810 */ /* 0x008fea0007ffe00c */
[----:B------:R-:W-:Y:S04]  /*11450*/  @P1 IMAD.HI.U32 R4, R3, c[0x0][0x2bc], RZ ;  /* 0x0000af0003041a27 */ /* 0x000fe800078e00ff */
[--C-:B------:R-:W-:Y:S01]  /*11460*/  IMAD.MOV.U32 R0, RZ, RZ, R3.reuse ;  /* 0x000000ffff007224 */ /* 0x100fe200078e0003 */
[----:B------:R-:W-:Y:S04]  /*11470*/  @P0 SHF.R.U32.HI R0, RZ, c[0x0][0x2c0], R4 ;  /* 0x0000b000ff000a19 */ /* 0x000fe80000011604 */
[C---:B------:R-:W-:Y:S04]  /*11480*/  @!P3 IADD3 R5, P0, R0.reuse, UR14, RZ ;  /* 0x0000000e0005bc10 */ /* 0x040fe8000ff1e0ff */
[----:B------:R-:W-:Y:S01]  /*11490*/  @!P3 LEA.HI.X.SX32 R6, R0, UR7, 0x1, P0 ;  /* 0x000000070006bc11 */ /* 0x000fe200080f0eff */
[----:B------:R-:W-:Y:S01]  /*114a0*/  IMAD.MOV R0, RZ, RZ, -R0 ;  /* 0x000000ffff007224 */ /* 0x000fe200078e0a00 */
[C---:B------:R-:W-:Y:S03]  /*114b0*/  @!P3 LEA R4, P0, R5.reuse, c[0x0][0x2a0], 0x2 ;  /* 0x0000a8000504ba11 */ /* 0x040fe600078010ff */
[----:B------:R-:W-:Y:S01]  /*114c0*/  IMAD R233, R0, c[0x0][0x2b8], R3 ;  /* 0x0000ae0000e97a24 */ /* 0x000fe200078e0203 */
[----:B------:R-:W-:Y:S04]  /*114d0*/  @!P3 LEA.HI.X R5, R5, c[0x0][0x2a4], R6, 0x2, P0 ;  /* 0x0000a9000505ba11 */ /* 0x000fe800000f1406 */
[----:B------:R-:W-:Y:S01]  /*114e0*/  SHF.R.S32.HI R0, RZ, 0x1f, R233 ;  /* 0x0000001fff007819 */ /* 0x000fe200000114e9 */
[----:B------:R1:W2:Y:S04]  /*114f0*/  @!P3 LDG.E R228, [R4.64] ;  /* 0x0000001004e4b981 */ /* 0x0002a8000c1e1900 */
[----:B------:R-:W-:Y:S04]  /*11500*/  IMAD R0, R0, c[0x0][0x1e0], RZ ;  /* 0x0000780000007a24 */ /* 0x000fe800078e02ff */
[C---:B------:R-:W-:Y:S02]  /*11510*/  IMAD R0, R233.reuse, c[0x0][0x1e4], R0 ;  /* 0x00007900e9007a24 */ /* 0x040fe400078e0200 */
[----:B-1----:R-:W-:Y:S04]  /*11520*/  IMAD.WIDE.U32 R4, R233, c[0x0][0x1e0], RZ ;  /* 0x00007800e9047a25 */ /* 0x002fe800078e00ff */
        /* <DEDUP_REMOVED lines=9> */
[----:B------:R-:W-:Y:S04]  /*115c0*/  SHFL.IDX PT, R12, R3, 0x1, 0x181f ;  /* 0x00381f00030c7f89 */ /* 0x000fe800000e0000 */
[----:B------:R-:W1:Y:S04]  /*115d0*/  SHFL.IDX PT, R4, R3, RZ, 0x181f ;  /* 0x00181fff03047589 */ /* 0x000e6800000e0000 */
[----:B------:R-:W2:Y:S04]  /*115e0*/  SHFL.IDX PT, R5, R0, RZ, 0x181f ;  /* 0x00181fff00057589 */ /* 0x000ea800000e0000 */
[----:B------:R-:W3:Y:S04]  /*115f0*/  SHFL.IDX PT, R10, R3, 0x2, 0x181f ;  /* 0x00581f00030a7f89 */ /* 0x000ee800000e0000 */
[----:B------:R-:W5:Y:S04]  /*11600*/  SHFL.IDX PT, R6, R0, 0x1, 0x181f ;  /* 0x00381f0000067f89 */ /* 0x000f6800000e0000 */
[----:B------:R-:W5:Y:S04]  /*11610*/  SHFL.IDX PT, R8, R3, 0x3, 0x181f ;  /* 0x00781f0003087f89 */ /* 0x000f6800000e0000 */
[----:B------:R-:W5:Y:S04]  /*11620*/  SHFL.IDX PT, R11, R0, 0x2, 0x181f ;  /* 0x00581f00000b7f89 */ /* 0x000f6800000e0000 */
[----:B------:R-:W5:Y:S01]  /*11630*/  SHFL.IDX PT, R7, R3, 0x4, 0x181f ;  /* 0x00981f0003077f89 */ /* 0x000f6200000e0000 */
[-C--:B-1----:R-:W-:Y:S03]  /*11640*/  IADD3 R4, P0, R4, R226.reuse, RZ ;  /* 0x000000e204047210 */ /* 0x082fe60007f1e0ff */
[----:B------:R-:W1:Y:S02]  /*11650*/  SHFL.IDX PT, R9, R0, 0x3, 0x181f ;  /* 0x00781f0000097f89 */ /* 0x000e6400000e0000 */
[--C-:B--2---:R-:W-:Y:S01]  /*11660*/  IMAD.X R5, R5, 0x1, R225.reuse, P0 ;  /* 0x0000000105057824 */ /* 0x104fe200000e06e1 */
[-C--:B------:R-:W-:Y:S01]  /*11670*/  IADD3 R12, P0, R12, R226.reuse, RZ ;  /* 0x000000e20c0c7210 */ /* 0x080fe20007f1e0ff */
[----:B------:R-:W2:Y:S01]  /*11680*/  SHFL.IDX PT, R3, R3, 0x5, 0x181f ;  /* 0x00b81f0003037f89 */ /* 0x000ea200000e0000 */
[-C--:B---3--:R-:W-:Y:S03]  /*11690*/  IADD3 R10, P5, R10, R226.reuse, RZ ;  /* 0x000000e20a0a7210 */ /* 0x088fe60007fbe0ff */
[----:B----4-:R2:W-:Y:S01]  /*116a0*/  LDGSTS.E.BYPASS.LTC128B.128 [R36+0x3100], [R4.64], !P4 ;  /* 0x0310000004247fae */ /* 0x0105e2000e101d50 */
[--C-:B-----5:R-:W-:Y:S03]  /*116b0*/  IMAD.X R13, R6, 0x1, R225.reuse, P0 ;  /* 0x00000001060d7824 */ /* 0x120fe600000e06e1 */
[----:B------:R-:W3:Y:S01]  /*116c0*/  SHFL.IDX PT, R14, R0, 0x4, 0x181f ;  /* 0x00981f00000e7f89 */ /* 0x000ee200000e0000 */
[-C--:B------:R-:W-:Y:S03]  /*116d0*/  IADD3 R8, P2, R8, R226.reuse, RZ ;  /* 0x000000e208087210 */ /* 0x080fe60007f5e0ff */
[----:B------:R-:W4:Y:S01]  /*116e0*/  SHFL.IDX PT, R0, R0, 0x5, 0x181f ;  /* 0x00b81f0000007f89 */ /* 0x000f2200000e0000 */
[--C-:B------:R-:W-:Y:S03]  /*116f0*/  IMAD.X R11, R11, 0x1, R225.reuse, P5 ;  /* 0x000000010b0b7824 */ /* 0x100fe600028e06e1 */
[----:B------:R4:W-:Y:S01]  /*11700*/  LDGSTS.E.BYPASS.LTC128B.128 [R36+0x3900], [R12.64], !P4 ;  /* 0x039000000c247fae */ /* 0x0009e2000e101d50 */
[-C--:B------:R-:W-:Y:S03]  /*11710*/  IADD3 R6, P1, R7, R226.reuse, RZ ;  /* 0x000000e207067210 */ /* 0x080fe60007f3e0ff */
[----:B------:R4:W-:Y:S01]  /*11720*/  LDGSTS.E.BYPASS.LTC128B.128 [R36+0x4100], [R10.64], !P4 ;  /* 0x041000000a247fae */ /* 0x0009e2000e101d50 */
[--C-:B-1----:R-:W-:Y:S05]  /*11730*/  IMAD.X R9, R9, 0x1, R225.reuse, P2 ;  /* 0x0000000109097824 */ /* 0x102fea00010e06e1 */
[----:B------:R1:W-:Y:S01]  /*11740*/  LDGSTS.E.BYPASS.LTC128B.128 [R36+0x4900], [R8.64], !P4 ;  /* 0x0490000008247fae */ /* 0x0003e2000e101d50 */
[----:B--2---:R-:W-:Y:S01]  /*11750*/  IADD3 R4, P0, R3, R226, RZ ;  /* 0x000000e203047210 */ /* 0x004fe20007f1e0ff */
[--C-:B---3--:R-:W-:Y:S04]  /*11760*/  IMAD.X R7, R14, 0x1, R225.reuse, P1 ;  /* 0x000000010e077824 */ /* 0x108fe800008e06e1 */
[----:B----4-:R-:W-:Y:S01]  /*11770*/  IMAD.X R5, R0, 0x1, R225, P0 ;  /* 0x0000000100057824 */ /* 0x010fe200000e06e1 */
[----:B------:R1:W-:Y:S04]  /*11780*/  LDGSTS.E.BYPASS.LTC128B.128 [R36+0x5100], [R6.64], !P4 ;  /* 0x0510000006247fae */ /* 0x0003e8000e101d50 */
[----:B------:R1:W-:Y:S03]  /*11790*/  LDGSTS.E.BYPASS.LTC128B.128 [R36+0x5900], [R4.64], !P4 ;  /* 0x0590000004247fae */ /* 0x0003e6000e101d50 */
.L_x_544:
[----:B-1234-:R-:W-:Y:S01]  /*117a0*/  FMNMX.FTZ R72, R103, R2, !PT ;  /* 0x0000000267487209 */ /* 0x01efe20007810000 */
[----:B------:R-:W-:Y:S01]  /*117b0*/  LDSM.16.MT88.4 R36, [R212+0x100] ;  /* 0x00010000d424783b */ /* 0x000fe20000004200 */
[----:B------:R-:W-:Y:S02]  /*117c0*/  FMNMX.FTZ R0, R181, R101, !PT ;  /* 0x00000065b5007209 */ /* 0x000fe40007810000 */
[----:B------:R-:W-:Y:S02]  /*117d0*/  FMNMX.FTZ R72, R182, R72, !PT ;  /* 0x00000048b6487209 */ /* 0x000fe40007810000 */
[----:B------:R-:W-:Y:S02]  /*117e0*/  FMNMX.FTZ R0, R184, R0, !PT ;  /* 0x00000000b8007209 */ /* 0x000fe40007810000 */
[----:B------:R-:W-:Y:S01]  /*117f0*/  FMNMX.FTZ R72, R16, R72, !PT ;  /* 0x0000004810487209 */ /* 0x000fe20007810000 */
        /* <DEDUP_REMOVED lines=60> */
[----:B------:R-:W-:Y:S01]  /*11bc0*/  FMNMX.FTZ R0, R250, R0, !PT ;  /* 0x00000000fa007209 */ /* 0x000fe20007810000 */
[----:B------:R-:W-:Y:S01]  /*11bd0*/  SHFL.BFLY PT, R6, R72, 0x2, 0x1f ;  /* 0x0c401f0048067f89 */ /* 0x000fe200000e0000 */
        /* <DEDUP_REMOVED lines=20> */
[----:B------:R-:W-:Y:S01]  /*11d20*/  FMNMX.FTZ R3, R174, R3, !PT ;  /* 0x00000003ae037209 */ /* 0x000fe20007810000 */
[----:B------:R-:W-:Y:S01]  /*11d30*/  SHFL.BFLY PT, R70, R0, 0x2, 0x1f ;  /* 0x0c401f0000467f89 */ /* 0x000fe200000e0000 */
[----:B------:R-:W-:Y:S02]  /*11d40*/  FMNMX.FTZ R4, R231, R4, !PT ;  /* 0x00000004e7047209 */ /* 0x000fe40007810000 */
[----:B------:R-:W-:Y:S02]  /*11d50*/  FMNMX.FTZ R3, R99, R3, !PT ;  /* 0x0000000363037209 */ /* 0x000fe40007810000 */
[----:B------:R-:W-:Y:S03]  /*11d60*/  FMNMX.FTZ R4, R239, R4, !PT ;  /* 0x00000004ef047209 */ /* 0x000fe60007810000 */
[----:B------:R-:W1:Y:S01]  /*11d70*/  SHFL.BFLY PT, R5, R3, 0x2, 0x1f ;  /* 0x0c401f0003057f89 */ /* 0x000e6200000e0000 */
[----:B------:R-:W-:Y:S04]  /*11d80*/  FMNMX.FTZ R4, R240, R4, !PT ;  /* 0x00000004f0047209 */ /* 0x000fe80007810000 */
[----:B------:R-:W-:Y:S04]  /*11d90*/  FMNMX.FTZ R4, R246, R4, !PT ;  /* 0x00000004f6047209 */ /* 0x000fe80007810000 */
[----:B------:R-:W-:Y:S04]  /*11da0*/  FMNMX.FTZ R4, R248, R4, !PT ;  /* 0x00000004f8047209 */ /* 0x000fe80007810000 */
[----:B------:R-:W-:Y:S02]  /*11db0*/  FMNMX.FTZ R4, R252, R4, !PT ;  /* 0x00000004fc047209 */ /* 0x000fe40007810000 */
[----:B-1----:R-:W-:Y:S02]  /*11dc0*/  FMNMX.FTZ R3, R3, R5, !PT ;  /* 0x0000000503037209 */ /* 0x002fe40007810000 */
[----:B------:R-:W-:Y:S02]  /*11dd0*/  FMNMX.FTZ R72, R72, R6, !PT ;  /* 0x0000000648487209 */ /* 0x000fe40007810000 */
[----:B------:R-:W-:Y:S01]  /*11de0*/  FMNMX.FTZ R70, R0, R70, !PT ;  /* 0x0000004600467209 */ /* 0x000fe20007810000 */
[----:B------:R-:W1:Y:S01]  /*11df0*/  SHFL.BFLY PT, R71, R3, 0x1, 0x1f ;  /* 0x0c201f0003477f89 */ /* 0x000e6200000e0000 */
[----:B------:R-:W-:Y:S04]  /*11e00*/  FMNMX.FTZ R0, R56, R4, !PT ;  /* 0x0000000438007209 */ /* 0x000fe80007810000 */
[----:B------:R-:W-:Y:S03]  /*11e10*/  FMNMX.FTZ R0, R61, R0, !PT ;  /* 0x000000003d007209 */ /* 0x000fe60007810000 */
[----:B------:R-:W2:Y:S01]  /*11e20*/  SHFL.BFLY PT, R6, R72, 0x1, 0x1f ;  /* 0x0c201f0048067f89 */ /* 0x000ea200000e0000 */
[----:B------:R-:W-:Y:S04]  /*11e30*/  FMNMX.FTZ R4, R60, R0, !PT ;  /* 0x000000003c047209 */ /* 0x000fe80007810000 */
[----:B------:R-:W-:Y:S03]  /*11e40*/  FMNMX.FTZ R4, R178, R4, !PT ;  /* 0x00000004b2047209 */ /* 0x000fe60007810000 */
[----:B------:R-:W3:Y:S01]  /*11e50*/  SHFL.BFLY PT, R5, R70, 0x1, 0x1f ;  /* 0x0c201f0046057f89 */ /* 0x000ee200000e0000 */
[----:B-1----:R-:W-:Y:S05]  /*11e60*/  FMNMX.FTZ R71, R3, R71, !PT ;  /* 0x0000004703477209 */ /* 0x002fea0007810000 */
[----:B------:R-:W-:Y:S01]  /*11e70*/  FMUL.FTZ R97, R71, c[0x0][0x2d0] ;  /* 0x0000b40047617a20 */ /* 0x000fe20000410000 */
[----:B--2---:R-:W-:Y:S05]  /*11e80*/  FMNMX.FTZ R72, R72, R6, !PT ;  /* 0x0000000648487209 */ /* 0x004fea0007810000 */
[C---:B------:R-:W-:Y:S02]  /*11e90*/  FADD.FTZ R0, -R72.reuse, R2 ;  /* 0x0000000248007221 */ /* 0x040fe40000010100 */
[----:B------:R-:W-:Y:S01]  /*11ea0*/  FMUL.FTZ R96, R72, c[0x0][0x2d0] ;  /* 0x0000b40048607a20 */ /* 0x000fe20000410000 */
[----:B---3--:R-:W-:Y:S01]  /*11eb0*/  FMNMX.FTZ R70, R70, R5, !PT ;  /* 0x0000000546467209 */ /* 0x008fe20007810000 */
[----:B------:R-:W-:Y:S01]  /*11ec0*/  FMUL.FTZ R2, R0, c[0x0][0x2d0] ;  /* 0x0000b40000027a20 */ /* 0x000fe20000410000 */
[----:B------:R-:W-:Y:S01]  /*11ed0*/  FMNMX.FTZ R0, R179, R4, !PT ;  /* 0x00000004b3007209 */ /* 0x000fe20007810000 */
[--C-:B------:R-:W-:Y:S02]  /*11ee0*/  FFMA.FTZ R6, R20, c[0x0][0x2d0], -R96.reuse ;  /* 0x0000b40014067a23 */ /* 0x100fe40000010860 */
[----:B------:R1:W2:Y:S01]  /*11ef0*/  MUFU.EX2 R73, R2 ;  /* 0x0000000200497308 */ /* 0x0002a20000000800 */
[----:B------:R-:W-:Y:S01]  /*11f00*/  FMNMX.FTZ R0, R74, R0, !PT ;  /* 0x000000004a007209 */ /* 0x000fe20007810000 */
[--C-:B------:R-:W-:Y:S02]  /*11f10*/  FFMA.FTZ R4, R103, c[0x0][0x2d0], -R96.reuse ;  /* 0x0000b40067047a23 */ /* 0x100fe40000010860 */
[--C-:B------:R-:W-:Y:S01]  /*11f20*/  FFMA.FTZ R5, R21, c[0x0][0x2d0], -R96.reuse ;  /* 0x0000b40015057a23 */ /* 0x100fe20000010860 */
[----:B------:R-:W-:Y:S01]  /*11f30*/  FMNMX.FTZ R0, R75, R0, !PT ;  /* 0x000000004b007209 */ /* 0x000fe20007810000 */
[----:B------:R-:W-:Y:S02]  /*11f40*/  FMUL.FTZ R98, R70, c[0x0][0x2d0] ;  /* 0x0000b40046627a20 */ /* 0x000fe40000410000 */
[----:B------:R-:W-:Y:S02]  /*11f50*/  FFMA.FTZ R44, R186, c[0x0][0x2d0], -R96 ;  /* 0x0000b400ba2c7a23 */ /* 0x000fe40000010860 */
[----:B------:R-:W-:Y:S01]  /*11f60*/  MUFU.EX2 R7, R4 ;  /* 0x0000000400077308 */ /* 0x000fe20000000800 */
[----:B------:R-:W3:Y:S01]  /*11f70*/  SHFL.BFLY PT, R3, R0, 0x2, 0x1f ;  /* 0x0c401f0000037f89 */ /* 0x000ee200000e0000 */
[----:B------:R-:W-:Y:S02]  /*11f80*/  FFMA.FTZ R28, R28, c[0x0][0x2d0], -R98 ;  /* 0x0000b4001c1c7a23 */ /* 0x000fe40000010862 */
[----:B------:R-:W-:Y:S06]  /*11f90*/  FFMA.FTZ R48, R188, c[0x0][0x2d0], -R96 ;  /* 0x0000b400bc307a23 */ /* 0x000fec0000010860 */
[----:B------:R-:W-:Y:S01]  /*11fa0*/  MUFU.EX2 R40, R6 ;  /* 0x0000000600287308 */ /* 0x000fe20000000800 */
[----:B-1----:R-:W-:Y:S04]  /*11fb0*/  FADD.FTZ R2, -R71, R100 ;  /* 0x0000006447027221 */ /* 0x002fe80000010100 */
[----:B------:R-:W-:Y:S05]  /*11fc0*/  FMUL.FTZ R2, R2, c[0x0][0x2d0] ;  /* 0x0000b40002027a20 */ /* 0x000fea0000410000 */
[----:B------:R1:W-:Y:S01]  /*11fd0*/  MUFU.EX2 R41, R5 ;  /* 0x0000000500297308 */ /* 0x0003e20000000800 */
[----:B---3--:R-:W-:Y:S01]  /*11fe0*/  FMNMX.FTZ R0, R0, R3, !PT ;  /* 0x0000000300007209 */ /* 0x008fe20007810000 */
[--C-:B------:R-:W-:Y:S02]  /*11ff0*/  FFMA.FTZ R3, R17, c[0x0][0x2d0], -R96.reuse ;  /* 0x0000b40011037a23 */ /* 0x100fe40000010860 */
[C---:B--2---:R-:W-:Y:S01]  /*12000*/  FMUL.FTZ R17, R73.reuse, R117 ;  /* 0x0000007549117220 */ /* 0x044fe20000410000 */
[----:B------:R-:W-:Y:S05]  /*12010*/  MOV R117, R89 ;  /* 0x0000005900757202 */ /* 0x000fea0000000f00 */
[----:B------:R2:W3:Y:S10]  /*12020*/  MUFU.EX2 R69, R2 ;  /* 0x0000000200457308 */ /* 0x0004f40000000800 */
[----:B------:R4:W-:Y:S01]  /*12030*/  MUFU.EX2 R8, R3 ;  /* 0x0000000300087308 */ /* 0x0009e20000000800 */
[----:B-1----:R-:W-:Y:S09]  /*12040*/  FMUL.FTZ R5, R73, R105 ;  /* 0x0000006949057220 */ /* 0x002ff20000410000 */
[----:B------:R-:W-:Y:S01]  /*12050*/  MUFU.EX2 R51, R28 ;  /* 0x0000001c00337308 */ /* 0x000fe20000000800 */
[----:B--2---:R-:W-:Y:S02]  /*12060*/  FADD.FTZ R2, -R70, R101 ;  /* 0x0000006546027221 */ /* 0x004fe40000010100 */
[----:B---3--:R-:W-:Y:S02]  /*12070*/  FMUL.FTZ R6, R69, R106 ;  /* 0x0000006a45067220 */ /* 0x008fe40000410000 */
[----:B------:R-:W-:Y:S05]  /*12080*/  FMUL.FTZ R2, R2, c[0x0][0x2d0] ;  /* 0x0000b40002027a20 */ /* 0x000fea0000410000 */
[----:B------:R1:W2:Y:S01]  /*12090*/  MUFU.EX2 R68, R2 ;  /* 0x0000000200447308 */ /* 0x0002a20000000800 */
[--C-:B----4-:R-:W-:Y:S01]  /*120a0*/  FFMA.FTZ R3, R168, c[0x0][0x2d0], -R97.reuse ;  /* 0x0000b400a8037a23 */ /* 0x110fe20000010861 */
[----:B------:R-:W-:Y:S01]  /*120b0*/  MOV R168, R7 ;  /* 0x0000000700a87202 */ /* 0x000fe20000000f00 */
[----:B------:R-:W-:Y:S02]  /*120c0*/  FFMA.FTZ R7, R32, c[0x0][0x2d0], -R96 ;  /* 0x0000b40020077a23 */ /* 0x000fe40000010860 */
[----:B------:R-:W-:Y:S05]  /*120d0*/  FFMA.FTZ R32, R29, c[0x0][0x2d0], -R98 ;  /* 0x0000b4001d207a23 */ /* 0x000fea0000010862 */
[----:B------:R3:W-:Y:S10]  /*120e0*/  MUFU.EX2 R103, R3 ;  /* 0x0000000300677308 */ /* 0x0007f40000000800 */
[----:B------:R4:W-:Y:S01]  /*120f0*/  MUFU.EX2 R91, R7 ;  /* 0x00000007005b7308 */ /* 0x0009e20000000800 */
[--C-:B-1----:R-:W-:Y:S01]  /*12100*/  FFMA.FTZ R2, R182, c[0x0][0x2d0], -R96.reuse ;  /* 0x0000b400b6027a23 */ /* 0x102fe20000010860 */
[----:B------:R-:W-:Y:S01]  /*12110*/  MOV R182, R61 ;  /* 0x0000003d00b67202 */ /* 0x000fe20000000f00 */
[C---:B--2---:R-:W-:Y:S02]  /*12120*/  FMUL.FTZ R61, R68.reuse, R161 ;  /* 0x000000a1443d7220 */ /* 0x044fe40000410000 */
[C---:B------:R-:W-:Y:S05]  /*12130*/  FMUL.FTZ R28, R68.reuse, R128 ;  /* 0x00000080441c7220 */ /* 0x040fea0000410000 */
[----:B------:R1:W2:Y:S01]  /*12140*/  MUFU.EX2 R85, R2 ;  /* 0x0000000200557308 */ /* 0x0002a20000000800 */
[C---:B------:R-:W-:Y:S02]  /*12150*/  FMUL.FTZ R29, R68.reuse, R129 ;  /* 0x00000081441d7220 */ /* 0x040fe40000410000 */
[C---:B------:R-:W-:Y:S02]  /*12160*/  FMUL.FTZ R45, R68.reuse, R145 ;  /* 0x00000091442d7220 */ /* 0x040fe40000410000 */
[--C-:B---3--:R-:W-:Y:S01]  /*12170*/  FFMA.FTZ R3, R183, c[0x0][0x2d0], -R97.reuse ;  /* 0x0000b400b7037a23 */ /* 0x108fe20000010861 */
[----:B------:R-:W-:Y:S04]  /*12180*/  MOV R183, R63 ;  /* 0x0000003f00b77202 */ /* 0x000fe80000000f00 */
[----:B------:R3:W5:Y:S01]  /*12190*/  MUFU.EX2 R86, R3 ;  /* 0x0000000300567308 */ /* 0x0007620000000800 */
[----:B----4-:R-:W-:Y:S01]  /*121a0*/  FMUL.FTZ R7, R69, R107 ;  /* 0x0000006b45077220 */ /* 0x010fe20000410000 */
[----:B------:R-:W-:Y:S01]  /*121b0*/  MOV R107, R8 ;  /* 0x00000008006b7202 */ /* 0x000fe20000000f00 */
[----:B------:R-:W-:Y:S02]  /*121c0*/  FMUL.FTZ R8, R68, R108 ;  /* 0x0000006c44087220 */ /* 0x000fe40000410000 */
[----:B-1----:R-:W-:Y:S01]  /*121d0*/  FFMA.FTZ R2, R16, c[0x0][0x2d0], -R96 ;  /* 0x0000b40010027a23 */ /* 0x002fe20000010860 */
[----:B--2---:R-:W-:Y:S01]  /*121e0*/  F2FP.PACK_AB R76, R85, R168 ;  /* 0x000000a8554c723e */ /* 0x004fe200000000ff */
[--C-:B------:R-:W-:Y:S03]  /*121f0*/  FFMA.FTZ R16, R25, c[0x0][0x2d0], -R98.reuse ;  /* 0x0000b40019107a23 */ /* 0x100fe60000010862 */
[----:B------:R1:W2:Y:S01]  /*12200*/  MUFU.EX2 R90, R2 ;  /* 0x00000002005a7308 */ /* 0x0002a20000000800 */
[----:B------:R-:W-:Y:S02]  /*12210*/  FMUL.FTZ R25, R68, R125 ;  /* 0x0000007d44197220 */ /* 0x000fe40000410000 */
[--C-:B---3--:R-:W-:Y:S01]  /*12220*/  FFMA.FTZ R3, R18, c[0x0][0x2d0], -R97.reuse ;  /* 0x0000b40012037a23 */ /* 0x108fe20000010861 */
[----:B-----5:R-:W-:Y:S01]  /*12230*/  F2FP.PACK_AB R77, R86, R103 ;  /* 0x00000067564d723e */ /* 0x020fe200000000ff */
[----:B------:R-:W-:Y:S05]  /*12240*/  FMUL.FTZ R18, R69, R118 ;  /* 0x0000007645127220 */ /* 0x000fea0000410000 */
[----:B------:R-:W-:Y:S10]  /*12250*/  MUFU.EX2 R4, R3 ;  /* 0x0000000300047308 */ /* 0x000ff40000000800 */
[----:B------:R3:W4:Y:S01]  /*12260*/  MUFU.EX2 R30, R16 ;  /* 0x00000010001e7308 */ /* 0x0007220000000800 */
[----:B-1----:R-:W1:Y:S01]  /*12270*/  SHFL.BFLY PT, R2, R0, 0x1, 0x1f ;  /* 0x0c201f0000027f89 */ /* 0x002e6200000e0000 */
[----:B--2---:R-:W-:Y:S08]  /*12280*/  F2FP.PACK_AB R78, R107, R90 ;  /* 0x0000005a6b4e723e */ /* 0x004ff000000000ff */
[----:B------:R2:W-:Y:S10]  /*12290*/  MUFU.EX2 R125, R32 ;  /* 0x00000020007d7308 */ /* 0x0005f40000000800 */
[----:B------:R5:W-:Y:S01]  /*122a0*/  MUFU.EX2 R118, R44 ;  /* 0x0000002c00767308 */ /* 0x000be20000000800 */
[----:B---3--:R-:W-:Y:S01]  /*122b0*/  FMUL.FTZ R16, R73, R116 ;  /* 0x0000007449107220 */ /* 0x008fe20000410000 */
[----:B----4-:R-:W-:Y:S02]  /*122c0*/  MOV R129, R30 ;  /* 0x0000001e00817202 */ /* 0x010fe40000000f00 */
[----:B------:R-:W-:Y:S02]  /*122d0*/  MOV R116, R86 ;  /* 0x0000005600747202 */ /* 0x000fe40000000f00 */
[----:B-1----:R-:W-:Y:S01]  /*122e0*/  FMNMX.FTZ R3, R2, R0, !PT ;  /* 0x0000000002037209 */ /* 0x002fe20007810000 */
[--C-:B------:R-:W-:Y:S02]  /*122f0*/  FFMA.FTZ R0, R19, c[0x0][0x2d0], -R97.reuse ;  /* 0x0000b40013007a23 */ /* 0x100fe40000010861 */
[----:B------:R-:W-:Y:S01]  /*12300*/  FFMA.FTZ R2, R181, c[0x0][0x2d0], -R98 ;  /* 0x0000b400b5027a23 */ /* 0x000fe20000010862 */
[----:B------:R-:W-:Y:S01]  /*12310*/  MOV R181, R60 ;  /* 0x0000003c00b57202 */ /* 0x000fe20000000f00 */
[----:B------:R1:W3:Y:S01]  /*12320*/  MUFU.EX2 R11, R0 ;  /* 0x00000000000b7308 */ /* 0x0002e20000000800 */
[----:B------:R-:W-:Y:S02]  /*12330*/  FMUL.FTZ R19, R69, R119 ;  /* 0x0000007745137220 */ /* 0x000fe40000410000 */
[----:B--2---:R-:W-:Y:S02]  /*12340*/  FMUL.FTZ R32, R73, R132 ;  /* 0x0000008449207220 */ /* 0x004fe40000410000 */
[----:B------:R-:W-:Y:S05]  /*12350*/  FFMA.FTZ R60, R190, c[0x0][0x2d0], -R96 ;  /* 0x0000b400be3c7a23 */ /* 0x000fea0000010860 */
[----:B------:R2:W-:Y:S01]  /*12360*/  MUFU.EX2 R119, R48 ;  /* 0x0000003000777308 */ /* 0x0005e20000000800 */
[----:B-----5:R-:W-:Y:S02]  /*12370*/  FMUL.FTZ R44, R68, R144 ;  /* 0x00000090442c7220 */ /* 0x020fe40000410000 */
[----:B-1----:R-:W-:Y:S01]  /*12380*/  FADD.FTZ R0, -R3, R102 ;  /* 0x0000006603007221 */ /* 0x002fe20000010100 */
[----:B---3--:R-:W-:Y:S06]  /*12390*/  MOV R106, R11 ;  /* 0x0000000b006a7202 */ /* 0x008fec0000000f00 */
[----:B------:R1:W-:Y:S01]  /*123a0*/  MUFU.EX2 R102, R2 ;  /* 0x0000000200667308 */ /* 0x0003e20000000800 */
[----:B------:R-:W-:Y:S02]  /*123b0*/  FMUL.FTZ R0, R0, c[0x0][0x2d0] ;  /* 0x0000b40000007a20 */ /* 0x000fe40000410000 */
[----:B--2---:R-:W-:Y:S07]  /*123c0*/  FMUL.FTZ R48, R73, R148 ;  /* 0x0000009449307220 */ /* 0x004fee0000410000 */
[----:B------:R-:W2:Y:S01]  /*123d0*/  MUFU.EX2 R0, R0 ;  /* 0x0000000000007308 */ /* 0x000ea20000000800 */
[--C-:B-1----:R-:W-:Y:S01]  /*123e0*/  FFMA.FTZ R2, R184, c[0x0][0x2d0], -R98.reuse ;  /* 0x0000b400b8027a23 */ /* 0x102fe20000010862 */
[----:B------:R-:W-:Y:S08]  /*123f0*/  MOV R184, R84 ;  /* 0x0000005400b87202 */ /* 0x000ff00000000f00 */
[----:B------:R1:W3:Y:S01]  /*12400*/  MUFU.EX2 R88, R2 ;  /* 0x0000000200587308 */ /* 0x0002e20000000800 */
[C---:B--2---:R-:W-:Y:S01]  /*12410*/  FMUL.FTZ R11, R0.reuse, R111 ;  /* 0x0000006f000b7220 */ /* 0x044fe20000410000 */
[----:B------:R-:W-:Y:S01]  /*12420*/  MOV R111, R90 ;  /* 0x0000005a006f7202 */ /* 0x000fe20000000f00 */
[C---:B------:R-:W-:Y:S02]  /*12430*/  FMUL.FTZ R14, R0.reuse, R114 ;  /* 0x00000072000e7220 */ /* 0x040fe40000410000 */
[C---:B------:R-:W-:Y:S02]  /*12440*/  FMUL.FTZ R30, R0.reuse, R130 ;  /* 0x00000082001e7220 */ /* 0x040fe40000410000 */
[C---:B------:R-:W-:Y:S02]  /*12450*/  FMUL.FTZ R42, R0.reuse, R142 ;  /* 0x0000008e002a7220 */ /* 0x040fe40000410000 */
[C---:B------:R-:W-:Y:S02]  /*12460*/  FMUL.FTZ R43, R0.reuse, R143 ;  /* 0x0000008f002b7220 */ /* 0x040fe40000410000 */
[C---:B------:R-:W-:Y:S02]  /*12470*/  FMUL.FTZ R46, R0.reuse, R146 ;  /* 0x00000092002e7220 */ /* 0x040fe40000410000 */
[C---:B------:R-:W-:Y:S02]  /*12480*/  FMUL.FTZ R47, R0.reuse, R147 ;  /* 0x00000093002f7220 */ /* 0x040fe40000410000 */
[----:B------:R-:W-:Y:S02]  /*12490*/  FMUL.FTZ R63, R0, R163 ;  /* 0x000000a3003f7220 */ /* 0x000fe40000410000 */
[--C-:B-1----:R-:W-:Y:S01]  /*124a0*/  FFMA.FTZ R2, R170, c[0x0][0x2d0], -R98.reuse ;  /* 0x0000b400aa027a23 */ /* 0x102fe20000010862 */
[----:B---3--:R-:W-:Y:S02]  /*124b0*/  F2FP.PACK_AB R64, R88, R102 ;  /* 0x000000665840723e */ /* 0x008fe400000000ff */
[----:B------:R-:W-:Y:S01]  /*124c0*/  MOV R114, R88 ;  /* 0x0000005800727202 */ /* 0x000fe20000000f00 */
[----:B------:R1:W-:Y:S01]  /*124d0*/  MUFU.EX2 R10, R2 ;  /* 0x00000002000a7308 */ /* 0x0003e20000000800 */
[----:B------:R-:W-:Y:S01]  /*124e0*/  MOV R170, R57 ;  /* 0x0000003900aa7202 */ /* 0x000fe20000000f00 */
[----:B------:R-:W-:Y:S02]  /*124f0*/  FMUL.FTZ R57, R68, R157 ;  /* 0x0000009d44397220 */ /* 0x000fe40000410000 */
[--C-:B-1----:R-:W-:Y:S01]  /*12500*/  FFMA.FTZ R2, R169, c[0x0][0x2d0], -R98.reuse ;  /* 0x0000b400a9027a23 */ /* 0x102fe20000010862 */
[----:B------:R-:W-:Y:S05]  /*12510*/  MOV R169, R4 ;  /* 0x0000000400a97202 */ /* 0x000fea0000000f00 */
[----:B------:R1:W2:Y:S01]  /*12520*/  MUFU.EX2 R12, R2 ;  /* 0x00000002000c7308 */ /* 0x0002a20000000800 */
[----:B------:R-:W-:Y:S01]  /*12530*/  F2FP.PACK_AB R79, R106, R169 ;  /* 0x000000a96a4f723e */ /* 0x000fe200000000ff */
[----:B-1----:R-:W-:Y:S01]  /*12540*/  FMUL.FTZ R2, R3, c[0x0][0x2d0] ;  /* 0x0000b40003027a20 */ /* 0x002fe20000410000 */
[----:B--2---:R-:W-:Y:S01]  /*12550*/  MOV R105, R12 ;  /* 0x0000000c00697202 */ /* 0x004fe20000000f00 */
[----:B------:R-:W-:Y:S02]  /*12560*/  FFMA.FTZ R12, R24, c[0x0][0x2d0], -R98 ;  /* 0x0000b400180c7a23 */ /* 0x000fe40000010862 */
[--C-:B------:R-:W-:Y:S01]  /*12570*/  FFMA.FTZ R4, R171, c[0x0][0x2d0], -R2.reuse ;  /* 0x0000b400ab047a23 */ /* 0x100fe20000010802 */
[----:B------:R-:W-:Y:S03]  /*12580*/  MOV R171, R58 ;  /* 0x0000003a00ab7202 */ /* 0x000fe60000000f00 */
[----:B------:R1:W-:Y:S01]  /*12590*/  MUFU.EX2 R94, R12 ;  /* 0x0000000c005e7308 */ /* 0x0003e20000000800 */
[--C-:B------:R-:W-:Y:S02]  /*125a0*/  FFMA.FTZ R24, R27, c[0x0][0x2d0], -R2.reuse ;  /* 0x0000b4001b187a23 */ /* 0x100fe40000010802 */
[C---:B------:R-:W-:Y:S01]  /*125b0*/  FMUL.FTZ R27, R0.reuse, R127 ;  /* 0x0000007f001b7220 */ /* 0x040fe20000410000 */
[----:B------:R-:W-:Y:S01]  /*125c0*/  MOV R127, R91 ;  /* 0x0000005b007f7202 */ /* 0x000fe20000000f00 */
[----:B------:R-:W-:Y:S01]  /*125d0*/  FMUL.FTZ R58, R0, R158 ;  /* 0x0000009e003a7220 */ /* 0x000fe20000410000 */
[----:B------:R-:W-:Y:S01]  /*125e0*/  LDSM.16.MT88.4 R88, [R212+0x900] ;  /* 0x00090000d458783b */ /* 0x000fe20000004200 */
[--C-:B------:R-:W-:Y:S03]  /*125f0*/  FFMA.FTZ R74, R74, c[0x0][0x2d0], -R2.reuse ;  /* 0x0000b4004a4a7a23 */ /* 0x100fe60000010802 */
[----:B------:R2:W-:Y:S01]  /*12600*/  MUFU.EX2 R101, R4 ;  /* 0x0000000400657308 */ /* 0x0005e20000000800 */
[----:B-1----:R-:W-:Y:S01]  /*12610*/  FMUL.FTZ R12, R68, R112 ;  /* 0x00000070440c7220 */ /* 0x002fe20000410000 */
[----:B------:R-:W-:Y:S01]  /*12620*/  MOV R112, R85 ;  /* 0x0000005500707202 */ /* 0x000fe20000000f00 */
[--C-:B--2---:R-:W-:Y:S01]  /*12630*/  FFMA.FTZ R4, R185, c[0x0][0x2d0], -R2.reuse ;  /* 0x0000b400b9047a23 */ /* 0x104fe20000010802 */
[----:B------:R-:W-:Y:S01]  /*12640*/  MOV R185, R56 ;  /* 0x0000003800b97202 */ /* 0x000fe20000000f00 */
[--C-:B------:R-:W-:Y:S05]  /*12650*/  FFMA.FTZ R56, R194, c[0x0][0x2d0], -R97.reuse ;  /* 0x0000b400c2387a23 */ /* 0x100fea0000010861 */
[----:B------:R1:W2:Y:S02]  /*12660*/  MUFU.EX2 R87, R4 ;  /* 0x0000000400577308 */ /* 0x0002a40000000800 */
[--C-:B-1----:R-:W-:Y:S01]  /*12670*/  FFMA.FTZ R4, R180, c[0x0][0x2d0], -R2.reuse ;  /* 0x0000b400b4047a23 */ /* 0x102fe20000010802 */
[----:B--2---:R-:W-:Y:S02]  /*12680*/  F2FP.PACK_AB R65, R87, R101 ;  /* 0x000000655741723e */ /* 0x004fe400000000ff */
[----:B------:R-:W-:Y:S05]  /*12690*/  MOV R180, R59 ;  /* 0x0000003b00b47202 */ /* 0x000fea0000000f00 */
[----:B------:R1:W2:Y:S01]  /*126a0*/  MUFU.EX2 R9, R4 ;  /* 0x0000000400097308 */ /* 0x0002a20000000800 */
[----:B------:R-:W-:Y:S02]  /*126b0*/  FMUL.FTZ R59, R0, R159 ;  /* 0x0000009f003b7220 */ /* 0x000fe40000410000 */
[----:B-1----:R-:W-:Y:S01]  /*126c0*/  FFMA.FTZ R4, R15, c[0x0][0x2d0], -R2 ;  /* 0x0000b4000f047a23 */ /* 0x002fe20000010802 */
[----:B--2---:R-:W-:Y:S01]  /*126d0*/  MOV R108, R9 ;  /* 0x00000009006c7202 */ /* 0x004fe20000000f00 */
[----:B------:R-:W-:Y:S01]  /*126e0*/  FMUL.FTZ R9, R68, R109 ;  /* 0x0000006d44097220 */ /* 0x000fe20000410000 */
[----:B------:R-:W-:Y:S04]  /*126f0*/  MOV R109, R10 ;  /* 0x0000000a006d7202 */ /* 0x000fe80000000f00 */
[----:B------:R1:W-:Y:S01]  /*12700*/  MUFU.EX2 R13, R4 ;  /* 0x00000004000d7308 */ /* 0x0003e20000000800 */
[C---:B------:R-:W-:Y:S01]  /*12710*/  FMUL.FTZ R10, R0.reuse, R110 ;  /* 0x0000006e000a7220 */ /* 0x040fe20000410000 */
[----:B------:R-:W-:Y:S01]  /*12720*/  F2FP.PACK_AB R66, R105, R109 ;  /* 0x0000006d6942723e */ /* 0x000fe200000000ff */
[----:B------:R-:W-:Y:S02]  /*12730*/  FMUL.FTZ R15, R0, R115 ;  /* 0x00000073000f7220 */ /* 0x000fe40000410000 */
[--C-:B-1----:R-:W-:Y:S05]  /*12740*/  FFMA.FTZ R4, R22, c[0x0][0x2d0], -R97.reuse ;  /* 0x0000b40016047a23 */ /* 0x102fea0000010861 */
[----:B------:R1:W2:Y:S02]  /*12750*/  MUFU.EX2 R95, R4 ;  /* 0x00000004005f7308 */ /* 0x0002a40000000800 */
[--C-:B-1----:R-:W-:Y:S01]  /*12760*/  FFMA.FTZ R4, R23, c[0x0][0x2d0], -R97.reuse ;  /* 0x0000b40017047a23 */ /* 0x102fe20000010861 */
[----:B--2---:R-:W-:Y:S01]  /*12770*/  MOV R110, R95 ;  /* 0x0000005f006e7202 */ /* 0x004fe20000000f00 */
[----:B------:R-:W1:Y:S06]  /*12780*/  LDSM.16.MT88.4 R20, [R209+0x100] ;  /* 0x00010000d114783b */ /* 0x000e6c0000004200 */
[----:B------:R2:W3:Y:S02]  /*12790*/  MUFU.EX2 R31, R4 ;  /* 0x00000004001f7308 */ /* 0x0004e40000000800 */
[----:B--2---:R-:W-:Y:S01]  /*127a0*/  FFMA.FTZ R4, R33, c[0x0][0x2d0], -R96 ;  /* 0x0000b40021047a23 */ /* 0x004fe20000010860 */
[----:B---3--:R-:W-:Y:S07]  /*127b0*/  MOV R130, R31 ;  /* 0x0000001f00827202 */ /* 0x008fee0000000f00 */
[----:B------:R2:W3:Y:S01]  /*127c0*/  MUFU.EX2 R33, R24 ;  /* 0x0000001800217308 */ /* 0x0004e20000000800 */
[----:B------:R-:W-:Y:S01]  /*127d0*/  FMUL.FTZ R31, R0, R131 ;  /* 0x00000083001f7220 */ /* 0x000fe20000410000 */
[----:B------:R-:W-:Y:S01]  /*127e0*/  MOV R131, R41 ;  /* 0x0000002900837202 */ /* 0x000fe20000000f00 */
[C---:B------:R-:W-:Y:S07]  /*127f0*/  FMUL.FTZ R41, R68.reuse, R141 ;  /* 0x0000008d44297220 */ /* 0x040fee0000410000 */
[----:B------:R4:W5:Y:S01]  /*12800*/  MUFU.EX2 R49, R4 ;  /* 0x0000000400317308 */ /* 0x0009620000000800 */
[----:B--2---:R-:W-:Y:S01]  /*12810*/  FMUL.FTZ R24, R68, R124 ;  /* 0x0000007c44187220 */ /* 0x004fe20000410000 */
[----:B------:R-:W-:Y:S01]  /*12820*/  MOV R124, R40 ;  /* 0x00000028007c7202 */ /* 0x000fe20000000f00 */
[--C-:B------:R-:W-:Y:S01]  /*12830*/  FFMA.FTZ R40, R189, c[0x0][0x2d0], -R2.reuse ;  /* 0x0000b400bd287a23 */ /* 0x100fe20000010802 */
[----:B---3--:R-:W-:Y:S01]  /*12840*/  MOV R128, R33 ;  /* 0x0000002100807202 */ /* 0x008fe20000000f00 */
[----:B------:R-:W-:Y:S05]  /*12850*/  FMUL.FTZ R33, R73, R133 ;  /* 0x0000008549217220 */ /* 0x000fea0000410000 */
[----:B------:R2:W-:Y:S01]  /*12860*/  MUFU.EX2 R115, R40 ;  /* 0x0000002800737308 */ /* 0x0005e20000000800 */
[--C-:B----4-:R-:W-:Y:S01]  /*12870*/  FFMA.FTZ R4, R34, c[0x0][0x2d0], -R97.reuse ;  /* 0x0000b40022047a23 */ /* 0x110fe20000010861 */
[----:B-----5:R-:W-:Y:S01]  /*12880*/  MOV R148, R49 ;  /* 0x0000003100947202 */ /* 0x020fe20000000f00 */
[----:B------:R-:W-:Y:S02]  /*12890*/  FMUL.FTZ R34, R69, R134 ;  /* 0x0000008645227220 */ /* 0x000fe40000410000 */
[----:B------:R-:W-:Y:S05]  /*128a0*/  FMUL.FTZ R49, R73, R149 ;  /* 0x0000009549317220 */ /* 0x000fea0000410000 */
[----:B------:R3:W-:Y:S01]  /*128b0*/  MUFU.EX2 R100, R4 ;  /* 0x0000000400647308 */ /* 0x0007e20000000800 */
[C---:B--2---:R-:W-:Y:S02]  /*128c0*/  FMUL.FTZ R40, R68.reuse, R140 ;  /* 0x0000008c44287220 */ /* 0x044fe40000410000 */
[--C-:B---3--:R-:W-:Y:S02]  /*128d0*/  FFMA.FTZ R4, R35, c[0x0][0x2d0], -R97.reuse ;  /* 0x0000b40023047a23 */ /* 0x108fe40000010861 */
[----:B------:R-:W-:Y:S05]  /*128e0*/  FMUL.FTZ R35, R69, R135 ;  /* 0x0000008745237220 */ /* 0x000fea0000410000 */
[----:B------:R2:W3:Y:S02]  /*128f0*/  MUFU.EX2 R92, R4 ;  /* 0x00000004005c7308 */ /* 0x0004e40000000800 */
[----:B--2---:R-:W-:Y:S01]  /*12900*/  FMUL.FTZ R4, R73, R104 ;  /* 0x0000006849047220 */ /* 0x004fe20000410000 */
[----:B------:R-:W-:Y:S01]  /*12910*/  MOV R104, R13 ;  /* 0x0000000d00687202 */ /* 0x000fe20000000f00 */
[----:B------:R-:W-:Y:S01]  /*12920*/  FMUL.FTZ R13, R68, R113 ;  /* 0x00000071440d7220 */ /* 0x000fe20000410000 */
[----:B------:R-:W-:Y:S02]  /*12930*/  MOV R113, R87 ;  /* 0x0000005700717202 */ /* 0x000fe40000000f00 */
[----:B------:R-:W2:Y:S01]  /*12940*/  LDSM.16.MT88.4 R84, [R209+0x900] ;  /* 0x00090000d154783b */ /* 0x000ea20000004200 */
[----:B------:R-:W-:Y:S01]  /*12950*/  F2FP.PACK_AB R67, R104, R108 ;  /* 0x0000006c6843723e */ /* 0x000fe200000000ff */
[-C--:B-1----:R-:W-:Y:S08]  /*12960*/  HMMA.16816.F32 R4, R76, R20.reuse, R4 ;  /* 0x000000144c04723c */ /* 0x082ff00000001804 */
[C---:B------:R-:W-:Y:S07]  /*12970*/  HMMA.16816.F32 R8, R64.reuse, R20, R8 ;  /* 0x000000144008723c */ /* 0x040fee0000001808 */
[----:B------:R-:W-:Y:S01]  /*12980*/  FFMA.FTZ R20, R26, c[0x0][0x2d0], -R2 ;  /* 0x0000b4001a147a23 */ /* 0x000fe20000010802 */
[-C--:B------:R-:W-:Y:S03]  /*12990*/  HMMA.16816.F32 R12, R64, R22.reuse, R12 ;  /* 0x00000016400c723c */ /* 0x080fe6000000180c */
[----:B------:R1:W4:Y:S01]  /*129a0*/  MUFU.EX2 R93, R20 ;  /* 0x00000014005d7308 */ /* 0x0003220000000800 */
[----:B------:R-:W-:Y:S01]  /*129b0*/  FMUL.FTZ R26, R0, R126 ;  /* 0x0000007e001a7220 */ /* 0x000fe20000410000 */
[----:B---3--:R-:W-:Y:S01]  /*129c0*/  MOV R126, R92 ;  /* 0x0000005c007e7202 */ /* 0x008fe20000000f00 */
[----:B------:R-:W-:Y:S02]  /*129d0*/  FFMA.FTZ R92, R199, c[0x0][0x2d0], -R98 ;  /* 0x0000b400c75c7a23 */ /* 0x000fe40000010862 */
[C---:B------:R-:W-:Y:S04]  /*129e0*/  HMMA.16816.F32 R16, R76.reuse, R22, R16 ;  /* 0x000000164c10723c */ /* 0x040fe80000001810 */
[----:B------:R-:W-:Y:S03]  /*129f0*/  FMUL.FTZ R21, R73, R121 ;  /* 0x0000007949157220 */ /* 0x000fe60000410000 */
[C---:B------:R-:W-:Y:S01]  /*12a00*/  FMUL.FTZ R22, R69.reuse, R122 ;  /* 0x0000007a45167220 */ /* 0x040fe20000410000 */
[----:B------:R-:W-:Y:S01]  /*12a10*/  MOV R122, R94 ;  /* 0x0000005e007a7202 */ /* 0x000fe20000000f00 */
[----:B------:R-:W-:Y:S03]  /*12a20*/  FMUL.FTZ R23, R69, R123 ;  /* 0x0000007b45177220 */ /* 0x000fe60000410000 */
[----:B-1----:R-:W-:Y:S01]  /*12a30*/  FMUL.FTZ R20, R73, R120 ;  /* 0x0000007849147220 */ /* 0x002fe20000410000 */
[----:B----4-:R-:W-:Y:S01]  /*12a40*/  MOV R123, R93 ;  /* 0x0000005d007b7202 */ /* 0x010fe20000000f00 */
[----:B------:R1:W-:Y:S05]  /*12a50*/  MUFU.EX2 R120, R60 ;  /* 0x0000003c00787308 */ /* 0x0003ea0000000800 */
[-C--:B------:R-:W-:Y:S08]  /*12a60*/  HMMA.16816.F32 R20, R76, R36.reuse, R20 ;  /* 0x000000244c14723c */ /* 0x080ff00000001814 */
[C---:B------:R-:W-:Y:S07]  /*12a70*/  HMMA.16816.F32 R24, R64.reuse, R36, R24 ;  /* 0x000000244018723c */ /* 0x040fee0000001818 */
[----:B------:R-:W-:Y:S01]  /*12a80*/  FFMA.FTZ R36, R187, c[0x0][0x2d0], -R2 ;  /* 0x0000b400bb247a23 */ /* 0x000fe20000010802 */
[-C--:B------:R-:W-:Y:S03]  /*12a90*/  HMMA.16816.F32 R28, R64, R38.reuse, R28 ;  /* 0x00000026401c723c */ /* 0x080fe6000000181c */
[----:B------:R3:W4:Y:S01]  /*12aa0*/  MUFU.EX2 R50, R36 ;  /* 0x0000002400327308 */ /* 0x0007220000000800 */
[----:B-1----:R-:W-:Y:S02]  /*12ab0*/  FMUL.FTZ R60, R68, R160 ;  /* 0x000000a0443c7220 */ /* 0x002fe40000410000 */
[----:B------:R-:W5:Y:S01]  /*12ac0*/  LDL.LU R160, [R1+0x14] ;  /* 0x0000140001a07983 */ /* 0x000f620000300800 */
[----:B------:R-:W-:Y:S01]  /*12ad0*/  FMUL.FTZ R37, R73, R137 ;  /* 0x0000008949257220 */ /* 0x000fe20000410000 */
[C---:B------:R-:W-:Y:S05]  /*12ae0*/  HMMA.16816.F32 R32, R76.reuse, R38, R32 ;  /* 0x000000264c20723c */ /* 0x040fea0000001820 */
[----:B------:R1:W-:Y:S02]  /*12af0*/  MUFU.EX2 R137, R92 ;  /* 0x0000005c00897308 */ /* 0x0003e40000000800 */
[C---:B------:R-:W-:Y:S02]  /*12b00*/  FMUL.FTZ R38, R69.reuse, R138 ;  /* 0x0000008a45267220 */ /* 0x040fe40000410000 */
[----:B------:R-:W-:Y:S06]  /*12b10*/  FMUL.FTZ R39, R69, R139 ;  /* 0x0000008b45277220 */ /* 0x000fec0000410000 */
[----:B------:R2:W-:Y:S01]  /*12b20*/  MUFU.EX2 R138, R56 ;  /* 0x00000038008a7308 */ /* 0x0005e20000000800 */
[----:B---3--:R-:W-:Y:S01]  /*12b30*/  FMUL.FTZ R36, R73, R136 ;  /* 0x0000008849247220 */ /* 0x008fe20000410000 */
[----:B----4-:R-:W-:Y:S01]  /*12b40*/  MOV R149, R50 ;  /* 0x0000003200957202 */ /* 0x010fe20000000f00 */
[C---:B------:R-:W-:Y:S01]  /*12b50*/  FMUL.FTZ R50, R69.reuse, R150 ;  /* 0x0000009645327220 */ /* 0x040fe20000410000 */
[----:B------:R-:W-:Y:S01]  /*12b60*/  MOV R150, R51 ;  /* 0x0000003300967202 */ /* 0x000fe20000000f00 */
[----:B------:R-:W-:Y:S01]  /*12b70*/  FMUL.FTZ R51, R69, R151 ;  /* 0x0000009745337220 */ /* 0x000fe20000410000 */
[----:B------:R-:W-:Y:S02]  /*12b80*/  MOV R151, R100 ;  /* 0x0000006400977202 */ /* 0x000fe40000000f00 */
[-C--:B------:R-:W-:Y:S01]  /*12b90*/  HMMA.16816.F32 R36, R76, R52.reuse, R36 ;  /* 0x000000344c24723c */ /* 0x080fe20000001824 */
[----:B-1----:R-:W1:Y:S02]  /*12ba0*/  LDSM.16.MT88.4 R92, [R210+0x900] ;  /* 0x00090000d25c783b */ /* 0x002e640000004200 */
[----:B------:R-:W-:Y:S01]  /*12bb0*/  MOV R100, R62 ;  /* 0x0000003e00647202 */ /* 0x000fe20000000f00 */
[----:B------:R-:W-:Y:S04]  /*12bc0*/  FMUL.FTZ R62, R0, R162 ;  /* 0x000000a2003e7220 */ /* 0x000fe80000410000 */
[C---:B------:R-:W-:Y:S04]  /*12bd0*/  HMMA.16816.F32 R40, R64.reuse, R52, R40 ;  /* 0x000000344028723c */ /* 0x040fe80000001828 */
[----:B--2---:R-:W-:Y:S03]  /*12be0*/  FMUL.FTZ R56, R68, R156 ;  /* 0x0000009c44387220 */ /* 0x004fe60000410000 */
[--C-:B------:R-:W-:Y:S01]  /*12bf0*/  FFMA.FTZ R52, R192, c[0x0][0x2d0], -R97.reuse ;  /* 0x0000b400c0347a23 */ /* 0x100fe20000010861 */
[-C--:B------:R-:W-:Y:S03]  /*12c00*/  HMMA.16816.F32 R44, R64, R54.reuse, R44 ;  /* 0x00000036402c723c */ /* 0x080fe6000000182c */
[----:B------:R2:W-:Y:S01]  /*12c10*/  MUFU.EX2 R139, R52 ;  /* 0x00000034008b7308 */ /* 0x0005e20000000800 */
[----:B------:R-:W-:Y:S04]  /*12c20*/  FMUL.FTZ R53, R73, R153 ;  /* 0x0000009949357220 */ /* 0x000fe80000410000 */
[C---:B------:R-:W-:Y:S07]  /*12c30*/  HMMA.16816.F32 R48, R76.reuse, R54, R48 ;  /* 0x000000364c30723c */ /* 0x040fee0000001830 */
[C---:B------:R-:W-:Y:S02]  /*12c40*/  FMUL.FTZ R54, R69.reuse, R154 ;  /* 0x0000009a45367220 */ /* 0x040fe40000410000 */
[----:B------:R-:W-:Y:S03]  /*12c50*/  FMUL.FTZ R55, R69, R155 ;  /* 0x0000009b45377220 */ /* 0x000fe60000410000 */
[----:B--2---:R-:W-:Y:S07]  /*12c60*/  FMUL.FTZ R52, R73, R152 ;  /* 0x0000009849347220 */ /* 0x004fee0000410000 */
[-C--:B------:R-:W-:Y:S08]  /*12c70*/  HMMA.16816.F32 R52, R76, R80.reuse, R52 ;  /* 0x000000504c34723c */ /* 0x080ff00000001834 */
[C---:B------:R-:W-:Y:S07]  /*12c80*/  HMMA.16816.F32 R56, R64.reuse, R80, R56 ;  /* 0x000000504038723c */ /* 0x040fee0000001838 */
[----:B------:R-:W-:Y:S01]  /*12c90*/  FFMA.FTZ R80, R191, c[0x0][0x2d0], -R96 ;  /* 0x0000b400bf507a23 */ /* 0x000fe20000010860 */
[-C--:B------:R-:W-:Y:S03]  /*12ca0*/  HMMA.16816.F32 R60, R64, R82.reuse, R60 ;  /* 0x00000052403c723c */ /* 0x080fe6000000183c */
[----:B------:R2:W3:Y:S01]  /*12cb0*/  MUFU.EX2 R132, R80 ;  /* 0x0000005000847308 */ /* 0x0004e20000000800 */
[----:B------:R-:W-:Y:S03]  /*12cc0*/  F2FP.PACK_AB R81, R128, R123 ;  /* 0x0000007b8051723e */ /* 0x000fe600000000ff */
[C---:B------:R-:W-:Y:S02]  /*12cd0*/  FMUL.FTZ R64, R73.reuse, R164 ;  /* 0x000000a449407220 */ /* 0x040fe40000410000 */
[----:B------:R-:W-:Y:S03]  /*12ce0*/  FMUL.FTZ R65, R73, R165 ;  /* 0x000000a549417220 */ /* 0x000fe60000410000 */
[C---:B------:R-:W-:Y:S02]  /*12cf0*/  FMUL.FTZ R66, R69.reuse, R166 ;  /* 0x000000a645427220 */ /* 0x040fe40000410000 */
[----:B------:R-:W-:Y:S07]  /*12d00*/  FMUL.FTZ R67, R69, R167 ;  /* 0x000000a745437220 */ /* 0x000fee0000410000 */
[----:B------:R-:W-:Y:S04]  /*12d10*/  HMMA.16816.F32 R64, R76, R82, R64 ;  /* 0x000000524c40723c */ /* 0x000fe80000001840 */
[--C-:B--2---:R-:W-:Y:S03]  /*12d20*/  FFMA.FTZ R80, R193, c[0x0][0x2d0], -R97.reuse ;  /* 0x0000b400c1507a23 */ /* 0x104fe60000010861 */
[----:B------:R-:W-:Y:S02]  /*12d30*/  F2FP.PACK_AB R78, R148, R127 ;  /* 0x0000007f944e723e */ /* 0x000fe400000000ff */
[----:B------:R-:W-:Y:S01]  /*12d40*/  F2FP.PACK_AB R79, R126, R151 ;  /* 0x000000977e4f723e */ /* 0x000fe200000000ff */
[----:B------:R2:W-:Y:S02]  /*12d50*/  MUFU.EX2 R121, R80 ;  /* 0x0000005000797308 */ /* 0x0005e40000000800 */
[----:B------:R-:W-:Y:S02]  /*12d60*/  F2FP.PACK_AB R76, R131, R124 ;  /* 0x0000007c834c723e */ /* 0x000fe400000000ff */
[----:B------:R-:W-:Y:S02]  /*12d70*/  F2FP.PACK_AB R77, R130, R110 ;  /* 0x0000006e824d723e */ /* 0x000fe400000000ff */
[----:B------:R-:W-:Y:S02]  /*12d80*/  F2FP.PACK_AB R82, R125, R150 ;  /* 0x000000967d52723e */ /* 0x000fe400000000ff */
[----:B------:R-:W-:Y:S03]  /*12d90*/  F2FP.PACK_AB R83, R115, R149 ;  /* 0x000000957353723e */ /* 0x000fe600000000ff */
[-C--:B------:R-:W-:Y:S03]  /*12da0*/  HMMA.16816.F32 R4, R76, R84.reuse, R4 ;  /* 0x000000544c04723c */ /* 0x080fe60000001804 */
[--C-:B--2---:R-:W-:Y:S04]  /*12db0*/  FFMA.FTZ R80, R195, c[0x0][0x2d0], -R97.reuse ;  /* 0x0000b400c3507a23 */ /* 0x104fe80000010861 */
[----:B------:R2:W4:Y:S02]  /*12dc0*/  MUFU.EX2 R133, R80 ;  /* 0x0000005000857308 */ /* 0x0005240000000800 */
[----:B--2---:R-:W-:Y:S07]  /*12dd0*/  F2FP.PACK_AB R80, R129, R122 ;  /* 0x0000007a8150723e */ /* 0x004fee00000000ff */
[C---:B------:R-:W-:Y:S07]  /*12de0*/  HMMA.16816.F32 R8, R80.reuse, R84, R8 ;  /* 0x000000545008723c */ /* 0x040fee0000001808 */
[----:B------:R-:W-:Y:S01]  /*12df0*/  FFMA.FTZ R84, R198, c[0x0][0x2d0], -R98 ;  /* 0x0000b400c6547a23 */ /* 0x000fe20000010862 */
[-C--:B------:R-:W-:Y:S03]  /*12e00*/  HMMA.16816.F32 R12, R80, R86.reuse, R12 ;  /* 0x00000056500c723c */ /* 0x080fe6000000180c */
[----:B------:R2:W-:Y:S05]  /*12e10*/  MUFU.EX2 R143, R84 ;  /* 0x00000054008f7308 */ /* 0x0005ea0000000800 */
[C---:B------:R-:W-:Y:S08]  /*12e20*/  HMMA.16816.F32 R16, R76.reuse, R86, R16 ;  /* 0x000000564c10723c */ /* 0x040ff00000001810 */
[-C--:B------:R-:W-:Y:S08]  /*12e30*/  HMMA.16816.F32 R20, R76, R88.reuse, R20 ;  /* 0x000000584c14723c */ /* 0x080ff00000001814 */
[C---:B------:R-:W-:Y:S04]  /*12e40*/  HMMA.16816.F32 R24, R80.reuse, R88, R24 ;  /* 0x000000585018723c */ /* 0x040fe80000001818 */
[----:B--2---:R-:W-:Y:S03]  /*12e50*/  FFMA.FTZ R84, R203, c[0x0][0x2d0], -R2 ;  /* 0x0000b400cb547a23 */ /* 0x004fe60000010802 */
[----:B------:R-:W-:Y:S01]  /*12e60*/  FFMA.FTZ R88, R206, c[0x0][0x2d0], -R98 ;  /* 0x0000b400ce587a23 */ /* 0x000fe20000010862 */
[-C--:B------:R-:W-:Y:S01]  /*12e70*/  HMMA.16816.F32 R28, R80, R90.reuse, R28 ;  /* 0x0000005a501c723c */ /* 0x080fe2000000181c */
[----:B------:R2:W-:Y:S03]  /*12e80*/  MUFU.EX2 R136, R84 ;  /* 0x0000005400887308 */ /* 0x0005e60000000800 */
[----:B---3--:R-:W-:Y:S02]  /*12e90*/  MOV R206, R132 ;  /* 0x0000008400ce7202 */ /* 0x008fe40000000f00 */
[----:B------:R-:W-:Y:S02]  /*12ea0*/  MOV R132, R100 ;  /* 0x0000006400847202 */ /* 0x000fe40000000f00 */
[C---:B------:R-:W-:Y:S03]  /*12eb0*/  HMMA.16816.F32 R32, R76.reuse, R90, R32 ;  /* 0x0000005a4c20723c */ /* 0x040fe60000001820 */
[----:B------:R3:W-:Y:S05]  /*12ec0*/  MUFU.EX2 R203, R88 ;  /* 0x0000005800cb7308 */ /* 0x0007ea0000000800 */
[-C--:B-1----:R-:W-:Y:S08]  /*12ed0*/  HMMA.16816.F32 R36, R76, R92.reuse, R36 ;  /* 0x0000005c4c24723c */ /* 0x082ff00000001824 */
[C---:B------:R-:W-:Y:S04]  /*12ee0*/  HMMA.16816.F32 R40, R80.reuse, R92, R40 ;  /* 0x0000005c5028723c */ /* 0x040fe80000001828 */
[--C-:B--2---:R-:W-:Y:S01]  /*12ef0*/  FFMA.FTZ R84, R205, c[0x0][0x2d0], -R2.reuse ;  /* 0x0000b400cd547a23 */ /* 0x104fe20000010802 */
[----:B----4-:R-:W-:Y:S02]  /*12f00*/  MOV R205, R133 ;  /* 0x0000008500cd7202 */ /* 0x010fe40000000f00 */
[--C-:B------:R-:W-:Y:S01]  /*12f10*/  FFMA.FTZ R92, R230, c[0x0][0x2d0], -R97.reuse ;  /* 0x0000b400e65c7a23 */ /* 0x100fe20000010861 */
[-C--:B------:R-:W-:Y:S01]  /*12f20*/  HMMA.16816.F32 R44, R80, R94.reuse, R44 ;  /* 0x0000005e502c723c */ /* 0x080fe2000000182c */
[----:B------:R1:W2:Y:S03]  /*12f30*/  MUFU.EX2 R142, R84 ;  /* 0x00000054008e7308 */ /* 0x0002a60000000800 */
[----:B---3--:R-:W-:Y:S01]  /*12f40*/  FFMA.FTZ R88, R229, c[0x0][0x2d0], -R2 ;  /* 0x0000b400e5587a23 */ /* 0x008fe20000010802 */
[----:B------:R-:W-:Y:S02]  /*12f50*/  MOV R229, R121 ;  /* 0x0000007900e57202 */ /* 0x000fe40000000f00 */
[----:B------:R-:W-:Y:S01]  /*12f60*/  MOV R121, R101 ;  /* 0x0000006500797202 */ /* 0x000fe20000000f00 */
[C---:B------:R-:W-:Y:S03]  /*12f70*/  HMMA.16816.F32 R48, R76.reuse, R94, R48 ;  /* 0x0000005e4c30723c */ /* 0x040fe60000001830 */
[----:B------:R3:W-:Y:S01]  /*12f80*/  MUFU.EX2 R140, R88 ;  /* 0x00000058008c7308 */ /* 0x0007e20000000800 */
[----:B------:R-:W-:Y:S02]  /*12f90*/  MOV R230, R118 ;  /* 0x0000007600e67202 */ /* 0x000fe40000000f00 */
[----:B------:R-:W-:Y:S07]  /*12fa0*/  MOV R118, R185 ;  /* 0x000000b900767202 */ /* 0x000fee0000000f00 */
[----:B------:R4:W-:Y:S01]  /*12fb0*/  MUFU.EX2 R146, R92 ;  /* 0x0000005c00927308 */ /* 0x0009e20000000800 */
[----:B-1----:R-:W-:Y:S09]  /*12fc0*/  FFMA.FTZ R84, R202, c[0x0][0x2d0], -R98 ;  /* 0x0000b400ca547a23 */ /* 0x002ff20000010862 */
[----:B------:R1:W1:Y:S01]  /*12fd0*/  MUFU.EX2 R141, R84 ;  /* 0x00000054008d7308 */ /* 0x0002620000000800 */
[----:B---3--:R-:W-:Y:S01]  /*12fe0*/  FFMA.FTZ R88, R231, c[0x0][0x2d0], -R2 ;  /* 0x0000b400e7587a23 */ /* 0x008fe20000010802 */
[----:B------:R-:W-:Y:S02]  /*12ff0*/  MOV R231, R120 ;  /* 0x0000007800e77202 */ /* 0x000fe40000000f00 */
[----:B------:R-:W-:Y:S06]  /*13000*/  MOV R120, R103 ;  /* 0x0000006700787202 */ /* 0x000fec0000000f00 */
[----:B------:R3:W2:Y:S01]  /*13010*/  MUFU.EX2 R202, R88 ;  /* 0x0000005800ca7308 */ /* 0x0006a20000000800 */
[--C-:B----4-:R-:W-:Y:S01]  /*13020*/  FFMA.FTZ R92, R232, c[0x0][0x2d0], -R97.reuse ;  /* 0x0000b400e85c7a23 */ /* 0x110fe20000010861 */
[----:B------:R-:W-:Y:S08]  /*13030*/  MOV R232, R115 ;  /* 0x0000007300e87202 */ /* 0x000ff00000000f00 */
[----:B------:R4:W-:Y:S01]  /*13040*/  MUFU.EX2 R199, R92 ;  /* 0x0000005c00c77308 */ /* 0x0009e20000000800 */
[----:B-1----:R-:W1:Y:S01]  /*13050*/  LDSM.16.MT88.4 R84, [R211+0x900] ;  /* 0x00090000d354783b */ /* 0x002e620000004200 */
[--C-:B---3--:R-:W-:Y:S08]  /*13060*/  FFMA.FTZ R88, R201, c[0x0][0x2d0], -R96.reuse ;  /* 0x0000b400c9587a23 */ /* 0x108ff00000010860 */
[----:B------:R3:W-:Y:S01]  /*13070*/  MUFU.EX2 R147, R88 ;  /* 0x0000005800937308 */ /* 0x0007e20000000800 */
[----:B----4-:R-:W-:Y:S01]  /*13080*/  FFMA.FTZ R92, R207, c[0x0][0x2d0], -R97 ;  /* 0x0000b400cf5c7a23 */ /* 0x010fe20000010861 */
[----:B------:R-:W-:Y:S02]  /*13090*/  MOV R207, R126 ;  /* 0x0000007e00cf7202 */ /* 0x000fe40000000f00 */
[----:B------:R-:W4:Y:S01]  /*130a0*/  LDL.LU R126, [R1+0x18] ;  /* 0x00001800017e7983 */ /* 0x000f220000300800 */
[--C-:B---3--:R-:W-:Y:S01]  /*130b0*/  FFMA.FTZ R88, R204, c[0x0][0x2d0], -R96.reuse ;  /* 0x0000b400cc587a23 */ /* 0x108fe20000010860 */
[----:B------:R-:W-:Y:S01]  /*130c0*/  MOV R204, R119 ;  /* 0x0000007700cc7202 */ /* 0x000fe20000000f00 */
[-C--:B-1----:R-:W-:Y:S03]  /*130d0*/  HMMA.16816.F32 R52, R76, R84.reuse, R52 ;  /* 0x000000544c34723c */ /* 0x082fe60000001834 */
[----:B------:R1:W-:Y:S01]  /*130e0*/  MUFU.EX2 R201, R88 ;  /* 0x0000005800c97308 */ /* 0x0003e20000000800 */
[----:B------:R-:W-:Y:S04]  /*130f0*/  MOV R119, R168 ;  /* 0x000000a800777202 */ /* 0x000fe80000000f00 */
[----:B------:R-:W-:Y:S01]  /*13100*/  MOV R161, R119 ;  /* 0x0000007700a17202 */ /* 0x000fe20000000f00 */
[C---:B------:R-:W-:Y:S04]  /*13110*/  HMMA.16816.F32 R56, R80.reuse, R84, R56 ;  /* 0x000000545038723c */ /* 0x040fe80000001838 */
[----:B-----5:R-:W-:Y:S03]  /*13120*/  FFMA.FTZ R73, R73, R160, R161 ;  /* 0x000000a049497223 */ /* 0x020fe600000100a1 */
[--C-:B------:R-:W-:Y:S01]  /*13130*/  FFMA.FTZ R84, R197, c[0x0][0x2d0], -R96.reuse ;  /* 0x0000b400c5547a23 */ /* 0x100fe20000010860 */
[-C--:B------:R-:W-:Y:S03]  /*13140*/  HMMA.16816.F32 R60, R80, R86.reuse, R60 ;  /* 0x00000056503c723c */ /* 0x080fe6000000183c */
[----:B------:R3:W-:Y:S04]  /*13150*/  MUFU.EX2 R198, R84 ;  /* 0x0000005400c67308 */ /* 0x0007e80000000800 */
[----:B------:R-:W-:Y:S01]  /*13160*/  FFMA.FTZ R80, R196, c[0x0][0x2d0], -R96 ;  /* 0x0000b400c4507a23 */ /* 0x000fe20000010860 */
[----:B------:R-:W-:Y:S01]  /*13170*/  HMMA.16816.F32 R64, R76, R86, R64 ;  /* 0x000000564c40723c */ /* 0x000fe20000001840 */
[----:B-1----:R-:W1:Y:S03]  /*13180*/  LDSM.16.MT88.4 R88, [R209+0x1100] ;  /* 0x00110000d158783b */ /* 0x002e660000004200 */
[----:B--2---:R-:W-:Y:S01]  /*13190*/  F2FP.PACK_AB R81, R142, R136 ;  /* 0x000000888e51723e */ /* 0x004fe200000000ff */
[----:B------:R2:W-:Y:S01]  /*131a0*/  MUFU.EX2 R197, R80 ;  /* 0x0000005000c57308 */ /* 0x0005e20000000800 */
[----:B------:R-:W-:Y:S02]  /*131b0*/  F2FP.PACK_AB R82, R203, R141 ;  /* 0x0000008dcb52723e */ /* 0x000fe400000000ff */
[----:B------:R-:W-:Y:S04]  /*131c0*/  F2FP.PACK_AB R76, R204, R230 ;  /* 0x000000e6cc4c723e */ /* 0x000fe800000000ff */
[----:B------:R-:W-:Y:S02]  /*131d0*/  F2FP.PACK_AB R77, R138, R139 ;  /* 0x0000008b8a4d723e */ /* 0x000fe400000000ff */
[----:B------:R-:W-:Y:S01]  /*131e0*/  F2FP.PACK_AB R78, R206, R231 ;  /* 0x000000e7ce4e723e */ /* 0x000fe200000000ff */
[----:B------:R5:W-:Y:S01]  /*131f0*/  MUFU.EX2 R196, R92 ;  /* 0x0000005c00c47308 */ /* 0x000be20000000800 */
[----:B------:R-:W-:Y:S02]  /*13200*/  F2FP.PACK_AB R79, R205, R229 ;  /* 0x000000e5cd4f723e */ /* 0x000fe400000000ff */
[----:B------:R-:W-:Y:S01]  /*13210*/  F2FP.PACK_AB R83, R202, R140 ;  /* 0x0000008cca53723e */ /* 0x000fe200000000ff */
[----:B---3--:R-:W3:Y:S01]  /*13220*/  LDSM.16.MT88.4 R84, [R212+0x1100] ;  /* 0x00110000d454783b */ /* 0x008ee20000004200 */
[--C-:B--2---:R-:W-:Y:S01]  /*13230*/  FFMA.FTZ R80, R200, c[0x0][0x2d0], -R97.reuse ;  /* 0x0000b400c8507a23 */ /* 0x104fe20000010861 */
[----:B------:R-:W-:Y:S04]  /*13240*/  MOV R200, R125 ;  /* 0x0000007d00c87202 */ /* 0x000fe80000000f00 */
[----:B------:R2:W-:Y:S02]  /*13250*/  MUFU.EX2 R195, R80 ;  /* 0x0000005000c37308 */ /* 0x0005e40000000800 */
[----:B-----5:R-:W5:Y:S01]  /*13260*/  LDSM.16.MT88.4 R92, [R210+0x1100] ;  /* 0x00110000d25c783b */ /* 0x020f620000004200 */
[-C--:B-1----:R-:W-:Y:S03]  /*13270*/  HMMA.16816.F32 R4, R76, R88.reuse, R4 ;  /* 0x000000584c04723c */ /* 0x082fe60000001804 */
[----:B--2---:R-:W-:Y:S07]  /*13280*/  F2FP.PACK_AB R80, R143, R137 ;  /* 0x000000898f50723e */ /* 0x004fee00000000ff */
[C---:B------:R-:W-:Y:S07]  /*13290*/  HMMA.16816.F32 R8, R80.reuse, R88, R8 ;  /* 0x000000585008723c */ /* 0x040fee0000001808 */
[--C-:B------:R-:W-:Y:S01]  /*132a0*/  FFMA.FTZ R88, R235, c[0x0][0x2d0], -R98.reuse ;  /* 0x0000b400eb587a23 */ /* 0x100fe20000010862 */
[-C--:B------:R-:W-:Y:S03]  /*132b0*/  HMMA.16816.F32 R12, R80, R90.reuse, R12 ;  /* 0x0000005a500c723c */ /* 0x080fe6000000180c */
[----:B------:R1:W-:Y:S01]  /*132c0*/  MUFU.EX2 R145, R88 ;  /* 0x0000005800917308 */ /* 0x0003e20000000800 */
[----:B------:R-:W-:Y:S02]  /*132d0*/  MOV R235, R127 ;  /* 0x0000007f00eb7202 */ /* 0x000fe40000000f00 */
[----:B------:R-:W-:Y:S02]  /*132e0*/  MOV R127, R120 ;  /* 0x00000078007f7202 */ /* 0x000fe40000000f00 */
[C---:B------:R-:W-:Y:S04]  /*132f0*/  HMMA.16816.F32 R16, R76.reuse, R90, R16 ;  /* 0x0000005a4c10723c */ /* 0x040fe80000001810 */
[----:B------:R-:W-:Y:S04]  /*13300*/  MOV R120, R116 ;  /* 0x0000007400787202 */ /* 0x000fe80000000f00 */
[-C--:B---3--:R-:W-:Y:S08]  /*13310*/  HMMA.16816.F32 R20, R76, R84.reuse, R20 ;  /* 0x000000544c14723c */ /* 0x088ff00000001814 */
[C---:B------:R-:W-:Y:S04]  /*13320*/  HMMA.16816.F32 R24, R80.reuse, R84, R24 ;  /* 0x000000545018723c */ /* 0x040fe80000001818 */
[--C-:B-1----:R-:W-:Y:S01]  /*13330*/  FFMA.FTZ R88, R237, c[0x0][0x2d0], -R98.reuse ;  /* 0x0000b400ed587a23 */ /* 0x102fe20000010862 */
[----:B------:R-:W-:Y:S02]  /*13340*/  MOV R237, R121 ;  /* 0x0000007900ed7202 */ /* 0x000fe40000000f00 */
[----:B------:R-:W-:Y:S01]  /*13350*/  FFMA.FTZ R84, R241, c[0x0][0x2d0], -R98 ;  /* 0x0000b400f1547a23 */ /* 0x000fe20000010862 */
[-C--:B------:R-:W-:Y:S01]  /*13360*/  HMMA.16816.F32 R28, R80, R86.reuse, R28 ;  /* 0x00000056501c723c */ /* 0x080fe2000000181c */
[----:B------:R1:W-:Y:S03]  /*13370*/  MUFU.EX2 R194, R88 ;  /* 0x0000005800c27308 */ /* 0x0003e60000000800 */
[----:B------:R-:W-:Y:S02]  /*13380*/  MOV R241, R235 ;  /* 0x000000eb00f17202 */ /* 0x000fe40000000f00 */
[----:B------:R-:W-:Y:S02]  /*13390*/  MOV R235, R148 ;  /* 0x0000009400eb7202 */ /* 0x000fe40000000f00 */
[C---:B------:R-:W-:Y:S03]  /*133a0*/  HMMA.16816.F32 R32, R76.reuse, R86, R32 ;  /* 0x000000564c20723c */ /* 0x040fe60000001820 */
[----:B------:R2:W-:Y:S05]  /*133b0*/  MUFU.EX2 R191, R84 ;  /* 0x0000005400bf7308 */ /* 0x0005ea0000000800 */
[-C--:B-----5:R-:W-:Y:S08]  /*133c0*/  HMMA.16816.F32 R36, R76, R92.reuse, R36 ;  /* 0x0000005c4c24723c */ /* 0x0a0ff00000001824 */
[C---:B------:R-:W-:Y:S04]  /*133d0*/  HMMA.16816.F32 R40, R80.reuse, R92, R40 ;  /* 0x0000005c5028723c */ /* 0x040fe80000001828 */
[----:B-1----:R-:W-:Y:S01]  /*133e0*/  FFMA.FTZ R88, R239, c[0x0][0x2d0], -R2 ;  /* 0x0000b400ef587a23 */ /* 0x002fe20000010802 */
[----:B------:R-:W-:Y:S02]  /*133f0*/  MOV R239, R150 ;  /* 0x0000009600ef7202 */ /* 0x000fe40000000f00 */
[----:B------:R-:W-:Y:S01]  /*13400*/  FFMA.FTZ R92, R245, c[0x0][0x2d0], -R96 ;  /* 0x0000b400f55c7a23 */ /* 0x000fe20000010860 */
[-C--:B------:R-:W-:Y:S01]  /*13410*/  HMMA.16816.F32 R44, R80, R94.reuse, R44 ;  /* 0x0000005e502c723c */ /* 0x080fe2000000182c */
[----:B------:R1:W-:Y:S03]  /*13420*/  MUFU.EX2 R144, R88 ;  /* 0x0000005800907308 */ /* 0x0003e60000000800 */
[----:B--2---:R-:W-:Y:S01]  /*13430*/  FFMA.FTZ R84, R243, c[0x0][0x2d0], -R98 ;  /* 0x0000b400f3547a23 */ /* 0x004fe20000010862 */
[----:B------:R-:W-:Y:S02]  /*13440*/  MOV R245, R108 ;  /* 0x0000006c00f57202 */ /* 0x000fe40000000f00 */
[----:B------:R-:W-:Y:S01]  /*13450*/  MOV R243, R123 ;  /* 0x0000007b00f37202 */ /* 0x000fe20000000f00 */
[C---:B------:R-:W-:Y:S03]  /*13460*/  HMMA.16816.F32 R48, R76.reuse, R94, R48 ;  /* 0x0000005e4c30723c */ /* 0x040fe60000001830 */
[----:B------:R2:W-:Y:S01]  /*13470*/  MUFU.EX2 R192, R84 ;  /* 0x0000005400c07308 */ /* 0x0005e20000000800 */
[----:B------:R-:W-:Y:S09]  /*13480*/  MOV R123, R114 ;  /* 0x00000072007b7202 */ /* 0x000ff20000000f00 */
[----:B------:R3:W-:Y:S01]  /*13490*/  MUFU.EX2 R190, R92 ;  /* 0x0000005c00be7308 */ /* 0x0007e20000000800 */
[--C-:B-1----:R-:W-:Y:S01]  /*134a0*/  FFMA.FTZ R88, R240, c[0x0][0x2d0], -R2.reuse ;  /* 0x0000b400f0587a23 */ /* 0x102fe20000010802 */
[----:B------:R-:W-:Y:S08]  /*134b0*/  MOV R240, R151 ;  /* 0x0000009700f07202 */ /* 0x000ff00000000f00 */
[----:B------:R1:W5:Y:S01]  /*134c0*/  MUFU.EX2 R193, R88 ;  /* 0x0000005800c17308 */ /* 0x0003620000000800 */
        /* <DEDUP_REMOVED lines=8> */
[----:B--2---:R-:W-:Y:S01]  /*13550*/  FFMA.FTZ R84, R248, c[0x0][0x2d0], -R2 ;  /* 0x0000b400f8547a23 */ /* 0x004fe20000010802 */
[----:B------:R-:W-:Y:S07]  /*13560*/  MOV R248, R110 ;  /* 0x0000006e00f87202 */ /* 0x000fee0000000f00 */
[----:B------:R2:W1:Y:S01]  /*13570*/  MUFU.EX2 R154, R84 ;  /* 0x00000054009a7308 */ /* 0x0004620000000800 */
[--C-:B---3--:R-:W-:Y:S09]  /*13580*/  FFMA.FTZ R92, R242, c[0x0][0x2d0], -R97.reuse ;  /* 0x0000b400f25c7a23 */ /* 0x108ff20000010861 */
[----:B------:R3:W-:Y:S01]  /*13590*/  MUFU.EX2 R186, R92 ;  /* 0x0000005c00ba7308 */ /* 0x0007e20000000800 */
[--C-:B--2---:R-:W-:Y:S01]  /*135a0*/  FFMA.FTZ R84, R238, c[0x0][0x2d0], -R96.reuse ;  /* 0x0000b400ee547a23 */ /* 0x104fe20000010860 */
[----:B------:R-:W-:Y:S01]  /*135b0*/  MOV R238, R107 ;  /* 0x0000006b00ee7202 */ /* 0x000fe20000000f00 */
[-C--:B-1----:R-:W-:Y:S07]  /*135c0*/  HMMA.16816.F32 R52, R76, R88.reuse, R52 ;  /* 0x000000584c34723c */ /* 0x082fee0000001834 */
[----:B------:R1:W-:Y:S01]  /*135d0*/  MUFU.EX2 R153, R84 ;  /* 0x0000005400997308 */ /* 0x0003e20000000800 */
[C---:B------:R-:W-:Y:S01]  /*135e0*/  HMMA.16816.F32 R56, R80.reuse, R88, R56 ;  /* 0x000000585038723c */ /* 0x040fe20000001838 */
[----:B---3--:R-:W-:Y:S06]  /*135f0*/  LDSM.16.MT88.4 R92, [R210+0x1900] ;  /* 0x00190000d25c783b */ /* 0x008fec0000004200 */
[----:B------:R-:W-:Y:S01]  /*13600*/  FFMA.FTZ R88, R249, c[0x0][0x2d0], -R97 ;  /* 0x0000b400f9587a23 */ /* 0x000fe20000010861 */
[-C--:B------:R-:W-:Y:S03]  /*13610*/  HMMA.16816.F32 R60, R80, R90.reuse, R60 ;  /* 0x0000005a503c723c */ /* 0x080fe6000000183c */
[----:B------:R2:W-:Y:S01]  /*13620*/  MUFU.EX2 R189, R88 ;  /* 0x0000005800bd7308 */ /* 0x0005e20000000800 */
[----:B------:R-:W-:Y:S03]  /*13630*/  MOV R249, R120 ;  /* 0x0000007800f97202 */ /* 0x000fe60000000f00 */
[--C-:B------:R-:W-:Y:S01]  /*13640*/  FFMA.FTZ R80, R234, c[0x0][0x2d0], -R96.reuse ;  /* 0x0000b400ea507a23 */ /* 0x100fe20000010860 */
[----:B------:R-:W-:Y:S01]  /*13650*/  HMMA.16816.F32 R64, R76, R90, R64 ;  /* 0x0000005a4c40723c */ /* 0x000fe20000001840 */
[----:B-1----:R-:W1:Y:S03]  /*13660*/  LDSM.16.MT88.4 R84, [R209+0x1900] ;  /* 0x00190000d154783b */ /* 0x002e660000004200 */
[----:B-----5:R-:W-:Y:S01]  /*13670*/  F2FP.PACK_AB R81, R193, R144 ;  /* 0x00000090c151723e */ /* 0x020fe200000000ff */
[----:B------:R3:W-:Y:S01]  /*13680*/  MUFU.EX2 R188, R80 ;  /* 0x0000005000bc7308 */ /* 0x0007e20000000800 */
[----:B------:R-:W-:Y:S01]  /*13690*/  F2FP.PACK_AB R82, R192, R191 ;  /* 0x000000bfc052723e */ /* 0x000fe200000000ff */
[----:B----4-:R-:W-:Y:S01]  /*136a0*/  FFMA.FTZ R69, R69, R126, R127 ;  /* 0x0000007e45457223 */ /* 0x010fe2000001007f */
[----:B------:R-:W-:Y:S04]  /*136b0*/  F2FP.PACK_AB R76, R201, R147 ;  /* 0x00000093c94c723e */ /* 0x000fe800000000ff */
[----:B------:R-:W-:Y:S02]  /*136c0*/  F2FP.PACK_AB R77, R199, R146 ;  /* 0x00000092c74d723e */ /* 0x000fe400000000ff */
[----:B------:R-:W-:Y:S02]  /*136d0*/  F2FP.PACK_AB R78, R197, R198 ;  /* 0x000000c6c54e723e */ /* 0x000fe400000000ff */
[----:B------:R-:W-:Y:S02]  /*136e0*/  F2FP.PACK_AB R79, R196, R195 ;  /* 0x000000c3c44f723e */ /* 0x000fe400000000ff */
[----:B------:R-:W-:Y:S01]  /*136f0*/  F2FP.PACK_AB R83, R154, R155 ;  /* 0x0000009b9a53723e */ /* 0x000fe200000000ff */
[----:B--2---:R-:W2:Y:S01]  /*13700*/  LDSM.16.MT88.4 R88, [R212+0x1900] ;  /* 0x00190000d458783b */ /* 0x004ea20000004200 */
[----:B------:R-:W-:Y:S02]  /*13710*/  MOV R127, R106 ;  /* 0x0000006a007f7202 */ /* 0x000fe40000000f00 */
[----:B------:R-:W-:Y:S01]  /*13720*/  MOV R126, R105 ;  /* 0x00000069007e7202 */ /* 0x000fe20000000f00 */
[----:B---3--:R-:W-:Y:S04]  /*13730*/  FFMA.FTZ R80, R236, c[0x0][0x2d0], -R96 ;  /* 0x0000b400ec507a23 */ /* 0x008fe80000010860 */
[----:B------:R3:W-:Y:S01]  /*13740*/  MUFU.EX2 R187, R80 ;  /* 0x0000005000bb7308 */ /* 0x0007e20000000800 */
[-C--:B-1----:R-:W-:Y:S03]  /*13750*/  HMMA.16816.F32 R4, R76, R84.reuse, R4 ;  /* 0x000000544c04723c */ /* 0x082fe60000001804 */
[----:B---3--:R-:W-:Y:S07]  /*13760*/  F2FP.PACK_AB R80, R194, R145 ;  /* 0x00000091c250723e */ /* 0x008fee00000000ff */
[C---:B------:R-:W-:Y:S07]  /*13770*/  HMMA.16816.F32 R8, R80.reuse, R84, R8 ;  /* 0x000000545008723c */ /* 0x040fee0000001808 */
[--C-:B------:R-:W-:Y:S01]  /*13780*/  FFMA.FTZ R84, R244, c[0x0][0x2d0], -R97.reuse ;  /* 0x0000b400f4547a23 */ /* 0x100fe20000010861 */
[-C--:B------:R-:W-:Y:S03]  /*13790*/  HMMA.16816.F32 R12, R80, R86.reuse, R12 ;  /* 0x00000056500c723c */ /* 0x080fe6000000180c */
[----:B------:R1:W-:Y:S05]  /*137a0*/  MUFU.EX2 R185, R84 ;  /* 0x0000005400b97308 */ /* 0x0003ea0000000800 */
[C---:B------:R-:W-:Y:S08]  /*137b0*/  HMMA.16816.F32 R16, R76.reuse, R86, R16 ;  /* 0x000000564c10723c */ /* 0x040ff00000001810 */
[-C--:B--2---:R-:W-:Y:S08]  /*137c0*/  HMMA.16816.F32 R20, R76, R88.reuse, R20 ;  /* 0x000000584c14723c */ /* 0x084ff00000001814 */
[C---:B------:R-:W-:Y:S04]  /*137d0*/  HMMA.16816.F32 R24, R80.reuse, R88, R24 ;  /* 0x000000585018723c */ /* 0x040fe80000001818 */
[----:B-1----:R-:W-:Y:S03]  /*137e0*/  FFMA.FTZ R84, R251, c[0x0][0x2d0], -R98 ;  /* 0x0000b400fb547a23 */ /* 0x002fe60000010862 */
[----:B------:R-:W-:Y:S01]  /*137f0*/  FFMA.FTZ R88, R118, c[0x0][0x2d0], -R2 ;  /* 0x0000b40076587a23 */ /* 0x000fe20000010802 */
[-C--:B------:R-:W-:Y:S01]  /*13800*/  HMMA.16816.F32 R28, R80, R90.reuse, R28 ;  /* 0x0000005a501c723c */ /* 0x080fe2000000181c */
[----:B------:R1:W-:Y:S03]  /*13810*/  MUFU.EX2 R159, R84 ;  /* 0x00000054009f7308 */ /* 0x0003e60000000800 */
[----:B------:R-:W-:Y:S04]  /*13820*/  MOV R118, R102 ;  /* 0x0000006600767202 */ /* 0x000fe80000000f00 */
[C---:B------:R-:W-:Y:S03]  /*13830*/  HMMA.16816.F32 R32, R76.reuse, R90, R32 ;  /* 0x0000005a4c20723c */ /* 0x040fe60000001820 */
[----:B------:R2:W-:Y:S01]  /*13840*/  MUFU.EX2 R156, R88 ;  /* 0x00000058009c7308 */ /* 0x0005e20000000800 */
[----:B------:R-:W-:Y:S04]  /*13850*/  MOV R125, R118 ;  /* 0x00000076007d7202 */ /* 0x000fe80000000f00 */
[-C--:B------:R-:W-:Y:S08]  /*13860*/  HMMA.16816.F32 R36, R76, R92.reuse, R36 ;  /* 0x0000005c4c24723c */ /* 0x080ff00000001824 */
[C---:B------:R-:W-:Y:S04]  /*13870*/  HMMA.16816.F32 R40, R80.reuse, R92, R40 ;  /* 0x0000005c5028723c */ /* 0x040fe80000001828 */
[----:B-1----:R-:W-:Y:S03]  /*13880*/  FFMA.FTZ R84, R250, c[0x0][0x2d0], -R98 ;  /* 0x0000b400fa547a23 */ /* 0x002fe60000010862 */
[----:B------:R-:W-:Y:S01]  /*13890*/  FFMA.FTZ R92, R180, c[0x0][0x2d0], -R96 ;  /* 0x0000b400b45c7a23 */ /* 0x000fe20000010860 */
[-C--:B------:R-:W-:Y:S01]  /*138a0*/  HMMA.16816.F32 R44, R80, R94.reuse, R44 ;  /* 0x0000005e502c723c */ /* 0x080fe2000000182c */
[----:B------:R1:W-:Y:S03]  /*138b0*/  MUFU.EX2 R158, R84 ;  /* 0x00000054009e7308 */ /* 0x0003e60000000800 */
[----:B--2---:R-:W-:Y:S04]  /*138c0*/  FFMA.FTZ R88, R184, c[0x0][0x2d0], -R98 ;  /* 0x0000b400b8587a23 */ /* 0x004fe80000010862 */
[C---:B------:R-:W-:Y:S03]  /*138d0*/  HMMA.16816.F32 R48, R76.reuse, R94, R48 ;  /* 0x0000005e4c30723c */ /* 0x040fe60000001830 */
[----:B------:R2:W-:Y:S10]  /*138e0*/  MUFU.EX2 R184, R88 ;  /* 0x0000005800b87308 */ /* 0x0005f40000000800 */
[----:B------:R3:W-:Y:S01]  /*138f0*/  MUFU.EX2 R180, R92 ;  /* 0x0000005c00b47308 */ /* 0x0007e20000000800 */
[----:B-1----:R-:W-:Y:S09]  /*13900*/  FFMA.FTZ R84, R252, c[0x0][0x2d0], -R2 ;  /* 0x0000b400fc547a23 */ /* 0x002ff20000010802 */
[----:B------:R1:W-:Y:S01]  /*13910*/  MUFU.EX2 R157, R84 ;  /* 0x00000054009d7308 */ /* 0x0003e20000000800 */
[----:B--2---:R-:W-:Y:S09]  /*13920*/  FFMA.FTZ R88, R183, c[0x0][0x2d0], -R98 ;  /* 0x0000b400b7587a23 */ /* 0x004ff20000010862 */
[----:B------:R2:W-:Y:S01]  /*13930*/  MUFU.EX2 R183, R88 ;  /* 0x0000005800b77308 */ /* 0x0005e20000000800 */
[----:B---3--:R-:W-:Y:S09]  /*13940*/  FFMA.FTZ R92, R171, c[0x0][0x2d0], -R96 ;  /* 0x0000b400ab5c7a23 */ /* 0x008ff20000010860 */
[----:B------:R3:W4:Y:S01]  /*13950*/  MUFU.EX2 R171, R92 ;  /* 0x0000005c00ab7308 */ /* 0x0007220000000800 */
[----:B-1----:R-:W1:Y:S01]  /*13960*/  LDSM.16.MT88.4 R84, [R211+0x1900] ;  /* 0x00190000d354783b */ /* 0x002e620000004200 */
[----:B--2---:R-:W-:Y:S08]  /*13970*/  FFMA.FTZ R88, R182, c[0x0][0x2d0], -R2 ;  /* 0x0000b400b6587a23 */ /* 0x004ff00000010802 */
[----:B------:R2:W-:Y:S01]  /*13980*/  MUFU.EX2 R182, R88 ;  /* 0x0000005800b67308 */ /* 0x0005e20000000800 */
[----:B---3--:R-:W-:Y:S01]  /*13990*/  FFMA.FTZ R92, R173, c[0x0][0x2d0], -R96 ;  /* 0x0000b400ad5c7a23 */ /* 0x008fe20000010860 */
[----:B----4-:R-:W-:Y:S08]  /*139a0*/  F2FP.PACK_AB R164, R171, R180 ;  /* 0x000000b4aba4723e */ /* 0x010ff000000000ff */
[----:B------:R3:W-:Y:S01]  /*139b0*/  MUFU.EX2 R103, R92 ;  /* 0x0000005c00677308 */ /* 0x0007e20000000800 */
[----:B--2---:R-:W-:Y:S01]  /*139c0*/  FFMA.FTZ R88, R181, c[0x0][0x2d0], -R2 ;  /* 0x0000b400b5587a23 */ /* 0x004fe20000010802 */
[-C--:B-1----:R-:W-:Y:S08]  /*139d0*/  HMMA.16816.F32 R52, R76, R84.reuse, R52 ;  /* 0x000000544c34723c */ /* 0x082ff00000001834 */
[----:B------:R1:W2:Y:S01]  /*139e0*/  MUFU.EX2 R181, R88 ;  /* 0x0000005800b57308 */ /* 0x0002a20000000800 */
[C---:B------:R-:W-:Y:S01]  /*139f0*/  HMMA.16816.F32 R56, R80.reuse, R84, R56 ;  /* 0x000000545038723c */ /* 0x040fe20000001838 */
[----:B---3--:R-:W-:Y:S06]  /*13a00*/  LDSM.16.MT88.4 R92, [R210+0x2100] ;  /* 0x00210000d25c783b */ /* 0x008fec0000004200 */
[--C-:B------:R-:W-:Y:S01]  /*13a10*/  FFMA.FTZ R84, R170, c[0x0][0x2d0], -R97.reuse ;  /* 0x0000b400aa547a23 */ /* 0x100fe20000010861 */
[-C--:B------:R-:W-:Y:S03]  /*13a20*/  HMMA.16816.F32 R60, R80, R86.reuse, R60 ;  /* 0x00000056503c723c */ /* 0x080fe6000000183c */
[----:B------:R3:W-:Y:S04]  /*13a30*/  MUFU.EX2 R170, R84 ;  /* 0x0000005400aa7308 */ /* 0x0007e80000000800 */
[--C-:B------:R-:W-:Y:S01]  /*13a40*/  FFMA.FTZ R80, R117, c[0x0][0x2d0], -R97.reuse ;  /* 0x0000b40075507a23 */ /* 0x100fe20000010861 */
[----:B------:R-:W-:Y:S01]  /*13a50*/  HMMA.16816.F32 R64, R76, R86, R64 ;  /* 0x000000564c40723c */ /* 0x000fe20000001840 */
[----:B-1----:R-:W1:Y:S03]  /*13a60*/  LDSM.16.MT88.4 R88, [R209+0x2100] ;  /* 0x00210000d158783b */ /* 0x002e660000004200 */
[----:B------:R-:W-:Y:S02]  /*13a70*/  MOV R117, R112 ;  /* 0x0000007000757202 */ /* 0x000fe40000000f00 */
[----:B------:R-:W-:Y:S02]  /*13a80*/  MOV R112, R111 ;  /* 0x0000006f00707202 */ /* 0x000fe40000000f00 */
[----:B------:R-:W-:Y:S02]  /*13a90*/  MOV R111, R169 ;  /* 0x000000a9006f7202 */ /* 0x000fe40000000f00 */
[----:B------:R4:W5:Y:S02]  /*13aa0*/  MUFU.EX2 R169, R80 ;  /* 0x0000005000a97308 */ /* 0x0009640000000800 */
[----:B------:R-:W-:Y:S02]  /*13ab0*/  F2FP.PACK_AB R76, R190, R153 ;  /* 0x00000099be4c723e */ /* 0x000fe400000000ff */
[----:B------:R-:W-:Y:S02]  /*13ac0*/  F2FP.PACK_AB R77, R189, R152 ;  /* 0x00000098bd4d723e */ /* 0x000fe400000000ff */
[----:B------:R-:W-:Y:S02]  /*13ad0*/  F2FP.PACK_AB R78, R187, R188 ;  /* 0x000000bcbb4e723e */ /* 0x000fe400000000ff */
[----:B------:R-:W-:Y:S01]  /*13ae0*/  F2FP.PACK_AB R79, R185, R186 ;  /* 0x000000bab94f723e */ /* 0x000fe200000000ff */
[----:B---3--:R-:W3:Y:S01]  /*13af0*/  LDSM.16.MT88.4 R84, [R212+0x2100] ;  /* 0x00210000d454783b */ /* 0x008ee20000004200 */
[----:B------:R-:W-:Y:S02]  /*13b00*/  MOV R121, R117 ;  /* 0x0000007500797202 */ /* 0x000fe40000000f00 */
[----:B------:R-:W-:Y:S02]  /*13b10*/  F2FP.PACK_AB R81, R156, R157 ;  /* 0x0000009d9c51723e */ /* 0x000fe400000000ff */
[----:B------:R-:W-:Y:S02]  /*13b20*/  F2FP.PACK_AB R82, R183, R184 ;  /* 0x000000b8b752723e */ /* 0x000fe400000000ff */
[----:B--2---:R-:W-:Y:S01]  /*13b30*/  F2FP.PACK_AB R83, R181, R182 ;  /* 0x000000b6b553723e */ /* 0x004fe200000000ff */
[----:B------:R-:W-:Y:S01]  /*13b40*/  LDSM.16.MT88.4 R116, [R209+0x2900] ;  /* 0x00290000d174783b */ /* 0x000fe20000004200 */
[----:B------:R-:W-:Y:S02]  /*13b50*/  MOV R120, R111 ;  /* 0x0000006f00787202 */ /* 0x000fe40000000f00 */
[----:B------:R-:W-:Y:S02]  /*13b60*/  MOV R234, R121 ;  /* 0x0000007900ea7202 */ /* 0x000fe40000000f00 */
[----:B------:R-:W-:Y:S01]  /*13b70*/  MOV R121, R112 ;  /* 0x0000007000797202 */ /* 0x000fe20000000f00 */
[----:B----4-:R-:W-:Y:S01]  /*13b80*/  FFMA.FTZ R80, R172, c[0x0][0x2d0], -R96 ;  /* 0x0000b400ac507a23 */ /* 0x010fe20000010860 */
[----:B-----5:R-:W-:Y:S03]  /*13b90*/  F2FP.PACK_AB R165, R169, R170 ;  /* 0x000000aaa9a5723e */ /* 0x020fe600000000ff */
[----:B------:R2:W4:Y:S01]  /*13ba0*/  MUFU.EX2 R168, R80 ;  /* 0x0000005000a87308 */ /* 0x0005220000000800 */
[-C--:B-1----:R-:W-:Y:S03]  /*13bb0*/  HMMA.16816.F32 R4, R76, R88.reuse, R4 ;  /* 0x000000584c04723c */ /* 0x082fe60000001804 */
[----:B--2---:R-:W-:Y:S02]  /*13bc0*/  F2FP.PACK_AB R80, R158, R159 ;  /* 0x0000009f9e50723e */ /* 0x004fe400000000ff */
[----:B----4-:R-:W-:Y:S05]  /*13bd0*/  F2FP.PACK_AB R166, R103, R168 ;  /* 0x000000a867a6723e */ /* 0x010fea00000000ff */
[C---:B------:R-:W-:Y:S07]  /*13be0*/  HMMA.16816.F32 R8, R80.reuse, R88, R8 ;  /* 0x000000585008723c */ /* 0x040fee0000001808 */
[--C-:B------:R-:W-:Y:S01]  /*13bf0*/  FFMA.FTZ R88, R174, c[0x0][0x2d0], -R97.reuse ;  /* 0x0000b400ae587a23 */ /* 0x100fe20000010861 */
[-C--:B------:R-:W-:Y:S03]  /*13c00*/  HMMA.16816.F32 R12, R80, R90.reuse, R12 ;  /* 0x0000005a500c723c */ /* 0x080fe6000000180c */
[----:B------:R1:W-:Y:S05]  /*13c10*/  MUFU.EX2 R102, R88 ;  /* 0x0000005800667308 */ /* 0x0003ea0000000800 */
[C---:B------:R-:W-:Y:S08]  /*13c20*/  HMMA.16816.F32 R16, R76.reuse, R90, R16 ;  /* 0x0000005a4c10723c */ /* 0x040ff00000001810 */
[-C--:B---3--:R-:W-:Y:S08]  /*13c30*/  HMMA.16816.F32 R20, R76, R84.reuse, R20 ;  /* 0x000000544c14723c */ /* 0x088ff00000001814 */
[C---:B------:R-:W-:Y:S04]  /*13c40*/  HMMA.16816.F32 R24, R80.reuse, R84, R24 ;  /* 0x000000545018723c */ /* 0x040fe80000001818 */
[----:B-1----:R-:W-:Y:S03]  /*13c50*/  FFMA.FTZ R88, R99, c[0x0][0x2d0], -R97 ;  /* 0x0000b40063587a23 */ /* 0x002fe60000010861 */
[----:B------:R-:W-:Y:S01]  /*13c60*/  FFMA.FTZ R84, R178, c[0x0][0x2d0], -R2 ;  /* 0x0000b400b2547a23 */ /* 0x000fe20000010802 */
[-C--:B------:R-:W-:Y:S01]  /*13c70*/  HMMA.16816.F32 R28, R80, R86.reuse, R28 ;  /* 0x00000056501c723c */ /* 0x080fe2000000181c */
[----:B------:R1:W2:Y:S07]  /*13c80*/  MUFU.EX2 R101, R88 ;  /* 0x0000005800657308 */ /* 0x0002ae0000000800 */
[C---:B------:R-:W-:Y:S01]  /*13c90*/  HMMA.16816.F32 R32, R76.reuse, R86, R32 ;  /* 0x000000564c20723c */ /* 0x040fe20000001820 */
[----:B------:R-:W3:Y:S02]  /*13ca0*/  LDL.LU R87, [R1+0x1c] ;  /* 0x00001c0001577983 */ /* 0x000ee40000300800 */
[----:B------:R4:W-:Y:S05]  /*13cb0*/  MUFU.EX2 R96, R84 ;  /* 0x0000005400607308 */ /* 0x0009ea0000000800 */
[-C--:B------:R-:W-:Y:S08]  /*13cc0*/  HMMA.16816.F32 R36, R76, R92.reuse, R36 ;  /* 0x0000005c4c24723c */ /* 0x080ff00000001824 */
[C---:B------:R-:W-:Y:S04]  /*13cd0*/  HMMA.16816.F32 R40, R80.reuse, R92, R40 ;  /* 0x0000005c5028723c */ /* 0x040fe80000001828 */
[----:B-1----:R-:W-:Y:S01]  /*13ce0*/  FFMA.FTZ R88, R176, c[0x0][0x2d0], -R98 ;  /* 0x0000b400b0587a23 */ /* 0x002fe20000010862 */
[----:B--2---:R-:W-:Y:S03]  /*13cf0*/  F2FP.PACK_AB R167, R101, R102 ;  /* 0x0000006665a7723e */ /* 0x004fe600000000ff */
[----:B------:R1:W-:Y:S01]  /*13d00*/  MUFU.EX2 R100, R88 ;  /* 0x0000005800647308 */ /* 0x0003e20000000800 */
[-C--:B------:R-:W-:Y:S03]  /*13d10*/  HMMA.16816.F32 R44, R80, R94.reuse, R44 ;  /* 0x0000005e502c723c */ /* 0x080fe6000000182c */
[--C-:B----4-:R-:W-:Y:S02]  /*13d20*/  FFMA.FTZ R84, R179, c[0x0][0x2d0], -R2.reuse ;  /* 0x0000b400b3547a23 */ /* 0x110fe40000010802 */
[----:B------:R-:W-:Y:S03]  /*13d30*/  FFMA.FTZ R2, R75, c[0x0][0x2d0], -R2 ;  /* 0x0000b4004b027a23 */ /* 0x000fe60000010802 */
[C---:B------:R-:W-:Y:S01]  /*13d40*/  HMMA.16816.F32 R48, R76.reuse, R94, R48 ;  /* 0x0000005e4c30723c */ /* 0x040fe20000001830 */
[----:B------:R2:W4:Y:S03]  /*13d50*/  MUFU.EX2 R97, R84 ;  /* 0x0000005400617308 */ /* 0x0005260000000800 */
[--C-:B-1----:R-:W-:Y:S07]  /*13d60*/  FFMA.FTZ R88, R177, c[0x0][0x2d0], -R98.reuse ;  /* 0x0000b400b1587a23 */ /* 0x102fee0000010862 */
[----:B------:R1:W5:Y:S01]  /*13d70*/  MUFU.EX2 R99, R88 ;  /* 0x0000005800637308 */ /* 0x0003620000000800 */
[--C-:B--2---:R-:W-:Y:S01]  /*13d80*/  FFMA.FTZ R84, R132, c[0x0][0x2d0], -R98.reuse ;  /* 0x0000b40084547a23 */ /* 0x104fe20000010862 */
[----:B----4-:R-:W-:Y:S01]  /*13d90*/  F2FP.PACK_AB R161, R97, R96 ;  /* 0x0000006061a1723e */ /* 0x010fe200000000ff */
[----:B------:R-:W-:Y:S07]  /*13da0*/  LDSM.16.MT88.4 R132, [R212+0x2900] ;  /* 0x00290000d484783b */ /* 0x000fee0000004200 */
[----:B------:R2:W-:Y:S01]  /*13db0*/  MUFU.EX2 R86, R84 ;  /* 0x0000005400567308 */ /* 0x0005e20000000800 */
[----:B-1----:R-:W1:Y:S01]  /*13dc0*/  LDSM.16.MT88.4 R88, [R211+0x2100] ;  /* 0x00210000d358783b */ /* 0x002e620000004200 */
[----:B-----5:R-:W-:Y:S01]  /*13dd0*/  F2FP.PACK_AB R160, R99, R100 ;  /* 0x0000006463a0723e */ /* 0x020fe200000000ff */
[----:B--2---:R-:W-:Y:S07]  /*13de0*/  FFMA.FTZ R84, R175, c[0x0][0x2d0], -R98 ;  /* 0x0000b400af547a23 */ /* 0x004fee0000010862 */
[----:B------:R-:W2:Y:S10]  /*13df0*/  MUFU.EX2 R85, R84 ;  /* 0x0000005400557308 */ /* 0x000eb40000000800 */
[----:B------:R-:W-:Y:S10]  /*13e00*/  MUFU.EX2 R84, R74 ;  /* 0x0000004a00547308 */ /* 0x000ff40000000800 */
[----:B------:R4:W5:Y:S01]  /*13e10*/  MUFU.EX2 R74, R2 ;  /* 0x00000002004a7308 */ /* 0x0009620000000800 */
[----:B--2---:R-:W-:Y:S01]  /*13e20*/  F2FP.PACK_AB R162, R85, R86 ;  /* 0x0000005655a2723e */ /* 0x004fe200000000ff */
[-C--:B-1----:R-:W-:Y:S08]  /*13e30*/  HMMA.16816.F32 R52, R76, R88.reuse, R52 ;  /* 0x000000584c34723c */ /* 0x082ff00000001834 */
[C---:B------:R-:W-:Y:S08]  /*13e40*/  HMMA.16816.F32 R56, R80.reuse, R88, R56 ;  /* 0x000000585038723c */ /* 0x040ff00000001838 */
[-C--:B------:R-:W-:Y:S01]  /*13e50*/  HMMA.16816.F32 R60, R80, R90.reuse, R60 ;  /* 0x0000005a503c723c */ /* 0x080fe2000000183c */
[----:B----4-:R-:W2:Y:S03]  /*13e60*/  LDL.LU R2, [R1+0x20] ;  /* 0x0000200001027983 */ /* 0x010ea60000300800 */
[----:B-----5:R-:W-:Y:S04]  /*13e70*/  F2FP.PACK_AB R163, R74, R84 ;  /* 0x000000544aa3723e */ /* 0x020fe800000000ff */
[----:B------:R-:W-:Y:S04]  /*13e80*/  HMMA.16816.F32 R64, R76, R90, R64 ;  /* 0x0000005a4c40723c */ /* 0x000fe80000001840 */
[----:B---3--:R-:W-:Y:S01]  /*13e90*/  FFMA.FTZ R68, R68, R87, R125 ;  /* 0x0000005744447223 */ /* 0x008fe2000001007d */
[----:B------:R-:W-:Y:S03]  /*13ea0*/  MOV R125, R104 ;  /* 0x00000068007d7202 */ /* 0x000fe60000000f00 */
[-C--:B------:R-:W-:Y:S07]  /*13eb0*/  HMMA.16816.F32 R104, R164, R116.reuse, R4 ;  /* 0x00000074a468723c */ /* 0x080fee0000001804 */
[----:B------:R-:W-:Y:S01]  /*13ec0*/  FADD.FTZ R4, R249, R69 ;  /* 0x00000045f9047221 */ /* 0x000fe20000010000 */
[C---:B------:R-:W-:Y:S04]  /*13ed0*/  HMMA.16816.F32 R108, R160.reuse, R116, R8 ;  /* 0x00000074a06c723c */ /* 0x040fe80000001808 */
[----:B------:R-:W-:Y:S03]  /*13ee0*/  FADD.FTZ R4, R120, R4 ;  /* 0x0000000478047221 */ /* 0x000fe60000010000 */
[----:B------:R-:W-:Y:S01]  /*13ef0*/  FADD.FTZ R8, R234, R73 ;  /* 0x00000049ea087221 */ /* 0x000fe20000010000 */
[-C--:B------:R-:W-:Y:S01]  /*13f00*/  HMMA.16816.F32 R112, R160, R118.reuse, R12 ;  /* 0x00000076a070723c */ /* 0x080fe2000000180c */
[----:B------:R-:W3:Y:S03]  /*13f10*/  LDL R13, [R1+0x30] ;  /* 0x00003000010d7983 */ /* 0x000ee60000100800 */
        /* <DEDUP_REMOVED lines=8> */
[----:B------:R-:W-:Y:S04]  /*13fa0*/  FADD.FTZ R4, R241, R8 ;  /* 0x00000008f1047221 */ /* 0x000fe80000010000 */
[----:B------:R-:W-:Y:S02]  /*13fb0*/  FADD.FTZ R11, R235, R4 ;  /* 0x00000004eb0b7221 */ /* 0x000fe40000010000 */
[----:B--2---:R-:W-:Y:S01]  /*13fc0*/  FFMA.FTZ R0, R0, R2, R237 ;  /* 0x0000000200007223 */ /* 0x004fe200000100ed */
[----:B------:R-:W-:Y:S01]  /*13fd0*/  MOV R237, R149 ;  /* 0x0000009500ed7202 */ /* 0x000fe20000000f00 */
[----:B------:R-:W-:Y:S01]  /*13fe0*/  FADD.FTZ R2, R123, R68 ;  /* 0x000000447b027221 */ /* 0x000fe20000010000 */
[----:B------:R-:W1:Y:S01]  /*13ff0*/  LDSM.16.MT88.4 R148, [R210+0x2900] ;  /* 0x00290000d294783b */ /* 0x000e620000004200 */
[----:B------:R-:W-:Y:S02]  /*14000*/  FADD.FTZ R0, R122, R0 ;  /* 0x000000007a007221 */ /* 0x000fe40000010000 */
[----:B------:R-:W-:Y:S01]  /*14010*/  FADD.FTZ R2, R247, R2 ;  /* 0x00000002f7027221 */ /* 0x000fe20000010000 */
[-C--:B------:R-:W-:Y:S03]  /*14020*/  HMMA.16816.F32 R120, R164, R132.reuse, R20 ;  /* 0x00000084a478723c */ /* 0x080fe60000001814 */
[----:B------:R-:W-:Y:S02]  /*14030*/  FADD.FTZ R0, R245, R0 ;  /* 0x00000000f5007221 */ /* 0x000fe40000010000 */
[----:B------:R-:W-:Y:S02]  /*14040*/  FADD.FTZ R2, R126, R2 ;  /* 0x000000027e027221 */ /* 0x000fe40000010000 */
[----:B------:R-:W-:Y:S02]  /*14050*/  FADD.FTZ R0, R125, R0 ;  /* 0x000000007d007221 */ /* 0x000fe40000010000 */
[----:B------:R-:W-:Y:S01]  /*14060*/  FADD.FTZ R2, R246, R2 ;  /* 0x00000002f6027221 */ /* 0x000fe20000010000 */
[C---:B------:R-:W-:Y:S04]  /*14070*/  HMMA.16816.F32 R124, R160.reuse, R132, R24 ;  /* 0x00000084a07c723c */ /* 0x040fe80000001818 */
[----:B------:R-:W-:Y:S02]  /*14080*/  FADD.FTZ R0, R243, R0 ;  /* 0x00000000f3007221 */ /* 0x000fe40000010000 */
[----:B------:R-:W-:Y:S02]  /*14090*/  FADD.FTZ R6, R129, R2 ;  /* 0x0000000281067221 */ /* 0x000fe40000010000 */
[----:B------:R-:W-:Y:S02]  /*140a0*/  FADD.FTZ R5, R128, R0 ;  /* 0x0000000080057221 */ /* 0x000fe40000010000 */
[-C--:B------:R-:W-:Y:S03]  /*140b0*/  HMMA.16816.F32 R128, R160, R134.reuse, R28 ;  /* 0x00000086a080723c */ /* 0x080fe6000000181c */
[----:B------:R-:W-:Y:S02]  /*140c0*/  FADD.FTZ R2, R240, R7 ;  /* 0x00000007f0027221 */ /* 0x000fe40000010000 */
[----:B------:R-:W-:Y:S02]  /*140d0*/  FADD.FTZ R0, R239, R6 ;  /* 0x00000006ef007221 */ /* 0x000fe40000010000 */
[----:B------:R-:W-:Y:S01]  /*140e0*/  FADD.FTZ R8, R237, R5 ;  /* 0x00000005ed087221 */ /* 0x000fe20000010000 */
[C---:B------:R-:W-:Y:S01]  /*140f0*/  HMMA.16816.F32 R132, R164.reuse, R134, R32 ;  /* 0x00000086a484723c */ /* 0x040fe20000001820 */
[----:B------:R-:W2:Y:S03]  /*14100*/  LDSM.16.MT88.4 R4, [R211+0x2900] ;  /* 0x00290000d304783b */ /* 0x000ea60000004200 */
        /* <DEDUP_REMOVED lines=9> */
[-C--:B-1----:R-:W-:Y:S03]  /*141a0*/  HMMA.16816.F32 R136, R164, R148.reuse, R36 ;  /* 0x00000094a488723c */ /* 0x082fe60000001824 */
        /* <DEDUP_REMOVED lines=36> */
[----:B------:R-:W-:Y:S03]  /*143f0*/  FADD.FTZ R10, R158, R8 ;  /* 0x000000089e0a7221 */ /* 0x000fe60000010000 */
        /* <DEDUP_REMOVED lines=14> */
[----:B------:R-:W-:Y:S01]  /*144e0*/  FADD.FTZ R0, R100, R5 ;  /* 0x0000000564007221 */ /* 0x000fe20000010000 */
[----:B------:R-:W-:Y:S01]  /*144f0*/  MOV R100, R71 ;  /* 0x0000004700647202 */ /* 0x000fe20000000f00 */
[----:B------:R-:W-:Y:S02]  /*14500*/  FADD.FTZ R5, R171, R4 ;  /* 0x00000004ab057221 */ /* 0x000fe40000010000 */
[----:B------:R-:W-:Y:S02]  /*14510*/  FADD.FTZ R4, R169, R2 ;  /* 0x00000002a9047221 */ /* 0x000fe40000010000 */
[----:B------:R-:W-:Y:S02]  /*14520*/  FADD.FTZ R5, R168, R5 ;  /* 0x00000005a8057221 */ /* 0x000fe40000010000 */
[----:B------:R-:W-:Y:S02]  /*14530*/  FADD.FTZ R2, R99, R0 ;  /* 0x0000000063027221 */ /* 0x000fe40000010000 */
[----:B------:R-:W-:Y:S01]  /*14540*/  FADD.FTZ R4, R102, R4 ;  /* 0x0000000466047221 */ /* 0x000fe20000010000 */
[----:B------:R-:W-:Y:S01]  /*14550*/  MOV R102, R3 ;  /* 0x0000000300667202 */ /* 0x000fe20000000f00 */
[----:B------:R-:W-:Y:S01]  /*14560*/  FADD.FTZ R5, R103, R5 ;  /* 0x0000000567057221 */ /* 0x000fe20000010000 */
[C---:B---3--:R-:W-:Y:S01]  /*14570*/  ISETP.GT.AND P0, PT, R227.reuse, R13, PT ;  /* 0x0000000de300720c */ /* 0x048fe20003f04270 */
[----:B------:R-:W-:Y:S01]  /*14580*/  FADD.FTZ R8, R96, R8 ;  /* 0x0000000860087221 */ /* 0x000fe20000010000 */
[----:B------:R-:W-:Y:S01]  /*14590*/  IADD3 R227, R227, -0x1, RZ ;  /* 0xffffffffe3e37810 */ /* 0x000fe20007ffe0ff */
[----:B------:R-:W-:Y:S01]  /*145a0*/  FADD.FTZ R4, R101, R4 ;  /* 0x0000000465047221 */ /* 0x000fe20000010000 */
[----:B------:R-:W-:Y:S01]  /*145b0*/  STL [R1+0x14], R5 ;  /* 0x0000140501007387 */ /* 0x000fe20000100800 */
[----:B------:R-:W-:Y:S01]  /*145c0*/  FADD.FTZ R2, R86, R2 ;  /* 0x0000000256027221 */ /* 0x000fe20000010000 */
[----:B------:R-:W-:Y:S01]  /*145d0*/  MOV R101, R70 ;  /* 0x0000004600657202 */ /* 0x000fe20000000f00 */
[----:B------:R-:W-:Y:S01]  /*145e0*/  FADD.FTZ R0, R97, R8 ;  /* 0x0000000861007221 */ /* 0x000fe20000010000 */
[----:B------:R-:W-:Y:S01]  /*145f0*/  STL [R1+0x18], R4 ;  /* 0x0000180401007387 */ /* 0x000fe20000100800 */
[----:B------:R-:W-:Y:S02]  /*14600*/  FADD.FTZ R2, R85, R2 ;  /* 0x0000000255027221 */ /* 0x000fe40000010000 */
[----:B------:R-:W-:Y:S03]  /*14610*/  FADD.FTZ R0, R84, R0 ;  /* 0x0000000054007221 */ /* 0x000fe60000010000 */
[----:B------:R1:W-:Y:S01]  /*14620*/  STL [R1+0x1c], R2 ;  /* 0x00001c0201007387 */ /* 0x0003e20000100800 */
[----:B------:R-:W-:Y:S05]  /*14630*/  FADD.FTZ R0, R74, R0 ;  /* 0x000000004a007221 */ /* 0x000fea0000010000 */
[----:B------:R2:W-:Y:S01]  /*14640*/  STL [R1+0x20], R0 ;  /* 0x0000200001007387 */ /* 0x0005e20000100800 */
[----:B-1----:R-:W-:Y:S01]  /*14650*/  MOV R2, R72 ;  /* 0x0000004800027202 */ /* 0x002fe20000000f00 */
[----:B------:R-:W-:-:S05]  /*14660*/  @P0 BRA `(.L_x_545) ;  /* 0xffffb5e000000947 */ /* 0x000fca000383ffff */
.L_x_542:
[----:B--2---:R-:W2:Y:S02]  /*14670*/  LDL R0, [R1+0x28] ;  /* 0x0000280001007983 */ /* 0x004ea40000100800 */
[----:B--2---:R-:W-:-:S13]  /*14680*/  ISETP.GE.AND P0, PT, R227, R0, PT ;  /* 0x00000000e300720c */ /* 0x004fda0003f06270 */
[----:B------:R-:W-:Y:S05]  /*14690*/  @!P0 BRA `(.L_x_546) ;  /* 0x00006ba000008947 */ /* 0x000fea0003800000 */
[----:B------:R-:W-:Y:S01]  /*146a0*/  IMAD.MOV.U32 R101, RZ, RZ, R71 ;  /* 0x000000ffff657224 */ /* 0x000fe200078e0047 */
[----:B------:R-:W-:Y:S01]  /*146b0*/  MOV R103, R3 ;  /* 0x0000000300677202 */ /* 0x000fe20000000f00 */
[----:B------:R-:W-:Y:S01]  /*146c0*/  IMAD.MOV.U32 R100, RZ, RZ, R72 ;  /* 0x000000ffff647224 */ /* 0x000fe200078e0048 */
[----:B------:R-:W-:Y:S02]  /*146d0*/  MOV R102, R70 ;  /* 0x0000004600667202 */ /* 0x000fe40000000f00 */
.L_x_564:
[----:B------:R-:W-:Y:S04]  /*146e0*/  DEPBAR.LE SB0, 0x0 ;  /* 0x000080000000791a */ /* 0x000fe80000000000 */
[----:B------:R-:W-:Y:S01]  /*146f0*/  BAR.SYNC.DEFER_BLOCKING 0x0 ;  /* 0x0000000000007b1d */ /* 0x000fe20000010000 */
[C---:B--2---:R-:W-:Y:S01]  /*14700*/  IMAD.WIDE.U32 R2, R233.reuse, c[0x0][0x208], RZ ;  /* 0x00008200e9027a25 */ /* 0x044fe200078e00ff */
[----:B------:R-:W-:Y:S05]  /*14710*/  SHF.R.S32.HI R0, RZ, 0x1f, R233 ;  /* 0x0000001fff007819 */ /* 0x000fea00000114e9 */
[----:B------:R-:W-:Y:S04]  /*14720*/  IMAD R0, R0, c[0x0][0x208], RZ ;  /* 0x0000820000007a24 */ /* 0x000fe800078e02ff */
[----:B------:R-:W-:Y:S05]  /*14730*/  IMAD R0, R233, c[0x0][0x20c], R0 ;  /* 0x00008300e9007a24 */ /* 0x000fea00078e0200 */
[----:B------:R-:W-:Y:S02]  /*14740*/  IADD3 R3, R3, R0, RZ ;  /* 0x0000000003037210 */ /* 0x000fe40007ffe0ff */
[----:B------:R-:W-:Y:S03]  /*14750*/  SHF.R.S32.HI R0, RZ, 0x1f, R228 ;  /* 0x0000001fff007819 */ /* 0x000fe600000114e4 */
[----:B------:R-:W-:Y:S01]  /*14760*/  IMAD.WIDE.U32 R2, R228, c[0x0][0x218], R2 ;  /* 0x00008600e4027a25 */ /* 0x000fe200078e0002 */
[----:B-----5:R-:W-:Y:S03]  /*14770*/  LDSM.16.M88.4 R96, [R215+0x6100] ;  /* 0x00610000d760783b */ /* 0x020fe60000000200 */
[----:B------:R-:W-:Y:S05]  /*14780*/  IMAD R0, R0, c[0x0][0x218], RZ ;  /* 0x0000860000007a24 */ /* 0x000fea00078e02ff */
[----:B------:R-:W2:Y:S08]  /*14790*/  LDSM.16.M88.4 R16, [R208+0x3100] ;  /* 0x00310000d010783b */ /* 0x000eb00000000200 */
[----:B------:R-:W3:Y:S08]  /*147a0*/  LDSM.16.M88.4 R92, [R215+0x8100] ;  /* 0x00810000d75c783b */ /* 0x000ef00000000200 */
[----:B------:R-:W4:Y:S04]  /*147b0*/  LDL R197, [R1+0xc] ;  /* 0x00000c0001c57983 */ /* 0x000f280000100800 */
[----:B------:R-:W1:Y:S08]  /*147c0*/  LDSM.16.M88.4 R32, [R208+0x3900] ;  /* 0x00390000d020783b */ /* 0x000e700000000200 */
[----:B------:R-:W1:Y:S08]  /*147d0*/  LDSM.16.M88.4 R48, [R208+0x4100] ;  /* 0x00410000d030783b */ /* 0x000e700000000200 */
[----:B------:R-:W1:Y:S08]  /*147e0*/  LDSM.16.M88.4 R64, [R208+0x4900] ;  /* 0x00490000d040783b */ /* 0x000e700000000200 */
[----:B------:R-:W1:Y:S08]  /*147f0*/  LDSM.16.M88.4 R80, [R208+0x5100] ;  /* 0x00510000d050783b */ /* 0x000e700000000200 */
[----:B------:R-:W1:Y:S08]  /*14800*/  LDSM.16.M88.4 R168, [R208+0x5900] ;  /* 0x00590000d0a8783b */ /* 0x000e700000000200 */
[----:B------:R-:W-:Y:S08]  /*14810*/  LDSM.16.M88.4 R172, [R218+0x6100] ;  /* 0x00610000daac783b */ /* 0x000ff00000000200 */
[----:B------:R-:W1:Y:S08]  /*14820*/  LDSM.16.M88.4 R176, [R219] ;  /* 0x00000000dbb0783b */ /* 0x000e700000000200 */
[----:B------:R-:W1:Y:S08]  /*14830*/  LDSM.16.M88.4 R180, [R218+0x8100] ;  /* 0x00810000dab4783b */ /* 0x000e700000000200 */
[----:B------:R-:W1:Y:S02]  /*14840*/  LDSM.16.M88.4 R184, [R224] ;  /* 0x00000000e0b8783b */ /* 0x000e640000000200 */
[-C--:B-12---:R-:W-:Y:S08]  /*14850*/  HMMA.16816.F32 R4, R96, R16.reuse, RZ ;  /* 0x000000106004723c */ /* 0x086ff000000018ff */
[C---:B---3--:R-:W-:Y:S08]  /*14860*/  HMMA.16816.F32 R8, R92.reuse, R16, RZ ;  /* 0x000000105c08723c */ /* 0x048ff000000018ff */
        /* <DEDUP_REMOVED lines=22> */
[----:B------:R-:W1:Y:S07]  /*149d0*/  LDSM.16.M88.4 R168, [R223] ;  /* 0x00000000dfa8783b */ /* 0x000e6e0000000200 */
[-C--:B------:R-:W-:Y:S08]  /*149e0*/  HMMA.16816.F32 R4, R172, R176.reuse, R4 ;  /* 0x000000b0ac04723c */ /* 0x080ff00000001804 */
[C---:B------:R-:W-:Y:S08]  /*149f0*/  HMMA.16816.F32 R8, R180.reuse, R176, R8 ;  /* 0x000000b0b408723c */ /* 0x040ff00000001808 */
[-C--:B------:R-:W-:Y:S08]  /*14a00*/  HMMA.16816.F32 R12, R180, R178.reuse, R12 ;  /* 0x000000b2b40c723c */ /* 0x080ff0000000180c */
[C---:B------:R-:W-:Y:S01]  /*14a10*/  HMMA.16816.F32 R16, R172.reuse, R178, R16 ;  /* 0x000000b2ac10723c */ /* 0x040fe20000001810 */
[----:B------:R-:W2:Y:S07]  /*14a20*/  LDSM.16.M88.4 R176, [R222] ;  /* 0x00000000deb0783b */ /* 0x000eae0000000200 */
[-C--:B------:R-:W-:Y:S08]  /*14a30*/  HMMA.16816.F32 R20, R172, R184.reuse, R20 ;  /* 0x000000b8ac14723c */ /* 0x080ff00000001814 */
[C---:B------:R-:W-:Y:S07]  /*14a40*/  HMMA.16816.F32 R24, R180.reuse, R184, R24 ;  /* 0x000000b8b418723c */ /* 0x040fee0000001818 */
[----:B------:R-:W-:Y:S01]  /*14a50*/  IMAD R184, R228, c[0x0][0x21c], R0 ;  /* 0x00008700e4b87a24 */ /* 0x000fe200078e0200 */
[-C--:B------:R-:W-:Y:S04]  /*14a60*/  HMMA.16816.F32 R28, R180, R186.reuse, R28 ;  /* 0x000000bab41c723c */ /* 0x080fe8000000181c */
[----:B------:R-:W-:Y:S04]  /*14a70*/  IADD3 R0, P0, R2, UR20, RZ ;  /* 0x0000001402007c10 */ /* 0x000fe8000ff1e0ff */
[C---:B------:R-:W-:Y:S04]  /*14a80*/  HMMA.16816.F32 R32, R172.reuse, R186, R32 ;  /* 0x000000baac20723c */ /* 0x040fe80000001820 */
[----:B------:R-:W-:Y:S02]  /*14a90*/  IADD3.X R3, R3, UR12, R184, P0, !PT ;  /* 0x0000000c03037c10 */ /* 0x000fe400087fe4b8 */
[C---:B------:R-:W-:Y:S02]  /*14aa0*/  LEA R2, P0, R0.reuse, c[0x0][0x1f8], 0x1 ;  /* 0x00007e0000027a11 */ /* 0x040fe400078008ff */
[-C--:B-1----:R-:W-:Y:S03]  /*14ab0*/  HMMA.16816.F32 R36, R172, R168.reuse, R36 ;  /* 0x000000a8ac24723c */ /* 0x082fe60000001824 */
[----:B------:R-:W-:Y:S01]  /*14ac0*/  SHFL.IDX PT, R193, R2, 0x4, 0x181f ;  /* 0x00981f0002c17f89 */ /* 0x000fe200000e0000 */
[----:B------:R-:W-:Y:S04]  /*14ad0*/  LEA.HI.X R0, R0, c[0x0][0x1fc], R3, 0x1, P0 ;  /* 0x00007f0000007a11 */ /* 0x000fe800000f0c03 */
[C---:B------:R-:W-:Y:S03]  /*14ae0*/  HMMA.16816.F32 R40, R180.reuse, R168, R40 ;  /* 0x000000a8b428723c */ /* 0x040fe60000001828 */
[----:B------:R-:W-:Y:S05]  /*14af0*/  SHFL.IDX PT, R194, R2, 0x5, 0x181f ;  /* 0x00b81f0002c27f89 */ /* 0x000fea00000e0000 */
[-C--:B------:R-:W-:Y:S03]  /*14b00*/  HMMA.16816.F32 R44, R180, R170.reuse, R44 ;  /* 0x000000aab42c723c */ /* 0x080fe6000000182c */
[----:B------:R-:W-:Y:S05]  /*14b10*/  SHFL.IDX PT, R185, R0, RZ, 0x181f ;  /* 0x00181fff00b97589 */ /* 0x000fea00000e0000 */
[C---:B------:R-:W-:Y:S03]  /*14b20*/  HMMA.16816.F32 R48, R172.reuse, R170, R48 ;  /* 0x000000aaac30723c */ /* 0x040fe60000001830 */
[----:B------:R-:W1:Y:S05]  /*14b30*/  LDSM.16.M88.4 R168, [R221] ;  /* 0x00000000dda8783b */ /* 0x000e6a0000000200 */
[-C--:B--2---:R-:W-:Y:S03]  /*14b40*/  HMMA.16816.F32 R52, R172, R176.reuse, R52 ;  /* 0x000000b0ac34723c */ /* 0x084fe60000001834 */
[----:B------:R-:W-:Y:S05]  /*14b50*/  SHFL.IDX PT, R184, R0, 0x1, 0x181f ;  /* 0x00381f0000b87f89 */ /* 0x000fea00000e0000 */
[C---:B------:R-:W-:Y:S03]  /*14b60*/  HMMA.16816.F32 R56, R180.reuse, R176, R56 ;  /* 0x000000b0b438723c */ /* 0x040fe60000001838 */
[----:B------:R-:W-:Y:S05]  /*14b70*/  SHFL.IDX PT, R192, R0, 0x2, 0x181f ;  /* 0x00581f0000c07f89 */ /* 0x000fea00000e0000 */
[-C--:B------:R-:W-:Y:S03]  /*14b80*/  HMMA.16816.F32 R60, R180, R178.reuse, R60 ;  /* 0x000000b2b43c723c */ /* 0x080fe6000000183c */
[----:B------:R-:W-:Y:S05]  /*14b90*/  SHFL.IDX PT, R196, R0, 0x3, 0x181f ;  /* 0x00781f0000c47f89 */ /* 0x000fea00000e0000 */
[C---:B------:R-:W-:Y:S03]  /*14ba0*/  HMMA.16816.F32 R64, R172.reuse, R178, R64 ;  /* 0x000000b2ac40723c */ /* 0x040fe60000001840 */
[----:B------:R-:W-:Y:S05]  /*14bb0*/  SHFL.IDX PT, R195, R0, 0x4, 0x181f ;  /* 0x00981f0000c37f89 */ /* 0x000fea00000e0000 */
[-C--:B-1----:R-:W-:Y:S03]  /*14bc0*/  HMMA.16816.F32 R68, R172, R168.reuse, R68 ;  /* 0x000000a8ac44723c */ /* 0x082fe60000001844 */
[----:B------:R-:W-:Y:S05]  /*14bd0*/  SHFL.IDX PT, R3, R2, RZ, 0x181f ;  /* 0x00181fff02037589 */ /* 0x000fea00000e0000 */
[C---:B------:R-:W-:Y:S03]  /*14be0*/  HMMA.16816.F32 R72, R180.reuse, R168, R72 ;  /* 0x000000a8b448723c */ /* 0x040fe60000001848 */
[----:B------:R-:W1:Y:S05]  /*14bf0*/  SHFL.IDX PT, R190, R2, 0x1, 0x181f ;  /* 0x00381f0002be7f89 */ /* 0x000e6a00000e0000 */
[-C--:B------:R-:W-:Y:S03]  /*14c00*/  HMMA.16816.F32 R76, R180, R170.reuse, R76 ;  /* 0x000000aab44c723c */ /* 0x080fe6000000184c */
[----:B------:R-:W2:Y:S05]  /*14c10*/  SHFL.IDX PT, R188, R2, 0x2, 0x181f ;  /* 0x00581f0002bc7f89 */ /* 0x000eaa00000e0000 */
[C---:B------:R-:W-:Y:S03]  /*14c20*/  HMMA.16816.F32 R80, R172.reuse, R170, R80 ;  /* 0x000000aaac50723c */ /* 0x040fe60000001850 */
[----:B------:R3:W-:Y:S01]  /*14c30*/  SHFL.IDX PT, R189, R2, 0x3, 0x181f ;  /* 0x00781f0002bd7f89 */ /* 0x0007e200000e0000 */
[-C--:B-1----:R-:W-:Y:S07]  /*14c40*/  IADD3 R190, P0, R190, R226.reuse, RZ ;  /* 0x000000e2bebe7210 */ /* 0x082fee0007f1e0ff */
[----:B------:R-:W-:Y:S01]  /*14c50*/  SHFL.IDX PT, R0, R0, 0x5, 0x181f ;  /* 0x00b81f0000007f89 */ /* 0x000fe200000e0000 */
[-C--:B------:R-:W-:Y:S02]  /*14c60*/  IADD3.X R191, R184, R225.reuse, RZ, P0, !PT ;  /* 0x000000e1b8bf7210 */ /* 0x080fe400007fe4ff */
[-C--:B--2---:R-:W-:Y:S02]  /*14c70*/  IADD3 R188, P0, R188, R226.reuse, RZ ;  /* 0x000000e2bcbc7210 */ /* 0x084fe40007f1e0ff */
[-C--:B---3--:R-:W-:Y:S04]  /*14c80*/  IADD3 R2, P1, R3, R226.reuse, RZ ;  /* 0x000000e203027210 */ /* 0x088fe80007f3e0ff */
[-C--:B------:R-:W-:Y:S02]  /*14c90*/  IADD3.X R3, R185, R225.reuse, RZ, P1, !PT ;  /* 0x000000e1b9037210 */ /* 0x080fe40000ffe4ff */
[----:B------:R-:W1:Y:S01]  /*14ca0*/  LDSM.16.M88.4 R184, [R220] ;  /* 0x00000000dcb8783b */ /* 0x000e620000000200 */
[-C--:B------:R-:W-:Y:S04]  /*14cb0*/  IADD3 R176, P1, R193, R226.reuse, RZ ;  /* 0x000000e2c1b07210 */ /* 0x080fe80007f3e0ff */
[-C--:B------:R-:W-:Y:S03]  /*14cc0*/  IADD3.X R177, R195, R225.reuse, RZ, P1, !PT ;  /* 0x000000e1c3b17210 */ /* 0x080fe60000ffe4ff */
[----:B------:R-:W-:Y:S01]  /*14cd0*/  @!PT LDS RZ, [RZ] ;  /* 0x00000000fffff984 */ /* 0x000fe20000000800 */
[----:B------:R-:W-:Y:S01]  /*14ce0*/  @!PT LDS RZ, [RZ] ;  /* 0x00000000fffff984 */ /* 0x000fe20000000800 */
[----:B------:R-:W-:Y:S01]  /*14cf0*/  @!PT LDS RZ, [RZ] ;  /* 0x00000000fffff984 */ /* 0x000fe20000000800 */
[----:B----4-:R2:W-:Y:S08]  /*14d00*/  LDGSTS.E.BYPASS.LTC128B.128 [R197], [R2.64], !P4 ;  /* 0x0000000002c57fae */ /* 0x0105f0000e101d50 */
[----:B------:R3:W-:Y:S01]  /*14d10*/  LDGSTS.E.BYPASS.LTC128B.128 [R197+0x800], [R190.64], !P4 ;  /* 0x00800000bec57fae */ /* 0x0007e2000e101d50 */
[-C--:B-1----:R-:W-:Y:S03]  /*14d20*/  HMMA.16816.F32 R84, R172, R184.reuse, R84 ;  /* 0x000000b8ac54723c */ /* 0x082fe60000001854 */
[-C--:B---3--:R-:W-:Y:S02]  /*14d30*/  IADD3 R190, P2, R189, R226.reuse, RZ ;  /* 0x000000e2bdbe7210 */ /* 0x088fe40007f5e0ff */
[-C--:B------:R-:W-:Y:S02]  /*14d40*/  IADD3.X R189, R192, R225.reuse, RZ, P0, !PT ;  /* 0x000000e1c0bd7210 */ /* 0x080fe400007fe4ff */
[-C--:B------:R-:W-:Y:S01]  /*14d50*/  IADD3.X R191, R196, R225.reuse, RZ, P2, !PT ;  /* 0x000000e1c4bf7210 */ /* 0x080fe200017fe4ff */
[C---:B------:R-:W-:Y:S02]  /*14d60*/  HMMA.16816.F32 R88, R180.reuse, R184, R88 ;  /* 0x000000b8b458723c */ /* 0x040fe40000001858 */
[----:B------:R1:W-:Y:S02]  /*14d70*/  LDGSTS.E.BYPASS.LTC128B.128 [R197+0x1000], [R188.64], !P4 ;  /* 0x01000000bcc57fae */ /* 0x0003e4000e101d50 */
[----:B--2---:R-:W-:Y:S04]  /*14d80*/  IADD3 R2, P0, R194, R226, RZ ;  /* 0x000000e2c2027210 */ /* 0x004fe80007f1e0ff */
[----:B------:R-:W-:Y:S01]  /*14d90*/  IADD3.X R3, R0, R225, RZ, P0, !PT ;  /* 0x000000e100037210 */ /* 0x000fe200007fe4ff */
[-C--:B------:R-:W-:Y:S01]  /*14da0*/  HMMA.16816.F32 R92, R180, R186.reuse, R92 ;  /* 0x000000bab45c723c */ /* 0x080fe2000000185c */
[----:B------:R1:W-:Y:S07]  /*14db0*/  LDGSTS.E.BYPASS.LTC128B.128 [R197+0x1800], [R190.64], !P4 ;  /* 0x01800000bec57fae */ /* 0x0003ee000e101d50 */
[----:B------:R-:W-:Y:S01]  /*14dc0*/  HMMA.16816.F32 R96, R172, R186, R96 ;  /* 0x000000baac60723c */ /* 0x000fe20000001860 */
[----:B------:R2:W-:Y:S08]  /*14dd0*/  LDGSTS.E.BYPASS.LTC128B.128 [R197+0x2000], [R176.64], !P4 ;  /* 0x02000000b0c57fae */ /* 0x0005f0000e101d50 */
[----:B------:R3:W-:Y:S08]  /*14de0*/  LDGSTS.E.BYPASS.LTC128B.128 [R197+0x2800], [R2.64], !P4 ;  /* 0x0280000002c57fae */ /* 0x0007f0000e101d50 */
[----:B------:R-:W-:Y:S08]  /*14df0*/  LDSM.16.M88.4 R192, [R216+0x8100] ;  /* 0x00810000d8c0783b */ /* 0x000ff00000000200 */
[----:B------:R-:W0:Y:S08]  /*14e00*/  LDGDEPBAR ;  /* 0x00000000000079af */ /* 0x000e300000000000 */
[----:B--2---:R-:W-:Y:S08]  /*14e10*/  LDSM.16.M88.4 R176, [R216+0x6100] ;  /* 0x00610000d8b0783b */ /* 0x004ff00000000200 */
[----:B-1----:R-:W1:Y:S08]  /*14e20*/  LDSM.16.M88.4 R188, [R214+0x3100] ;  /* 0x00310000d6bc783b */ /* 0x002e700000000200 */
[----:B---3--:R-:W2:Y:S08]  /*14e30*/  LDSM.16.M88.4 R196, [R214+0x3900] ;  /* 0x00390000d6c4783b */ /* 0x008eb00000000200 */
[----:B------:R-:W3:Y:S08]  /*14e40*/  LDSM.16.M88.4 R200, [R214+0x4100] ;  /* 0x00410000d6c8783b */ /* 0x000ef00000000200 */
[----:B------:R-:W4:Y:S08]  /*14e50*/  LDSM.16.M88.4 R168, [R214+0x4900] ;  /* 0x00490000d6a8783b */ /* 0x000f300000000200 */
[----:B------:R-:W2:Y:S08]  /*14e60*/  LDSM.16.M88.4 R180, [R214+0x5100] ;  /* 0x00510000d6b4783b */ /* 0x000eb00000000200 */
[----:B------:R-:W3:Y:S01]  /*14e70*/  LDSM.16.M88.4 R204, [R214+0x5900] ;  /* 0x00590000d6cc783b */ /* 0x000ee20000000200 */
[-C--:B-1----:R-:W-:Y:S07]  /*14e80*/  HMMA.16816.F32 R4, R176, R188.reuse, R4 ;  /* 0x000000bcb004723c */ /* 0x082fee0000001804 */
[----:B------:R-:W-:Y:S01]  /*14e90*/  LDSM.16.M88.4 R172, [R217+0x6100] ;  /* 0x00610000d9ac783b */ /* 0x000fe20000000200 */
[C---:B------:R-:W-:Y:S07]  /*14ea0*/  HMMA.16816.F32 R8, R192.reuse, R188, R8 ;  /* 0x000000bcc008723c */ /* 0x040fee0000001808 */
[----:B------:R-:W1:Y:S01]  /*14eb0*/  LDSM.16.M88.4 R184, [R213] ;  /* 0x00000000d5b8783b */ /* 0x000e620000000200 */
[-C--:B------:R-:W-:Y:S08]  /*14ec0*/  HMMA.16816.F32 R12, R192, R190.reuse, R12 ;  /* 0x000000bec00c723c */ /* 0x080ff0000000180c */
[C---:B------:R-:W-:Y:S01]  /*14ed0*/  HMMA.16816.F32 R16, R176.reuse, R190, R16 ;  /* 0x000000beb010723c */ /* 0x040fe20000001810 */
[----:B------:R-:W1:Y:S07]  /*14ee0*/  LDSM.16.M88.4 R188, [R217+0x8100] ;  /* 0x00810000d9bc783b */ /* 0x000e6e0000000200 */
[-C--:B--2---:R-:W-:Y:S08]  /*14ef0*/  HMMA.16816.F32 R20, R176, R196.reuse, R20 ;  /* 0x000000c4b014723c */ /* 0x084ff00000001814 */
[C---:B------:R-:W-:Y:S08]  /*14f00*/  HMMA.16816.F32 R24, R192.reuse, R196, R24 ;  /* 0x000000c4c018723c */ /* 0x040ff00000001818 */
[-C--:B------:R-:W-:Y:S08]  /*14f10*/  HMMA.16816.F32 R28, R192, R198.reuse, R28 ;  /* 0x000000c6c01c723c */ /* 0x080ff0000000181c */
[C---:B------:R-:W-:Y:S08]  /*14f20*/  HMMA.16816.F32 R32, R176.reuse, R198, R32 ;  /* 0x000000c6b020723c */ /* 0x040ff00000001820 */
        /* <DEDUP_REMOVED lines=17> */
[C---:B------:R-:W-:Y:S08]  /*15040*/  HMMA.16816.F32 R8, R188.reuse, R184, R8 ;  /* 0x000000b8bc08723c */ /* 0x040ff00000001808 */
        /* <DEDUP_REMOVED lines=27> */
[----:B------:R-:W4:Y:S01]  /*15200*/  MUFU.TANH R241, R12 ;  /* 0x0000000c00f17308 */ /* 0x000f220000002400 */
[----:B--2---:R-:W-:Y:S09]  /*15210*/  STL [R1+0x4], R2 ;  /* 0x0000040201007387 */ /* 0x004ff20000100800 */
[----:B------:R-:W2:Y:S01]  /*15220*/  MUFU.TANH R229, R13 ;  /* 0x0000000d00e57308 */ /* 0x000ea20000002400 */
[----:B---3--:R-:W3:Y:S01]  /*15230*/  LDSM.16.M88.4 R8, [R213+0x1000] ;  /* 0x00100000d508783b */ /* 0x008ee20000000200 */
[-C--:B-1----:R-:W-:Y:S08]  /*15240*/  HMMA.16816.F32 R20, R172, R4.reuse, R20 ;  /* 0x00000004ac14723c */ /* 0x082ff00000001814 */
[----:B------:R-:W1:Y:S01]  /*15250*/  MUFU.TANH R250, R14 ;  /* 0x0000000e00fa7308 */ /* 0x000e620000002400 */
[----:B----4-:R-:W-:Y:S01]  /*15260*/  STL [R1], R0 ;  /* 0x0000000001007387 */ /* 0x010fe20000100800 */
[C---:B------:R-:W-:Y:S08]  /*15270*/  HMMA.16816.F32 R24, R188.reuse, R4, R24 ;  /* 0x00000004bc18723c */ /* 0x040ff00000001818 */
[----:B------:R-:W4:Y:S01]  /*15280*/  MUFU.TANH R249, R15 ;  /* 0x0000000f00f97308 */ /* 0x000f220000002400 */
        /* <DEDUP_REMOVED lines=13> */
[----:B------:R-:W3:Y:S01]  /*15360*/  MUFU.TANH R192, R18 ;  /* 0x0000001200c07308 */ /* 0x000ee20000002400 */
        /* <DEDUP_REMOVED lines=11> */
[----:B------:R-:W2:Y:S02]  /*15420*/  LDSM.16.M88.4 R8, [R213+0x2000] ;  /* 0x00200000d508783b */ /* 0x000ea40000000200 */
        /* <DEDUP_REMOVED lines=21> */
[-C--:B--2---:R-:W-:Y:S05]  /*15580*/  HMMA.16816.F32 R68, R172, R8.reuse, R68 ;  /* 0x00000008ac44723c */ /* 0x084fea0000001844 */
[----:B------:R-:W-:Y:S02]  /*15590*/  FMUL.FTZ R51, R51, c[0x0][0x320] ;  /* 0x0000c80033337a20 */ /* 0x000fe40000410000 */
[----:B------:R-:W-:Y:S01]  /*155a0*/  FMUL.FTZ R52, R52, c[0x0][0x320] ;  /* 0x0000c80034347a20 */ /* 0x000fe20000410000 */
[----:B------:R2:W1:Y:S01]  /*155b0*/  MUFU.TANH R181, R58 ;  /* 0x0000003a00b57308 */ /* 0x0004620000002400 */
[C---:B------:R-:W-:Y:S04]  /*155c0*/  HMMA.16816.F32 R72, R188.reuse, R8, R72 ;  /* 0x00000008bc48723c */ /* 0x040fe80000001848 */
[----:B------:R-:W-:Y:S02]  /*155d0*/  FMUL.FTZ R53, R53, c[0x0][0x320] ;  /* 0x0000c80035357a20 */ /* 0x000fe40000410000 */
[----:B------:R-:W-:Y:S02]  /*155e0*/  FMUL.FTZ R54, R54, c[0x0][0x320] ;  /* 0x0000c80036367a20 */ /* 0x000fe40000410000 */
[-C--:B------:R-:W-:Y:S01]  /*155f0*/  HMMA.16816.F32 R76, R188, R10.reuse, R76 ;  /* 0x0000000abc4c723c */ /* 0x080fe2000000184c */
[----:B------:R3:W3:Y:S03]  /*15600*/  MUFU.TANH R206, R25 ;  /* 0x0000001900ce7308 */ /* 0x0006e60000002400 */
[----:B------:R-:W-:Y:S02]  /*15610*/  FMUL.FTZ R55, R55, c[0x0][0x320] ;  /* 0x0000c80037377a20 */ /* 0x000fe40000410000 */
[----:B------:R-:W-:Y:S02]  /*15620*/  FMUL.FTZ R56, R56, c[0x0][0x320] ;  /* 0x0000c80038387a20 */ /* 0x000fe40000410000 */
[C---:B------:R-:W-:Y:S03]  /*15630*/  HMMA.16816.F32 R80, R172.reuse, R10, R80 ;  /* 0x0000000aac50723c */ /* 0x040fe60000001850 */
[----:B------:R3:W3:Y:S01]  /*15640*/  MUFU.TANH R238, R26 ;  /* 0x0000001a00ee7308 */ /* 0x0006e20000002400 */
[----:B------:R-:W-:Y:S02]  /*15650*/  FMUL.FTZ R59, R59, c[0x0][0x320] ;  /* 0x0000c8003b3b7a20 */ /* 0x000fe40000410000 */
[----:B------:R-:W-:Y:S01]  /*15660*/  FMUL.FTZ R60, R60, c[0x0][0x320] ;  /* 0x0000c8003c3c7a20 */ /* 0x000fe20000410000 */
[----:B--2---:R-:W2:Y:S01]  /*15670*/  LDL R58, [R1+0x28] ;  /* 0x00002800013a7983 */ /* 0x004ea20000100800 */
[-C--:B-1----:R-:W-:Y:S04]  /*15680*/  HMMA.16816.F32 R84, R172, R4.reuse, R84 ;  /* 0x00000004ac54723c */ /* 0x082fe80000001854 */
        /* <DEDUP_REMOVED lines=81> */
[----:B------:R1:W1:Y:S01]  /*15ba0*/  MUFU.TANH R168, R56 ;  /* 0x0000003800a87308 */ /* 0x0002620000002400 */
[----:B--2---:R-:W-:Y:S09]  /*15bb0*/  ISETP.GT.AND P0, PT, R227, R58, PT ;  /* 0x0000003ae300720c */ /* 0x004ff20003f04270 */
        /* <DEDUP_REMOVED lines=104> */
.L_x_547:
        /* <DEDUP_REMOVED lines=10> */
[----:B------:R-:W-:Y:S02]  /*162e0*/  IMAD.U32 R0, RZ, RZ, UR8 ;  /* 0x00000008ff007e24 */ /* 0x000fe4000f8e00ff */
[----:B------:R-:W1:Y:S01]  /*162f0*/  SHFL.IDX PT, R4, R5, RZ, 0x1c1f ;  /* 0x001c1fff05047589 */ /* 0x000e6200000e0000 */
[----:B---3--:R-:W-:Y:S01]  /*16300*/  IADD3 R7, -R3, 0x1, R2 ;  /* 0x0000000103077810 */ /* 0x008fe20007ffe102 */
[----:B------:R-:W-:Y:S03]  /*16310*/  IMAD.IADD R8, R2, 0x1, -R3 ;  /* 0x0000000102087824 */ /* 0x000fe600078e0a03 */
[----:B------:R-:W-:Y:S04]  /*16320*/  IADD3 R7, R7, -c[0x0][0x168], R0 ;  /* 0x80005a0007077a10 */ /* 0x000fe80007ffe000 */
        /* <DEDUP_REMOVED lines=20> */
.L_x_550:
[----:B------:R-:W-:Y:S04]  /*16470*/  MOV R9, c[0x0][0x32c] ;  /* 0x0000cb0000097a02 */ /* 0x000fe80000000f00 */
[----:B------:R-:W-:Y:S11]  /*16480*/  ISETP.NE.AND P0, PT, R9, 0x1, PT ;  /* 0x000000010900780c */ /* 0x000ff60003f05270 */
[----:B------:R-:W-:Y:S02]  /*16490*/  @!UPT UIADD3 URZ, URZ, URZ, URZ ;  /* 0x0000003f3f3ff290 */ /* 0x000fe4000fffe03f */
[----:B------:R-:W-:Y:S05]  /*164a0*/  @P0 IMAD.HI.U32 R9, R4, c[0x0][0x330], RZ ;  /* 0x0000cc0004090a27 */ /* 0x000fea00078e00ff */
[----:B------:R-:W-:Y:S02]  /*164b0*/  @P0 SHF.R.U32.HI R4, RZ, c[0x0][0x334], R9 ;  /* 0x0000cd00ff040a19 */ /* 0x000fe40000011609 */
.L_x_551:
[----:B------:R-:W-:Y:S05]  /*164c0*/  BSYNC B0 ;  /* 0x0000000000007941 */ /* 0x000fea0003800000 */
.L_x_549:
[----:B------:R-:W-:Y:S05]  /*164d0*/  IMAD R4, R4, c[0x0][0x32c], R8 ;  /* 0x0000cb0004047a24 */ /* 0x000fea00078e0208 */
[----:B------:R-:W-:Y:S02]  /*164e0*/  IADD3 R9, R4, c[0x0][0x32c], RZ ;  /* 0x0000cb0004097a10 */ /* 0x000fe40007ffe0ff */
[----:B------:R-:W-:Y:S02]  /*164f0*/  IMNMX R0, R0, R4, !PT ;  /* 0x0000000400007217 */ /* 0x000fe40007800200 */
[----:B------:R-:W-:Y:S02]  /*16500*/  IMNMX R3, R3, R9, PT ;  /* 0x0000000903037217 */ /* 0x000fe40003800200 */
.L_x_548:
[C---:B------:R-:W-:Y:S02]  /*16510*/  ISETP.GE.AND P0, PT, R2.reuse, 0x2, PT ;  /* 0x000000020200780c */ /* 0x040fe40003f06270 */
[----:B------:R-:W-:Y:S02]  /*16520*/  ISETP.GE.AND P2, PT, R2, 0xa, PT ;  /* 0x0000000a0200780c */ /* 0x000fe40003f46270 */
[----:B------:R-:W-:Y:S02]  /*16530*/  P2R R26, PR, RZ, 0x1 ;  /* 0x00000001ff1a7803 */ /* 0x000fe40000000000 */
[----:B------:R-:W-:Y:S02]  /*16540*/  ISETP.GT.AND P0, PT, R0, 0x1, !P0 ;  /* 0x000000010000780c */ /* 0x000fe40004704270 */
        /* <DEDUP_REMOVED lines=103> */
[C---:B------:R-:W-:Y:S04]  /*16bc0*/  ISETP.LT.OR P0, PT, R3.reuse, 0x59, P0 ;  /* 0x000000590300780c */ /* 0x040fe80000701670 */
[----:B------:R-:W-:Y:S02]  /*16bd0*/  FSEL R251, R96, -INF , !P0 ;  /* 0xff80000060fb7808 */ /* 0x000fe40004000000 */
[----:B------:R-:W-:Y:S04]  /*16be0*/  ISETP.GT.AND P0, PT, R0, RZ, !P2 ;  /* 0x000000ff0000720c */ /* 0x000fe80005704270 */
[C---:B------:R-:W-:Y:S04]  /*16bf0*/  ISETP.LT.OR P0, PT, R3.reuse, 0x1, P0 ;  /* 0x000000010300780c */ /* 0x040fe80000701670 */
[----:B------:R-:W-:Y:S02]  /*16c00*/  FSEL R29, R200, -INF , !P0 ;  /* 0xff800000c81d7808 */ /* 0x000fe40004000000 */
[----:B------:R-:W-:Y:S04]  /*16c10*/  ISETP.GE.AND P0, PT, R2, 0x5a, PT ;  /* 0x0000005a0200780c */ /* 0x000fe80003f06270 */
[----:B------:R-:W-:Y:S04]  /*16c20*/  ISETP.GT.AND P2, PT, R0, 0x59, !P0 ;  /* 0x000000590000780c */ /* 0x000fe80004744270 */
[----:B------:R-:W-:Y:S02]  /*16c30*/  ISETP.LT.OR P2, PT, R3, 0x5a, P2 ;  /* 0x0000005a0300780c */ /* 0x000fe40001741670 */
[----:B------:R-:W1:Y:S02]  /*16c40*/  SHFL.IDX PT, R3, R5, 0x1, 0x1c1f ;  /* 0x003c1f0005037f89 */ /* 0x000e6400000e0000 */
[----:B------:R-:W-:Y:S02]  /*16c50*/  FSEL R252, R97, -INF , !P2 ;  /* 0xff80000061fc7808 */ /* 0x000fe40005000000 */
[----:B------:R-:W-:Y:S01]  /*16c60*/  PLOP3.LUT P2, PT, PT, PT, UP1, 0x40, 0x0 ;  /* 0x000000000000781c */ /* 0x000fe20003f4e818 */
[--C-:B-1----:R-:W-:Y:S02]  /*16c70*/  IMAD.IADD R2, R6, 0x1, R3.reuse ;  /* 0x0000000106027824 */ /* 0x102fe400078e0203 */
[----:B------:R-:W-:Y:S10]  /*16c80*/  IMAD.IADD R0, R7, 0x1, R3 ;  /* 0x0000000107007824 */ /* 0x000ff400078e0203 */
        /* <DEDUP_REMOVED lines=16> */
.L_x_554:
[----:B------:R-:W-:Y:S04]  /*16d90*/  MOV R28, 0x1 ;  /* 0x00000001001c7802 */ /* 0x000fe80000000f00 */
[----:B------:R-:W-:Y:S11]  /*16da0*/  ISETP.NE.AND P2, PT, R28, c[0x0][0x32c], PT ;  /* 0x0000cb001c007a0c */ /* 0x000ff60003f45270 */
[----:B------:R-:W-:Y:S02]  /*16db0*/  @!UPT UIADD3 URZ, URZ, URZ, URZ ;  /* 0x0000003f3f3ff290 */ /* 0x000fe4000fffe03f */
[----:B------:R-:W-:Y:S05]  /*16dc0*/  @P2 IMAD.HI.U32 R28, R3, c[0x0][0x330], RZ ;  /* 0x0000cc00031c2a27 */ /* 0x000fea00078e00ff */
[----:B------:R-:W-:Y:S02]  /*16dd0*/  @P2 SHF.R.U32.HI R3, RZ, c[0x0][0x334], R28 ;  /* 0x0000cd00ff032a19 */ /* 0x000fe4000001161c */
.L_x_555:
[----:B------:R-:W-:Y:S05]  /*16de0*/  BSYNC B0 ;  /* 0x0000000000007941 */ /* 0x000fea0003800000 */
.L_x_553:
[----:B------:R-:W-:Y:S05]  /*16df0*/  IMAD R3, R3, c[0x0][0x32c], R8 ;  /* 0x0000cb0003037a24 */ /* 0x000fea00078e0208 */
[----:B------:R-:W-:Y:S02]  /*16e00*/  IADD3 R28, R3, c[0x0][0x32c], RZ ;  /* 0x0000cb00031c7a10 */ /* 0x000fe40007ffe0ff */
[----:B------:R-:W-:Y:S02]  /*16e10*/  IMNMX R0, R0, R3, !PT ;  /* 0x0000000300007217 */ /* 0x000fe40007800200 */
[----:B------:R-:W-:Y:S02]  /*16e20*/  IMNMX R2, R2, R28, PT ;  /* 0x0000001c02027217 */ /* 0x000fe40003800200 */
.L_x_552:
        /* <DEDUP_REMOVED lines=113> */
.L_x_558:
[----:B------:R-:W-:Y:S04]  /*17540*/  MOV R28, c[0x0][0x32c] ;  /* 0x0000cb00001c7a02 */ /* 0x000fe80000000f00 */
[----:B------:R-:W-:Y:S11]  /*17550*/  ISETP.NE.AND P2, PT, R28, 0x1, PT ;  /* 0x000000011c00780c */ /* 0x000ff60003f45270 */
[----:B------:R-:W-:Y:S02]  /*17560*/  @!UPT UIADD3 URZ, URZ, URZ, URZ ;  /* 0x0000003f3f3ff290 */ /* 0x000fe4000fffe03f */
[----:B------:R-:W-:Y:S05]  /*17570*/  @P2 IMAD.HI.U32 R28, R3, c[0x0][0x330], RZ ;  /* 0x0000cc00031c2a27 */ /* 0x000fea00078e00ff */
[----:B------:R-:W-:Y:S02]  /*17580*/  @P2 SHF.R.U32.HI R3, RZ, c[0x0][0x334], R28 ;  /* 0x0000cd00ff032a19 */ /* 0x000fe4000001161c */
.L_x_559:
[----:B------:R-:W-:Y:S05]  /*17590*/  BSYNC B0 ;  /* 0x0000000000007941 */ /* 0x000fea0003800000 */
.L_x_557:
[----:B------:R-:W-:Y:S05]  /*175a0*/  IMAD R3, R3, c[0x0][0x32c], R8 ;  /* 0x0000cb0003037a24 */ /* 0x000fea00078e0208 */
[----:B------:R-:W-:Y:S02]  /*175b0*/  IADD3 R28, R3, c[0x0][0x32c], RZ ;  /* 0x0000cb00031c7a10 */ /* 0x000fe40007ffe0ff */
[----:B------:R-:W-:Y:S02]  /*175c0*/  IMNMX R0, R0, R3, !PT ;  /* 0x0000000300007217 */ /* 0x000fe40007800200 */
[----:B------:R-:W-:Y:S02]  /*175d0*/  IMNMX R2, R2, R28, PT ;  /* 0x0000001c02027217 */ /* 0x000fe40003800200 */
.L_x_556:
        /* <DEDUP_REMOVED lines=113> */
.L_x_562:
[----:B------:R-:W-:Y:S04]  /*17cf0*/  MOV R5, c[0x0][0x32c] ;  /* 0x0000cb0000057a02 */ /* 0x000fe80000000f00 */
[----:B------:R-:W-:Y:S11]  /*17d00*/  ISETP.NE.AND P2, PT, R5, 0x1, PT ;  /* 0x000000010500780c */ /* 0x000ff60003f45270 */
[----:B------:R-:W-:Y:S02]  /*17d10*/  @!UPT UIADD3 URZ, URZ, URZ, URZ ;  /* 0x0000003f3f3ff290 */ /* 0x000fe4000fffe03f */
[----:B------:R-:W-:Y:S05]  /*17d20*/  @P2 IMAD.HI.U32 R5, R3, c[0x0][0x330], RZ ;  /* 0x0000cc0003052a27 */ /* 0x000fea00078e00ff */
[----:B------:R-:W-:Y:S02]  /*17d30*/  @P2 SHF.R.U32.HI R3, RZ, c[0x0][0x334], R5 ;  /* 0x0000cd00ff032a19 */ /* 0x000fe40000011605 */
.L_x_563:
[----:B------:R-:W-:Y:S05]  /*17d40*/  BSYNC B0 ;  /* 0x0000000000007941 */ /* 0x000fea0003800000 */
.L_x_561:
[----:B------:R-:W-:Y:S05]  /*17d50*/  IMAD R8, R3, c[0x0][0x32c], R8 ;  /* 0x0000cb0003087a24 */ /* 0x000fea00078e0208 */
[----:B------:R-:W-:Y:S02]  /*17d60*/  IADD3 R3, R8, c[0x0][0x32c], RZ ;  /* 0x0000cb0008037a10 */ /* 0x000fe40007ffe0ff */
[----:B------:R-:W-:Y:S02]  /*17d70*/  IMNMX R0, R0, R8, !PT ;  /* 0x0000000800007217 */ /* 0x000fe40007800200 */
[----:B------:R-:W-:Y:S02]  /*17d80*/  IMNMX R2, R2, R3, PT ;  /* 0x0000000302027217 */ /* 0x000fe40003800200 */
.L_x_560:
[----:B------:R-:W2:Y:S01]  /*17d90*/  LDL.LU R5, [R1+0x4] ;  /* 0x0000040001057983 */ /* 0x000ea20000300800 */
[----:B------:R-:W-:Y:S02]  /*17da0*/  ISETP.NE.AND P2, PT, R27, RZ, PT ;  /* 0x000000ff1b00720c */ /* 0x000fe40003f45270 */
[----:B------:R-:W-:Y:S01]  /*17db0*/  MOV R52, R58 ;  /* 0x0000003a00347202 */ /* 0x000fe20000000f00 */
[----:B------:R-:W3:Y:S01]  /*17dc0*/  LDL.LU R3, [R1] ;  /* 0x0000000001037983 */ /* 0x000ee20000300800 */
[----:B------:R-:W-:Y:S02]  /*17dd0*/  ISETP.GT.AND P2, PT, R0, RZ, !P2 ;  /* 0x000000ff0000720c */ /* 0x000fe40005744270 */
[----:B------:R-:W-:Y:S01]  /*17de0*/  FMNMX.FTZ R72, R29, R100, !PT ;  /* 0x000000641d487209 */ /* 0x000fe20007810000 */
[----:B------:R-:W-:Y:S01]  /*17df0*/  IMAD.MOV.U32 R80, RZ, RZ, R52 ;  /* 0x000000ffff507224 */ /* 0x000fe200078e0034 */
[----:B------:R-:W-:Y:S02]  /*17e00*/  ISETP.LT.OR P2, PT, R2, 0x1, P2 ;  /* 0x000000010200780c */ /* 0x000fe40001741670 */
[----:B------:R-:W-:Y:S01]  /*17e10*/  FMNMX.FTZ R72, R31, R72, !PT ;  /* 0x000000481f487209 */ /* 0x000fe20007810000 */
[----:B------:R-:W-:Y:S01]  /*17e20*/  IMAD.MOV.U32 R85, RZ, RZ, R80 ;  /* 0x000000ffff557224 */ /* 0x000fe200078e0050 */
[----:B------:R-:W-:Y:S01]  /*17e30*/  ISETP.GT.AND P1, PT, R0, 0x50, !P1 ;  /* 0x000000500000780c */ /* 0x000fe20004f24270 */
[----:B------:R-:W-:Y:S01]  /*17e40*/  LDSM.16.MT88.4 R80, [R211+0x100] ;  /* 0x00010000d350783b */ /* 0x000fe20000004200 */
[----:B------:R-:W-:Y:S02]  /*17e50*/  FMNMX.FTZ R72, R32, R72, !PT ;  /* 0x0000004820487209 */ /* 0x000fe40007810000 */
[----:B------:R-:W-:Y:S02]  /*17e60*/  ISETP.LT.OR P1, PT, R2, 0x51, P1 ;  /* 0x000000510200780c */ /* 0x000fe40000f21670 */
[----:B------:R-:W-:Y:S02]  /*17e70*/  FMNMX.FTZ R72, R34, R72, !PT ;  /* 0x0000004822487209 */ /* 0x000fe40007810000 */
[----:B------:R-:W-:Y:S02]  /*17e80*/  ISETP.GT.AND P0, PT, R0, 0x59, !P0 ;  /* 0x000000590000780c */ /* 0x000fe40004704270 */
[----:B------:R-:W-:Y:S02]  /*17e90*/  FMNMX.FTZ R72, R40, R72, !PT ;  /* 0x0000004828487209 */ /* 0x000fe40007810000 */
[----:B------:R-:W-:Y:S02]  /*17ea0*/  ISETP.LT.OR P0, PT, R2, 0x5a, P0 ;  /* 0x0000005a0200780c */ /* 0x000fe40000701670 */
[----:B------:R-:W-:Y:S02]  /*17eb0*/  FMNMX.FTZ R72, R42, R72, !PT ;  /* 0x000000482a487209 */ /* 0x000fe40007810000 */
[----:B------:R-:W-:Y:S02]  /*17ec0*/  FSEL R73, R79, -INF , !P0 ;  /* 0xff8000004f497808 */ /* 0x000fe40004000000 */
[----:B------:R-:W-:Y:S02]  /*17ed0*/  FMNMX.FTZ R72, R44, R72, !PT ;  /* 0x000000482c487209 */ /* 0x000fe40007810000 */
[C---:B------:R-:W-:Y:S02]  /*17ee0*/  ISETP.GT.AND P6, PT, R0.reuse, 0x51, !P6 ;  /* 0x000000510000780c */ /* 0x040fe400077c4270 */
[----:B------:R-:W-:Y:S02]  /*17ef0*/  FMNMX.FTZ R72, R47, R72, !PT ;  /* 0x000000482f487209 */ /* 0x000fe40007810000 */
[----:B------:R-:W-:Y:S02]  /*17f00*/  ISETP.GT.AND P5, PT, R0, 0x58, !P5 ;  /* 0x000000580000780c */ /* 0x000fe40006fa4270 */
[----:B------:R-:W-:Y:S02]  /*17f10*/  FMNMX.FTZ R72, R57, R72, !PT ;  /* 0x0000004839487209 */ /* 0x000fe40007810000 */
[----:B------:R-:W-:Y:S02]  /*17f20*/  ISETP.LT.OR P6, PT, R2, 0x52, P6 ;  /* 0x000000520200780c */ /* 0x000fe400037c1670 */
[----:B------:R-:W-:Y:S02]  /*17f30*/  FMNMX.FTZ R72, R90, R72, !PT ;  /* 0x000000485a487209 */ /* 0x000fe40007810000 */
[----:B------:R-:W-:Y:S02]  /*17f40*/  ISETP.LT.OR P5, PT, R2, 0x59, P5 ;  /* 0x000000590200780c */ /* 0x000fe40002fa1670 */
        /* <DEDUP_REMOVED lines=14> */
[----:B------:R-:W-:Y:S02]  /*18030*/  FMNMX.FTZ R72, R252, R72, !PT ;  /* 0x00000048fc487209 */ /* 0x000fe40007810000 */
[----:B--2---:R-:W-:Y:S02]  /*18040*/  FSEL R8, R5, -INF , !P2 ;  /* 0xff80000005087808 */ /* 0x004fe40005000000 */
[----:B------:R-:W-:Y:S01]  /*18050*/  ISETP.NE.AND P2, PT, R26, RZ, PT ;  /* 0x000000ff1a00720c */ /* 0x000fe20003f45270 */
[----:B------:R-:W1:Y:S03]  /*18060*/  SHFL.BFLY PT, R5, R72, 0x2, 0x1f ;  /* 0x0c401f0048057f89 */ /* 0x000e6600000e0000 */
[----:B------:R-:W-:Y:S04]  /*18070*/  ISETP.GT.AND P2, PT, R0, 0x1, !P2 ;  /* 0x000000010000780c */ /* 0x000fe80005744270 */
[----:B------:R-:W-:Y:S04]  /*18080*/  ISETP.LT.OR P2, PT, R2, 0x2, P2 ;  /* 0x000000020200780c */ /* 0x000fe80001741670 */
        /* <DEDUP_REMOVED lines=58> */
[----:B------:R-:W-:Y:S01]  /*18430*/  ISETP.NE.AND P2, PT, R17, RZ, PT ;  /* 0x000000ff1100720c */ /* 0x000fe20003f45270 */
[----:B------:R-:W2:Y:S01]  /*18440*/  SHFL.BFLY PT, R71, R3, 0x2, 0x1f ;  /* 0x0c401f0003477f89 */ /* 0x000ea200000e0000 */
[----:B-1----:R-:W-:Y:S02]  /*18450*/  FMNMX.FTZ R72, R72, R5, !PT ;  /* 0x0000000548487209 */ /* 0x002fe40007810000 */
[----:B------:R-:W-:Y:S02]  /*18460*/  ISETP.GT.AND P2, PT, R0, 0x28, !P2 ;  /* 0x000000280000780c */ /* 0x000fe40005744270 */
[----:B------:R-:W-:Y:S02]  /*18470*/  FMNMX.FTZ R5, R8, R103, !PT ;  /* 0x0000006708057209 */ /* 0x000fe40007810000 */
[----:B------:R-:W-:Y:S01]  /*18480*/  ISETP.LT.OR P2, PT, R2, 0x29, P2 ;  /* 0x000000290200780c */ /* 0x000fe20001741670 */
[----:B------:R-:W1:Y:S01]  /*18490*/  SHFL.BFLY PT, R6, R72, 0x1, 0x1f ;  /* 0x0c201f0048067f89 */ /* 0x000e6200000e0000 */
        /* <DEDUP_REMOVED lines=10> */
[----:B--2---:R-:W-:Y:S02]  /*18540*/  FMNMX.FTZ R71, R3, R71, !PT ;  /* 0x0000004703477209 */ /* 0x004fe40007810000 */
[----:B------:R-:W-:Y:S02]  /*18550*/  ISETP.GT.AND P2, PT, R0, 0x30, !P2 ;  /* 0x000000300000780c */ /* 0x000fe40005744270 */
[----:B-1----:R-:W-:Y:S02]  /*18560*/  FMNMX.FTZ R72, R72, R6, !PT ;  /* 0x0000000648487209 */ /* 0x002fe40007810000 */
        /* <DEDUP_REMOVED lines=14> */
[----:B-1----:R-:W-:Y:S02]  /*18650*/  FMNMX.FTZ R71, R71, R6, !PT ;  /* 0x0000000647477209 */ /* 0x002fe40007810000 */
[----:B------:R-:W-:Y:S02]  /*18660*/  ISETP.LT.OR P2, PT, R2, 0x39, P2 ;  /* 0x000000390200780c */ /* 0x000fe40001741670 */
[----:B------:R-:W-:Y:S02]  /*18670*/  FSEL R198, R180, -INF , !P1 ;  /* 0xff800000b4c67808 */ /* 0x000fe40004800000 */
[----:B------:R-:W-:Y:S02]  /*18680*/  FSEL R185, R59, -INF , !P2 ;  /* 0xff8000003bb97808 */ /* 0x000fe40005000000 */
[----:B------:R-:W-:Y:S02]  /*18690*/  ISETP.NE.AND P2, PT, R12, RZ, PT ;  /* 0x000000ff0c00720c */ /* 0x000fe40003f45270 */
[----:B------:R-:W-:Y:S02]  /*186a0*/  FSETP.NEU.FTZ.AND P1, PT, R71, -INF , PT ;  /* 0xff8000004700780b */ /* 0x000fe40003f3d000 */
[----:B------:R-:W-:Y:S02]  /*186b0*/  ISETP.GT.AND P2, PT, R0, 0x39, !P2 ;  /* 0x000000390000780c */ /* 0x000fe40005744270 */
[----:B------:R-:W-:Y:S02]  /*186c0*/  FSEL R180, R91, -INF , !P5 ;  /* 0xff8000005bb47808 */ /* 0x000fe40006800000 */
[----:B------:R-:W-:Y:S04]  /*186d0*/  ISETP.LT.OR P2, PT, R2, 0x3a, P2 ;  /* 0x0000003a0200780c */ /* 0x000fe80001741670 */
[----:B------:R-:W-:Y:S02]  /*186e0*/  FSEL R187, R63, -INF , !P2 ;  /* 0xff8000003fbb7808 */ /* 0x000fe40005000000 */
[----:B------:R-:W-:Y:S04]  /*186f0*/  ISETP.NE.AND P2, PT, R11, RZ, PT ;  /* 0x000000ff0b00720c */ /* 0x000fe80003f45270 */
[----:B------:R-:W-:Y:S04]  /*18700*/  ISETP.GT.AND P2, PT, R0, 0x40, !P2 ;  /* 0x000000400000780c */ /* 0x000fe80005744270 */
[----:B------:R-:W-:Y:S04]  /*18710*/  ISETP.LT.OR P2, PT, R2, 0x41, P2 ;  /* 0x000000410200780c */ /* 0x000fe80001741670 */
[----:B------:R-:W-:Y:S01]  /*18720*/  FSEL R197, R74, -INF , !P2 ;  /* 0xff8000004ac57808 */ /* 0x000fe20005000000 */
[----:B------:R-:W-:Y:S01]  /*18730*/  FMUL.FTZ R74, R72, c[0x0][0x2d0] ;  /* 0x0000b400484a7a20 */ /* 0x000fe20000410000 */
[----:B------:R-:W-:Y:S04]  /*18740*/  ISETP.NE.AND P2, PT, R10, RZ, PT ;  /* 0x000000ff0a00720c */ /* 0x000fe80003f45270 */
[----:B------:R-:W-:Y:S04]  /*18750*/  ISETP.GT.AND P2, PT, R0, 0x41, !P2 ;  /* 0x000000410000780c */ /* 0x000fe80005744270 */
[----:B------:R-:W-:Y:S04]  /*18760*/  ISETP.LT.OR P2, PT, R2, 0x42, P2 ;  /* 0x000000420200780c */ /* 0x000fe80001741670 */
[----:B------:R-:W-:Y:S01]  /*18770*/  FSEL R201, R75, -INF , !P2 ;  /* 0xff8000004bc97808 */ /* 0x000fe20005000000 */
[----:B------:R-:W-:Y:S01]  /*18780*/  FMUL.FTZ R75, R71, c[0x0][0x2d0] ;  /* 0x0000b400474b7a20 */ /* 0x000fe20000410000 */
[----:B------:R-:W-:Y:S04]  /*18790*/  ISETP.NE.AND P2, PT, R9, RZ, PT ;  /* 0x000000ff0900720c */ /* 0x000fe80003f45270 */
[----:B------:R-:W-:Y:S02]  /*187a0*/  ISETP.GT.AND P2, PT, R0, 0x48, !P2 ;  /* 0x000000480000780c */ /* 0x000fe40005744270 */
[----:B------:R-:W-:Y:S02]  /*187b0*/  FSEL R75, R75, RZ, P1 ;  /* 0x000000ff4b4b7208 */ /* 0x000fe40000800000 */
[----:B------:R-:W-:Y:S03]  /*187c0*/  ISETP.LT.OR P2, PT, R2, 0x49, P2 ;  /* 0x000000490200780c */ /* 0x000fe60001741670 */
[--C-:B------:R-:W-:Y:S01]  /*187d0*/  FFMA.FTZ R12, R43, c[0x0][0x2d0], -R75.reuse ;  /* 0x0000b4002b0c7a23 */ /* 0x100fe2000001084b */
[----:B------:R-:W-:Y:S02]  /*187e0*/  FSEL R202, R78, -INF , !P2 ;  /* 0xff8000004eca7808 */ /* 0x000fe40005000000 */
[----:B------:R-:W-:Y:S01]  /*187f0*/  ISETP.NE.AND P2, PT, R4, RZ, PT ;  /* 0x000000ff0400720c */ /* 0x000fe20003f45270 */
[----:B------:R-:W-:Y:S01]  /*18800*/  MUFU.EX2 R91, R12 ;  /* 0x0000000c005b7308 */ /* 0x000fe20000000800 */
[----:B------:R-:W-:Y:S02]  /*18810*/  FMNMX.FTZ R4, R28, R102, !PT ;  /* 0x000000661c047209 */ /* 0x000fe40007810000 */
[----:B------:R-:W-:Y:S01]  /*18820*/  ISETP.GT.AND P2, PT, R0, 0x49, !P2 ;  /* 0x000000490000780c */ /* 0x000fe20005744270 */
[--C-:B------:R-:W-:Y:S01]  /*18830*/  FFMA.FTZ R0, R33, c[0x0][0x2d0], -R75.reuse ;  /* 0x0000b40021007a23 */ /* 0x100fe2000001084b */
[----:B------:R-:W-:Y:S02]  /*18840*/  FMNMX.FTZ R4, R35, R4, !PT ;  /* 0x0000000423047209 */ /* 0x000fe40007810000 */
[----:B------:R-:W-:Y:S01]  /*18850*/  ISETP.LT.OR P2, PT, R2, 0x4a, P2 ;  /* 0x0000004a0200780c */ /* 0x000fe20001741670 */
[--C-:B------:R-:W-:Y:S01]  /*18860*/  FFMA.FTZ R2, R36, c[0x0][0x2d0], -R75.reuse ;  /* 0x0000b40024027a23 */ /* 0x100fe2000001084b */
[----:B------:R-:W-:Y:S01]  /*18870*/  FMNMX.FTZ R4, R37, R4, !PT ;  /* 0x0000000425047209 */ /* 0x000fe20007810000 */
[----:B------:R-:W-:Y:S01]  /*18880*/  MUFU.EX2 R86, R0 ;  /* 0x0000000000567308 */ /* 0x000fe20000000800 */
[----:B------:R-:W-:Y:S02]  /*18890*/  FSEL R194, R194, -INF , !P2 ;  /* 0xff800000c2c27808 */ /* 0x000fe40005000000 */
[----:B------:R-:W-:Y:S02]  /*188a0*/  FMNMX.FTZ R4, R38, R4, !PT ;  /* 0x0000000426047209 */ /* 0x000fe40007810000 */
[----:B------:R-:W-:Y:S02]  /*188b0*/  FSETP.NEU.FTZ.AND P2, PT, R72, -INF , PT ;  /* 0xff8000004800780b */ /* 0x000fe40003f5d000 */
[----:B------:R-:W-:Y:S02]  /*188c0*/  FMNMX.FTZ R4, R46, R4, !PT ;  /* 0x000000042e047209 */ /* 0x000fe40007810000 */
[----:B------:R-:W-:Y:S01]  /*188d0*/  FSEL R74, R74, RZ, P2 ;  /* 0x000000ff4a4a7208 */ /* 0x000fe20001000000 */
[----:B------:R-:W-:Y:S01]  /*188e0*/  MUFU.EX2 R250, R2 ;  /* 0x0000000200fa7308 */ /* 0x000fe20000000800 */
[----:B------:R-:W-:Y:S03]  /*188f0*/  FMNMX.FTZ R4, R49, R4, !PT ;  /* 0x0000000431047209 */ /* 0x000fe60007810000 */
[--C-:B------:R-:W-:Y:S01]  /*18900*/  FFMA.FTZ R16, R44, c[0x0][0x2d0], -R74.reuse ;  /* 0x0000b4002c107a23 */ /* 0x100fe2000001084a */
[----:B------:R-:W-:Y:S04]  /*18910*/  FMNMX.FTZ R4, R50, R4, !PT ;  /* 0x0000000432047209 */ /* 0x000fe80007810000 */
[----:B------:R-:W-:Y:S01]  /*18920*/  FMNMX.FTZ R4, R51, R4, !PT ;  /* 0x0000000433047209 */ /* 0x000fe20007810000 */
[----:B------:R-:W-:Y:S03]  /*18930*/  MUFU.EX2 R33, R16 ;  /* 0x0000001000217308 */ /* 0x000fe60000000800 */
        /* <DEDUP_REMOVED lines=12> */
[----:B------:R-:W-:Y:S01]  /*18a00*/  FMNMX.FTZ R3, R241, R4, !PT ;  /* 0x00000004f1037209 */ /* 0x000fe20007810000 */
[--C-:B------:R-:W-:Y:S03]  /*18a10*/  FFMA.FTZ R4, R29, c[0x0][0x2d0], -R74.reuse ;  /* 0x0000b4001d047a23 */ /* 0x100fe6000001084a */
[----:B------:R-:W-:Y:S01]  /*18a20*/  FMNMX.FTZ R3, R243, R3, !PT ;  /* 0x00000003f3037209 */ /* 0x000fe20007810000 */
[----:B------:R1:W-:Y:S03]  /*18a30*/  MUFU.EX2 R55, R4 ;  /* 0x0000000400377308 */ /* 0x0003e60000000800 */
[----:B------:R-:W-:Y:S04]  /*18a40*/  FMNMX.FTZ R3, R245, R3, !PT ;  /* 0x00000003f5037209 */ /* 0x000fe80007810000 */
[----:B------:R-:W-:Y:S05]  /*18a50*/  FMNMX.FTZ R3, R247, R3, !PT ;  /* 0x00000003f7037209 */ /* 0x000fea0007810000 */
[----:B------:R-:W2:Y:S01]  /*18a60*/  SHFL.BFLY PT, R7, R3, 0x2, 0x1f ;  /* 0x0c401f0003077f89 */ /* 0x000ea200000e0000 */
[----:B-1----:R-:W-:Y:S01]  /*18a70*/  FMNMX.FTZ R4, R170, R5, !PT ;  /* 0x00000005aa047209 */ /* 0x002fe20007810000 */
[--C-:B------:R-:W-:Y:S03]  /*18a80*/  FFMA.FTZ R5, R31, c[0x0][0x2d0], -R74.reuse ;  /* 0x0000b4001f057a23 */ /* 0x100fe6000001084a */
[----:B------:R-:W-:Y:S01]  /*18a90*/  FMNMX.FTZ R4, R172, R4, !PT ;  /* 0x00000004ac047209 */ /* 0x000fe20007810000 */
[----:B------:R1:W-:Y:S01]  /*18aa0*/  MUFU.EX2 R84, R5 ;  /* 0x0000000500547308 */ /* 0x0003e20000000800 */
[----:B--2---:R-:W-:Y:S05]  /*18ab0*/  FMNMX.FTZ R3, R3, R7, !PT ;  /* 0x0000000703037209 */ /* 0x004fea0007810000 */
[----:B------:R-:W2:Y:S01]  /*18ac0*/  SHFL.BFLY PT, R70, R3, 0x1, 0x1f ;  /* 0x0c201f0003467f89 */ /* 0x000ea200000e0000 */
[----:B-1----:R-:W-:Y:S01]  /*18ad0*/  FMNMX.FTZ R5, R181, R4, !PT ;  /* 0x00000004b5057209 */ /* 0x002fe20007810000 */
[----:B------:R-:W-:Y:S03]  /*18ae0*/  FFMA.FTZ R4, R32, c[0x0][0x2d0], -R74 ;  /* 0x0000b40020047a23 */ /* 0x000fe6000001084a */
[----:B------:R-:W-:Y:S01]  /*18af0*/  FMNMX.FTZ R5, R184, R5, !PT ;  /* 0x00000005b8057209 */ /* 0x000fe20007810000 */
[----:B------:R1:W-:Y:S01]  /*18b00*/  MUFU.EX2 R93, R4 ;  /* 0x00000004005d7308 */ /* 0x0003e20000000800 */
[----:B--2---:R-:W-:Y:S01]  /*18b10*/  FMNMX.FTZ R70, R3, R70, !PT ;  /* 0x0000004603467209 */ /* 0x004fe20007810000 */
[--C-:B------:R-:W-:Y:S03]  /*18b20*/  FFMA.FTZ R3, R39, c[0x0][0x2d0], -R75.reuse ;  /* 0x0000b40027037a23 */ /* 0x100fe6000001084b */
[C---:B------:R-:W-:Y:S05]  /*18b30*/  FSETP.NEU.FTZ.AND P0, PT, R70.reuse, -INF , PT ;  /* 0xff8000004600780b */ /* 0x040fea0003f1d000 */
[----:B------:R2:W3:Y:S01]  /*18b40*/  MUFU.EX2 R92, R3 ;  /* 0x00000003005c7308 */ /* 0x0004e20000000800 */
[----:B------:R-:W-:Y:S05]  /*18b50*/  FMUL.FTZ R96, R70, c[0x0][0x2d0] ;  /* 0x0000b40046607a20 */ /* 0x000fea0000410000 */
[----:B------:R-:W-:Y:S05]  /*18b60*/  FSEL R96, R96, RZ, P0 ;  /* 0x000000ff60607208 */ /* 0x000fea0000000000 */
[----:B------:R-:W-:Y:S01]  /*18b70*/  FFMA.FTZ R32, R46, c[0x0][0x2d0], -R96 ;  /* 0x0000b4002e207a23 */ /* 0x000fe20000010860 */
[----:B-1----:R-:W-:Y:S01]  /*18b80*/  FMNMX.FTZ R4, R185, R5, !PT ;  /* 0x00000005b9047209 */ /* 0x002fe20007810000 */
[----:B------:R-:W-:Y:S02]  /*18b90*/  FFMA.FTZ R5, R34, c[0x0][0x2d0], -R74 ;  /* 0x0000b40022057a23 */ /* 0x000fe4000001084a */
[--C-:B------:R-:W-:Y:S01]  /*18ba0*/  FFMA.FTZ R44, R51, c[0x0][0x2d0], -R96.reuse ;  /* 0x0000b400332c7a23 */ /* 0x100fe20000010860 */
[----:B------:R-:W-:Y:S01]  /*18bb0*/  FMNMX.FTZ R4, R187, R4, !PT ;  /* 0x00000004bb047209 */ /* 0x000fe20007810000 */
[----:B------:R1:W4:Y:S03]  /*18bc0*/  MUFU.EX2 R89, R5 ;  /* 0x0000000500597308 */ /* 0x0003260000000800 */
[----:B------:R-:W-:Y:S01]  /*18bd0*/  FMNMX.FTZ R4, R197, R4, !PT ;  /* 0x00000004c5047209 */ /* 0x000fe20007810000 */
[----:B--2---:R-:W-:Y:S01]  /*18be0*/  FFMA.FTZ R3, R28, c[0x0][0x2d0], -R96 ;  /* 0x0000b4001c037a23 */ /* 0x004fe20000010860 */
[----:B---3--:R-:W-:Y:S01]  /*18bf0*/  F2FP.PACK_AB R79, R92, R250 ;  /* 0x000000fa5c4f723e */ /* 0x008fe200000000ff */
[--C-:B------:R-:W-:Y:S01]  /*18c00*/  FFMA.FTZ R28, R48, c[0x0][0x2d0], -R75.reuse ;  /* 0x0000b400301c7a23 */ /* 0x100fe2000001084b */
[----:B------:R-:W-:Y:S03]  /*18c10*/  FMNMX.FTZ R4, R201, R4, !PT ;  /* 0x00000004c9047209 */ /* 0x000fe60007810000 */
[----:B------:R2:W-:Y:S01]  /*18c20*/  MUFU.EX2 R53, R3 ;  /* 0x0000000300357308 */ /* 0x0005e20000000800 */
[----:B------:R-:W-:Y:S01]  /*18c30*/  FFMA.FTZ R48, R57, c[0x0][0x2d0], -R74 ;  /* 0x0000b40039307a23 */ /* 0x000fe2000001084a */
[----:B------:R-:W-:Y:S04]  /*18c40*/  FMNMX.FTZ R4, R202, R4, !PT ;  /* 0x00000004ca047209 */ /* 0x000fe80007810000 */
[----:B------:R-:W-:Y:S04]  /*18c50*/  FMNMX.FTZ R4, R194, R4, !PT ;  /* 0x00000004c2047209 */ /* 0x000fe80007810000 */
[----:B------:R-:W-:Y:S01]  /*18c60*/  FMNMX.FTZ R4, R198, R4, !PT ;  /* 0x00000004c6047209 */ /* 0x000fe20007810000 */
[----:B-1----:R-:W-:Y:S01]  /*18c70*/  FFMA.FTZ R5, R30, c[0x0][0x2d0], -R75 ;  /* 0x0000b4001e057a23 */ /* 0x002fe2000001084b */
[----:B----4-:R-:W-:Y:S02]  /*18c80*/  F2FP.PACK_AB R78, R89, R93 ;  /* 0x0000005d594e723e */ /* 0x010fe400000000ff */
[----:B------:R-:W-:Y:S01]  /*18c90*/  FMNMX.FTZ R0, R188, R4, !PT ;  /* 0x00000004bc007209 */ /* 0x000fe20007810000 */
[----:B------:R-:W-:Y:S01]  /*18ca0*/  MUFU.EX2 R54, R5 ;  /* 0x0000000500367308 */ /* 0x000fe20000000800 */
[--C-:B------:R-:W-:Y:S02]  /*18cb0*/  FFMA.FTZ R4, R38, c[0x0][0x2d0], -R96.reuse ;  /* 0x0000b40026047a23 */ /* 0x100fe40000010860 */
[----:B------:R-:W-:Y:S01]  /*18cc0*/  FMNMX.FTZ R0, R180, R0, !PT ;  /* 0x00000000b4007209 */ /* 0x000fe20007810000 */
[--C-:B--2---:R-:W-:Y:S03]  /*18cd0*/  FFMA.FTZ R3, R35, c[0x0][0x2d0], -R96.reuse ;  /* 0x0000b40023037a23 */ /* 0x104fe60000010860 */
[----:B------:R-:W-:Y:S03]  /*18ce0*/  FMNMX.FTZ R0, R73, R0, !PT ;  /* 0x0000000049007209 */ /* 0x000fe60007810000 */
[----:B------:R-:W-:Y:S02]  /*18cf0*/  MUFU.EX2 R61, R4 ;  /* 0x00000004003d7308 */ /* 0x000fe40000000800 */
[----:B------:R-:W1:Y:S08]  /*18d00*/  SHFL.BFLY PT, R2, R0, 0x2, 0x1f ;  /* 0x0c401f0000027f89 */ /* 0x000e7000000e0000 */
[----:B------:R2:W-:Y:S02]  /*18d10*/  MUFU.EX2 R27, R3 ;  /* 0x00000003001b7308 */ /* 0x0005e40000000800 */
[----:B--2---:R-:W-:Y:S02]  /*18d20*/  FFMA.FTZ R3, R37, c[0x0][0x2d0], -R96 ;  /* 0x0000b40025037a23 */ /* 0x004fe40000010860 */
[----:B------:R-:W-:Y:S06]  /*18d30*/  LDSM.16.MT88.4 R36, [R212+0x100] ;  /* 0x00010000d424783b */ /* 0x000fec0000004200 */
[----:B------:R1:W2:Y:S02]  /*18d40*/  MUFU.EX2 R87, R3 ;  /* 0x0000000300577308 */ /* 0x0002a40000000800 */
[----:B-1----:R-:W-:Y:S01]  /*18d50*/  FMNMX.FTZ R3, R0, R2, !PT ;  /* 0x0000000200037209 */ /* 0x002fe20007810000 */
[----:B------:R-:W-:Y:S01]  /*18d60*/  FFMA.FTZ R2, R40, c[0x0][0x2d0], -R74 ;  /* 0x0000b40028027a23 */ /* 0x000fe2000001084a */
[----:B------:R-:W-:Y:S01]  /*18d70*/  FSEL R0, R72, RZ, P2 ;  /* 0x000000ff48007208 */ /* 0x000fe20001000000 */
[----:B------:R-:W-:Y:S01]  /*18d80*/  FFMA.FTZ R40, R50, c[0x0][0x2d0], -R96 ;  /* 0x0000b40032287a23 */ /* 0x000fe20000010860 */
[----:B--2---:R-:W-:Y:S04]  /*18d90*/  F2FP.PACK_AB R66, R61, R87 ;  /* 0x000000573d42723e */ /* 0x004fe800000000ff */
[----:B------:R1:W-:Y:S01]  /*18da0*/  MUFU.EX2 R60, R2 ;  /* 0x00000002003c7308 */ /* 0x0003e20000000800 */
[----:B------:R-:W2:Y:S01]  /*18db0*/  SHFL.BFLY PT, R4, R3, 0x1, 0x1f ;  /* 0x0c201f0003047f89 */ /* 0x000ea200000e0000 */
[----:B------:R-:W-:Y:S02]  /*18dc0*/  FADD.FTZ R0, -R0, R100 ;  /* 0x0000006400007221 */ /* 0x000fe40000010100 */
[----:B------:R-:W-:Y:S02]  /*18dd0*/  IMAD.MOV.U32 R100, RZ, RZ, R55 ;  /* 0x000000ffff647224 */ /* 0x000fe400078e0037 */
[----:B------:R-:W-:Y:S03]  /*18de0*/  FMUL.FTZ R0, R0, c[0x0][0x2d0] ;  /* 0x0000b40000007a20 */ /* 0x000fe60000410000 */
[----:B------:R-:W-:Y:S01]  /*18df0*/  F2FP.PACK_AB R76, R84, R100 ;  /* 0x00000064544c723e */ /* 0x000fe200000000ff */
[----:B------:R3:W4:Y:S01]  /*18e00*/  MUFU.EX2 R69, R0 ;  /* 0x0000000000457308 */ /* 0x0007220000000800 */
[----:B-1----:R-:W-:Y:S02]  /*18e10*/  FSEL R2, R71, RZ, P1 ;  /* 0x000000ff47027208 */ /* 0x002fe40000800000 */
[----:B--2---:R-:W-:Y:S03]  /*18e20*/  FMNMX.FTZ R3, R4, R3, !PT ;  /* 0x0000000304037209 */ /* 0x004fe60007810000 */
[----:B------:R-:W-:Y:S01]  /*18e30*/  FADD.FTZ R2, -R2, R101 ;  /* 0x0000006502027221 */ /* 0x000fe20000010100 */
[----:B------:R-:W-:Y:S01]  /*18e40*/  MOV R101, R54 ;  /* 0x0000003600657202 */ /* 0x000fe20000000f00 */
[----:B------:R-:W-:Y:S02]  /*18e50*/  FMUL.FTZ R97, R3, c[0x0][0x2d0] ;  /* 0x0000b40003617a20 */ /* 0x000fe40000410000 */
[----:B------:R-:W-:Y:S01]  /*18e60*/  FMUL.FTZ R2, R2, c[0x0][0x2d0] ;  /* 0x0000b40002027a20 */ /* 0x000fe20000410000 */
[----:B---3--:R-:W-:Y:S01]  /*18e70*/  FSEL R0, R70, RZ, P0 ;  /* 0x000000ff46007208 */ /* 0x008fe20000000000 */
[----:B----4-:R-:W-:Y:S01]  /*18e80*/  FMUL.FTZ R16, R69, R116 ;  /* 0x0000007445107220 */ /* 0x010fe20000410000 */
[----:B------:R-:W-:Y:S01]  /*18e90*/  F2FP.PACK_AB R77, R86, R101 ;  /* 0x00000065564d723e */ /* 0x000fe200000000ff */
[----:B------:R-:W1:Y:S01]  /*18ea0*/  MUFU.EX2 R68, R2 ;  /* 0x0000000200447308 */ /* 0x000e620000000800 */
[----:B------:R-:W-:Y:S01]  /*18eb0*/  FSETP.NEU.FTZ.AND P0, PT, R3, -INF , PT ;  /* 0xff8000000300780b */ /* 0x000fe20003f1d000 */
[----:B------:R-:W-:Y:S02]  /*18ec0*/  FADD.FTZ R0, -R0, R102 ;  /* 0x0000006600007221 */ /* 0x000fe40000010100 */
[----:B------:R-:W-:Y:S01]  /*18ed0*/  IMAD.MOV.U32 R102, RZ, RZ, R53 ;  /* 0x000000ffff667224 */ /* 0x000fe200078e0035 */
[----:B------:R-:W-:Y:S01]  /*18ee0*/  FSEL R97, R97, RZ, P0 ;  /* 0x000000ff61617208 */ /* 0x000fe20000000000 */
[----:B------:R-:W-:Y:S01]  /*18ef0*/  FMUL.FTZ R0, R0, c[0x0][0x2d0] ;  /* 0x0000b40000007a20 */ /* 0x000fe20000410000 */
[----:B------:R-:W2:Y:S01]  /*18f00*/  LDSM.16.MT88.4 R52, [R210+0x100] ;  /* 0x00010000d234783b */ /* 0x000ea20000004200 */
[----:B------:R-:W-:Y:S01]  /*18f10*/  FMUL.FTZ R17, R69, R117 ;  /* 0x0000007545117220 */ /* 0x000fe20000410000 */
[----:B------:R-:W-:Y:S01]  /*18f20*/  MOV R117, R89 ;  /* 0x0000005900757202 */ /* 0x000fe20000000f00 */
[----:B------:R3:W4:Y:S01]  /*18f30*/  MUFU.EX2 R2, R0 ;  /* 0x0000000000027308 */ /* 0x0007220000000800 */
[--C-:B------:R-:W-:Y:S02]  /*18f40*/  FFMA.FTZ R4, R25, c[0x0][0x2d0], -R97.reuse ;  /* 0x0000b40019047a23 */ /* 0x100fe40000010861 */
[--C-:B------:R-:W-:Y:S02]  /*18f50*/  FFMA.FTZ R58, R58, c[0x0][0x2d0], -R97.reuse ;  /* 0x0000b4003a3a7a23 */ /* 0x100fe40000010861 */
[--C-:B------:R-:W-:Y:S05]  /*18f60*/  FFMA.FTZ R62, R62, c[0x0][0x2d0], -R97.reuse ;  /* 0x0000b4003e3e7a23 */ /* 0x100fea0000010861 */
[----:B------:R5:W-:Y:S01]  /*18f70*/  MUFU.EX2 R63, R4 ;  /* 0x00000004003f7308 */ /* 0x000be20000000800 */
[C---:B-1----:R-:W-:Y:S02]  /*18f80*/  FMUL.FTZ R6, R68.reuse, R106 ;  /* 0x0000006a44067220 */ /* 0x042fe40000410000 */
[C---:B------:R-:W-:Y:S02]  /*18f90*/  FMUL.FTZ R18, R68.reuse, R118 ;  /* 0x0000007644127220 */ /* 0x040fe40000410000 */
[C---:B------:R-:W-:Y:S05]  /*18fa0*/  FMUL.FTZ R19, R68.reuse, R119 ;  /* 0x0000007744137220 */ /* 0x040fea0000410000 */
[----:B------:R1:W-:Y:S01]  /*18fb0*/  MUFU.EX2 R116, R28 ;  /* 0x0000001c00747308 */ /* 0x0003e20000000800 */
[C---:B------:R-:W-:Y:S02]  /*18fc0*/  FMUL.FTZ R34, R68.reuse, R134 ;  /* 0x0000008644227220 */ /* 0x040fe40000410000 */
[----:B------:R-:W-:Y:S02]  /*18fd0*/  FMUL.FTZ R35, R68, R135 ;  /* 0x0000008744237220 */ /* 0x000fe40000410000 */
[----:B---3--:R-:W-:Y:S02]  /*18fe0*/  FFMA.FTZ R0, R8, c[0x0][0x2d0], -R97 ;  /* 0x0000b40008007a23 */ /* 0x008fe40000010861 */
[----:B----4-:R-:W-:Y:S01]  /*18ff0*/  FMUL.FTZ R13, R2, R113 ;  /* 0x00000071020d7220 */ /* 0x010fe20000410000 */
[----:B------:R-:W-:Y:S01]  /*19000*/  MOV R113, R86 ;  /* 0x0000005600717202 */ /* 0x000fe20000000f00 */
[----:B------:R-:W-:Y:S01]  /*19010*/  FMUL.FTZ R50, R68, R150 ;  /* 0x0000009644327220 */ /* 0x000fe20000410000 */
[----:B------:R3:W-:Y:S01]  /*19020*/  MUFU.EX2 R5, R0 ;  /* 0x0000000000057308 */ /* 0x0007e20000000800 */
[----:B------:R-:W-:Y:S02]  /*19030*/  FFMA.FTZ R8, R41, c[0x0][0x2d0], -R75 ;  /* 0x0000b40029087a23 */ /* 0x000fe4000001084b */
[----:B------:R-:W-:Y:S02]  /*19040*/  IMAD.MOV.U32 R150, RZ, RZ, R91 ;  /* 0x000000ffff967224 */ /* 0x000fe400078e005b */
[----:B-----5:R-:W-:Y:S02]  /*19050*/  FFMA.FTZ R4, R24, c[0x0][0x2d0], -R97 ;  /* 0x0000b40018047a23 */ /* 0x020fe40000010861 */
[C---:B------:R-:W-:Y:S02]  /*19060*/  FMUL.FTZ R9, R2.reuse, R109 ;  /* 0x0000006d02097220 */ /* 0x040fe40000410000 */
[C---:B------:R-:W-:Y:S01]  /*19070*/  FMUL.FTZ R12, R2.reuse, R112 ;  /* 0x00000070020c7220 */ /* 0x040fe20000410000 */
[----:B------:R4:W5:Y:S01]  /*19080*/  MUFU.EX2 R7, R4 ;  /* 0x0000000400077308 */ /* 0x0009620000000800 */
[----:B------:R-:W-:Y:S02]  /*19090*/  FFMA.FTZ R24, R45, c[0x0][0x2d0], -R75 ;  /* 0x0000b4002d187a23 */ /* 0x000fe4000001084b */
[C---:B------:R-:W-:Y:S02]  /*190a0*/  FMUL.FTZ R45, R2.reuse, R145 ;  /* 0x00000091022d7220 */ /* 0x040fe40000410000 */
[C---:B------:R-:W-:Y:S02]  /*190b0*/  FMUL.FTZ R25, R2.reuse, R125 ;  /* 0x0000007d02197220 */ /* 0x040fe40000410000 */
[C---:B-1----:R-:W-:Y:S02]  /*190c0*/  FMUL.FTZ R28, R2.reuse, R128 ;  /* 0x00000080021c7220 */ /* 0x042fe40000410000 */
[C---:B------:R-:W-:Y:S01]  /*190d0*/  FMUL.FTZ R29, R2.reuse, R129 ;  /* 0x00000081021d7220 */ /* 0x040fe20000410000 */
[----:B------:R1:W-:Y:S01]  /*190e0*/  MUFU.EX2 R31, R8 ;  /* 0x00000008001f7308 */ /* 0x0003e20000000800 */
[----:B------:R-:W-:Y:S02]  /*190f0*/  FMUL.FTZ R41, R2, R141 ;  /* 0x0000008d02297220 */ /* 0x000fe40000410000 */
[----:B------:R-:W-:Y:S02]  /*19100*/  FMUL.FTZ R51, R68, R151 ;  /* 0x0000009744337220 */ /* 0x000fe40000410000 */
[----:B---3--:R-:W-:Y:S02]  /*19110*/  FFMA.FTZ R0, R26, c[0x0][0x2d0], -R97 ;  /* 0x0000b4001a007a23 */ /* 0x008fe40000010861 */
[----:B------:R-:W-:Y:S03]  /*19120*/  FMUL.FTZ R57, R2, R157 ;  /* 0x0000009d02397220 */ /* 0x000fe60000410000 */
[----:B------:R3:W2:Y:S01]  /*19130*/  MUFU.EX2 R59, R0 ;  /* 0x00000000003b7308 */ /* 0x0006a20000000800 */
[--C-:B----4-:R-:W-:Y:S02]  /*19140*/  FFMA.FTZ R4, R42, c[0x0][0x2d0], -R74.reuse ;  /* 0x0000b4002a047a23 */ /* 0x110fe4000001084a */
[----:B-----5:R-:W-:Y:S02]  /*19150*/  IMAD.MOV.U32 R106, RZ, RZ, R7 ;  /* 0x000000ffff6a7224 */ /* 0x020fe400078e0007 */
[----:B------:R-:W-:Y:S01]  /*19160*/  FMUL.FTZ R7, R68, R107 ;  /* 0x0000006b44077220 */ /* 0x000fe20000410000 */
[----:B------:R-:W-:Y:S04]  /*19170*/  MOV R107, R27 ;  /* 0x0000001b006b7202 */ /* 0x000fe80000000f00 */
[----:B------:R4:W-:Y:S01]  /*19180*/  MUFU.EX2 R235, R4 ;  /* 0x0000000400eb7308 */ /* 0x0009e20000000800 */
[----:B------:R-:W-:Y:S02]  /*19190*/  F2FP.PACK_AB R67, R106, R63 ;  /* 0x0000003f6a43723e */ /* 0x000fe400000000ff */
[----:B------:R-:W-:Y:S01]  /*191a0*/  F2FP.PACK_AB R64, R107, R102 ;  /* 0x000000666b40723e */ /* 0x000fe200000000ff */
[----:B-1----:R-:W-:Y:S01]  /*191b0*/  FMUL.FTZ R8, R2, R108 ;  /* 0x0000006c02087220 */ /* 0x002fe20000410000 */
[----:B------:R-:W-:Y:S05]  /*191c0*/  MOV R108, R87 ;  /* 0x00000057006c7202 */ /* 0x000fea0000000f00 */
[----:B------:R1:W5:Y:S01]  /*191d0*/  MUFU.EX2 R30, R24 ;  /* 0x00000018001e7308 */ /* 0x0003620000000800 */
[----:B---3--:R-:W-:Y:S02]  /*191e0*/  FSEL R0, R3, RZ, P0 ;  /* 0x000000ff03007208 */ /* 0x008fe40000000000 */
[----:B--2---:R-:W-:Y:S03]  /*191f0*/  MOV R151, R59 ;  /* 0x0000003b00977202 */ /* 0x004fe60000000f00 */
[----:B------:R-:W-:Y:S01]  /*19200*/  FADD.FTZ R0, -R0, R103 ;  /* 0x0000006700007221 */ /* 0x000fe20000010100 */
[----:B------:R-:W-:Y:S01]  /*19210*/  MOV R103, R5 ;  /* 0x0000000500677202 */ /* 0x000fe20000000f00 */
[----:B------:R-:W-:Y:S02]  /*19220*/  FMUL.FTZ R5, R69, R105 ;  /* 0x0000006945057220 */ /* 0x000fe40000410000 */
[----:B------:R2:W-:Y:S01]  /*19230*/  MUFU.EX2 R109, R40 ;  /* 0x00000028006d7308 */ /* 0x0005e20000000800 */
[----:B------:R-:W-:Y:S01]  /*19240*/  FMUL.FTZ R0, R0, c[0x0][0x2d0] ;  /* 0x0000b40000007a20 */ /* 0x000fe20000410000 */
[----:B------:R-:W-:Y:S01]  /*19250*/  F2FP.PACK_AB R65, R59, R103 ;  /* 0x000000673b41723e */ /* 0x000fe200000000ff */
[C---:B----4-:R-:W-:Y:S01]  /*19260*/  FMUL.FTZ R4, R69.reuse, R104 ;  /* 0x0000006845047220 */ /* 0x050fe20000410000 */
[----:B------:R-:W-:Y:S01]  /*19270*/  MOV R104, R250 ;  /* 0x000000fa00687202 */ /* 0x000fe20000000f00 */
[----:B------:R-:W-:Y:S05]  /*19280*/  IMAD.MOV.U32 R105, RZ, RZ, R93 ;  /* 0x000000ffff697224 */ /* 0x000fea00078e005d */
[-C--:B------:R-:W-:Y:S01]  /*19290*/  HMMA.16816.F32 R4, R76, R20.reuse, R4 ;  /* 0x000000144c04723c */ /* 0x080fe20000001804 */
[----:B------:R-:W3:Y:S01]  /*192a0*/  MUFU.EX2 R0, R0 ;  /* 0x0000000000007308 */ /* 0x000ee20000000800 */
[C---:B-1----:R-:W-:Y:S01]  /*192b0*/  FMUL.FTZ R24, R2.reuse, R124 ;  /* 0x0000007c02187220 */ /* 0x042fe20000410000 */
[----:B-----5:R-:W-:Y:S08]  /*192c0*/  MOV R129, R30 ;  /* 0x0000001e00817202 */ /* 0x020ff00000000f00 */
[----:B------:R1:W-:Y:S01]  /*192d0*/  MUFU.EX2 R124, R32 ;  /* 0x00000020007c7308 */ /* 0x0003e20000000800 */
[----:B--2---:R-:W-:Y:S02]  /*192e0*/  FMUL.FTZ R40, R2, R140 ;  /* 0x0000008c02287220 */ /* 0x004fe40000410000 */
[C---:B---3--:R-:W-:Y:S02]  /*192f0*/  FMUL.FTZ R10, R0.reuse, R110 ;  /* 0x0000006e000a7220 */ /* 0x048fe40000410000 */
[C---:B------:R-:W-:Y:S02]  /*19300*/  FMUL.FTZ R11, R0.reuse, R111 ;  /* 0x0000006f000b7220 */ /* 0x040fe40000410000 */
[C---:B------:R-:W-:Y:S02]  /*19310*/  FMUL.FTZ R14, R0.reuse, R114 ;  /* 0x00000072000e7220 */ /* 0x040fe40000410000 */
[----:B------:R-:W-:Y:S02]  /*19320*/  IMAD.MOV.U32 R114, RZ, RZ, R85 ;  /* 0x000000ffff727224 */ /* 0x000fe400078e0055 */
[C---:B------:R-:W-:Y:S01]  /*19330*/  FMUL.FTZ R15, R0.reuse, R115 ;  /* 0x00000073000f7220 */ /* 0x040fe20000410000 */
[C---:B------:R-:W-:Y:S01]  /*19340*/  HMMA.16816.F32 R8, R64.reuse, R20, R8 ;  /* 0x000000144008723c */ /* 0x040fe20000001808 */
[----:B-1----:R-:W-:Y:S01]  /*19350*/  FMUL.FTZ R32, R69, R132 ;  /* 0x0000008445207220 */ /* 0x002fe20000410000 */
[----:B------:R-:W-:Y:S01]  /*19360*/  MOV R115, R84 ;  /* 0x0000005400737202 */ /* 0x000fe20000000f00 */
[----:B------:R-:W-:Y:S01]  /*19370*/  IMAD.MOV.U32 R110, RZ, RZ, R63 ;  /* 0x000000ffff6e7224 */ /* 0x000fe200078e003f */
[----:B------:R-:W1:Y:S01]  /*19380*/  LDSM.16.MT88.4 R84, [R209+0x900] ;  /* 0x00090000d154783b */ /* 0x000e620000004200 */
[C---:B------:R-:W-:Y:S01]  /*19390*/  FMUL.FTZ R26, R0.reuse, R126 ;  /* 0x0000007e001a7220 */ /* 0x040fe20000410000 */
[----:B------:R-:W2:Y:S01]  /*193a0*/  MUFU.EX2 R63, R62 ;  /* 0x0000003e003f7308 */ /* 0x000ea20000000800 */
[----:B------:R-:W-:Y:S01]  /*193b0*/  FFMA.FTZ R20, R47, c[0x0][0x2d0], -R74 ;  /* 0x0000b4002f147a23 */ /* 0x000fe2000001084a */
[-C--:B------:R-:W-:Y:S01]  /*193c0*/  HMMA.16816.F32 R12, R64, R22.reuse, R12 ;  /* 0x00000016400c723c */ /* 0x080fe2000000180c */
[C---:B------:R-:W-:Y:S03]  /*193d0*/  FMUL.FTZ R21, R69.reuse, R121 ;  /* 0x0000007945157220 */ /* 0x040fe60000410000 */
[C---:B------:R-:W-:Y:S01]  /*193e0*/  FMUL.FTZ R27, R0.reuse, R127 ;  /* 0x0000007f001b7220 */ /* 0x040fe20000410000 */
[----:B------:R-:W-:Y:S01]  /*193f0*/  MOV R127, R31 ;  /* 0x0000001f007f7202 */ /* 0x000fe20000000f00 */
[C---:B------:R-:W-:Y:S02]  /*19400*/  FMUL.FTZ R30, R0.reuse, R130 ;  /* 0x00000082001e7220 */ /* 0x040fe40000410000 */
[C---:B------:R-:W-:Y:S01]  /*19410*/  HMMA.16816.F32 R16, R76.reuse, R22, R16 ;  /* 0x000000164c10723c */ /* 0x040fe20000001810 */
[----:B------:R3:W-:Y:S03]  /*19420*/  MUFU.EX2 R112, R20 ;  /* 0x0000001400707308 */ /* 0x0007e60000000800 */
[----:B------:R-:W-:Y:S02]  /*19430*/  FMUL.FTZ R31, R0, R131 ;  /* 0x00000083001f7220 */ /* 0x000fe40000410000 */
[----:B------:R-:W-:Y:S02]  /*19440*/  IMAD.MOV.U32 R130, RZ, RZ, R33 ;  /* 0x000000ffff827224 */ /* 0x000fe400078e0021 */
[C---:B------:R-:W-:Y:S03]  /*19450*/  FMUL.FTZ R22, R68.reuse, R122 ;  /* 0x0000007a44167220 */ /* 0x040fe60000410000 */
[----:B------:R4:W-:Y:S01]  /*19460*/  MUFU.EX2 R121, R48 ;  /* 0x0000003000797308 */ /* 0x0009e20000000800 */
[----:B------:R-:W-:Y:S02]  /*19470*/  FMUL.FTZ R23, R68, R123 ;  /* 0x0000007b44177220 */ /* 0x000fe40000410000 */
[C---:B------:R-:W-:Y:S02]  /*19480*/  FMUL.FTZ R33, R69.reuse, R133 ;  /* 0x0000008545217220 */ /* 0x040fe40000410000 */
[C---:B------:R-:W-:Y:S01]  /*19490*/  FMUL.FTZ R42, R0.reuse, R142 ;  /* 0x0000008e002a7220 */ /* 0x040fe20000410000 */
[----:B------:R-:W-:Y:S01]  /*194a0*/  LDSM.16.MT88.4 R132, [R212+0x2900] ;  /* 0x00290000d484783b */ /* 0x000fe20000004200 */
[C---:B------:R-:W-:Y:S02]  /*194b0*/  FMUL.FTZ R43, R0.reuse, R143 ;  /* 0x0000008f002b7220 */ /* 0x040fe40000410000 */
[C---:B------:R-:W-:Y:S01]  /*194c0*/  FMUL.FTZ R46, R0.reuse, R146 ;  /* 0x00000092002e7220 */ /* 0x040fe20000410000 */
[----:B------:R5:W-:Y:S01]  /*194d0*/  MUFU.EX2 R123, R44 ;  /* 0x0000002c007b7308 */ /* 0x000be20000000800 */
[C---:B------:R-:W-:Y:S02]  /*194e0*/  FMUL.FTZ R47, R0.reuse, R147 ;  /* 0x00000093002f7220 */ /* 0x040fe40000410000 */
[----:B------:R-:W-:Y:S02]  /*194f0*/  FMUL.FTZ R59, R0, R159 ;  /* 0x0000009f003b7220 */ /* 0x000fe40000410000 */
[C---:B---3--:R-:W-:Y:S02]  /*19500*/  FMUL.FTZ R20, R69.reuse, R120 ;  /* 0x0000007845147220 */ /* 0x048fe40000410000 */
[----:B------:R-:W-:Y:S02]  /*19510*/  IMAD.MOV.U32 R131, RZ, RZ, R60 ;  /* 0x000000ffff837224 */ /* 0x000fe400078e003c */
[----:B------:R-:W-:Y:S01]  /*19520*/  IMAD.MOV.U32 R120, RZ, RZ, R103 ;  /* 0x000000ffff787224 */ /* 0x000fe200078e0067 */
[----:B------:R3:W-:Y:S01]  /*19530*/  MUFU.EX2 R122, R58 ;  /* 0x0000003a007a7308 */ /* 0x0007e20000000800 */
[C---:B------:R-:W-:Y:S01]  /*19540*/  FMUL.FTZ R60, R2.reuse, R160 ;  /* 0x000000a0023c7220 */ /* 0x040fe20000410000 */
[-C--:B------:R-:W-:Y:S01]  /*19550*/  HMMA.16816.F32 R20, R76, R36.reuse, R20 ;  /* 0x000000244c14723c */ /* 0x080fe20000001814 */
[----:B------:R-:W-:Y:S02]  /*19560*/  IMAD.MOV.U32 R160, RZ, RZ, R61 ;  /* 0x000000ffffa07224 */ /* 0x000fe400078e003d */
[----:B----4-:R-:W-:Y:S02]  /*19570*/  FMUL.FTZ R48, R69, R148 ;  /* 0x0000009445307220 */ /* 0x010fe40000410000 */
[----:B------:R-:W-:Y:S02]  /*19580*/  FMUL.FTZ R61, R2, R161 ;  /* 0x000000a1023d7220 */ /* 0x000fe40000410000 */
[----:B------:R-:W-:Y:S01]  /*19590*/  FMUL.FTZ R62, R0, R162 ;  /* 0x000000a2003e7220 */ /* 0x000fe20000410000 */
[C---:B------:R-:W-:Y:S01]  /*195a0*/  HMMA.16816.F32 R24, R64.reuse, R36, R24 ;  /* 0x000000244018723c */ /* 0x040fe20000001818 */
[----:B--2---:R-:W-:Y:S03]  /*195b0*/  MOV R162, R63 ;  /* 0x0000003f00a27202 */ /* 0x004fe60000000f00 */
[----:B-----5:R-:W-:Y:S02]  /*195c0*/  FMUL.FTZ R44, R2, R144 ;  /* 0x00000090022c7220 */ /* 0x020fe40000410000 */
[C---:B------:R-:W-:Y:S02]  /*195d0*/  FMUL.FTZ R63, R0.reuse, R163 ;  /* 0x000000a3003f7220 */ /* 0x040fe40000410000 */
[-C--:B------:R-:W-:Y:S01]  /*195e0*/  HMMA.16816.F32 R28, R64, R38.reuse, R28 ;  /* 0x00000026401c723c */ /* 0x080fe2000000181c */
[----:B------:R-:W-:Y:S03]  /*195f0*/  FFMA.FTZ R36, R49, c[0x0][0x2d0], -R96 ;  /* 0x0000b40031247a23 */ /* 0x000fe60000010860 */
[C---:B------:R-:W-:Y:S01]  /*19600*/  FMUL.FTZ R37, R69.reuse, R137 ;  /* 0x0000008945257220 */ /* 0x040fe20000410000 */
[----:B------:R2:W-:Y:S01]  /*19610*/  MUFU.EX2 R128, R36 ;  /* 0x0000002400807308 */ /* 0x0005e20000000800 */
[----:B------:R-:W-:Y:S01]  /*19620*/  FMUL.FTZ R49, R69, R149 ;  /* 0x0000009545317220 */ /* 0x000fe20000410000 */
[----:B------:R-:W-:Y:S01]  /*19630*/  MOV R149, R235 ;  /* 0x000000eb00957202 */ /* 0x000fe20000000f00 */
[C---:B------:R-:W-:Y:S01]  /*19640*/  HMMA.16816.F32 R32, R76.reuse, R38, R32 ;  /* 0x000000264c20723c */ /* 0x040fe20000001820 */
[----:B---3--:R-:W-:Y:S03]  /*19650*/  FMUL.FTZ R58, R0, R158 ;  /* 0x0000009e003a7220 */ /* 0x008fe60000410000 */
[----:B------:R-:W-:Y:S02]  /*19660*/  IMAD.MOV.U32 R163, RZ, RZ, R92 ;  /* 0x000000ffffa37224 */ /* 0x000fe400078e005c */
[----:B------:R-:W-:Y:S02]  /*19670*/  FFMA.FTZ R92, R95, c[0x0][0x2d0], -R75 ;  /* 0x0000b4005f5c7a23 */ /* 0x000fe4000001084b */
[C---:B------:R-:W-:Y:S02]  /*19680*/  FMUL.FTZ R38, R68.reuse, R138 ;  /* 0x0000008a44267220 */ /* 0x040fe40000410000 */
[----:B------:R-:W-:Y:S02]  /*19690*/  MUFU.EX2 R138, R92 ;  /* 0x0000005c008a7308 */ /* 0x000fe40000000800 */
[----:B------:R-:W-:Y:S02]  /*196a0*/  FMUL.FTZ R39, R68, R139 ;  /* 0x0000008b44277220 */ /* 0x000fe40000410000 */
[C---:B--2---:R-:W-:Y:S07]  /*196b0*/  FMUL.FTZ R36, R69.reuse, R136 ;  /* 0x0000008845247220 */ /* 0x044fee0000410000 */
        /* <DEDUP_REMOVED lines=10> */
[C---:B--2---:R-:W-:Y:S07]  /*19760*/  FMUL.FTZ R52, R69.reuse, R152 ;  /* 0x0000009845347220 */ /* 0x044fee0000410000 */
[-C--:B------:R-:W-:Y:S08]  /*19770*/  HMMA.16816.F32 R52, R76, R80.reuse, R52 ;  /* 0x000000504c34723c */ /* 0x080ff00000001834 */
[C---:B------:R-:W-:Y:S07]  /*19780*/  HMMA.16816.F32 R56, R64.reuse, R80, R56 ;  /* 0x000000504038723c */ /* 0x040fee0000001838 */
[----:B------:R-:W-:Y:S01]  /*19790*/  FFMA.FTZ R80, R88, c[0x0][0x2d0], -R97 ;  /* 0x0000b40058507a23 */ /* 0x000fe20000010861 */
[-C--:B------:R-:W-:Y:S01]  /*197a0*/  HMMA.16816.F32 R60, R64, R82.reuse, R60 ;  /* 0x00000052403c723c */ /* 0x080fe2000000183c */
[----:B---3--:R-:W-:Y:S02]  /*197b0*/  F2FP.PACK_AB R81, R122, R111 ;  /* 0x0000006f7a51723e */ /* 0x008fe400000000ff */
[----:B------:R2:W3:Y:S04]  /*197c0*/  MUFU.EX2 R148, R80 ;  /* 0x0000005000947308 */ /* 0x0004e80000000800 */
[C---:B------:R-:W-:Y:S02]  /*197d0*/  FMUL.FTZ R64, R69.reuse, R164 ;  /* 0x000000a445407220 */ /* 0x040fe40000410000 */
[----:B------:R-:W-:Y:S03]  /*197e0*/  FMUL.FTZ R65, R69, R165 ;  /* 0x000000a545417220 */ /* 0x000fe60000410000 */
[C---:B------:R-:W-:Y:S02]  /*197f0*/  FMUL.FTZ R66, R68.reuse, R166 ;  /* 0x000000a644427220 */ /* 0x040fe40000410000 */
[----:B------:R-:W-:Y:S07]  /*19800*/  FMUL.FTZ R67, R68, R167 ;  /* 0x000000a744437220 */ /* 0x000fee0000410000 */
[----:B------:R-:W-:Y:S01]  /*19810*/  HMMA.16816.F32 R64, R76, R82, R64 ;  /* 0x000000524c40723c */ /* 0x000fe20000001840 */
[--C-:B--2---:R-:W-:Y:S06]  /*19820*/  FFMA.FTZ R80, R90, c[0x0][0x2d0], -R74.reuse ;  /* 0x0000b4005a507a23 */ /* 0x104fec000001084a */
[----:B------:R-:W-:Y:S01]  /*19830*/  F2FP.PACK_AB R76, R149, R131 ;  /* 0x00000083954c723e */ /* 0x000fe200000000ff */
[----:B------:R-:W2:Y:S01]  /*19840*/  LDSM.16.MT88.4 R88, [R212+0x900] ;  /* 0x00090000d458783b */ /* 0x000ea20000004200 */
[----:B------:R-:W-:Y:S01]  /*19850*/  F2FP.PACK_AB R77, R150, R127 ;  /* 0x0000007f964d723e */ /* 0x000fe200000000ff */
[----:B------:R4:W-:Y:S02]  /*19860*/  MUFU.EX2 R161, R80 ;  /* 0x0000005000a17308 */ /* 0x0009e40000000800 */
[----:B------:R-:W-:Y:S02]  /*19870*/  F2FP.PACK_AB R79, R116, R129 ;  /* 0x00000081744f723e */ /* 0x000fe400000000ff */
[----:B------:R-:W-:Y:S02]  /*19880*/  F2FP.PACK_AB R78, R112, R130 ;  /* 0x00000082704e723e */ /* 0x000fe400000000ff */
[----:B------:R-:W-:Y:S02]  /*19890*/  F2FP.PACK_AB R82, R123, R109 ;  /* 0x0000006d7b52723e */ /* 0x000fe400000000ff */
[----:B---3--:R-:W-:Y:S03]  /*198a0*/  F2FP.PACK_AB R83, R148, R162 ;  /* 0x000000a29453723e */ /* 0x008fe600000000ff */
[-C--:B-1----:R-:W-:Y:S01]  /*198b0*/  HMMA.16816.F32 R4, R76, R84.reuse, R4 ;  /* 0x000000544c04723c */ /* 0x082fe20000001804 */
[--C-:B----4-:R-:W-:Y:S02]  /*198c0*/  FFMA.FTZ R80, R94, c[0x0][0x2d0], -R75.reuse ;  /* 0x0000b4005e507a23 */ /* 0x110fe4000001084b */
[----:B------:R-:W1:Y:S02]  /*198d0*/  LDSM.16.MT88.4 R92, [R210+0x900] ;  /* 0x00090000d25c783b */ /* 0x000e640000004200 */
[----:B------:R3:W-:Y:S02]  /*198e0*/  MUFU.EX2 R139, R80 ;  /* 0x00000050008b7308 */ /* 0x0007e40000000800 */
[----:B---3--:R-:W-:Y:S07]  /*198f0*/  F2FP.PACK_AB R80, R128, R124 ;  /* 0x0000007c8050723e */ /* 0x008fee00000000ff */
[C---:B------:R-:W-:Y:S07]  /*19900*/  HMMA.16816.F32 R8, R80.reuse, R84, R8 ;  /* 0x000000545008723c */ /* 0x040fee0000001808 */
[--C-:B------:R-:W-:Y:S01]  /*19910*/  FFMA.FTZ R84, R176, c[0x0][0x2d0], -R74.reuse ;  /* 0x0000b400b0547a23 */ /* 0x100fe2000001084a */
[-C--:B------:R-:W-:Y:S03]  /*19920*/  HMMA.16816.F32 R12, R80, R86.reuse, R12 ;  /* 0x00000056500c723c */ /* 0x080fe6000000180c */
[----:B------:R3:W-:Y:S05]  /*19930*/  MUFU.EX2 R126, R84 ;  /* 0x00000054007e7308 */ /* 0x0007ea0000000800 */
[C---:B------:R-:W-:Y:S08]  /*19940*/  HMMA.16816.F32 R16, R76.reuse, R86, R16 ;  /* 0x000000564c10723c */ /* 0x040ff00000001810 */
[-C--:B--2---:R-:W-:Y:S08]  /*19950*/  HMMA.16816.F32 R20, R76, R88.reuse, R20 ;  /* 0x000000584c14723c */ /* 0x084ff00000001814 */
[C---:B------:R-:W-:Y:S01]  /*19960*/  HMMA.16816.F32 R24, R80.reuse, R88, R24 ;  /* 0x000000585018723c */ /* 0x040fe20000001818 */
[----:B---3--:R-:W-:Y:S06]  /*19970*/  FFMA.FTZ R84, R177, c[0x0][0x2d0], -R74 ;  /* 0x0000b400b1547a23 */ /* 0x008fec000001084a */
[--C-:B------:R-:W-:Y:S01]  /*19980*/  FFMA.FTZ R88, R169, c[0x0][0x2d0], -R96.reuse ;  /* 0x0000b400a9587a23 */ /* 0x100fe20000010860 */
[-C--:B------:R-:W-:Y:S01]  /*19990*/  HMMA.16816.F32 R28, R80, R90.reuse, R28 ;  /* 0x0000005a501c723c */ /* 0x080fe2000000181c */
[----:B------:R2:W-:Y:S07]  /*199a0*/  MUFU.EX2 R125, R84 ;  /* 0x00000054007d7308 */ /* 0x0005ee0000000800 */
[C---:B------:R-:W-:Y:S03]  /*199b0*/  HMMA.16816.F32 R32, R76.reuse, R90, R32 ;  /* 0x0000005a4c20723c */ /* 0x040fe60000001820 */
[----:B------:R3:W-:Y:S05]  /*199c0*/  MUFU.EX2 R136, R88 ;  /* 0x0000005800887308 */ /* 0x0007ea0000000800 */
[-C--:B-1----:R-:W-:Y:S08]  /*199d0*/  HMMA.16816.F32 R36, R76, R92.reuse, R36 ;  /* 0x0000005c4c24723c */ /* 0x082ff00000001824 */
[C---:B------:R-:W-:Y:S01]  /*199e0*/  HMMA.16816.F32 R40, R80.reuse, R92, R40 ;  /* 0x0000005c5028723c */ /* 0x040fe20000001828 */
[----:B--2---:R-:W-:Y:S04]  /*199f0*/  FFMA.FTZ R84, R171, c[0x0][0x2d0], -R75 ;  /* 0x0000b400ab547a23 */ /* 0x004fe8000001084b */
        /* <DEDUP_REMOVED lines=63> */
[----:B------:R-:W3:Y:S03]  /*19df0*/  LDL.LU R184, [R1+0x18] ;  /* 0x0000180001b87983 */ /* 0x000ee60000300800 */
[--C-:B--2---:R-:W-:Y:S03]  /*19e00*/  FFMA.FTZ R84, R189, c[0x0][0x2d0], -R96.reuse ;  /* 0x0000b400bd547a23 */ /* 0x104fe60000010860 */
[----:B------:R2:W-:Y:S01]  /*19e10*/  MUFU.EX2 R155, R92 ;  /* 0x0000005c009b7308 */ /* 0x0005e20000000800 */
[C---:B------:R-:W-:Y:S09]  /*19e20*/  HMMA.16816.F32 R48, R76.reuse, R94, R48 ;  /* 0x0000005e4c30723c */ /* 0x040ff20000001830 */
[----:B------:R4:W-:Y:S03]  /*19e30*/  MUFU.EX2 R190, R84 ;  /* 0x0000005400be7308 */ /* 0x0009e60000000800 */
[----:B-1----:R-:W-:Y:S07]  /*19e40*/  FFMA.FTZ R88, R192, c[0x0][0x2d0], -R75 ;  /* 0x0000b400c0587a23 */ /* 0x002fee000001084b */
[----:B------:R1:W-:Y:S01]  /*19e50*/  MUFU.EX2 R192, R88 ;  /* 0x0000005800c07308 */ /* 0x0003e20000000800 */
[----:B--2---:R-:W-:Y:S02]  /*19e60*/  FFMA.FTZ R92, R185, c[0x0][0x2d0], -R97 ;  /* 0x0000b400b95c7a23 */ /* 0x004fe40000010861 */
[----:B------:R-:W-:Y:S07]  /*19e70*/  IMAD.MOV.U32 R185, RZ, RZ, R101 ;  /* 0x000000ffffb97224 */ /* 0x000fee00078e0065 */
[----:B------:R2:W-:Y:S01]  /*19e80*/  MUFU.EX2 R154, R92 ;  /* 0x0000005c009a7308 */ /* 0x0005e20000000800 */
[--C-:B----4-:R-:W-:Y:S02]  /*19e90*/  FFMA.FTZ R84, R191, c[0x0][0x2d0], -R96.reuse ;  /* 0x0000b400bf547a23 */ /* 0x110fe40000010860 */
[----:B------:R-:W-:Y:S07]  /*19ea0*/  IMAD.MOV.U32 R191, RZ, RZ, R117 ;  /* 0x000000ffffbf7224 */ /* 0x000fee00078e0075 */
[----:B------:R4:W-:Y:S01]  /*19eb0*/  MUFU.EX2 R186, R84 ;  /* 0x0000005400ba7308 */ /* 0x0009e20000000800 */
[----:B-1----:R-:W1:Y:S01]  /*19ec0*/  LDSM.16.MT88.4 R88, [R211+0x1100] ;  /* 0x00110000d358783b */ /* 0x002e620000004200 */
[----:B--2---:R-:W-:Y:S01]  /*19ed0*/  FFMA.FTZ R92, R203, c[0x0][0x2d0], -R75 ;  /* 0x0000b400cb5c7a23 */ /* 0x004fe2000001084b */
[----:B------:R-:W-:Y:S07]  /*19ee0*/  MOV R203, R111 ;  /* 0x0000006f00cb7202 */ /* 0x000fee0000000f00 */
[----:B------:R2:W-:Y:S01]  /*19ef0*/  MUFU.EX2 R178, R92 ;  /* 0x0000005c00b27308 */ /* 0x0005e20000000800 */
[----:B----4-:R-:W-:Y:S01]  /*19f00*/  FFMA.FTZ R84, R193, c[0x0][0x2d0], -R96 ;  /* 0x0000b400c1547a23 */ /* 0x010fe20000010860 */
[----:B------:R-:W-:Y:S02]  /*19f10*/  MOV R193, R116 ;  /* 0x0000007400c17202 */ /* 0x000fe40000000f00 */
[----:B------:R-:W-:Y:S06]  /*19f20*/  LDSM.16.MT88.4 R116, [R209+0x2900] ;  /* 0x00290000d174783b */ /* 0x000fec0000004200 */
[----:B------:R4:W5:Y:S02]  /*19f30*/  MUFU.EX2 R189, R84 ;  /* 0x0000005400bd7308 */ /* 0x0009640000000800 */
[----:B--2---:R-:W-:Y:S01]  /*19f40*/  LDSM.16.MT88.4 R92, [R210+0x1900] ;  /* 0x00190000d25c783b */ /* 0x004fe20000004200 */
[-C--:B-1----:R-:W-:Y:S08]  /*19f50*/  HMMA.16816.F32 R52, R76, R88.reuse, R52 ;  /* 0x000000584c34723c */ /* 0x082ff00000001834 */
[C---:B------:R-:W-:Y:S01]  /*19f60*/  HMMA.16816.F32 R56, R80.reuse, R88, R56 ;  /* 0x000000585038723c */ /* 0x040fe20000001838 */
[--C-:B----4-:R-:W-:Y:S03]  /*19f70*/  FFMA.FTZ R84, R199, c[0x0][0x2d0], -R74.reuse ;  /* 0x0000b400c7547a23 */ /* 0x110fe6000001084a */
[----:B------:R-:W-:Y:S01]  /*19f80*/  MOV R199, R102 ;  /* 0x0000006600c77202 */ /* 0x000fe20000000f00 */
[----:B------:R1:W-:Y:S02]  /*19f90*/  MUFU.EX2 R183, R84 ;  /* 0x0000005400b77308 */ /* 0x0003e40000000800 */
[--C-:B------:R-:W-:Y:S01]  /*19fa0*/  FFMA.FTZ R88, R187, c[0x0][0x2d0], -R97.reuse ;  /* 0x0000b400bb587a23 */ /* 0x100fe20000010861 */
[-C--:B------:R-:W-:Y:S01]  /*19fb0*/  HMMA.16816.F32 R60, R80, R90.reuse, R60 ;  /* 0x0000005a503c723c */ /* 0x080fe2000000183c */
[----:B------:R-:W2:Y:S06]  /*19fc0*/  LDL.LU R187, [R1+0x14] ;  /* 0x0000140001bb7983 */ /* 0x000eac0000300800 */
[----:B------:R-:W-:Y:S01]  /*19fd0*/  FFMA.FTZ R80, R205, c[0x0][0x2d0], -R74 ;  /* 0x0000b400cd507a23 */ /* 0x000fe2000001084a */
[----:B------:R-:W-:Y:S01]  /*19fe0*/  HMMA.16816.F32 R64, R76, R90, R64 ;  /* 0x0000005a4c40723c */ /* 0x000fe20000001840 */
[----:B-----5:R-:W-:Y:S02]  /*19ff0*/  F2FP.PACK_AB R82, R189, R186 ;  /* 0x000000babd52723e */ /* 0x020fe400000000ff */
[----:B------:R4:W-:Y:S01]  /*1a000*/  MUFU.EX2 R179, R80 ;  /* 0x0000005000b37308 */ /* 0x0009e20000000800 */
[----:B------:R-:W-:Y:S03]  /*1a010*/  MOV R205, R100 ;  /* 0x0000006400cd7202 */ /* 0x000fe60000000f00 */
[----:B------:R-:W-:Y:S02]  /*1a020*/  F2FP.PACK_AB R76, R147, R249 ;  /* 0x000000f9934c723e */ /* 0x000fe400000000ff */
[----:B------:R-:W-:Y:S03]  /*1a030*/  F2FP.PACK_AB R77, R145, R146 ;  /* 0x00000092914d723e */ /* 0x000fe600000000ff */
[----:B------:R-:W-:Y:S01]  /*1a040*/  F2FP.PACK_AB R78, R196, R235 ;  /* 0x000000ebc44e723e */ /* 0x000fe200000000ff */
[----:B-1----:R-:W-:Y:S01]  /*1a050*/  FFMA.FTZ R84, R181, c[0x0][0x2d0], -R97 ;  /* 0x0000b400b5547a23 */ /* 0x002fe20000010861 */
[----:B------:R-:W-:Y:S01]  /*1a060*/  F2FP.PACK_AB R79, R192, R195 ;  /* 0x000000c3c04f723e */ /* 0x000fe200000000ff */
[----:B------:R-:W1:Y:S10]  /*1a070*/  MUFU.EX2 R181, R88 ;  /* 0x0000005800b57308 */ /* 0x000e740000000800 */
[----:B------:R5:W5:Y:S01]  /*1a080*/  MUFU.EX2 R182, R84 ;  /* 0x0000005400b67308 */ /* 0x000b620000000800 */
[--C-:B----4-:R-:W-:Y:S02]  /*1a090*/  FFMA.FTZ R80, R200, c[0x0][0x2d0], -R75.reuse ;  /* 0x0000b400c8507a23 */ /* 0x110fe4000001084b */
[----:B------:R-:W-:Y:S07]  /*1a0a0*/  IMAD.MOV.U32 R200, RZ, RZ, R112 ;  /* 0x000000ffffc87224 */ /* 0x000fee00078e0070 */
        /* <DEDUP_REMOVED lines=8> */
[--C-:B------:R-:W-:Y:S01]  /*1a130*/  FFMA.FTZ R84, R232, c[0x0][0x2d0], -R74.reuse ;  /* 0x0000b400e8547a23 */ /* 0x100fe2000001084a */
[-C--:B------:R-:W-:Y:S01]  /*1a140*/  HMMA.16816.F32 R12, R80, R86.reuse, R12 ;  /* 0x00000056500c723c */ /* 0x080fe2000000180c */
[----:B------:R-:W-:Y:S02]  /*1a150*/  MOV R232, R109 ;  /* 0x0000006d00e87202 */ /* 0x000fe40000000f00 */
[----:B------:R1:W-:Y:S05]  /*1a160*/  MUFU.EX2 R159, R84 ;  /* 0x00000054009f7308 */ /* 0x0003ea0000000800 */
[C---:B------:R-:W-:Y:S08]  /*1a170*/  HMMA.16816.F32 R16, R76.reuse, R86, R16 ;  /* 0x000000564c10723c */ /* 0x040ff00000001810 */
[-C--:B------:R-:W-:Y:S08]  /*1a180*/  HMMA.16816.F32 R20, R76, R88.reuse, R20 ;  /* 0x000000584c14723c */ /* 0x080ff00000001814 */
[C---:B------:R-:W-:Y:S01]  /*1a190*/  HMMA.16816.F32 R24, R80.reuse, R88, R24 ;  /* 0x000000585018723c */ /* 0x040fe20000001818 */
[----:B-1----:R-:W-:Y:S03]  /*1a1a0*/  FFMA.FTZ R84, R234, c[0x0][0x2d0], -R74 ;  /* 0x0000b400ea547a23 */ /* 0x002fe6000001084a */
[----:B------:R-:W-:Y:S04]  /*1a1b0*/  IMAD.MOV.U32 R234, RZ, RZ, R108 ;  /* 0x000000ffffea7224 */ /* 0x000fe800078e006c */
[-C--:B------:R-:W-:Y:S01]  /*1a1c0*/  HMMA.16816.F32 R28, R80, R90.reuse, R28 ;  /* 0x0000005a501c723c */ /* 0x080fe2000000181c */
[----:B------:R1:W-:Y:S03]  /*1a1d0*/  MUFU.EX2 R177, R84 ;  /* 0x0000005400b17308 */ /* 0x0003e60000000800 */
[----:B------:R-:W-:Y:S02]  /*1a1e0*/  FFMA.FTZ R88, R206, c[0x0][0x2d0], -R96 ;  /* 0x0000b400ce587a23 */ /* 0x000fe40000010860 */
[----:B------:R-:W-:Y:S02]  /*1a1f0*/  IMAD.MOV.U32 R206, RZ, RZ, R160 ;  /* 0x000000ffffce7224 */ /* 0x000fe400078e00a0 */
[C---:B------:R-:W-:Y:S03]  /*1a200*/  HMMA.16816.F32 R32, R76.reuse, R90, R32 ;  /* 0x0000005a4c20723c */ /* 0x040fe60000001820 */
[----:B------:R4:W-:Y:S05]  /*1a210*/  MUFU.EX2 R157, R88 ;  /* 0x00000058009d7308 */ /* 0x0009ea0000000800 */
[-C--:B------:R-:W-:Y:S08]  /*1a220*/  HMMA.16816.F32 R36, R76, R92.reuse, R36 ;  /* 0x0000005c4c24723c */ /* 0x080ff00000001824 */
[C---:B------:R-:W-:Y:S01]  /*1a230*/  HMMA.16816.F32 R40, R80.reuse, R92, R40 ;  /* 0x0000005c5028723c */ /* 0x040fe20000001828 */
[----:B-1----:R-:W-:Y:S03]  /*1a240*/  FFMA.FTZ R84, R230, c[0x0][0x2d0], -R75 ;  /* 0x0000b400e6547a23 */ /* 0x002fe6000001084b */
[----:B------:R-:W-:Y:S01]  /*1a250*/  MOV R230, R104 ;  /* 0x0000006800e67202 */ /* 0x000fe20000000f00 */
[----:B------:R1:W-:Y:S02]  /*1a260*/  MUFU.EX2 R158, R84 ;  /* 0x00000054009e7308 */ /* 0x0003e40000000800 */
[----:B------:R-:W-:Y:S01]  /*1a270*/  FFMA.FTZ R92, R201, c[0x0][0x2d0], -R97 ;  /* 0x0000b400c95c7a23 */ /* 0x000fe20000010861 */
[-C--:B------:R-:W-:Y:S01]  /*1a280*/  HMMA.16816.F32 R44, R80, R94.reuse, R44 ;  /* 0x0000005e502c723c */ /* 0x080fe2000000182c */
[----:B------:R-:W-:Y:S03]  /*1a290*/  MOV R201, R107 ;  /* 0x0000006b00c97202 */ /* 0x000fe60000000f00 */
[--C-:B----4-:R-:W-:Y:S01]  /*1a2a0*/  FFMA.FTZ R88, R207, c[0x0][0x2d0], -R96.reuse ;  /* 0x0000b400cf587a23 */ /* 0x110fe20000010860 */
[----:B------:R-:W-:Y:S02]  /*1a2b0*/  MOV R207, R163 ;  /* 0x000000a300cf7202 */ /* 0x000fe40000000f00 */
[----:B------:R4:W-:Y:S01]  /*1a2c0*/  MUFU.EX2 R172, R92 ;  /* 0x0000005c00ac7308 */ /* 0x0009e20000000800 */
[C---:B------:R-:W-:Y:S09]  /*1a2d0*/  HMMA.16816.F32 R48, R76.reuse, R94, R48 ;  /* 0x0000005e4c30723c */ /* 0x040ff20000001830 */
[----:B------:R5:W-:Y:S03]  /*1a2e0*/  MUFU.EX2 R175, R88 ;  /* 0x0000005800af7308 */ /* 0x000be60000000800 */
[----:B---3--:R-:W-:Y:S01]  /*1a2f0*/  FFMA.FTZ R68, R68, R184, R185 ;  /* 0x000000b844447223 */ /* 0x008fe200000100b9 */
[----:B------:R-:W-:Y:S01]  /*1a300*/  MOV R184, R151 ;  /* 0x0000009700b87202 */ /* 0x000fe20000000f00 */
[----:B-1----:R-:W-:Y:S01]  /*1a310*/  FFMA.FTZ R84, R231, c[0x0][0x2d0], -R75 ;  /* 0x0000b400e7547a23 */ /* 0x002fe2000001084b */
[----:B------:R-:W-:Y:S01]  /*1a320*/  MOV R151, R113 ;  /* 0x0000007100977202 */ /* 0x000fe20000000f00 */
[----:B------:R-:W-:Y:S01]  /*1a330*/  IMAD.MOV.U32 R231, RZ, RZ, R105 ;  /* 0x000000ffffe77224 */ /* 0x000fe200078e0069 */
[----:B------:R-:W-:Y:S02]  /*1a340*/  MOV R185, R161 ;  /* 0x000000a100b97202 */ /* 0x000fe40000000f00 */
[----:B------:R1:W-:Y:S01]  /*1a350*/  MUFU.EX2 R176, R84 ;  /* 0x0000005400b07308 */ /* 0x0003e20000000800 */
[----:B----4-:R-:W-:Y:S09]  /*1a360*/  FFMA.FTZ R92, R202, c[0x0][0x2d0], -R97 ;  /* 0x0000b400ca5c7a23 */ /* 0x010ff20000010861 */
[----:B------:R3:W-:Y:S01]  /*1a370*/  MUFU.EX2 R171, R92 ;  /* 0x0000005c00ab7308 */ /* 0x0007e20000000800 */
[----:B-----5:R-:W-:Y:S02]  /*1a380*/  FFMA.FTZ R88, R229, c[0x0][0x2d0], -R96 ;  /* 0x0000b400e5587a23 */ /* 0x020fe40000010860 */
[----:B------:R-:W-:Y:S02]  /*1a390*/  IMAD.MOV.U32 R229, RZ, RZ, R191 ;  /* 0x000000ffffe57224 */ /* 0x000fe400078e00bf */
[----:B------:R-:W-:Y:S05]  /*1a3a0*/  IMAD.MOV.U32 R191, RZ, RZ, R126 ;  /* 0x000000ffffbf7224 */ /* 0x000fea00078e007e */
[----:B------:R4:W5:Y:S01]  /*1a3b0*/  MUFU.EX2 R174, R88 ;  /* 0x0000005800ae7308 */ /* 0x0009620000000800 */
[----:B------:R-:W-:Y:S02]  /*1a3c0*/  IMAD.MOV.U32 R126, RZ, RZ, R114 ;  /* 0x000000ffff7e7224 */ /* 0x000fe400078e0072 */
[----:B-1----:R-:W-:Y:S01]  /*1a3d0*/  FFMA.FTZ R84, R204, c[0x0][0x2d0], -R96 ;  /* 0x0000b400cc547a23 */ /* 0x002fe20000010860 */
[----:B------:R-:W-:Y:S06]  /*1a3e0*/  MOV R204, R115 ;  /* 0x0000007300cc7202 */ /* 0x000fec0000000f00 */
[----:B------:R1:W-:Y:S01]  /*1a3f0*/  MUFU.EX2 R152, R84 ;  /* 0x0000005400987308 */ /* 0x0003e20000000800 */
[----:B---3--:R-:W-:Y:S09]  /*1a400*/  FFMA.FTZ R92, R242, c[0x0][0x2d0], -R75 ;  /* 0x0000b400f25c7a23 */ /* 0x008ff2000001084b */
[----:B------:R3:W-:Y:S01]  /*1a410*/  MUFU.EX2 R103, R92 ;  /* 0x0000005c00677308 */ /* 0x0007e20000000800 */
[----:B----4-:R-:W-:Y:S02]  /*1a420*/  FFMA.FTZ R88, R239, c[0x0][0x2d0], -R74 ;  /* 0x0000b400ef587a23 */ /* 0x010fe4000001084a */
[----:B------:R-:W-:Y:S02]  /*1a430*/  IMAD.MOV.U32 R239, RZ, RZ, R199 ;  /* 0x000000ffffef7224 */ /* 0x000fe400078e00c7 */
[----:B------:R-:W-:Y:S05]  /*1a440*/  IMAD.MOV.U32 R199, RZ, RZ, R148 ;  /* 0x000000ffffc77224 */ /* 0x000fea00078e0094 */
[----:B------:R4:W-:Y:S01]  /*1a450*/  MUFU.EX2 R173, R88 ;  /* 0x0000005800ad7308 */ /* 0x0009e20000000800 */
[----:B------:R-:W-:Y:S01]  /*1a460*/  IMAD.MOV.U32 R148, RZ, RZ, R110 ;  /* 0x000000ffff947224 */ /* 0x000fe200078e006e */
[----:B-1----:R-:W1:Y:S08]  /*1a470*/  LDSM.16.MT88.4 R84, [R211+0x1900] ;  /* 0x00190000d354783b */ /* 0x002e700000004200 */
[----:B---3--:R-:W-:Y:S01]  /*1a480*/  LDSM.16.MT88.4 R92, [R210+0x2100] ;  /* 0x00210000d25c783b */ /* 0x008fe20000004200 */
[----:B----4-:R-:W-:Y:S01]  /*1a490*/  FFMA.FTZ R88, R197, c[0x0][0x2d0], -R97 ;  /* 0x0000b400c5587a23 */ /* 0x010fe20000010861 */
[----:B------:R-:W-:Y:S02]  /*1a4a0*/  MOV R197, R229 ;  /* 0x000000e500c57202 */ /* 0x000fe40000000f00 */
[----:B------:R-:W-:Y:S01]  /*1a4b0*/  MOV R229, R206 ;  /* 0x000000ce00e57202 */ /* 0x000fe20000000f00 */
[----:B------:R3:W4:Y:S01]  /*1a4c0*/  MUFU.EX2 R156, R88 ;  /* 0x00000058009c7308 */ /* 0x0007220000000800 */
[----:B------:R-:W-:Y:S01]  /*1a4d0*/  IMAD.MOV.U32 R206, RZ, RZ, R149 ;  /* 0x000000ffffce7224 */ /* 0x000fe200078e0095 */
[-C--:B-1----:R-:W-:Y:S01]  /*1a4e0*/  HMMA.16816.F32 R52, R76, R84.reuse, R52 ;  /* 0x000000544c34723c */ /* 0x082fe20000001834 */
[----:B--2---:R-:W-:Y:S01]  /*1a4f0*/  FFMA.FTZ R69, R69, R187, R205 ;  /* 0x000000bb45457223 */ /* 0x004fe200000100cd */
[----:B------:R-:W-:Y:S01]  /*1a500*/  MOV R205, R193 ;  /* 0x000000c100cd7202 */ /* 0x000fe20000000f00 */
[----:B------:R-:W-:Y:S01]  /*1a510*/  IMAD.MOV.U32 R187, RZ, RZ, R162 ;  /* 0x000000ffffbb7224 */ /* 0x000fe200078e00a2 */
[----:B------:R-:W-:Y:S04]  /*1a520*/  MOV R193, R131 ;  /* 0x0000008300c17202 */ /* 0x000fe80000000f00 */
[C---:B------:R-:W-:Y:S01]  /*1a530*/  HMMA.16816.F32 R56, R80.reuse, R84, R56 ;  /* 0x000000545038723c */ /* 0x040fe20000001838 */
[----:B---3--:R-:W1:Y:S03]  /*1a540*/  LDSM.16.MT88.4 R88, [R209+0x2100] ;  /* 0x00210000d158783b */ /* 0x008e660000004200 */
[----:B------:R-:W-:Y:S03]  /*1a550*/  MOV R131, R106 ;  /* 0x0000006a00837202 */ /* 0x000fe60000000f00 */
[----:B------:R-:W-:Y:S01]  /*1a560*/  FFMA.FTZ R84, R194, c[0x0][0x2d0], -R97 ;  /* 0x0000b400c2547a23 */ /* 0x000fe20000010861 */
[-C--:B------:R-:W-:Y:S03]  /*1a570*/  HMMA.16816.F32 R60, R80, R86.reuse, R60 ;  /* 0x00000056503c723c */ /* 0x080fe6000000183c */
[----:B------:R2:W3:Y:S04]  /*1a580*/  MUFU.EX2 R98, R84 ;  /* 0x0000005400627308 */ /* 0x0004e80000000800 */
[--C-:B------:R-:W-:Y:S01]  /*1a590*/  FFMA.FTZ R80, R244, c[0x0][0x2d0], -R74.reuse ;  /* 0x0000b400f4507a23 */ /* 0x100fe2000001084a */
[----:B------:R-:W-:Y:S01]  /*1a5a0*/  HMMA.16816.F32 R64, R76, R86, R64 ;  /* 0x000000564c40723c */ /* 0x000fe20000001840 */
[----:B-----5:R-:W-:Y:S03]  /*1a5b0*/  F2FP.PACK_AB R82, R174, R175 ;  /* 0x000000afae52723e */ /* 0x020fe600000000ff */
[----:B----4-:R-:W-:Y:S01]  /*1a5c0*/  F2FP.PACK_AB R81, R172, R156 ;  /* 0x0000009cac51723e */ /* 0x010fe200000000ff */
        /* <DEDUP_REMOVED lines=42> */
[----:B------:R-:W-:Y:S08]  /*1a870*/  HMMA.16816.F32 R64, R76, R90, R64 ;  /* 0x0000005a4c40723c */ /* 0x000ff00000001840 */
        /* <DEDUP_REMOVED lines=16> */
[----:B------:R-:W-:Y:S02]  /*1a980*/  IMAD.MOV.U32 R203, RZ, RZ, R123 ;  /* 0x000000ffffcb7224 */ /* 0x000fe400078e007b */
[--C-:B-1----:R-:W-:Y:S07]  /*1a990*/  FFMA.FTZ R74, R198, c[0x0][0x2d0], -R97.reuse ;  /* 0x0000b400c64a7a23 */ /* 0x102fee0000010861 */
        /* <DEDUP_REMOVED lines=8> */
[----:B------:R-:W-:Y:S01]  /*1aa20*/  MUFU.EX2 R74, R74 ;  /* 0x0000004a004a7308 */ /* 0x000fe20000000800 */
[----:B------:R-:W3:Y:S09]  /*1aa30*/  LDL.LU R7, [R1+0x20] ;  /* 0x0000200001077983 */ /* 0x000ef20000300800 */
[----:B------:R-:W1:Y:S02]  /*1aa40*/  MUFU.EX2 R97, R97 ;  /* 0x0000006100617308 */ /* 0x000e640000000800 */
[----:B-1----:R-:W-:Y:S07]  /*1aa50*/  F2FP.PACK_AB R163, R97, R74 ;  /* 0x0000004a61a3723e */ /* 0x002fee00000000ff */
[C---:B------:R-:W-:Y:S08]  /*1aa60*/  HMMA.16816.F32 R108, R160.reuse, R116, R8 ;  /* 0x00000074a06c723c */ /* 0x040ff00000001808 */
[-C--:B------:R-:W-:Y:S08]  /*1aa70*/  HMMA.16816.F32 R112, R160, R118.reuse, R12 ;  /* 0x00000076a070723c */ /* 0x080ff0000000180c */
[C---:B------:R-:W-:Y:S01]  /*1aa80*/  HMMA.16816.F32 R116, R164.reuse, R118, R16 ;  /* 0x00000076a474723c */ /* 0x040fe20000001810 */
[----:B--2---:R-:W-:Y:S03]  /*1aa90*/  FFMA.FTZ R2, R2, R73, R239 ;  /* 0x0000004902027223 */ /* 0x004fe600000100ef */
[----:B------:R-:W-:Y:S01]  /*1aaa0*/  IMAD.MOV.U32 R239, RZ, RZ, R207 ;  /* 0x000000ffffef7224 */ /* 0x000fe200078e00cf */
[----:B------:R-:W-:Y:S01]  /*1aab0*/  MOV R207, R148 ;  /* 0x0000009400cf7202 */ /* 0x000fe20000000f00 */
[----:B------:R-:W-:Y:S01]  /*1aac0*/  FADD.FTZ R2, R201, R2 ;  /* 0x00000002c9027221 */ /* 0x000fe20000010000 */
[----:B------:R-:W1:Y:S01]  /*1aad0*/  LDSM.16.MT88.4 R148, [R210+0x2900] ;  /* 0x00290000d294783b */ /* 0x000e620000004200 */
[----:B---3--:R-:W-:Y:S04]  /*1aae0*/  FFMA.FTZ R8, R0, R7, R120 ;  /* 0x0000000700087223 */ /* 0x008fe80000010078 */
[----:B------:R-:W-:Y:S01]  /*1aaf0*/  FADD.FTZ R5, R234, R2 ;  /* 0x00000002ea057221 */ /* 0x000fe20000010000 */
[----:B------:R-:W-:Y:S01]  /*1ab00*/  MOV R234, R200 ;  /* 0x000000c800ea7202 */ /* 0x000fe20000000f00 */
[----:B------:R-:W-:Y:S01]  /*1ab10*/  FADD.FTZ R2, R239, R6 ;  /* 0x00000006ef027221 */ /* 0x000fe20000010000 */
[----:B------:R-:W-:Y:S01]  /*1ab20*/  MOV R200, R122 ;  /* 0x0000007a00c87202 */ /* 0x000fe20000000f00 */
        /* <DEDUP_REMOVED lines=20> */
[----:B------:R-:W-:Y:S01]  /*1ac70*/  IMAD.MOV.U32 R193, RZ, RZ, R125 ;  /* 0x000000ffffc17224 */ /* 0x000fe200078e007d */
[----:B------:R-:W-:Y:S01]  /*1ac80*/  MOV R199, R191 ;  /* 0x000000bf00c77202 */ /* 0x000fe20000000f00 */
[----:B------:R-:W-:Y:S01]  /*1ac90*/  FADD.FTZ R8, R203, R2 ;  /* 0x00000002cb087221 */ /* 0x000fe20000010000 */
[----:B------:R-:W-:Y:S01]  /*1aca0*/  MOV R191, R126 ;  /* 0x0000007e00bf7202 */ /* 0x000fe20000000f00 */
[----:B------:R-:W-:Y:S01]  /*1acb0*/  FADD.FTZ R9, R205, R0 ;  /* 0x00000000cd097221 */ /* 0x000fe20000010000 */
[C---:B------:R-:W-:Y:S01]  /*1acc0*/  HMMA.16816.F32 R124, R160.reuse, R132, R24 ;  /* 0x00000084a07c723c */ /* 0x040fe20000001818 */
[----:B------:R-:W-:Y:S01]  /*1acd0*/  FADD.FTZ R2, R139, R10 ;  /* 0x0000000a8b027221 */ /* 0x000fe20000010000 */
[----:B------:R-:W-:Y:S01]  /*1ace0*/  ISETP.GT.AND P0, PT, R227, R191, PT ;  /* 0x000000bfe300720c */ /* 0x000fe20003f04270 */
        /* <DEDUP_REMOVED lines=78> */
[----:B------:R-:W-:Y:S01]  /*1b1d0*/  IMAD.MOV.U32 R100, RZ, RZ, R72 ;  /* 0x000000ffff647224 */ /* 0x000fe200078e0048 */
[----:B------:R2:W-:Y:S01]  /*1b1e0*/  STL [R1+0x1c], R4 ;  /* 0x00001c0401007387 */ /* 0x0005e20000100800 */
[----:B------:R-:W-:Y:S05]  /*1b1f0*/  FADD.FTZ R2, R97, R2 ;  /* 0x0000000261027221 */ /* 0x000fea0000010000 */
[----:B------:R2:W-:Y:S01]  /*1b200*/  STL [R1+0x20], R2 ;  /* 0x0000200201007387 */ /* 0x0005e20000100800 */
[----:B-1----:R-:W-:Y:S04]  /*1b210*/  IADD3 R0, R227, -0x1, RZ ;  /* 0xffffffffe3007810 */ /* 0x002fe80007ffe0ff */
[----:B------:R-:W-:Y:S01]  /*1b220*/  MOV R227, R0 ;  /* 0x0000000000e37202 */ /* 0x000fe20000000f00 */
[----:B------:R-:W-:-:S05]  /*1b230*/  @P0 BRA `(.L_x_564) ;  /* 0xffff94a000000947 */ /* 0x000fca000383ffff */
.L_x_546:
[----:B------:R-:W3:Y:S04]  /*1b240*/  LDL.LU R0, [R1+0x14] ;  /* 0x0000140001007983 */ /* 0x000ee80000300800 */
[----:B-12---:R-:W2:Y:S04]  /*1b250*/  LDL.LU R4, [R1+0x18] ;  /* 0x0000180001047983 */ /* 0x006ea80000300800 */
[----:B------:R-:W4:Y:S04]  /*1b260*/  LDL.LU R8, [R1+0x1c] ;  /* 0x00001c0001087983 */ /* 0x000f280000300800 */
[----:B------:R-:W4:Y:S01]  /*1b270*/  LDL.LU R2, [R1+0x20] ;  /* 0x0000200001027983 */ /* 0x000f220000300800 */
[----:B------:R-:W-:-:S02]  /*1b280*/  MOV R20, 0xff800000 ;  /* 0xff80000000147802 */ /* 0x000fc40000000f00 */
[----:B------:R-:W-:Y:S02]  /*1b290*/  MOV R21, 0xff800000 ;  /* 0xff80000000157802 */ /* 0x000fe40000000f00 */
[----:B------:R-:W-:Y:S02]  /*1b2a0*/  MOV R22, 0xff800000 ;  /* 0xff80000000167802 */ /* 0x000fe40000000f00 */
[----:B------:R-:W-:Y:S02]  /*1b2b0*/  MOV R23, 0xff800000 ;  /* 0xff80000000177802 */ /* 0x000fe40000000f00 */
[----:B------:R-:W-:Y:S01]  /*1b2c0*/  PLOP3.LUT P4, PT, PT, PT, PT, 0x8, 0x0 ;  /* 0x000000000000781c */ /* 0x000fe20003f8e170 */
[----:B---3--:R-:W1:Y:S04]  /*1b2d0*/  SHFL.BFLY PT, R5, R0, 0x2, 0x1f ;  /* 0x0c401f0000057f89 */ /* 0x008e6800000e0000 */
[----:B--2---:R-:W2:Y:S04]  /*1b2e0*/  SHFL.BFLY PT, R9, R4, 0x2, 0x1f ;  /* 0x0c401f0004097f89 */ /* 0x004ea800000e0000 */
[----:B----4-:R-:W3:Y:S04]  /*1b2f0*/  SHFL.BFLY PT, R7, R8, 0x2, 0x1f ;  /* 0x0c401f0008077f89 */ /* 0x010ee800000e0000 */
[----:B------:R-:W4:Y:S01]  /*1b300*/  SHFL.BFLY PT, R6, R2, 0x2, 0x1f ;  /* 0x0c401f0002067f89 */ /* 0x000f2200000e0000 */
        /* <DEDUP_REMOVED lines=17> */
[----:B------:R-:W-:-:S05]  /*1b420*/  FSETP.NE.FTZ.AND P1, PT, R7, RZ, PT ;  /* 0x000000ff0700720b */ /* 0x000fca0003f35000 */
[----:B------:R-:W1:Y:S01]  /*1b430*/  @P3 MUFU.RCP R0, R5 ;  /* 0x0000000500003308 */ /* 0x000e620000001000 */
[----:B------:R-:W-:-:S07]  /*1b440*/  FSETP.NE.FTZ.AND P0, PT, R6, RZ, PT ;  /* 0x000000ff0600720b */ /* 0x000fce0003f15000 */
[----:B------:R-:W-:Y:S06]  /*1b450*/  @P2 MUFU.RCP R4, R9 ;  /* 0x0000000900042308 */ /* 0x000fec0000001000 */
[----:B------:R-:W-:Y:S01]  /*1b460*/  @P0 MOV R8, 0x3f317218 ;  /* 0x3f31721800080802 */ /* 0x000fe20000000f00 */
[C---:B-1----:R-:W-:Y:S01]  /*1b470*/  FMUL.FTZ R104, R0.reuse, R104 ;  /* 0x0000006800687220 */ /* 0x042fe20000410000 */
[----:B------:R-:W1:Y:S01]  /*1b480*/  @P1 MUFU.RCP R2, R7 ;  /* 0x0000000700021308 */ /* 0x000e620000001000 */
        /* <DEDUP_REMOVED lines=12> */
[C---:B------:R-:W-:Y:S02]  /*1b550*/  FMUL.FTZ R149, R0.reuse, R149 ;  /* 0x0000009500957220 */ /* 0x040fe40000410000 */
[C---:B------:R-:W-:Y:S01]  /*1b560*/  FMUL.FTZ R152, R0.reuse, R152 ;  /* 0x0000009800987220 */ /* 0x040fe20000410000 */
[----:B------:R-:W-:Y:S01]  /*1b570*/  @P1 MUFU.LG2 R7, R7 ;  /* 0x0000000700071308 */ /* 0x000fe20000000c00 */
[C---:B------:R-:W-:Y:S02]  /*1b580*/  FMUL.FTZ R153, R0.reuse, R153 ;  /* 0x0000009900997220 */ /* 0x040fe40000410000 */
[C---:B------:R-:W-:Y:S02]  /*1b590*/  FMUL.FTZ R164, R0.reuse, R164 ;  /* 0x000000a400a47220 */ /* 0x040fe40000410000 */
[----:B------:R-:W-:Y:S01]  /*1b5a0*/  FMUL.FTZ R165, R0, R165 ;  /* 0x000000a500a57220 */ /* 0x000fe20000410000 */
[----:B------:R-:W-:Y:S01]  /*1b5b0*/  MOV R0, RZ ;  /* 0x000000ff00007202 */ /* 0x000fe20000000f00 */
[----:B-1----:R-:W-:-:S02]  /*1b5c0*/  FMUL.FTZ R108, R2, R108 ;  /* 0x0000006c026c7220 */ /* 0x002fc40000410000 */
[C---:B------:R-:W-:Y:S02]  /*1b5d0*/  FMUL.FTZ R109, R2.reuse, R109 ;  /* 0x0000006d026d7220 */ /* 0x040fe40000410000 */
[C---:B------:R-:W-:Y:S01]  /*1b5e0*/  FMUL.FTZ R112, R2.reuse, R112 ;  /* 0x0000007002707220 */ /* 0x040fe20000410000 */
[----:B------:R-:W1:Y:S01]  /*1b5f0*/  @P0 MUFU.RCP R0, R6 ;  /* 0x0000000600000308 */ /* 0x000e620000001000 */
[C---:B------:R-:W-:Y:S02]  /*1b600*/  FMUL.FTZ R113, R2.reuse, R113 ;  /* 0x0000007102717220 */ /* 0x040fe40000410000 */
[C---:B------:R-:W-:Y:S02]  /*1b610*/  FMUL.FTZ R124, R2.reuse, R124 ;  /* 0x0000007c027c7220 */ /* 0x040fe40000410000 */
[C---:B------:R-:W-:Y:S02]  /*1b620*/  FMUL.FTZ R125, R2.reuse, R125 ;  /* 0x0000007d027d7220 */ /* 0x040fe40000410000 */
[C---:B------:R-:W-:Y:S01]  /*1b630*/  FMUL.FTZ R128, R2.reuse, R128 ;  /* 0x0000008002807220 */ /* 0x040fe20000410000 */
[----:B------:R-:W2:Y:S01]  /*1b640*/  @P0 MUFU.LG2 R6, R6 ;  /* 0x0000000600060308 */ /* 0x000ea20000000c00 */
        /* <DEDUP_REMOVED lines=8> */
[----:B------:R-:W-:Y:S01]  /*1b6d0*/  FMUL.FTZ R161, R2, R161 ;  /* 0x000000a102a17220 */ /* 0x000fe20000410000 */
[----:B------:R-:W-:Y:S01]  /*1b6e0*/  @P2 MOV R2, 0x3f317218 ;  /* 0x3f31721800022802 */ /* 0x000fe20000000f00 */
        /* <DEDUP_REMOVED lines=34> */
[----:B------:R-:W-:Y:S02]  /*1b910*/  @P2 FMUL.FTZ R5, R2, c[0x0][0x2d0] ;  /* 0x0000b40002052a20 */ /* 0x000fe40000410000 */
[----:B------:R-:W-:Y:S02]  /*1b920*/  @P3 FMUL.FTZ R10, R4, c[0x0][0x2d0] ;  /* 0x0000b400040a3a20 */ /* 0x000fe40000410000 */
[----:B------:R-:W-:-:S02]  /*1b930*/  @P1 FMUL.FTZ R2, R0, c[0x0][0x2d0] ;  /* 0x0000b40000021a20 */ /* 0x000fc40000410000 */
[----:B------:R-:W-:Y:S02]  /*1b940*/  @P3 FMUL.FTZ R11, R11, 0.69314718246459960938 ;  /* 0x3f3172180b0b3820 */ /* 0x000fe40000410000 */
[----:B------:R-:W-:Y:S02]  /*1b950*/  @P2 FMUL.FTZ R9, R9, 0.69314718246459960938 ;  /* 0x3f31721809092820 */ /* 0x000fe40000410000 */
[----:B------:R-:W-:Y:S02]  /*1b960*/  @P1 FMUL.FTZ R7, R7, 0.69314718246459960938 ;  /* 0x3f31721807071820 */ /* 0x000fe40000410000 */
[----:B--2---:R-:W-:Y:S02]  /*1b970*/  @P0 FMUL.FTZ R4, R6, 0.69314718246459960938 ;  /* 0x3f31721806040820 */ /* 0x004fe40000410000 */
[----:B------:R-:W-:Y:S02]  /*1b980*/  @P0 FMUL.FTZ R0, R8, c[0x0][0x2d0] ;  /* 0x0000b40008000a20 */ /* 0x000fe40000410000 */
[----:B------:R-:W-:-:S02]  /*1b990*/  @P3 FFMA.FTZ R20, R10, R72, R11 ;  /* 0x000000480a143223 */ /* 0x000fc4000001000b */
[----:B------:R-:W-:Y:S02]  /*1b9a0*/  @P2 FFMA.FTZ R21, R5, R71, R9 ;  /* 0x0000004705152223 */ /* 0x000fe40000010009 */
[----:B------:R-:W-:Y:S02]  /*1b9b0*/  @P1 FFMA.FTZ R22, R2, R70, R7 ;  /* 0x0000004602161223 */ /* 0x000fe40000010007 */
[----:B------:R-:W-:Y:S02]  /*1b9c0*/  @P0 FFMA.FTZ R23, R0, R3, R4 ;  /* 0x0000000300170223 */ /* 0x000fe40000010004 */
.L_x_484:
[----:B--2---:R-:W-:Y:S05]  /*1b9d0*/  @P4 BRA `(.L_x_565) ;  /* 0x0000149000004947 */ /* 0x004fea0003800000 */
[----:B------:R-:W2:Y:S01]  /*1b9e0*/  S2R R16, SR_TID.X ;  /* 0x0000000000107919 */ /* 0x000ea20000002100 */
[----:B------:R-:W-:Y:S01]  /*1b9f0*/  ULDC.64 UR4, c[0x0][0x4d0] ;  /* 0x0001340000047ab9 */ /* 0x000fe20000000a00 */
[----:B------:R-:W-:Y:S01]  /*1ba00*/  IMAD R4, RZ, RZ, -UR9 ;  /* 0x80000009ff047e24 */ /* 0x000fe2000f8e02ff */
[----:B------:R-:W-:Y:S01]  /*1ba10*/  UIMAD.WIDE.U32 UR10, UR9, UR4, URZ ;  /* 0x00000004090a72a5 */ /* 0x000fe2000f8e003f */
[----:B------:R-:W3:Y:S01]  /*1ba20*/  S2R R12, SR_CTAID.Y ;  /* 0x00000000000c7919 */ /* 0x000ee20000002600 */
[----:B------:R-:W-:Y:S01]  /*1ba30*/  USHF.R.S32.HI UR6, URZ, 0x1f, UR9 ;  /* 0x0000001f3f067899 */ /* 0x000fe20008011409 */
[----:B------:R-:W-:Y:S01]  /*1ba40*/  MOV R24, c[0x0][0x4e8] ;  /* 0x00013a0000187a02 */ /* 0x000fe20000000f00 */
[----:B------:R-:W-:Y:S01]  /*1ba50*/  BSSY B0, `(.L_x_566) ;  /* 0x00000ab000007945 */ /* 0x000fe20003800000 */
[----:B------:R-:W4:Y:S01]  /*1ba60*/  S2R R9, SR_CTAID.Z ;  /* 0x0000000000097919 */ /* 0x000f220000002700 */
[----:B------:R-:W-:Y:S01]  /*1ba70*/  IMAD.U32 R3, RZ, RZ, UR11 ;  /* 0x0000000bff037e24 */ /* 0x000fe2000f8e00ff */
[----:B------:R-:W-:Y:S01]  /*1ba80*/  UIMAD UR7, UR6, UR4, URZ ;  /* 0x00000004060772a4 */ /* 0x000fe2000f8e023f */
[----:B------:R-:W-:Y:S01]  /*1ba90*/  IMAD.U32 R2, RZ, RZ, UR10 ;  /* 0x0000000aff027e24 */ /* 0x000fe2000f8e00ff */
[----:B------:R-:W1:Y:S04]  /*1baa0*/  S2R R15, SR_CTAID.X ;  /* 0x00000000000f7919 */ /* 0x000e680000002500 */
[----:B------:R-:W-:Y:S01]  /*1bab0*/  BAR.SYNC.DEFER_BLOCKING 0x1, 0x80 ;  /* 0x0042000000007b1d */ /* 0x000fe20000010000 */
[----:B------:R-:W-:Y:S01]  /*1bac0*/  UIMAD UR5, UR9, UR5, UR7 ;  /* 0x00000005090572a4 */ /* 0x000fe2000f8e0207 */
[C---:B------:R-:W-:Y:S01]  /*1bad0*/  ISETP.NE.AND P0, PT, R24.reuse, 0x1, PT ;  /* 0x000000011800780c */ /* 0x040fe20003f05270 */
[----:B------:R-:W-:-:S02]  /*1bae0*/  IMAD R24, R24, c[0x0][0x388], RZ ;  /* 0x0000e20018187a24 */ /* 0x000fc400078e02ff */
[----:B------:R-:W-:Y:S01]  /*1baf0*/  UIADD3 UR5, UR11, UR5, URZ ;  /* 0x000000050b057290 */ /* 0x000fe2000fffe03f */
[----:B--2---:R-:W-:-:S05]  /*1bb00*/  SHF.R.S32.HI R6, RZ, 0x1f, R16 ;  /* 0x0000001fff067819 */ /* 0x004fca0000011410 */
[----:B------:R-:W-:Y:S01]  /*1bb10*/  IMAD.U32 R5, RZ, RZ, UR5 ;  /* 0x00000005ff057e24 */ /* 0x000fe2000f8e00ff */
[-C--:B------:R-:W-:Y:S01]  /*1bb20*/  LEA.HI R0, R6, R16.reuse, RZ, 0x2 ;  /* 0x0000001006007211 */ /* 0x080fe200078f10ff */
[----:B---3--:R-:W-:Y:S01]  /*1bb30*/  IMAD R12, R4, c[0x0][0x550], R12 ;  /* 0x00015400040c7a24 */ /* 0x008fe200078e020c */
        /* <DEDUP_REMOVED lines=95> */
[----:B------:R4:W2:Y:S04]  /*1c130*/  SHFL.IDX PT, R7, R0, 0x3, 0x1c1f ;  /* 0x007c1f0000077f89 */ /* 0x0008a800000e0000 */
        /* <DEDUP_REMOVED lines=12> */
[----:B------:R2:W-:Y:S01]  /*1c200*/  @!P1 ST.E [R6.64], R23 ;  /* 0x0000001706009985 */ /* 0x0005e2000c101910 */
        /* <DEDUP_REMOVED lines=47> */
.L_x_567:
[----:B-1----:R-:W-:Y:S05]  /*1c500*/  BSYNC B0 ;  /* 0x0000000000007941 */ /* 0x002fea0003800000 */
.L_x_566:
        /* <DEDUP_REMOVED lines=49> */
.L_x_569:
[----:B------:R-:W-:Y:S05]  /*1c820*/  BSYNC B0 ;  /* 0x0000000000007941 */ /* 0x000fea0003800000 */
.L_x_568:
        /* <DEDUP_REMOVED lines=49> */
.L_x_571:
[----:B------:R-:W-:Y:S05]  /*1cb40*/  BSYNC B0 ;  /* 0x0000000000007941 */ /* 0x000fea0003800000 */
.L_x_570:
        /* <DEDUP_REMOVED lines=50> */
.L_x_565:
[----:B------:R-:W2:Y:S02]  /*1ce70*/  S2R R0, SR_TID.X ;  /* 0x0000000000007919 */ /* 0x000ea40000002100 */
[----:B--2---:R-:W-:-:S13]  /*1ce80*/  ISETP.GT.AND P0, PT, R0, 0x7f, PT ;  /* 0x0000007f0000780c */ /* 0x004fda0003f04270 */
[----:B------:R-:W-:Y:S05]  /*1ce90*/  @P0 EXIT ;  /* 0x000000000000094d */ /* 0x000fea0003800000 */
[----:B------:R-:W2:Y:S01]  /*1cea0*/  S2R R8, SR_CTAID.X ;  /* 0x0000000000087919 */ /* 0x000ea20000002500 */
[----:B------:R-:W-:-:S05]  /*1ceb0*/  MOV R3, c[0x0][0x4e8] ;  /* 0x00013a0000037a02 */ /* 0x000fca0000000f00 */
[----:B------:R-:W-:Y:S01]  /*1cec0*/  IMAD R2, R3, c[0x0][0x388], RZ ;  /* 0x0000e20003027a24 */ /* 0x000fe200078e02ff */
[----:B--2---:R-:W-:-:S04]  /*1ced0*/  LEA R8, R8, R0, 0x7 ;  /* 0x0000000008087211 */ /* 0x004fc800078e38ff */
[----:B------:R-:W-:-:S13]  /*1cee0*/  ISETP.GE.AND P0, PT, R8, R2, PT ;  /* 0x000000020800720c */ /* 0x000fda0003f06270 */
[----:B------:R-:W-:Y:S05]  /*1cef0*/  @P0 EXIT ;  /* 0x000000000000094d */ /* 0x000fea0003800000 */
[----:B------:R-:W2:Y:S01]  /*1cf00*/  S2R R7, SR_CTAID.Z ;  /* 0x0000000000077919 */ /* 0x000ea20000002700 */
[----:B------:R-:W-:Y:S01]  /*1cf10*/  USHF.R.S32.HI UR6, URZ, 0x1f, UR9 ;  /* 0x0000001f3f067899 */ /* 0x000fe20008011409 */
[----:B------:R-:W-:Y:S01]  /*1cf20*/  ISETP.NE.AND P0, PT, R3, 0x1, PT ;  /* 0x000000010300780c */ /* 0x000fe20003f05270 */
[----:B------:R-:W-:Y:S01]  /*1cf30*/  ULDC.64 UR4, c[0x0][0x4d0] ;  /* 0x0001340000047ab9 */ /* 0x000fe20000000a00 */
[----:B------:R-:W3:Y:S01]  /*1cf40*/  S2R R9, SR_CTAID.Y ;  /* 0x0000000000097919 */ /* 0x000ee20000002600 */
[----:B------:R-:W-:Y:S01]  /*1cf50*/  UIMAD UR6, UR6, UR4, URZ ;  /* 0x00000004060672a4 */ /* 0x000fe2000f8e023f */
[----:B------:R-:W-:Y:S01]  /*1cf60*/  IADD3 R4, RZ, -UR9, RZ ;  /* 0x80000009ff047c10 */ /* 0x000fe2000fffe0ff */
[----:B------:R-:W-:Y:S01]  /*1cf70*/  UIMAD.WIDE.U32 UR10, UR9, UR4, URZ ;  /* 0x00000004090a72a5 */ /* 0x000fe2000f8e003f */
        /* <DEDUP_REMOVED lines=8> */
[----:B--2---:R-:W-:-:S03]  /*1d000*/  SHF.R.S32.HI R6, RZ, 0x1f, R7 ;  /* 0x0000001fff067819 */ /* 0x004fc60000011407 */
        /* <DEDUP_REMOVED lines=24> */
.L_x_572:
        /* <DEDUP_REMOVED lines=15> */
.L_x_3829:


//--------------------- .text._ZN7cutlass13device_kernelIN5flash19enable_sm80_to_sm89INS1_16FlashAttnFwdSm80INS1_25CollectiveMainloopFwdSm80ILi4ELi1ELb0EN4cute5tupleIJNS5_1CILi128EEENS7_ILi80EEENS7_ILi64EEEEEELi64ENS_6half_tEfNS_4arch4Sm80ELb0ELb1ELb1ELb1ELb1ELb0ELb1ELb1EEENS1_21CollectiveEpilogueFwdINS6_IJS8_SA_S9_EEENS6_IJNS7_ILi1EEESI_SI_EEESC_SE_Li128ELb1ELb1ELb1ELb0EEENS1_36VarlenDynamicPersistentTileSchedulerILi128ELi80ELi128ELi128ELb1ELb1ELb0ELb1ELb0ELb1EEEEEEEEEvNT_6ParamsE --------------------------
	.section	.text._ZN7cutlass13device_kernelIN5flash19enable_sm80_to_sm89INS1_16FlashAttnFwdSm80INS1_25CollectiveMainloopFwdSm80ILi4ELi1ELb0EN4cute5tupleIJNS5_1CILi128EEENS7_ILi80EEENS7_ILi64EEEEEELi64ENS_6half_tEfNS_4arch4Sm80ELb0ELb1ELb1ELb1ELb1ELb0ELb1ELb1EEENS1_21CollectiveEpilogueFwdINS6_IJS8_SA_S9_EEENS6_IJNS7_ILi1EEESI_SI_EEESC_SE_Li128ELb1ELb1ELb1ELb0EEENS1_36VarlenDynamicPersistentTileSchedulerILi128ELi80ELi128ELi128ELb1ELb1ELb0ELb1ELb0ELb1EEEEEEEEEvNT_6ParamsE,"ax",@progbits
	.sectioninfo	@"SHI_REGISTERS=255"
	.align	128
.text._ZN7cutlass13device_kernelIN5flash19enable_sm80_to_sm89INS1_16FlashAttnFwdSm80INS1_25CollectiveMainloopFwdSm80ILi4ELi1ELb0EN4cute5tupleIJNS5_1CILi128EEENS7_ILi80EEENS7_ILi64EEEEEELi64ENS_6half_tEfNS_4arch4Sm80ELb0ELb1ELb1ELb1ELb1ELb0ELb1ELb1EEENS1_21CollectiveEpilogueFwdINS6_IJS8_SA_S9_EEENS6_IJNS7_ILi1EEESI_SI_EEESC_SE_Li128ELb1ELb1ELb1ELb0EEENS1_36VarlenDynamicPersistentTileSchedulerILi128ELi80ELi128ELi128ELb1ELb1ELb0ELb1ELb0ELb1EEEEEEEEEvNT_6ParamsE:
        .type           _ZN7cutlass13device_kernelIN5flash19enable_sm80_to_sm89INS1_16FlashAttnFwdSm80INS1_25CollectiveMainloopFwdSm80ILi4ELi1ELb0EN4cute5tupleIJNS5_1CILi128EEENS7_ILi80EEENS7_ILi64EEEEEELi64ENS_6half_tEfNS_4arch4Sm80ELb0ELb1ELb1ELb1ELb1ELb0ELb1ELb1EEENS1_21CollectiveEpilogueFwdINS6_IJS8_SA_S9_EEENS6_IJNS7_ILi1EEESI_SI_EEESC_SE_Li128ELb1ELb1ELb1ELb0EEENS1_36VarlenDynamicPersistentTileSchedulerILi128ELi80ELi128ELi128ELb1ELb1ELb0ELb1ELb0ELb1EEEEEEEEEvNT_6ParamsE,@function
        .size           _ZN7cutlass13device_kernelIN5flash19enable_sm80_to_sm89INS1_16FlashAttnFwdSm80INS1_25CollectiveMainloopFwdSm80ILi4ELi1ELb0EN4cute5tupleIJNS5_1CILi128EEENS7_ILi80EEENS7_ILi64EEEEEELi64ENS_6half_tEfNS_4arch4Sm80ELb0ELb1ELb1ELb1ELb1ELb0ELb1ELb1EEENS1_21CollectiveEpilogueFwdINS6_IJS8_SA_S9_EEENS6_IJNS7_ILi1EEESI_SI_EEESC_SE_Li128ELb1ELb1ELb1ELb0EEENS1_36VarlenDynamicPersistentTileSchedulerILi128ELi80ELi128ELi128ELb1ELb1ELb0ELb1ELb0ELb1EEEEEEEEEvNT_6ParamsE,(.L_x_3830 - _ZN7cutlass13device_kernelIN5flash19enable_sm80_to_sm89INS1_16FlashAttnFwdSm80INS1_25CollectiveMainloopFwdSm80ILi4ELi1ELb0EN4cute5tupleIJNS5_1CILi128EEENS7_ILi80EEENS7_ILi64EEEEEELi64ENS_6half_tEfNS_4arch4Sm80ELb0ELb1ELb1ELb1ELb1ELb0ELb1ELb1EEENS1_21CollectiveEpilogueFwdINS6_IJS8_SA_S9_EEENS6_IJNS7_ILi1EEESI_SI_EEESC_SE_Li128ELb1ELb1ELb1ELb0EEENS1_36VarlenDynamicPersistentTileSchedulerILi128ELi80ELi128ELi128ELb1ELb1ELb0ELb1ELb0ELb1EEEEEEEEEvNT_6ParamsE)
        .other          _ZN7cutlass13device_kernelIN5flash19enable_sm80_to_sm89INS1_16FlashAttnFwdSm80INS1_25CollectiveMainloopFwdSm80ILi4ELi1ELb0EN4cute5tupleIJNS5_1CILi128EEENS7_ILi80EEENS7_ILi64EEEEEELi64ENS_6half_tEfNS_4arch4Sm80ELb0ELb1ELb1ELb1ELb1ELb0ELb1ELb1EEENS1_21CollectiveEpilogueFwdINS6_IJS8_SA_S9_EEENS6_IJNS7_ILi1EEESI_SI_EEESC_SE_Li128ELb1ELb1ELb1ELb0EEENS1_36VarlenDynamicPersistentTileSchedulerILi128ELi80ELi128ELi128ELb1ELb1ELb0ELb1ELb0ELb1EEEEEEEEEvNT_6ParamsE,@"STO_CUDA_ENTRY STV_DEFAULT"
_ZN7cutlass13device_kernelIN5flash19enable_sm80_to_sm89INS1_16FlashAttnFwdSm80INS1_25CollectiveMainloopFwdSm80ILi4ELi1ELb0EN4cute5tupleIJNS5_1CILi128EEENS7_ILi80EEENS7_ILi64EEEEEELi64ENS_6half_tEfNS_4arch4Sm80ELb0ELb1ELb1ELb1ELb1ELb0ELb1ELb1EEENS1_21CollectiveEpilogueFwdINS6_IJS8_SA_S9_EEENS6_IJNS7_ILi1EEESI_SI_EEESC_SE_Li128ELb1ELb1ELb1ELb0EEENS1_36VarlenDynamicPersistentTileSchedulerILi128ELi80ELi128ELi128ELb1ELb1ELb0ELb1ELb0ELb1EEEEEEEEEvNT_6ParamsE:
        /* <DEDUP_REMOVED lines=15> */
[----:B------:R-:W-:-:S03]  /*00f0*/  CS2R R8, SRZ ;  /* 0x0000000000087805 */ /* 0x000fc6000001ff00 */
[----:B------:R-:W-:-:S04]  /*0100*/  ISETP.NE.AND P6, PT, R13, 0x1f, PT ;  /* 0x0000001f0d00780c */ /* 0x000fc80003fc5270 */
[----:B------:R-:W-:-:S13]  /*0110*/  ISETP.GE.OR P0, PT, R13, c[0x0][0x53c], !P6 ;  /* 0x00014f000d007a0c */ /* 0x000fda0007706670 */
[----:B-1----:R-:W-:Y:S02]  /*0120*/  @!P0 IMAD.MOV.U32 R4, RZ, RZ, 0x4 ;  /* 0x00000004ff048424 */ /* 0x002fe400078e00ff */
[----:B------:R-:W-:Y:S02]  /*0130*/  @!P0 IMAD.MOV.U32 R2, RZ, RZ, 0x4 ;  /* 0x00000004ff028424 */ /* 0x000fe400078e00ff */
[----:B------:R-:W-:-:S04]  /*0140*/  @!P0 IMAD.WIDE.U32 R4, R13, R4, c[0x0][0x580] ;  /* 0x000160000d048625 */ /* 0x000fc800078e0004 */
[C---:B------:R-:W-:Y:S01]  /*0150*/  @!P0 IMAD.WIDE.U32 R2, R13.reuse, R2, c[0x0][0x578] ;  /* 0x00015e000d028625 */ /* 0x040fe200078e0002 */
[----:B------:R-:W2:Y:S04]  /*0160*/  @!P0 LDG.E R9, [R4.64] ;  /* 0x0000000604098981 */ /* 0x000ea8000c1e1900 */
[----:B------:R-:W2:Y:S01]  /*0170*/  @!P0 LDG.E R8, [R2.64] ;  /* 0x0000000602088981 */ /* 0x000ea2000c1e1900 */
[C---:B------:R-:W-:Y:S01]  /*0180*/  ISETP.NE.AND P5, PT, R13.reuse, RZ, PT ;  /* 0x000000ff0d00720c */ /* 0x040fe20003fa5270 */
[----:B------:R-:W1:Y:S01]  /*0190*/  S2UR UR4, SR_CTAID.X ;  /* 0x00000000000479c3 */ /* 0x000e620000002500 */
[C---:B------:R-:W-:Y:S01]  /*01a0*/  ISETP.GE.U32.AND P4, PT, R13.reuse, 0x2, PT ;  /* 0x000000020d00780c */ /* 0x040fe20003f86070 */
[----:B------:R-:W-:Y:S01]  /*01b0*/  IMAD.MOV.U32 R6, RZ, RZ, RZ ;  /* 0x000000ffff067224 */ /* 0x000fe200078e00ff */
        /* <DEDUP_REMOVED lines=26> */
.L_x_578:
[----:B------:R-:W-:-:S04]  /*0360*/  IADD3 R0, R6, 0x1f, RZ ;  /* 0x0000001f06007810 */ /* 0x000fc80007ffe0ff */
[----:B------:R-:W-:-:S13]  /*0370*/  ISETP.GE.AND P0, PT, R0, c[0x0][0x53c], PT ;  /* 0x00014f0000007a0c */ /* 0x000fda0003f06270 */
[----:B------:R-:W-:Y:S05]  /*0380*/  @P0 BRA `(.L_x_575) ;  /* 0x00000c4000000947 */ /* 0x000fea0003800000 */
[----:B------:R-:W-:Y:S01]  /*0390*/  MOV R6, R0 ;  /* 0x0000000000067202 */ /* 0x000fe20000000f00 */
[----:B------:R-:W-:-:S03]  /*03a0*/  CS2R R8, SRZ ;  /* 0x0000000000087805 */ /* 0x000fc6000001ff00 */
[----:B------:R-:W-:-:S04]  /*03b0*/  IADD3 R0, R13, R6, RZ ;  /* 0x000000060d007210 */ /* 0x000fc80007ffe0ff */
[----:B------:R-:W-:-:S13]  /*03c0*/  ISETP.GE.OR P0, PT, R0, c[0x0][0x53c], !P6 ;  /* 0x00014f0000007a0c */ /* 0x000fda0007706670 */
[----:B------:R-:W-:Y:S02]  /*03d0*/  @!P0 MOV R2, 0x4 ;  /* 0x0000000400028802 */ /* 0x000fe40000000f00 */
        /* <DEDUP_REMOVED lines=8> */
.L_x_805:
        /* <DEDUP_REMOVED lines=16> */
.L_x_806:
[----:B--2---:R-:W-:-:S05]  /*0560*/  IMAD R0, R0, c[0x0][0x538], RZ ;  /* 0x00014e0000007a24 */ /* 0x004fca00078e02ff */
[----:B------:R-:W-:-:S04]  /*0570*/  IADD3 R7, R0, R7, RZ ;  /* 0x0000000700077210 */ /* 0x000fc80007ffe0ff */
[----:B------:R-:W-:-:S13]  /*0580*/  ISETP.GT.AND P0, PT, R7, UR4, PT ;  /* 0x0000000407007c0c */ /* 0x000fda000bf04270 */
[----:B-1----:R-:W-:Y:S05]  /*0590*/  @!P0 BRA `(.L_x_578) ;  /* 0xfffffdc000008947 */ /* 0x002fea000383ffff */
.L_x_574:
[----:B------:R-:W-:-:S05]  /*05a0*/  IADD3 R10, -R0, R7, RZ ;  /* 0x00000007000a7210 */ /* 0x000fca0007ffe1ff */
[----:B------:R-:W-:-:S05]  /*05b0*/  IMAD R0, R4, c[0x0][0x538], R10 ;  /* 0x00014e0004007a24 */ /* 0x000fca00078e020a */
[----:B------:R-:W-:Y:S01]  /*05c0*/  ISETP.GT.AND P0, PT, R0, UR4, PT ;  /* 0x0000000400007c0c */ /* 0x000fe2000bf04270 */
[----:B------:R-:W-:-:S12]  /*05d0*/  BRA.DIV ~URZ, `(.L_x_579) ;  /* 0x0001c9b27f007947 */ /* 0x000fd8000b800000 */
[----:B------:R-:W-:-:S04]  /*05e0*/  VOTE.ANY R7, PT, !P0 ;  /* 0x0000000000077806 */ /* 0x000fc800040e0100 */
.L_x_807:
[----:B------:R-:W1:Y:S02]  /*05f0*/  POPC R0, R7 ;  /* 0x0000000700007309 */ /* 0x000e640000000000 */
[----:B-1----:R-:W-:-:S05]  /*0600*/  IADD3 R2, R0, R6, RZ ;  /* 0x0000000600027210 */ /* 0x002fca0007ffe0ff */
[----:B------:R1:W-:Y:S01]  /*0610*/  STL [R1+0x5c], R2 ;  /* 0x00005c0201007387 */ /* 0x0003e20000100800 */
[----:B------:R-:W-:Y:S05]  /*0620*/  BRA.DIV ~URZ, `(.L_x_580) ;  /* 0x0001c9b27f007947 */ /* 0x000fea000b800000 */
[----:B------:R2:W3:Y:S01]  /*0630*/  SHFL.IDX PT, R12, R9, R0, 0x1f ;  /* 0x00001f00090c7589 */ /* 0x0004e200000e0000 */
[----:B------:R-:W-:-:S03]  /*0640*/  MOV R5, RZ ;  /* 0x000000ff00057202 */ /* 0x000fc60000000f00 */
[----:B------:R2:W4:Y:S04]  /*0650*/  SHFL.IDX PT, R9, R8, R0, 0x1f ;  /* 0x00001f0008097589 */ /* 0x00052800000e0000 */
.L_x_808:
[----:B------:R-:W-:Y:S01]  /*0660*/  ISETP.NE.AND P0, PT, R7, RZ, PT ;  /* 0x000000ff0700720c */ /* 0x000fe20003f05270 */
[----:B------:R-:W-:-:S12]  /*0670*/  BSSY B0, `(.L_x_581) ;  /* 0x0000005000007945 */ /* 0x000fd80003800000 */
[----:B------:R-:W-:Y:S05]  /*0680*/  @!P0 BRA `(.L_x_582) ;  /* 0x0000003000008947 */ /* 0x000fea0003800000 */
[----:B--2---:R-:W-:Y:S01]  /*0690*/  IADD3 R0, R0, -0x1, RZ ;  /* 0xffffffff00007810 */ /* 0x004fe20007ffe0ff */
[----:B------:R-:W-:Y:S05]  /*06a0*/  BRA.DIV ~URZ, `(.L_x_583) ;  /* 0x0001ca127f007947 */ /* 0x000fea000b800000 */
[----:B------:R2:W1:Y:S02]  /*06b0*/  SHFL.IDX PT, R5, R4, R0, 0x1f ;  /* 0x00001f0004057589 */ /* 0x00046400000e0000 */
.L_x_582:
[----:B------:R-:W-:Y:S05]  /*06c0*/  BSYNC B0 ;  /* 0x0000000000007941 */ /* 0x000fea0003800000 */
.L_x_581:
[----:B-12---:R-:W-:Y:S01]  /*06d0*/  IMAD R0, R5, c[0x0][0x538], R10 ;  /* 0x00014e0005007a24 */ /* 0x006fe200078e020a */
[----:B----4-:R-:W-:Y:S01]  /*06e0*/  ISETP.NE.AND P0, PT, R9, 0x1, PT ;  /* 0x000000010900780c */ /* 0x010fe20003f05270 */
[----:B------:R-:W-:Y:S03]  /*06f0*/  BSSY B0, `(.L_x_584) ;  /* 0x0000089000007945 */ /* 0x000fe60003800000 */
[----:B------:R1:W-:Y:S01]  /*0700*/  STL [R1+0x50], R0 ;  /* 0x0000500001007387 */ /* 0x0003e20000100800 */
[----:B------:R-:W-:-:S08]  /*0710*/  IADD3 R11, -R0, UR4, RZ ;  /* 0x00000004000b7c10 */ /* 0x000fd0000fffe1ff */
[----:B------:R-:W-:Y:S05]  /*0720*/  @!P0 BRA `(.L_x_585) ;  /* 0x000003f000008947 */ /* 0x000fea0003800000 */
[-C--:B-1-3--:R-:W-:Y:S02]  /*0730*/  IABS R0, R12.reuse ;  /* 0x0000000c00007213 */ /* 0x08afe40000000000 */
[----:B------:R-:W-:-:S03]  /*0740*/  IABS R6, R12 ;  /* 0x0000000c00067213 */ /* 0x000fc60000000000 */
[----:B------:R-:W-:Y:S01]  /*0750*/  IMAD.MOV.U32 R5, RZ, RZ, R0 ;  /* 0x000000ffff057224 */ /* 0x000fe200078e0000 */
[----:B------:R-:W-:-:S03]  /*0760*/  IABS R0, R9 ;  /* 0x0000000900007213 */ /* 0x000fc60000000000 */
[----:B------:R-:W1:Y:S02]  /*0770*/  I2F.RP R2, R5 ;  /* 0x0000000500027306 */ /* 0x000e640000209400 */
[----:B------:R-:W-:Y:S01]  /*0780*/  IMAD.MOV.U32 R8, RZ, RZ, R0 ;  /* 0x000000ffff087224 */ /* 0x000fe200078e0000 */
[----:B------:R-:W-:-:S05]  /*0790*/  IABS R0, R11 ;  /* 0x0000000b00007213 */ /* 0x000fca0000000000 */
[----:B------:R-:W-:Y:S08]  /*07a0*/  I2F.RP R7, R8 ;  /* 0x0000000800077306 */ /* 0x000ff00000209400 */
[----:B-1----:R-:W1:Y:S02]  /*07b0*/  MUFU.RCP R2, R2 ;  /* 0x0000000200027308 */ /* 0x002e640000001000 */
[----:B-1----:R-:W-:-:S06]  /*07c0*/  IADD3 R2, R2, 0xffffffe, RZ ;  /* 0x0ffffffe02027810 */ /* 0x002fcc0007ffe0ff */
[----:B------:R-:W1:Y:S02]  /*07d0*/  F2I.FTZ.U32.TRUNC.NTZ R3, R2 ;  /* 0x0000000200037305 */ /* 0x000e64000021f000 */
[----:B-1----:R-:W-:-:S04]  /*07e0*/  IMAD.MOV R2, RZ, RZ, -R3 ;  /* 0x000000ffff027224 */ /* 0x002fc800078e0a03 */
[----:B------:R-:W-:Y:S02]  /*07f0*/  IMAD R4, R2, R5, RZ ;  /* 0x0000000502047224 */ /* 0x000fe400078e02ff */
[----:B------:R-:W-:-:S04]  /*0800*/  IMAD.MOV.U32 R2, RZ, RZ, RZ ;  /* 0x000000ffff027224 */ /* 0x000fc800078e00ff */
[----:B------:R-:W-:Y:S01]  /*0810*/  IMAD.HI.U32 R2, R3, R4, R2 ;  /* 0x0000000403027227 */ /* 0x000fe200078e0002 */
[----:B------:R-:W-:-:S03]  /*0820*/  MOV R3, R0 ;  /* 0x0000000000037202 */ /* 0x000fc60000000f00 */
[----:B------:R-:W-:Y:S02]  /*0830*/  IMAD.MOV R0, RZ, RZ, -R6 ;  /* 0x000000ffff007224 */ /* 0x000fe400078e0a06 */
        /* <DEDUP_REMOVED lines=28> */
[----:B------:R-:W-:-:S03]  /*0a00*/  IMAD.MOV R5, RZ, RZ, -R4 ;  /* 0x000000ffff057224 */ /* 0x000fc600078e0a04 */
        /* <DEDUP_REMOVED lines=10> */
[----:B------:R-:W-:-:S04]  /*0ab0*/  IMAD.MOV R2, RZ, RZ, -R0 ;  /* 0x000000ffff027224 */ /* 0x000fc800078e0a00 */
[C---:B------:R-:W-:Y:S01]  /*0ac0*/  IMAD R3, R9.reuse, R2, R4 ;  /* 0x0000000209037224 */ /* 0x040fe200078e0204 */
[----:B------:R-:W-:Y:S01]  /*0ad0*/  LEA R2, R9, R0, 0x18 ;  /* 0x0000000009027211 */ /* 0x000fe200078ec0ff */
[----:B------:R-:W-:-:S04]  /*0ae0*/  IMAD R0, R12, R5, R11 ;  /* 0x000000050c007224 */ /* 0x000fc800078e020b */
[----:B------:R-:W-:-:S05]  /*0af0*/  IMAD R2, R3, 0x10000, R2 ;  /* 0x0001000003027824 */ /* 0x000fca00078e0202 */
[----:B------:R1:W-:Y:S01]  /*0b00*/  STL [R1+0x58], R2 ;  /* 0x0000580201007387 */ /* 0x0003e20000100800 */
[----:B------:R-:W-:Y:S05]  /*0b10*/  BRA `(.L_x_586) ;  /* 0x0000046000007947 */ /* 0x000fea0003800000 */
.L_x_585:
[----:B------:R-:W2:Y:S01]  /*0b20*/  LDL R3, [R1+0x5c] ;  /* 0x00005c0001037983 */ /* 0x000ea20000100800 */
[----:B------:R-:W-:-:S04]  /*0b30*/  IMAD.MOV.U32 R2, RZ, RZ, 0x4 ;  /* 0x00000004ff027424 */ /* 0x000fc800078e00ff */
[----:B--2---:R-:W-:-:S05]  /*0b40*/  IMAD.WIDE R2, R3, R2, c[0x0][0x590] ;  /* 0x0001640003027625 */ /* 0x004fca00078e0202 */
[----:B------:R-:W2:Y:S02]  /*0b50*/  LDG.E R7, [R2.64] ;  /* 0x0000000602077981 */ /* 0x000ea4000c1e1900 */
[----:B--23--:R-:W-:-:S05]  /*0b60*/  IMAD R9, R7, R12, RZ ;  /* 0x0000000c07097224 */ /* 0x00cfca00078e02ff */
[-C--:B-1----:R-:W-:Y:S02]  /*0b70*/  IABS R0, R9.reuse ;  /* 0x0000000900007213 */ /* 0x082fe40000000000 */
[----:B------:R-:W-:-:S03]  /*0b80*/  IABS R8, R9 ;  /* 0x0000000900087213 */ /* 0x000fc60000000000 */
[----:B------:R-:W-:-:S04]  /*0b90*/  IMAD.MOV.U32 R6, RZ, RZ, R0 ;  /* 0x000000ffff067224 */ /* 0x000fc800078e0000 */
[----:B------:R-:W1:Y:S08]  /*0ba0*/  I2F.RP R2, R6 ;  /* 0x0000000600027306 */ /* 0x000e700000209400 */
[----:B-1----:R-:W1:Y:S02]  /*0bb0*/  MUFU.RCP R2, R2 ;  /* 0x0000000200027308 */ /* 0x002e640000001000 */
[----:B-1----:R-:W-:-:S06]  /*0bc0*/  IADD3 R2, R2, 0xffffffe, RZ ;  /* 0x0ffffffe02027810 */ /* 0x002fcc0007ffe0ff */
[----:B------:R-:W1:Y:S02]  /*0bd0*/  F2I.FTZ.U32.TRUNC.NTZ R3, R2 ;  /* 0x0000000200037305 */ /* 0x000e64000021f000 */
[----:B-1----:R-:W-:-:S04]  /*0be0*/  IMAD.MOV R0, RZ, RZ, -R3 ;  /* 0x000000ffff007224 */ /* 0x002fc800078e0a03 */
[----:B------:R-:W-:Y:S01]  /*0bf0*/  IMAD.MOV.U32 R2, RZ, RZ, R0 ;  /* 0x000000ffff027224 */ /* 0x000fe200078e0000 */
[----:B------:R-:W-:-:S03]  /*0c00*/  IABS R0, R11 ;  /* 0x0000000b00007213 */ /* 0x000fc60000000000 */
[----:B------:R-:W-:Y:S01]  /*0c10*/  IMAD R4, R2, R6, RZ ;  /* 0x0000000602047224 */ /* 0x000fe200078e02ff */
[----:B------:R-:W-:Y:S01]  /*0c20*/  MOV R5, R0 ;  /* 0x0000000000057202 */ /* 0x000fe20000000f00 */
[----:B------:R-:W-:-:S04]  /*0c30*/  IMAD.MOV.U32 R2, RZ, RZ, RZ ;  /* 0x000000ffff027224 */ /* 0x000fc800078e00ff */
[----:B------:R-:W-:-:S04]  /*0c40*/  IMAD.HI.U32 R0, R3, R4, R2 ;  /* 0x0000000403007227 */ /* 0x000fc800078e0002 */
[----:B------:R-:W-:Y:S02]  /*0c50*/  IMAD.MOV R2, RZ, RZ, -R8 ;  /* 0x000000ffff027224 */ /* 0x000fe400078e0a08 */
        /* <DEDUP_REMOVED lines=9> */
[----:B------:R-:W-:-:S04]  /*0cf0*/  @P2 IADD3 R0, R0, 0x1, RZ ;  /* 0x0000000100002810 */ /* 0x000fc80007ffe0ff */
[----:B------:R-:W-:-:S05]  /*0d00*/  MOV R4, R0 ;  /* 0x0000000000047202 */ /* 0x000fca0000000f00 */
[----:B------:R-:W-:Y:S01]  /*0d10*/  @!P1 IMAD.MOV R4, RZ, RZ, -R4 ;  /* 0x000000ffff049224 */ /* 0x000fe200078e0a04 */
[----:B------:R-:W-:-:S05]  /*0d20*/  @!P0 LOP3.LUT R4, RZ, R9, RZ, 0x33, !PT ;  /* 0x00000009ff048212 */ /* 0x000fca00078e33ff */
[----:B------:R-:W-:-:S05]  /*0d30*/  IMAD R10, R7, R4, RZ ;  /* 0x00000004070a7224 */ /* 0x000fca00078e02ff */
[----:B------:R-:W-:-:S04]  /*0d40*/  IADD3 R0, -R10, c[0x0][0x538], RZ ;  /* 0x00014e000a007a10 */ /* 0x000fc80007ffe1ff */
[----:B------:R-:W-:-:S04]  /*0d50*/  IMNMX R6, R7, R0, PT ;  /* 0x0000000007067217 */ /* 0x000fc80003800200 */
[----:B------:R-:W-:-:S05]  /*0d60*/  IABS R0, R6 ;  /* 0x0000000600007213 */ /* 0x000fca0000000000 */
[----:B------:R-:W-:-:S04]  /*0d70*/  IMAD.MOV.U32 R5, RZ, RZ, R0 ;  /* 0x000000ffff057224 */ /* 0x000fc800078e0000 */
[----:B------:R-:W1:Y:S08]  /*0d80*/  I2F.RP R2, R5 ;  /* 0x0000000500027306 */ /* 0x000e700000209400 */
[----:B-1----:R-:W1:Y:S02]  /*0d90*/  MUFU.RCP R2, R2 ;  /* 0x0000000200027308 */ /* 0x002e640000001000 */
[----:B-1----:R-:W-:-:S06]  /*0da0*/  IADD3 R2, R2, 0xffffffe, RZ ;  /* 0x0ffffffe02027810 */ /* 0x002fcc0007ffe0ff */
[----:B------:R1:W2:Y:S02]  /*0db0*/  F2I.FTZ.U32.TRUNC.NTZ R3, R2 ;  /* 0x0000000200037305 */ /* 0x0002a4000021f000 */
[----:B-1----:R-:W-:Y:S01]  /*0dc0*/  IMAD.MOV R2, RZ, RZ, -R4 ;  /* 0x000000ffff027224 */ /* 0x002fe200078e0a04 */
[----:B--2---:R-:W-:-:S03]  /*0dd0*/  IADD3 R0, RZ, -R3, RZ ;  /* 0x80000003ff007210 */ /* 0x004fc60007ffe0ff */
[----:B------:R-:W-:Y:S01]  /*0de0*/  IMAD R8, R9, R2, R11 ;  /* 0x0000000209087224 */ /* 0x000fe200078e020b */
[----:B------:R-:W-:Y:S01]  /*0df0*/  IABS R9, R6 ;  /* 0x0000000600097213 */ /* 0x000fe20000000000 */
[----:B------:R-:W-:-:S03]  /*0e00*/  IMAD.MOV.U32 R2, RZ, RZ, R0 ;  /* 0x000000ffff027224 */ /* 0x000fc600078e0000 */
[----:B------:R-:W-:Y:S01]  /*0e10*/  IABS R0, R8 ;  /* 0x0000000800007213 */ /* 0x000fe20000000000 */
[----:B------:R-:W-:Y:S02]  /*0e20*/  IMAD R7, R2, R5, RZ ;  /* 0x0000000502077224 */ /* 0x000fe400078e02ff */
[----:B------:R-:W-:Y:S02]  /*0e30*/  IMAD.MOV.U32 R2, RZ, RZ, RZ ;  /* 0x000000ffff027224 */ /* 0x000fe400078e00ff */
[----:B------:R-:W-:Y:S01]  /*0e40*/  IMAD.MOV.U32 R4, RZ, RZ, R0 ;  /* 0x000000ffff047224 */ /* 0x000fe200078e0000 */
[----:B------:R-:W-:Y:S01]  /*0e50*/  IADD3 R0, RZ, -R9, RZ ;  /* 0x80000009ff007210 */ /* 0x000fe20007ffe0ff */
[----:B------:R-:W-:-:S04]  /*0e60*/  IMAD.HI.U32 R3, R3, R7, R2 ;  /* 0x0000000703037227 */ /* 0x000fc800078e0002 */
[----:B------:R-:W-:Y:S02]  /*0e70*/  IMAD.MOV.U32 R2, RZ, RZ, R0 ;  /* 0x000000ffff027224 */ /* 0x000fe400078e0000 */
[----:B------:R-:W-:Y:S01]  /*0e80*/  IMAD.HI.U32 R0, R3, R4, RZ ;  /* 0x0000000403007227 */ /* 0x000fe200078e00ff */
[----:B------:R-:W-:-:S03]  /*0e90*/  IADD3 R3, R10, 0x1000000, R8 ;  /* 0x010000000a037810 */ /* 0x000fc60007ffe008 */
[----:B------:R-:W-:-:S05]  /*0ea0*/  IMAD R2, R0, R2, R4 ;  /* 0x0000000200027224 */ /* 0x000fca00078e0204 */
[----:B------:R-:W-:-:S13]  /*0eb0*/  ISETP.GT.U32.AND P0, PT, R5, R2, PT ;  /* 0x000000020500720c */ /* 0x000fda0003f04070 */
[----:B------:R-:W-:Y:S01]  /*0ec0*/  @!P0 IMAD.IADD R2, R2, 0x1, -R5 ;  /* 0x0000000102028824 */ /* 0x000fe200078e0a05 */
[----:B------:R-:W-:Y:S02]  /*0ed0*/  @!P0 IADD3 R0, R0, 0x1, RZ ;  /* 0x0000000100008810 */ /* 0x000fe40007ffe0ff */
[----:B------:R-:W-:Y:S02]  /*0ee0*/  ISETP.NE.AND P0, PT, R6, RZ, PT ;  /* 0x000000ff0600720c */ /* 0x000fe40003f05270 */
[----:B------:R-:W-:Y:S02]  /*0ef0*/  ISETP.GE.U32.AND P2, PT, R2, R5, PT ;  /* 0x000000050200720c */ /* 0x000fe40003f46070 */
[----:B------:R-:W-:-:S04]  /*0f00*/  LOP3.LUT R2, R8, R6, RZ, 0x3c, !PT ;  /* 0x0000000608027212 */ /* 0x000fc800078e3cff */
[----:B------:R-:W-:Y:S01]  /*0f10*/  ISETP.GE.AND P1, PT, R2, RZ, PT ;  /* 0x000000ff0200720c */ /* 0x000fe20003f26270 */
[----:B------:R-:W-:-:S06]  /*0f20*/  IMAD.MOV R2, RZ, RZ, -R6 ;  /* 0x000000ffff027224 */ /* 0x000fcc00078e0a06 */
[----:B------:R-:W-:-:S06]  /*0f30*/  @P2 IADD3 R0, R0, 0x1, RZ ;  /* 0x0000000100002810 */ /* 0x000fcc0007ffe0ff */
[----:B------:R-:W-:Y:S02]  /*0f40*/  @!P1 IADD3 R0, -R0, RZ, RZ ;  /* 0x000000ff00009210 */ /* 0x000fe40007ffe1ff */
[----:B------:R-:W-:-:S05]  /*0f50*/  @!P0 LOP3.LUT R0, RZ, R6, RZ, 0x33, !PT ;  /* 0x00000006ff008212 */ /* 0x000fca00078e33ff */
[----:B------:R-:W-:-:S05]  /*0f60*/  IMAD R2, R0, R2, R3 ;  /* 0x0000000200027224 */ /* 0x000fca00078e0203 */
[----:B------:R1:W-:Y:S02]  /*0f70*/  STL [R1+0x58], R2 ;  /* 0x0000580201007387 */ /* 0x0003e40000100800 */
.L_x_586:
[----:B------:R-:W-:Y:S05]  /*0f80*/  BSYNC B0 ;  /* 0x0000000000007941 */ /* 0x000fea0003800000 */
.L_x_584:
[----:B------:R-:W-:-:S04]  /*0f90*/  LOP3.LUT R0, RZ, R0, RZ, 0x33, !PT ;  /* 0x00000000ff007212 */ /* 0x000fc800078e33ff */
[----:B------:R-:W-:-:S05]  /*0fa0*/  IADD3 R0, R0, R12, RZ ;  /* 0x0000000c00007210 */ /* 0x000fca0007ffe0ff */
[----:B------:R2:W-:Y:S01]  /*0fb0*/  STL [R1+0x54], R0 ;  /* 0x0000540001007387 */ /* 0x0005e20000100800 */
[----:B------:R-:W-:Y:S05]  /*0fc0*/  BRA `(.L_x_587) ;  /* 0x0000006000007947 */ /* 0x000fea0003800000 */
.L_x_575:
[----:B------:R-:W-:Y:S01]  /*0fd0*/  MOV R0, UR4 ;  /* 0x0000000400007c02 */ /* 0x000fe20008000f00 */
[----:B------:R-:W-:Y:S04]  /*0fe0*/  STL [R1+0x54], RZ ;  /* 0x000054ff01007387 */ /* 0x000fe80000100800 */
[----:B------:R-:W-:Y:S04]  /*0ff0*/  STL [R1+0x58], RZ ;  /* 0x000058ff01007387 */ /* 0x000fe80000100800 */
[----:B------:R1:W-:Y:S02]  /*1000*/  STL [R1+0x50], R0 ;  /* 0x0000500001007387 */ /* 0x0003e40000100800 */
[----:B-1----:R-:W-:-:S05]  /*1010*/  MOV R0, c[0x0][0x53c] ;  /* 0x00014f0000007a02 */ /* 0x002fca0000000f00 */
[----:B------:R1:W-:Y:S02]  /*1020*/  STL [R1+0x5c], R0 ;  /* 0x00005c0001007387 */ /* 0x0003e40000100800 */
.L_x_587:
[----:B------:R-:W3:Y:S04]  /*1030*/  LDL R4, [R1+0x50] ;  /* 0x0000500001047983 */ /* 0x000ee80000100800 */
[----:B------:R-:W3:Y:S04]  /*1040*/  LDL R5, [R1+0x54] ;  /* 0x0000540001057983 */ /* 0x000ee80000100800 */
[----:B------:R-:W3:Y:S04]  /*1050*/  LDL R6, [R1+0x58] ;  /* 0x0000580001067983 */ /* 0x000ee80000100800 */
[----:B------:R-:W3:Y:S01]  /*1060*/  LDL R7, [R1+0x5c] ;  /* 0x00005c0001077983 */ /* 0x000ee20000100800 */
[----:B------:R-:W-:Y:S01]  /*1070*/  ISETP.NE.AND P0, PT, R13, RZ, PT ;  /* 0x000000ff0d00720c */ /* 0x000fe20003f05270 */
[----:B------:R-:W-:-:S12]  /*1080*/  WARPSYNC 0xffffffff ;  /* 0xffffffff00007948 */ /* 0x000fd80003800000 */
[----:B---3--:R3:W-:Y:S04]  /*1090*/  @!P0 STS.128 [0x9100], R4 ;  /* 0x00910004ff008388 */ /* 0x0087e80000000c00 */
[----:B------:R-:W-:Y:S06]  /*10a0*/  BAR.ARV 0x5, 0x80 ;  /* 0x0142000000007b1d */ /* 0x000fec0000002000 */
.L_x_573:
[----:B-12---:R-:W2:Y:S02]  /*10b0*/  LDL R0, [R1+0x5c] ;  /* 0x00005c0001007983 */ /* 0x006ea40000100800 */
[----:B--2---:R-:W-:-:S13]  /*10c0*/  ISETP.GE.AND P0, PT, R0, c[0x0][0x53c], PT ;  /* 0x00014f0000007a0c */ /* 0x004fda0003f06270 */
[----:B------:R-:W-:Y:S05]  /*10d0*/  @P0 EXIT ;  /* 0x000000000000094d */ /* 0x000fea0003800000 */
[----:B------:R-:W1:Y:S01]  /*10e0*/  S2R R18, SR_TID.X ;  /* 0x0000000000127919 */ /* 0x000e620000002100 */
[----:B------:R-:W-:Y:S02]  /*10f0*/  ULDC UR4, c[0x0][0x2ac] ;  /* 0x0000ab0000047ab9 */ /* 0x000fe40000000800 */
[----:B------:R-:W-:Y:S02]  /*1100*/  ULDC UR5, c[0x0][0x1d0] ;  /* 0x0000740000057ab9 */ /* 0x000fe40000000800 */
[----:B------:R-:W-:Y:S01]  /*1110*/  UIMAD UR5, UR4, UR5, URZ ;  /* 0x00000005040572a4 */ /* 0x000fe2000f8e023f */
[----:B-1----:R-:W-:-:S04]  /*1120*/  SHF.R.S32.HI R12, RZ, 0x1f, R18 ;  /* 0x0000001fff0c7819 */ /* 0x002fc80000011412 */
[CC--:B------:R-:W-:Y:S02]  /*1130*/  LEA.HI R3, R12.reuse, R18.reuse, RZ, 0x4 ;  /* 0x000000120c037211 */ /* 0x0c0fe400078f20ff */
[CC--:B------:R-:W-:Y:S02]  /*1140*/  LEA.HI R9, R12.reuse, R18.reuse, RZ, 0x2 ;  /* 0x000000120c097211 */ /* 0x0c0fe400078f10ff */
[----:B------:R-:W-:Y:S02]  /*1150*/  LEA.HI R14, R12, R18, RZ, 0x3 ;  /* 0x000000120c0e7211 */ /* 0x000fe400078f18ff */
[----:B------:R-:W-:Y:S02]  /*1160*/  LOP3.LUT R0, R3, 0xfffffff0, RZ, 0xc0, !PT ;  /* 0xfffffff003007812 */ /* 0x000fe400078ec0ff */
[--C-:B------:R-:W-:Y:S02]  /*1170*/  SHF.R.S32.HI R11, RZ, 0x2, R9.reuse ;  /* 0x00000002ff0b7819 */ /* 0x100fe40000011409 */
[----:B------:R-:W-:Y:S01]  /*1180*/  SHF.R.S32.HI R2, RZ, 0x1f, R9 ;  /* 0x0000001fff027819 */ /* 0x000fe20000011409 */
[----:B------:R-:W-:Y:S01]  /*1190*/  IMAD.IADD R0, R18, 0x1, -R0 ;  /* 0x0000000112007824 */ /* 0x000fe200078e0a00 */
[----:B---3--:R-:W-:-:S02]  /*11a0*/  LOP3.LUT R7, R14, 0xfffffff8, RZ, 0xc0, !PT ;  /* 0xfffffff80e077812 */ /* 0x008fc400078ec0ff */
[----:B------:R-:W-:Y:S02]  /*11b0*/  SHF.R.S32.HI R20, RZ, 0x3, R14 ;  /* 0x00000003ff147819 */ /* 0x000fe4000001140e */
[----:B------:R-:W-:Y:S01]  /*11c0*/  SHF.R.S32.HI R6, RZ, 0x4, R3 ;  /* 0x00000004ff067819 */ /* 0x000fe20000011403 */
[----:B------:R-:W-:Y:S01]  /*11d0*/  IMAD.IADD R10, R18, 0x1, -R7 ;  /* 0x00000001120a7824 */ /* 0x000fe200078e0a07 */
[----:B------:R-:W-:Y:S01]  /*11e0*/  LEA.HI R2, R2, R11, RZ, 0x3 ;  /* 0x0000000b02027211 */ /* 0x000fe200078f18ff */
[----:B------:R-:W-:Y:S01]  /*11f0*/  IMAD.SHL.U32 R5, R20, 0x40, RZ ;  /* 0x0000004014057824 */ /* 0x000fe200078e00ff */
[----:B------:R-:W-:Y:S01]  /*1200*/  LEA.HI R4, R3, R6, RZ, 0x1 ;  /* 0x0000000603047211 */ /* 0x000fe200078f08ff */
[----:B------:R-:W-:Y:S01]  /*1210*/  IMAD.SHL.U32 R201, R10, 0x8, RZ ;  /* 0x000000080ac97824 */ /* 0x000fe200078e00ff */
[----:B------:R-:W-:Y:S02]  /*1220*/  LOP3.LUT R3, R2, 0xfffffff8, RZ, 0xc0, !PT ;  /* 0xfffffff802037812 */ /* 0x000fe400078ec0ff */
[----:B------:R-:W-:-:S02]  /*1230*/  SHF.R.S32.HI R7, RZ, 0x1f, R0 ;  /* 0x0000001fff077819 */ /* 0x000fc40000011400 */
[----:B------:R-:W-:Y:S01]  /*1240*/  LOP3.LUT R2, R5, 0x1c0, RZ, 0xc0, !PT ;  /* 0x000001c005027812 */ /* 0x000fe200078ec0ff */
[----:B------:R-:W-:Y:S01]  /*1250*/  IMAD.IADD R11, R11, 0x1, -R3 ;  /* 0x000000010b0b7824 */ /* 0x000fe200078e0a03 */
[----:B------:R-:W-:Y:S02]  /*1260*/  LEA.HI R15, R7, R0, RZ, 0x3 ;  /* 0x00000000070f7211 */ /* 0x000fe400078f18ff */
[----:B------:R-:W-:Y:S02]  /*1270*/  LOP3.LUT R7, R2, 0x38, R201, 0xf8, !PT ;  /* 0x0000003802077812 */ /* 0x000fe400078ef8c9 */
[----:B------:R-:W-:Y:S02]  /*1280*/  SHF.R.U32.HI R3, RZ, 0x3, R2 ;  /* 0x00000003ff037819 */ /* 0x000fe40000011602 */
[----:B------:R-:W-:Y:S02]  /*1290*/  LOP3.LUT R5, R15, 0xfffffff8, RZ, 0xc0, !PT ;  /* 0xfffffff80f057812 */ /* 0x000fe400078ec0ff */
[----:B------:R-:W-:-:S02]  /*12a0*/  LOP3.LUT R2, R11, 0x1, RZ, 0xc0, !PT ;  /* 0x000000010b027812 */ /* 0x000fc400078ec0ff */
[----:B------:R-:W-:Y:S01]  /*12b0*/  LOP3.LUT R17, R7, R3, RZ, 0x3c, !PT ;  /* 0x0000000307117212 */ /* 0x000fe200078e3cff */
[----:B------:R-:W-:Y:S01]  /*12c0*/  IMAD.IADD R8, R0, 0x1, -R5 ;  /* 0x0000000100087824 */ /* 0x000fe200078e0a05 */
[----:B------:R-:W-:Y:S02]  /*12d0*/  LEA.HI R3, R12, R18, RZ, 0x5 ;  /* 0x000000120c037211 */ /* 0x000fe400078f28ff */
[----:B------:R-:W-:Y:S02]  /*12e0*/  ISETP.NE.U32.AND P0, PT, R2, 0x1, PT ;  /* 0x000000010200780c */ /* 0x000fe40003f05070 */
[----:B------:R-:W-:Y:S02]  /*12f0*/  LOP3.LUT R4, R4, 0xfffffffe, RZ, 0xc0, !PT ;  /* 0xfffffffe04047812 */ /* 0x000fe400078ec0ff */
[----:B------:R-:W-:Y:S02]  /*1300*/  LOP3.LUT R2, R9, 0xfffffffc, RZ, 0xc0, !PT ;  /* 0xfffffffc09027812 */ /* 0x000fe400078ec0ff */
[--C-:B------:R-:W-:Y:S01]  /*1310*/  SHF.R.S32.HI R7, RZ, 0x5, R3.reuse ;  /* 0x00000005ff077819 */ /* 0x100fe20000011403 */
[----:B------:R-:W-:Y:S01]  /*1320*/  IMAD.IADD R16, R6, 0x1, -R4 ;  /* 0x0000000106107824 */ /* 0x000fe200078e0a04 */
[----:B------:R-:W-:Y:S01]  /*1330*/  SHF.R.S32.HI R0, RZ, 0x1f, R3 ;  /* 0x0000001fff007819 */ /* 0x000fe20000011403 */
[----:B------:R-:W-:Y:S01]  /*1340*/  IMAD.IADD R9, R18, 0x1, -R2 ;  /* 0x0000000112097824 */ /* 0x000fe200078e0a02 */
[----:B------:R-:W-:-:S02]  /*1350*/  LOP3.LUT R3, R3, 0xffffffe0, RZ, 0xc0, !PT ;  /* 0xffffffe003037812 */ /* 0x000fc400078ec0ff */
[----:B------:R-:W-:Y:S02]  /*1360*/  LEA.HI R4, R12, R18, RZ, 0x6 ;  /* 0x000000120c047211 */ /* 0x000fe400078f30ff */
[----:B------:R-:W-:Y:S01]  /*1370*/  LEA.HI R2, R0, R7, RZ, 0x2 ;  /* 0x0000000700027211 */ /* 0x000fe200078f10ff */
[----:B------:R-:W-:Y:S01]  /*1380*/  IMAD.IADD R19, R18, 0x1, -R3 ;  /* 0x0000000112137824 */ /* 0x000fe200078e0a03 */
[----:B------:R-:W-:Y:S01]  /*1390*/  LEA.HI R0, R9, R9, RZ, 0x1 ;  /* 0x0000000909007211 */ /* 0x000fe200078f08ff */
[----:B------:R-:W-:Y:S01]  /*13a0*/  IMAD.SHL.U32 R3, R10, 0x40, RZ ;  /* 0x000000400a037824 */ /* 0x000fe200078e00ff */
[----:B------:R-:W-:Y:S01]  /*13b0*/  R2P PR, R11, 0x6 ;  /* 0x000000060b007804 */ /* 0x000fe20000000000 */
[----:B------:R-:W-:Y:S01]  /*13c0*/  IMAD.SHL.U32 R13, R4, 0x8, RZ ;  /* 0x00000008040d7824 */ /* 0x000fe200078e00ff */
[----:B------:R-:W-:Y:S02]  /*13d0*/  LOP3.LUT R4, R2, 0xffffffc, RZ, 0xc0, !PT ;  /* 0x0ffffffc02047812 */ /* 0x000fe400078ec0ff */
[----:B------:R-:W-:-:S02]  /*13e0*/  LOP3.LUT R2, R3, 0x1c0, RZ, 0xc0, !PT ;  /* 0x000001c003027812 */ /* 0x000fc400078ec0ff */
[C---:B------:R-:W-:Y:S01]  /*13f0*/  LOP3.LUT R3, R0.reuse, 0x1ffffffe, RZ, 0xc0, !PT ;  /* 0x1ffffffe00037812 */ /* 0x040fe200078ec0ff */
[----:B------:R-:W-:Y:S01]  /*1400*/  IMAD.SHL.U32 R0, R0, 0x20, RZ ;  /* 0x0000002000007824 */ /* 0x000fe200078e00ff */
[----:B------:R-:W-:Y:S01]  /*1410*/  SHF.R.S32.HI R12, RZ, 0x1f, R19 ;  /* 0x0000001fff0c7819 */ /* 0x000fe20000011413 */
[----:B------:R-:W-:Y:S01]  /*1420*/  IMAD.IADD R5, R7, 0x1, -R4 ;  /* 0x0000000107057824 */ /* 0x000fe200078e0a04 */
[----:B------:R-:W-:Y:S01]  /*1430*/  LOP3.LUT R6, R2, 0x8, R14, 0xf8, !PT ;  /* 0x0000000802067812 */ /* 0x000fe200078ef80e */
[----:B------:R-:W-:Y:S01]  /*1440*/  IMAD.IADD R3, R9, 0x1, -R3 ;  /* 0x0000000109037824 */ /* 0x000fe200078e0a03 */
[----:B------:R-:W-:Y:S02]  /*1450*/  LEA.HI R12, R12, R19, RZ, 0x2 ;  /* 0x000000130c0c7211 */ /* 0x000fe400078f10ff */
[----:B------:R-:W-:Y:S02]  /*1460*/  LOP3.LUT R0, R0, 0xffffffc0, RZ, 0xc0, !PT ;  /* 0xffffffc000007812 */ /* 0x000fe400078ec0ff */
[----:B------:R-:W-:-:S02]  /*1470*/  SHF.R.U32.HI R4, RZ, 0x3, R2 ;  /* 0x00000003ff047819 */ /* 0x000fc40000011602 */
[----:B------:R-:W-:Y:S02]  /*1480*/  SHF.R.S32.HI R2, RZ, 0x2, R12 ;  /* 0x00000002ff027819 */ /* 0x000fe4000001140c */
[----:B------:R-:W-:Y:S01]  /*1490*/  LOP3.LUT R17, R17, 0x7ffffe00, R13, 0xf8, !PT ;  /* 0x7ffffe0011117812 */ /* 0x000fe200078ef80d */
[----:B------:R-:W-:Y:S01]  /*14a0*/  IMAD R13, R3, 0x8, R0 ;  /* 0x00000008030d7824 */ /* 0x000fe200078e0200 */
[----:B------:R-:W-:Y:S01]  /*14b0*/  LOP3.LUT R14, R6, R4, RZ, 0x3c, !PT ;  /* 0x00000004060e7212 */ /* 0x000fe200078e3cff */
[C---:B------:R-:W-:Y:S01]  /*14c0*/  IMAD.SHL.U32 R0, R8.reuse, 0x40, RZ ;  /* 0x0000004008007824 */ /* 0x040fe200078e00ff */
[C---:B------:R-:W-:Y:S01]  /*14d0*/  LOP3.LUT P6, RZ, R8.reuse, 0x2, RZ, 0xc0, !PT ;  /* 0x0000000208ff7812 */ /* 0x040fe200078cc0ff */
        /* <DEDUP_REMOVED lines=8> */
[----:B------:R-:W-:Y:S01]  /*1560*/  STL [R1+0xc8], R18 ;  /* 0x0000c81201007387 */ /* 0x000fe20000100800 */
[----:B------:R-:W-:Y:S01]  /*1570*/  LOP3.LUT R2, R0, 0x8, R3, 0xf8, !PT ;  /* 0x0000000800027812 */ /* 0x000fe200078ef803 */
[----:B------:R-:W-:Y:S01]  /*1580*/  IMAD.SHL.U32 R3, R15, 0x40, RZ ;  /* 0x000000400f037824 */ /* 0x000fe200078e00ff */
[----:B------:R-:W-:Y:S01]  /*1590*/  SHF.R.U32.HI R0, RZ, 0x3, R0 ;  /* 0x00000003ff007819 */ /* 0x000fe20000011600 */
[--C-:B------:R-:W-:Y:S01]  /*15a0*/  IMAD R6, R9, 0x2, R5.reuse ;  /* 0x0000000209067824 */ /* 0x100fe200078e0205 */
[----:B------:R-:W-:Y:S01]  /*15b0*/  LEA.HI R4, R4, R4, RZ, 0x1d ;  /* 0x0000000404047211 */ /* 0x000fe200078fe8ff */
[----:B------:R-:W-:Y:S01]  /*15c0*/  IMAD.MOV.U32 R9, RZ, RZ, 0x20 ;  /* 0x00000020ff097424 */ /* 0x000fe200078e00ff */
[----:B------:R-:W-:Y:S01]  /*15d0*/  LOP3.LUT R2, R2, R0, RZ, 0x3c, !PT ;  /* 0x0000000002027212 */ /* 0x000fe200078e3cff */
[----:B------:R-:W-:Y:S01]  /*15e0*/  IMAD R0, R16, 0x200, R14 ;  /* 0x0000020010007824 */ /* 0x000fe200078e020e */
[----:B------:R-:W-:Y:S01]  /*15f0*/  LOP3.LUT R3, R3, 0xfffffe00, RZ, 0xc0, !PT ;  /* 0xfffffe0003037812 */ /* 0x000fe200078ec0ff */
[----:B------:R-:W-:Y:S01]  /*1600*/  IMAD.IADD R8, R6, 0x1, R4 ;  /* 0x0000000106087824 */ /* 0x000fe200078e0204 */
[C---:B------:R-:W-:Y:S01]  /*1610*/  LOP3.LUT P4, RZ, R10.reuse, 0x2, RZ, 0xc0, !PT ;  /* 0x000000020aff7812 */ /* 0x040fe2000788c0ff */
[----:B------:R-:W-:Y:S01]  /*1620*/  IMAD R6, R10, 0x10, R20 ;  /* 0x000000100a067824 */ /* 0x000fe200078e0214 */
[CC--:B------:R-:W-:Y:S01]  /*1630*/  IADD3 R4, R2.reuse, R3.reuse, R5 ;  /* 0x0000000302047210 */ /* 0x0c0fe20007ffe005 */
[----:B------:R-:W-:Y:S01]  /*1640*/  IMAD.MOV.U32 R11, RZ, RZ, 0x40 ;  /* 0x00000040ff0b7424 */ /* 0x000fe200078e00ff */
[----:B------:R-:W-:Y:S01]  /*1650*/  LOP3.LUT R5, R2, R3, RZ, 0xfc, !PT ;  /* 0x0000000302057212 */ /* 0x000fe200078efcff */
[----:B------:R-:W-:Y:S01]  /*1660*/  IMAD.MOV.U32 R7, RZ, RZ, -0x10 ;  /* 0xfffffff0ff077424 */ /* 0x000fe200078e00ff */
[----:B------:R-:W-:Y:S01]  /*1670*/  LOP3.LUT R3, R12, 0x7ffffffc, RZ, 0xc0, !PT ;  /* 0x7ffffffc0c037812 */ /* 0x000fe200078ec0ff */
[----:B------:R1:W-:Y:S01]  /*1680*/  STL [R1+0x18], R6 ;  /* 0x0000180601007387 */ /* 0x0003e20000100800 */
[----:B------:R-:W-:Y:S01]  /*1690*/  SHF.R.S32.HI R10, RZ, 0x1f, R201 ;  /* 0x0000001fff0a7819 */ /* 0x000fe200000114c9 */
[----:B------:R-:W-:Y:S01]  /*16a0*/  IMAD.IADD R12, R18, 0x1, R13 ;  /* 0x00000001120c7824 */ /* 0x000fe200078e020d */
[----:B------:R-:W-:Y:S01]  /*16b0*/  LEA R184, R0, 0x2900, 0x1 ;  /* 0x0000290000b87811 */ /* 0x000fe200078e08ff */
[----:B------:R-:W-:Y:S01]  /*16c0*/  IMAD.IADD R3, R19, 0x1, -R3 ;  /* 0x0000000113037824 */ /* 0x000fe200078e0a03 */
[----:B------:R-:W-:Y:S01]  /*16d0*/  SEL R0, R9, 0xffffffe0, !P6 ;  /* 0xffffffe009007807 */ /* 0x000fe20007000000 */
[----:B------:R-:W-:Y:S01]  /*16e0*/  IMAD.SHL.U32 R203, R17, 0x2, RZ ;  /* 0x0000000211cb7824 */ /* 0x000fe200078e00ff */
[----:B------:R2:W-:Y:S01]  /*16f0*/  STL [R1+0x4c], R12 ;  /* 0x00004c0c01007387 */ /* 0x0005e20000100800 */
[----:B------:R-:W-:Y:S01]  /*1700*/  IMAD.SHL.U32 R10, R3, 0x2, RZ ;  /* 0x00000002030a7824 */ /* 0x000fe200078e00ff */
[----:B------:R-:W-:-:S02]  /*1710*/  SEL R2, R11, 0xffffffc0, !P3 ;  /* 0xffffffc00b027807 */ /* 0x000fc40005800000 */
[----:B------:R-:W-:Y:S02]  /*1720*/  SEL R3, R11, 0xffffffc0, !P5 ;  /* 0xffffffc00b037807 */ /* 0x000fe40006800000 */
[C---:B------:R-:W-:Y:S01]  /*1730*/  IADD3 R16, R10.reuse, 0x8, RZ ;  /* 0x000000080a107810 */ /* 0x040fe20007ffe0ff */
[----:B------:R-:W-:Y:S01]  /*1740*/  STL [R1], R10 ;  /* 0x0000000a01007387 */ /* 0x000fe20000100800 */
[----:B------:R-:W-:Y:S01]  /*1750*/  IADD3 R15, R10, 0x10, RZ ;  /* 0x000000100a0f7810 */ /* 0x000fe20007ffe0ff */
[----:B------:R-:W-:Y:S01]  /*1760*/  IMAD.IADD R190, R184, 0x1, R2 ;  /* 0x00000001b8be7824 */ /* 0x000fe200078e0202 */
[C---:B------:R-:W-:Y:S02]  /*1770*/  IADD3 R14, R10.reuse, 0x18, RZ ;  /* 0x000000180a0e7810 */ /* 0x040fe40007ffe0ff */
[C---:B------:R-:W-:Y:S02]  /*1780*/  IADD3 R13, R10.reuse, 0x20, RZ ;  /* 0x000000200a0d7810 */ /* 0x040fe40007ffe0ff */
[----:B------:R-:W-:-:S02]  /*1790*/  IADD3 R11, R10, 0x30, RZ ;  /* 0x000000300a0b7810 */ /* 0x000fc40007ffe0ff */
[----:B------:R-:W-:Y:S02]  /*17a0*/  SEL R7, R7, 0x10, !P0 ;  /* 0x0000001007077807 */ /* 0x000fe40004000000 */
[----:B-1----:R-:W-:Y:S02]  /*17b0*/  SEL R6, R9, 0xffffffe0, !P1 ;  /* 0xffffffe009067807 */ /* 0x002fe40004800000 */
[----:B------:R-:W-:Y:S02]  /*17c0*/  SHF.R.S32.HI R9, RZ, 0x1f, R10 ;  /* 0x0000001fff097819 */ /* 0x000fe4000001140a */
[C---:B------:R-:W-:Y:S02]  /*17d0*/  IADD3 R195, R184.reuse, 0x20, RZ ;  /* 0x00000020b8c37810 */ /* 0x040fe40007ffe0ff */
[----:B------:R-:W-:Y:S01]  /*17e0*/  @P4 IADD3 R195, R184, -0x20, RZ ;  /* 0xffffffe0b8c34810 */ /* 0x000fe20007ffe0ff */
[----:B------:R1:W-:Y:S01]  /*17f0*/  STL [R1+0xb8], R9 ;  /* 0x0000b80901007387 */ /* 0x0003e20000100800 */
[----:B--2---:R-:W-:-:S02]  /*1800*/  IADD3 R12, R10, 0x28, RZ ;  /* 0x000000280a0c7810 */ /* 0x004fc40007ffe0ff */
[----:B------:R-:W-:Y:S01]  /*1810*/  LEA R191, R4, 0x5100, 0x1 ;  /* 0x0000510004bf7811 */ /* 0x000fe200078e08ff */
[----:B------:R-:W-:Y:S01]  /*1820*/  STL [R1+0x78], R16 ;  /* 0x0000781001007387 */ /* 0x000fe20000100800 */
[----:B------:R-:W-:Y:S01]  /*1830*/  IMAD.IADD R187, R2, 0x1, R195 ;  /* 0x0000000102bb7824 */ /* 0x000fe200078e02c3 */
[----:B------:R-:W-:Y:S02]  /*1840*/  LEA R185, R5, 0x100, 0x1 ;  /* 0x0000010005b97811 */ /* 0x000fe400078e08ff */
[----:B------:R2:W-:Y:S01]  /*1850*/  STL [R1+0x74], R15 ;  /* 0x0000740f01007387 */ /* 0x0005e20000100800 */
[----:B------:R-:W-:Y:S01]  /*1860*/  IMAD.IADD R192, R191, 0x1, R3 ;  /* 0x00000001bfc07824 */ /* 0x000fe200078e0203 */
[----:B------:R-:W-:Y:S01]  /*1870*/  IADD3 R199, R195, 0x800, RZ ;  /* 0x00000800c3c77810 */ /* 0x000fe20007ffe0ff */
[--C-:B------:R-:W-:Y:S01]  /*1880*/  IMAD.IADD R186, R3, 0x1, R185.reuse ;  /* 0x0000000103ba7824 */ /* 0x100fe200078e02b9 */
[----:B------:R3:W-:Y:S01]  /*1890*/  STL [R1+0x70], R14 ;  /* 0x0000700e01007387 */ /* 0x0007e20000100800 */
[----:B------:R-:W-:Y:S01]  /*18a0*/  IADD3 R198, R195, 0x1000, RZ ;  /* 0x00001000c3c67810 */ /* 0x000fe20007ffe0ff */
[----:B------:R-:W-:Y:S01]  /*18b0*/  IMAD.IADD R194, R191, 0x1, R0 ;  /* 0x00000001bfc27824 */ /* 0x000fe200078e0200 */
[C---:B------:R-:W-:Y:S01]  /*18c0*/  IADD3 R197, R195.reuse, 0x1800, RZ ;  /* 0x00001800c3c57810 */ /* 0x040fe20007ffe0ff */
[----:B------:R-:W-:Y:S01]  /*18d0*/  STL [R1+0x6c], R13 ;  /* 0x00006c0d01007387 */ /* 0x000fe20000100800 */
[----:B------:R-:W-:Y:S01]  /*18e0*/  IADD3 R196, R195, 0x2000, RZ ;  /* 0x00002000c3c47810 */ /* 0x000fe20007ffe0ff */
[----:B------:R-:W-:-:S02]  /*18f0*/  IMAD.IADD R189, R0, 0x1, R185 ;  /* 0x0000000100bd7824 */ /* 0x000fc400078e02b9 */
[----:B------:R4:W-:Y:S01]  /*1900*/  STL [R1+0x68], R12 ;  /* 0x0000680c01007387 */ /* 0x0009e20000100800 */
[C---:B------:R-:W-:Y:S02]  /*1910*/  IMAD.IADD R193, R0.reuse, 0x1, R192 ;  /* 0x0000000100c17824 */ /* 0x040fe400078e02c0 */
[----:B------:R-:W-:Y:S01]  /*1920*/  IMAD.IADD R188, R0, 0x1, R186 ;  /* 0x0000000100bc7824 */ /* 0x000fe200078e02ba */
[----:B------:R5:W-:Y:S01]  /*1930*/  STL [R1+0x64], R11 ;  /* 0x0000640b01007387 */ /* 0x000be20000100800 */
[----:B-1----:R-:W-:Y:S02]  /*1940*/  IADD3 R9, R10, 0x38, RZ ;  /* 0x000000380a097810 */ /* 0x002fe40007ffe0ff */
[----:B------:R-:W-:Y:S02]  /*1950*/  LEA R10, R8, 0x80, 0x1 ;  /* 0x00000080080a7811 */ /* 0x000fe400078e08ff */
[----:B------:R-:W-:Y:S01]  /*1960*/  SHF.R.S32.HI R8, RZ, 0x1f, R16 ;  /* 0x0000001fff087819 */ /* 0x000fe20000011410 */
[----:B------:R-:W-:Y:S01]  /*1970*/  STL [R1+0x60], R9 ;  /* 0x0000600901007387 */ /* 0x000fe20000100800 */
[----:B--2---:R-:W-:-:S03]  /*1980*/  SHF.R.S32.HI R15, RZ, 0x1f, R15 ;  /* 0x0000001fff0f7819 */ /* 0x004fc6000001140f */
[----:B------:R-:W-:Y:S01]  /*1990*/  STL [R1+0x80], R10 ;  /* 0x0000800a01007387 */ /* 0x000fe20000100800 */
[----:B---3--:R-:W-:-:S03]  /*19a0*/  SHF.R.S32.HI R14, RZ, 0x1f, R14 ;  /* 0x0000001fff0e7819 */ /* 0x008fc6000001140e */
[----:B------:R1:W-:Y:S04]  /*19b0*/  STL [R1+0xb0], R8 ;  /* 0x0000b00801007387 */ /* 0x0003e80000100800 */
[----:B------:R-:W-:Y:S01]  /*19c0*/  STL [R1+0xac], R15 ;  /* 0x0000ac0f01007387 */ /* 0x000fe20000100800 */
[----:B----4-:R-:W-:-:S03]  /*19d0*/  SHF.R.S32.HI R12, RZ, 0x1f, R12 ;  /* 0x0000001fff0c7819 */ /* 0x010fc6000001140c */
[----:B------:R-:W-:Y:S01]  /*19e0*/  STL [R1+0xa8], R14 ;  /* 0x0000a80e01007387 */ /* 0x000fe20000100800 */
[----:B-----5:R-:W-:Y:S02]  /*19f0*/  SHF.R.S32.HI R11, RZ, 0x1f, R11 ;  /* 0x0000001fff0b7819 */ /* 0x020fe4000001140b */
[----:B-1----:R-:W-:-:S05]  /*1a00*/  SHF.R.S32.HI R8, RZ, 0x1f, R13 ;  /* 0x0000001fff087819 */ /* 0x002fca000001140d */
[----:B------:R1:W-:Y:S04]  /*1a10*/  STL [R1+0xa4], R8 ;  /* 0x0000a40801007387 */ /* 0x0003e80000100800 */
[----:B------:R-:W-:Y:S04]  /*1a20*/  STL [R1+0xa0], R12 ;  /* 0x0000a00c01007387 */ /* 0x000fe80000100800 */
[----:B------:R2:W-:Y:S01]  /*1a30*/  STL [R1+0x9c], R11 ;  /* 0x00009c0b01007387 */ /* 0x0005e20000100800 */
[----:B-1----:R-:W-:Y:S02]  /*1a40*/  SHF.R.S32.HI R8, RZ, 0x1f, R9 ;  /* 0x0000001fff087819 */ /* 0x002fe40000011409 */
[----:B------:R-:W-:-:S02]  /*1a50*/  IADD3 R9, R10, 0x40, RZ ;  /* 0x000000400a097810 */ /* 0x000fc40007ffe0ff */
[C---:B------:R-:W-:Y:S01]  /*1a60*/  @P2 IADD3 R9, R10.reuse, -0x40, RZ ;  /* 0xffffffc00a092810 */ /* 0x040fe20007ffe0ff */
[----:B------:R1:W-:Y:S01]  /*1a70*/  STL [R1+0x98], R8 ;  /* 0x0000980801007387 */ /* 0x0003e20000100800 */
[----:B--2---:R-:W-:-:S05]  /*1a80*/  IMAD.IADD R11, R10, 0x1, R6 ;  /* 0x000000010a0b7824 */ /* 0x004fca00078e0206 */
[----:B------:R-:W-:Y:S01]  /*1a90*/  STL [R1+0xb4], R11 ;  /* 0x0000b40b01007387 */ /* 0x000fe20000100800 */
[----:B-1----:R-:W-:-:S04]  /*1aa0*/  IMAD.IADD R8, R10, 0x1, R7 ;  /* 0x000000010a087824 */ /* 0x002fc800078e0207 */
[----:B------:R-:W-:Y:S01]  /*1ab0*/  IMAD.IADD R2, R8, 0x1, R6 ;  /* 0x0000000108027824 */ /* 0x000fe200078e0206 */
[----:B------:R1:W-:Y:S04]  /*1ac0*/  STL [R1+0x90], R8 ;  /* 0x0000900801007387 */ /* 0x0003e80000100800 */
[----:B------:R2:W-:Y:S04]  /*1ad0*/  STL [R1+0x94], R2 ;  /* 0x0000940201007387 */ /* 0x0005e80000100800 */
[----:B------:R-:W-:Y:S01]  /*1ae0*/  STL [R1+0x84], R9 ;  /* 0x0000840901007387 */ /* 0x000fe20000100800 */
[----:B-1----:R-:W-:-:S02]  /*1af0*/  IMAD.IADD R8, R6, 0x1, R9 ;  /* 0x0000000106087824 */ /* 0x002fc400078e0209 */
[----:B--2---:R-:W-:-:S03]  /*1b00*/  IMAD.IADD R2, R7, 0x1, R9 ;  /* 0x0000000107027824 */ /* 0x004fc600078e0209 */
[----:B------:R-:W-:Y:S01]  /*1b10*/  STL [R1+0x88], R8 ;  /* 0x0000880801007387 */ /* 0x000fe20000100800 */
[----:B------:R-:W-:-:S03]  /*1b20*/  IMAD.IADD R3, R7, 0x1, R8 ;  /* 0x0000000107037824 */ /* 0x000fc600078e0208 */
[----:B------:R1:W-:Y:S04]  /*1b30*/  STL [R1+0x8c], R2 ;  /* 0x00008c0201007387 */ /* 0x0003e80000100800 */
[----:B------:R2:W-:Y:S01]  /*1b40*/  STL [R1+0xc0], R3 ;  /* 0x0000c00301007387 */ /* 0x0005e20000100800 */
[----:B-1----:R-:W-:-:S05]  /*1b50*/  IMAD.IADD R2, R6, 0x1, R2 ;  /* 0x0000000106027824 */ /* 0x002fca00078e0202 */
[----:B------:R2:W-:Y:S02]  /*1b60*/  STL [R1+0xbc], R2 ;  /* 0x0000bc0201007387 */ /* 0x0005e40000100800 */
.L_x_804:
[----:B------:R-:W3:Y:S01]  /*1b70*/  LDL R14, [R1+0x5c] ;  /* 0x00005c00010e7983 */ /* 0x000ee20000100800 */
[----:B------:R-:W-:Y:S01]  /*1b80*/  ISETP.NE.U32.AND P0, PT, RZ, c[0x0][0x370], PT ;  /* 0x0000dc00ff007a0c */ /* 0x000fe20003f05070 */
[----:B------:R-:W-:Y:S01]  /*1b90*/  IMAD.MOV.U32 R13, RZ, RZ, 0x4 ;  /* 0x00000004ff0d7424 */ /* 0x000fe200078e00ff */
[----:B------:R-:W-:Y:S01]  /*1ba0*/  ISETP.NE.U32.AND P2, PT, RZ, c[0x0][0x360], PT ;  /* 0x0000d800ff007a0c */ /* 0x000fe20003f45070 */
[----:B------:R-:W-:Y:S01]  /*1bb0*/  IMAD.MOV.U32 R8, RZ, RZ, RZ ;  /* 0x000000ffff087224 */ /* 0x000fe200078e00ff */
[----:B------:R-:W-:Y:S01]  /*1bc0*/  ISETP.NE.AND.EX P1, PT, RZ, c[0x0][0x374], PT, P0 ;  /* 0x0000dd00ff007a0c */ /* 0x000fe20003f25300 */
[----:B------:R-:W-:Y:S01]  /*1bd0*/  IMAD.MOV.U32 R12, RZ, RZ, RZ ;  /* 0x000000ffff0c7224 */ /* 0x000fe200078e00ff */
[----:B------:R-:W-:Y:S02]  /*1be0*/  ISETP.NE.AND.EX P0, PT, RZ, c[0x0][0x364], PT, P2 ;  /* 0x0000d900ff007a0c */ /* 0x000fe40003f05320 */
[----:B------:R-:W-:-:S04]  /*1bf0*/  ISETP.NE.U32.AND P3, PT, RZ, c[0x0][0x348], PT ;  /* 0x0000d200ff007a0c */ /* 0x000fc80003f65070 */
[----:B------:R-:W-:-:S05]  /*1c00*/  ISETP.NE.AND.EX P3, PT, RZ, c[0x0][0x34c], PT, P3 ;  /* 0x0000d300ff007a0c */ /* 0x000fca0003f65330 */
[----:B---3--:R-:W-:-:S04]  /*1c10*/  @P1 IMAD.WIDE R6, R14, R13, c[0x0][0x370] ;  /* 0x0000dc000e061625 */ /* 0x008fc800078e020d */
[CC--:B--2---:R-:W-:Y:S01]  /*1c20*/  IMAD.WIDE R2, R14.reuse, R13.reuse, c[0x0][0x348] ;  /* 0x0000d2000e027625 */ /* 0x0c4fe200078e020d */
[----:B------:R-:W2:Y:S03]  /*1c30*/  @P1 LDG.E R8, [R6.64] ;  /* 0x0000000606081981 */ /* 0x000ea6000c1e1900 */
[----:B------:R-:W-:Y:S01]  /*1c40*/  @P0 IMAD.WIDE R4, R14, R13, c[0x0][0x360] ;  /* 0x0000d8000e040625 */ /* 0x000fe200078e020d */
[----:B------:R1:W5:Y:S04]  /*1c50*/  @P3 LDG.E R12, [R2.64] ;  /* 0x00000006020c3981 */ /* 0x000368000c1e1900 */
[----:B------:R1:W5:Y:S01]  /*1c60*/  @P0 LDG.E R246, [R4.64] ;  /* 0x0000000604f60981 */ /* 0x000362000c1e1900 */
        /* <DEDUP_REMOVED lines=8> */
.L_x_588:
[----:B------:R-:W-:-:S04]  /*1cf0*/  ISETP.NE.U32.AND P0, PT, RZ, c[0x0][0x368], PT ;  /* 0x0000da00ff007a0c */ /* 0x000fc80003f05070 */
[----:B------:R-:W-:-:S13]  /*1d00*/  ISETP.NE.AND.EX P0, PT, RZ, c[0x0][0x36c], PT, P0 ;  /* 0x0000db00ff007a0c */ /* 0x000fda0003f05300 */
[----:B------:R-:W-:Y:S05]  /*1d10*/  @!P0 BRA `(.L_x_589) ;  /* 0x0000003000008947 */ /* 0x000fea0003800000 */
[----:B-1----:R-:W-:-:S05]  /*1d20*/  IMAD.WIDE R2, R14, R13, c[0x0][0x368] ;  /* 0x0000da000e027625 */ /* 0x002fca00078e020d */
[----:B------:R1:W5:Y:S01]  /*1d30*/  LDG.E R0, [R2.64] ;  /* 0x0000000602007981 */ /* 0x000362000c1e1900 */
[----:B------:R-:W-:Y:S05]  /*1d40*/  BRA `(.L_x_590) ;  /* 0x0000008000007947 */ /* 0x000fea0003800000 */
.L_x_589:
[----:B------:R-:W-:Y:S01]  /*1d50*/  ISETP.NE.U32.AND P0, PT, RZ, c[0x0][0x350], PT ;  /* 0x0000d400ff007a0c */ /* 0x000fe20003f05070 */
[----:B------:R-:W-:-:S03]  /*1d60*/  IMAD.U32 R0, RZ, RZ, UR5 ;  /* 0x00000005ff007e24 */ /* 0x000fc6000f8e00ff */
[----:B------:R-:W-:-:S13]  /*1d70*/  ISETP.NE.AND.EX P0, PT, RZ, c[0x0][0x354], PT, P0 ;  /* 0x0000d500ff007a0c */ /* 0x000fda0003f05300 */
[----:B------:R-:W-:Y:S05]  /*1d80*/  @!P0 BRA `(.L_x_590) ;  /* 0x0000004000008947 */ /* 0x000fea0003800000 */
[----:B-1----:R-:W-:-:S05]  /*1d90*/  IMAD.WIDE R2, R14, R13, c[0x0][0x350] ;  /* 0x0000d4000e027625 */ /* 0x002fca00078e020d */
[----:B------:R-:W2:Y:S04]  /*1da0*/  LDG.E R4, [R2.64] ;  /* 0x0000000602047981 */ /* 0x000ea8000c1e1900 */
[----:B------:R-:W2:Y:S02]  /*1db0*/  LDG.E R0, [R2.64+0x4] ;  /* 0x0000040602007981 */ /* 0x000ea4000c1e1900 */
[----:B--2---:R-:W-:Y:S02]  /*1dc0*/  IADD3 R0, -R4, R0, RZ ;  /* 0x0000000004007210 */ /* 0x004fe40007ffe1ff */
.L_x_590:
[----:B-1----:R-:W2:Y:S01]  /*1dd0*/  LDL.LU R2, [R1+0x54] ;  /* 0x0000540001027983 */ /* 0x002ea20000300800 */
[----:B------:R-:W-:Y:S01]  /*1de0*/  IMAD.MOV.U32 R3, RZ, RZ, c[0x0][0x2c4] ;  /* 0x0000b100ff037624 */ /* 0x000fe200078e00ff */
[----:B------:R-:W-:Y:S01]  /*1df0*/  LOP3.LUT R200, R200, 0xfffbffff, RZ, 0xc0, !PT ;  /* 0xfffbffffc8c87812 */ /* 0x000fe200078ec0ff */
[----:B------:R-:W-:Y:S02]  /*1e00*/  IMAD.MOV.U32 R6, RZ, RZ, c[0x0][0x32c] ;  /* 0x0000cb00ff067624 */ /* 0x000fe400078e00ff */
[----:B-----5:R-:W-:Y:S01]  /*1e10*/  IMAD.IADD R248, R0, 0x1, -R8 ;  /* 0x0000000100f87824 */ /* 0x020fe200078e0a08 */
[----:B------:R-:W-:-:S02]  /*1e20*/  ISETP.NE.AND P4, PT, R3, 0x1, PT ;  /* 0x000000010300780c */ /* 0x000fc40003f85270 */
[----:B------:R-:W-:-:S11]  /*1e30*/  ISETP.GE.AND P1, PT, R6, 0x1, PT ;  /* 0x000000010600780c */ /* 0x000fd60003f26270 */
[----:B------:R-:W-:-:S04]  /*1e40*/  @P4 LOP3.LUT R200, R200, 0x40000, RZ, 0xfc, !PT ;  /* 0x00040000c8c84812 */ /* 0x000fc800078efcff */
[----:B------:R-:W-:-:S04]  /*1e50*/  LOP3.LUT R200, R200, 0xfffeffff, RZ, 0xc0, !PT ;  /* 0xfffeffffc8c87812 */ /* 0x000fc800078ec0ff */
[----:B------:R-:W-:Y:S01]  /*1e60*/  @P1 LOP3.LUT R200, R200, 0x10000, RZ, 0xfc, !PT ;  /* 0x00010000c8c81812 */ /* 0x000fe200078efcff */
[----:B--2---:R-:W-:-:S05]  /*1e70*/  IMAD.SHL.U32 R16, R2, 0x80, RZ ;  /* 0x0000008002107824 */ /* 0x004fca00078e00ff */
[----:B------:R1:W-:Y:S01]  /*1e80*/  STL [R1+0x48], R16 ;  /* 0x0000481001007387 */ /* 0x0003e20000100800 */
[----:B------:R-:W-:-:S05]  /*1e90*/  IADD3 R2, R16, 0x7f, RZ ;  /* 0x0000007f10027810 */ /* 0x000fca0007ffe0ff */
[----:B------:R-:W-:-:S04]  /*1ea0*/  @P4 IMAD.HI.U32 R3, R2, c[0x0][0x2c8], RZ ;  /* 0x0000b20002034a27 */ /* 0x000fc800078e00ff */
[----:B------:R-:W-:Y:S01]  /*1eb0*/  IMAD.MOV.U32 R0, RZ, RZ, R2 ;  /* 0x000000ffff007224 */ /* 0x000fe200078e0002 */
[----:B------:R-:W-:Y:S02]  /*1ec0*/  IADD3 R2, R248, 0x1, -R246 ;  /* 0x00000001f8027810 */ /* 0x000fe40007ffe8f6 */
[----:B------:R-:W-:-:S05]  /*1ed0*/  @P4 SHF.R.U32.HI R0, RZ, c[0x0][0x2cc], R3 ;  /* 0x0000b300ff004a19 */ /* 0x000fca0000011603 */
[----:B------:R-:W-:-:S05]  /*1ee0*/  IMAD.IADD R0, R2, 0x1, R0 ;  /* 0x0000000102007824 */ /* 0x000fca00078e0200 */
[----:B------:R-:W-:Y:S01]  /*1ef0*/  IADD3 R3, R0, c[0x0][0x328], RZ ;  /* 0x0000ca0000037a10 */ /* 0x000fe20007ffe0ff */
[----:B------:R-:W-:Y:S05]  /*1f00*/  @!P1 BRA `(.L_x_591) ;  /* 0x0000010000009947 */ /* 0x000fea0003800000 */
[C---:B------:R-:W-:Y:S01]  /*1f10*/  ISETP.GT.AND P0, PT, R0.reuse, RZ, PT ;  /* 0x000000ff0000720c */ /* 0x040fe20003f04270 */
[----:B------:R-:W-:Y:S01]  /*1f20*/  BSSY B0, `(.L_x_592) ;  /* 0x000000c000007945 */ /* 0x000fe20003800000 */
[----:B------:R-:W-:-:S11]  /*1f30*/  IADD3 R2, R0, -0x1, RZ ;  /* 0xffffffff00027810 */ /* 0x000fd60007ffe0ff */
[----:B------:R-:W-:Y:S05]  /*1f40*/  @P0 BRA `(.L_x_593) ;  /* 0x0000006000000947 */ /* 0x000fea0003800000 */
[----:B------:R-:W-:Y:S01]  /*1f50*/  ISETP.NE.AND P0, PT, R6, 0x1, PT ;  /* 0x000000010600780c */ /* 0x000fe20003f05270 */
[----:B------:R-:W-:-:S12]  /*1f60*/  IMAD.MOV R0, RZ, RZ, -R0 ;  /* 0x000000ffff007224 */ /* 0x000fd800078e0a00 */
[----:B------:R-:W-:-:S05]  /*1f70*/  @P0 IMAD.HI.U32 R2, R0, c[0x0][0x330], RZ ;  /* 0x0000cc0000020a27 */ /* 0x000fca00078e00ff */
[----:B------:R-:W-:-:S04]  /*1f80*/  @P0 SHF.R.U32.HI R0, RZ, c[0x0][0x334], R2 ;  /* 0x0000cd00ff000a19 */ /* 0x000fc80000011602 */
[----:B------:R-:W-:Y:S01]  /*1f90*/  LOP3.LUT R2, RZ, R0, RZ, 0x33, !PT ;  /* 0x00000000ff027212 */ /* 0x000fe200078e33ff */
[----:B------:R-:W-:Y:S05]  /*1fa0*/  BRA `(.L_x_594) ;  /* 0x0000003000007947 */ /* 0x000fea0003800000 */
.L_x_593:
[----:B------:R-:W-:-:S13]  /*1fb0*/  ISETP.NE.AND P0, PT, R6, 0x1, PT ;  /* 0x000000010600780c */ /* 0x000fda0003f05270 */
[----:B------:R-:W-:-:S05]  /*1fc0*/  @P0 IMAD.HI.U32 R0, R2, c[0x0][0x330], RZ ;  /* 0x0000cc0002000a27 */ /* 0x000fca00078e00ff */
[----:B------:R-:W-:Y:S02]  /*1fd0*/  @P0 SHF.R.U32.HI R2, RZ, c[0x0][0x334], R0 ;  /* 0x0000cd00ff020a19 */ /* 0x000fe40000011600 */
.L_x_594:
[----:B------:R-:W-:Y:S05]  /*1fe0*/  BSYNC B0 ;  /* 0x0000000000007941 */ /* 0x000fea0003800000 */
.L_x_592:
[----:B------:R-:W-:-:S05]  /*1ff0*/  IMAD R2, R2, R6, c[0x0][0x32c] ;  /* 0x0000cb0002027624 */ /* 0x000fca00078e0206 */
[----:B------:R-:W-:-:S04]  /*2000*/  IMNMX R3, R3, R2, PT ;  /* 0x0000000203037217 */ /* 0x000fc80003800200 */
.L_x_591:
[----:B------:R-:W-:Y:S01]  /*2010*/  IADD3 R3, R3, 0x4f, RZ ;  /* 0x0000004f03037810 */ /* 0x000fe20007ffe0ff */
[----:B------:R-:W-:Y:S01]  /*2020*/  @P4 IMAD.HI.U32 R4, R16, c[0x0][0x2c8], RZ ;  /* 0x0000b20010044a27 */ /* 0x000fe200078e00ff */
[----:B------:R-:W-:-:S03]  /*2030*/  IADD3 R2, R248, 0x4f, RZ ;  /* 0x0000004ff8027810 */ /* 0x000fc60007ffe0ff */
[----:B------:R-:W-:-:S04]  /*2040*/  IMAD.HI R5, R3, 0x66666667, RZ ;  /* 0x6666666703057827 */ /* 0x000fc800078e02ff */
[----:B------:R-:W-:-:S04]  /*2050*/  IMAD.HI R2, R2, 0x66666667, RZ ;  /* 0x6666666702027827 */ /* 0x000fc800078e02ff */
[----:B------:R-:W-:Y:S01]  /*2060*/  IMAD.MOV.U32 R0, RZ, RZ, R16 ;  /* 0x000000ffff007224 */ /* 0x000fe200078e0010 */
[----:B------:R-:W-:Y:S01]  /*2070*/  @P4 SHF.R.U32.HI R0, RZ, c[0x0][0x2cc], R4 ;  /* 0x0000b300ff004a19 */ /* 0x000fe20000011604 */
[----:B------:R-:W-:Y:S01]  /*2080*/  IMAD.IADD R252, R248, 0x1, -R246 ;  /* 0x00000001f8fc7824 */ /* 0x000fe200078e0af6 */
[----:B------:R-:W-:Y:S02]  /*2090*/  SHF.R.U32.HI R4, RZ, 0x1f, R5 ;  /* 0x0000001fff047819 */ /* 0x000fe40000011605 */
[----:B------:R-:W-:Y:S01]  /*20a0*/  SHF.R.U32.HI R3, RZ, 0x1f, R2 ;  /* 0x0000001fff037819 */ /* 0x000fe20000011602 */
[----:B------:R-:W-:Y:S01]  /*20b0*/  IMAD.IADD R0, R252, 0x1, R0 ;  /* 0x00000001fc007824 */ /* 0x000fe200078e0200 */
[----:B------:R-:W-:Y:S02]  /*20c0*/  LEA.HI.SX32 R4, R5, R4, 0x1b ;  /* 0x0000000405047211 */ /* 0x000fe400078fdaff */
[----:B------:R-:W-:Y:S02]  /*20d0*/  LEA.HI.SX32 R3, R2, R3, 0x1b ;  /* 0x0000000302037211 */ /* 0x000fe400078fdaff */
[----:B------:R-:W-:-:S02]  /*20e0*/  IADD3 R2, R0, -c[0x0][0x324], RZ ;  /* 0x8000c90000027a10 */ /* 0x000fc40007ffe0ff */
[----:B------:R-:W-:Y:S01]  /*20f0*/  IMNMX R9, R3, R4, PT ;  /* 0x0000000403097217 */ /* 0x000fe20003800200 */
[----:B------:R-:W-:Y:S05]  /*2100*/  @!P1 BRA `(.L_x_595) ;  /* 0x000000f000009947 */ /* 0x000fea0003800000 */
[----:B------:R-:W-:Y:S01]  /*2110*/  ISETP.GT.AND P0, PT, R0, -0x1, PT ;  /* 0xffffffff0000780c */ /* 0x000fe20003f04270 */
[----:B------:R-:W-:-:S12]  /*2120*/  BSSY B0, `(.L_x_596) ;  /* 0x000000b000007945 */ /* 0x000fd80003800000 */
[----:B------:R-:W-:Y:S05]  /*2130*/  @P0 BRA `(.L_x_597) ;  /* 0x0000006000000947 */ /* 0x000fea0003800000 */
[----:B------:R-:W-:Y:S02]  /*2140*/  ISETP.NE.AND P0, PT, R6, 0x1, PT ;  /* 0x000000010600780c */ /* 0x000fe40003f05270 */
[----:B------:R-:W-:-:S11]  /*2150*/  LOP3.LUT R0, RZ, R0, RZ, 0x33, !PT ;  /* 0x00000000ff007212 */ /* 0x000fd600078e33ff */
[----:B------:R-:W-:-:S05]  /*2160*/  @P0 IMAD.HI.U32 R3, R0, c[0x0][0x330], RZ ;  /* 0x0000cc0000030a27 */ /* 0x000fca00078e00ff */
[----:B------:R-:W-:-:S04]  /*2170*/  @P0 SHF.R.U32.HI R0, RZ, c[0x0][0x334], R3 ;  /* 0x0000cd00ff000a19 */ /* 0x000fc80000011603 */
[----:B------:R-:W-:Y:S01]  /*2180*/  LOP3.LUT R0, RZ, R0, RZ, 0x33, !PT ;  /* 0x00000000ff007212 */ /* 0x000fe200078e33ff */
[----:B------:R-:W-:Y:S05]  /*2190*/  BRA `(.L_x_598) ;  /* 0x0000003000007947 */ /* 0x000fea0003800000 */
.L_x_597:
[----:B------:R-:W-:-:S13]  /*21a0*/  ISETP.NE.AND P0, PT, R6, 0x1, PT ;  /* 0x000000010600780c */ /* 0x000fda0003f05270 */
[----:B------:R-:W-:-:S05]  /*21b0*/  @P0 IMAD.HI.U32 R3, R0, c[0x0][0x330], RZ ;  /* 0x0000cc0000030a27 */ /* 0x000fca00078e00ff */
[----:B------:R-:W-:Y:S02]  /*21c0*/  @P0 SHF.R.U32.HI R0, RZ, c[0x0][0x334], R3 ;  /* 0x0000cd00ff000a19 */ /* 0x000fe40000011603 */
.L_x_598:
[----:B------:R-:W-:Y:S05]  /*21d0*/  BSYNC B0 ;  /* 0x0000000000007941 */ /* 0x000fea0003800000 */
.L_x_596:
[----:B------:R-:W-:-:S05]  /*21e0*/  IMAD R0, R0, c[0x0][0x32c], RZ ;  /* 0x0000cb0000007a24 */ /* 0x000fca00078e02ff */
[----:B------:R-:W-:-:S04]  /*21f0*/  IMNMX R2, R2, R0, !PT ;  /* 0x0000000002027217 */ /* 0x000fc80007800200 */
.L_x_595:
[----:B------:R-:W2:Y:S01]  /*2200*/  LDL R15, [R1+0x58] ;  /* 0x00005800010f7983 */ /* 0x000ea20000100800 */
[----:B------:R-:W-:Y:S01]  /*2210*/  IMAD.HI R2, R2, 0x66666667, RZ ;  /* 0x6666666702027827 */ /* 0x000fe200078e02ff */
[----:B------:R-:W-:Y:S04]  /*2220*/  BSSY B0, `(.L_x_599) ;  /* 0x000002e000007945 */ /* 0x000fe80003800000 */
[----:B------:R-:W-:-:S04]  /*2230*/  SHF.R.U32.HI R0, RZ, 0x1f, R2 ;  /* 0x0000001fff007819 */ /* 0x000fc80000011602 */
[----:B------:R-:W-:-:S04]  /*2240*/  LEA.HI.SX32 R2, R2, R0, 0x1b ;  /* 0x0000000002027211 */ /* 0x000fc800078fdaff */
[----:B------:R-:W-:Y:S01]  /*2250*/  IMNMX R6, RZ, R2, !PT ;  /* 0x00000002ff067217 */ /* 0x000fe20007800200 */
[----:B------:R-:W-:-:S03]  /*2260*/  IMAD.MOV.U32 R2, RZ, RZ, RZ ;  /* 0x000000ffff027224 */ /* 0x000fc600078e00ff */
[----:B------:R-:W-:Y:S02]  /*2270*/  ISETP.GT.AND P0, PT, R9, R6, PT ;  /* 0x000000060900720c */ /* 0x000fe40003f04270 */
        /* <DEDUP_REMOVED lines=9> */
[----:B------:R-:W-:-:S04]  /*2310*/  ISETP.NE.AND P0, PT, R5, RZ, PT ;  /* 0x000000ff0500720c */ /* 0x000fc80003f05270 */
[----:B------:R-:W-:-:S04]  /*2320*/  SEL R0, R5, c[0x0][0x338], P0 ;  /* 0x0000ce0005007a07 */ /* 0x000fc80000000000 */
[----:B------:R-:W-:Y:S02]  /*2330*/  IABS R3, R0 ;  /* 0x0000000000037213 */ /* 0x000fe40000000000 */
[----:B------:R-:W-:Y:S02]  /*2340*/  IADD3 R7, R0, -0x1, R9 ;  /* 0xffffffff00077810 */ /* 0x000fe40007ffe009 */
[----:B------:R-:W3:Y:S03]  /*2350*/  I2F.RP R2, R3 ;  /* 0x0000000300027306 */ /* 0x000ee60000209400 */
[----:B------:R-:W-:-:S05]  /*2360*/  IMAD.IADD R7, R7, 0x1, -R6 ;  /* 0x0000000107077824 */ /* 0x000fca00078e0a06 */
[----:B------:R-:W-:Y:S01]  /*2370*/  IABS R11, R7 ;  /* 0x00000007000b7213 */ /* 0x000fe20000000000 */
[----:B---3--:R-:W3:Y:S02]  /*2380*/  MUFU.RCP R2, R2 ;  /* 0x0000000200027308 */ /* 0x008ee40000001000 */
[----:B---3--:R-:W-:-:S06]  /*2390*/  IADD3 R2, R2, 0xffffffe, RZ ;  /* 0x0ffffffe02027810 */ /* 0x008fcc0007ffe0ff */
[----:B--2---:R-:W2:Y:S02]  /*23a0*/  F2I.FTZ.U32.TRUNC.NTZ R5, R2 ;  /* 0x0000000200057305 */ /* 0x004ea4000021f000 */
[----:B--2---:R-:W-:-:S04]  /*23b0*/  IMAD.MOV R2, RZ, RZ, -R5 ;  /* 0x000000ffff027224 */ /* 0x004fc800078e0a05 */
        /* <DEDUP_REMOVED lines=20> */
.L_x_600:
[----:B------:R-:W-:Y:S05]  /*2500*/  BSYNC B0 ;  /* 0x0000000000007941 */ /* 0x000fea0003800000 */
.L_x_599:
[----:B------:R-:W-:Y:S01]  /*2510*/  IMAD R3, R17, R2, R6 ;  /* 0x0000000211037224 */ /* 0x000fe200078e0206 */
[----:B------:R-:W-:Y:S01]  /*2520*/  PRMT R0, RZ, 0x7610, R0 ;  /* 0x00007610ff007816 */ /* 0x000fe20000000000 */
[----:B------:R-:W-:Y:S01]  /*2530*/  CS2R R22, SRZ ;  /* 0x0000000000167805 */ /* 0x000fe2000001ff00 */
[----:B------:R-:W-:Y:S01]  /*2540*/  CS2R R24, SRZ ;  /* 0x0000000000187805 */ /* 0x000fe2000001ff00 */
        /* <DEDUP_REMOVED lines=37> */
[----:B---3--:R-:W3:Y:S01]  /*27a0*/  LDL R4, [R1+0x18] ;  /* 0x0000180001047983 */ /* 0x008ee20000100800 */
[----:B------:R-:W-:-:S04]  /*27b0*/  ISETP.NE.U32.AND P0, PT, RZ, c[0x0][0x340], PT ;  /* 0x0000d000ff007a0c */ /* 0x000fc80003f05070 */
[----:B------:R-:W-:-:S13]  /*27c0*/  ISETP.NE.AND.EX P1, PT, RZ, c[0x0][0x344], PT, P0 ;  /* 0x0000d100ff007a0c */ /* 0x000fda0003f25300 */
[----:B------:R-:W-:-:S05]  /*27d0*/  @P1 IMAD.WIDE R2, R14, R13, c[0x0][0x340] ;  /* 0x0000d0000e021625 */ /* 0x000fca00078e020d */
[----:B------:R4:W5:Y:S01]  /*27e0*/  @P1 LDG.E R8, [R2.64] ;  /* 0x0000000602081981 */ /* 0x000962000c1e1900 */
[----:B------:R-:W-:Y:S02]  /*27f0*/  SHF.R.S32.HI R0, RZ, 0x1f, R12 ;  /* 0x0000001fff007819 */ /* 0x000fe4000001140c */
[----:B------:R-:W-:Y:S02]  /*2800*/  LOP3.LUT R15, R15, 0xffff, RZ, 0xc0, !PT ;  /* 0x0000ffff0f0f7812 */ /* 0x000fe400078ec0ff */
[----:B--2---:R-:W-:Y:S01]  /*2810*/  SEL R5, R14, RZ, !P3 ;  /* 0x000000ff0e057207 */ /* 0x004fe20005800000 */
[----:B------:R-:W-:Y:S01]  /*2820*/  IMAD R0, R0, c[0x0][0x178], RZ ;  /* 0x00005e0000007a24 */ /* 0x000fe200078e02ff */
[----:B------:R-:W-:Y:S02]  /*2830*/  ISETP.GE.AND P2, PT, R201, c[0x0][0x198], PT ;  /* 0x00006600c9007a0c */ /* 0x000fe40003f46270 */
[----:B------:R-:W-:Y:S01]  /*2840*/  IADD3 R135, R202, -0x1, RZ ;  /* 0xffffffffca877810 */ /* 0x000fe20007ffe0ff */
[----:B------:R-:W-:-:S02]  /*2850*/  IMAD R0, R12, c[0x0][0x17c], R0 ;  /* 0x00005f000c007a24 */ /* 0x000fc400078e0200 */
[----:B----4-:R-:W-:-:S05]  /*2860*/  IMAD.WIDE.U32 R2, R12, c[0x0][0x178], RZ ;  /* 0x00005e000c027a25 */ /* 0x010fca00078e00ff */
[----:B------:R-:W-:Y:S02]  /*2870*/  IADD3 R3, R3, R0, RZ ;  /* 0x0000000003037210 */ /* 0x000fe40007ffe0ff */
[----:B------:R-:W-:-:S03]  /*2880*/  SHF.R.S32.HI R0, RZ, 0x1f, R14 ;  /* 0x0000001fff007819 */ /* 0x000fc6000001140e */
[----:B------:R-:W-:Y:S01]  /*2890*/  IMAD.WIDE.U32 R2, R15, c[0x0][0x1b8], R2 ;  /* 0x00006e000f027a25 */ /* 0x000fe200078e0002 */
[----:B------:R-:W-:-:S03]  /*28a0*/  SEL R6, R0, RZ, !P3 ;  /* 0x000000ff00067207 */ /* 0x000fc60005800000 */
[----:B------:R-:W-:Y:S02]  /*28b0*/  IMAD R3, R15, c[0x0][0x1bc], R3 ;  /* 0x00006f000f037a24 */ /* 0x000fe400078e0203 */
[----:B------:R-:W-:Y:S02]  /*28c0*/  IMAD R6, R6, c[0x0][0x1c0], RZ ;  /* 0x0000700006067a24 */ /* 0x000fe400078e02ff */
[----:B------:R-:W-:-:S04]  /*28d0*/  IMAD.WIDE.U32 R2, R5, c[0x0][0x1c0], R2 ;  /* 0x0000700005027a25 */ /* 0x000fc800078e0002 */
[----:B------:R-:W-:-:S05]  /*28e0*/  IMAD R6, R5, c[0x0][0x1c4], R6 ;  /* 0x0000710005067a24 */ /* 0x000fca00078e0206 */
[----:B------:R-:W-:Y:S02]  /*28f0*/  IADD3 R3, R3, R6, RZ ;  /* 0x0000000603037210 */ /* 0x000fe40007ffe0ff */
[----:B---3--:R-:W-:-:S04]  /*2900*/  IADD3 R4, R4, R16, RZ ;  /* 0x0000001004047210 */ /* 0x008fc80007ffe0ff */
[----:B------:R-:W-:Y:S01]  /*2910*/  MOV R0, R4 ;  /* 0x0000000400007202 */ /* 0x000fe20000000f00 */
[----:B------:R-:W-:-:S05]  /*2920*/  @P4 IMAD.HI.U32 R7, R4, c[0x0][0x2c8], RZ ;  /* 0x0000b20004074a27 */ /* 0x000fca00078e00ff */
[----:B------:R-:W-:-:S04]  /*2930*/  @P4 SHF.R.U32.HI R0, RZ, c[0x0][0x2cc], R7 ;  /* 0x0000b300ff004a19 */ /* 0x000fc80000011607 */
[--C-:B------:R-:W-:Y:S01]  /*2940*/  SHF.R.S32.HI R7, RZ, 0x1f, R0.reuse ;  /* 0x0000001fff077819 */ /* 0x100fe20000011400 */
[----:B------:R-:W-:Y:S02]  /*2950*/  IMAD.MOV R5, RZ, RZ, -R0 ;  /* 0x000000ffff057224 */ /* 0x000fe400078e0a00 */
[----:B------:R-:W-:-:S04]  /*2960*/  IMAD.WIDE.U32 R2, R0, c[0x0][0x1b0], R2 ;  /* 0x00006c0000027a25 */ /* 0x000fc800078e0002 */
[----:B------:R-:W-:Y:S02]  /*2970*/  IMAD R4, R5, c[0x0][0x2c4], R4 ;  /* 0x0000b10005047a24 */ /* 0x000fe400078e0204 */
[----:B------:R-:W-:Y:S01]  /*2980*/  IMAD R5, R7, c[0x0][0x1b0], RZ ;  /* 0x00006c0007057a24 */ /* 0x000fe200078e02ff */
[----:B------:R-:W-:-:S03]  /*2990*/  @!P1 MOV R8, R14 ;  /* 0x0000000e00089202 */ /* 0x000fc60000000f00 */
[----:B------:R-:W-:Y:S01]  /*29a0*/  IMAD R6, R0, c[0x0][0x1b4], R5 ;  /* 0x00006d0000067a24 */ /* 0x000fe200078e0205 */
[----:B------:R-:W-:-:S03]  /*29b0*/  SHF.R.S32.HI R5, RZ, 0x1f, R4 ;  /* 0x0000001fff057819 */ /* 0x000fc60000011404 */
        /* <DEDUP_REMOVED lines=8> */
[----:B------:R2:W3:Y:S02]  /*2a40*/  SHFL.IDX PT, R7, R5, RZ, 0x181f ;  /* 0x00181fff05077589 */ /* 0x0004e400000e0000 */
.L_x_809:
[----:B------:R-:W-:Y:S05]  /*2a50*/  BRA.DIV ~URZ, `(.L_x_603) ;  /* 0x0001a7427f007947 */ /* 0x000fea000b800000 */
[----:B------:R4:W1:Y:S02]  /*2a60*/  SHFL.IDX PT, R2, R6, RZ, 0x181f ;  /* 0x00181fff06027589 */ /* 0x00086400000e0000 */
.L_x_810:
[----:B--2---:R-:W2:Y:S04]  /*2a70*/  LDL R3, [R1+0x48] ;  /* 0x0000480001037983 */ /* 0x004ea80000100800 */
[----:B------:R-:W4:Y:S02]  /*2a80*/  S2R R4, SR_TID.X ;  /* 0x0000000000047919 */ /* 0x000f240000002100 */
[----:B----4-:R-:W-:-:S04]  /*2a90*/  SHF.R.S32.HI R0, RZ, 0x1f, R4 ;  /* 0x0000001fff007819 */ /* 0x010fc80000011404 */
[----:B------:R-:W-:-:S04]  /*2aa0*/  LEA.HI R0, R0, R4, RZ, 0x3 ;  /* 0x0000000400007211 */ /* 0x000fc800078f18ff */
[----:B------:R-:W-:Y:S01]  /*2ab0*/  SHF.R.S32.HI R0, RZ, 0x3, R0 ;  /* 0x00000003ff007819 */ /* 0x000fe20000011400 */
[----:B------:R-:W-:Y:S01]  /*2ac0*/  IMAD R4, R246, c[0x0][0x2c4], RZ ;  /* 0x0000b100f6047a24 */ /* 0x000fe200078e02ff */
[----:B------:R-:W-:Y:S03]  /*2ad0*/  BSSY B0, `(.L_x_604) ;  /* 0x000000b000007945 */ /* 0x000fe60003800000 */
[----:B--2---:R-:W-:-:S05]  /*2ae0*/  IMAD.IADD R0, R0, 0x1, R3 ;  /* 0x0000000100007824 */ /* 0x004fca00078e0203 */
        /* <DEDUP_REMOVED lines=9> */
.L_x_605:
[----:B------:R-:W-:Y:S05]  /*2b80*/  BSYNC B0 ;  /* 0x0000000000007941 */ /* 0x000fea0003800000 */
.L_x_604:
[----:B------:R-:W-:Y:S05]  /*2b90*/  BRA.DIV ~URZ, `(.L_x_606) ;  /* 0x0001a6727f007947 */ /* 0x000fea000b800000 */
[----:B---3--:R2:W3:Y:S04]  /*2ba0*/  SHFL.IDX PT, R7, R5, 0x1, 0x181f ;  /* 0x00381f0005077f89 */ /* 0x0084e800000e0000 */
[----:B-1----:R2:W1:Y:S02]  /*2bb0*/  SHFL.IDX PT, R2, R6, 0x1, 0x181f ;  /* 0x00381f0006027f89 */ /* 0x00246400000e0000 */
.L_x_811:
        /* <DEDUP_REMOVED lines=11> */
.L_x_608:
[----:B------:R-:W-:Y:S05]  /*2c70*/  BSYNC B0 ;  /* 0x0000000000007941 */ /* 0x000fea0003800000 */
.L_x_607:
[----:B------:R-:W-:Y:S05]  /*2c80*/  BRA.DIV ~URZ, `(.L_x_609) ;  /* 0x0001a6527f007947 */ /* 0x000fea000b800000 */
[----:B---3--:R3:W4:Y:S02]  /*2c90*/  SHFL.IDX PT, R7, R5, 0x2, 0x181f ;  /* 0x00581f0005077f89 */ /* 0x00872400000e0000 */
.L_x_812:
[----:B------:R-:W-:Y:S05]  /*2ca0*/  BRA.DIV ~URZ, `(.L_x_610) ;  /* 0x0001a6a27f007947 */ /* 0x000fea000b800000 */
[----:B-1----:R1:W2:Y:S02]  /*2cb0*/  SHFL.IDX PT, R2, R6, 0x2, 0x181f ;  /* 0x00581f0006027f89 */ /* 0x0022a400000e0000 */
.L_x_813:
        /* <DEDUP_REMOVED lines=11> */
.L_x_612:
[----:B------:R-:W-:Y:S05]  /*2d70*/  BSYNC B0 ;  /* 0x0000000000007941 */ /* 0x000fea0003800000 */
.L_x_611:
[----:B------:R-:W-:Y:S05]  /*2d80*/  BRA.DIV ~URZ, `(.L_x_613) ;  /* 0x0001a6327f007947 */ /* 0x000fea000b800000 */
[----:B----4-:R4:W1:Y:S04]  /*2d90*/  SHFL.IDX PT, R7, R5, 0x3, 0x181f ;  /* 0x00781f0005077f89 */ /* 0x01086800000e0000 */
[----:B--2---:R4:W2:Y:S02]  /*2da0*/  SHFL.IDX PT, R2, R6, 0x3, 0x181f ;  /* 0x00781f0006027f89 */ /* 0x0048a400000e0000 */
.L_x_814:
        /* <DEDUP_REMOVED lines=11> */
.L_x_615:
[----:B------:R-:W-:Y:S05]  /*2e60*/  BSYNC B0 ;  /* 0x0000000000007941 */ /* 0x000fea0003800000 */
.L_x_614:
[----:B------:R-:W-:Y:S05]  /*2e70*/  BRA.DIV ~URZ, `(.L_x_616) ;  /* 0x0001a6127f007947 */ /* 0x000fea000b800000 */
[----:B-1----:R1:W3:Y:S02]  /*2e80*/  SHFL.IDX PT, R7, R5, 0x4, 0x181f ;  /* 0x00981f0005077f89 */ /* 0x0022e400000e0000 */
.L_x_815:
[----:B------:R-:W-:Y:S05]  /*2e90*/  BRA.DIV ~URZ, `(.L_x_617) ;  /* 0x0001a6627f007947 */ /* 0x000fea000b800000 */
[----:B--2---:R2:W1:Y:S02]  /*2ea0*/  SHFL.IDX PT, R2, R6, 0x4, 0x181f ;  /* 0x00981f0006027f89 */ /* 0x00446400000e0000 */
.L_x_816:
        /* <DEDUP_REMOVED lines=11> */
.L_x_619:
[----:B------:R-:W-:Y:S05]  /*2f60*/  BSYNC B0 ;  /* 0x0000000000007941 */ /* 0x000fea0003800000 */
.L_x_618:
[----:B------:R-:W-:Y:S05]  /*2f70*/  BRA.DIV ~URZ, `(.L_x_620) ;  /* 0x0001a5f27f007947 */ /* 0x000fea000b800000 */
[----:B---3--:R3:W2:Y:S04]  /*2f80*/  SHFL.IDX PT, R7, R5, 0x5, 0x181f ;  /* 0x00b81f0005077f89 */ /* 0x0086a800000e0000 */
[----:B-1----:R3:W1:Y:S02]  /*2f90*/  SHFL.IDX PT, R2, R6, 0x5, 0x181f ;  /* 0x00b81f0006027f89 */ /* 0x00266400000e0000 */
.L_x_817:
        /* <DEDUP_REMOVED lines=11> */
.L_x_622:
[----:B------:R-:W-:Y:S05]  /*3050*/  BSYNC B0 ;  /* 0x0000000000007941 */ /* 0x000fea0003800000 */
.L_x_621:
[----:B------:R-:W-:Y:S05]  /*3060*/  BRA.DIV ~URZ, `(.L_x_623) ;  /* 0x0001a5d27f007947 */ /* 0x000fea000b800000 */
[----:B--2---:R2:W3:Y:S02]  /*3070*/  SHFL.IDX PT, R7, R5, 0x6, 0x181f ;  /* 0x00d81f0005077f89 */ /* 0x0044e400000e0000 */
.L_x_818:
[----:B------:R-:W-:Y:S05]  /*3080*/  BRA.DIV ~URZ, `(.L_x_624) ;  /* 0x0001a6227f007947 */ /* 0x000fea000b800000 */
[----:B-1----:R1:W2:Y:S02]  /*3090*/  SHFL.IDX PT, R2, R6, 0x6, 0x181f ;  /* 0x00d81f0006027f89 */ /* 0x0022a400000e0000 */
.L_x_819:
        /* <DEDUP_REMOVED lines=11> */
.L_x_626:
[----:B------:R-:W-:Y:S05]  /*3150*/  BSYNC B0 ;  /* 0x0000000000007941 */ /* 0x000fea0003800000 */
.L_x_625:
[----:B------:R-:W-:Y:S05]  /*3160*/  BRA.DIV ~URZ, `(.L_x_627) ;  /* 0x0001a5b27f007947 */ /* 0x000fea000b800000 */
[----:B--234-:R-:W2:Y:S04]  /*3170*/  SHFL.IDX PT, R5, R5, 0x7, 0x181f ;  /* 0x00f81f0005057f89 */ /* 0x01cea800000e0000 */
[----:B------:R3:W4:Y:S02]  /*3180*/  SHFL.IDX PT, R2, R6, 0x7, 0x181f ;  /* 0x00f81f0006027f89 */ /* 0x00072400000e0000 */
.L_x_820:
[----:B------:R-:W-:Y:S01]  /*3190*/  IADD3 R0, R0, 0x70, RZ ;  /* 0x0000007000007810 */ /* 0x000fe20007ffe0ff */
        /* <DEDUP_REMOVED lines=10> */
[----:B------:R1:W-:Y:S04]  /*3240*/  STL [R1+0x40], R146 ;  /* 0x0000409201007387 */ /* 0x0003e80000100800 */
[----:B------:R-:W-:Y:S01]  /*3250*/  @!PT LDS RZ, [RZ] ;  /* 0x00000000fffff984 */ /* 0x000fe20000000800 */
[----:B------:R-:W-:Y:S01]  /*3260*/  @!PT LDS RZ, [RZ] ;  /* 0x00000000fffff984 */ /* 0x000fe20000000800 */
[----:B------:R-:W-:Y:S01]  /*3270*/  @!PT LDS RZ, [RZ] ;  /* 0x00000000fffff984 */ /* 0x000fe20000000800 */
[----:B------:R1:W-:Y:S04]  /*3280*/  @!P0 LDGSTS.E.BYPASS.LTC128B.128 [R203+0x8900], [R2.64], !P2 ;  /* 0x0890000002cb8fae */ /* 0x0003e8000d101d46 */
[----:B------:R-:W0:Y:S01]  /*3290*/  LDGDEPBAR ;  /* 0x00000000000079af */ /* 0x000e220000000000 */
[----:B------:R-:W-:Y:S02]  /*32a0*/  WARPSYNC 0xffffffff ;  /* 0xffffffff00007948 */ /* 0x000fe40003800000 */
[----:B------:R-:W2:Y:S04]  /*32b0*/  LDL R147, [R1+0x18] ;  /* 0x0000180001937983 */ /* 0x000ea80000100800 */
[----:B------:R-:W4:Y:S01]  /*32c0*/  LDL R153, [R1+0x20] ;  /* 0x0000200001997983 */ /* 0x000f220000100800 */
[----:B-1-3--:R-:W-:-:S02]  /*32d0*/  MOV R6, 0x50 ;  /* 0x0000005000067802 */ /* 0x00afc40000000f00 */
[----:B------:R-:W-:-:S03]  /*32e0*/  MOV R0, c[0x0][0x2b8] ;  /* 0x0000ae0000007a02 */ /* 0x000fc60000000f00 */
[----:B------:R-:W-:Y:S01]  /*32f0*/  IMAD R105, R202, R6, -0x50 ;  /* 0xffffffb0ca697424 */ /* 0x000fe200078e0206 */
[----:B------:R-:W-:Y:S02]  /*3300*/  ISETP.NE.AND P6, PT, R0, 0x1, PT ;  /* 0x000000010000780c */ /* 0x000fe40003fc5270 */
[----:B------:R-:W-:Y:S01]  /*3310*/  MOV R212, RZ ;  /* 0x000000ff00d47202 */ /* 0x000fe20000000f00 */
[----:B------:R-:W-:Y:S01]  /*3320*/  BAR.SYNC.DEFER_BLOCKING 0x0 ;  /* 0x0000000000007b1d */ /* 0x000fe20000010000 */
[----:B--2---:R-:W-:-:S04]  /*3330*/  IADD3 R2, R147, R105, RZ ;  /* 0x0000006993027210 */ /* 0x004fc80007ffe0ff */
[C---:B------:R-:W-:Y:S02]  /*3340*/  ISETP.GE.AND P0, PT, R2.reuse, R248, PT ;  /* 0x000000f80200720c */ /* 0x040fe40003f06270 */
[----:B----4-:R-:W-:Y:S02]  /*3350*/  IADD3 R2, R2, R153, RZ ;  /* 0x0000009902027210 */ /* 0x010fe40007ffe0ff */
[----:B------:R-:W-:-:S03]  /*3360*/  ISETP.GT.OR P0, PT, R147, 0x4f, P0 ;  /* 0x0000004f9300780c */ /* 0x000fc60000704670 */
[----:B------:R-:W-:Y:S01]  /*3370*/  @P6 IMAD.HI.U32 R3, R2, c[0x0][0x2bc], RZ ;  /* 0x0000af0002036a27 */ /* 0x000fe200078e00ff */
[----:B------:R-:W-:-:S04]  /*3380*/  MOV R0, R2 ;  /* 0x0000000200007202 */ /* 0x000fc80000000f00 */
[----:B------:R-:W-:-:S05]  /*3390*/  @P6 SHF.R.U32.HI R0, RZ, c[0x0][0x2c0], R3 ;  /* 0x0000b000ff006a19 */ /* 0x000fca0000011603 */
[----:B------:R-:W-:-:S04]  /*33a0*/  @!P0 IADD3 R3, P1, R0, R150, RZ ;  /* 0x0000009600038210 */ /* 0x000fc80007f3e0ff */
[----:B------:R-:W-:Y:S02]  /*33b0*/  @!P0 LEA.HI.X.SX32 R5, R0, R146, 0x1, P1 ;  /* 0x0000009200058211 */ /* 0x000fe400008f0eff */
[----:B------:R-:W-:-:S04]  /*33c0*/  @!P0 LEA R4, P1, R3, c[0x0][0x2a0], 0x2 ;  /* 0x0000a80003048a11 */ /* 0x000fc800078210ff */
[----:B------:R-:W-:-:S05]  /*33d0*/  @!P0 LEA.HI.X R5, R3, c[0x0][0x2a4], R5, 0x2, P1 ;  /* 0x0000a90003058a11 */ /* 0x000fca00008f1405 */
[----:B------:R1:W2:Y:S01]  /*33e0*/  @!P0 LDG.E R212, [R4.64] ;  /* 0x0000000604d48981 */ /* 0x0002a2000c1e1900 */
[----:B------:R-:W-:-:S05]  /*33f0*/  IADD3 R0, -R0, RZ, RZ ;  /* 0x000000ff00007210 */ /* 0x000fca0007ffe1ff */
[----:B------:R-:W-:-:S05]  /*3400*/  IMAD R214, R0, c[0x0][0x2b8], R2 ;  /* 0x0000ae0000d67a24 */ /* 0x000fca00078e0202 */
[----:B------:R-:W-:Y:S01]  /*3410*/  SHF.R.S32.HI R8, RZ, 0x1f, R214 ;  /* 0x0000001fff087819 */ /* 0x000fe200000114d6 */
[----:B------:R-:W3:Y:S04]  /*3420*/  S2R R10, SR_TID.X ;  /* 0x00000000000a7919 */ /* 0x000ee80000002100 */
[----:B------:R-:W-:Y:S02]  /*3430*/  IMAD R0, R8, c[0x0][0x1e0], RZ ;  /* 0x0000780008007a24 */ /* 0x000fe400078e02ff */
[----:B------:R-:W-:-:S04]  /*3440*/  IMAD.WIDE.U32 R2, R214, c[0x0][0x1e0], RZ ;  /* 0x00007800d6027a25 */ /* 0x000fc800078e00ff */
[----:B------:R-:W-:-:S05]  /*3450*/  IMAD R0, R214, c[0x0][0x1e4], R0 ;  /* 0x00007900d6007a24 */ /* 0x000fca00078e0200 */
[----:B------:R-:W-:Y:S01]  /*3460*/  IADD3 R3, R3, R0, RZ ;  /* 0x0000000003037210 */ /* 0x000fe20007ffe0ff */
[----:B------:R-:W-:-:S04]  /*3470*/  IMAD.WIDE.U32 R144, R15, c[0x0][0x1e8], RZ ;  /* 0x00007a000f907a25 */ /* 0x000fc800078e00ff */
[----:B------:R-:W-:Y:S01]  /*3480*/  IMAD R139, R15, c[0x0][0x1ec], R145 ;  /* 0x00007b000f8b7a24 */ /* 0x000fe200078e0291 */
[----:B---3--:R-:W-:Y:S01]  /*3490*/  SHF.R.S32.HI R9, RZ, 0x1f, R10 ;  /* 0x0000001fff097819 */ /* 0x008fe2000001140a */
[----:B-1----:R-:W-:-:S03]  /*34a0*/  IMAD R4, R202, -0x50, R6 ;  /* 0xffffffb0ca047824 */ /* 0x002fc600078e0206 */
[----:B------:R-:W-:Y:S02]  /*34b0*/  LEA.HI R9, R9, R10, RZ, 0x3 ;  /* 0x0000000a09097211 */ /* 0x000fe400078f18ff */
[----:B------:R-:W-:Y:S02]  /*34c0*/  IADD3 R104, R248, R4, RZ ;  /* 0x00000004f8687210 */ /* 0x000fe40007ffe0ff */
[----:B------:R-:W-:-:S04]  /*34d0*/  SHF.R.S32.HI R9, RZ, 0x3, R9 ;  /* 0x00000003ff097819 */ /* 0x000fc80000011409 */
[----:B------:R-:W-:Y:S02]  /*34e0*/  IADD3 R5, -R9, R104, RZ ;  /* 0x0000006809057210 */ /* 0x000fe40007ffe1ff */
[----:B------:R-:W-:Y:S02]  /*34f0*/  ISETP.GE.AND P3, PT, R201, c[0x0][0x1d4], PT ;  /* 0x00007500c9007a0c */ /* 0x000fe40003f66270 */
[----:B------:R-:W-:Y:S01]  /*3500*/  ISETP.GE.AND P2, PT, R5, 0x11, PT ;  /* 0x000000110500780c */ /* 0x000fe20003f46270 */
[----:B------:R-:W-:Y:S01]  /*3510*/  IMAD.WIDE.U32 R18, R15, c[0x0][0x210], RZ ;  /* 0x000084000f127a25 */ /* 0x000fe200078e00ff */
[----:B------:R-:W-:Y:S04]  /*3520*/  STL.64 [R1+0x28], R144 ;  /* 0x0000289001007387 */ /* 0x000fe80000100a00 */
[----:B------:R-:W-:Y:S04]  /*3530*/  STL [R1+0x24], R139 ;  /* 0x0000248b01007387 */ /* 0x000fe80000100800 */
[----:B------:R-:W-:Y:S01]  /*3540*/  STL.64 [R1+0x38], R18 ;  /* 0x0000381201007387 */ /* 0x000fe20000100a00 */
[----:B------:R-:W-:-:S02]  /*3550*/  SHF.L.U32 R138, R201, 0x1, RZ ;  /* 0x00000001c98a7819 */ /* 0x000fc400000006ff */
[----:B--2---:R-:W-:Y:S01]  /*3560*/  SHF.R.S32.HI R13, RZ, 0x1f, R212 ;  /* 0x0000001fff0d7819 */ /* 0x004fe200000114d4 */
[----:B------:R-:W-:-:S04]  /*3570*/  IMAD.WIDE.U32 R2, R212, c[0x0][0x1f0], R2 ;  /* 0x00007c00d4027a25 */ /* 0x000fc800078e0002 */
[----:B------:R-:W-:Y:S01]  /*3580*/  IMAD R0, R13, c[0x0][0x1f0], RZ ;  /* 0x00007c000d007a24 */ /* 0x000fe200078e02ff */
[----:B------:R-:W-:-:S03]  /*3590*/  IADD3 R2, P0, R2, R144, RZ ;  /* 0x0000009002027210 */ /* 0x000fc60007f1e0ff */
[----:B------:R-:W-:-:S05]  /*35a0*/  IMAD R0, R212, c[0x0][0x1f4], R0 ;  /* 0x00007d00d4007a24 */ /* 0x000fca00078e0200 */
[----:B------:R-:W-:Y:S02]  /*35b0*/  IADD3.X R3, R139, R3, R0, P0, !PT ;  /* 0x000000038b037210 */ /* 0x000fe400007fe400 */
[----:B------:R-:W-:-:S04]  /*35c0*/  LEA R0, P0, R2, c[0x0][0x1c8], 0x1 ;  /* 0x0000720002007a11 */ /* 0x000fc800078008ff */
[----:B------:R-:W-:Y:S02]  /*35d0*/  LEA.HI.X R7, R2, c[0x0][0x1cc], R3, 0x1, P0 ;  /* 0x0000730002077a11 */ /* 0x000fe400000f0c03 */
[----:B------:R-:W1:Y:S04]  /*35e0*/  SHFL.IDX PT, R2, R0, RZ, 0x181f ;  /* 0x00181fff00027589 */ /* 0x000e6800000e0000 */
[----:B------:R-:W2:Y:S01]  /*35f0*/  SHFL.IDX PT, R3, R7, RZ, 0x181f ;  /* 0x00181fff07037589 */ /* 0x000ea200000e0000 */
[----:B------:R-:W-:-:S03]  /*3600*/  ISETP.GE.AND P0, PT, R5, 0x1, PT ;  /* 0x000000010500780c */ /* 0x000fc60003f06270 */
[----:B------:R-:W3:Y:S04]  /*3610*/  SHFL.IDX PT, R6, R0, 0x1, 0x181f ;  /* 0x00381f0000067f89 */ /* 0x000ee800000e0000 */
[----:B------:R-:W4:Y:S04]  /*3620*/  SHFL.IDX PT, R10, R7, 0x1, 0x181f ;  /* 0x00381f00070a7f89 */ /* 0x000f2800000e0000 */
[----:B------:R-:W5:Y:S04]  /*3630*/  SHFL.IDX PT, R9, R0, 0x2, 0x181f ;  /* 0x00581f0000097f89 */ /* 0x000f6800000e0000 */
[----:B------:R-:W3:Y:S01]  /*3640*/  SHFL.IDX PT, R11, R7, 0x2, 0x181f ;  /* 0x00581f00070b7f89 */ /* 0x000ee200000e0000 */
[----:B-1----:R-:W-:-:S04]  /*3650*/  @P0 LEA R2, P1, R201, R2, 0x1 ;  /* 0x00000002c9020211 */ /* 0x002fc800078208ff */
[----:B--2---:R-:W-:Y:S02]  /*3660*/  @P0 LEA.HI.X R3, R201, R3, R16, 0x1, P1 ;  /* 0x00000003c9030211 */ /* 0x004fe400008f0c10 */
[----:B------:R-:W-:Y:S01]  /*3670*/  ISETP.GE.AND P1, PT, R5, 0x21, PT ;  /* 0x000000210500780c */ /* 0x000fe20003f26270 */
[----:B------:R-:W1:Y:S04]  /*3680*/  SHFL.IDX PT, R12, R0, 0x3, 0x181f ;  /* 0x00781f00000c7f89 */ /* 0x000e6800000e0000 */
[----:B------:R3:W-:Y:S04]  /*3690*/  @P0 LDGSTS.E.BYPASS.LTC128B.128 [R203+0x2900], [R2.64], !P3 ;  /* 0x0290000002cb0fae */ /* 0x0007e8000d901d46 */
[----:B------:R-:W2:Y:S01]  /*36a0*/  SHFL.IDX PT, R14, R7, 0x3, 0x181f ;  /* 0x00781f00070e7f89 */ /* 0x000ea200000e0000 */
[----:B---3--:R-:W-:-:S04]  /*36b0*/  @P2 LEA R2, P0, R201, R6, 0x1 ;  /* 0x00000006c9022211 */ /* 0x008fc800078008ff */
[----:B----4-:R-:W-:Y:S02]  /*36c0*/  @P2 LEA.HI.X R3, R201, R10, R16, 0x1, P0 ;  /* 0x0000000ac9032211 */ /* 0x010fe400000f0c10 */
[----:B------:R3:W4:Y:S01]  /*36d0*/  SHFL.IDX PT, R10, R0, 0x4, 0x181f ;  /* 0x00981f00000a7f89 */ /* 0x00072200000e0000 */
[----:B------:R-:W-:-:S03]  /*36e0*/  ISETP.GE.AND P0, PT, R5, 0x31, PT ;  /* 0x000000310500780c */ /* 0x000fc60003f06270 */
[----:B------:R1:W-:Y:S01]  /*36f0*/  @P2 LDGSTS.E.BYPASS.LTC128B.128 [R203+0x3100], [R2.64], !P3 ;  /* 0x0310000002cb2fae */ /* 0x0003e2000d901d46 */
[C---:B-----5:R-:W-:Y:S01]  /*3700*/  @P1 LEA R6, P2, R201.reuse, R9, 0x1 ;  /* 0x00000009c9061211 */ /* 0x060fe200078408ff */
[----:B---3--:R-:W-:Y:S02]  /*3710*/  IMAD R0, R8, c[0x0][0x208], RZ ;  /* 0x0000820008007a24 */ /* 0x008fe400078e02ff */
[----:B------:R3:W5:Y:S02]  /*3720*/  SHFL.IDX PT, R8, R7, 0x4, 0x181f ;  /* 0x00981f0007087f89 */ /* 0x00076400000e0000 */
[----:B---3--:R-:W-:-:S05]  /*3730*/  @P1 LEA.HI.X R7, R201, R11, R16, 0x1, P2 ;  /* 0x0000000bc9071211 */ /* 0x008fca00010f0c10 */
[----:B------:R1:W-:Y:S01]  /*3740*/  @P1 LDGSTS.E.BYPASS.LTC128B.128 [R203+0x3900], [R6.64], !P3 ;  /* 0x0390000006cb1fae */ /* 0x0003e2000d901d46 */
[----:B------:R-:W-:Y:S02]  /*3750*/  ISETP.GE.AND P1, PT, R5, 0x41, PT ;  /* 0x000000410500780c */ /* 0x000fe40003f26270 */
[----:B-1----:R-:W-:-:S04]  /*3760*/  @P0 LEA R6, P2, R201, R12, 0x1 ;  /* 0x0000000cc9060211 */ /* 0x002fc800078408ff */
[----:B--2---:R-:W-:-:S05]  /*3770*/  @P0 LEA.HI.X R7, R201, R14, R16, 0x1, P2 ;  /* 0x0000000ec9070211 */ /* 0x004fca00010f0c10 */
[----:B------:R4:W-:Y:S01]  /*3780*/  @P0 LDGSTS.E.BYPASS.LTC128B.128 [R203+0x4100], [R6.64], !P3 ;  /* 0x0410000006cb0fae */ /* 0x0009e2000d901d46 */
[----:B------:R-:W-:-:S04]  /*3790*/  IMAD.WIDE.U32 R2, R214, c[0x0][0x208], RZ ;  /* 0x00008200d6027a25 */ /* 0x000fc800078e00ff */
[----:B------:R-:W-:Y:S01]  /*37a0*/  IMAD R0, R214, c[0x0][0x20c], R0 ;  /* 0x00008300d6007a24 */ /* 0x000fe200078e0200 */
[----:B----4-:R-:W-:-:S04]  /*37b0*/  @P1 LEA R6, P0, R201, R10, 0x1 ;  /* 0x0000000ac9061211 */ /* 0x010fc800078008ff */
[----:B-----5:R-:W-:-:S05]  /*37c0*/  @P1 LEA.HI.X R7, R201, R8, R16, 0x1, P0 ;  /* 0x00000008c9071211 */ /* 0x020fca00000f0c10 */
[----:B------:R1:W-:Y:S04]  /*37d0*/  @P1 LDGSTS.E.BYPASS.LTC128B.128 [R203+0x4900], [R6.64], !P3 ;  /* 0x0490000006cb1fae */ /* 0x0003e8000d901d46 */
[----:B------:R-:W0:Y:S01]  /*37e0*/  LDGDEPBAR ;  /* 0x00000000000079af */ /* 0x000e220000000000 */
[----:B------:R-:W-:Y:S01]  /*37f0*/  IADD3 R3, R3, R0, RZ ;  /* 0x0000000003037210 */ /* 0x000fe20007ffe0ff */
[----:B------:R-:W-:-:S04]  /*3800*/  IMAD R8, R13, c[0x0][0x218], RZ ;  /* 0x000086000d087a24 */ /* 0x000fc800078e02ff */
[----:B------:R-:W-:-:S04]  /*3810*/  IMAD.WIDE.U32 R2, R212, c[0x0][0x218], R2 ;  /* 0x00008600d4027a25 */ /* 0x000fc800078e0002 */
[----:B------:R-:W-:Y:S01]  /*3820*/  IMAD R10, R15, c[0x0][0x214], R19 ;  /* 0x000085000f0a7a24 */ /* 0x000fe200078e0213 */
[----:B------:R-:W-:Y:S01]  /*3830*/  IADD3 R2, P2, R2, R18, RZ ;  /* 0x0000001202027210 */ /* 0x000fe20007f5e0ff */
[----:B------:R-:W-:-:S03]  /*3840*/  IMAD R8, R212, c[0x0][0x21c], R8 ;  /* 0x00008700d4087a24 */ /* 0x000fc600078e0208 */
[----:B------:R-:W-:Y:S02]  /*3850*/  LEA R0, P0, R2, c[0x0][0x1f8], 0x1 ;  /* 0x00007e0002007a11 */ /* 0x000fe400078008ff */
[----:B------:R-:W-:Y:S01]  /*3860*/  IADD3.X R3, R10, R3, R8, P2, !PT ;  /* 0x000000030a037210 */ /* 0x000fe200017fe408 */
[----:B------:R-:W-:-:S04]  /*3870*/  DEPBAR.LE SB0, 0x1 ;  /* 0x000080400000791a */ /* 0x000fc80000000000 */
[----:B------:R-:W-:-:S04]  /*3880*/  DEPBAR.LE SB0, 0x0 ;  /* 0x000080000000791a */ /* 0x000fc80000000000 */
[----:B------:R-:W-:Y:S01]  /*3890*/  BAR.SYNC.DEFER_BLOCKING 0x0 ;  /* 0x0000000000007b1d */ /* 0x000fe20000010000 */
[----:B------:R-:W-:-:S05]  /*38a0*/  LEA.HI.X R2, R2, c[0x0][0x1fc], R3, 0x1, P0 ;  /* 0x00007f0002027a11 */ /* 0x000fca00000f0c03 */
[----:B------:R-:W2:Y:S04]  /*38b0*/  SHFL.IDX PT, R9, R0, RZ, 0x181f ;  /* 0x00181fff00097589 */ /* 0x000ea800000e0000 */
[----:B------:R-:W3:Y:S04]  /*38c0*/  SHFL.IDX PT, R3, R0, 0x1, 0x181f ;  /* 0x00381f0000037f89 */ /* 0x000ee800000e0000 */
[----:B------:R-:W4:Y:S04]  /*38d0*/  SHFL.IDX PT, R13, R2, RZ, 0x181f ;  /* 0x00181fff020d7589 */ /* 0x000f2800000e0000 */
[----:B-1----:R-:W-:Y:S04]  /*38e0*/  SHFL.IDX PT, R7, R0, 0x2, 0x181f ;  /* 0x00581f0000077f89 */ /* 0x002fe800000e0000 */
[----:B------:R-:W1:Y:S04]  /*38f0*/  SHFL.IDX PT, R11, R2, 0x1, 0x181f ;  /* 0x00381f00020b7f89 */ /* 0x000e6800000e0000 */
[----:B------:R-:W5:Y:S01]  /*3900*/  SHFL.IDX PT, R8, R0, 0x3, 0x181f ;  /* 0x00781f0000087f89 */ /* 0x000f6200000e0000 */
[----:B------:R-:W-:-:S03]  /*3910*/  SHF.L.U64.HI R6, R201, 0x1, R16 ;  /* 0x00000001c9067819 */ /* 0x000fc60000010210 */
[----:B------:R-:W-:Y:S04]  /*3920*/  SHFL.IDX PT, R0, R0, 0x4, 0x181f ;  /* 0x00981f0000007f89 */ /* 0x000fe800000e0000 */
[----:B------:R-:W5:Y:S04]  /*3930*/  SHFL.IDX PT, R18, R2, 0x3, 0x181f ;  /* 0x00781f0002127f89 */ /* 0x000f6800000e0000 */
[----:B------:R-:W5:Y:S04]  /*3940*/  SHFL.IDX PT, R16, R2, 0x4, 0x181f ;  /* 0x00981f0002107f89 */ /* 0x000f6800000e0000 */
[----:B------:R-:W-:Y:S04]  /*3950*/  LDSM.16.M88.4 R36, [R191] ;  /* 0x00000000bf24783b */ /* 0x000fe80000000200 */
[----:B------:R-:W-:Y:S01]  /*3960*/  LDSM.16.M88.4 R52, [R184] ;  /* 0x00000000b834783b */ /* 0x000fe20000000200 */
[----:B--2---:R-:W-:-:S02]  /*3970*/  IADD3 R14, P0, R9, R138, RZ ;  /* 0x0000008a090e7210 */ /* 0x004fc40007f1e0ff */
[----:B---3--:R-:W-:Y:S01]  /*3980*/  IADD3 R12, P1, R3, R138, RZ ;  /* 0x0000008a030c7210 */ /* 0x008fe20007f3e0ff */
[----:B------:R2:W-:Y:S01]  /*3990*/  SHFL.IDX PT, R17, R2, 0x2, 0x181f ;  /* 0x00581f0002117f89 */ /* 0x0005e200000e0000 */
[-C--:B----4-:R-:W-:Y:S02]  /*39a0*/  IADD3.X R15, R13, R6.reuse, RZ, P0, !PT ;  /* 0x000000060d0f7210 */ /* 0x090fe400007fe4ff */
[----:B-1----:R-:W-:Y:S01]  /*39b0*/  IADD3.X R13, R11, R6, RZ, P1, !PT ;  /* 0x000000060b0d7210 */ /* 0x002fe20000ffe4ff */
[----:B------:R-:W1:Y:S01]  /*39c0*/  LDSM.16.M88.4 R32, [R191+0x2000] ;  /* 0x00200000bf20783b */ /* 0x000e620000000200 */
[----:B-----5:R-:W-:Y:S02]  /*39d0*/  IADD3 R8, P2, R8, R138, RZ ;  /* 0x0000008a08087210 */ /* 0x020fe40007f5e0ff */
[----:B------:R-:W-:Y:S01]  /*39e0*/  ISETP.GE.AND P0, PT, R201, c[0x0][0x1d4], PT ;  /* 0x00007500c9007a0c */ /* 0x000fe20003f06270 */
[----:B------:R-:W-:Y:S01]  /*39f0*/  LDSM.16.M88.4 R28, [R194] ;  /* 0x00000000c21c783b */ /* 0x000fe20000000200 */
[----:B------:R-:W-:-:S02]  /*3a00*/  IADD3.X R9, R18, R6, RZ, P2, !PT ;  /* 0x0000000612097210 */ /* 0x000fc400017fe4ff */
[----:B------:R-:W-:Y:S01]  /*3a10*/  ISETP.LT.OR P2, PT, R5, 0x1, P0 ;  /* 0x000000010500780c */ /* 0x000fe20000741670 */
[----:B------:R-:W3:Y:S04]  /*3a20*/  LDSM.16.M88.4 R48, [R195] ;  /* 0x00000000c330783b */ /* 0x000ee80000000200 */
[----:B------:R-:W-:Y:S04]  /*3a30*/  LDSM.16.M88.4 R72, [R184+0x800] ;  /* 0x00080000b848783b */ /* 0x000fe80000000200 */
[----:B------:R-:W-:Y:S01]  /*3a40*/  LDSM.16.M88.4 R88, [R184+0x1000] ;  /* 0x00100000b858783b */ /* 0x000fe20000000200 */
[----:B--2---:R-:W-:-:S03]  /*3a50*/  IADD3 R2, P1, R0, R138, RZ ;  /* 0x0000008a00027210 */ /* 0x004fc60007f3e0ff */
[----:B------:R-:W-:Y:S01]  /*3a60*/  LDSM.16.M88.4 R96, [R184+0x1800] ;  /* 0x00180000b860783b */ /* 0x000fe20000000200 */
[----:B------:R-:W-:-:S03]  /*3a70*/  IADD3.X R3, R16, R6, RZ, P1, !PT ;  /* 0x0000000610037210 */ /* 0x000fc60000ffe4ff */
[----:B------:R-:W-:Y:S01]  /*3a80*/  LDSM.16.M88.4 R108, [R184+0x2000] ;  /* 0x00200000b86c783b */ /* 0x000fe20000000200 */
[----:B------:R-:W-:-:S03]  /*3a90*/  ISETP.LT.OR P1, PT, R5, 0x11, P0 ;  /* 0x000000110500780c */ /* 0x000fc60000721670 */
[----:B------:R-:W3:Y:S04]  /*3aa0*/  LDSM.16.M88.4 R24, [R194+0x2000] ;  /* 0x00200000c218783b */ /* 0x000ee80000000200 */
[----:B------:R-:W-:Y:S04]  /*3ab0*/  LDSM.16.M88.4 R84, [R199] ;  /* 0x00000000c754783b */ /* 0x000fe80000000200 */
[----:B------:R-:W-:Y:S04]  /*3ac0*/  LDSM.16.M88.4 R92, [R198] ;  /* 0x00000000c65c783b */ /* 0x000fe80000000200 */
[----:B------:R-:W-:Y:S04]  /*3ad0*/  LDSM.16.M88.4 R100, [R197] ;  /* 0x00000000c564783b */ /* 0x000fe80000000200 */
[----:B------:R-:W-:Y:S04]  /*3ae0*/  LDSM.16.M88.4 R112, [R196] ;  /* 0x00000000c470783b */ /* 0x000fe80000000200 */
[----:B------:R-:W-:Y:S01]  /*3af0*/  @!PT LDS RZ, [RZ] ;  /* 0x00000000fffff984 */ /* 0x000fe20000000800 */
[----:B------:R-:W-:Y:S01]  /*3b00*/  @!PT LDS RZ, [RZ] ;  /* 0x00000000fffff984 */ /* 0x000fe20000000800 */
[----:B------:R-:W-:Y:S01]  /*3b10*/  @!PT LDS RZ, [RZ] ;  /* 0x00000000fffff984 */ /* 0x000fe20000000800 */
[----:B------:R4:W-:Y:S01]  /*3b20*/  LDGSTS.E.BYPASS.LTC128B.128 [R203+0x100], [R14.64], !P2 ;  /* 0x001000000ecb7fae */ /* 0x0009e2000d101d46 */
[----:B------:R-:W-:-:S03]  /*3b30*/  ISETP.LT.OR P2, PT, R5, 0x21, P0 ;  /* 0x000000210500780c */ /* 0x000fc60000741670 */
[----:B------:R4:W-:Y:S01]  /*3b40*/  LDGSTS.E.BYPASS.LTC128B.128 [R203+0x900], [R12.64], !P1 ;  /* 0x009000000ccb7fae */ /* 0x0009e2000c901d46 */
[C---:B------:R-:W-:Y:S02]  /*3b50*/  ISETP.LT.OR P1, PT, R5.reuse, 0x31, P0 ;  /* 0x000000310500780c */ /* 0x040fe40000721670 */
[----:B------:R-:W-:Y:S01]  /*3b60*/  ISETP.LT.OR P0, PT, R5, 0x41, P0 ;  /* 0x000000410500780c */ /* 0x000fe20000701670 */
[----:B------:R5:W-:Y:S01]  /*3b70*/  STL [R1+0x44], R10 ;  /* 0x0000440a01007387 */ /* 0x000be20000100800 */
[----:B-1----:R-:W-:Y:S03]  /*3b80*/  HMMA.16816.F32 R56, R32, R52, RZ ;  /* 0x000000342038723c */ /* 0x002fe600000018ff */
[----:B------:R-:W2:Y:S01]  /*3b90*/  LDL R154, [R1+0x14] ;  /* 0x00001400019a7983 */ /* 0x000ea20000100800 */
[----:B-----5:R-:W-:-:S04]  /*3ba0*/  IADD3 R10, P4, R7, R138, RZ ;  /* 0x0000008a070a7210 */ /* 0x020fc80007f9e0ff */
[----:B----4-:R-:W-:Y:S01]  /*3bb0*/  HMMA.16816.F32 R12, R36, R52, RZ ;  /* 0x00000034240c723c */ /* 0x010fe200000018ff */
[----:B------:R-:W-:-:S05]  /*3bc0*/  IADD3.X R11, R17, R6, RZ, P4, !PT ;  /* 0x00000006110b7210 */ /* 0x000fca00027fe4ff */
[----:B------:R1:W-:Y:S04]  /*3bd0*/  LDGSTS.E.BYPASS.LTC128B.128 [R203+0x1100], [R10.64], !P2 ;  /* 0x011000000acb7fae */ /* 0x0003e8000d101d46 */
[----:B------:R1:W-:Y:S04]  /*3be0*/  LDGSTS.E.BYPASS.LTC128B.128 [R203+0x1900], [R8.64], !P1 ;  /* 0x0190000008cb7fae */ /* 0x0003e8000c901d46 */
[----:B------:R4:W-:Y:S04]  /*3bf0*/  LDGSTS.E.BYPASS.LTC128B.128 [R203+0x2100], [R2.64], !P0 ;  /* 0x0210000002cb7fae */ /* 0x0009e8000c101d46 */
[----:B------:R-:W-:Y:S04]  /*3c00*/  LDSM.16.M88.4 R40, [R190] ;  /* 0x00000000be28783b */ /* 0x000fe80000000200 */
[----:B------:R-:W5:Y:S02]  /*3c10*/  LDSM.16.M88.4 R20, [R192] ;  /* 0x00000000c014783b */ /* 0x000f640000000200 */
[-C--:B---3--:R-:W-:Y:S02]  /*3c20*/  HMMA.16816.F32 R60, R28, R48.reuse, R12 ;  /* 0x000000301c3c723c */ /* 0x088fe4000000180c */
[----:B------:R-:W3:Y:S04]  /*3c30*/  LDSM.16.M88.4 R16, [R192+0x2000] ;  /* 0x00200000c010783b */ /* 0x000ee80000000200 */
[----:B------:R-:W-:Y:S04]  /*3c40*/  LDSM.16.M88.4 R44, [R187] ;  /* 0x00000000bb2c783b */ /* 0x000fe80000000200 */
[----:B------:R-:W3:Y:S01]  /*3c50*/  LDSM.16.M88.4 R12, [R193] ;  /* 0x00000000c10c783b */ /* 0x000ee20000000200 */
[----:B------:R-:W-:Y:S03]  /*3c60*/  HMMA.16816.F32 R56, R24, R48, R56 ;  /* 0x000000301838723c */ /* 0x000fe60000001838 */
[----:B-1----:R-:W1:Y:S04]  /*3c70*/  LDSM.16.M88.4 R8, [R193+0x2000] ;  /* 0x00200000c108783b */ /* 0x002e680000000200 */
[----:B------:R-:W0:Y:S01]  /*3c80*/  LDGDEPBAR ;  /* 0x00000000000079af */ /* 0x000e220000000000 */
[----:B------:R-:W-:Y:S08]  /*3c90*/  HMMA.16816.F32 R68, R36, R54, RZ ;  /* 0x000000362444723c */ /* 0x000ff000000018ff */
[----:B-----5:R-:W-:Y:S08]  /*3ca0*/  HMMA.16816.F32 R64, R20, R40, R60 ;  /* 0x000000281440723c */ /* 0x020ff0000000183c */
[----:B------:R-:W-:Y:S08]  /*3cb0*/  HMMA.16816.F32 R60, R32, R54, RZ ;  /* 0x00000036203c723c */ /* 0x000ff000000018ff */
[----:B---3--:R-:W-:Y:S08]  /*3cc0*/  HMMA.16816.F32 R52, R16, R40, R56 ;  /* 0x000000281034723c */ /* 0x008ff00000001838 */
[----:B------:R-:W-:Y:S08]  /*3cd0*/  HMMA.16816.F32 R56, R28, R50, R68 ;  /* 0x000000321c38723c */ /* 0x000ff00000001844 */
[----:B------:R-:W-:Y:S08]  /*3ce0*/  HMMA.16816.F32 R68, R12, R44, R64 ;  /* 0x0000002c0c44723c */ /* 0x000ff00000001840 */
[----:B------:R-:W-:Y:S01]  /*3cf0*/  HMMA.16816.F32 R64, R24, R50, R60 ;  /* 0x000000321840723c */ /* 0x000fe2000000183c */
[----:B------:R-:W3:Y:S07]  /*3d00*/  LDSM.16.M88.4 R48, [R190+0x800] ;  /* 0x00080000be30783b */ /* 0x000eee0000000200 */
[----:B------:R-:W-:Y:S08]  /*3d10*/  HMMA.16816.F32 R60, R36, R72, RZ ;  /* 0x00000048243c723c */ /* 0x000ff000000018ff */
[----:B-1----:R-:W-:Y:S08]  /*3d20*/  HMMA.16816.F32 R80, R8, R44, R52 ;  /* 0x0000002c0850723c */ /* 0x002ff00000001834 */
[----:B------:R-:W-:Y:S01]  /*3d30*/  HMMA.16816.F32 R52, R20, R42, R56 ;  /* 0x0000002a1434723c */ /* 0x000fe20000001838 */
[----:B------:R-:W-:-:S07]  /*3d40*/  FMUL.FTZ R0, R68, c[0x0][0x320] ;  /* 0x0000c80044007a20 */ /* 0x000fce0000410000 */
[----:B------:R-:W-:Y:S01]  /*3d50*/  HMMA.16816.F32 R56, R32, R72, RZ ;  /* 0x000000482038723c */ /* 0x000fe200000018ff */
[----:B------:R1:W1:Y:S07]  /*3d60*/  MUFU.TANH R137, R0 ;  /* 0x0000000000897308 */ /* 0x00026e0000002400 */
[----:B------:R-:W-:Y:S01]  /*3d70*/  HMMA.16816.F32 R60, R28, R84, R60 ;  /* 0x000000541c3c723c */ /* 0x000fe2000000183c */
[----:B-1----:R-:W-:-:S07]  /*3d80*/  FMUL.FTZ R0, R69, c[0x0][0x320] ;  /* 0x0000c80045007a20 */ /* 0x002fce0000410000 */
[----:B------:R-:W-:Y:S01]  /*3d90*/  HMMA.16816.F32 R64, R16, R42, R64 ;  /* 0x0000002a1040723c */ /* 0x000fe20000001840 */
[----:B------:R-:W1:Y:S01]  /*3da0*/  LDSM.16.M88.4 R40, [R187+0x800] ;  /* 0x00080000bb28783b */ /* 0x000e620000000200 */
[----:B------:R5:W1:Y:S02]  /*3db0*/  MUFU.TANH R134, R0 ;  /* 0x0000000000867308 */ /* 0x000a640000002400 */
[----:B-----5:R-:W-:-:S06]  /*3dc0*/  FMUL.FTZ R0, R70, c[0x0][0x320] ;  /* 0x0000c80046007a20 */ /* 0x020fcc0000410000 */
[----:B------:R5:W1:Y:S02]  /*3dd0*/  MUFU.TANH R149, R0 ;  /* 0x0000000000957308 */ /* 0x000a640000002400 */
[----:B-----5:R-:W-:Y:S02]  /*3de0*/  FMUL.FTZ R0, R71, c[0x0][0x320] ;  /* 0x0000c80047007a20 */ /* 0x020fe40000410000 */
[----:B------:R-:W-:Y:S04]  /*3df0*/  HMMA.16816.F32 R68, R12, R46, R52 ;  /* 0x0000002e0c44723c */ /* 0x000fe80000001834 */
[----:B------:R5:W1:Y:S04]  /*3e00*/  MUFU.TANH R136, R0 ;  /* 0x0000000000887308 */ /* 0x000a680000002400 */
[----:B------:R-:W-:Y:S01]  /*3e10*/  HMMA.16816.F32 R52, R24, R84, R56 ;  /* 0x000000541834723c */ /* 0x000fe20000001838 */
[----:B-----5:R-:W-:-:S07]  /*3e20*/  FMUL.FTZ R0, R80, c[0x0][0x320] ;  /* 0x0000c80050007a20 */ /* 0x020fce0000410000 */
[----:B------:R-:W-:Y:S01]  /*3e30*/  HMMA.16816.F32 R56, R36, R74, RZ ;  /* 0x0000004a2438723c */ /* 0x000fe200000018ff */
[----:B------:R5:W1:Y:S07]  /*3e40*/  MUFU.TANH R152, R0 ;  /* 0x0000000000987308 */ /* 0x000a6e0000002400 */
[----:B---3--:R-:W-:Y:S01]  /*3e50*/  HMMA.16816.F32 R60, R20, R48, R60 ;  /* 0x00000030143c723c */ /* 0x008fe2000000183c */
[----:B-----5:R-:W-:-:S04]  /*3e60*/  FMUL.FTZ R0, R81, c[0x0][0x320] ;  /* 0x0000c80051007a20 */ /* 0x020fc80000410000 */
[----:B------:R3:W1:Y:S03]  /*3e70*/  MUFU.TANH R148, R0 ;  /* 0x0000000000947308 */ /* 0x0006660000002400 */
[----:B------:R-:W-:Y:S01]  /*3e80*/  HMMA.16816.F32 R76, R8, R46, R64 ;  /* 0x0000002e084c723c */ /* 0x000fe20000001840 */
[----:B---3--:R-:W-:-:S04]  /*3e90*/  FMUL.FTZ R0, R82, c[0x0][0x320] ;  /* 0x0000c80052007a20 */ /* 0x008fc80000410000 */
[----:B------:R3:W1:Y:S03]  /*3ea0*/  MUFU.TANH R168, R0 ;  /* 0x0000000000a87308 */ /* 0x0006660000002400 */
[----:B------:R-:W-:Y:S01]  /*3eb0*/  HMMA.16816.F32 R64, R32, R74, RZ ;  /* 0x0000004a2040723c */ /* 0x000fe200000018ff */
[----:B---3--:R-:W-:-:S04]  /*3ec0*/  FMUL.FTZ R0, R83, c[0x0][0x320] ;  /* 0x0000c80053007a20 */ /* 0x008fc80000410000 */
[----:B------:R3:W1:Y:S03]  /*3ed0*/  MUFU.TANH R158, R0 ;  /* 0x00000000009e7308 */ /* 0x0006660000002400 */
[----:B------:R-:W-:Y:S01]  /*3ee0*/  HMMA.16816.F32 R44, R16, R48, R52 ;  /* 0x00000030102c723c */ /* 0x000fe20000001834 */
[----:B---3--:R-:W-:-:S04]  /*3ef0*/  FMUL.FTZ R0, R68, c[0x0][0x320] ;  /* 0x0000c80044007a20 */ /* 0x008fc80000410000 */
[----:B------:R3:W1:Y:S03]  /*3f00*/  MUFU.TANH R127, R0 ;  /* 0x00000000007f7308 */ /* 0x0006660000002400 */
[----:B------:R-:W-:Y:S01]  /*3f10*/  HMMA.16816.F32 R52, R28, R86, R56 ;  /* 0x000000561c34723c */ /* 0x000fe20000001838 */
[----:B---3--:R-:W-:-:S04]  /*3f20*/  FMUL.FTZ R0, R69, c[0x0][0x320] ;  /* 0x0000c80045007a20 */ /* 0x008fc80000410000 */
[----:B------:R3:W1:Y:S03]  /*3f30*/  MUFU.TANH R126, R0 ;  /* 0x00000000007e7308 */ /* 0x0006660000002400 */
[----:B------:R-:W-:Y:S01]  /*3f40*/  HMMA.16816.F32 R64, R24, R86, R64 ;  /* 0x000000561840723c */ /* 0x000fe20000001840 */
[----:B---3--:R-:W-:-:S04]  /*3f50*/  FMUL.FTZ R0, R70, c[0x0][0x320] ;  /* 0x0000c80046007a20 */ /* 0x008fc80000410000 */
[----:B------:R3:W1:Y:S02]  /*3f60*/  MUFU.TANH R131, R0 ;  /* 0x0000000000837308 */ /* 0x0006640000002400 */
[----:B---3--:R-:W-:Y:S02]  /*3f70*/  FMUL.FTZ R0, R71, c[0x0][0x320] ;  /* 0x0000c80047007a20 */ /* 0x008fe40000410000 */
[----:B-1----:R-:W-:Y:S04]  /*3f80*/  HMMA.16816.F32 R68, R12, R40, R60 ;  /* 0x000000280c44723c */ /* 0x002fe8000000183c */
[----:B------:R1:W3:Y:S04]  /*3f90*/  MUFU.TANH R130, R0 ;  /* 0x0000000000827308 */ /* 0x0002e80000002400 */
        /* <DEDUP_REMOVED lines=29> */
[----:B------:R-:W-:Y:S01]  /*4170*/  HMMA.16816.F32 R72, R8, R42, R64 ;  /* 0x0000002a0848723c */ /* 0x000fe20000001840 */
[----:B-1----:R-:W-:-:S07]  /*4180*/  FMUL.FTZ R0, R81, c[0x0][0x320] ;  /* 0x0000c80051007a20 */ /* 0x002fce0000410000 */
[----:B-----5:R-:W-:Y:S01]  /*4190*/  HMMA.16816.F32 R60, R20, R44, R60 ;  /* 0x0000002c143c723c */ /* 0x020fe2000000183c */
[----:B------:R1:W1:Y:S07]  /*41a0*/  MUFU.TANH R118, R0 ;  /* 0x0000000000767308 */ /* 0x00026e0000002400 */
        /* <DEDUP_REMOVED lines=13> */
[----:B------:R1:W1:Y:S02]  /*4280*/  MUFU.TANH R90, R0 ;  /* 0x00000000005a7308 */ /* 0x0002640000002400 */
[----:B-1----:R-:W-:Y:S02]  /*4290*/  FMUL.FTZ R0, R71, c[0x0][0x320] ;  /* 0x0000c80047007a20 */ /* 0x002fe40000410000 */
[----:B--2---:R-:W-:Y:S04]  /*42a0*/  HMMA.16816.F32 R68, R12, R48, R60 ;  /* 0x000000300c44723c */ /* 0x004fe8000000183c */
[----:B------:R1:W2:Y:S04]  /*42b0*/  MUFU.TANH R89, R0 ;  /* 0x0000000000597308 */ /* 0x0002a80000002400 */
[----:B------:R-:W-:Y:S01]  /*42c0*/  HMMA.16816.F32 R60, R36, R96, RZ ;  /* 0x00000060243c723c */ /* 0x000fe200000018ff */
[----:B-1----:R-:W-:-:S04]  /*42d0*/  FMUL.FTZ R0, R72, c[0x0][0x320] ;  /* 0x0000c80048007a20 */ /* 0x002fc80000410000 */
[----:B------:R1:W1:Y:S03]  /*42e0*/  MUFU.TANH R92, R0 ;  /* 0x00000000005c7308 */ /* 0x0002660000002400 */
[----:B------:R-:W-:Y:S08]  /*42f0*/  HMMA.16816.F32 R76, R8, R48, R40 ;  /* 0x00000030084c723c */ /* 0x000ff00000001828 */
[----:B------:R-:W-:Y:S01]  /*4300*/  HMMA.16816.F32 R40, R20, R46, R52 ;  /* 0x0000002e1428723c */ /* 0x000fe20000001834 */
[----:B------:R-:W5:Y:S01]  /*4310*/  LDSM.16.M88.4 R52, [R190+0x1800] ;  /* 0x00180000be34783b */ /* 0x000f620000000200 */
[----:B-1----:R-:W-:-:S04]  /*4320*/  FMUL.FTZ R0, R73, c[0x0][0x320] ;  /* 0x0000c80049007a20 */ /* 0x002fc80000410000 */
[----:B------:R1:W1:Y:S02]  /*4330*/  MUFU.TANH R91, R0 ;  /* 0x00000000005b7308 */ /* 0x0002640000002400 */
[----:B------:R-:W-:Y:S01]  /*4340*/  HMMA.16816.F32 R64, R16, R46, R64 ;  /* 0x0000002e1040723c */ /* 0x000fe20000001840 */
[----:B-1----:R-:W-:-:S05]  /*4350*/  FMUL.FTZ R0, R74, c[0x0][0x320] ;  /* 0x0000c8004a007a20 */ /* 0x002fca0000410000 */
        /* <DEDUP_REMOVED lines=11> */
[----:B------:R1:W1:Y:S01]  /*4410*/  MUFU.TANH R128, R0 ;  /* 0x0000000000807308 */ /* 0x0002620000002400 */
[----:B------:R-:W-:Y:S01]  /*4420*/  HMMA.16816.F32 R44, R24, R100, R56 ;  /* 0x00000064182c723c */ /* 0x000fe20000001838 */
[----:B-1----:R-:W-:-:S07]  /*4430*/  FMUL.FTZ R0, R71, c[0x0][0x320] ;  /* 0x0000c80047007a20 */ /* 0x002fce0000410000 */
[----:B------:R-:W-:Y:S01]  /*4440*/  HMMA.16816.F32 R68, R12, R50, R40 ;  /* 0x000000320c44723c */ /* 0x000fe20000001828 */
[----:B------:R-:W1:Y:S01]  /*4450*/  LDSM.16.M88.4 R40, [R187+0x1800] ;  /* 0x00180000bb28783b */ /* 0x000e620000000200 */
[----:B------:R2:W1:Y:S06]  /*4460*/  MUFU.TANH R129, R0 ;  /* 0x0000000000817308 */ /* 0x00046c0000002400 */
[----:B------:R-:W-:Y:S01]  /*4470*/  HMMA.16816.F32 R48, R36, R98, RZ ;  /* 0x000000622430723c */ /* 0x000fe200000018ff */
[----:B--2---:R-:W-:-:S04]  /*4480*/  FMUL.FTZ R0, R76, c[0x0][0x320] ;  /* 0x0000c8004c007a20 */ /* 0x004fc80000410000 */
[----:B------:R2:W1:Y:S03]  /*4490*/  MUFU.TANH R124, R0 ;  /* 0x00000000007c7308 */ /* 0x0004660000002400 */
        /* <DEDUP_REMOVED lines=12> */
[----:B--2---:R-:W-:-:S06]  /*4560*/  FMUL.FTZ R0, R69, c[0x0][0x320] ;  /* 0x0000c80045007a20 */ /* 0x004fcc0000410000 */
[----:B------:R2:W1:Y:S01]  /*4570*/  MUFU.TANH R81, R0 ;  /* 0x0000000000517308 */ /* 0x0004620000002400 */
[----:B------:R-:W-:Y:S01]  /*4580*/  HMMA.16816.F32 R64, R24, R102, R60 ;  /* 0x000000661840723c */ /* 0x000fe2000000183c */
[----:B--2---:R-:W-:-:S06]  /*4590*/  FMUL.FTZ R0, R70, c[0x0][0x320] ;  /* 0x0000c80046007a20 */ /* 0x004fcc0000410000 */
[----:B------:R2:W1:Y:S01]  /*45a0*/  MUFU.TANH R84, R0 ;  /* 0x0000000000547308 */ /* 0x0004620000002400 */
[----:B------:R-:W-:Y:S01]  /*45b0*/  HMMA.16816.F32 R60, R36, R108, RZ ;  /* 0x0000006c243c723c */ /* 0x000fe200000018ff */
[----:B--2---:R-:W-:-:S07]  /*45c0*/  FMUL.FTZ R0, R71, c[0x0][0x320] ;  /* 0x0000c80047007a20 */ /* 0x004fce0000410000 */
[----:B-1----:R-:W-:Y:S01]  /*45d0*/  HMMA.16816.F32 R68, R12, R40, R56 ;  /* 0x000000280c44723c */ /* 0x002fe20000001838 */
        /* <DEDUP_REMOVED lines=91> */
[----:B------:R-:W-:Y:S01]  /*4b90*/  BAR.SYNC.DEFER_BLOCKING 0x0 ;  /* 0x0000000000007b1d */ /* 0x000fe20000010000 */
[----:B------:R-:W-:Y:S01]  /*4ba0*/  ISETP.GT.AND P5, PT, R147, 0x4f, PT ;  /* 0x0000004f9300780c */ /* 0x000fe20003fa4270 */
[----:B-1----:R-:W-:-:S05]  /*4bb0*/  FMUL.FTZ R0, R9, c[0x0][0x320] ;  /* 0x0000c80009007a20 */ /* 0x002fca0000410000 */
[----:B------:R1:W1:Y:S01]  /*4bc0*/  MUFU.TANH R25, R0 ;  /* 0x0000000000197308 */ /* 0x0002620000002400 */
[----:B------:R-:W-:Y:S01]  /*4bd0*/  LOP3.LUT R200, R200, 0xfffdffff, RZ, 0xc0, !PT ;  /* 0xfffdffffc8c87812 */ /* 0x000fe200078ec0ff */
[----:B-1----:R-:W-:-:S06]  /*4be0*/  FMUL.FTZ R0, R10, c[0x0][0x320] ;  /* 0x0000c8000a007a20 */ /* 0x002fcc0000410000 */
[----:B------:R1:W1:Y:S01]  /*4bf0*/  MUFU.TANH R28, R0 ;  /* 0x00000000001c7308 */ /* 0x0002620000002400 */
[----:B------:R-:W-:Y:S01]  /*4c00*/  @P6 LOP3.LUT R200, R200, 0x20000, RZ, 0xfc, !PT ;  /* 0x00020000c8c86812 */ /* 0x000fe200078efcff */
[----:B------:R-:W-:Y:S01]  /*4c10*/  BSSY B0, `(.L_x_628) ;  /* 0x000003e000007945 */ /* 0x000fe20003800000 */
[----:B-1----:R-:W-:-:S05]  /*4c20*/  FMUL.FTZ R0, R11, c[0x0][0x320] ;  /* 0x0000c8000b007a20 */ /* 0x002fca0000410000 */
[----:B------:R4:W1:Y:S01]  /*4c30*/  MUFU.TANH R27, R0 ;  /* 0x00000000001b7308 */ /* 0x0008620000002400 */
[----:B------:R-:W-:-:S04]  /*4c40*/  LOP3.LUT R200, R200, 0xffff7fff, RZ, 0xc0, !PT ;  /* 0xffff7fffc8c87812 */ /* 0x000fc800078ec0ff */
[----:B------:R-:W-:Y:S01]  /*4c50*/  @P5 LOP3.LUT R200, R200, 0x8000, RZ, 0xfc, !PT ;  /* 0x00008000c8c85812 */ /* 0x000fe200078efcff */
[----:B------:R-:W-:Y:S05]  /*4c60*/  @!P0 BRA `(.L_x_629) ;  /* 0x0000038000008947 */ /* 0x000fea0003800000 */
[----:B--234-:R-:W-:Y:S01]  /*4c70*/  IADD3 R2, R147, R105, R153 ;  /* 0x0000006993027210 */ /* 0x01cfe20007ffe099 */
[----:B------:R-:W-:-:S03]  /*4c80*/  IMAD.MOV.U32 R212, RZ, RZ, RZ ;  /* 0x000000ffffd47224 */ /* 0x000fc600078e00ff */
[----:B------:R-:W-:-:S05]  /*4c90*/  IADD3 R2, R2, -0x50, RZ ;  /* 0xffffffb002027810 */ /* 0x000fca0007ffe0ff */
[----:B------:R-:W-:-:S04]  /*4ca0*/  @P6 IMAD.HI.U32 R3, R2, c[0x0][0x2bc], RZ ;  /* 0x0000af0002036a27 */ /* 0x000fc800078e00ff */
[----:B------:R-:W-:Y:S01]  /*4cb0*/  IMAD.MOV.U32 R0, RZ, RZ, R2 ;  /* 0x000000ffff007224 */ /* 0x000fe200078e0002 */
        /* <DEDUP_REMOVED lines=22> */
[----:B------:R2:W3:Y:S02]  /*4e20*/  SHFL.IDX PT, R8, R5, RZ, 0x181f ;  /* 0x00181fff05087589 */ /* 0x0004e400000e0000 */
.L_x_821:
[----:B------:R-:W-:Y:S05]  /*4e30*/  BRA.DIV ~URZ, `(.L_x_631) ;  /* 0x00018a227f007947 */ /* 0x000fea000b800000 */
[----:B------:R-:W4:Y:S04]  /*4e40*/  SHFL.IDX PT, R2, R0, RZ, 0x181f ;  /* 0x00181fff00027589 */ /* 0x000f2800000e0000 */
[----:B------:R-:W5:Y:S04]  /*4e50*/  SHFL.IDX PT, R3, R0, 0x1, 0x181f ;  /* 0x00381f0000037f89 */ /* 0x000f6800000e0000 */
[----:B------:R-:W2:Y:S04]  /*4e60*/  SHFL.IDX PT, R7, R0, 0x2, 0x181f ;  /* 0x00581f0000077f89 */ /* 0x000ea800000e0000 */
[----:B------:R-:W3:Y:S04]  /*4e70*/  SHFL.IDX PT, R9, R0, 0x3, 0x181f ;  /* 0x00781f0000097f89 */ /* 0x000ee800000e0000 */
[----:B------:R-:W1:Y:S04]  /*4e80*/  SHFL.IDX PT, R11, R5, 0x1, 0x181f ;  /* 0x00381f00050b7f89 */ /* 0x000e6800000e0000 */
[----:B------:R-:W1:Y:S04]  /*4e90*/  SHFL.IDX PT, R15, R5, 0x2, 0x181f ;  /* 0x00581f00050f7f89 */ /* 0x000e6800000e0000 */
[----:B------:R-:W1:Y:S01]  /*4ea0*/  SHFL.IDX PT, R14, R5, 0x3, 0x181f ;  /* 0x00781f00050e7f89 */ /* 0x000e6200000e0000 */
[----:B----4-:R-:W-:-:S02]  /*4eb0*/  IADD3 R12, P0, R2, R138, RZ ;  /* 0x0000008a020c7210 */ /* 0x010fc40007f1e0ff */
[-C--:B-----5:R-:W-:Y:S01]  /*4ec0*/  IADD3 R10, P2, R3, R138.reuse, RZ ;  /* 0x0000008a030a7210 */ /* 0x0a0fe20007f5e0ff */
[----:B------:R-:W4:Y:S02]  /*4ed0*/  SHFL.IDX PT, R0, R0, 0x4, 0x181f ;  /* 0x00981f0000007f89 */ /* 0x000f2400000e0000 */
[----:B---3--:R-:W-:Y:S01]  /*4ee0*/  IMAD.X R13, R8, 0x1, R6, P0 ;  /* 0x00000001080d7824 */ /* 0x008fe200000e0606 */
[-C--:B--2---:R-:W-:Y:S01]  /*4ef0*/  IADD3 R8, P1, R7, R138.reuse, RZ ;  /* 0x0000008a07087210 */ /* 0x084fe20007f3e0ff */
[----:B------:R-:W2:Y:S01]  /*4f00*/  SHFL.IDX PT, R5, R5, 0x4, 0x181f ;  /* 0x00981f0005057f89 */ /* 0x000ea200000e0000 */
[----:B------:R-:W-:-:S03]  /*4f10*/  IADD3 R2, P0, R9, R138, RZ ;  /* 0x0000008a09027210 */ /* 0x000fc60007f1e0ff */
[----:B------:R3:W-:Y:S01]  /*4f20*/  LDGSTS.E.BYPASS.LTC128B.128 [R203+0x2900], [R12.64], !P3 ;  /* 0x029000000ccb7fae */ /* 0x0007e2000d901d46 */
[--C-:B-1----:R-:W-:Y:S02]  /*4f30*/  IMAD.X R11, R11, 0x1, R6.reuse, P2 ;  /* 0x000000010b0b7824 */ /* 0x102fe400010e0606 */
[----:B------:R-:W-:-:S03]  /*4f40*/  IMAD.X R9, R15, 0x1, R6, P1 ;  /* 0x000000010f097824 */ /* 0x000fc600008e0606 */
[----:B------:R3:W-:Y:S01]  /*4f50*/  LDGSTS.E.BYPASS.LTC128B.128 [R203+0x3100], [R10.64], !P3 ;  /* 0x031000000acb7fae */ /* 0x0007e2000d901d46 */
[----:B------:R-:W-:-:S03]  /*4f60*/  IMAD.X R3, R14, 0x1, R6, P0 ;  /* 0x000000010e037824 */ /* 0x000fc600000e0606 */
[----:B------:R3:W-:Y:S04]  /*4f70*/  LDGSTS.E.BYPASS.LTC128B.128 [R203+0x3900], [R8.64], !P3 ;  /* 0x0390000008cb7fae */ /* 0x0007e8000d901d46 */
[----:B------:R3:W-:Y:S02]  /*4f80*/  LDGSTS.E.BYPASS.LTC128B.128 [R203+0x4100], [R2.64], !P3 ;  /* 0x0410000002cb7fae */ /* 0x0007e4000d901d46 */
.L_x_822:
[----:B---34-:R-:W-:-:S04]  /*4f90*/  IADD3 R2, P0, R0, R138, RZ ;  /* 0x0000008a00027210 */ /* 0x018fc80007f1e0ff */
[----:B--2---:R-:W-:-:S05]  /*4fa0*/  IADD3.X R3, R5, R6, RZ, P0, !PT ;  /* 0x0000000605037210 */ /* 0x004fca00007fe4ff */
[----:B------:R-:W-:Y:S01]  /*4fb0*/  @!PT LDS RZ, [RZ] ;  /* 0x00000000fffff984 */ /* 0x000fe20000000800 */
[----:B------:R-:W-:Y:S01]  /*4fc0*/  @!PT LDS RZ, [RZ] ;  /* 0x00000000fffff984 */ /* 0x000fe20000000800 */
[----:B------:R-:W-:Y:S01]  /*4fd0*/  @!PT LDS RZ, [RZ] ;  /* 0x00000000fffff984 */ /* 0x000fe20000000800 */
[----:B------:R1:W-:Y:S04]  /*4fe0*/  LDGSTS.E.BYPASS.LTC128B.128 [R203+0x4900], [R2.64], !P3 ;  /* 0x0490000002cb7fae */ /* 0x0003e8000d901d46 */
.L_x_629:
[----:B--23--:R-:W-:Y:S05]  /*4ff0*/  BSYNC B0 ;  /* 0x0000000000007941 */ /* 0x00cfea0003800000 */
.L_x_628:
[----:B-1--4-:R-:W2:Y:S01]  /*5000*/  LDL R2, [R1+0x48] ;  /* 0x0000480001027983 */ /* 0x012ea20000100800 */
[----:B------:R-:W-:-:S03]  /*5010*/  IMAD.MOV.U32 R3, RZ, RZ, c[0x0][0x2c4] ;  /* 0x0000b100ff037624 */ /* 0x000fc600078e00ff */
[----:B------:R-:W2:Y:S04]  /*5020*/  LDL R0, [R1+0x4c] ;  /* 0x00004c0001007983 */ /* 0x000ea80000100800 */
[----:B------:R-:W3:Y:S01]  /*5030*/  LDL R6, [R1] ;  /* 0x0000000001067983 */ /* 0x000ee20000100800 */
[----:B------:R-:W-:Y:S01]  /*5040*/  ISETP.NE.AND P0, PT, R3, 0x1, PT ;  /* 0x000000010300780c */ /* 0x000fe20003f05270 */
[----:B------:R-:W-:Y:S02]  /*5050*/  ULDC UR4, c[0x0][0x324] ;  /* 0x0000c90000047ab9 */ /* 0x000fe40000000800 */
[----:B------:R-:W-:Y:S01]  /*5060*/  ULOP3.LUT UR4, URZ, UR4, URZ, 0x33, !UPT ;  /* 0x000000043f047292 */ /* 0x000fe2000f8e333f */
[----:B------:R-:W0:Y:S01]  /*5070*/  LDGDEPBAR ;  /* 0x00000000000079af */ /* 0x000e220000000000 */
[----:B--2---:R-:W-:Y:S01]  /*5080*/  IMAD.IADD R0, R0, 0x1, R2 ;  /* 0x0000000100007824 */ /* 0x004fe200078e0202 */
[----:B---3--:R-:W-:-:S07]  /*5090*/  IADD3 R2, -R6, 0x1, R104 ;  /* 0x0000000106027810 */ /* 0x008fce0007ffe168 */
[----:B------:R-:W-:Y:S01]  /*50a0*/  @P0 IMAD.HI.U32 R3, R0, c[0x0][0x2c8], RZ ;  /* 0x0000b20000030a27 */ /* 0x000fe200078e00ff */
[----:B------:R-:W-:-:S03]  /*50b0*/  IADD3 R9, -R6, R4, RZ ;  /* 0x0000000406097210 */ /* 0x000fc60007ffe1ff */
[----:B------:R-:W-:Y:S01]  /*50c0*/  IMAD.MOV.U32 R5, RZ, RZ, R0 ;  /* 0x000000ffff057224 */ /* 0x000fe200078e0000 */
[----:B------:R-:W-:Y:S01]  /*50d0*/  IADD3 R0, R2, -R246, RZ ;  /* 0x800000f602007210 */ /* 0x000fe20007ffe0ff */
[----:B------:R-:W-:Y:S01]  /*50e0*/  IMAD.IADD R8, R104, 0x1, -R6 ;  /* 0x0000000168087824 */ /* 0x000fe200078e0a06 */
[----:B------:R-:W-:Y:S02]  /*50f0*/  @P0 SHF.R.U32.HI R5, RZ, c[0x0][0x2cc], R3 ;  /* 0x0000b300ff050a19 */ /* 0x000fe40000011603 */
[C---:B------:R-:W-:Y:S02]  /*5100*/  IADD3 R7, R0.reuse, UR4, RZ ;  /* 0x0000000400077c10 */ /* 0x040fe4000fffe0ff */
[----:B------:R-:W-:Y:S01]  /*5110*/  IADD3 R6, R0, c[0x0][0x328], RZ ;  /* 0x0000ca0000067a10 */ /* 0x000fe20007ffe0ff */
[----:B------:R-:W-:Y:S05]  /*5120*/  BRA.DIV ~URZ, `(.L_x_632) ;  /* 0x00018be27f007947 */ /* 0x000fea000b800000 */
[----:B------:R1:W2:Y:S02]  /*5130*/  SHFL.IDX PT, R3, R5, RZ, 0x1c1f ;  /* 0x001c1fff05037589 */ /* 0x0002a400000e0000 */
.L_x_823:
[----:B------:R-:W-:Y:S01]  /*5140*/  IMAD.MOV.U32 R0, RZ, RZ, c[0x0][0x32c] ;  /* 0x0000cb00ff007624 */ /* 0x000fe200078e00ff */
[----:B--2---:R-:W-:-:S04]  /*5150*/  IADD3 R2, R6, R3, RZ ;  /* 0x0000000306027210 */ /* 0x004fc80007ffe0ff */
[----:B------:R-:W-:Y:S01]  /*5160*/  ISETP.GE.AND P0, PT, R0, 0x1, PT ;  /* 0x000000010000780c */ /* 0x000fe20003f06270 */
[----:B------:R-:W-:Y:S01]  /*5170*/  IMAD.IADD R0, R7, 0x1, R3 ;  /* 0x0000000107007824 */ /* 0x000fe200078e0203 */
[----:B------:R-:W-:-:S11]  /*5180*/  IMNMX R2, R8, R2, PT ;  /* 0x0000000208027217 */ /* 0x000fd60003800200 */
[----:B------:R-:W-:Y:S05]  /*5190*/  @!P0 BRA `(.L_x_633) ;  /* 0x0000014000008947 */ /* 0x000fea0003800000 */
[----:B------:R-:W-:Y:S01]  /*51a0*/  IADD3 R3, -R246, R248, R3 ;  /* 0x000000f8f6037210 */ /* 0x000fe20007ffe103 */
[----:B------:R-:W-:Y:S03]  /*51b0*/  BSSY B0, `(.L_x_634) ;  /* 0x000000e000007945 */ /* 0x000fe60003800000 */
        /* <DEDUP_REMOVED lines=9> */
.L_x_635:
[----:B------:R-:W-:-:S04]  /*5250*/  MOV R10, c[0x0][0x32c] ;  /* 0x0000cb00000a7a02 */ /* 0x000fc80000000f00 */
[----:B------:R-:W-:-:S13]  /*5260*/  ISETP.NE.AND P0, PT, R10, 0x1, PT ;  /* 0x000000010a00780c */ /* 0x000fda0003f05270 */
[----:B------:R-:W-:-:S05]  /*5270*/  @P0 IMAD.HI.U32 R10, R3, c[0x0][0x330], RZ ;  /* 0x0000cc00030a0a27 */ /* 0x000fca00078e00ff */
[----:B------:R-:W-:Y:S02]  /*5280*/  @P0 SHF.R.U32.HI R3, RZ, c[0x0][0x334], R10 ;  /* 0x0000cd00ff030a19 */ /* 0x000fe4000001160a */
.L_x_636:
[----:B------:R-:W-:Y:S05]  /*5290*/  BSYNC B0 ;  /* 0x0000000000007941 */ /* 0x000fea0003800000 */
.L_x_634:
[----:B------:R-:W-:-:S05]  /*52a0*/  IMAD R3, R3, c[0x0][0x32c], R9 ;  /* 0x0000cb0003037a24 */ /* 0x000fca00078e0209 */
[----:B------:R-:W-:Y:S02]  /*52b0*/  IADD3 R10, R3, c[0x0][0x32c], RZ ;  /* 0x0000cb00030a7a10 */ /* 0x000fe40007ffe0ff */
[----:B------:R-:W-:Y:S02]  /*52c0*/  IMNMX R0, R0, R3, !PT ;  /* 0x0000000300007217 */ /* 0x000fe40007800200 */
[----:B------:R-:W-:Y:S02]  /*52d0*/  IMNMX R2, R2, R10, PT ;  /* 0x0000000a02027217 */ /* 0x000fe40003800200 */
.L_x_633:
[----:B------:R-:W-:Y:S02]  /*52e0*/  ISETP.GE.AND P0, PT, R4, 0x2, PT ;  /* 0x000000020400780c */ /* 0x000fe40003f06270 */
[----:B------:R-:W-:Y:S02]  /*52f0*/  LOP3.LUT R200, R200, 0xffffefff, RZ, 0xc0, !PT ;  /* 0xffffefffc8c87812 */ /* 0x000fe400078ec0ff */
[C---:B------:R-:W-:Y:S02]  /*5300*/  ISETP.GE.AND P1, PT, R4.reuse, 0x9, PT ;  /* 0x000000090400780c */ /* 0x040fe40003f26270 */
[----:B------:R-:W-:-:S02]  /*5310*/  ISETP.GE.AND P6, PT, R4, 0x39, PT ;  /* 0x000000390400780c */ /* 0x000fc40003fc6270 */
[C---:B------:R-:W-:Y:S02]  /*5320*/  ISETP.GE.AND P5, PT, R4.reuse, 0x3a, PT ;  /* 0x0000003a0400780c */ /* 0x040fe40003fa6270 */
[C---:B------:R-:W-:Y:S02]  /*5330*/  ISETP.GE.AND P4, PT, R4.reuse, 0x41, PT ;  /* 0x000000410400780c */ /* 0x040fe40003f86270 */
[----:B------:R-:W-:Y:S02]  /*5340*/  ISETP.GE.AND P2, PT, R4, 0x42, PT ;  /* 0x000000420400780c */ /* 0x000fe40003f46270 */
[----:B------:R-:W-:Y:S02]  /*5350*/  @P0 LOP3.LUT R200, R200, 0x1000, RZ, 0xfc, !PT ;  /* 0x00001000c8c80812 */ /* 0x000fe400078efcff */
[----:B------:R-:W-:Y:S02]  /*5360*/  ISETP.GT.AND P0, PT, R0, 0x1, !P0 ;  /* 0x000000010000780c */ /* 0x000fe40004704270 */
[----:B------:R-:W-:-:S02]  /*5370*/  LOP3.LUT R200, R200, 0xfffff7ff, RZ, 0xc0, !PT ;  /* 0xfffff7ffc8c87812 */ /* 0x000fc400078ec0ff */
[----:B------:R-:W-:Y:S02]  /*5380*/  ISETP.LT.OR P0, PT, R2, 0x2, P0 ;  /* 0x000000020200780c */ /* 0x000fe40000701670 */
[----:B------:R-:W-:Y:S02]  /*5390*/  @P1 LOP3.LUT R200, R200, 0x800, RZ, 0xfc, !PT ;  /* 0x00000800c8c81812 */ /* 0x000fe400078efcff */
[----:B------:R-:W-:Y:S02]  /*53a0*/  FSEL R15, R134, -INF , !P0 ;  /* 0xff800000860f7808 */ /* 0x000fe40004000000 */
[----:B------:R-:W-:Y:S02]  /*53b0*/  ISETP.GT.AND P0, PT, R0, 0x8, !P1 ;  /* 0x000000080000780c */ /* 0x000fe40004f04270 */
[----:B------:R-:W-:Y:S02]  /*53c0*/  ISETP.GE.AND P1, PT, R4, 0xa, PT ;  /* 0x0000000a0400780c */ /* 0x000fe40003f26270 */
[----:B------:R-:W-:-:S02]  /*53d0*/  ISETP.LT.OR P0, PT, R2, 0x9, P0 ;  /* 0x000000090200780c */ /* 0x000fc40000701670 */
[----:B------:R-:W-:Y:S02]  /*53e0*/  LOP3.LUT R200, R200, 0xfffffbff, RZ, 0xc0, !PT ;  /* 0xfffffbffc8c87812 */ /* 0x000fe400078ec0ff */
[----:B------:R-:W-:Y:S02]  /*53f0*/  FSEL R18, R127, -INF , !P0 ;  /* 0xff8000007f127808 */ /* 0x000fe40004000000 */
[----:B------:R-:W-:-:S04]  /*5400*/  ISETP.GT.AND P0, PT, R0, 0x9, !P1 ;  /* 0x000000090000780c */ /* 0x000fc80004f04270 */
[----:B------:R-:W-:Y:S02]  /*5410*/  ISETP.LT.OR P0, PT, R2, 0xa, P0 ;  /* 0x0000000a0200780c */ /* 0x000fe40000701670 */
[----:B------:R-:W-:Y:S02]  /*5420*/  @P1 LOP3.LUT R200, R200, 0x400, RZ, 0xfc, !PT ;  /* 0x00000400c8c81812 */ /* 0x000fe400078efcff */
[----:B------:R-:W-:Y:S02]  /*5430*/  ISETP.GE.AND P1, PT, R4, 0x11, PT ;  /* 0x000000110400780c */ /* 0x000fe40003f26270 */
[----:B------:R-:W-:Y:S02]  /*5440*/  LOP3.LUT R200, R200, 0xfffffdff, RZ, 0xc0, !PT ;  /* 0xfffffdffc8c87812 */ /* 0x000fe400078ec0ff */
[----:B------:R-:W-:Y:S02]  /*5450*/  FSEL R19, R126, -INF , !P0 ;  /* 0xff8000007e137808 */ /* 0x000fe40004000000 */
[----:B------:R-:W-:-:S04]  /*5460*/  ISETP.GT.AND P0, PT, R0, 0x10, !P1 ;  /* 0x000000100000780c */ /* 0x000fc80004f04270 */
[----:B------:R-:W-:-:S03]  /*5470*/  ISETP.LT.OR P0, PT, R2, 0x11, P0 ;  /* 0x000000110200780c */ /* 0x000fc60000701670 */
        /* <DEDUP_REMOVED lines=44> */
[----:B------:R-:W-:Y:S02]  /*5740*/  FSEL R135, R81, -INF , !P0 ;  /* 0xff80000051877808 */ /* 0x000fe40004000000 */
[----:B------:R-:W-:Y:S02]  /*5750*/  LOP3.LUT R200, R200, 0xfffffffd, RZ, 0xc0, !PT ;  /* 0xfffffffdc8c87812 */ /* 0x000fe400078ec0ff */
[----:B------:R-:W-:-:S04]  /*5760*/  ISETP.GT.AND P0, PT, R0, 0x30, !P1 ;  /* 0x000000300000780c */ /* 0x000fc80004f04270 */
[----:B------:R-:W-:-:S03]  /*5770*/  ISETP.LT.OR P0, PT, R2, 0x31, P0 ;  /* 0x000000310200780c */ /* 0x000fc60000701670 */
[----:B------:R-:W-:Y:S02]  /*5780*/  @P1 LOP3.LUT R200, R200, 0x2, RZ, 0xfc, !PT ;  /* 0x00000002c8c81812 */ /* 0x000fe400078efcff */
[----:B------:R-:W-:Y:S02]  /*5790*/  ISETP.GE.AND P1, PT, R4, 0x32, PT ;  /* 0x000000320400780c */ /* 0x000fe40003f26270 */
[----:B------:R-:W-:Y:S02]  /*57a0*/  FSEL R147, R73, -INF , !P0 ;  /* 0xff80000049937808 */ /* 0x000fe40004000000 */
[----:B------:R-:W-:Y:S02]  /*57b0*/  ISETP.GT.AND P0, PT, R0, 0x31, !P1 ;  /* 0x000000310000780c */ /* 0x000fe40004f04270 */
[----:B------:R-:W-:Y:S02]  /*57c0*/  LOP3.LUT R200, R200, 0xfffffffe, RZ, 0xc0, !PT ;  /* 0xfffffffec8c87812 */ /* 0x000fe400078ec0ff */
[----:B------:R-:W-:-:S04]  /*57d0*/  ISETP.LT.OR P0, PT, R2, 0x32, P0 ;  /* 0x000000320200780c */ /* 0x000fc80000701670 */
[----:B------:R-:W-:Y:S02]  /*57e0*/  FSEL R146, R72, -INF , !P0 ;  /* 0xff80000048927808 */ /* 0x000fe40004000000 */
[----:B------:R-:W-:Y:S02]  /*57f0*/  ISETP.GT.AND P0, PT, R0, 0x38, !P6 ;  /* 0x000000380000780c */ /* 0x000fe40007704270 */
[----:B------:R-:W-:Y:S02]  /*5800*/  @P1 LOP3.LUT R200, R200, 0x1, RZ, 0xfc, !PT ;  /* 0x00000001c8c81812 */ /* 0x000fe400078efcff */
[----:B------:R-:W-:Y:S02]  /*5810*/  ISETP.LT.OR P0, PT, R2, 0x39, P0 ;  /* 0x000000390200780c */ /* 0x000fe40000701670 */
[----:B------:R-:W-:Y:S02]  /*5820*/  ISETP.GE.AND P1, PT, R4, 0x49, PT ;  /* 0x000000490400780c */ /* 0x000fe40003f26270 */
[----:B------:R-:W-:-:S02]  /*5830*/  FSEL R145, R61, -INF , !P0 ;  /* 0xff8000003d917808 */ /* 0x000fc40004000000 */
[----:B------:R-:W-:Y:S02]  /*5840*/  ISETP.GT.AND P0, PT, R0, 0x39, !P5 ;  /* 0x000000390000780c */ /* 0x000fe40006f04270 */
[----:B------:R-:W-:Y:S02]  /*5850*/  LOP3.LUT R200, R200, 0xffffdfff, RZ, 0xc0, !PT ;  /* 0xffffdfffc8c87812 */ /* 0x000fe400078ec0ff */
[----:B------:R-:W-:-:S04]  /*5860*/  ISETP.LT.OR P0, PT, R2, 0x3a, P0 ;  /* 0x0000003a0200780c */ /* 0x000fc80000701670 */
[----:B------:R-:W-:Y:S02]  /*5870*/  FSEL R144, R60, -INF , !P0 ;  /* 0xff8000003c907808 */ /* 0x000fe40004000000 */
[----:B------:R-:W-:Y:S02]  /*5880*/  ISETP.GT.AND P0, PT, R0, 0x40, !P4 ;  /* 0x000000400000780c */ /* 0x000fe40006704270 */
[----:B------:R-:W-:Y:S02]  /*5890*/  @P1 LOP3.LUT R200, R200, 0x2000, RZ, 0xfc, !PT ;  /* 0x00002000c8c81812 */ /* 0x000fe400078efcff */
[----:B------:R-:W-:Y:S02]  /*58a0*/  ISETP.LT.OR P0, PT, R2, 0x41, P0 ;  /* 0x000000410200780c */ /* 0x000fe40000701670 */
[----:B------:R-:W-:Y:S02]  /*58b0*/  LOP3.LUT R200, R200, 0xffffbfff, RZ, 0xc0, !PT ;  /* 0xffffbfffc8c87812 */ /* 0x000fe400078ec0ff */
[----:B------:R-:W-:-:S02]  /*58c0*/  FSEL R167, R31, -INF , !P0 ;  /* 0xff8000001fa77808 */ /* 0x000fc40004000000 */
[----:B------:R-:W-:-:S04]  /*58d0*/  ISETP.GT.AND P0, PT, R0, 0x41, !P2 ;  /* 0x000000410000780c */ /* 0x000fc80005704270 */
[----:B------:R-:W-:-:S04]  /*58e0*/  ISETP.LT.OR P0, PT, R2, 0x42, P0 ;  /* 0x000000420200780c */ /* 0x000fc80000701670 */
[----:B------:R-:W-:Y:S02]  /*58f0*/  FSEL R166, R30, -INF , !P0 ;  /* 0xff8000001ea67808 */ /* 0x000fe40004000000 */
[----:B------:R-:W-:Y:S02]  /*5900*/  ISETP.GT.AND P0, PT, R0, 0x48, !P1 ;  /* 0x000000480000780c */ /* 0x000fe40004f04270 */
[----:B------:R-:W-:Y:S02]  /*5910*/  ISETP.GE.AND P1, PT, R4, 0x1, PT ;  /* 0x000000010400780c */ /* 0x000fe40003f26270 */
[----:B------:R-:W-:-:S04]  /*5920*/  ISETP.LT.OR P0, PT, R2, 0x49, P0 ;  /* 0x000000490200780c */ /* 0x000fc80000701670 */
[----:B------:R-:W-:Y:S02]  /*5930*/  FSEL R165, R17, -INF , !P0 ;  /* 0xff80000011a57808 */ /* 0x000fe40004000000 */
[----:B------:R-:W-:-:S04]  /*5940*/  ISETP.GT.AND P0, PT, R0, RZ, !P1 ;  /* 0x000000ff0000720c */ /* 0x000fc80004f04270 */
[----:B------:R-:W-:-:S04]  /*5950*/  ISETP.LT.OR P0, PT, R2, 0x1, P0 ;  /* 0x000000010200780c */ /* 0x000fc80000701670 */
[----:B------:R-:W-:Y:S02]  /*5960*/  FSEL R13, R137, -INF , !P0 ;  /* 0xff800000890d7808 */ /* 0x000fe40004000000 */
[----:B------:R-:W-:-:S13]  /*5970*/  ISETP.GE.AND P0, PT, R4, 0x4a, PT ;  /* 0x0000004a0400780c */ /* 0x000fda0003f06270 */
[----:B------:R-:W-:Y:S02]  /*5980*/  @P0 LOP3.LUT R200, R200, 0x4000, RZ, 0xfc, !PT ;  /* 0x00004000c8c80812 */ /* 0x000fe400078efcff */
[----:B------:R-:W-:-:S04]  /*5990*/  ISETP.GT.AND P0, PT, R0, 0x49, !P0 ;  /* 0x000000490000780c */ /* 0x000fc80004704270 */
[----:B------:R-:W-:-:S04]  /*59a0*/  ISETP.LT.OR P0, PT, R2, 0x4a, P0 ;  /* 0x0000004a0200780c */ /* 0x000fc80000701670 */
[----:B------:R-:W-:Y:S01]  /*59b0*/  FSEL R164, R16, -INF , !P0 ;  /* 0xff80000010a47808 */ /* 0x000fe20004000000 */
[----:B------:R-:W-:Y:S06]  /*59c0*/  BRA.DIV ~URZ, `(.L_x_637) ;  /* 0x000183b27f007947 */ /* 0x000fec000b800000 */
[----:B------:R2:W3:Y:S02]  /*59d0*/  SHFL.IDX PT, R3, R5, 0x1, 0x1c1f ;  /* 0x003c1f0005037f89 */ /* 0x0004e400000e0000 */
.L_x_824:
[----:B------:R-:W-:Y:S01]  /*59e0*/  IMAD.MOV.U32 R0, RZ, RZ, c[0x0][0x32c] ;  /* 0x0000cb00ff007624 */ /* 0x000fe200078e00ff */
[----:B---3--:R-:W-:-:S04]  /*59f0*/  IADD3 R2, R6, R3, RZ ;  /* 0x0000000306027210 */ /* 0x008fc80007ffe0ff */
        /* <DEDUP_REMOVED lines=15> */
.L_x_640:
[----:B------:R-:W-:-:S04]  /*5af0*/  MOV R4, c[0x0][0x32c] ;  /* 0x0000cb0000047a02 */ /* 0x000fc80000000f00 */
[----:B------:R-:W-:-:S13]  /*5b00*/  ISETP.NE.AND P0, PT, R4, 0x1, PT ;  /* 0x000000010400780c */ /* 0x000fda0003f05270 */
[----:B------:R-:W-:-:S05]  /*5b10*/  @P0 IMAD.HI.U32 R4, R3, c[0x0][0x330], RZ ;  /* 0x0000cc0003040a27 */ /* 0x000fca00078e00ff */
[----:B------:R-:W-:Y:S02]  /*5b20*/  @P0 SHF.R.U32.HI R3, RZ, c[0x0][0x334], R4 ;  /* 0x0000cd00ff030a19 */ /* 0x000fe40000011604 */
.L_x_641:
[----:B------:R-:W-:Y:S05]  /*5b30*/  BSYNC B0 ;  /* 0x0000000000007941 */ /* 0x000fea0003800000 */
.L_x_639:
[----:B------:R-:W-:-:S05]  /*5b40*/  IMAD R3, R3, c[0x0][0x32c], R9 ;  /* 0x0000cb0003037a24 */ /* 0x000fca00078e0209 */
[----:B------:R-:W-:Y:S02]  /*5b50*/  IADD3 R4, R3, c[0x0][0x32c], RZ ;  /* 0x0000cb0003047a10 */ /* 0x000fe40007ffe0ff */
[----:B------:R-:W-:Y:S02]  /*5b60*/  IMNMX R0, R0, R3, !PT ;  /* 0x0000000300007217 */ /* 0x000fe40007800200 */
[----:B------:R-:W-:Y:S02]  /*5b70*/  IMNMX R2, R2, R4, PT ;  /* 0x0000000402027217 */ /* 0x000fe40003800200 */
.L_x_638:
[----:B------:R-:W-:-:S04]  /*5b80*/  LOP3.LUT P0, RZ, R200, 0x1000, RZ, 0xc0, !PT ;  /* 0x00001000c8ff7812 */ /* 0x000fc8000780c0ff */
[----:B------:R-:W-:-:S04]  /*5b90*/  ISETP.GT.AND P0, PT, R0, 0x1, !P0 ;  /* 0x000000010000780c */ /* 0x000fc80004704270 */
[----:B------:R-:W-:-:S04]  /*5ba0*/  ISETP.LT.OR P0, PT, R2, 0x2, P0 ;  /* 0x000000020200780c */ /* 0x000fc80000701670 */
[----:B------:R-:W-:Y:S02]  /*5bb0*/  FSEL R14, R136, -INF , !P0 ;  /* 0xff800000880e7808 */ /* 0x000fe40004000000 */
        /* <DEDUP_REMOVED lines=60> */
[----:B------:R-:W-:-:S04]  /*5f80*/  LOP3.LUT P0, RZ, R200, 0x2000, RZ, 0xc0, !PT ;  /* 0x00002000c8ff7812 */ /* 0x000fc8000780c0ff */
[----:B------:R-:W-:-:S04]  /*5f90*/  ISETP.GT.AND P0, PT, R0, 0x48, !P0 ;  /* 0x000000480000780c */ /* 0x000fc80004704270 */
[----:B------:R-:W-:-:S04]  /*5fa0*/  ISETP.LT.OR P0, PT, R2, 0x49, P0 ;  /* 0x000000490200780c */ /* 0x000fc80000701670 */
[----:B------:R-:W-:Y:S02]  /*5fb0*/  FSEL R161, R23, -INF , !P0 ;  /* 0xff80000017a17808 */ /* 0x000fe40004000000 */
[----:B------:R-:W-:-:S04]  /*5fc0*/  ISETP.GT.AND P0, PT, R0, RZ, !P1 ;  /* 0x000000ff0000720c */ /* 0x000fc80004f04270 */
[----:B------:R-:W-:-:S04]  /*5fd0*/  ISETP.LT.OR P0, PT, R2, 0x1, P0 ;  /* 0x000000010200780c */ /* 0x000fc80000701670 */
[----:B------:R-:W-:Y:S02]  /*5fe0*/  FSEL R12, R149, -INF , !P0 ;  /* 0xff800000950c7808 */ /* 0x000fe40004000000 */
[----:B------:R-:W-:-:S04]  /*5ff0*/  LOP3.LUT P0, RZ, R200, 0x4000, RZ, 0xc0, !PT ;  /* 0x00004000c8ff7812 */ /* 0x000fc8000780c0ff */
[----:B------:R-:W-:-:S04]  /*6000*/  ISETP.GT.AND P0, PT, R0, 0x49, !P0 ;  /* 0x000000490000780c */ /* 0x000fc80004704270 */
[----:B------:R-:W-:-:S04]  /*6010*/  ISETP.LT.OR P0, PT, R2, 0x4a, P0 ;  /* 0x0000004a0200780c */ /* 0x000fc80000701670 */
[----:B------:R-:W-:Y:S01]  /*6020*/  FSEL R160, R20, -INF , !P0 ;  /* 0xff80000014a07808 */ /* 0x000fe20004000000 */
[----:B------:R-:W-:Y:S06]  /*6030*/  BRA.DIV ~URZ, `(.L_x_642) ;  /* 0x00017db27f007947 */ /* 0x000fec000b800000 */
[----:B------:R3:W4:Y:S02]  /*6040*/  SHFL.IDX PT, R3, R5, 0x2, 0x1c1f ;  /* 0x005c1f0005037f89 */ /* 0x00072400000e0000 */
.L_x_825:
[----:B------:R-:W-:Y:S01]  /*6050*/  IMAD.MOV.U32 R0, RZ, RZ, c[0x0][0x32c] ;  /* 0x0000cb00ff007624 */ /* 0x000fe200078e00ff */
[----:B----4-:R-:W-:-:S04]  /*6060*/  IADD3 R2, R6, R3, RZ ;  /* 0x0000000306027210 */ /* 0x010fc80007ffe0ff */
        /* <DEDUP_REMOVED lines=15> */
.L_x_645:
[----:B------:R-:W-:-:S04]  /*6160*/  MOV R4, c[0x0][0x32c] ;  /* 0x0000cb0000047a02 */ /* 0x000fc80000000f00 */
[----:B------:R-:W-:-:S13]  /*6170*/  ISETP.NE.AND P0, PT, R4, 0x1, PT ;  /* 0x000000010400780c */ /* 0x000fda0003f05270 */
[----:B------:R-:W-:-:S05]  /*6180*/  @P0 IMAD.HI.U32 R4, R3, c[0x0][0x330], RZ ;  /* 0x0000cc0003040a27 */ /* 0x000fca00078e00ff */
[----:B------:R-:W-:Y:S02]  /*6190*/  @P0 SHF.R.U32.HI R3, RZ, c[0x0][0x334], R4 ;  /* 0x0000cd00ff030a19 */ /* 0x000fe40000011604 */
.L_x_646:
[----:B------:R-:W-:Y:S05]  /*61a0*/  BSYNC B0 ;  /* 0x0000000000007941 */ /* 0x000fea0003800000 */
.L_x_644:
[----:B------:R-:W-:-:S05]  /*61b0*/  IMAD R3, R3, c[0x0][0x32c], R9 ;  /* 0x0000cb0003037a24 */ /* 0x000fca00078e0209 */
[----:B------:R-:W-:Y:S02]  /*61c0*/  IADD3 R4, R3, c[0x0][0x32c], RZ ;  /* 0x0000cb0003047a10 */ /* 0x000fe40007ffe0ff */
[----:B------:R-:W-:Y:S02]  /*61d0*/  IMNMX R0, R0, R3, !PT ;  /* 0x0000000300007217 */ /* 0x000fe40007800200 */
[----:B------:R-:W-:Y:S02]  /*61e0*/  IMNMX R2, R2, R4, PT ;  /* 0x0000000402027217 */ /* 0x000fe40003800200 */
.L_x_643:
        /* <DEDUP_REMOVED lines=76> */
[----:B------:R4:W1:Y:S02]  /*66b0*/  SHFL.IDX PT, R3, R5, 0x3, 0x1c1f ;  /* 0x007c1f0005037f89 */ /* 0x00086400000e0000 */
.L_x_826:
[----:B------:R-:W-:Y:S01]  /*66c0*/  IMAD.MOV.U32 R0, RZ, RZ, c[0x0][0x32c] ;  /* 0x0000cb00ff007624 */ /* 0x000fe200078e00ff */
[----:B-1----:R-:W-:-:S04]  /*66d0*/  IADD3 R2, R6, R3, RZ ;  /* 0x0000000306027210 */ /* 0x002fc80007ffe0ff */
        /* <DEDUP_REMOVED lines=15> */
.L_x_650:
[----:B------:R-:W-:-:S04]  /*67d0*/  MOV R4, c[0x0][0x32c] ;  /* 0x0000cb0000047a02 */ /* 0x000fc80000000f00 */
[----:B------:R-:W-:-:S13]  /*67e0*/  ISETP.NE.AND P0, PT, R4, 0x1, PT ;  /* 0x000000010400780c */ /* 0x000fda0003f05270 */
[----:B------:R-:W-:-:S05]  /*67f0*/  @P0 IMAD.HI.U32 R4, R3, c[0x0][0x330], RZ ;  /* 0x0000cc0003040a27 */ /* 0x000fca00078e00ff */
[----:B------:R-:W-:Y:S02]  /*6800*/  @P0 SHF.R.U32.HI R3, RZ, c[0x0][0x334], R4 ;  /* 0x0000cd00ff030a19 */ /* 0x000fe40000011604 */
.L_x_651:
[----:B------:R-:W-:Y:S05]  /*6810*/  BSYNC B0 ;  /* 0x0000000000007941 */ /* 0x000fea0003800000 */
.L_x_649:
[----:B------:R-:W-:-:S05]  /*6820*/  IMAD R3, R3, c[0x0][0x32c], R9 ;  /* 0x0000cb0003037a24 */ /* 0x000fca00078e0209 */
[----:B------:R-:W-:Y:S02]  /*6830*/  IADD3 R4, R3, c[0x0][0x32c], RZ ;  /* 0x0000cb0003047a10 */ /* 0x000fe40007ffe0ff */
[----:B------:R-:W-:Y:S02]  /*6840*/  IMNMX R0, R0, R3, !PT ;  /* 0x0000000300007217 */ /* 0x000fe40007800200 */
[----:B------:R-:W-:Y:S02]  /*6850*/  IMNMX R2, R2, R4, PT ;  /* 0x0000000402027217 */ /* 0x000fe40003800200 */
.L_x_648:
[----:B------:R-:W-:Y:S02]  /*6860*/  LOP3.LUT P0, RZ, R200, 0x1000, RZ, 0xc0, !PT ;  /* 0x00001000c8ff7812 */ /* 0x000fe4000780c0ff */
[----:B------:R-:W-:Y:S02]  /*6870*/  FMNMX.FTZ R3, R34, R35, !PT ;  /* 0x0000002322037209 */ /* 0x000fe40007810000 */
        /* <DEDUP_REMOVED lines=51> */
[----:B------:R-:W-:Y:S02]  /*6bb0*/  ISETP.GT.AND P0, PT, R0, 0x38, !P6 ;  /* 0x000000380000780c */ /* 0x000fe40007704270 */
[----:B------:R-:W-:Y:S02]  /*6bc0*/  LOP3.LUT P6, RZ, R200, 0x4000, RZ, 0xc0, !PT ;  /* 0x00004000c8ff7812 */ /* 0x000fe400078cc0ff */
[----:B------:R-:W-:-:S04]  /*6bd0*/  ISETP.LT.OR P0, PT, R2, 0x39, P0 ;  /* 0x000000390200780c */ /* 0x000fc80000701670 */
[----:B------:R-:W-:Y:S02]  /*6be0*/  FSEL R141, R54, -INF , !P0 ;  /* 0xff800000368d7808 */ /* 0x000fe40004000000 */
[----:B------:R-:W-:Y:S02]  /*6bf0*/  ISETP.GT.AND P0, PT, R0, 0x39, !P5 ;  /* 0x000000390000780c */ /* 0x000fe40006f04270 */
[----:B------:R-:W-:Y:S02]  /*6c00*/  LOP3.LUT P5, RZ, R200, 0x2000, RZ, 0xc0, !PT ;  /* 0x00002000c8ff7812 */ /* 0x000fe400078ac0ff */
        /* <DEDUP_REMOVED lines=8> */
[C---:B------:R-:W-:Y:S02]  /*6c90*/  ISETP.GT.AND P0, PT, R0.reuse, RZ, !P1 ;  /* 0x000000ff0000720c */ /* 0x040fe40004f04270 */
[----:B------:R-:W-:Y:S02]  /*6ca0*/  ISETP.GT.AND P1, PT, R0, 0x48, !P5 ;  /* 0x000000480000780c */ /* 0x000fe40006f24270 */
[C---:B------:R-:W-:Y:S02]  /*6cb0*/  ISETP.LT.OR P0, PT, R2.reuse, 0x1, P0 ;  /* 0x000000010200780c */ /* 0x040fe40000701670 */
[----:B------:R-:W-:Y:S02]  /*6cc0*/  ISETP.LT.OR P1, PT, R2, 0x49, P1 ;  /* 0x000000490200780c */ /* 0x000fe40000f21670 */
[----:B------:R-:W-:-:S02]  /*6cd0*/  FSEL R10, R168, -INF , !P0 ;  /* 0xff800000a80a7808 */ /* 0x000fc40004000000 */
[----:B------:R-:W-:Y:S02]  /*6ce0*/  ISETP.GT.AND P0, PT, R0, 0x49, !P6 ;  /* 0x000000490000780c */ /* 0x000fe40007704270 */
[----:B------:R-:W-:Y:S02]  /*6cf0*/  FMNMX.FTZ R0, R12, R14, !PT ;  /* 0x0000000e0c007209 */ /* 0x000fe40007810000 */
[----:B------:R-:W-:Y:S02]  /*6d00*/  ISETP.LT.OR P0, PT, R2, 0x4a, P0 ;  /* 0x0000004a0200780c */ /* 0x000fe40000701670 */
[----:B------:R-:W-:Y:S02]  /*6d10*/  FMNMX.FTZ R2, R13, R15, !PT ;  /* 0x0000000f0d027209 */ /* 0x000fe40007810000 */
[----:B------:R-:W-:Y:S02]  /*6d20*/  FMNMX.FTZ R4, R16, R0, !PT ;  /* 0x0000000010047209 */ /* 0x000fe40007810000 */
[----:B------:R-:W-:-:S02]  /*6d30*/  FMNMX.FTZ R0, R10, R11, !PT ;  /* 0x0000000b0a007209 */ /* 0x000fc40007810000 */
[----:B--234-:R-:W-:Y:S02]  /*6d40*/  FMNMX.FTZ R5, R18, R2, !PT ;  /* 0x0000000212057209 */ /* 0x01cfe40007810000 */
        /* <DEDUP_REMOVED lines=60> */
[----:B------:R-:W-:Y:S02]  /*7110*/  FSEL R157, R28, -INF , !P1 ;  /* 0xff8000001c9d7808 */ /* 0x000fe40004800000 */
[----:B------:R-:W-:Y:S02]  /*7120*/  FMNMX.FTZ R4, R166, R4, !PT ;  /* 0x00000004a6047209 */ /* 0x000fe40007810000 */
[----:B------:R-:W-:Y:S02]  /*7130*/  FMNMX.FTZ R0, R158, R0, !PT ;  /* 0x000000009e007209 */ /* 0x000fe40007810000 */
[----:B------:R-:W-:Y:S02]  /*7140*/  FMNMX.FTZ R5, R161, R3, !PT ;  /* 0x00000003a1057209 */ /* 0x000fe40007810000 */
[----:B------:R-:W-:-:S02]  /*7150*/  FMNMX.FTZ R3, R153, R2, !PT ;  /* 0x0000000299037209 */ /* 0x000fc40007810000 */
[----:B------:R-:W-:Y:S02]  /*7160*/  FSEL R156, R27, -INF , !P0 ;  /* 0xff8000001b9c7808 */ /* 0x000fe40004000000 */
[----:B------:R-:W-:Y:S02]  /*7170*/  FMNMX.FTZ R4, R165, R4, !PT ;  /* 0x00000004a5047209 */ /* 0x000fe40007810000 */
[----:B------:R-:W-:Y:S02]  /*7180*/  FMNMX.FTZ R2, R157, R0, !PT ;  /* 0x000000009d027209 */ /* 0x000fe40007810000 */
[----:B------:R-:W-:Y:S02]  /*7190*/  FMNMX.FTZ R0, R164, R4, !PT ;  /* 0x00000004a4007209 */ /* 0x000fe40007810000 */
[----:B------:R-:W-:Y:S02]  /*71a0*/  FMNMX.FTZ R5, R160, R5, !PT ;  /* 0x00000005a0057209 */ /* 0x000fe40007810000 */
[----:B------:R-:W-:-:S02]  /*71b0*/  FMNMX.FTZ R6, R152, R3, !PT ;  /* 0x0000000398067209 */ /* 0x000fc40007810000 */
[----:B------:R-:W-:Y:S01]  /*71c0*/  FMNMX.FTZ R7, R156, R2, !PT ;  /* 0x000000029c077209 */ /* 0x000fe20007810000 */
[----:B------:R-:W-:Y:S05]  /*71d0*/  BRA.DIV ~URZ, `(.L_x_652) ;  /* 0x00016cf27f007947 */ /* 0x000fea000b800000 */
[----:B------:R1:W2:Y:S02]  /*71e0*/  SHFL.BFLY PT, R2, R0, 0x2, 0x1f ;  /* 0x0c401f0000027f89 */ /* 0x0002a400000e0000 */
.L_x_827:
[----:B--2---:R-:W-:Y:S01]  /*71f0*/  FMNMX.FTZ R4, R0, R2, !PT ;  /* 0x0000000200047209 */ /* 0x004fe20007810000 */
[----:B------:R-:W-:Y:S05]  /*7200*/  BRA.DIV ~URZ, `(.L_x_653) ;  /* 0x00016d227f007947 */ /* 0x000fea000b800000 */
[----:B-1----:R-:W1:Y:S04]  /*7210*/  SHFL.BFLY PT, R0, R5, 0x2, 0x1f ;  /* 0x0c401f0005007f89 */ /* 0x002e6800000e0000 */
        /* <DEDUP_REMOVED lines=12> */
.L_x_828:
[C---:B------:R-:W-:Y:S01]  /*72e0*/  FMUL.FTZ R0, R72.reuse, c[0x0][0x2d0] ;  /* 0x0000b40048007a20 */ /* 0x040fe20000410000 */
[----:B------:R-:W-:Y:S01]  /*72f0*/  FSETP.NEU.FTZ.AND P0, PT, R72, -INF , PT ;  /* 0xff8000004800780b */ /* 0x000fe20003f1d000 */
[----:B------:R-:W-:Y:S01]  /*7300*/  FMUL.FTZ R3, R71, c[0x0][0x2d0] ;  /* 0x0000b40047037a20 */ /* 0x000fe20000410000 */
[----:B----4-:R-:W-:Y:S01]  /*7310*/  FMNMX.FTZ R69, R9, R7, !PT ;  /* 0x0000000709457209 */ /* 0x010fe20007810000 */
[----:B------:R-:W-:Y:S01]  /*7320*/  FMUL.FTZ R2, R70, c[0x0][0x2d0] ;  /* 0x0000b40046027a20 */ /* 0x000fe20000410000 */
[----:B------:R-:W-:Y:S01]  /*7330*/  FSEL R4, R0, RZ, P0 ;  /* 0x000000ff00047208 */ /* 0x000fe20000000000 */
[----:B------:R-:W-:Y:S01]  /*7340*/  WARPSYNC 0xffffffff ;  /* 0xffffffff00007948 */ /* 0x000fe20003800000 */
[----:B------:R-:W-:Y:S01]  /*7350*/  FSETP.NEU.FTZ.AND P0, PT, R71, -INF , PT ;  /* 0xff8000004700780b */ /* 0x000fe20003f1d000 */
[----:B------:R-:W-:Y:S02]  /*7360*/  LDSM.16.MT88.4 R28, [R185] ;  /* 0x00000000b91c783b */ /* 0x000fe40000004200 */
[----:B------:R-:W-:Y:S01]  /*7370*/  FFMA.FTZ R0, R13, c[0x0][0x2d0], -R4 ;  /* 0x0000b4000d007a23 */ /* 0x000fe20000010804 */
[----:B------:R-:W-:-:S02]  /*7380*/  FSEL R3, R3, RZ, P0 ;  /* 0x000000ff03037208 */ /* 0x000fc40000000000 */
[----:B------:R-:W-:Y:S01]  /*7390*/  FSETP.NEU.FTZ.AND P0, PT, R70, -INF , PT ;  /* 0xff8000004600780b */ /* 0x000fe20003f1d000 */
[----:B------:R1:W-:Y:S03]  /*73a0*/  MUFU.EX2 R227, R0 ;  /* 0x0000000000e37308 */ /* 0x0003e60000000800 */
[----:B------:R-:W-:Y:S02]  /*73b0*/  FSEL R2, R2, RZ, P0 ;  /* 0x000000ff02027208 */ /* 0x000fe40000000000 */
[----:B------:R-:W-:-:S03]  /*73c0*/  FSETP.NEU.FTZ.AND P0, PT, R69, -INF , PT ;  /* 0xff8000004500780b */ /* 0x000fc60003f1d000 */
[----:B------:R-:W-:-:S04]  /*73d0*/  FFMA.FTZ R5, R36, c[0x0][0x2d0], -R2 ;  /* 0x0000b40024057a23 */ /* 0x000fc80000010802 */
[----:B------:R2:W-:Y:S01]  /*73e0*/  MUFU.EX2 R221, R5 ;  /* 0x0000000500dd7308 */ /* 0x0005e20000000800 */
[----:B-1----:R-:W-:-:S07]  /*73f0*/  FFMA.FTZ R0, R15, c[0x0][0x2d0], -R4 ;  /* 0x0000b4000f007a23 */ /* 0x002fce0000010804 */
[----:B------:R1:W4:Y:S01]  /*7400*/  MUFU.EX2 R226, R0 ;  /* 0x0000000000e27308 */ /* 0x0003220000000800 */
[----:B--2---:R-:W-:-:S07]  /*7410*/  FFMA.FTZ R5, R37, c[0x0][0x2d0], -R2 ;  /* 0x0000b40025057a23 */ /* 0x004fce0000010802 */
[----:B------:R-:W-:Y:S01]  /*7420*/  MUFU.EX2 R234, R5 ;  /* 0x0000000500ea7308 */ /* 0x000fe20000000800 */
[----:B-1----:R-:W-:-:S07]  /*7430*/  FFMA.FTZ R0, R18, c[0x0][0x2d0], -R4 ;  /* 0x0000b40012007a23 */ /* 0x002fce0000010804 */
[----:B------:R1:W-:Y:S02]  /*7440*/  MUFU.EX2 R229, R0 ;  /* 0x0000000000e57308 */ /* 0x0003e40000000800 */
[----:B-1----:R-:W-:-:S06]  /*7450*/  FFMA.FTZ R0, R19, c[0x0][0x2d0], -R4 ;  /* 0x0000b40013007a23 */ /* 0x002fcc0000010804 */
[----:B------:R1:W2:Y:S02]  /*7460*/  MUFU.EX2 R242, R0 ;  /* 0x0000000000f27308 */ /* 0x0002a40000000800 */
[----:B-1----:R-:W-:-:S06]  /*7470*/  FFMA.FTZ R0, R21, c[0x0][0x2d0], -R4 ;  /* 0x0000b40015007a23 */ /* 0x002fcc0000010804 */
[----:B------:R1:W-:Y:S02]  /*7480*/  MUFU.EX2 R245, R0 ;  /* 0x0000000000f57308 */ /* 0x0003e40000000800 */
[--C-:B-1----:R-:W-:Y:S02]  /*7490*/  FFMA.FTZ R0, R22, c[0x0][0x2d0], -R4.reuse ;  /* 0x0000b40016007a23 */ /* 0x102fe40000010804 */
[----:B------:R-:W1:Y:S04]  /*74a0*/  LDSM.16.MT88.4 R20, [R186] ;  /* 0x00000000ba14783b */ /* 0x000e680000004200 */
[----:B------:R5:W-:Y:S02]  /*74b0*/  MUFU.EX2 R250, R0 ;  /* 0x0000000000fa7308 */ /* 0x000be40000000800 */
[----:B-----5:R-:W-:-:S02]  /*74c0*/  FFMA.FTZ R0, R24, c[0x0][0x2d0], -R4 ;  /* 0x0000b40018007a23 */ /* 0x020fc40000010804 */
[----:B------:R-:W-:Y:S04]  /*74d0*/  LDSM.16.MT88.4 R24, [R189] ;  /* 0x00000000bd18783b */ /* 0x000fe80000004200 */
[----:B------:R5:W-:Y:S02]  /*74e0*/  MUFU.EX2 R251, R0 ;  /* 0x0000000000fb7308 */ /* 0x000be40000000800 */
[----:B-----5:R-:W-:Y:S01]  /*74f0*/  FFMA.FTZ R0, R12, c[0x0][0x2d0], -R3 ;  /* 0x0000b4000c007a23 */ /* 0x020fe20000010803 */
[----:B----4-:R-:W-:-:S05]  /*7500*/  F2FP.PACK_AB R12, R226, R227 ;  /* 0x000000e3e20c723e */ /* 0x010fca00000000ff */
[----:B------:R4:W-:Y:S02]  /*7510*/  MUFU.EX2 R224, R0 ;  /* 0x0000000000e07308 */ /* 0x0009e40000000800 */
[----:B----4-:R-:W-:Y:S01]  /*7520*/  FFMA.FTZ R0, R14, c[0x0][0x2d0], -R3 ;  /* 0x0000b4000e007a23 */ /* 0x010fe20000010803 */
[----:B--2---:R-:W-:-:S05]  /*7530*/  F2FP.PACK_AB R14, R242, R229 ;  /* 0x000000e5f20e723e */ /* 0x004fca00000000ff */
[----:B------:R2:W4:Y:S02]  /*7540*/  MUFU.EX2 R222, R0 ;  /* 0x0000000000de7308 */ /* 0x0005240000000800 */
[----:B--2---:R-:W-:Y:S01]  /*7550*/  FFMA.FTZ R0, R16, c[0x0][0x2d0], -R3 ;  /* 0x0000b40010007a23 */ /* 0x004fe20000010803 */
[----:B----4-:R-:W-:-:S05]  /*7560*/  F2FP.PACK_AB R13, R222, R224 ;  /* 0x000000e0de0d723e */ /* 0x010fca00000000ff */
[----:B------:R2:W-:Y:S02]  /*7570*/  MUFU.EX2 R225, R0 ;  /* 0x0000000000e17308 */ /* 0x0005e40000000800 */
[----:B--2---:R-:W-:Y:S02]  /*7580*/  FFMA.FTZ R0, R17, c[0x0][0x2d0], -R3 ;  /* 0x0000b40011007a23 */ /* 0x004fe40000010803 */
[----:B------:R-:W2:Y:S04]  /*7590*/  LDSM.16.MT88.4 R16, [R188] ;  /* 0x00000000bc10783b */ /* 0x000ea80000004200 */
[----:B------:R4:W5:Y:S02]  /*75a0*/  MUFU.EX2 R238, R0 ;  /* 0x0000000000ee7308 */ /* 0x0009640000000800 */
[----:B----4-:R-:W-:Y:S01]  /*75b0*/  FFMA.FTZ R0, R34, c[0x0][0x2d0], -R2 ;  /* 0x0000b40022007a23 */ /* 0x010fe20000010802 */
[----:B-----5:R-:W-:-:S05]  /*75c0*/  F2FP.PACK_AB R15, R238, R225 ;  /* 0x000000e1ee0f723e */ /* 0x020fca00000000ff */
[----:B------:R4:W-:Y:S02]  /*75d0*/  MUFU.EX2 R219, R0 ;  /* 0x0000000000db7308 */ /* 0x0009e40000000800 */
[C---:B-1----:R-:W-:Y:S08]  /*75e0*/  HMMA.16816.F32 R100, R12.reuse, R20, RZ ;  /* 0x000000140c64723c */ /* 0x042ff000000018ff */
[----:B------:R-:W-:Y:S01]  /*75f0*/  HMMA.16816.F32 R88, R12, R22, RZ ;  /* 0x000000160c58723c */ /* 0x000fe200000018ff */
[----:B----4-:R-:W-:-:S04]  /*7600*/  FFMA.FTZ R0, R35, c[0x0][0x2d0], -R2 ;  /* 0x0000b40023007a23 */ /* 0x010fc80000010802 */
[----:B------:R1:W4:Y:S03]  /*7610*/  MUFU.EX2 R218, R0 ;  /* 0x0000000000da7308 */ /* 0x0003260000000800 */
[C---:B--2---:R-:W-:Y:S08]  /*7620*/  HMMA.16816.F32 R92, R12.reuse, R16, RZ ;  /* 0x000000100c5c723c */ /* 0x044ff000000018ff */
[----:B------:R-:W-:Y:S01]  /*7630*/  HMMA.16816.F32 R64, R12, R18, RZ ;  /* 0x000000120c40723c */ /* 0x000fe200000018ff */
[----:B-1----:R-:W-:Y:S01]  /*7640*/  FMUL.FTZ R0, R69, c[0x0][0x2d0] ;  /* 0x0000b40045007a20 */ /* 0x002fe20000410000 */
[----:B----4-:R-:W-:-:S06]  /*7650*/  F2FP.PACK_AB R8, R218, R219 ;  /* 0x000000dbda08723e */ /* 0x010fcc00000000ff */
[----:B------:R-:W-:Y:S01]  /*7660*/  HMMA.16816.F32 R76, R12, R28, RZ ;  /* 0x0000001c0c4c723c */ /* 0x000fe200000018ff */
[----:B------:R-:W-:-:S05]  /*7670*/  FSEL R0, R0, RZ, P0 ;  /* 0x000000ff00007208 */ /* 0x000fca0000000000 */
[--C-:B------:R-:W-:Y:S01]  /*7680*/  FFMA.FTZ R5, R10, c[0x0][0x2d0], -R0.reuse ;  /* 0x0000b4000a057a23 */ /* 0x100fe20000010800 */
[----:B------:R-:W-:Y:S01]  /*7690*/  F2FP.PACK_AB R10, R234, R221 ;  /* 0x000000ddea0a723e */ /* 0x000fe200000000ff */
[--C-:B------:R-:W-:Y:S01]  /*76a0*/  FFMA.FTZ R6, R74, c[0x0][0x2d0], -R0.reuse ;  /* 0x0000b4004a067a23 */ /* 0x100fe20000010800 */
[C---:B------:R-:W-:Y:S01]  /*76b0*/  HMMA.16816.F32 R84, R12.reuse, R30, RZ ;  /* 0x0000001e0c54723c */ /* 0x040fe200000018ff */
[----:B------:R1:W-:Y:S07]  /*76c0*/  MUFU.EX2 R223, R5 ;  /* 0x0000000500df7308 */ /* 0x0003ee0000000800 */
[C---:B------:R-:W-:Y:S01]  /*76d0*/  HMMA.16816.F32 R80, R12.reuse, R24, RZ ;  /* 0x000000180c50723c */ /* 0x040fe200000018ff */
[----:B------:R2:W-:Y:S07]  /*76e0*/  MUFU.EX2 R236, R6 ;  /* 0x0000000600ec7308 */ /* 0x0005ee0000000800 */
[----:B------:R-:W-:Y:S01]  /*76f0*/  HMMA.16816.F32 R96, R12, R26, RZ ;  /* 0x0000001a0c60723c */ /* 0x000fe200000018ff */
[----:B-1----:R-:W-:-:S04]  /*7700*/  FFMA.FTZ R5, R11, c[0x0][0x2d0], -R0 ;  /* 0x0000b4000b057a23 */ /* 0x002fc80000010800 */
[----:B------:R1:W4:Y:S02]  /*7710*/  MUFU.EX2 R220, R5 ;  /* 0x0000000500dc7308 */ /* 0x0003240000000800 */
[----:B------:R-:W-:Y:S01]  /*7720*/  F2FP.PACK_AB R12, R250, R245 ;  /* 0x000000f5fa0c723e */ /* 0x000fe200000000ff */
[----:B--2---:R-:W-:-:S05]  /*7730*/  FFMA.FTZ R6, R127, c[0x0][0x2d0], -R2 ;  /* 0x0000b4007f067a23 */ /* 0x004fca0000010802 */
[----:B------:R2:W-:Y:S01]  /*7740*/  MUFU.EX2 R207, R6 ;  /* 0x0000000600cf7308 */ /* 0x0005e20000000800 */
[----:B-1----:R-:W-:Y:S01]  /*7750*/  FFMA.FTZ R5, R32, c[0x0][0x2d0], -R0 ;  /* 0x0000b40020057a23 */ /* 0x002fe20000010800 */
[----:B----4-:R-:W-:-:S06]  /*7760*/  F2FP.PACK_AB R9, R220, R223 ;  /* 0x000000dfdc09723e */ /* 0x010fcc00000000ff */
[----:B------:R1:W-:Y:S01]  /*7770*/  MUFU.EX2 R233, R5 ;  /* 0x0000000500e97308 */ /* 0x0003e20000000800 */
[----:B--2---:R-:W-:-:S07]  /*7780*/  FFMA.FTZ R6, R136, c[0x0][0x2d0], -R3 ;  /* 0x0000b40088067a23 */ /* 0x004fce0000010803 */
[----:B------:R-:W-:Y:S01]  /*7790*/  MUFU.EX2 R175, R6 ;  /* 0x0000000600af7308 */ /* 0x000fe20000000800 */
[----:B-1----:R-:W-:-:S07]  /*77a0*/  FFMA.FTZ R5, R33, c[0x0][0x2d0], -R0 ;  /* 0x0000b40021057a23 */ /* 0x002fce0000010800 */
[----:B------:R1:W2:Y:S02]  /*77b0*/  MUFU.EX2 R235, R5 ;  /* 0x0000000500eb7308 */ /* 0x0002a40000000800 */
[----:B-1----:R-:W-:Y:S01]  /*77c0*/  FFMA.FTZ R5, R40, c[0x0][0x2d0], -R4 ;  /* 0x0000b40028057a23 */ /* 0x002fe20000010804 */
[----:B--2---:R-:W-:-:S05]  /*77d0*/  F2FP.PACK_AB R11, R235, R233 ;  /* 0x000000e9eb0b723e */ /* 0x004fca00000000ff */
[----:B------:R1:W2:Y:S02]  /*77e0*/  MUFU.EX2 R249, R5 ;  /* 0x0000000500f97308 */ /* 0x0002a40000000800 */
[C---:B------:R-:W-:Y:S08]  /*77f0*/  HMMA.16816.F32 R32, R8.reuse, R18, RZ ;  /* 0x000000120820723c */ /* 0x040ff000000018ff */
[----:B------:R-:W-:Y:S01]  /*7800*/  HMMA.16816.F32 R52, R8, R28, RZ ;  /* 0x0000001c0834723c */ /* 0x000fe200000018ff */
[----:B-1----:R-:W-:Y:S01]  /*7810*/  FFMA.FTZ R5, R38, c[0x0][0x2d0], -R3 ;  /* 0x0000b40026057a23 */ /* 0x002fe20000010803 */
[----:B--2---:R-:W-:-:S03]  /*7820*/  F2FP.PACK_AB R14, R249, R251 ;  /* 0x000000fbf90e723e */ /* 0x004fc600000000ff */
[----:B------:R1:W-:Y:S03]  /*7830*/  MUFU.EX2 R230, R5 ;  /* 0x0000000500e67308 */ /* 0x0003e60000000800 */
[C---:B------:R-:W-:Y:S01]  /*7840*/  HMMA.16816.F32 R60, R8.reuse, R30, RZ ;  /* 0x0000001e083c723c */ /* 0x040fe200000018ff */
[----:B------:R-:W-:Y:S07]  /*7850*/  LDSM.16.MT88.4 R28, [R185+0x800] ;  /* 0x00080000b91c783b */ /* 0x000fee0000004200 */
[----:B------:R-:W-:Y:S01]  /*7860*/  HMMA.16816.F32 R56, R8, R26, RZ ;  /* 0x0000001a0838723c */ /* 0x000fe200000018ff */
[----:B-1----:R-:W-:-:S07]  /*7870*/  FFMA.FTZ R5, R39, c[0x0][0x2d0], -R3 ;  /* 0x0000b40027057a23 */ /* 0x002fce0000010803 */
[----:B------:R-:W-:Y:S01]  /*7880*/  HMMA.16816.F32 R36, R8, R16, RZ ;  /* 0x000000100824723c */ /* 0x000fe200000018ff */
[----:B------:R-:W1:Y:S01]  /*7890*/  LDSM.16.MT88.4 R16, [R188+0x800] ;  /* 0x00080000bc10783b */ /* 0x000e620000004200 */
[----:B------:R2:W4:Y:S02]  /*78a0*/  MUFU.EX2 R244, R5 ;  /* 0x0000000500f47308 */ /* 0x0005240000000800 */
[----:B--2---:R-:W-:Y:S01]  /*78b0*/  FFMA.FTZ R5, R41, c[0x0][0x2d0], -R3 ;  /* 0x0000b40029057a23 */ /* 0x004fe20000010803 */
[----:B----4-:R-:W-:-:S05]  /*78c0*/  F2FP.PACK_AB R13, R244, R230 ;  /* 0x000000e6f40d723e */ /* 0x010fca00000000ff */
[----:B------:R2:W-:Y:S02]  /*78d0*/  MUFU.EX2 R243, R5 ;  /* 0x0000000500f37308 */ /* 0x0005e40000000800 */
[----:B--2---:R-:W-:Y:S02]  /*78e0*/  FFMA.FTZ R5, R42, c[0x0][0x2d0], -R3 ;  /* 0x0000b4002a057a23 */ /* 0x004fe40000010803 */
[----:B------:R-:W-:Y:S01]  /*78f0*/  HMMA.16816.F32 R40, R8, R24, RZ ;  /* 0x000000180828723c */ /* 0x000fe200000018ff */
[----:B------:R-:W2:Y:S03]  /*7900*/  LDSM.16.MT88.4 R24, [R186+0x800] ;  /* 0x00080000ba18783b */ /* 0x000ea60000004200 */
[----:B------:R4:W5:Y:S02]  /*7910*/  MUFU.EX2 R247, R5 ;  /* 0x0000000500f77308 */ /* 0x0009640000000800 */
[----:B----4-:R-:W-:Y:S01]  /*7920*/  FFMA.FTZ R5, R44, c[0x0][0x2d0], -R2 ;  /* 0x0000b4002c057a23 */ /* 0x010fe20000010802 */
[----:B-----5:R-:W-:-:S05]  /*7930*/  F2FP.PACK_AB R15, R247, R243 ;  /* 0x000000f3f70f723e */ /* 0x020fca00000000ff */
[----:B------:R4:W-:Y:S02]  /*7940*/  MUFU.EX2 R228, R5 ;  /* 0x0000000500e47308 */ /* 0x0009e40000000800 */
[C---:B-1----:R-:W-:Y:S08]  /*7950*/  HMMA.16816.F32 R92, R12.reuse, R16, R92 ;  /* 0x000000100c5c723c */ /* 0x042ff0000000185c */
[----:B------:R-:W-:Y:S01]  /*7960*/  HMMA.16816.F32 R64, R12, R18, R64 ;  /* 0x000000120c40723c */ /* 0x000fe20000001840 */
[----:B----4-:R-:W-:-:S04]  /*7970*/  FFMA.FTZ R5, R45, c[0x0][0x2d0], -R2 ;  /* 0x0000b4002d057a23 */ /* 0x010fc80000010802 */
[----:B------:R1:W4:Y:S03]  /*7980*/  MUFU.EX2 R240, R5 ;  /* 0x0000000500f07308 */ /* 0x0003260000000800 */
[----:B------:R-:W-:Y:S08]  /*7990*/  HMMA.16816.F32 R44, R8, R20, RZ ;  /* 0x00000014082c723c */ /* 0x000ff000000018ff */
[----:B------:R-:W-:Y:S01]  /*79a0*/  HMMA.16816.F32 R76, R12, R28, R76 ;  /* 0x0000001c0c4c723c */ /* 0x000fe2000000184c */
[----:B-1----:R-:W-:-:S07]  /*79b0*/  FFMA.FTZ R5, R48, c[0x0][0x2d0], -R2 ;  /* 0x0000b40030057a23 */ /* 0x002fce0000010802 */
[----:B--2---:R-:W-:Y:S01]  /*79c0*/  HMMA.16816.F32 R108, R12, R24, R100 ;  /* 0x000000180c6c723c */ /* 0x004fe20000001864 */
[----:B------:R1:W-:Y:S07]  /*79d0*/  MUFU.EX2 R239, R5 ;  /* 0x0000000500ef7308 */ /* 0x0003ee0000000800 */
[----:B------:R-:W-:Y:S01]  /*79e0*/  HMMA.16816.F32 R48, R8, R22, RZ ;  /* 0x000000160830723c */ /* 0x000fe200000018ff */
[----:B------:R-:W2:Y:S06]  /*79f0*/  LDSM.16.MT88.4 R20, [R189+0x800] ;  /* 0x00080000bd14783b */ /* 0x000eac0000004200 */
[----:B----4-:R-:W-:Y:S01]  /*7a00*/  F2FP.PACK_AB R8, R240, R228 ;  /* 0x000000e4f008723e */ /* 0x010fe200000000ff */
[----:B-1----:R-:W-:-:S04]  /*7a10*/  FFMA.FTZ R5, R104, c[0x0][0x2d0], -R2 ;  /* 0x0000b40068057a23 */ /* 0x002fc80000010802 */
[----:B------:R1:W4:Y:S02]  /*7a20*/  MUFU.EX2 R241, R5 ;  /* 0x0000000500f17308 */ /* 0x0003240000000800 */
[----:B-1----:R-:W-:Y:S01]  /*7a30*/  FFMA.FTZ R5, R68, c[0x0][0x2d0], -R0 ;  /* 0x0000b40044057a23 */ /* 0x002fe20000010800 */
[----:B----4-:R-:W-:-:S05]  /*7a40*/  F2FP.PACK_AB R10, R241, R239 ;  /* 0x000000eff10a723e */ /* 0x010fca00000000ff */
[----:B------:R1:W-:Y:S01]  /*7a50*/  MUFU.EX2 R231, R5 ;  /* 0x0000000500e77308 */ /* 0x0003e20000000800 */
[C---:B--2---:R-:W-:Y:S08]  /*7a60*/  HMMA.16816.F32 R112, R12.reuse, R20, R80 ;  /* 0x000000140c70723c */ /* 0x044ff00000001850 */
[----:B------:R-:W-:Y:S01]  /*7a70*/  HMMA.16816.F32 R96, R12, R22, R96 ;  /* 0x000000160c60723c */ /* 0x000fe20000001860 */
[----:B-1----:R-:W-:-:S04]  /*7a80*/  FFMA.FTZ R5, R73, c[0x0][0x2d0], -R0 ;  /* 0x0000b40049057a23 */ /* 0x002fc80000010800 */
[----:B------:R1:W2:Y:S03]  /*7a90*/  MUFU.EX2 R232, R5 ;  /* 0x0000000500e87308 */ /* 0x0002a60000000800 */
[----:B------:R-:W-:Y:S01]  /*7aa0*/  HMMA.16816.F32 R80, R12, R26, R88 ;  /* 0x0000001a0c50723c */ /* 0x000fe20000001858 */
[----:B-1----:R-:W-:Y:S01]  /*7ab0*/  FFMA.FTZ R5, R75, c[0x0][0x2d0], -R0 ;  /* 0x0000b4004b057a23 */ /* 0x002fe20000010800 */
[----:B--2---:R-:W-:-:S03]  /*7ac0*/  F2FP.PACK_AB R9, R232, R231 ;  /* 0x000000e7e809723e */ /* 0x004fc600000000ff */
[----:B------:R1:W2:Y:S02]  /*7ad0*/  MUFU.EX2 R237, R5 ;  /* 0x0000000500ed7308 */ /* 0x0002a40000000800 */
[----:B-1----:R-:W-:Y:S01]  /*7ae0*/  FFMA.FTZ R5, R132, c[0x0][0x2d0], -R4 ;  /* 0x0000b40084057a23 */ /* 0x002fe20000010804 */
[----:B--2---:R-:W-:-:S05]  /*7af0*/  F2FP.PACK_AB R11, R237, R236 ;  /* 0x000000eced0b723e */ /* 0x004fca00000000ff */
[----:B------:R1:W-:Y:S02]  /*7b00*/  MUFU.EX2 R213, R5 ;  /* 0x0000000500d57308 */ /* 0x0003e40000000800 */
[C---:B------:R-:W-:Y:S08]  /*7b10*/  HMMA.16816.F32 R104, R8.reuse, R16, R36 ;  /* 0x000000100868723c */ /* 0x040ff00000001824 */
[----:B------:R-:W-:Y:S01]  /*7b20*/  HMMA.16816.F32 R32, R8, R18, R32 ;  /* 0x000000120820723c */ /* 0x000fe20000001820 */
[----:B------:R-:W2:Y:S01]  /*7b30*/  LDSM.16.MT88.4 R16, [R185+0x1000] ;  /* 0x00100000b910783b */ /* 0x000ea20000004200 */
[----:B-1----:R-:W-:-:S04]  /*7b40*/  FFMA.FTZ R5, R133, c[0x0][0x2d0], -R4 ;  /* 0x0000b40085057a23 */ /* 0x002fc80000010804 */
[----:B------:R1:W4:Y:S02]  /*7b50*/  MUFU.EX2 R215, R5 ;  /* 0x0000000500d77308 */ /* 0x0003240000000800 */
[C---:B------:R-:W-:Y:S08]  /*7b60*/  HMMA.16816.F32 R116, R8.reuse, R20, R40 ;  /* 0x000000140874723c */ /* 0x040ff00000001828 */
[----:B------:R-:W-:Y:S01]  /*7b70*/  HMMA.16816.F32 R52, R8, R28, R52 ;  /* 0x0000001c0834723c */ /* 0x000fe20000001834 */
[----:B-1----:R-:W-:-:S07]  /*7b80*/  FFMA.FTZ R5, R134, c[0x0][0x2d0], -R4 ;  /* 0x0000b40086057a23 */ /* 0x002fce0000010804 */
[-C--:B------:R-:W-:Y:S01]  /*7b90*/  HMMA.16816.F32 R40, R12, R30.reuse, R84 ;  /* 0x0000001e0c28723c */ /* 0x080fe20000001854 */
[----:B------:R1:W-:Y:S06]  /*7ba0*/  MUFU.EX2 R216, R5 ;  /* 0x0000000500d87308 */ /* 0x0003ec0000000800 */
[----:B----4-:R-:W-:Y:S01]  /*7bb0*/  F2FP.PACK_AB R12, R215, R213 ;  /* 0x000000d5d70c723e */ /* 0x010fe200000000ff */
[C---:B------:R-:W-:Y:S08]  /*7bc0*/  HMMA.16816.F32 R28, R8.reuse, R30, R60 ;  /* 0x0000001e081c723c */ /* 0x040ff0000000183c */
[----:B------:R-:W-:Y:S01]  /*7bd0*/  HMMA.16816.F32 R100, R8, R24, R44 ;  /* 0x000000180864723c */ /* 0x000fe2000000182c */
[----:B-1----:R-:W-:-:S04]  /*7be0*/  FFMA.FTZ R5, R135, c[0x0][0x2d0], -R4 ;  /* 0x0000b40087057a23 */ /* 0x002fc80000010804 */
[----:B------:R1:W4:Y:S03]  /*7bf0*/  MUFU.EX2 R217, R5 ;  /* 0x0000000500d97308 */ /* 0x0003260000000800 */
[C---:B------:R-:W-:Y:S01]  /*7c00*/  HMMA.16816.F32 R60, R8.reuse, R22, R56 ;  /* 0x00000016083c723c */ /* 0x040fe20000001838 */
[----:B------:R-:W5:Y:S07]  /*7c10*/  LDSM.16.MT88.4 R20, [R186+0x1000] ;  /* 0x00100000ba14783b */ /* 0x000f6e0000004200 */
[----:B------:R-:W-:Y:S01]  /*7c20*/  HMMA.16816.F32 R36, R8, R26, R48 ;  /* 0x0000001a0824723c */ /* 0x000fe20000001830 */
[----:B------:R-:W3:Y:S01]  /*7c30*/  LDSM.16.MT88.4 R24, [R189+0x1000] ;  /* 0x00100000bd18783b */ /* 0x000ee20000004200 */
[----:B-1----:R-:W-:Y:S01]  /*7c40*/  FFMA.FTZ R5, R128, c[0x0][0x2d0], -R3 ;  /* 0x0000b40080057a23 */ /* 0x002fe20000010803 */
[----:B----4-:R-:W-:-:S03]  /*7c50*/  F2FP.PACK_AB R14, R217, R216 ;  /* 0x000000d8d90e723e */ /* 0x010fc600000000ff */
[----:B------:R1:W-:Y:S02]  /*7c60*/  MUFU.EX2 R208, R5 ;  /* 0x0000000500d07308 */ /* 0x0003e40000000800 */
[----:B-1----:R-:W-:-:S06]  /*7c70*/  FFMA.FTZ R5, R129, c[0x0][0x2d0], -R3 ;  /* 0x0000b40081057a23 */ /* 0x002fcc0000010803 */
[----:B------:R1:W4:Y:S02]  /*7c80*/  MUFU.EX2 R209, R5 ;  /* 0x0000000500d17308 */ /* 0x0003240000000800 */
[----:B-1----:R-:W-:Y:S01]  /*7c90*/  FFMA.FTZ R5, R130, c[0x0][0x2d0], -R3 ;  /* 0x0000b40082057a23 */ /* 0x002fe20000010803 */
[----:B----4-:R-:W-:-:S05]  /*7ca0*/  F2FP.PACK_AB R13, R209, R208 ;  /* 0x000000d0d10d723e */ /* 0x010fca00000000ff */
[----:B------:R1:W-:Y:S02]  /*7cb0*/  MUFU.EX2 R210, R5 ;  /* 0x0000000500d27308 */ /* 0x0003e40000000800 */
[----:B-1----:R-:W-:-:S06]  /*7cc0*/  FFMA.FTZ R5, R131, c[0x0][0x2d0], -R3 ;  /* 0x0000b40083057a23 */ /* 0x002fcc0000010803 */
[----:B------:R1:W4:Y:S02]  /*7cd0*/  MUFU.EX2 R211, R5 ;  /* 0x0000000500d37308 */ /* 0x0003240000000800 */
[----:B-1----:R-:W-:Y:S01]  /*7ce0*/  FFMA.FTZ R5, R124, c[0x0][0x2d0], -R2 ;  /* 0x0000b4007c057a23 */ /* 0x002fe20000010802 */
[----:B----4-:R-:W-:-:S05]  /*7cf0*/  F2FP.PACK_AB R15, R211, R210 ;  /* 0x000000d2d30f723e */ /* 0x010fca00000000ff */
[----:B------:R1:W-:Y:S02]  /*7d00*/  MUFU.EX2 R204, R5 ;  /* 0x0000000500cc7308 */ /* 0x0003e40000000800 */
[C---:B--2---:R-:W-:Y:S08]  /*7d10*/  HMMA.16816.F32 R88, R12.reuse, R16, R76 ;  /* 0x000000100c58723c */ /* 0x044ff0000000184c */
[----:B------:R-:W-:Y:S01]  /*7d20*/  HMMA.16816.F32 R76, R12, R18, R40 ;  /* 0x000000120c4c723c */ /* 0x000fe20000001828 */
[----:B-1----:R-:W-:-:S04]  /*7d30*/  FFMA.FTZ R5, R125, c[0x0][0x2d0], -R2 ;  /* 0x0000b4007d057a23 */ /* 0x002fc80000010802 */
[----:B------:R1:W2:Y:S03]  /*7d40*/  MUFU.EX2 R205, R5 ;  /* 0x0000000500cd7308 */ /* 0x0002a60000000800 */
[C---:B-----5:R-:W-:Y:S08]  /*7d50*/  HMMA.16816.F32 R44, R12.reuse, R22, R80 ;  /* 0x000000160c2c723c */ /* 0x060ff00000001850 */
[----:B---3--:R-:W-:Y:S01]  /*7d60*/  HMMA.16816.F32 R56, R12, R24, R112 ;  /* 0x000000180c38723c */ /* 0x008fe20000001870 */
[----:B------:R-:W-:Y:S01]  /*7d70*/  LDSM.16.MT88.4 R112, [R189+0x2000] ;  /* 0x00200000bd70783b */ /* 0x000fe20000004200 */
[----:B-1----:R-:W-:Y:S01]  /*7d80*/  FFMA.FTZ R5, R126, c[0x0][0x2d0], -R2 ;  /* 0x0000b4007e057a23 */ /* 0x002fe20000010802 */
[----:B--2---:R-:W-:-:S05]  /*7d90*/  F2FP.PACK_AB R8, R205, R204 ;  /* 0x000000cccd08723e */ /* 0x004fca00000000ff */
[----:B------:R-:W-:Y:S01]  /*7da0*/  HMMA.16816.F32 R48, R12, R20, R108 ;  /* 0x000000140c30723c */ /* 0x000fe2000000186c */
        /* <DEDUP_REMOVED lines=18> */
[----:B------:R1:W3:Y:S02]  /*7ed0*/  MUFU.EX2 R177, R5 ;  /* 0x0000000500b17308 */ /* 0x0002e40000000800 */
[-C--:B------:R-:W-:Y:S08]  /*7ee0*/  HMMA.16816.F32 R84, R8, R26.reuse, R60 ;  /* 0x0000001a0854723c */ /* 0x080ff0000000183c */
[----:B------:R-:W-:Y:S01]  /*7ef0*/  HMMA.16816.F32 R52, R12, R26, R96 ;  /* 0x0000001a0c34723c */ /* 0x000fe20000001860 */
[----:B------:R-:W-:Y:S01]  /*7f00*/  LDSM.16.MT88.4 R96, [R185+0x2000] ;  /* 0x00200000b960783b */ /* 0x000fe20000004200 */
[----:B-1----:R-:W-:-:S06]  /*7f10*/  FFMA.FTZ R5, R145, c[0x0][0x2d0], -R4 ;  /* 0x0000b40091057a23 */ /* 0x002fcc0000010804 */
[----:B------:R-:W-:Y:S01]  /*7f20*/  HMMA.16816.F32 R80, R8, R20, R100 ;  /* 0x000000140850723c */ /* 0x000fe20000001864 */
[----:B------:R1:W-:Y:S07]  /*7f30*/  MUFU.EX2 R178, R5 ;  /* 0x0000000500b27308 */ /* 0x0003ee0000000800 */
[----:B--2---:R-:W-:Y:S01]  /*7f40*/  HMMA.16816.F32 R28, R12, R18, R64 ;  /* 0x000000120c1c723c */ /* 0x004fe20000001840 */
[----:B-1----:R-:W-:-:S04]  /*7f50*/  FFMA.FTZ R5, R144, c[0x0][0x2d0], -R4 ;  /* 0x0000b40090057a23 */ /* 0x002fc80000010804 */
[----:B------:R1:W2:Y:S03]  /*7f60*/  MUFU.EX2 R179, R5 ;  /* 0x0000000500b37308 */ /* 0x0002a60000000800 */
[----:B------:R-:W-:Y:S01]  /*7f70*/  HMMA.16816.F32 R40, R12, R16, R92 ;  /* 0x000000100c28723c */ /* 0x000fe2000000185c */
[----:B------:R-:W-:Y:S07]  /*7f80*/  LDSM.16.MT88.4 R12, [R188+0x1800] ;  /* 0x00180000bc0c783b */ /* 0x000fee0000004200 */
[----:B------:R-:W-:Y:S01]  /*7f90*/  HMMA.16816.F32 R64, R8, R22, R36 ;  /* 0x000000160840723c */ /* 0x000fe20000001824 */
[----:B------:R-:W-:Y:S01]  /*7fa0*/  LDSM.16.MT88.4 R20, [R189+0x1800] ;  /* 0x00180000bd14783b */ /* 0x000fe20000004200 */
[----:B-1----:R-:W-:-:S06]  /*7fb0*/  FFMA.FTZ R5, R139, c[0x0][0x2d0], -R3 ;  /* 0x0000b4008b057a23 */ /* 0x002fcc0000010803 */
[C---:B------:R-:W-:Y:S01]  /*7fc0*/  HMMA.16816.F32 R92, R8.reuse, R24, R116 ;  /* 0x00000018085c723c */ /* 0x040fe20000001874 */
[----:B------:R-:W1:Y:S01]  /*7fd0*/  LDSM.16.MT88.4 R24, [R185+0x1800] ;  /* 0x00180000b918783b */ /* 0x000e620000004200 */
[----:B------:R4:W-:Y:S06]  /*7fe0*/  MUFU.EX2 R172, R5 ;  /* 0x0000000500ac7308 */ /* 0x0009ec0000000800 */
[C---:B------:R-:W-:Y:S08]  /*7ff0*/  HMMA.16816.F32 R60, R8.reuse, R16, R104 ;  /* 0x00000010083c723c */ /* 0x040ff00000001868 */
[----:B------:R-:W-:Y:S01]  /*8000*/  HMMA.16816.F32 R36, R8, R18, R32 ;  /* 0x000000120824723c */ /* 0x000fe20000001820 */
[----:B------:R-:W5:Y:S01]  /*8010*/  LDSM.16.MT88.4 R16, [R186+0x1800] ;  /* 0x00180000ba10783b */ /* 0x000f620000004200 */
[----:B----4-:R-:W-:-:S04]  /*8020*/  FFMA.FTZ R5, R138, c[0x0][0x2d0], -R3 ;  /* 0x0000b4008a057a23 */ /* 0x010fc80000010803 */
[----:B------:R4:W4:Y:S01]  /*8030*/  MUFU.EX2 R173, R5 ;  /* 0x0000000500ad7308 */ /* 0x0009220000000800 */
[----:B---3--:R-:W-:Y:S02]  /*8040*/  F2FP.PACK_AB R8, R177, R176 ;  /* 0x000000b0b108723e */ /* 0x008fe400000000ff */
[----:B--2---:R-:W-:Y:S01]  /*8050*/  F2FP.PACK_AB R10, R179, R178 ;  /* 0x000000b2b30a723e */ /* 0x004fe200000000ff */
[----:B----4-:R-:W-:Y:S01]  /*8060*/  FFMA.FTZ R5, R137, c[0x0][0x2d0], -R3 ;  /* 0x0000b40089057a23 */ /* 0x010fe20000010803 */
[----:B------:R-:W-:-:S03]  /*8070*/  F2FP.PACK_AB R9, R173, R172 ;  /* 0x000000acad09723e */ /* 0x000fc600000000ff */
[----:B------:R2:W3:Y:S02]  /*8080*/  MUFU.EX2 R174, R5 ;  /* 0x0000000500ae7308 */ /* 0x0004e40000000800 */
[----:B--2---:R-:W-:Y:S01]  /*8090*/  FFMA.FTZ R5, R151, c[0x0][0x2d0], -R2 ;  /* 0x0000b40097057a23 */ /* 0x004fe20000010802 */
[----:B---3--:R-:W-:-:S05]  /*80a0*/  F2FP.PACK_AB R11, R175, R174 ;  /* 0x000000aeaf0b723e */ /* 0x008fca00000000ff */
[----:B------:R2:W-:Y:S02]  /*80b0*/  MUFU.EX2 R168, R5 ;  /* 0x0000000500a87308 */ /* 0x0005e40000000800 */
[----:B-1----:R-:W-:Y:S01]  /*80c0*/  HMMA.16816.F32 R88, R8, R24, R88 ;  /* 0x000000180858723c */ /* 0x002fe20000001858 */
[----:B------:R-:W-:-:S07]  /*80d0*/  FFMA.FTZ R32, R155, c[0x0][0x2d0], -R2 ;  /* 0x0000b4009b207a23 */ /* 0x000fce0000010802 */
[----:B------:R-:W-:Y:S01]  /*80e0*/  HMMA.16816.F32 R76, R8, R26, R76 ;  /* 0x0000001a084c723c */ /* 0x000fe2000000184c */
[----:B--2---:R-:W-:-:S04]  /*80f0*/  FFMA.FTZ R5, R150, c[0x0][0x2d0], -R2 ;  /* 0x0000b40096057a23 */ /* 0x004fc80000010802 */
[----:B------:R1:W-:Y:S03]  /*8100*/  MUFU.EX2 R169, R5 ;  /* 0x0000000500a97308 */ /* 0x0003e60000000800 */
[----:B------:R-:W-:Y:S01]  /*8110*/  HMMA.16816.F32 R56, R8, R20, R56 ;  /* 0x000000140838723c */ /* 0x000fe20000001838 */
[----:B------:R-:W-:-:S07]  /*8120*/  FFMA.FTZ R33, R154, c[0x0][0x2d0], -R2 ;  /* 0x0000b4009a217a23 */ /* 0x000fce0000010802 */
[----:B------:R-:W-:Y:S01]  /*8130*/  HMMA.16816.F32 R52, R8, R22, R52 ;  /* 0x000000160834723c */ /* 0x000fe20000001834 */
[----:B-1----:R-:W-:-:S07]  /*8140*/  FFMA.FTZ R5, R149, c[0x0][0x2d0], -R2 ;  /* 0x0000b40095057a23 */ /* 0x002fce0000010802 */
[C---:B-----5:R-:W-:Y:S01]  /*8150*/  HMMA.16816.F32 R48, R8.reuse, R16, R48 ;  /* 0x000000100830723c */ /* 0x060fe20000001830 */
[----:B------:R1:W-:Y:S07]  /*8160*/  MUFU.EX2 R170, R5 ;  /* 0x0000000500aa7308 */ /* 0x0003ee0000000800 */
[----:B------:R-:W-:Y:S01]  /*8170*/  HMMA.16816.F32 R44, R8, R18, R44 ;  /* 0x00000012082c723c */ /* 0x000fe2000000182c */
[----:B------:R-:W-:-:S07]  /*8180*/  FFMA.FTZ R34, R153, c[0x0][0x2d0], -R2 ;  /* 0x0000b40099227a23 */ /* 0x000fce0000010802 */
[----:B------:R-:W-:Y:S01]  /*8190*/  HMMA.16816.F32 R136, R8, R12, R40 ;  /* 0x0000000c0888723c */ /* 0x000fe20000001828 */
[----:B-1----:R-:W-:-:S04]  /*81a0*/  FFMA.FTZ R5, R148, c[0x0][0x2d0], -R2 ;  /* 0x0000b40094057a23 */ /* 0x002fc80000010802 */
[----:B------:R1:W2:Y:S03]  /*81b0*/  MUFU.EX2 R171, R5 ;  /* 0x0000000500ab7308 */ /* 0x0002a60000000800 */
[----:B------:R-:W-:Y:S01]  /*81c0*/  HMMA.16816.F32 R124, R8, R14, R28 ;  /* 0x0000000e087c723c */ /* 0x000fe2000000181c */
[----:B-1----:R-:W-:Y:S02]  /*81d0*/  FFMA.FTZ R5, R143, c[0x0][0x2d0], -R0 ;  /* 0x0000b4008f057a23 */ /* 0x002fe40000010800 */
[----:B------:R-:W3:Y:S04]  /*81e0*/  LDL R143, [R1+0x48] ;  /* 0x00004800018f7983 */ /* 0x000ee80000100800 */
[--C-:B------:R-:W-:Y:S01]  /*81f0*/  FFMA.FTZ R30, R167, c[0x0][0x2d0], -R4.reuse ;  /* 0x0000b400a71e7a23 */ /* 0x100fe20000010804 */
[----:B------:R1:W-:Y:S01]  /*8200*/  MUFU.EX2 R68, R5 ;  /* 0x0000000500447308 */ /* 0x0003e20000000800 */
[--C-:B------:R-:W-:Y:S01]  /*8210*/  FFMA.FTZ R29, R166, c[0x0][0x2d0], -R4.reuse ;  /* 0x0000b400a61d7a23 */ /* 0x100fe20000010804 */
[----:B--2---:R-:W-:Y:S01]  /*8220*/  F2FP.PACK_AB R6, R171, R170 ;  /* 0x000000aaab06723e */ /* 0x004fe200000000ff */
[--C-:B------:R-:W-:Y:S01]  /*8230*/  FFMA.FTZ R28, R165, c[0x0][0x2d0], -R4.reuse ;  /* 0x0000b400a51c7a23 */ /* 0x100fe20000010804 */
[----:B------:R-:W-:Y:S01]  /*8240*/  IADD3 R202, R202, -0x2, RZ ;  /* 0xfffffffecaca7810 */ /* 0x000fe20007ffe0ff */
[----:B------:R-:W-:Y:S01]  /*8250*/  FFMA.FTZ R10, R164, c[0x0][0x2d0], -R4 ;  /* 0x0000b400a40a7a23 */ /* 0x000fe20000010804 */
[----:B------:R-:W-:Y:S01]  /*8260*/  F2FP.PACK_AB R4, R169, R168 ;  /* 0x000000a8a904723e */ /* 0x000fe200000000ff */
[----:B------:R-:W-:Y:S01]  /*8270*/  FFMA.FTZ R35, R152, c[0x0][0x2d0], -R2 ;  /* 0x0000b40098237a23 */ /* 0x000fe20000010802 */
[----:B------:R-:W-:Y:S01]  /*8280*/  MUFU.EX2 R30, R30 ;  /* 0x0000001e001e7308 */ /* 0x000fe20000000800 */
[----:B------:R-:W-:-:S02]  /*8290*/  FADD.FTZ R2, R224, R222 ;  /* 0x000000dee0027221 */ /* 0x000fc40000010000 */
[--C-:B------:R-:W-:Y:S02]  /*82a0*/  FFMA.FTZ R9, R163, c[0x0][0x2d0], -R3.reuse ;  /* 0x0000b400a3097a23 */ /* 0x100fe40000010803 */
[--C-:B------:R-:W-:Y:S02]  /*82b0*/  FFMA.FTZ R8, R162, c[0x0][0x2d0], -R3.reuse ;  /* 0x0000b400a2087a23 */ /* 0x100fe40000010803 */
[--C-:B------:R-:W-:Y:S01]  /*82c0*/  FFMA.FTZ R11, R161, c[0x0][0x2d0], -R3.reuse ;  /* 0x0000b400a10b7a23 */ /* 0x100fe20000010803 */
[----:B------:R-:W-:Y:S01]  /*82d0*/  MUFU.EX2 R32, R32 ;  /* 0x0000002000207308 */ /* 0x000fe20000000800 */
[----:B-1----:R-:W-:Y:S01]  /*82e0*/  FFMA.FTZ R5, R142, c[0x0][0x2d0], -R0 ;  /* 0x0000b4008e057a23 */ /* 0x002fe20000010800 */
[----:B------:R-:W-:Y:S01]  /*82f0*/  MOV R142, c[0x0][0x2c4] ;  /* 0x0000b100008e7a02 */ /* 0x000fe20000000f00 */
[----:B------:R-:W-:Y:S02]  /*8300*/  FFMA.FTZ R31, R160, c[0x0][0x2d0], -R3 ;  /* 0x0000b400a01f7a23 */ /* 0x000fe40000010803 */
[----:B------:R-:W-:Y:S01]  /*8310*/  FADD.FTZ R3, R227, R226 ;  /* 0x000000e2e3037221 */ /* 0x000fe20000010000 */
[----:B------:R-:W-:Y:S01]  /*8320*/  ISETP.NE.AND P1, PT, R142, 0x1, PT ;  /* 0x000000018e00780c */ /* 0x000fe20003f25270 */
[----:B------:R-:W-:Y:S01]  /*8330*/  FADD.FTZ R2, R225, R2 ;  /* 0x00000002e1027221 */ /* 0x000fe20000010000 */
[----:B------:R1:W-:Y:S01]  /*8340*/  MUFU.EX2 R73, R5 ;  /* 0x0000000500497308 */ /* 0x0003e20000000800 */
[----:B------:R-:W-:-:S02]  /*8350*/  FADD.FTZ R3, R229, R3 ;  /* 0x00000003e5037221 */ /* 0x000fc40000010000 */
[----:B------:R-:W-:Y:S02]  /*8360*/  FADD.FTZ R2, R238, R2 ;  /* 0x00000002ee027221 */ /* 0x000fe40000010000 */
[----:B------:R-:W-:-:S03]  /*8370*/  FADD.FTZ R3, R242, R3 ;  /* 0x00000003f2037221 */ /* 0x000fc60000010000 */
[----:B------:R-:W2:Y:S01]  /*8380*/  MUFU.EX2 R29, R29 ;  /* 0x0000001d001d7308 */ /* 0x000ea20000000800 */
[----:B------:R-:W-:Y:S02]  /*8390*/  FADD.FTZ R3, R245, R3 ;  /* 0x00000003f5037221 */ /* 0x000fe40000010000 */
[----:B-1----:R-:W-:-:S05]  /*83a0*/  FFMA.FTZ R5, R141, c[0x0][0x2d0], -R0 ;  /* 0x0000b4008d057a23 */ /* 0x002fca0000010800 */
[----:B------:R-:W1:Y:S01]  /*83b0*/  MUFU.EX2 R33, R33 ;  /* 0x0000002100217308 */ /* 0x000e620000000800 */
[----:B--2---:R-:W-:-:S07]  /*83c0*/  F2FP.PACK_AB R144, R29, R30 ;  /* 0x0000001e1d90723e */ /* 0x004fce00000000ff */
[----:B------:R2:W-:Y:S08]  /*83d0*/  MUFU.EX2 R74, R5 ;  /* 0x00000005004a7308 */ /* 0x0005f00000000800 */
[----:B------:R-:W-:Y:S01]  /*83e0*/  MUFU.EX2 R28, R28 ;  /* 0x0000001c001c7308 */ /* 0x000fe20000000800 */
[----:B-1----:R-:W-:Y:S01]  /*83f0*/  F2FP.PACK_AB R148, R33, R32 ;  /* 0x000000202194723e */ /* 0x002fe200000000ff */
[----:B--2---:R-:W-:-:S06]  /*8400*/  FFMA.FTZ R5, R140, c[0x0][0x2d0], -R0 ;  /* 0x0000b4008c057a23 */ /* 0x004fcc0000010800 */
[----:B------:R-:W-:Y:S08]  /*8410*/  MUFU.EX2 R34, R34 ;  /* 0x0000002200227308 */ /* 0x000ff00000000800 */
[----:B------:R1:W2:Y:S08]  /*8420*/  MUFU.EX2 R75, R5 ;  /* 0x00000005004b7308 */ /* 0x0002b00000000800 */
[----:B------:R-:W-:Y:S01]  /*8430*/  MUFU.EX2 R31, R31 ;  /* 0x0000001f001f7308 */ /* 0x000fe20000000800 */
[----:B-1----:R-:W-:-:S07]  /*8440*/  F2FP.PACK_AB R5, R73, R68 ;  /* 0x000000444905723e */ /* 0x002fce00000000ff */
[----:B------:R-:W1:Y:S01]  /*8450*/  MUFU.EX2 R35, R35 ;  /* 0x0000002300237308 */ /* 0x000e620000000800 */
[----:B--2---:R-:W-:-:S07]  /*8460*/  F2FP.PACK_AB R7, R75, R74 ;  /* 0x0000004a4b07723e */ /* 0x004fce00000000ff */
[C---:B------:R-:W-:Y:S01]  /*8470*/  HMMA.16816.F32 R40, R4.reuse, R24, R128 ;  /* 0x000000180428723c */ /* 0x040fe20000001880 */
[----:B------:R-:W2:Y:S07]  /*8480*/  LDSM.16.MT88.4 R128, [R186+0x2000] ;  /* 0x00200000ba80783b */ /* 0x000eae0000004200 */
[----:B------:R-:W-:Y:S01]  /*8490*/  HMMA.16816.F32 R24, R4, R26, R120 ;  /* 0x0000001a0418723c */ /* 0x000fe20000001878 */
[----:B-1----:R-:W-:-:S07]  /*84a0*/  F2FP.PACK_AB R150, R35, R34 ;  /* 0x000000222396723e */ /* 0x002fce00000000ff */
[C---:B------:R-:W-:Y:S01]  /*84b0*/  HMMA.16816.F32 R108, R4.reuse, R20, R92 ;  /* 0x00000014046c723c */ /* 0x040fe2000000185c */
[----:B------:R-:W1:Y:S07]  /*84c0*/  MUFU.EX2 R20, R10 ;  /* 0x0000000a00147308 */ /* 0x000e6e0000000800 */
[C---:B------:R-:W-:Y:S08]  /*84d0*/  HMMA.16816.F32 R84, R4.reuse, R22, R84 ;  /* 0x000000160454723c */ /* 0x040ff00000001854 */
[----:B------:R-:W-:Y:S01]  /*84e0*/  HMMA.16816.F32 R80, R4, R16, R80 ;  /* 0x000000100450723c */ /* 0x000fe20000001850 */
[----:B------:R-:W4:Y:S01]  /*84f0*/  MUFU.EX2 R17, R11 ;  /* 0x0000000b00117308 */ /* 0x000f220000000800 */
[----:B-1----:R-:W-:-:S06]  /*8500*/  F2FP.PACK_AB R146, R20, R28 ;  /* 0x0000001c1492723e */ /* 0x002fcc00000000ff */
[C---:B------:R-:W-:Y:S01]  /*8510*/  HMMA.16816.F32 R64, R4.reuse, R18, R64 ;  /* 0x000000120440723c */ /* 0x040fe20000001840 */
[----:B------:R-:W-:Y:S07]  /*8520*/  MUFU.EX2 R19, R9 ;  /* 0x0000000900137308 */ /* 0x000fee0000000800 */
[----:B------:R-:W-:Y:S01]  /*8530*/  HMMA.16816.F32 R60, R4, R12, R60 ;  /* 0x0000000c043c723c */ /* 0x000fe2000000183c */
[----:B------:R1:W5:Y:S01]  /*8540*/  MUFU.EX2 R18, R8 ;  /* 0x0000000800127308 */ /* 0x0003620000000800 */
[----:B----4-:R-:W-:-:S05]  /*8550*/  F2FP.PACK_AB R147, R31, R17 ;  /* 0x000000111f93723e */ /* 0x010fca00000000ff */
[----:B------:R-:W-:Y:S01]  /*8560*/  FADD.FTZ R12, R223, R220 ;  /* 0x000000dcdf0c7221 */ /* 0x000fe20000010000 */
[----:B------:R-:W-:Y:S07]  /*8570*/  HMMA.16816.F32 R36, R4, R14, R36 ;  /* 0x0000000e0424723c */ /* 0x000fee0000001824 */
[--C-:B------:R-:W-:Y:S02]  /*8580*/  FFMA.FTZ R4, R159, c[0x0][0x2d0], -R0.reuse ;  /* 0x0000b4009f047a23 */ /* 0x100fe40000010800 */
[--C-:B------:R-:W-:Y:S01]  /*8590*/  FFMA.FTZ R5, R158, c[0x0][0x2d0], -R0.reuse ;  /* 0x0000b4009e057a23 */ /* 0x100fe20000010800 */
[----:B-1----:R-:W1:Y:S01]  /*85a0*/  LDSM.16.MT88.4 R8, [R188+0x2000] ;  /* 0x00200000bc08783b */ /* 0x002e620000004200 */
[--C-:B------:R-:W-:Y:S01]  /*85b0*/  FFMA.FTZ R6, R157, c[0x0][0x2d0], -R0.reuse ;  /* 0x0000b4009d067a23 */ /* 0x100fe20000010800 */
[----:B------:R4:W-:Y:S01]  /*85c0*/  MUFU.EX2 R16, R4 ;  /* 0x0000000400107308 */ /* 0x0009e20000000800 */
[----:B------:R-:W-:Y:S01]  /*85d0*/  FFMA.FTZ R7, R156, c[0x0][0x2d0], -R0 ;  /* 0x0000b4009c077a23 */ /* 0x000fe20000010800 */
[----:B-----5:R-:W-:Y:S01]  /*85e0*/  F2FP.PACK_AB R145, R18, R19 ;  /* 0x000000131291723e */ /* 0x020fe200000000ff */
[----:B------:R-:W-:-:S04]  /*85f0*/  FADD.FTZ R0, R219, R218 ;  /* 0x000000dadb007221 */ /* 0x000fc80000010000 */
[----:B------:R-:W-:Y:S01]  /*8600*/  FADD.FTZ R0, R221, R0 ;  /* 0x00000000dd007221 */ /* 0x000fe20000010000 */
[----:B------:R5:W-:Y:S01]  /*8610*/  MUFU.EX2 R13, R7 ;  /* 0x00000007000d7308 */ /* 0x000be20000000800 */
[----:B------:R-:W-:Y:S02]  /*8620*/  HMMA.16816.F32 R88, R144, R96, R88 ;  /* 0x000000609058723c */ /* 0x000fe40000001858 */
[----:B------:R-:W-:Y:S02]  /*8630*/  FADD.FTZ R0, R234, R0 ;  /* 0x00000000ea007221 */ /* 0x000fe40000010000 */
[----:B----4-:R-:W-:-:S03]  /*8640*/  FADD.FTZ R4, R233, R12 ;  /* 0x0000000ce9047221 */ /* 0x010fc60000010000 */
[----:B------:R4:W2:Y:S01]  /*8650*/  MUFU.EX2 R15, R5 ;  /* 0x00000005000f7308 */ /* 0x0008a20000000800 */
[----:B------:R-:W-:Y:S01]  /*8660*/  MOV R12, c[0x0][0x32c] ;  /* 0x0000cb00000c7a02 */ /* 0x000fe20000000f00 */
[C---:B------:R-:W-:Y:S03]  /*8670*/  HMMA.16816.F32 R100, R144.reuse, R98, R76 ;  /* 0x000000629064723c */ /* 0x040fe6000000184c */
[----:B------:R-:W-:Y:S01]  /*8680*/  ISETP.GE.AND P0, PT, R12, 0x1, PT ;  /* 0x000000010c00780c */ /* 0x000fe20003f06270 */
[----:B-----5:R-:W-:Y:S02]  /*8690*/  FADD.FTZ R7, R230, R2 ;  /* 0x00000002e6077221 */ /* 0x020fe40000010000 */
[----:B------:R5:W1:Y:S02]  /*86a0*/  MUFU.EX2 R14, R6 ;  /* 0x00000006000e7308 */ /* 0x000a640000000800 */
[----:B------:R-:W-:Y:S01]  /*86b0*/  HMMA.16816.F32 R104, R144, R112, R56 ;  /* 0x000000709068723c */ /* 0x000fe20000001838 */
[----:B----4-:R-:W-:Y:S01]  /*86c0*/  FADD.FTZ R5, R235, R4 ;  /* 0x00000004eb057221 */ /* 0x010fe20000010000 */
[----:B--2---:R-:W-:Y:S01]  /*86d0*/  F2FP.PACK_AB R149, R15, R16 ;  /* 0x000000100f95723e */ /* 0x004fe200000000ff */
[----:B------:R-:W-:-:S05]  /*86e0*/  FADD.FTZ R4, R250, R3 ;  /* 0x00000003fa047221 */ /* 0x000fca0000010000 */
[C---:B------:R-:W-:Y:S01]  /*86f0*/  HMMA.16816.F32 R116, R144.reuse, R114, R52 ;  /* 0x000000729074723c */ /* 0x040fe20000001834 */
[----:B------:R-:W-:Y:S02]  /*8700*/  FADD.FTZ R5, R231, R5 ;  /* 0x00000005e7057221 */ /* 0x000fe40000010000 */
[----:B------:R-:W-:Y:S02]  /*8710*/  FADD.FTZ R3, R244, R7 ;  /* 0x00000007f4037221 */ /* 0x000fe40000010000 */
[----:B-----5:R-:W-:Y:S01]  /*8720*/  FADD.FTZ R6, R228, R0 ;  /* 0x00000000e4067221 */ /* 0x020fe20000010000 */
[----:B-1----:R-:W-:Y:S01]  /*8730*/  F2FP.PACK_AB R151, R13, R14 ;  /* 0x0000000e0d97723e */ /* 0x002fe200000000ff */
        /* <DEDUP_REMOVED lines=26> */
[----:B------:R-:W-:Y:S03]  /*88e0*/  HMMA.16816.F32 R108, R148, R112, R108 ;  /* 0x00000070946c723c */ /* 0x000fe6000000186c */
[----:B------:R-:W-:-:S04]  /*88f0*/  FADD.FTZ R5, R19, R5 ;  /* 0x0000000513057221 */ /* 0x000fc80000010000 */
[----:B------:R-:W-:Y:S01]  /*8900*/  FADD.FTZ R5, R18, R5 ;  /* 0x0000000512057221 */ /* 0x000fe20000010000 */
[C---:B------:R-:W-:Y:S08]  /*8910*/  HMMA.16816.F32 R124, R148.reuse, R128, R80 ;  /* 0x00000080947c723c */ /* 0x040ff00000001850 */
[C---:B------:R-:W-:Y:S08]  /*8920*/  HMMA.16816.F32 R96, R148.reuse, R98, R24 ;  /* 0x000000629460723c */ /* 0x040ff00000001818 */
[C---:B------:R-:W-:Y:S08]  /*8930*/  HMMA.16816.F32 R112, R148.reuse, R114, R84 ;  /* 0x000000729470723c */ /* 0x040ff00000001854 */
[----:B------:R-:W-:Y:S01]  /*8940*/  HMMA.16816.F32 R128, R148, R130, R64 ;  /* 0x000000829480723c */ /* 0x000fe20000001840 */
[----:B---3--:R-:W-:Y:S01]  /*8950*/  @P1 IMAD.HI.U32 R2, R143, c[0x0][0x2c8], RZ ;  /* 0x0000b2008f021a27 */ /* 0x008fe200078e00ff */
[----:B------:R-:W-:-:S06]  /*8960*/  MOV R0, R143 ;  /* 0x0000008f00007202 */ /* 0x000fcc0000000f00 */
[----:B------:R-:W-:Y:S01]  /*8970*/  HMMA.16816.F32 R140, R148, R8, R60 ;  /* 0x00000008948c723c */ /* 0x000fe2000000183c */
[----:B------:R-:W-:-:S04]  /*8980*/  @P1 SHF.R.U32.HI R0, RZ, c[0x0][0x2cc], R2 ;  /* 0x0000b300ff001a19 */ /* 0x000fc80000011602 */
[----:B------:R-:W-:Y:S01]  /*8990*/  IADD3 R2, R252, R0, RZ ;  /* 0x00000000fc027210 */ /* 0x000fe20007ffe0ff */
[----:B------:R-:W-:Y:S02]  /*89a0*/  FADD.FTZ R0, R240, R6 ;  /* 0x00000006f0007221 */ /* 0x000fe40000010000 */
[----:B------:R-:W-:Y:S02]  /*89b0*/  HMMA.16816.F32 R148, R148, R10, R36 ;  /* 0x0000000a9494723c */ /* 0x000fe40000001824 */
        /* <DEDUP_REMOVED lines=31> */
[----:B------:R-:W-:Y:S01]  /*8bb0*/  FADD.FTZ R4, R14, R4 ;  /* 0x000000040e047221 */ /* 0x000fe20000010000 */
[----:B------:R-:W-:Y:S01]  /*8bc0*/  STL [R1+0x4], R6 ;  /* 0x0000040601007387 */ /* 0x000fe20000100800 */
[----:B------:R-:W-:-:S03]  /*8bd0*/  FADD.FTZ R3, R35, R5 ;  /* 0x0000000523037221 */ /* 0x000fc60000010000 */
[----:B------:R1:W-:Y:S04]  /*8be0*/  STL [R1+0x8], R0 ;  /* 0x0000080001007387 */ /* 0x0003e80000100800 */
[----:B------:R2:W-:Y:S01]  /*8bf0*/  STL [R1+0xc], R3 ;  /* 0x00000c0301007387 */ /* 0x0005e20000100800 */
[----:B-1----:R-:W-:Y:S01]  /*8c00*/  FADD.FTZ R0, R13, R4 ;  /* 0x000000040d007221 */ /* 0x002fe20000010000 */
[----:B--2---:R-:W-:-:S04]  /*8c10*/  IADD3 R3, R2, c[0x0][0x328], RZ ;  /* 0x0000ca0002037a10 */ /* 0x004fc80007ffe0ff */
[----:B------:R1:W-:Y:S01]  /*8c20*/  STL [R1+0x10], R0 ;  /* 0x0000100001007387 */ /* 0x0003e20000100800 */
[----:B------:R-:W-:Y:S05]  /*8c30*/  @!P0 BRA `(.L_x_654) ;  /* 0x0000013000008947 */ /* 0x000fea0003800000 */
[C---:B------:R-:W-:Y:S01]  /*8c40*/  ISETP.GT.AND P0, PT, R2.reuse, RZ, PT ;  /* 0x000000ff0200720c */ /* 0x040fe20003f04270 */
[----:B------:R-:W-:Y:S01]  /*8c50*/  BSSY B0, `(.L_x_655) ;  /* 0x000000e000007945 */ /* 0x000fe20003800000 */
[----:B-1----:R-:W-:-:S11]  /*8c60*/  IADD3 R0, R2, -0x1, RZ ;  /* 0xffffffff02007810 */ /* 0x002fd60007ffe0ff */
[----:B------:R-:W-:Y:S05]  /*8c70*/  @P0 BRA `(.L_x_656) ;  /* 0x0000007000000947 */ /* 0x000fea0003800000 */
[----:B------:R-:W-:-:S05]  /*8c80*/  IMAD.MOV.U32 R0, RZ, RZ, 0x1 ;  /* 0x00000001ff007424 */ /* 0x000fca00078e00ff */
[----:B------:R-:W-:Y:S01]  /*8c90*/  ISETP.NE.AND P0, PT, R0, c[0x0][0x32c], PT ;  /* 0x0000cb0000007a0c */ /* 0x000fe20003f05270 */
[----:B------:R-:W-:-:S12]  /*8ca0*/  IMAD.MOV R0, RZ, RZ, -R2 ;  /* 0x000000ffff007224 */ /* 0x000fd800078e0a02 */
[----:B------:R-:W-:-:S05]  /*8cb0*/  @P0 IMAD.HI.U32 R2, R0, c[0x0][0x330], RZ ;  /* 0x0000cc0000020a27 */ /* 0x000fca00078e00ff */
[----:B------:R-:W-:-:S04]  /*8cc0*/  @P0 SHF.R.U32.HI R0, RZ, c[0x0][0x334], R2 ;  /* 0x0000cd00ff000a19 */ /* 0x000fc80000011602 */
[----:B------:R-:W-:Y:S01]  /*8cd0*/  LOP3.LUT R0, RZ, R0, RZ, 0x33, !PT ;  /* 0x00000000ff007212 */ /* 0x000fe200078e33ff */
[----:B------:R-:W-:Y:S05]  /*8ce0*/  BRA `(.L_x_657) ;  /* 0x0000004000007947 */ /* 0x000fea0003800000 */
.L_x_656:
[----:B------:R-:W-:-:S04]  /*8cf0*/  MOV R2, 0x1 ;  /* 0x0000000100027802 */ /* 0x000fc80000000f00 */
[----:B------:R-:W-:-:S13]  /*8d00*/  ISETP.NE.AND P0, PT, R2, c[0x0][0x32c], PT ;  /* 0x0000cb0002007a0c */ /* 0x000fda0003f05270 */
[----:B------:R-:W-:-:S05]  /*8d10*/  @P0 IMAD.HI.U32 R2, R0, c[0x0][0x330], RZ ;  /* 0x0000cc0000020a27 */ /* 0x000fca00078e00ff */
[----:B------:R-:W-:Y:S02]  /*8d20*/  @P0 SHF.R.U32.HI R0, RZ, c[0x0][0x334], R2 ;  /* 0x0000cd00ff000a19 */ /* 0x000fe40000011602 */
.L_x_657:
[----:B------:R-:W-:Y:S05]  /*8d30*/  BSYNC B0 ;  /* 0x0000000000007941 */ /* 0x000fea0003800000 */
.L_x_655:
[----:B------:R-:W-:-:S05]  /*8d40*/  MOV R2, c[0x0][0x32c] ;  /* 0x0000cb0000027a02 */ /* 0x000fca0000000f00 */
[----:B------:R-:W-:-:S05]  /*8d50*/  IMAD R0, R0, R2, c[0x0][0x32c] ;  /* 0x0000cb0000007624 */ /* 0x000fca00078e0202 */
[----:B------:R-:W-:-:S04]  /*8d60*/  IMNMX R3, R3, R0, PT ;  /* 0x0000000003037217 */ /* 0x000fc80003800200 */
.L_x_654:
[----:B------:R-:W2:Y:S01]  /*8d70*/  LDL R2, [R1+0x14] ;  /* 0x0000140001027983 */ /* 0x000ea20000100800 */
[----:B------:R-:W-:-:S05]  /*8d80*/  IMAD.HI R3, R3, 0x66666667, RZ ;  /* 0x6666666703037827 */ /* 0x000fca00078e02ff */
[----:B-1----:R-:W-:-:S04]  /*8d90*/  SHF.R.U32.HI R0, RZ, 0x1f, R3 ;  /* 0x0000001fff007819 */ /* 0x002fc80000011603 */
        /* <DEDUP_REMOVED lines=9> */
.L_x_689:
[----:B------:R-:W2:Y:S01]  /*8e30*/  LDL R0, [R1+0x14] ;  /* 0x0000140001007983 */ /* 0x000ea20000100800 */
[----:B------:R-:W-:Y:S04]  /*8e40*/  DEPBAR.LE SB0, 0x0 ;  /* 0x000080000000791a */ /* 0x000fe80000000000 */
[----:B------:R-:W-:Y:S01]  /*8e50*/  WARPSYNC 0xffffffff ;  /* 0xffffffff00007948 */ /* 0x000fe20003800000 */
[----:B------:R-:W-:Y:S06]  /*8e60*/  BAR.SYNC.DEFER_BLOCKING 0x0 ;  /* 0x0000000000007b1d */ /* 0x000fec0000010000 */
[----:B------:R3:W4:Y:S01]  /*8e70*/  LDSM.16.M88.4 R80, [R191] ;  /* 0x00000000bf50783b */ /* 0x0007220000000200 */
[----:B------:R-:W-:Y:S03]  /*8e80*/  BSSY B0, `(.L_x_659) ;  /* 0x0000040000007945 */ /* 0x000fe60003800000 */
        /* <DEDUP_REMOVED lines=13> */
[----:B--2---:R-:W-:-:S13]  /*8f60*/  ISETP.GT.AND P0, PT, R0, R202, PT ;  /* 0x000000ca0000720c */ /* 0x004fda0003f04270 */
[----:B------:R-:W-:-:S05]  /*8f70*/  @P0 BRA `(.L_x_660) ;  /* 0x0000030000000947 */ /* 0x000fca0003800000 */
[----:B-1-34-:R-:W-:Y:S01]  /*8f80*/  IMAD.WIDE.U32 R2, R214, c[0x0][0x208], RZ ;  /* 0x00008200d6027a25 */ /* 0x01afe200078e00ff */
[----:B------:R-:W-:Y:S01]  /*8f90*/  SHF.R.S32.HI R0, RZ, 0x1f, R214 ;  /* 0x0000001fff007819 */ /* 0x000fe200000114d6 */
[----:B------:R-:W2:Y:S02]  /*8fa0*/  LDL.64 R4, [R1+0x38] ;  /* 0x0000380001047983 */ /* 0x000ea40000100a00 */
[----:B------:R-:W-:Y:S02]  /*8fb0*/  IMAD.SHL.U32 R15, R201, 0x2, RZ ;  /* 0x00000002c90f7824 */ /* 0x000fe400078e00ff */
[----:B------:R-:W-:Y:S02]  /*8fc0*/  IMAD R0, R0, c[0x0][0x208], RZ ;  /* 0x0000820000007a24 */ /* 0x000fe400078e02ff */
[----:B------:R-:W3:Y:S02]  /*8fd0*/  LDL R6, [R1+0x44] ;  /* 0x0000440001067983 */ /* 0x000ee40000100800 */
[----:B------:R-:W-:Y:S04]  /*8fe0*/  IMAD R0, R214, c[0x0][0x20c], R0 ;  /* 0x00008300d6007a24 */ /* 0x000fe800078e0200 */
[----:B------:R-:W-:Y:S01]  /*8ff0*/  IMAD.IADD R3, R3, 0x1, R0 ;  /* 0x0000000103037824 */ /* 0x000fe200078e0200 */
[----:B------:R-:W-:Y:S03]  /*9000*/  SHF.R.S32.HI R0, RZ, 0x1f, R212 ;  /* 0x0000001fff007819 */ /* 0x000fe600000114d4 */
[----:B------:R-:W-:Y:S04]  /*9010*/  IMAD.WIDE.U32 R2, R212, c[0x0][0x218], R2 ;  /* 0x00008600d4027a25 */ /* 0x000fe800078e0002 */
[----:B------:R-:W-:Y:S01]  /*9020*/  IMAD R0, R0, c[0x0][0x218], RZ ;  /* 0x0000860000007a24 */ /* 0x000fe200078e02ff */
[----:B--2---:R-:W-:Y:S03]  /*9030*/  IADD3 R2, P1, R4, R2, RZ ;  /* 0x0000000204027210 */ /* 0x004fe60007f3e0ff */
[----:B------:R-:W-:Y:S01]  /*9040*/  IMAD R4, R212, c[0x0][0x21c], R0 ;  /* 0x00008700d4047a24 */ /* 0x000fe200078e0200 */
[----:B------:R-:W-:Y:S02]  /*9050*/  SHF.R.S32.HI R5, RZ, 0x1f, R201 ;  /* 0x0000001fff057819 */ /* 0x000fe400000114c9 */
[----:B------:R-:W-:Y:S02]  /*9060*/  LEA R0, P0, R2, c[0x0][0x1f8], 0x1 ;  /* 0x00007e0002007a11 */ /* 0x000fe400078008ff */
[----:B---3--:R-:W-:Y:S02]  /*9070*/  IADD3.X R3, R6, R3, R4, P1, !PT ;  /* 0x0000000306037210 */ /* 0x008fe40000ffe404 */
[----:B------:R-:W-:Y:S02]  /*9080*/  SHF.L.U64.HI R5, R201, 0x1, R5 ;  /* 0x00000001c9057819 */ /* 0x000fe40000010205 */
[----:B------:R-:W-:Y:S01]  /*9090*/  LEA.HI.X R4, R2, c[0x0][0x1fc], R3, 0x1, P0 ;  /* 0x00007f0002047a11 */ /* 0x000fe200000f0c03 */
[----:B------:R-:W-:-:S05]  /*90a0*/  BRA.DIV ~URZ, `(.L_x_661) ;  /* 0x000150a27f007947 */ /* 0x000fca000b800000 */
[----:B------:R1:W2:Y:S02]  /*90b0*/  SHFL.IDX PT, R7, R4, RZ, 0x181f ;  /* 0x00181fff04077589 */ /* 0x0002a400000e0000 */
.L_x_829:
[----:B------:R-:W-:-:S05]  /*90c0*/  BRA.DIV ~URZ, `(.L_x_662) ;  /* 0x000150f27f007947 */ /* 0x000fca000b800000 */
[----:B------:R-:W3:Y:S04]  /*90d0*/  SHFL.IDX PT, R2, R0, RZ, 0x181f ;  /* 0x00181fff00027589 */ /* 0x000ee800000e0000 */
[----:B------:R-:W4:Y:S04]  /*90e0*/  SHFL.IDX PT, R3, R0, 0x1, 0x181f ;  /* 0x00381f0000037f89 */ /* 0x000f2800000e0000 */
[----:B------:R-:W5:Y:S04]  /*90f0*/  SHFL.IDX PT, R6, R0, 0x2, 0x181f ;  /* 0x00581f0000067f89 */ /* 0x000f6800000e0000 */
[----:B------:R-:W1:Y:S04]  /*9100*/  SHFL.IDX PT, R9, R4, 0x1, 0x181f ;  /* 0x00381f0004097f89 */ /* 0x000e6800000e0000 */
[----:B------:R-:W2:Y:S04]  /*9110*/  SHFL.IDX PT, R12, R0, 0x3, 0x181f ;  /* 0x00781f00000c7f89 */ /* 0x000ea800000e0000 */
[----:B------:R-:W2:Y:S04]  /*9120*/  SHFL.IDX PT, R14, R4, 0x2, 0x181f ;  /* 0x00581f00040e7f89 */ /* 0x000ea800000e0000 */
[----:B------:R-:W2:Y:S04]  /*9130*/  SHFL.IDX PT, R13, R4, 0x3, 0x181f ;  /* 0x00781f00040d7f89 */ /* 0x000ea800000e0000 */
[----:B------:R-:W2:Y:S04]  /*9140*/  SHFL.IDX PT, R0, R0, 0x4, 0x181f ;  /* 0x00981f0000007f89 */ /* 0x000ea800000e0000 */
[----:B-1----:R-:W1:Y:S01]  /*9150*/  SHFL.IDX PT, R4, R4, 0x4, 0x181f ;  /* 0x00981f0004047f89 */ /* 0x002e6200000e0000 */
[-C--:B---3--:R-:W-:Y:S02]  /*9160*/  IADD3 R10, P0, R2, R15.reuse, RZ ;  /* 0x0000000f020a7210 */ /* 0x088fe40007f1e0ff */
[-C--:B----4-:R-:W-:Y:S02]  /*9170*/  IADD3 R8, P2, R3, R15.reuse, RZ ;  /* 0x0000000f03087210 */ /* 0x090fe40007f5e0ff */
[-C--:B-----5:R-:W-:Y:S01]  /*9180*/  IADD3 R6, P1, R6, R15.reuse, RZ ;  /* 0x0000000f06067210 */ /* 0x0a0fe20007f3e0ff */
[--C-:B--2---:R-:W-:Y:S02]  /*9190*/  IMAD.X R11, R7, 0x1, R5.reuse, P0 ;  /* 0x00000001070b7824 */ /* 0x104fe400000e0605 */
[--C-:B------:R-:W-:Y:S01]  /*91a0*/  IMAD.X R9, R9, 0x1, R5.reuse, P2 ;  /* 0x0000000109097824 */ /* 0x100fe200010e0605 */
[----:B------:R-:W-:Y:S02]  /*91b0*/  IADD3 R2, P0, R12, R15, RZ ;  /* 0x0000000f0c027210 */ /* 0x000fe40007f1e0ff */
[----:B------:R2:W-:Y:S01]  /*91c0*/  LDGSTS.E.BYPASS.LTC128B.128 [R203+0x100], [R10.64], !P3 ;  /* 0x001000000acb7fae */ /* 0x0005e2000d901d46 */
[--C-:B------:R-:W-:Y:S03]  /*91d0*/  IMAD.X R7, R14, 0x1, R5.reuse, P1 ;  /* 0x000000010e077824 */ /* 0x100fe600008e0605 */
[----:B------:R2:W-:Y:S01]  /*91e0*/  LDGSTS.E.BYPASS.LTC128B.128 [R203+0x900], [R8.64], !P3 ;  /* 0x0090000008cb7fae */ /* 0x0005e2000d901d46 */
[----:B------:R-:W-:Y:S03]  /*91f0*/  IMAD.X R3, R13, 0x1, R5, P0 ;  /* 0x000000010d037824 */ /* 0x000fe600000e0605 */
[----:B------:R2:W-:Y:S04]  /*9200*/  LDGSTS.E.BYPASS.LTC128B.128 [R203+0x1100], [R6.64], !P3 ;  /* 0x0110000006cb7fae */ /* 0x0005e8000d901d46 */
[----:B------:R2:W-:Y:S02]  /*9210*/  LDGSTS.E.BYPASS.LTC128B.128 [R203+0x1900], [R2.64], !P3 ;  /* 0x0190000002cb7fae */ /* 0x0005e4000d901d46 */
.L_x_830:
[----:B--2---:R-:W-:Y:S04]  /*9220*/  IADD3 R2, P0, R0, R15, RZ ;  /* 0x0000000f00027210 */ /* 0x004fe80007f1e0ff */
[----:B-1----:R-:W-:Y:S05]  /*9230*/  IADD3.X R3, R4, R5, RZ, P0, !PT ;  /* 0x0000000504037210 */ /* 0x002fea00007fe4ff */
[----:B------:R-:W-:Y:S01]  /*9240*/  @!PT LDS RZ, [RZ] ;  /* 0x00000000fffff984 */ /* 0x000fe20000000800 */
[----:B------:R-:W-:Y:S01]  /*9250*/  @!PT LDS RZ, [RZ] ;  /* 0x00000000fffff984 */ /* 0x000fe20000000800 */
[----:B------:R-:W-:Y:S01]  /*9260*/  @!PT LDS RZ, [RZ] ;  /* 0x00000000fffff984 */ /* 0x000fe20000000800 */
[----:B------:R1:W-:Y:S04]  /*9270*/  LDGSTS.E.BYPASS.LTC128B.128 [R203+0x2100], [R2.64], !P3 ;  /* 0x0210000002cb7fae */ /* 0x0003e8000d901d46 */
.L_x_660:
[----:B-1-34-:R-:W-:Y:S05]  /*9280*/  BSYNC B0 ;  /* 0x0000000000007941 */ /* 0x01afea0003800000 */
.L_x_659:
[----:B------:R-:W0:Y:S01]  /*9290*/  LDGDEPBAR ;  /* 0x00000000000079af */ /* 0x000e220000000000 */
[----:B------:R-:W-:Y:S01]  /*92a0*/  WARPSYNC 0xffffffff ;  /* 0xffffffff00007948 */ /* 0x000fe20003800000 */
[-C--:B------:R-:W-:Y:S01]  /*92b0*/  HMMA.16816.F32 R4, R80, R16.reuse, RZ ;  /* 0x000000105004723c */ /* 0x080fe200000018ff */
[----:B------:R-:W-:Y:S05]  /*92c0*/  BSSY B0, `(.L_x_663) ;  /* 0x0000147000007945 */ /* 0x000fea0003800000 */
[----:B------:R-:W2:Y:S02]  /*92d0*/  LDL R233, [R1+0x14] ;  /* 0x0000140001e97983 */ /* 0x000ea40000100800 */
        /* <DEDUP_REMOVED lines=19> */
[----:B------:R-:W-:Y:S07]  /*9410*/  LDSM.16.M88.4 R152, [R192] ;  /* 0x00000000c098783b */ /* 0x000fee0000000200 */
[-C--:B------:R-:W-:Y:S08]  /*9420*/  HMMA.16816.F32 R4, R156, R160.reuse, R4 ;  /* 0x000000a09c04723c */ /* 0x080ff00000001804 */
[C---:B------:R-:W-:Y:S08]  /*9430*/  HMMA.16816.F32 R8, R164.reuse, R160, R8 ;  /* 0x000000a0a408723c */ /* 0x040ff00000001808 */
[-C--:B------:R-:W-:Y:S08]  /*9440*/  HMMA.16816.F32 R12, R164, R162.reuse, R12 ;  /* 0x000000a2a40c723c */ /* 0x080ff0000000180c */
[C---:B------:R-:W-:Y:S01]  /*9450*/  HMMA.16816.F32 R16, R156.reuse, R162, R16 ;  /* 0x000000a29c10723c */ /* 0x040fe20000001810 */
[----:B------:R-:W1:Y:S07]  /*9460*/  LDSM.16.M88.4 R160, [R190] ;  /* 0x00000000bea0783b */ /* 0x000e6e0000000200 */
        /* <DEDUP_REMOVED lines=20> */
[----:B------:R-:W5:Y:S03]  /*95b0*/  LDSM.16.M88.4 R156, [R190+0x1800] ;  /* 0x00180000be9c783b */ /* 0x000f660000000200 */
[----:B--2---:R-:W-:Y:S04]  /*95c0*/  ISETP.GT.AND P0, PT, R202, R233, PT ;  /* 0x000000e9ca00720c */ /* 0x004fe80003f04270 */
[-C--:B-1----:R-:W-:Y:S08]  /*95d0*/  HMMA.16816.F32 R4, R152, R160.reuse, R4 ;  /* 0x000000a09804723c */ /* 0x082ff00000001804 */
[C---:B---3--:R-:W-:Y:S08]  /*95e0*/  HMMA.16816.F32 R8, R168.reuse, R160, R8 ;  /* 0x000000a0a808723c */ /* 0x048ff00000001808 */
[-C--:B------:R-:W-:Y:S08]  /*95f0*/  HMMA.16816.F32 R12, R168, R162.reuse, R12 ;  /* 0x000000a2a80c723c */ /* 0x080ff0000000180c */
[C---:B------:R-:W-:Y:S01]  /*9600*/  HMMA.16816.F32 R16, R152.reuse, R162, R16 ;  /* 0x000000a29810723c */ /* 0x040fe20000001810 */
[----:B------:R-:W1:Y:S07]  /*9610*/  LDSM.16.M88.4 R160, [R190+0x2000] ;  /* 0x00200000bea0783b */ /* 0x000e6e0000000200 */
[-C--:B----4-:R-:W-:Y:S08]  /*9620*/  HMMA.16816.F32 R20, R152, R172.reuse, R20 ;  /* 0x000000ac9814723c */ /* 0x090ff00000001814 */
[C---:B------:R-:W-:Y:S08]  /*9630*/  HMMA.16816.F32 R24, R168.reuse, R172, R24 ;  /* 0x000000aca818723c */ /* 0x040ff00000001818 */
[-C--:B------:R-:W-:Y:S08]  /*9640*/  HMMA.16816.F32 R28, R168, R174.reuse, R28 ;  /* 0x000000aea81c723c */ /* 0x080ff0000000181c */
[C---:B------:R-:W-:Y:S01]  /*9650*/  HMMA.16816.F32 R32, R152.reuse, R174, R32 ;  /* 0x000000ae9820723c */ /* 0x040fe20000001820 */
[----:B------:R-:W2:Y:S07]  /*9660*/  LDSM.16.M88.4 R172, [R193] ;  /* 0x00000000c1ac783b */ /* 0x000eae0000000200 */
[-C--:B-----5:R-:W-:Y:S08]  /*9670*/  HMMA.16816.F32 R36, R152, R164.reuse, R36 ;  /* 0x000000a49824723c */ /* 0x0a0ff00000001824 */
[C---:B------:R-:W-:Y:S08]  /*9680*/  HMMA.16816.F32 R40, R168.reuse, R164, R40 ;  /* 0x000000a4a828723c */ /* 0x040ff00000001828 */
[-C--:B------:R-:W-:Y:S08]  /*9690*/  HMMA.16816.F32 R44, R168, R166.reuse, R44 ;  /* 0x000000a6a82c723c */ /* 0x080ff0000000182c */
[C---:B------:R-:W-:Y:S01]  /*96a0*/  HMMA.16816.F32 R48, R152.reuse, R166, R48 ;  /* 0x000000a69830723c */ /* 0x040fe20000001830 */
[----:B------:R-:W3:Y:S07]  /*96b0*/  LDSM.16.M88.4 R164, [R193+0x2000] ;  /* 0x00200000c1a4783b */ /* 0x000eee0000000200 */
[-C--:B------:R-:W-:Y:S08]  /*96c0*/  HMMA.16816.F32 R52, R152, R156.reuse, R52 ;  /* 0x0000009c9834723c */ /* 0x080ff00000001834 */
[C---:B------:R-:W-:Y:S08]  /*96d0*/  HMMA.16816.F32 R56, R168.reuse, R156, R56 ;  /* 0x0000009ca838723c */ /* 0x040ff00000001838 */
[-C--:B------:R-:W-:Y:S08]  /*96e0*/  HMMA.16816.F32 R60, R168, R158.reuse, R60 ;  /* 0x0000009ea83c723c */ /* 0x080ff0000000183c */
[C---:B------:R-:W-:Y:S08]  /*96f0*/  HMMA.16816.F32 R64, R152.reuse, R158, R64 ;  /* 0x0000009e9840723c */ /* 0x040ff00000001840 */
[-C--:B-1----:R-:W-:Y:S08]  /*9700*/  HMMA.16816.F32 R68, R152, R160.reuse, R68 ;  /* 0x000000a09844723c */ /* 0x082ff00000001844 */
[C---:B------:R-:W-:Y:S08]  /*9710*/  HMMA.16816.F32 R72, R168.reuse, R160, R72 ;  /* 0x000000a0a848723c */ /* 0x040ff00000001848 */
[-C--:B------:R-:W-:Y:S08]  /*9720*/  HMMA.16816.F32 R76, R168, R162.reuse, R76 ;  /* 0x000000a2a84c723c */ /* 0x080ff0000000184c */
[----:B------:R-:W-:Y:S08]  /*9730*/  HMMA.16816.F32 R80, R152, R162, R80 ;  /* 0x000000a29850723c */ /* 0x000ff00000001850 */
[-C--:B--2---:R-:W-:Y:S08]  /*9740*/  HMMA.16816.F32 R4, R172, R176.reuse, R4 ;  /* 0x000000b0ac04723c */ /* 0x084ff00000001804 */
[C---:B---3--:R-:W-:Y:S08]  /*9750*/  HMMA.16816.F32 R8, R164.reuse, R176, R8 ;  /* 0x000000b0a408723c */ /* 0x048ff00000001808 */
        /* <DEDUP_REMOVED lines=39> */
[-C--:B--2---:R-:W-:Y:S01]  /*99d0*/  HMMA.16816.F32 R52, R172, R4.reuse, R52 ;  /* 0x00000004ac34723c */ /* 0x084fe20000001834 */
[----:B------:R-:W-:Y:S04]  /*99e0*/  BAR.SYNC.DEFER_BLOCKING 0x0 ;  /* 0x0000000000007b1d */ /* 0x000fe80000010000 */
[----:B------:R-:W-:Y:S02]  /*99f0*/  FMUL.FTZ R2, R43, c[0x0][0x320] ;  /* 0x0000c8002b027a20 */ /* 0x000fe40000410000 */
[----:B------:R-:W-:Y:S01]  /*9a00*/  FMUL.FTZ R3, R42, c[0x0][0x320] ;  /* 0x0000c8002a037a20 */ /* 0x000fe20000410000 */
[C---:B------:R-:W-:Y:S01]  /*9a10*/  HMMA.16816.F32 R56, R164.reuse, R4, R56 ;  /* 0x00000004a438723c */ /* 0x040fe20000001838 */
[----:B------:R2:W2:Y:S03]  /*9a20*/  MUFU.TANH R207, R2 ;  /* 0x0000000200cf7308 */ /* 0x0004a60000002400 */
[----:B-1----:R-:W-:Y:S04]  /*9a30*/  FMUL.FTZ R0, R14, c[0x0][0x320] ;  /* 0x0000c8000e007a20 */ /* 0x002fe80000410000 */
[-C--:B------:R-:W-:Y:S03]  /*9a40*/  HMMA.16816.F32 R60, R164, R6.reuse, R60 ;  /* 0x00000006a43c723c */ /* 0x080fe6000000183c */
[----:B------:R1:W1:Y:S05]  /*9a50*/  MUFU.TANH R229, R0 ;  /* 0x0000000000e57308 */ /* 0x00026a0000002400 */
[C---:B------:R-:W-:Y:S05]  /*9a60*/  HMMA.16816.F32 R64, R172.reuse, R6, R64 ;  /* 0x00000006ac40723c */ /* 0x040fea0000001840 */
[----:B------:R3:W3:Y:S03]  /*9a70*/  MUFU.TANH R208, R3 ;  /* 0x0000000300d07308 */ /* 0x0006e60000002400 */
[-C--:B-----5:R-:W-:Y:S04]  /*9a80*/  HMMA.16816.F32 R68, R172, R8.reuse, R68 ;  /* 0x00000008ac44723c */ /* 0x0a0fe80000001844 */
[----:B--2---:R-:W-:Y:S04]  /*9a90*/  FMUL.FTZ R2, R59, c[0x0][0x320] ;  /* 0x0000c8003b027a20 */ /* 0x004fe80000410000 */
[----:B------:R-:W2:Y:S01]  /*9aa0*/  MUFU.TANH R204, R2 ;  /* 0x0000000200cc7308 */ /* 0x000ea20000002400 */
[C---:B------:R-:W-:Y:S04]  /*9ab0*/  HMMA.16816.F32 R72, R164.reuse, R8, R72 ;  /* 0x00000008a448723c */ /* 0x040fe80000001848 */
[----:B-1----:R-:W-:Y:S04]  /*9ac0*/  FMUL.FTZ R0, R15, c[0x0][0x320] ;  /* 0x0000c8000f007a20 */ /* 0x002fe80000410000 */
[-C--:B------:R-:W-:Y:S01]  /*9ad0*/  HMMA.16816.F32 R76, R164, R10.reuse, R76 ;  /* 0x0000000aa44c723c */ /* 0x080fe2000000184c */
[----:B------:R1:W1:Y:S03]  /*9ae0*/  MUFU.TANH R228, R0 ;  /* 0x0000000000e47308 */ /* 0x0002660000002400 */
[----:B---3--:R-:W-:Y:S04]  /*9af0*/  FMUL.FTZ R3, R58, c[0x0][0x320] ;  /* 0x0000c8003a037a20 */ /* 0x008fe80000410000 */
[----:B------:R-:W-:Y:S03]  /*9b00*/  HMMA.16816.F32 R80, R172, R10, R80 ;  /* 0x0000000aac50723c */ /* 0x000fe60000001850 */
[----:B------:R-:W3:Y:S01]  /*9b10*/  MUFU.TANH R183, R3 ;  /* 0x0000000300b77308 */ /* 0x000ee20000002400 */
[----:B-1----:R-:W-:Y:S09]  /*9b20*/  FMUL.FTZ R0, R16, c[0x0][0x320] ;  /* 0x0000c80010007a20 */ /* 0x002ff20000410000 */
        /* <DEDUP_REMOVED lines=124> */
[----:B--234-:R-:W-:Y:S01]  /*a2f0*/  IMAD.MOV.U32 R240, RZ, RZ, c[0x0][0x2b8] ;  /* 0x0000ae00fff07624 */ /* 0x01cfe200078e00ff */
[----:B------:R-:W2:Y:S01]  /*a300*/  LDL R239, [R1+0x20] ;  /* 0x0000200001ef7983 */ /* 0x000ea20000100800 */
[----:B------:R-:W-:Y:S01]  /*a310*/  IMAD.MOV.U32 R212, RZ, RZ, RZ ;  /* 0x000000ffffd47224 */ /* 0x000fe200078e00ff */
[----:B------:R-:W-:Y:S01]  /*a320*/  SHF.R.S32.HI R6, RZ, 0x1f, R201 ;  /* 0x0000001fff067819 */ /* 0x000fe200000114c9 */
[----:B------:R-:W-:Y:S01]  /*a330*/  IMAD.SHL.U32 R18, R201, 0x2, RZ ;  /* 0x00000002c9127824 */ /* 0x000fe200078e00ff */
[----:B------:R-:W-:Y:S01]  /*a340*/  ISETP.NE.AND P2, PT, R240, 0x1, PT ;  /* 0x00000001f000780c */ /* 0x000fe20003f45270 */
[----:B------:R-:W3:Y:S04]  /*a350*/  LDL R238, [R1+0x18] ;  /* 0x0000180001ee7983 */ /* 0x000ee80000100800 */
[----:B------:R-:W4:Y:S04]  /*a360*/  LDL.64 R236, [R1+0x30] ;  /* 0x0000300001ec7983 */ /* 0x000f280000100a00 */
[----:B------:R-:W5:Y:S04]  /*a370*/  LDL R233, [R1+0x40] ;  /* 0x0000400001e97983 */ /* 0x000f680000100800 */
[----:B------:R-:W4:Y:S04]  /*a380*/  LDL.64 R234, [R1+0x28] ;  /* 0x0000280001ea7983 */ /* 0x000f280000100a00 */
[----:B------:R-:W5:Y:S01]  /*a390*/  LDL R7, [R1+0x24] ;  /* 0x0000240001077983 */ /* 0x000f620000100800 */
[----:B--2---:R-:W-:Y:S05]  /*a3a0*/  IMAD R2, R202, 0x50, R239 ;  /* 0x00000050ca027824 */ /* 0x004fea00078e02ef */
[----:B---3--:R-:W-:Y:S02]  /*a3b0*/  IADD3 R2, R2, -0x50, R238 ;  /* 0xffffffb002027810 */ /* 0x008fe40007ffe0ee */
[----:B------:R-:W-:Y:S03]  /*a3c0*/  ISETP.GT.AND P1, PT, R238, 0x4f, PT ;  /* 0x0000004fee00780c */ /* 0x000fe60003f24270 */
[----:B------:R-:W-:Y:S04]  /*a3d0*/  @P2 IMAD.HI.U32 R3, R2, c[0x0][0x2bc], RZ ;  /* 0x0000af0002032a27 */ /* 0x000fe800078e00ff */
[----:B-1----:R-:W-:Y:S01]  /*a3e0*/  IMAD.MOV.U32 R0, RZ, RZ, R2 ;  /* 0x000000ffff007224 */ /* 0x002fe200078e0002 */
[----:B------:R-:W-:Y:S05]  /*a3f0*/  @P2 SHF.R.U32.HI R0, RZ, c[0x0][0x2c0], R3 ;  /* 0x0000b000ff002a19 */ /* 0x000fea0000011603 */
[C---:B----4-:R-:W-:Y:S04]  /*a400*/  @!P1 IADD3 R3, P0, R0.reuse, R236, RZ ;  /* 0x000000ec00039210 */ /* 0x050fe80007f1e0ff */
[----:B-----5:R-:W-:Y:S01]  /*a410*/  @!P1 LEA.HI.X.SX32 R5, R0, R233, 0x1, P0 ;  /* 0x000000e900059211 */ /* 0x020fe200000f0eff */
[----:B------:R-:W-:Y:S01]  /*a420*/  IMAD.MOV R0, RZ, RZ, -R0 ;  /* 0x000000ffff007224 */ /* 0x000fe200078e0a00 */
[C---:B------:R-:W-:Y:S03]  /*a430*/  @!P1 LEA R4, P0, R3.reuse, c[0x0][0x2a0], 0x2 ;  /* 0x0000a80003049a11 */ /* 0x040fe600078010ff */
[----:B------:R-:W-:Y:S01]  /*a440*/  IMAD R214, R0, c[0x0][0x2b8], R2 ;  /* 0x0000ae0000d67a24 */ /* 0x000fe200078e0202 */
[----:B------:R-:W-:Y:S03]  /*a450*/  @!P1 LEA.HI.X R5, R3, c[0x0][0x2a4], R5, 0x2, P0 ;  /* 0x0000a90003059a11 */ /* 0x000fe600000f1405 */
[----:B------:R-:W-:Y:S01]  /*a460*/  IMAD.WIDE.U32 R2, R214, c[0x0][0x1e0], RZ ;  /* 0x00007800d6027a25 */ /* 0x000fe200078e00ff */
[----:B------:R-:W-:Y:S01]  /*a470*/  SHF.R.S32.HI R0, RZ, 0x1f, R214 ;  /* 0x0000001fff007819 */ /* 0x000fe200000114d6 */
[----:B------:R1:W2:Y:S04]  /*a480*/  @!P1 LDG.E R212, [R4.64] ;  /* 0x0000000604d49981 */ /* 0x0002a8000c1e1900 */
[----:B------:R-:W-:Y:S04]  /*a490*/  IMAD R0, R0, c[0x0][0x1e0], RZ ;  /* 0x0000780000007a24 */ /* 0x000fe800078e02ff */
[----:B------:R-:W-:Y:S04]  /*a4a0*/  IMAD R0, R214, c[0x0][0x1e4], R0 ;  /* 0x00007900d6007a24 */ /* 0x000fe800078e0200 */
[----:B------:R-:W-:Y:S01]  /*a4b0*/  IMAD.IADD R3, R3, 0x1, R0 ;  /* 0x0000000103037824 */ /* 0x000fe200078e0200 */
[----:B-1----:R-:W-:Y:S02]  /*a4c0*/  SHF.L.U64.HI R5, R201, 0x1, R6 ;  /* 0x00000001c9057819 */ /* 0x002fe40000010206 */
[----:B--2---:R-:W-:Y:S01]  /*a4d0*/  SHF.R.S32.HI R0, RZ, 0x1f, R212 ;  /* 0x0000001fff007819 */ /* 0x004fe200000114d4 */
[----:B------:R-:W-:Y:S04]  /*a4e0*/  IMAD.WIDE.U32 R2, R212, c[0x0][0x1f0], R2 ;  /* 0x00007c00d4027a25 */ /* 0x000fe800078e0002 */
[----:B------:R-:W-:Y:S01]  /*a4f0*/  IMAD R0, R0, c[0x0][0x1f0], RZ ;  /* 0x00007c0000007a24 */ /* 0x000fe200078e02ff */
[----:B------:R-:W-:Y:S03]  /*a500*/  IADD3 R2, P1, R234, R2, RZ ;  /* 0x00000002ea027210 */ /* 0x000fe60007f3e0ff */
[----:B------:R-:W-:Y:S01]  /*a510*/  IMAD R4, R212, c[0x0][0x1f4], R0 ;  /* 0x00007d00d4047a24 */ /* 0x000fe200078e0200 */
[C---:B------:R-:W-:Y:S04]  /*a520*/  LEA R0, P0, R2.reuse, c[0x0][0x1c8], 0x1 ;  /* 0x0000720002007a11 */ /* 0x040fe800078008ff */
[----:B------:R-:W-:Y:S04]  /*a530*/  IADD3.X R3, R7, R3, R4, P1, !PT ;  /* 0x0000000307037210 */ /* 0x000fe80000ffe404 */
[----:B------:R-:W-:Y:S01]  /*a540*/  LEA.HI.X R4, R2, c[0x0][0x1cc], R3, 0x1, P0 ;  /* 0x0000730002047a11 */ /* 0x000fe200000f0c03 */
[----:B------:R-:W-:-:S05]  /*a550*/  BRA.DIV ~URZ, `(.L_x_665) ;  /* 0x000141127f007947 */ /* 0x000fca000b800000 */
[----:B------:R1:W2:Y:S02]  /*a560*/  SHFL.IDX PT, R7, R4, RZ, 0x181f ;  /* 0x00181fff04077589 */ /* 0x0002a400000e0000 */
.L_x_831:
        /* <DEDUP_REMOVED lines=22> */
.L_x_832:
[----:B--2---:R-:W-:Y:S04]  /*a6d0*/  IADD3 R2, P0, R0, R18, RZ ;  /* 0x0000001200027210 */ /* 0x004fe80007f1e0ff */
[----:B-1----:R-:W-:Y:S05]  /*a6e0*/  IADD3.X R3, R4, R5, RZ, P0, !PT ;  /* 0x0000000504037210 */ /* 0x002fea00007fe4ff */
[----:B------:R-:W-:Y:S01]  /*a6f0*/  @!PT LDS RZ, [RZ] ;  /* 0x00000000fffff984 */ /* 0x000fe20000000800 */
[----:B------:R-:W-:Y:S01]  /*a700*/  @!PT LDS RZ, [RZ] ;  /* 0x00000000fffff984 */ /* 0x000fe20000000800 */
[----:B------:R-:W-:Y:S01]  /*a710*/  @!PT LDS RZ, [RZ] ;  /* 0x00000000fffff984 */ /* 0x000fe20000000800 */
[----:B------:R1:W-:Y:S04]  /*a720*/  LDGSTS.E.BYPASS.LTC128B.128 [R203+0x4900], [R2.64], !P3 ;  /* 0x0490000002cb7fae */ /* 0x0003e8000d901d46 */
.L_x_664:
[----:B--234-:R-:W-:Y:S05]  /*a730*/  BSYNC B0 ;  /* 0x0000000000007941 */ /* 0x01cfea0003800000 */
.L_x_663:
[----:B------:R-:W2:Y:S01]  /*a740*/  LDL R4, [R1+0x48] ;  /* 0x0000480001047983 */ /* 0x000ea20000100800 */
[----:B-1----:R-:W-:Y:S01]  /*a750*/  IMAD.MOV.U32 R0, RZ, RZ, c[0x0][0x2c4] ;  /* 0x0000b100ff007624 */ /* 0x002fe200078e00ff */
[----:B------:R-:W-:Y:S02]  /*a760*/  LOP3.LUT R8, RZ, c[0x0][0x324], RZ, 0x33, !PT ;  /* 0x0000c900ff087a12 */ /* 0x000fe400078e33ff */
[----:B------:R-:W2:Y:S02]  /*a770*/  LDL R3, [R1+0x4c] ;  /* 0x00004c0001037983 */ /* 0x000ea40000100800 */
[----:B------:R-:W-:Y:S01]  /*a780*/  ISETP.NE.AND P0, PT, R0, 0x1, PT ;  /* 0x000000010000780c */ /* 0x000fe20003f05270 */
[----:B------:R-:W-:Y:S01]  /*a790*/  IMAD R0, R202, -0x50, RZ ;  /* 0xffffffb0ca007824 */ /* 0x000fe200078e02ff */
[----:B------:R-:W3:Y:S04]  /*a7a0*/  LDL R2, [R1] ;  /* 0x0000000001027983 */ /* 0x000ee80000100800 */
[----:B------:R-:W0:Y:S01]  /*a7b0*/  LDGDEPBAR ;  /* 0x00000000000079af */ /* 0x000e220000000000 */
[----:B---3--:R-:W-:Y:S01]  /*a7c0*/  IADD3 R2, -R2, 0x1, R0 ;  /* 0x0000000102027810 */ /* 0x008fe20007ffe100 */
[----:B--2---:R-:W-:Y:S03]  /*a7d0*/  IMAD.IADD R5, R3, 0x1, R4 ;  /* 0x0000000103057824 */ /* 0x004fe600078e0204 */
[----:B------:R-:W-:Y:S02]  /*a7e0*/  IADD3 R7, -R246, R2, R248 ;  /* 0x00000002f6077210 */ /* 0x000fe40007ffe1f8 */
[----:B------:R-:W-:Y:S02]  /*a7f0*/  @P0 IMAD.HI.U32 R3, R5, c[0x0][0x2c8], RZ ;  /* 0x0000b20005030a27 */ /* 0x000fe400078e00ff */
[----:B------:R-:W-:Y:S03]  /*a800*/  IADD3 R6, R7, c[0x0][0x328], RZ ;  /* 0x0000ca0007067a10 */ /* 0x000fe60007ffe0ff */
[----:B------:R-:W-:Y:S01]  /*a810*/  @P0 SHF.R.U32.HI R5, RZ, c[0x0][0x2cc], R3 ;  /* 0x0000b300ff050a19 */ /* 0x000fe20000011603 */
[----:B------:R-:W-:-:S05]  /*a820*/  BRA.DIV ~URZ, `(.L_x_667) ;  /* 0x000143627f007947 */ /* 0x000fca000b800000 */
[----:B------:R1:W2:Y:S02]  /*a830*/  SHFL.IDX PT, R4, R5, RZ, 0x1c1f ;  /* 0x001c1fff05047589 */ /* 0x0002a400000e0000 */
.L_x_833:
[-C--:B--2---:R-:W-:Y:S01]  /*a840*/  IADD3 R3, R6, R4.reuse, RZ ;  /* 0x0000000406037210 */ /* 0x084fe20007ffe0ff */
[----:B------:R-:W-:Y:S02]  /*a850*/  IMAD.MOV.U32 R2, RZ, RZ, c[0x0][0x32c] ;  /* 0x0000cb00ff027624 */ /* 0x000fe400078e00ff */
[----:B------:R-:W-:Y:S03]  /*a860*/  IMAD.IADD R7, R8, 0x1, R7 ;  /* 0x0000000108077824 */ /* 0x000fe600078e0207 */
[----:B------:R-:W-:Y:S02]  /*a870*/  ISETP.GE.AND P0, PT, R2, 0x1, PT ;  /* 0x000000010200780c */ /* 0x000fe40003f06270 */
[----:B------:R-:W-:Y:S11]  /*a880*/  IADD3 R2, R7, R4, RZ ;  /* 0x0000000407027210 */ /* 0x000ff60007ffe0ff */
[----:B------:R-:W-:-:S05]  /*a890*/  @!P0 BRA `(.L_x_668) ;  /* 0x0000016000008947 */ /* 0x000fca0003800000 */
[----:B------:R-:W-:Y:S01]  /*a8a0*/  IADD3 R4, -R246, R248, R4 ;  /* 0x000000f8f6047210 */ /* 0x000fe20007ffe104 */
[----:B------:R-:W-:Y:S03]  /*a8b0*/  BSSY B0, `(.L_x_669) ;  /* 0x000000e000007945 */ /* 0x000fe60003800000 */
[----:B------:R-:W-:-:S13]  /*a8c0*/  ISETP.GT.AND P0, PT, R4, -0x1, PT ;  /* 0xffffffff0400780c */ /* 0x000fda0003f04270 */
[----:B------:R-:W-:-:S05]  /*a8d0*/  @P0 BRA `(.L_x_670) ;  /* 0x0000007000000947 */ /* 0x000fca0003800000 */
[----:B------:R-:W-:Y:S01]  /*a8e0*/  LOP3.LUT R4, RZ, R4, RZ, 0x33, !PT ;  /* 0x00000004ff047212 */ /* 0x000fe200078e33ff */
[----:B------:R-:W-:Y:S05]  /*a8f0*/  IMAD.MOV.U32 R8, RZ, RZ, c[0x0][0x32c] ;  /* 0x0000cb00ff087624 */ /* 0x000fea00078e00ff */
[----:B------:R-:W-:-:S13]  /*a900*/  ISETP.NE.AND P0, PT, R8, 0x1, PT ;  /* 0x000000010800780c */ /* 0x000fda0003f05270 */
[----:B------:R-:W-:Y:S05]  /*a910*/  @P0 IMAD.HI.U32 R8, R4, c[0x0][0x330], RZ ;  /* 0x0000cc0004080a27 */ /* 0x000fea00078e00ff */
[----:B------:R-:W-:Y:S04]  /*a920*/  @P0 SHF.R.U32.HI R4, RZ, c[0x0][0x334], R8 ;  /* 0x0000cd00ff040a19 */ /* 0x000fe80000011608 */
[----:B------:R-:W-:Y:S01]  /*a930*/  LOP3.LUT R4, RZ, R4, RZ, 0x33, !PT ;  /* 0x00000004ff047212 */ /* 0x000fe200078e33ff */
[----:B------:R-:W-:-:S05]  /*a940*/  BRA `(.L_x_671) ;  /* 0x0000004000007947 */ /* 0x000fca0003800000 */
.L_x_670:
[----:B------:R-:W-:Y:S04]  /*a950*/  MOV R8, c[0x0][0x32c] ;  /* 0x0000cb0000087a02 */ /* 0x000fe80000000f00 */
[----:B------:R-:W-:-:S13]  /*a960*/  ISETP.NE.AND P0, PT, R8, 0x1, PT ;  /* 0x000000010800780c */ /* 0x000fda0003f05270 */
[----:B------:R-:W-:Y:S05]  /*a970*/  @P0 IMAD.HI.U32 R8, R4, c[0x0][0x330], RZ ;  /* 0x0000cc0004080a27 */ /* 0x000fea00078e00ff */
[----:B------:R-:W-:Y:S02]  /*a980*/  @P0 SHF.R.U32.HI R4, RZ, c[0x0][0x334], R8 ;  /* 0x0000cd00ff040a19 */ /* 0x000fe40000011608 */
.L_x_671:
[----:B------:R-:W-:Y:S05]  /*a990*/  BSYNC B0 ;  /* 0x0000000000007941 */ /* 0x000fea0003800000 */
.L_x_669:
[----:B------:R-:W2:Y:S02]  /*a9a0*/  LDL R8, [R1] ;  /* 0x0000000001087983 */ /* 0x000ea40000100800 */
[----:B--2---:R-:W-:Y:S04]  /*a9b0*/  IMAD.IADD R8, R0, 0x1, -R8 ;  /* 0x0000000100087824 */ /* 0x004fe800078e0a08 */
[----:B------:R-:W-:Y:S05]  /*a9c0*/  IMAD R4, R4, c[0x0][0x32c], R8 ;  /* 0x0000cb0004047a24 */ /* 0x000fea00078e0208 */
[----:B------:R-:W-:Y:S02]  /*a9d0*/  IADD3 R8, R4, c[0x0][0x32c], RZ ;  /* 0x0000cb0004087a10 */ /* 0x000fe40007ffe0ff */
[----:B------:R-:W-:Y:S02]  /*a9e0*/  IMNMX R2, R2, R4, !PT ;  /* 0x0000000402027217 */ /* 0x000fe40007800200 */
[----:B------:R-:W-:Y:S02]  /*a9f0*/  IMNMX R3, R3, R8, PT ;  /* 0x0000000803037217 */ /* 0x000fe40003800200 */
.L_x_668:
[C---:B------:R-:W-:Y:S02]  /*aa00*/  ISETP.GE.AND P0, PT, R0.reuse, 0x1, PT ;  /* 0x000000010000780c */ /* 0x040fe40003f06270 */
[----:B------:R-:W-:Y:S02]  /*aa10*/  ISETP.GE.AND P1, PT, R0, 0x2, PT ;  /* 0x000000020000780c */ /* 0x000fe40003f26270 */
[----:B------:R-:W-:Y:S02]  /*aa20*/  LOP3.LUT R200, R200, 0xffffdfff, RZ, 0xc0, !PT ;  /* 0xffffdfffc8c87812 */ /* 0x000fe400078ec0ff */
[C---:B------:R-:W-:Y:S02]  /*aa30*/  ISETP.GE.AND P6, PT, R0.reuse, 0x39, PT ;  /* 0x000000390000780c */ /* 0x040fe40003fc6270 */
[C---:B------:R-:W-:Y:S02]  /*aa40*/  ISETP.GE.AND P5, PT, R0.reuse, 0x3a, PT ;  /* 0x0000003a0000780c */ /* 0x040fe40003fa6270 */
[C---:B------:R-:W-:Y:S02]  /*aa50*/  ISETP.GE.AND P4, PT, R0.reuse, 0x41, PT ;  /* 0x000000410000780c */ /* 0x040fe40003f86270 */
[----:B------:R-:W-:Y:S02]  /*aa60*/  ISETP.GE.AND P2, PT, R0, 0x42, PT ;  /* 0x000000420000780c */ /* 0x000fe40003f46270 */
[----:B------:R-:W-:Y:S02]  /*aa70*/  @P0 LOP3.LUT R200, R200, 0x2000, RZ, 0xfc, !PT ;  /* 0x00002000c8c80812 */ /* 0x000fe400078efcff */
[----:B------:R-:W-:Y:S02]  /*aa80*/  ISETP.GT.AND P0, PT, R2, RZ, !P0 ;  /* 0x000000ff0200720c */ /* 0x000fe40004704270 */
[----:B------:R-:W-:Y:S02]  /*aa90*/  LOP3.LUT R200, R200, 0xffffefff, RZ, 0xc0, !PT ;  /* 0xffffefffc8c87812 */ /* 0x000fe400078ec0ff */
[----:B------:R-:W-:Y:S02]  /*aaa0*/  ISETP.LT.OR P0, PT, R3, 0x1, P0 ;  /* 0x000000010300780c */ /* 0x000fe40000701670 */
[----:B------:R-:W-:Y:S02]  /*aab0*/  @P1 LOP3.LUT R200, R200, 0x1000, RZ, 0xfc, !PT ;  /* 0x00001000c8c81812 */ /* 0x000fe400078efcff */
[----:B------:R-:W-:Y:S02]  /*aac0*/  FSEL R19, R217, -INF , !P0 ;  /* 0xff800000d9137808 */ /* 0x000fe40004000000 */
[----:B------:R-:W-:Y:S02]  /*aad0*/  ISETP.GT.AND P0, PT, R2, 0x1, !P1 ;  /* 0x000000010200780c */ /* 0x000fe40004f04270 */
[----:B------:R-:W-:Y:S02]  /*aae0*/  ISETP.GE.AND P1, PT, R0, 0x9, PT ;  /* 0x000000090000780c */ /* 0x000fe40003f26270 */
[----:B------:R-:W-:Y:S02]  /*aaf0*/  ISETP.LT.OR P0, PT, R3, 0x2, P0 ;  /* 0x000000020300780c */ /* 0x000fe40000701670 */
[----:B------:R-:W-:Y:S02]  /*ab00*/  LOP3.LUT R200, R200, 0xfffff7ff, RZ, 0xc0, !PT ;  /* 0xfffff7ffc8c87812 */ /* 0x000fe400078ec0ff */
[----:B------:R-:W-:Y:S02]  /*ab10*/  FSEL R22, R215, -INF , !P0 ;  /* 0xff800000d7167808 */ /* 0x000fe40004000000 */
[----:B------:R-:W-:Y:S04]  /*ab20*/  ISETP.GT.AND P0, PT, R2, 0x8, !P1 ;  /* 0x000000080200780c */ /* 0x000fe80004f04270 */
[C---:B------:R-:W-:Y:S02]  /*ab30*/  ISETP.LT.OR P0, PT, R3.reuse, 0x9, P0 ;  /* 0x000000090300780c */ /* 0x040fe40000701670 */
[----:B------:R-:W-:Y:S02]  /*ab40*/  @P1 LOP3.LUT R200, R200, 0x800, RZ, 0xfc, !PT ;  /* 0x00000800c8c81812 */ /* 0x000fe400078efcff */
[----:B------:R-:W-:Y:S02]  /*ab50*/  ISETP.GE.AND P1, PT, R0, 0xa, PT ;  /* 0x0000000a0000780c */ /* 0x000fe40003f26270 */
[----:B------:R-:W-:Y:S02]  /*ab60*/  LOP3.LUT R200, R200, 0xfffffbff, RZ, 0xc0, !PT ;  /* 0xfffffbffc8c87812 */ /* 0x000fe400078ec0ff */
[----:B------:R-:W-:Y:S02]  /*ab70*/  FSEL R23, R180, -INF , !P0 ;  /* 0xff800000b4177808 */ /* 0x000fe40004000000 */
[----:B------:R-:W-:Y:S04]  /*ab80*/  ISETP.GT.AND P0, PT, R2, 0x9, !P1 ;  /* 0x000000090200780c */ /* 0x000fe80004f04270 */
[----:B------:R-:W-:Y:S03]  /*ab90*/  ISETP.LT.OR P0, PT, R3, 0xa, P0 ;  /* 0x0000000a0300780c */ /* 0x000fe60000701670 */
        /* <DEDUP_REMOVED lines=17> */
[C---:B------:R-:W-:Y:S03]  /*acb0*/  ISETP.LT.OR P0, PT, R3.reuse, 0x19, P0 ;  /* 0x000000190300780c */ /* 0x040fe60000701670 */
        /* <DEDUP_REMOVED lines=32> */
[----:B------:R-:W-:Y:S02]  /*aec0*/  FSEL R42, R37, -INF , !P0 ;  /* 0xff800000252a7808 */ /* 0x000fe40004000000 */
[----:B------:R-:W-:Y:S02]  /*aed0*/  LOP3.LUT R200, R200, 0xfffffffd, RZ, 0xc0, !PT ;  /* 0xfffffffdc8c87812 */ /* 0x000fe400078ec0ff */
[----:B------:R-:W-:Y:S04]  /*aee0*/  ISETP.GT.AND P0, PT, R2, 0x30, !P1 ;  /* 0x000000300200780c */ /* 0x000fe80004f04270 */
[C---:B------:R-:W-:Y:S03]  /*aef0*/  ISETP.LT.OR P0, PT, R3.reuse, 0x31, P0 ;  /* 0x000000310300780c */ /* 0x040fe60000701670 */
[----:B------:R-:W-:Y:S02]  /*af00*/  @P1 LOP3.LUT R200, R200, 0x2, RZ, 0xfc, !PT ;  /* 0x00000002c8c81812 */ /* 0x000fe400078efcff */
[----:B------:R-:W-:Y:S02]  /*af10*/  ISETP.GE.AND P1, PT, R0, 0x32, PT ;  /* 0x000000320000780c */ /* 0x000fe40003f26270 */
[----:B------:R-:W-:Y:S02]  /*af20*/  FSEL R41, R36, -INF , !P0 ;  /* 0xff80000024297808 */ /* 0x000fe40004000000 */
[----:B------:R-:W-:Y:S02]  /*af30*/  ISETP.GT.AND P0, PT, R2, 0x31, !P1 ;  /* 0x000000310200780c */ /* 0x000fe40004f04270 */
[----:B------:R-:W-:Y:S02]  /*af40*/  LOP3.LUT R200, R200, 0xfffffffe, RZ, 0xc0, !PT ;  /* 0xfffffffec8c87812 */ /* 0x000fe400078ec0ff */
[----:B------:R-:W-:Y:S04]  /*af50*/  ISETP.LT.OR P0, PT, R3, 0x32, P0 ;  /* 0x000000320300780c */ /* 0x000fe80000701670 */
[----:B------:R-:W-:Y:S02]  /*af60*/  FSEL R39, R35, -INF , !P0 ;  /* 0xff80000023277808 */ /* 0x000fe40004000000 */
[----:B------:R-:W-:Y:S02]  /*af70*/  ISETP.GT.AND P0, PT, R2, 0x38, !P6 ;  /* 0x000000380200780c */ /* 0x000fe40007704270 */
[----:B------:R-:W-:Y:S02]  /*af80*/  @P1 LOP3.LUT R200, R200, 0x1, RZ, 0xfc, !PT ;  /* 0x00000001c8c81812 */ /* 0x000fe400078efcff */
[----:B------:R-:W-:Y:S02]  /*af90*/  ISETP.LT.OR P0, PT, R3, 0x39, P0 ;  /* 0x000000390300780c */ /* 0x000fe40000701670 */
[----:B------:R-:W-:Y:S02]  /*afa0*/  ISETP.GE.AND P1, PT, R0, 0x49, PT ;  /* 0x000000490000780c */ /* 0x000fe40003f26270 */
[----:B------:R-:W-:Y:S02]  /*afb0*/  FSEL R38, R31, -INF , !P0 ;  /* 0xff8000001f267808 */ /* 0x000fe40004000000 */
[----:B------:R-:W-:Y:S02]  /*afc0*/  ISETP.GT.AND P0, PT, R2, 0x39, !P5 ;  /* 0x000000390200780c */ /* 0x000fe40006f04270 */
[----:B------:R-:W-:Y:S02]  /*afd0*/  LOP3.LUT R200, R200, 0xffffbfff, RZ, 0xc0, !PT ;  /* 0xffffbfffc8c87812 */ /* 0x000fe400078ec0ff */
[C---:B------:R-:W-:Y:S04]  /*afe0*/  ISETP.LT.OR P0, PT, R3.reuse, 0x3a, P0 ;  /* 0x0000003a0300780c */ /* 0x040fe80000701670 */
[----:B------:R-:W-:Y:S02]  /*aff0*/  FSEL R37, R26, -INF , !P0 ;  /* 0xff8000001a257808 */ /* 0x000fe40004000000 */
[C---:B------:R-:W-:Y:S04]  /*b000*/  ISETP.GT.AND P0, PT, R2.reuse, 0x40, !P4 ;  /* 0x000000400200780c */ /* 0x040fe80006704270 */
[----:B------:R-:W-:Y:S04]  /*b010*/  ISETP.LT.OR P0, PT, R3, 0x41, P0 ;  /* 0x000000410300780c */ /* 0x000fe80000701670 */
[----:B------:R-:W-:Y:S02]  /*b020*/  FSEL R36, R21, -INF , !P0 ;  /* 0xff80000015247808 */ /* 0x000fe40004000000 */
[----:B------:R-:W-:Y:S04]  /*b030*/  ISETP.GT.AND P0, PT, R2, 0x41, !P2 ;  /* 0x000000410200780c */ /* 0x000fe80005704270 */
[C---:B------:R-:W-:Y:S04]  /*b040*/  ISETP.LT.OR P0, PT, R3.reuse, 0x42, P0 ;  /* 0x000000420300780c */ /* 0x040fe80000701670 */
[----:B------:R-:W-:Y:S02]  /*b050*/  FSEL R35, R20, -INF , !P0 ;  /* 0xff80000014237808 */ /* 0x000fe40004000000 */
[----:B------:R-:W-:Y:S04]  /*b060*/  ISETP.GT.AND P0, PT, R2, 0x48, !P1 ;  /* 0x000000480200780c */ /* 0x000fe80004f04270 */
[----:B------:R-:W-:Y:S04]  /*b070*/  ISETP.LT.OR P0, PT, R3, 0x49, P0 ;  /* 0x000000490300780c */ /* 0x000fe80000701670 */
[----:B------:R-:W-:Y:S02]  /*b080*/  FSEL R31, R16, -INF , !P0 ;  /* 0xff800000101f7808 */ /* 0x000fe40004000000 */
[----:B------:R-:W-:-:S13]  /*b090*/  ISETP.GE.AND P0, PT, R0, 0x4a, PT ;  /* 0x0000004a0000780c */ /* 0x000fda0003f06270 */
[----:B------:R-:W-:Y:S02]  /*b0a0*/  @P0 LOP3.LUT R200, R200, 0x4000, RZ, 0xfc, !PT ;  /* 0x00004000c8c80812 */ /* 0x000fe400078efcff */
[----:B------:R-:W-:Y:S04]  /*b0b0*/  ISETP.GT.AND P0, PT, R2, 0x49, !P0 ;  /* 0x000000490200780c */ /* 0x000fe80004704270 */
[----:B------:R-:W-:Y:S04]  /*b0c0*/  ISETP.LT.OR P0, PT, R3, 0x4a, P0 ;  /* 0x0000004a0300780c */ /* 0x000fe80000701670 */
[----:B------:R-:W-:Y:S01]  /*b0d0*/  FSEL R26, R15, -INF , !P0 ;  /* 0xff8000000f1a7808 */ /* 0x000fe20004000000 */
[----:B------:R-:W-:-:S06]  /*b0e0*/  BRA.DIV ~URZ, `(.L_x_672) ;  /* 0x00013b127f007947 */ /* 0x000fcc000b800000 */
[----:B------:R2:W3:Y:S02]  /*b0f0*/  SHFL.IDX PT, R4, R5, 0x1, 0x1c1f ;  /* 0x003c1f0005047f89 */ /* 0x0004e400000e0000 */
.L_x_834:
[----:B---3--:R-:W-:Y:S01]  /*b100*/  IADD3 R3, R7, R4, RZ ;  /* 0x0000000407037210 */ /* 0x008fe20007ffe0ff */
[----:B------:R-:W-:Y:S05]  /*b110*/  IMAD.MOV.U32 R2, RZ, RZ, c[0x0][0x32c] ;  /* 0x0000cb00ff027624 */ /* 0x000fea00078e00ff */
[----:B------:R-:W-:Y:S01]  /*b120*/  ISETP.GE.AND P0, PT, R2, 0x1, PT ;  /* 0x000000010200780c */ /* 0x000fe20003f06270 */
[----:B------:R-:W-:-:S12]  /*b130*/  IMAD.IADD R2, R6, 0x1, R4 ;  /* 0x0000000106027824 */ /* 0x000fd800078e0204 */
        /* <DEDUP_REMOVED lines=12> */
.L_x_675:
[----:B------:R-:W-:Y:S04]  /*b200*/  MOV R8, c[0x0][0x32c] ;  /* 0x0000cb0000087a02 */ /* 0x000fe80000000f00 */
[----:B------:R-:W-:-:S13]  /*b210*/  ISETP.NE.AND P0, PT, R8, 0x1, PT ;  /* 0x000000010800780c */ /* 0x000fda0003f05270 */
[----:B------:R-:W-:Y:S05]  /*b220*/  @P0 IMAD.HI.U32 R8, R4, c[0x0][0x330], RZ ;  /* 0x0000cc0004080a27 */ /* 0x000fea00078e00ff */
[----:B------:R-:W-:Y:S02]  /*b230*/  @P0 SHF.R.U32.HI R4, RZ, c[0x0][0x334], R8 ;  /* 0x0000cd00ff040a19 */ /* 0x000fe40000011608 */
.L_x_676:
[----:B------:R-:W-:Y:S05]  /*b240*/  BSYNC B0 ;  /* 0x0000000000007941 */ /* 0x000fea0003800000 */
.L_x_674:
[----:B------:R-:W3:Y:S02]  /*b250*/  LDL R8, [R1] ;  /* 0x0000000001087983 */ /* 0x000ee40000100800 */
[----:B---3--:R-:W-:Y:S04]  /*b260*/  IMAD.IADD R8, R0, 0x1, -R8 ;  /* 0x0000000100087824 */ /* 0x008fe800078e0a08 */
[----:B------:R-:W-:Y:S05]  /*b270*/  IMAD R4, R4, c[0x0][0x32c], R8 ;  /* 0x0000cb0004047a24 */ /* 0x000fea00078e0208 */
[----:B------:R-:W-:Y:S02]  /*b280*/  IADD3 R8, R4, c[0x0][0x32c], RZ ;  /* 0x0000cb0004087a10 */ /* 0x000fe40007ffe0ff */
[----:B------:R-:W-:Y:S02]  /*b290*/  IMNMX R3, R3, R4, !PT ;  /* 0x0000000403037217 */ /* 0x000fe40007800200 */
[----:B------:R-:W-:Y:S02]  /*b2a0*/  IMNMX R2, R2, R8, PT ;  /* 0x0000000802027217 */ /* 0x000fe40003800200 */
.L_x_673:
[----:B------:R-:W-:Y:S04]  /*b2b0*/  LOP3.LUT P0, RZ, R200, 0x1000, RZ, 0xc0, !PT ;  /* 0x00001000c8ff7812 */ /* 0x000fe8000780c0ff */
[----:B------:R-:W-:Y:S04]  /*b2c0*/  ISETP.GT.AND P0, PT, R3, 0x1, !P0 ;  /* 0x000000010300780c */ /* 0x000fe80004704270 */
[----:B------:R-:W-:Y:S04]  /*b2d0*/  ISETP.LT.OR P0, PT, R2, 0x2, P0 ;  /* 0x000000020200780c */ /* 0x000fe80000701670 */
[----:B------:R-:W-:Y:S02]  /*b2e0*/  FSEL R18, R221, -INF , !P0 ;  /* 0xff800000dd127808 */ /* 0x000fe40004000000 */
        /* <DEDUP_REMOVED lines=9> */
[C---:B------:R-:W-:Y:S04]  /*b380*/  ISETP.GT.AND P0, PT, R3.reuse, 0x10, !P0 ;  /* 0x000000100300780c */ /* 0x040fe80004704270 */
        /* <DEDUP_REMOVED lines=45> */
[C---:B------:R-:W-:Y:S04]  /*b660*/  ISETP.LT.OR P0, PT, R2.reuse, 0x41, P0 ;  /* 0x000000410200780c */ /* 0x040fe80000701670 */
[----:B------:R-:W-:Y:S02]  /*b670*/  FSEL R75, R53, -INF , !P0 ;  /* 0xff800000354b7808 */ /* 0x000fe40004000000 */
[C---:B------:R-:W-:Y:S04]  /*b680*/  ISETP.GT.AND P0, PT, R3.reuse, 0x41, !P2 ;  /* 0x000000410300780c */ /* 0x040fe80005704270 */
[----:B------:R-:W-:Y:S04]  /*b690*/  ISETP.LT.OR P0, PT, R2, 0x42, P0 ;  /* 0x000000420200780c */ /* 0x000fe80000701670 */
[----:B------:R-:W-:Y:S02]  /*b6a0*/  FSEL R74, R48, -INF , !P0 ;  /* 0xff800000304a7808 */ /* 0x000fe40004000000 */
[C---:B------:R-:W-:Y:S04]  /*b6b0*/  ISETP.GT.AND P0, PT, R3.reuse, 0x48, !P1 ;  /* 0x000000480300780c */ /* 0x040fe80004f04270 */
[----:B------:R-:W-:Y:S04]  /*b6c0*/  ISETP.LT.OR P0, PT, R2, 0x49, P0 ;  /* 0x000000490200780c */ /* 0x000fe80000701670 */
[----:B------:R-:W-:Y:S02]  /*b6d0*/  FSEL R67, R24, -INF , !P0 ;  /* 0xff80000018437808 */ /* 0x000fe40004000000 */
[----:B------:R-:W-:Y:S04]  /*b6e0*/  LOP3.LUT P0, RZ, R200, 0x2000, RZ, 0xc0, !PT ;  /* 0x00002000c8ff7812 */ /* 0x000fe8000780c0ff */
[C---:B------:R-:W-:Y:S04]  /*b6f0*/  ISETP.GT.AND P0, PT, R3.reuse, RZ, !P0 ;  /* 0x000000ff0300720c */ /* 0x040fe80004704270 */
[----:B------:R-:W-:Y:S04]  /*b700*/  ISETP.LT.OR P0, PT, R2, 0x1, P0 ;  /* 0x000000010200780c */ /* 0x000fe80000701670 */
[----:B------:R-:W-:Y:S02]  /*b710*/  FSEL R12, R226, -INF , !P0 ;  /* 0xff800000e20c7808 */ /* 0x000fe40004000000 */
[----:B------:R-:W-:Y:S04]  /*b720*/  LOP3.LUT P0, RZ, R200, 0x4000, RZ, 0xc0, !PT ;  /* 0x00004000c8ff7812 */ /* 0x000fe8000780c0ff */
[----:B------:R-:W-:Y:S04]  /*b730*/  ISETP.GT.AND P0, PT, R3, 0x49, !P0 ;  /* 0x000000490300780c */ /* 0x000fe80004704270 */
[----:B------:R-:W-:Y:S04]  /*b740*/  ISETP.LT.OR P0, PT, R2, 0x4a, P0 ;  /* 0x0000004a0200780c */ /* 0x000fe80000701670 */
[----:B------:R-:W-:Y:S01]  /*b750*/  FSEL R53, R17, -INF , !P0 ;  /* 0xff80000011357808 */ /* 0x000fe20004000000 */
[----:B------:R-:W-:-:S06]  /*b760*/  BRA.DIV ~URZ, `(.L_x_677) ;  /* 0x000135027f007947 */ /* 0x000fcc000b800000 */
[----:B------:R3:W4:Y:S02]  /*b770*/  SHFL.IDX PT, R4, R5, 0x2, 0x1c1f ;  /* 0x005c1f0005047f89 */ /* 0x00072400000e0000 */
.L_x_835:
[----:B----4-:R-:W-:Y:S01]  /*b780*/  IADD3 R3, R7, R4, RZ ;  /* 0x0000000407037210 */ /* 0x010fe20007ffe0ff */
        /* <DEDUP_REMOVED lines=15> */
.L_x_680:
[----:B------:R-:W-:Y:S04]  /*b880*/  MOV R8, c[0x0][0x32c] ;  /* 0x0000cb0000087a02 */ /* 0x000fe80000000f00 */
[----:B------:R-:W-:-:S13]  /*b890*/  ISETP.NE.AND P0, PT, R8, 0x1, PT ;  /* 0x000000010800780c */ /* 0x000fda0003f05270 */
[----:B------:R-:W-:Y:S05]  /*b8a0*/  @P0 IMAD.HI.U32 R8, R4, c[0x0][0x330], RZ ;  /* 0x0000cc0004080a27 */ /* 0x000fea00078e00ff */
[----:B------:R-:W-:Y:S02]  /*b8b0*/  @P0 SHF.R.U32.HI R4, RZ, c[0x0][0x334], R8 ;  /* 0x0000cd00ff040a19 */ /* 0x000fe40000011608 */
.L_x_681:
[----:B------:R-:W-:Y:S05]  /*b8c0*/  BSYNC B0 ;  /* 0x0000000000007941 */ /* 0x000fea0003800000 */
.L_x_679:
[----:B------:R-:W4:Y:S02]  /*b8d0*/  LDL R8, [R1] ;  /* 0x0000000001087983 */ /* 0x000f240000100800 */
[----:B----4-:R-:W-:Y:S04]  /*b8e0*/  IMAD.IADD R8, R0, 0x1, -R8 ;  /* 0x0000000100087824 */ /* 0x010fe800078e0a08 */
[----:B------:R-:W-:Y:S05]  /*b8f0*/  IMAD R4, R4, c[0x0][0x32c], R8 ;  /* 0x0000cb0004047a24 */ /* 0x000fea00078e0208 */
[----:B------:R-:W-:Y:S02]  /*b900*/  IADD3 R8, R4, c[0x0][0x32c], RZ ;  /* 0x0000cb0004087a10 */ /* 0x000fe40007ffe0ff */
[----:B------:R-:W-:Y:S02]  /*b910*/  IMNMX R3, R3, R4, !PT ;  /* 0x0000000403037217 */ /* 0x000fe40007800200 */
[----:B------:R-:W-:Y:S02]  /*b920*/  IMNMX R2, R2, R8, PT ;  /* 0x0000000802027217 */ /* 0x000fe40003800200 */
.L_x_678:
        /* <DEDUP_REMOVED lines=76> */
[----:B------:R4:W1:Y:S02]  /*bdf0*/  SHFL.IDX PT, R4, R5, 0x3, 0x1c1f ;  /* 0x007c1f0005047f89 */ /* 0x00086400000e0000 */
.L_x_836:
[----:B-1----:R-:W-:Y:S01]  /*be00*/  IADD3 R3, R6, R4, RZ ;  /* 0x0000000406037210 */ /* 0x002fe20007ffe0ff */
        /* <DEDUP_REMOVED lines=9> */
[----:B--234-:R-:W-:Y:S05]  /*bea0*/  IMAD.MOV.U32 R5, RZ, RZ, c[0x0][0x32c] ;  /* 0x0000cb00ff057624 */ /* 0x01cfea00078e00ff */
[----:B------:R-:W-:-:S13]  /*beb0*/  ISETP.NE.AND P0, PT, R5, 0x1, PT ;  /* 0x000000010500780c */ /* 0x000fda0003f05270 */
[----:B------:R-:W-:Y:S05]  /*bec0*/  @P0 IMAD.HI.U32 R5, R4, c[0x0][0x330], RZ ;  /* 0x0000cc0004050a27 */ /* 0x000fea00078e00ff */
[----:B------:R-:W-:Y:S04]  /*bed0*/  @P0 SHF.R.U32.HI R4, RZ, c[0x0][0x334], R5 ;  /* 0x0000cd00ff040a19 */ /* 0x000fe80000011605 */
[----:B------:R-:W-:Y:S01]  /*bee0*/  LOP3.LUT R4, RZ, R4, RZ, 0x33, !PT ;  /* 0x00000004ff047212 */ /* 0x000fe200078e33ff */
[----:B------:R-:W-:-:S05]  /*bef0*/  BRA `(.L_x_686) ;  /* 0x0000004000007947 */ /* 0x000fca0003800000 */
.L_x_685:
[----:B--234-:R-:W-:Y:S04]  /*bf00*/  MOV R5, c[0x0][0x32c] ;  /* 0x0000cb0000057a02 */ /* 0x01cfe80000000f00 */
[----:B------:R-:W-:-:S13]  /*bf10*/  ISETP.NE.AND P0, PT, R5, 0x1, PT ;  /* 0x000000010500780c */ /* 0x000fda0003f05270 */
[----:B------:R-:W-:Y:S05]  /*bf20*/  @P0 IMAD.HI.U32 R5, R4, c[0x0][0x330], RZ ;  /* 0x0000cc0004050a27 */ /* 0x000fea00078e00ff */
[----:B------:R-:W-:Y:S02]  /*bf30*/  @P0 SHF.R.U32.HI R4, RZ, c[0x0][0x334], R5 ;  /* 0x0000cd00ff040a19 */ /* 0x000fe40000011605 */
.L_x_686:
[----:B------:R-:W-:Y:S05]  /*bf40*/  BSYNC B0 ;  /* 0x0000000000007941 */ /* 0x000fea0003800000 */
.L_x_684:
[----:B------:R-:W2:Y:S02]  /*bf50*/  LDL R5, [R1] ;  /* 0x0000000001057983 */ /* 0x000ea40000100800 */
[----:B--2---:R-:W-:Y:S04]  /*bf60*/  IMAD.IADD R0, R0, 0x1, -R5 ;  /* 0x0000000100007824 */ /* 0x004fe800078e0a05 */
[----:B------:R-:W-:Y:S05]  /*bf70*/  IMAD R0, R4, c[0x0][0x32c], R0 ;  /* 0x0000cb0004007a24 */ /* 0x000fea00078e0200 */
[----:B------:R-:W-:Y:S02]  /*bf80*/  IADD3 R4, R0, c[0x0][0x32c], RZ ;  /* 0x0000cb0000047a10 */ /* 0x000fe40007ffe0ff */
[----:B------:R-:W-:Y:S02]  /*bf90*/  IMNMX R2, R2, R0, !PT ;  /* 0x0000000002027217 */ /* 0x000fe40007800200 */
[----:B------:R-:W-:Y:S02]  /*bfa0*/  IMNMX R3, R3, R4, PT ;  /* 0x0000000403037217 */ /* 0x000fe40003800200 */
.L_x_683:
[----:B------:R-:W-:Y:S02]  /*bfb0*/  LOP3.LUT P0, RZ, R200, 0x2000, RZ, 0xc0, !PT ;  /* 0x00002000c8ff7812 */ /* 0x000fe4000780c0ff */
[C---:B------:R-:W-:Y:S02]  /*bfc0*/  ISETP.GT.AND P1, PT, R2.reuse, 0x48, !P1 ;  /* 0x000000480200780c */ /* 0x040fe40004f24270 */
[----:B------:R-:W-:Y:S02]  /*bfd0*/  ISETP.GT.AND P0, PT, R2, RZ, !P0 ;  /* 0x000000ff0200720c */ /* 0x000fe40004704270 */
[----:B------:R-:W-:Y:S02]  /*bfe0*/  FMNMX.FTZ R0, R12, R85, !PT ;  /* 0x000000550c007209 */ /* 0x000fe40007810000 */
[C---:B------:R-:W-:Y:S02]  /*bff0*/  ISETP.LT.OR P0, PT, R3.reuse, 0x1, P0 ;  /* 0x000000010300780c */ /* 0x040fe40000701670 */
[C---:B------:R-:W-:Y:S02]  /*c000*/  ISETP.LT.OR P1, PT, R3.reuse, 0x49, P1 ;  /* 0x000000490300780c */ /* 0x040fe40000f21670 */
[----:B------:R-:W-:Y:S02]  /*c010*/  FSEL R11, R232, -INF , !P0 ;  /* 0xff800000e80b7808 */ /* 0x000fe40004000000 */
[----:B------:R-:W-:Y:S02]  /*c020*/  LOP3.LUT P0, RZ, R200, 0x1000, RZ, 0xc0, !PT ;  /* 0x00001000c8ff7812 */ /* 0x000fe4000780c0ff */
[----:B------:R-:W-:Y:S02]  /*c030*/  FMNMX.FTZ R0, R18, R0, !PT ;  /* 0x0000000012007209 */ /* 0x000fe40007810000 */
[----:B------:R-:W-:Y:S02]  /*c040*/  ISETP.GT.AND P0, PT, R2, 0x1, !P0 ;  /* 0x000000010200780c */ /* 0x000fe40004704270 */
[----:B--234-:R-:W-:Y:S02]  /*c050*/  FMNMX.FTZ R5, R20, R0, !PT ;  /* 0x0000000014057209 */ /* 0x01cfe40007810000 */
[----:B------:R-:W-:Y:S02]  /*c060*/  ISETP.LT.OR P0, PT, R3, 0x2, P0 ;  /* 0x000000020300780c */ /* 0x000fe40000701670 */
[----:B------:R-:W-:Y:S02]  /*c070*/  FMNMX.FTZ R5, R21, R5, !PT ;  /* 0x0000000515057209 */ /* 0x000fe40007810000 */
[----:B------:R-:W-:Y:S02]  /*c080*/  FSEL R14, R231, -INF , !P0 ;  /* 0xff800000e70e7808 */ /* 0x000fe40004000000 */
[----:B------:R-:W-:Y:S02]  /*c090*/  LOP3.LUT P0, RZ, R200, 0x800, RZ, 0xc0, !PT ;  /* 0x00000800c8ff7812 */ /* 0x000fe4000780c0ff */
[----:B------:R-:W-:Y:S02]  /*c0a0*/  FMNMX.FTZ R5, R44, R5, !PT ;  /* 0x000000052c057209 */ /* 0x000fe40007810000 */
[----:B------:R-:W-:Y:S02]  /*c0b0*/  ISETP.GT.AND P0, PT, R2, 0x8, !P0 ;  /* 0x000000080200780c */ /* 0x000fe40004704270 */
[----:B------:R-:W-:Y:S02]  /*c0c0*/  FMNMX.FTZ R5, R45, R5, !PT ;  /* 0x000000052d057209 */ /* 0x000fe40007810000 */
        /* <DEDUP_REMOVED lines=31> */
[----:B------:R-:W-:Y:S04]  /*c2c0*/  LOP3.LUT P0, RZ, R200, 0x40, RZ, 0xc0, !PT ;  /* 0x00000040c8ff7812 */ /* 0x000fe8000780c0ff */
[----:B------:R-:W-:Y:S04]  /*c2d0*/  ISETP.GT.AND P0, PT, R2, 0x19, !P0 ;  /* 0x000000190200780c */ /* 0x000fe80004704270 */
[----:B------:R-:W-:Y:S04]  /*c2e0*/  ISETP.LT.OR P0, PT, R3, 0x1a, P0 ;  /* 0x0000001a0300780c */ /* 0x000fe80000701670 */
[----:B------:R-:W-:Y:S02]  /*c2f0*/  FSEL R176, R219, -INF , !P0 ;  /* 0xff800000dbb07808 */ /* 0x000fe40004000000 */
[----:B------:R-:W-:Y:S04]  /*c300*/  LOP3.LUT P0, RZ, R200, 0x20, RZ, 0xc0, !PT ;  /* 0x00000020c8ff7812 */ /* 0x000fe8000780c0ff */
[----:B------:R-:W-:Y:S04]  /*c310*/  ISETP.GT.AND P0, PT, R2, 0x20, !P0 ;  /* 0x000000200200780c */ /* 0x000fe80004704270 */
[C---:B------:R-:W-:Y:S04]  /*c320*/  ISETP.LT.OR P0, PT, R3.reuse, 0x21, P0 ;  /* 0x000000210300780c */ /* 0x040fe80000701670 */
        /* <DEDUP_REMOVED lines=21> */
[----:B------:R-:W-:Y:S02]  /*c480*/  ISETP.GT.AND P0, PT, R2, 0x38, !P6 ;  /* 0x000000380200780c */ /* 0x000fe40007704270 */
[----:B------:R-:W-:Y:S02]  /*c490*/  LOP3.LUT P6, RZ, R200, 0x4000, RZ, 0xc0, !PT ;  /* 0x00004000c8ff7812 */ /* 0x000fe400078cc0ff */
[C---:B------:R-:W-:Y:S04]  /*c4a0*/  ISETP.LT.OR P0, PT, R3.reuse, 0x39, P0 ;  /* 0x000000390300780c */ /* 0x040fe80000701670 */
[----:B------:R-:W-:Y:S02]  /*c4b0*/  FSEL R206, R178, -INF , !P0 ;  /* 0xff800000b2ce7808 */ /* 0x000fe40004000000 */
[----:B------:R-:W-:Y:S02]  /*c4c0*/  ISETP.GT.AND P0, PT, R2, 0x39, !P5 ;  /* 0x000000390200780c */ /* 0x000fe40006f04270 */
[----:B------:R-:W-:Y:S02]  /*c4d0*/  FSEL R178, R60, -INF , !P1 ;  /* 0xff8000003cb27808 */ /* 0x000fe40004800000 */
[----:B------:R-:W-:Y:S04]  /*c4e0*/  ISETP.LT.OR P0, PT, R3, 0x3a, P0 ;  /* 0x0000003a0300780c */ /* 0x000fe80000701670 */
[----:B------:R-:W-:Y:S02]  /*c4f0*/  FSEL R208, R177, -INF , !P0 ;  /* 0xff800000b1d07808 */ /* 0x000fe40004000000 */
[C---:B------:R-:W-:Y:S04]  /*c500*/  ISETP.GT.AND P0, PT, R2.reuse, 0x40, !P4 ;  /* 0x000000400200780c */ /* 0x040fe80006704270 */
[----:B------:R-:W-:Y:S04]  /*c510*/  ISETP.LT.OR P0, PT, R3, 0x41, P0 ;  /* 0x000000410300780c */ /* 0x000fe80000701670 */
[----:B------:R-:W-:Y:S02]  /*c520*/  FSEL R207, R65, -INF , !P0 ;  /* 0xff80000041cf7808 */ /* 0x000fe40004000000 */
[----:B------:R-:W-:Y:S04]  /*c530*/  ISETP.GT.AND P0, PT, R2, 0x41, !P2 ;  /* 0x000000410200780c */ /* 0x000fe80005704270 */
[----:B------:R-:W-:Y:S04]  /*c540*/  ISETP.LT.OR P0, PT, R3, 0x42, P0 ;  /* 0x000000420300780c */ /* 0x000fe80000701670 */
[----:B------:R-:W-:Y:S02]  /*c550*/  FSEL R205, R64, -INF , !P0 ;  /* 0xff80000040cd7808 */ /* 0x000fe40004000000 */
[----:B------:R-:W-:Y:S02]  /*c560*/  ISETP.GT.AND P0, PT, R2, 0x49, !P6 ;  /* 0x000000490200780c */ /* 0x000fe40007704270 */
[----:B------:R-:W-:Y:S02]  /*c570*/  FMNMX.FTZ R2, R19, R84, !PT ;  /* 0x0000005413027209 */ /* 0x000fe40007810000 */
[----:B------:R-:W-:Y:S02]  /*c580*/  ISETP.LT.OR P0, PT, R3, 0x4a, P0 ;  /* 0x0000004a0300780c */ /* 0x000fe40000701670 */
        /* <DEDUP_REMOVED lines=53> */
[----:B------:R-:W-:Y:S02]  /*c8e0*/  FSEL R177, R59, -INF , !P0 ;  /* 0xff8000003bb17808 */ /* 0x000fe40004000000 */
        /* <DEDUP_REMOVED lines=8> */
[----:B------:R1:W2:Y:S02]  /*c970*/  SHFL.BFLY PT, R2, R4, 0x2, 0x1f ;  /* 0x0c401f0004027f89 */ /* 0x0002a400000e0000 */
.L_x_837:
[----:B--2---:R-:W-:Y:S01]  /*c980*/  FMNMX.FTZ R5, R4, R2, !PT ;  /* 0x0000000204057209 */ /* 0x004fe20007810000 */
[----:B------:R-:W-:-:S05]  /*c990*/  BRA.DIV ~URZ, `(.L_x_688) ;  /* 0x000124027f007947 */ /* 0x000fca000b800000 */
[----:B------:R-:W-:Y:S04]  /*c9a0*/  SHFL.BFLY PT, R2, R0, 0x2, 0x1f ;  /* 0x0c401f0000027f89 */ /* 0x000fe800000e0000 */
[----:B------:R-:W-:Y:S04]  /*c9b0*/  SHFL.BFLY PT, R3, R6, 0x2, 0x1f ;  /* 0x0c401f0006037f89 */ /* 0x000fe800000e0000 */
[----:B-1----:R-:W1:Y:S02]  /*c9c0*/  SHFL.BFLY PT, R4, R7, 0x2, 0x1f ;  /* 0x0c401f0007047f89 */ /* 0x002e6400000e0000 */
[----:B-1----:R-:W-:Y:S02]  /*c9d0*/  FMNMX.FTZ R4, R7, R4, !PT ;  /* 0x0000000407047209 */ /* 0x002fe40007810000 */
[----:B------:R-:W-:Y:S02]  /*c9e0*/  FMNMX.FTZ R0, R0, R2, !PT ;  /* 0x0000000200007209 */ /* 0x000fe40007810000 */
[----:B------:R-:W-:Y:S02]  /*c9f0*/  FMNMX.FTZ R2, R6, R3, !PT ;  /* 0x0000000306027209 */ /* 0x000fe40007810000 */
[----:B------:R-:W1:Y:S04]  /*ca00*/  SHFL.BFLY PT, R6, R5, 0x1, 0x1f ;  /* 0x0c201f0005067f89 */ /* 0x000e6800000e0000 */
[----:B------:R-:W2:Y:S04]  /*ca10*/  SHFL.BFLY PT, R8, R0, 0x1, 0x1f ;  /* 0x0c201f0000087f89 */ /* 0x000ea800000e0000 */
[----:B------:R-:W3:Y:S04]  /*ca20*/  SHFL.BFLY PT, R9, R2, 0x1, 0x1f ;  /* 0x0c201f0002097f89 */ /* 0x000ee800000e0000 */
[----:B------:R4:W4:Y:S01]  /*ca30*/  SHFL.BFLY PT, R3, R4, 0x1, 0x1f ;  /* 0x0c201f0004037f89 */ /* 0x00092200000e0000 */
[----:B-1----:R-:W-:Y:S02]  /*ca40*/  FMNMX.FTZ R72, R5, R6, !PT ;  /* 0x0000000605487209 */ /* 0x002fe40007810000 */
[----:B--2---:R-:W-:Y:S02]  /*ca50*/  FMNMX.FTZ R71, R0, R8, !PT ;  /* 0x0000000800477209 */ /* 0x004fe40007810000 */
[----:B---3--:R-:W-:Y:S02]  /*ca60*/  FMNMX.FTZ R70, R2, R9, !PT ;  /* 0x0000000902467209 */ /* 0x008fe40007810000 */
.L_x_838:
[C---:B------:R-:W-:Y:S01]  /*ca70*/  FMUL.FTZ R0, R72.reuse, c[0x0][0x2d0] ;  /* 0x0000b40048007a20 */ /* 0x040fe20000410000 */
[----:B------:R-:W-:Y:S01]  /*ca80*/  FSETP.NEU.FTZ.AND P0, PT, R72, -INF , PT ;  /* 0xff8000004800780b */ /* 0x000fe20003f1d000 */
[----:B------:R-:W2:Y:S01]  /*ca90*/  LDL.LU R237, [R1+0x4] ;  /* 0x0000040001ed7983 */ /* 0x000ea20000300800 */
[----:B------:R-:W-:Y:S01]  /*caa0*/  FSETP.NEU.FTZ.AND P1, PT, R71, -INF , PT ;  /* 0xff8000004700780b */ /* 0x000fe20003f3d000 */
[----:B------:R-:W-:Y:S01]  /*cab0*/  WARPSYNC 0xffffffff ;  /* 0xffffffff00007948 */ /* 0x000fe20003800000 */
[----:B------:R-:W-:Y:S02]  /*cac0*/  FSEL R5, R0, RZ, P0 ;  /* 0x000000ff00057208 */ /* 0x000fe40000000000 */
[----:B----4-:R-:W-:Y:S03]  /*cad0*/  FMNMX.FTZ R69, R3, R4, !PT ;  /* 0x0000000403457209 */ /* 0x010fe60007810000 */
[--C-:B------:R-:W-:Y:S02]  /*cae0*/  FFMA.FTZ R0, R19, c[0x0][0x2d0], -R5.reuse ;  /* 0x0000b40013007a23 */ /* 0x100fe40000010805 */
[--C-:B------:R-:W-:Y:S02]  /*caf0*/  FFMA.FTZ R2, R22, c[0x0][0x2d0], -R5.reuse ;  /* 0x0000b40016027a23 */ /* 0x100fe40000010805 */
[----:B------:R1:W-:Y:S01]  /*cb00*/  MUFU.EX2 R220, R0 ;  /* 0x0000000000dc7308 */ /* 0x0003e20000000800 */
[--C-:B------:R-:W-:Y:S02]  /*cb10*/  FFMA.FTZ R216, R39, c[0x0][0x2d0], -R5.reuse ;  /* 0x0000b40027d87a23 */ /* 0x100fe40000010805 */
[--C-:B------:R-:W-:Y:S02]  /*cb20*/  FFMA.FTZ R215, R38, c[0x0][0x2d0], -R5.reuse ;  /* 0x0000b40026d77a23 */ /* 0x100fe40000010805 */
[--C-:B------:R-:W-:Y:S02]  /*cb30*/  FFMA.FTZ R213, R37, c[0x0][0x2d0], -R5.reuse ;  /* 0x0000b40025d57a23 */ /* 0x100fe40000010805 */
[--C-:B------:R-:W-:Y:S02]  /*cb40*/  FFMA.FTZ R211, R36, c[0x0][0x2d0], -R5.reuse ;  /* 0x0000b40024d37a23 */ /* 0x100fe40000010805 */
[----:B------:R-:W-:Y:S01]  /*cb50*/  LDSM.16.MT88.4 R36, [R189] ;  /* 0x00000000bd24783b */ /* 0x000fe20000004200 */
[----:B------:R3:W-:Y:S01]  /*cb60*/  MUFU.EX2 R232, R2 ;  /* 0x0000000200e87308 */ /* 0x0007e20000000800 */
[----:B------:R-:W-:Y:S02]  /*cb70*/  FMUL.FTZ R4, R69, c[0x0][0x2d0] ;  /* 0x0000b40045047a20 */ /* 0x000fe40000410000 */
[--C-:B------:R-:W-:Y:S02]  /*cb80*/  FFMA.FTZ R48, R30, c[0x0][0x2d0], -R5.reuse ;  /* 0x0000b4001e307a23 */ /* 0x100fe40000010805 */
[--C-:B------:R-:W-:Y:S02]  /*cb90*/  FFMA.FTZ R156, R28, c[0x0][0x2d0], -R5.reuse ;  /* 0x0000b4001c9c7a23 */ /* 0x100fe40000010805 */
[--C-:B------:R-:W-:Y:S02]  /*cba0*/  FFMA.FTZ R155, R27, c[0x0][0x2d0], -R5.reuse ;  /* 0x0000b4001b9b7a23 */ /* 0x100fe40000010805 */
[--C-:B------:R-:W-:Y:S01]  /*cbb0*/  FFMA.FTZ R154, R34, c[0x0][0x2d0], -R5.reuse ;  /* 0x0000b400229a7a23 */ /* 0x100fe20000010805 */
[----:B------:R-:W-:Y:S01]  /*cbc0*/  MUFU.EX2 R236, R156 ;  /* 0x0000009c00ec7308 */ /* 0x000fe20000000800 */
[--C-:B------:R-:W-:Y:S02]  /*cbd0*/  FFMA.FTZ R73, R33, c[0x0][0x2d0], -R5.reuse ;  /* 0x0000b40021497a23 */ /* 0x100fe40000010805 */
[--C-:B------:R-:W-:Y:S02]  /*cbe0*/  FFMA.FTZ R66, R32, c[0x0][0x2d0], -R5.reuse ;  /* 0x0000b40020427a23 */ /* 0x100fe40000010805 */
[----:B-1----:R-:W-:Y:S02]  /*cbf0*/  FMUL.FTZ R0, R71, c[0x0][0x2d0] ;  /* 0x0000b40047007a20 */ /* 0x002fe40000410000 */
[--C-:B------:R-:W-:Y:S02]  /*cc00*/  FFMA.FTZ R209, R42, c[0x0][0x2d0], -R5.reuse ;  /* 0x0000b4002ad17a23 */ /* 0x100fe40000010805 */
[--C-:B------:R-:W-:Y:S01]  /*cc10*/  FFMA.FTZ R217, R41, c[0x0][0x2d0], -R5.reuse ;  /* 0x0000b40029d97a23 */ /* 0x100fe20000010805 */
[----:B------:R-:W-:Y:S01]  /*cc20*/  MUFU.EX2 R249, R66 ;  /* 0x0000004200f97308 */ /* 0x000fe20000000800 */
[----:B------:R-:W-:Y:S01]  /*cc30*/  FSEL R40, R0, RZ, P1 ;  /* 0x000000ff00287208 */ /* 0x000fe20000800000 */
[--C-:B------:R-:W-:Y:S02]  /*cc40*/  FFMA.FTZ R210, R35, c[0x0][0x2d0], -R5.reuse ;  /* 0x0000b40023d27a23 */ /* 0x100fe40000010805 */
[--C-:B---3--:R-:W-:Y:S02]  /*cc50*/  FFMA.FTZ R2, R23, c[0x0][0x2d0], -R5.reuse ;  /* 0x0000b40017027a23 */ /* 0x108fe40000010805 */
[--C-:B------:R-:W-:Y:S02]  /*cc60*/  FFMA.FTZ R0, R12, c[0x0][0x2d0], -R40.reuse ;  /* 0x0000b4000c007a23 */ /* 0x100fe40000010828 */
[--C-:B------:R-:W-:Y:S02]  /*cc70*/  FFMA.FTZ R6, R21, c[0x0][0x2d0], -R40.reuse ;  /* 0x0000b40015067a23 */ /* 0x100fe40000010828 */
[----:B------:R1:W-:Y:S01]  /*cc80*/  MUFU.EX2 R222, R0 ;  /* 0x0000000000de7308 */ /* 0x0003e20000000800 */
[--C-:B------:R-:W-:Y:S02]  /*cc90*/  FFMA.FTZ R218, R31, c[0x0][0x2d0], -R5.reuse ;  /* 0x0000b4001fda7a23 */ /* 0x100fe40000010805 */
[--C-:B------:R-:W-:Y:S02]  /*cca0*/  FFMA.FTZ R219, R26, c[0x0][0x2d0], -R5.reuse ;  /* 0x0000b4001adb7a23 */ /* 0x100fe40000010805 */
[--C-:B------:R-:W-:Y:S02]  /*ccb0*/  FFMA.FTZ R65, R44, c[0x0][0x2d0], -R40.reuse ;  /* 0x0000b4002c417a23 */ /* 0x100fe40000010828 */
[--C-:B------:R-:W-:Y:S02]  /*ccc0*/  FFMA.FTZ R61, R49, c[0x0][0x2d0], -R40.reuse ;  /* 0x0000b400313d7a23 */ /* 0x100fe40000010828 */
[--C-:B------:R-:W-:Y:S01]  /*ccd0*/  FFMA.FTZ R59, R50, c[0x0][0x2d0], -R40.reuse ;  /* 0x0000b400323b7a23 */ /* 0x100fe20000010828 */
[----:B------:R3:W-:Y:S01]  /*cce0*/  MUFU.EX2 R228, R2 ;  /* 0x0000000200e47308 */ /* 0x0007e20000000800 */
[--C-:B------:R-:W-:Y:S02]  /*ccf0*/  FFMA.FTZ R64, R45, c[0x0][0x2d0], -R40.reuse ;  /* 0x0000b4002d407a23 */ /* 0x100fe40000010828 */
[--C-:B------:R-:W-:Y:S02]  /*cd00*/  FFMA.FTZ R63, R46, c[0x0][0x2d0], -R40.reuse ;  /* 0x0000b4002e3f7a23 */ /* 0x100fe40000010828 */
[--C-:B------:R-:W-:Y:S05]  /*cd10*/  FFMA.FTZ R62, R47, c[0x0][0x2d0], -R40.reuse ;  /* 0x0000b4002f3e7a23 */ /* 0x100fea0000010828 */
[----:B------:R-:W-:Y:S01]  /*cd20*/  MUFU.EX2 R251, R6 ;  /* 0x0000000600fb7308 */ /* 0x000fe20000000800 */
[--C-:B-1----:R-:W-:Y:S09]  /*cd30*/  FFMA.FTZ R0, R18, c[0x0][0x2d0], -R40.reuse ;  /* 0x0000b40012007a23 */ /* 0x102ff20000010828 */
[----:B------:R1:W-:Y:S01]  /*cd40*/  MUFU.EX2 R227, R0 ;  /* 0x0000000000e37308 */ /* 0x0003e20000000800 */
[----:B---3--:R-:W-:Y:S09]  /*cd50*/  FMUL.FTZ R2, R70, c[0x0][0x2d0] ;  /* 0x0000b40046027a20 */ /* 0x008ff20000410000 */
[----:B------:R-:W-:Y:S10]  /*cd60*/  MUFU.EX2 R240, R61 ;  /* 0x0000003d00f07308 */ /* 0x000ff40000000800 */
[----:B------:R-:W-:Y:S01]  /*cd70*/  MUFU.EX2 R245, R59 ;  /* 0x0000003b00f57308 */ /* 0x000fe20000000800 */
[--C-:B-1----:R-:W-:Y:S09]  /*cd80*/  FFMA.FTZ R0, R25, c[0x0][0x2d0], -R5.reuse ;  /* 0x0000b40019007a23 */ /* 0x102ff20000010805 */
[----:B------:R1:W-:Y:S10]  /*cd90*/  MUFU.EX2 R252, R0 ;  /* 0x0000000000fc7308 */ /* 0x0003f40000000800 */
[----:B------:R-:W-:Y:S10]  /*cda0*/  MUFU.EX2 R230, R64 ;  /* 0x0000004000e67308 */ /* 0x000ff40000000800 */
[----:B------:R-:W-:Y:S01]  /*cdb0*/  MUFU.EX2 R235, R63 ;  /* 0x0000003f00eb7308 */ /* 0x000fe20000000800 */
[----:B-1----:R-:W-:Y:S02]  /*cdc0*/  FFMA.FTZ R0, R20, c[0x0][0x2d0], -R40 ;  /* 0x0000b40014007a23 */ /* 0x002fe40000010828 */
[----:B------:R-:W1:Y:S07]  /*cdd0*/  LDSM.16.MT88.4 R20, [R185] ;  /* 0x00000000b914783b */ /* 0x000e6e0000004200 */
[----:B------:R3:W-:Y:S10]  /*cde0*/  MUFU.EX2 R234, R0 ;  /* 0x0000000000ea7308 */ /* 0x0007f40000000800 */
[----:B------:R-:W-:Y:S10]  /*cdf0*/  MUFU.EX2 R244, R62 ;  /* 0x0000003e00f47308 */ /* 0x000ff40000000800 */
[----:B------:R-:W-:Y:S01]  /*ce00*/  MUFU.EX2 R241, R155 ;  /* 0x0000009b00f17308 */ /* 0x000fe20000000800 */
[----:B---3--:R-:W-:Y:S02]  /*ce10*/  FSEL R0, R72, RZ, P0 ;  /* 0x000000ff48007208 */ /* 0x008fe40000000000 */
[----:B------:R-:W-:Y:S03]  /*ce20*/  FSETP.NEU.FTZ.AND P0, PT, R70, -INF , PT ;  /* 0xff8000004600780b */ /* 0x000fe60003f1d000 */
[----:B------:R-:W-:Y:S04]  /*ce30*/  FADD.FTZ R0, -R0, R84 ;  /* 0x0000005400007221 */ /* 0x000fe80000010100 */
[----:B------:R-:W-:Y:S01]  /*ce40*/  MUFU.EX2 R247, R73 ;  /* 0x0000004900f77308 */ /* 0x000fe20000000800 */
[----:B------:R-:W-:Y:S01]  /*ce50*/  FSEL R56, R2, RZ, P0 ;  /* 0x000000ff02387208 */ /* 0x000fe20000000000 */
[----:B------:R-:W-:Y:S02]  /*ce60*/  FFMA.FTZ R84, R29, c[0x0][0x2d0], -R5 ;  /* 0x0000b4001d547a23 */ /* 0x000fe40000010805 */
[----:B------:R-:W-:Y:S02]  /*ce70*/  FMUL.FTZ R0, R0, c[0x0][0x2d0] ;  /* 0x0000b40000007a20 */ /* 0x000fe40000410000 */
[--C-:B------:R-:W-:Y:S02]  /*ce80*/  FFMA.FTZ R2, R10, c[0x0][0x2d0], -R56.reuse ;  /* 0x0000b4000a027a23 */ /* 0x100fe40000010838 */
[--C-:B------:R-:W-:Y:S02]  /*ce90*/  FFMA.FTZ R57, R158, c[0x0][0x2d0], -R56.reuse ;  /* 0x0000b4009e397a23 */ /* 0x100fe40000010838 */
[----:B------:R3:W-:Y:S10]  /*cea0*/  MUFU.EX2 R221, R2 ;  /* 0x0000000200dd7308 */ /* 0x0007f40000000800 */
[----:B------:R-:W4:Y:S10]  /*ceb0*/  MUFU.EX2 R60, R0 ;  /* 0x00000000003c7308 */ /* 0x000f340000000800 */
[----:B------:R-:W-:Y:S01]  /*cec0*/  MUFU.EX2 R231, R84 ;  /* 0x0000005400e77308 */ /* 0x000fe20000000800 */
[--C-:B---3--:R-:W-:Y:S09]  /*ced0*/  FFMA.FTZ R2, R13, c[0x0][0x2d0], -R56.reuse ;  /* 0x0000b4000d027a23 */ /* 0x108ff20000010838 */
[----:B------:R3:W5:Y:S10]  /*cee0*/  MUFU.EX2 R225, R2 ;  /* 0x0000000200e17308 */ /* 0x0007740000000800 */
[----:B------:R-:W-:Y:S10]  /*cef0*/  MUFU.EX2 R226, R57 ;  /* 0x0000003900e27308 */ /* 0x000ff40000000800 */
[----:B------:R-:W-:Y:S01]  /*cf00*/  MUFU.EX2 R242, R154 ;  /* 0x0000009a00f27308 */ /* 0x000fe20000000800 */
[--C-:B---3--:R-:W-:Y:S09]  /*cf10*/  FFMA.FTZ R2, R15, c[0x0][0x2d0], -R56.reuse ;  /* 0x0000b4000f027a23 */ /* 0x108ff20000010838 */
[----:B------:R3:W-:Y:S02]  /*cf20*/  MUFU.EX2 R229, R2 ;  /* 0x0000000200e57308 */ /* 0x0007e40000000800 */
[----:B---3--:R-:W-:Y:S08]  /*cf30*/  FFMA.FTZ R2, R17, c[0x0][0x2d0], -R56 ;  /* 0x0000b40011027a23 */ /* 0x008ff00000010838 */
[----:B------:R3:W1:Y:S02]  /*cf40*/  MUFU.EX2 R250, R2 ;  /* 0x0000000200fa7308 */ /* 0x0006640000000800 */
[----:B---3--:R-:W-:Y:S05]  /*cf50*/  FSEL R2, R71, RZ, P1 ;  /* 0x000000ff47027208 */ /* 0x008fea0000800000 */
[----:B------:R-:W-:Y:S01]  /*cf60*/  FADD.FTZ R0, -R2, R85 ;  /* 0x0000005502007221 */ /* 0x000fe20000010100 */
[----:B------:R-:W-:Y:S01]  /*cf70*/  FSEL R2, R70, RZ, P0 ;  /* 0x000000ff46027208 */ /* 0x000fe20000000000 */
[----:B----4-:R-:W-:Y:S01]  /*cf80*/  FMUL.FTZ R5, R60, R89 ;  /* 0x000000593c057220 */ /* 0x010fe20000410000 */
[----:B------:R-:W-:Y:S01]  /*cf90*/  FSETP.NEU.FTZ.AND P0, PT, R69, -INF , PT ;  /* 0xff8000004500780b */ /* 0x000fe20003f1d000 */
[----:B------:R-:W-:Y:S01]  /*cfa0*/  FMUL.FTZ R0, R0, c[0x0][0x2d0] ;  /* 0x0000b40000007a20 */ /* 0x000fe20000410000 */
[----:B------:R-:W-:Y:S01]  /*cfb0*/  F2FP.PACK_AB R76, R232, R220 ;  /* 0x000000dce84c723e */ /* 0x000fe200000000ff */
[----:B------:R-:W-:Y:S01]  /*cfc0*/  FMUL.FTZ R17, R60, R101 ;  /* 0x000000653c117220 */ /* 0x000fe20000410000 */
[----:B------:R-:W-:Y:S01]  /*cfd0*/  FSEL R68, R4, RZ, P0 ;  /* 0x000000ff04447208 */ /* 0x000fe20000000000 */
[----:B------:R3:W4:Y:S01]  /*cfe0*/  MUFU.EX2 R3, R0 ;  /* 0x0000000000037308 */ /* 0x0007220000000800 */
[----:B------:R-:W-:Y:S01]  /*cff0*/  F2FP.PACK_AB R77, R227, R222 ;  /* 0x000000dee34d723e */ /* 0x000fe200000000ff */
[----:B------:R-:W-:Y:S01]  /*d000*/  FMUL.FTZ R32, R60, R116 ;  /* 0x000000743c207220 */ /* 0x000fe20000410000 */
[----:B------:R-:W-:Y:S01]  /*d010*/  F2FP.PACK_AB R78, R252, R228 ;  /* 0x000000e4fc4e723e */ /* 0x000fe200000000ff */
[----:B------:R-:W-:Y:S01]  /*d020*/  FFMA.FTZ R4, R11, c[0x0][0x2d0], -R68 ;  /* 0x0000b4000b047a23 */ /* 0x000fe20000010844 */
[----:B------:R-:W-:Y:S01]  /*d030*/  F2FP.PACK_AB R79, R251, R234 ;  /* 0x000000eafb4f723e */ /* 0x000fe200000000ff */
[----:B------:R-:W-:Y:S01]  /*d040*/  FMUL.FTZ R33, R60, R117 ;  /* 0x000000753c217220 */ /* 0x000fe20000410000 */
[----:B-----5:R-:W-:Y:S01]  /*d050*/  F2FP.PACK_AB R80, R225, R221 ;  /* 0x000000dde150723e */ /* 0x020fe200000000ff */
[----:B------:R-:W-:Y:S01]  /*d060*/  FFMA.FTZ R117, R75, c[0x0][0x2d0], -R40 ;  /* 0x0000b4004b757a23 */ /* 0x000fe20000010828 */
[----:B-1----:R-:W-:Y:S01]  /*d070*/  F2FP.PACK_AB R82, R250, R229 ;  /* 0x000000e5fa52723e */ /* 0x002fe200000000ff */
[----:B------:R1:W-:Y:S01]  /*d080*/  MUFU.EX2 R223, R4 ;  /* 0x0000000400df7308 */ /* 0x0003e20000000800 */
[----:B------:R-:W-:Y:S02]  /*d090*/  FFMA.FTZ R101, R168, c[0x0][0x2d0], -R56 ;  /* 0x0000b400a8657a23 */ /* 0x000fe40000010838 */
[----:B------:R-:W-:Y:S02]  /*d0a0*/  FMUL.FTZ R49, R60, R133 ;  /* 0x000000853c317220 */ /* 0x000fe40000410000 */
[--C-:B------:R-:W-:Y:S02]  /*d0b0*/  FFMA.FTZ R116, R208, c[0x0][0x2d0], -R68.reuse ;  /* 0x0000b400d0747a23 */ /* 0x100fe40000010844 */
[----:B------:R-:W-:Y:S02]  /*d0c0*/  FMUL.FTZ R64, R60, R144 ;  /* 0x000000903c407220 */ /* 0x000fe40000410000 */
[--C-:B------:R-:W-:Y:S01]  /*d0d0*/  FFMA.FTZ R73, R179, c[0x0][0x2d0], -R68.reuse ;  /* 0x0000b400b3497a23 */ /* 0x100fe20000010844 */
[----:B------:R-:W-:Y:S01]  /*d0e0*/  MUFU.EX2 R156, R116 ;  /* 0x00000074009c7308 */ /* 0x000fe20000000800 */
[--C-:B------:R-:W-:Y:S02]  /*d0f0*/  FFMA.FTZ R61, R175, c[0x0][0x2d0], -R68.reuse ;  /* 0x0000b400af3d7a23 */ /* 0x100fe40000010844 */
[----:B------:R-:W-:Y:S02]  /*d100*/  FFMA.FTZ R66, R176, c[0x0][0x2d0], -R68 ;  /* 0x0000b400b0427a23 */ /* 0x000fe40000010844 */
[----:B---3--:R-:W-:Y:S02]  /*d110*/  FADD.FTZ R0, -R2, R86 ;  /* 0x0000005602007221 */ /* 0x008fe40000010100 */
[C---:B----4-:R-:W-:Y:S02]  /*d120*/  FMUL.FTZ R6, R3.reuse, R90 ;  /* 0x0000005a03067220 */ /* 0x050fe40000410000 */
[----:B------:R-:W-:Y:S01]  /*d130*/  FMUL.FTZ R0, R0, c[0x0][0x2d0] ;  /* 0x0000b40000007a20 */ /* 0x000fe20000410000 */
[----:B------:R-:W-:Y:S01]  /*d140*/  MUFU.EX2 R176, R213 ;  /* 0x000000d500b07308 */ /* 0x000fe20000000800 */
[C---:B------:R-:W-:Y:S02]  /*d150*/  FMUL.FTZ R7, R3.reuse, R91 ;  /* 0x0000005b03077220 */ /* 0x040fe40000410000 */
[C---:B------:R-:W-:Y:S02]  /*d160*/  FMUL.FTZ R18, R3.reuse, R102 ;  /* 0x0000006603127220 */ /* 0x040fe40000410000 */
[----:B-1----:R-:W-:Y:S02]  /*d170*/  FFMA.FTZ R4, R24, c[0x0][0x2d0], -R68 ;  /* 0x0000b40018047a23 */ /* 0x002fe40000010844 */
[C---:B------:R-:W-:Y:S02]  /*d180*/  FMUL.FTZ R19, R3.reuse, R103 ;  /* 0x0000006703137220 */ /* 0x040fe40000410000 */
[C---:B------:R-:W-:Y:S01]  /*d190*/  FMUL.FTZ R34, R3.reuse, R118 ;  /* 0x0000007603227220 */ /* 0x040fe20000410000 */
[----:B------:R1:W3:Y:S01]  /*d1a0*/  MUFU.EX2 R2, R0 ;  /* 0x0000000000027308 */ /* 0x0002e20000000800 */
[C---:B------:R-:W-:Y:S02]  /*d1b0*/  FMUL.FTZ R35, R3.reuse, R119 ;  /* 0x0000007703237220 */ /* 0x040fe40000410000 */
[----:B------:R-:W-:Y:S02]  /*d1c0*/  FFMA.FTZ R118, R74, c[0x0][0x2d0], -R40 ;  /* 0x0000b4004a767a23 */ /* 0x000fe40000010828 */
[--C-:B------:R-:W-:Y:S02]  /*d1d0*/  FFMA.FTZ R103, R162, c[0x0][0x2d0], -R56.reuse ;  /* 0x0000b400a2677a23 */ /* 0x100fe40000010838 */
[----:B------:R-:W-:Y:S02]  /*d1e0*/  FFMA.FTZ R102, R166, c[0x0][0x2d0], -R56 ;  /* 0x0000b400a6667a23 */ /* 0x000fe40000010838 */
[----:B------:R-:W-:Y:S01]  /*d1f0*/  FMUL.FTZ R50, R3, R134 ;  /* 0x0000008603327220 */ /* 0x000fe20000410000 */
[----:B------:R4:W-:Y:S01]  /*d200*/  MUFU.EX2 R243, R4 ;  /* 0x0000000400f37308 */ /* 0x0009e20000000800 */
[--C-:B------:R-:W-:Y:S02]  /*d210*/  FFMA.FTZ R119, R207, c[0x0][0x2d0], -R68.reuse ;  /* 0x0000b400cf777a23 */ /* 0x100fe40000010844 */
[--C-:B------:R-:W-:Y:S02]  /*d220*/  FFMA.FTZ R74, R180, c[0x0][0x2d0], -R68.reuse ;  /* 0x0000b400b44a7a23 */ /* 0x100fe40000010844 */
[--C-:B------:R-:W-:Y:S05]  /*d230*/  FFMA.FTZ R75, R181, c[0x0][0x2d0], -R68.reuse ;  /* 0x0000b400b54b7a23 */ /* 0x100fea0000010844 */
[----:B------:R-:W-:Y:S01]  /*d240*/  MUFU.EX2 R162, R118 ;  /* 0x0000007600a27308 */ /* 0x000fe20000000800 */
[--C-:B-1----:R-:W-:Y:S02]  /*d250*/  FFMA.FTZ R0, R14, c[0x0][0x2d0], -R68.reuse ;  /* 0x0000b4000e007a23 */ /* 0x102fe40000010844 */
[C---:B---3--:R-:W-:Y:S02]  /*d260*/  FMUL.FTZ R44, R2.reuse, R128 ;  /* 0x00000080022c7220 */ /* 0x048fe40000410000 */
[C---:B------:R-:W-:Y:S05]  /*d270*/  FMUL.FTZ R8, R2.reuse, R92 ;  /* 0x0000005c02087220 */ /* 0x040fea0000410000 */
[----:B------:R1:W3:Y:S01]  /*d280*/  MUFU.EX2 R224, R0 ;  /* 0x0000000000e07308 */ /* 0x0002e20000000800 */
[C---:B------:R-:W-:Y:S02]  /*d290*/  FMUL.FTZ R9, R2.reuse, R93 ;  /* 0x0000005d02097220 */ /* 0x040fe40000410000 */
[----:B------:R-:W-:Y:S02]  /*d2a0*/  FMUL.FTZ R12, R2, R96 ;  /* 0x00000060020c7220 */ /* 0x000fe40000410000 */
[----:B----4-:R-:W-:Y:S02]  /*d2b0*/  FMUL.FTZ R4, R60, R88 ;  /* 0x000000583c047220 */ /* 0x010fe40000410000 */
[----:B------:R-:W-:Y:S01]  /*d2c0*/  LDSM.16.MT88.4 R88, [R185+0x800] ;  /* 0x00080000b958783b */ /* 0x000fe20000004200 */
[----:B------:R-:W-:Y:S02]  /*d2d0*/  FFMA.FTZ R96, R182, c[0x0][0x2d0], -R68 ;  /* 0x0000b400b6607a23 */ /* 0x000fe40000010844 */
[C---:B------:R-:W-:Y:S01]  /*d2e0*/  FMUL.FTZ R13, R2.reuse, R97 ;  /* 0x00000061020d7220 */ /* 0x040fe20000410000 */
[----:B------:R-:W-:Y:S01]  /*d2f0*/  MUFU.EX2 R181, R209 ;  /* 0x000000d100b57308 */ /* 0x000fe20000000800 */
[-C--:B------:R-:W-:Y:S05]  /*d300*/  HMMA.16816.F32 R4, R76, R20.reuse, R4 ;  /* 0x000000144c04723c */ /* 0x080fea0000001804 */
[----:B------:R-:W-:Y:S02]  /*d310*/  FMUL.FTZ R24, R2, R108 ;  /* 0x0000006c02187220 */ /* 0x000fe40000410000 */
[----:B------:R-:W-:Y:S02]  /*d320*/  FFMA.FTZ R108, R54, c[0x0][0x2d0], -R40 ;  /* 0x0000b400366c7a23 */ /* 0x000fe40000010828 */
[----:B------:R-:W-:Y:S01]  /*d330*/  FMUL.FTZ R29, R2, R113 ;  /* 0x00000071021d7220 */ /* 0x000fe20000410000 */
[----:B------:R-:W-:Y:S02]  /*d340*/  MUFU.EX2 R166, R217 ;  /* 0x000000d900a67308 */ /* 0x000fe40000000800 */
[----:B-1----:R-:W-:Y:S01]  /*d350*/  FFMA.FTZ R0, R16, c[0x0][0x2d0], -R68 ;  /* 0x0000b40010007a23 */ /* 0x002fe20000010844 */
[----:B---3--:R-:W-:Y:S01]  /*d360*/  F2FP.PACK_AB R81, R224, R223 ;  /* 0x000000dfe051723e */ /* 0x008fe200000000ff */
[----:B------:R-:W-:Y:S02]  /*d370*/  FMUL.FTZ R16, R60, R100 ;  /* 0x000000643c107220 */ /* 0x000fe40000410000 */
[----:B------:R-:W3:Y:S01]  /*d380*/  LDL.LU R100, [R1+0x8] ;  /* 0x0000080001647983 */ /* 0x000ee20000300800 */
[--C-:B------:R-:W-:Y:S02]  /*d390*/  FFMA.FTZ R113, R55, c[0x0][0x2d0], -R40.reuse ;  /* 0x0000b40037717a23 */ /* 0x100fe40000010828 */
[C---:B------:R-:W-:Y:S01]  /*d3a0*/  FMUL.FTZ R25, R2.reuse, R109 ;  /* 0x0000006d02197220 */ /* 0x040fe20000410000 */
[----:B------:R1:W4:Y:S01]  /*d3b0*/  MUFU.EX2 R238, R0 ;  /* 0x0000000000ee7308 */ /* 0x0003220000000800 */
[----:B------:R-:W5:Y:S01]  /*d3c0*/  LDL.LU R128, [R1+0xc] ;  /* 0x00000c0001807983 */ /* 0x000f620000300800 */
[C---:B------:R-:W-:Y:S02]  /*d3d0*/  FMUL.FTZ R28, R2.reuse, R112 ;  /* 0x00000070021c7220 */ /* 0x040fe40000410000 */
[----:B------:R-:W-:Y:S02]  /*d3e0*/  FMUL.FTZ R41, R2, R125 ;  /* 0x0000007d02297220 */ /* 0x000fe40000410000 */
[--C-:B------:R-:W-:Y:S02]  /*d3f0*/  FFMA.FTZ R109, R152, c[0x0][0x2d0], -R40.reuse ;  /* 0x0000b400986d7a23 */ /* 0x100fe40000010828 */
[----:B------:R-:W-:Y:S02]  /*d400*/  FFMA.FTZ R152, R67, c[0x0][0x2d0], -R40 ;  /* 0x0000b40043987a23 */ /* 0x000fe40000010828 */
[----:B------:R-:W-:Y:S01]  /*d410*/  FMUL.FTZ R45, R2, R129 ;  /* 0x00000081022d7220 */ /* 0x000fe20000410000 */
[----:B------:R-:W-:Y:S01]  /*d420*/  MUFU.EX2 R179, R108 ;  /* 0x0000006c00b37308 */ /* 0x000fe20000000800 */
[--C-:B------:R-:W-:Y:S02]  /*d430*/  FFMA.FTZ R97, R174, c[0x0][0x2d0], -R56.reuse ;  /* 0x0000b400ae617a23 */ /* 0x100fe40000010838 */
[----:B------:R-:W-:Y:S02]  /*d440*/  FMUL.FTZ R57, R2, R141 ;  /* 0x0000008d02397220 */ /* 0x000fe40000410000 */
[----:B------:R-:W-:Y:S02]  /*d450*/  FMUL.FTZ R67, R3, R147 ;  /* 0x0000009303437220 */ /* 0x000fe40000410000 */
[----:B------:R-:W-:Y:S02]  /*d460*/  FFMA.FTZ R125, R169, c[0x0][0x2d0], -R56 ;  /* 0x0000b400a97d7a23 */ /* 0x000fe40000010838 */
[----:B------:R-:W-:Y:S01]  /*d470*/  FFMA.FTZ R112, R204, c[0x0][0x2d0], -R68 ;  /* 0x0000b400cc707a23 */ /* 0x000fe20000010844 */
[----:B------:R2:W-:Y:S01]  /*d480*/  MUFU.EX2 R129, R48 ;  /* 0x0000003000817308 */ /* 0x0005e20000000800 */
[----:B-1----:R-:W-:Y:S02]  /*d490*/  FSEL R0, R69, RZ, P0 ;  /* 0x000000ff45007208 */ /* 0x002fe40000000000 */
[----:B----4-:R-:W-:Y:S03]  /*d4a0*/  F2FP.PACK_AB R83, R243, R238 ;  /* 0x000000eef353723e */ /* 0x010fe600000000ff */
[----:B------:R-:W-:Y:S02]  /*d4b0*/  FADD.FTZ R0, -R0, R87 ;  /* 0x0000005700007221 */ /* 0x000fe40000010100 */
[----:B------:R-:W-:Y:S02]  /*d4c0*/  LDSM.16.MT88.4 R84, [R188] ;  /* 0x00000000bc54783b */ /* 0x000fe40000004200 */
[----:B------:R-:W-:Y:S01]  /*d4d0*/  MUFU.EX2 R169, R216 ;  /* 0x000000d800a97308 */ /* 0x000fe20000000800 */
[----:B------:R-:W-:Y:S09]  /*d4e0*/  FMUL.FTZ R0, R0, c[0x0][0x2d0] ;  /* 0x0000b40000007a20 */ /* 0x000ff20000410000 */
[----:B------:R-:W1:Y:S01]  /*d4f0*/  MUFU.EX2 R0, R0 ;  /* 0x0000000000007308 */ /* 0x000e620000000800 */
[----:B--2---:R-:W-:Y:S02]  /*d500*/  FMUL.FTZ R48, R60, R132 ;  /* 0x000000843c307220 */ /* 0x004fe40000410000 */
[----:B------:R-:W2:Y:S04]  /*d510*/  LDL.LU R132, [R1+0x10] ;  /* 0x0000100001847983 */ /* 0x000ea80000300800 */
[----:B------:R-:W4:Y:S03]  /*d520*/  LDL R182, [R1+0x1c] ;  /* 0x00001c0001b67983 */ /* 0x000f260000100800 */
[----:B------:R-:W-:Y:S10]  /*d530*/  MUFU.EX2 R168, R113 ;  /* 0x0000007100a87308 */ /* 0x000ff40000000800 */
[----:B------:R-:W-:Y:S01]  /*d540*/  MUFU.EX2 R175, R109 ;  /* 0x0000006d00af7308 */ /* 0x000fe20000000800 */
[C---:B-1----:R-:W-:Y:S02]  /*d550*/  FMUL.FTZ R10, R0.reuse, R94 ;  /* 0x0000005e000a7220 */ /* 0x042fe40000410000 */
[C---:B------:R-:W-:Y:S02]  /*d560*/  FMUL.FTZ R11, R0.reuse, R95 ;  /* 0x0000005f000b7220 */ /* 0x040fe40000410000 */
[----:B------:R-:W-:Y:S01]  /*d570*/  LDSM.16.MT88.4 R92, [R189+0x800] ;  /* 0x00080000bd5c783b */ /* 0x000fe20000004200 */
[----:B------:R-:W-:Y:S02]  /*d580*/  FMUL.FTZ R14, R0, R98 ;  /* 0x00000062000e7220 */ /* 0x000fe40000410000 */
[--C-:B------:R-:W-:Y:S02]  /*d590*/  FFMA.FTZ R98, R172, c[0x0][0x2d0], -R56.reuse ;  /* 0x0000b400ac627a23 */ /* 0x100fe40000010838 */
[C---:B------:R-:W-:Y:S01]  /*d5a0*/  HMMA.16816.F32 R8, R80.reuse, R20, R8 ;  /* 0x000000145008723c */ /* 0x040fe20000001808 */
[----:B------:R-:W-:Y:S03]  /*d5b0*/  MUFU.EX2 R172, R97 ;  /* 0x0000006100ac7308 */ /* 0x000fe60000000800 */
[C---:B------:R-:W-:Y:S02]  /*d5c0*/  FMUL.FTZ R15, R0.reuse, R99 ;  /* 0x00000063000f7220 */ /* 0x040fe40000410000 */
[----:B------:R-:W-:Y:S02]  /*d5d0*/  FFMA.FTZ R99, R161, c[0x0][0x2d0], -R56 ;  /* 0x0000b400a1637a23 */ /* 0x000fe40000010838 */
[C---:B------:R-:W-:Y:S03]  /*d5e0*/  FMUL.FTZ R46, R0.reuse, R130 ;  /* 0x00000082002e7220 */ /* 0x040fe60000410000 */
[-C--:B------:R-:W-:Y:S01]  /*d5f0*/  HMMA.16816.F32 R12, R80, R22.reuse, R12 ;  /* 0x00000016500c723c */ /* 0x080fe2000000180c */
[----:B------:R-:W-:Y:S02]  /*d600*/  MUFU.EX2 R130, R99 ;  /* 0x0000006300827308 */ /* 0x000fe40000000800 */
[C---:B------:R-:W-:Y:S02]  /*d610*/  FMUL.FTZ R59, R0.reuse, R143 ;  /* 0x0000008f003b7220 */ /* 0x040fe40000410000 */
[C---:B------:R-:W-:Y:S02]  /*d620*/  FMUL.FTZ R62, R0.reuse, R150 ;  /* 0x00000096003e7220 */ /* 0x040fe40000410000 */
[----:B------:R-:W-:Y:S01]  /*d630*/  FMUL.FTZ R63, R0, R151 ;  /* 0x00000097003f7220 */ /* 0x000fe20000410000 */
[C---:B------:R-:W-:Y:S03]  /*d640*/  HMMA.16816.F32 R16, R76.reuse, R22, R16 ;  /* 0x000000164c10723c */ /* 0x040fe60000001810 */
[----:B------:R-:W-:Y:S01]  /*d650*/  MUFU.EX2 R143, R102 ;  /* 0x00000066008f7308 */ /* 0x000fe20000000800 */
[C---:B------:R-:W-:Y:S02]  /*d660*/  FMUL.FTZ R20, R60.reuse, R104 ;  /* 0x000000683c147220 */ /* 0x040fe40000410000 */
[----:B------:R-:W-:Y:S02]  /*d670*/  FMUL.FTZ R21, R60, R105 ;  /* 0x000000693c157220 */ /* 0x000fe40000410000 */
[C---:B------:R-:W-:Y:S04]  /*d680*/  FMUL.FTZ R22, R3.reuse, R106 ;  /* 0x0000006a03167220 */ /* 0x040fe80000410000 */
[----:B------:R-:W-:Y:S01]  /*d690*/  FMUL.FTZ R23, R3, R107 ;  /* 0x0000006b03177220 */ /* 0x000fe20000410000 */
[----:B------:R-:W-:Y:S01]  /*d6a0*/  MUFU.EX2 R161, R218 ;  /* 0x000000da00a17308 */ /* 0x000fe20000000800 */
[C---:B------:R-:W-:Y:S02]  /*d6b0*/  FMUL.FTZ R26, R0.reuse, R110 ;  /* 0x0000006e001a7220 */ /* 0x040fe40000410000 */
[--C-:B------:R-:W-:Y:S02]  /*d6c0*/  FFMA.FTZ R110, R153, c[0x0][0x2d0], -R40.reuse ;  /* 0x0000b400996e7a23 */ /* 0x100fe40000010828 */
[--C-:B------:R-:W-:Y:S01]  /*d6d0*/  FFMA.FTZ R153, R53, c[0x0][0x2d0], -R40.reuse ;  /* 0x0000b40035997a23 */ /* 0x100fe20000010828 */
[-C--:B------:R-:W-:Y:S01]  /*d6e0*/  HMMA.16816.F32 R20, R76, R36.reuse, R20 ;  /* 0x000000244c14723c */ /* 0x080fe20000001814 */
[----:B------:R-:W1:Y:S02]  /*d6f0*/  LDSM.16.MT88.4 R52, [R186] ;  /* 0x00000000ba34783b */ /* 0x000e640000004200 */
[C---:B------:R-:W-:Y:S01]  /*d700*/  FMUL.FTZ R27, R0.reuse, R111 ;  /* 0x0000006f001b7220 */ /* 0x040fe20000410000 */
[----:B------:R-:W-:Y:S01]  /*d710*/  MUFU.EX2 R158, R153 ;  /* 0x00000099009e7308 */ /* 0x000fe20000000800 */
[----:B------:R-:W-:Y:S02]  /*d720*/  FFMA.FTZ R106, R51, c[0x0][0x2d0], -R40 ;  /* 0x0000b400336a7a23 */ /* 0x000fe40000010828 */
[----:B------:R-:W-:Y:S02]  /*d730*/  FMUL.FTZ R51, R3, R135 ;  /* 0x0000008703337220 */ /* 0x000fe40000410000 */
[----:B------:R-:W-:Y:S01]  /*d740*/  FFMA.FTZ R105, R163, c[0x0][0x2d0], -R56 ;  /* 0x0000b400a3697a23 */ /* 0x000fe20000010838 */
[C---:B------:R-:W-:Y:S04]  /*d750*/  HMMA.16816.F32 R24, R80.reuse, R36, R24 ;  /* 0x000000245018723c */ /* 0x040fe80000001818 */
[C---:B------:R-:W-:Y:S01]  /*d760*/  FMUL.FTZ R30, R0.reuse, R114 ;  /* 0x00000072001e7220 */ /* 0x040fe20000410000 */
[----:B------:R-:W1:Y:S01]  /*d770*/  MUFU.EX2 R163, R117 ;  /* 0x0000007500a37308 */ /* 0x000e620000000800 */
[----:B------:R-:W-:Y:S02]  /*d780*/  FMUL.FTZ R31, R0, R115 ;  /* 0x00000073001f7220 */ /* 0x000fe40000410000 */
[C---:B------:R-:W-:Y:S04]  /*d790*/  FMUL.FTZ R36, R60.reuse, R120 ;  /* 0x000000783c247220 */ /* 0x040fe80000410000 */
[----:B------:R-:W-:Y:S01]  /*d7a0*/  FMUL.FTZ R37, R60, R121 ;  /* 0x000000793c257220 */ /* 0x000fe20000410000 */
[-C--:B------:R-:W-:Y:S02]  /*d7b0*/  HMMA.16816.F32 R28, R80, R38.reuse, R28 ;  /* 0x00000026501c723c */ /* 0x080fe4000000181c */
[----:B------:R-:W-:Y:S01]  /*d7c0*/  MUFU.EX2 R180, R106 ;  /* 0x0000006a00b47308 */ /* 0x000fe20000000800 */
[----:B------:R-:W-:Y:S02]  /*d7d0*/  FFMA.FTZ R115, R58, c[0x0][0x2d0], -R40 ;  /* 0x0000b4003a737a23 */ /* 0x000fe40000010828 */
[----:B------:R-:W-:Y:S02]  /*d7e0*/  FMUL.FTZ R40, R2, R124 ;  /* 0x0000007c02287220 */ /* 0x000fe40000410000 */
[--C-:B------:R-:W-:Y:S01]  /*d7f0*/  FFMA.FTZ R124, R170, c[0x0][0x2d0], -R56.reuse ;  /* 0x0000b400aa7c7a23 */ /* 0x100fe20000010838 */
[C---:B------:R-:W-:Y:S04]  /*d800*/  HMMA.16816.F32 R32, R76.reuse, R38, R32 ;  /* 0x000000264c20723c */ /* 0x040fe80000001820 */
[C---:B------:R-:W-:Y:S01]  /*d810*/  FMUL.FTZ R42, R0.reuse, R126 ;  /* 0x0000007e002a7220 */ /* 0x040fe20000410000 */
[----:B------:R-:W-:Y:S01]  /*d820*/  MUFU.EX2 R170, R98 ;  /* 0x0000006200aa7308 */ /* 0x000fe20000000800 */
[C---:B------:R-:W-:Y:S02]  /*d830*/  FMUL.FTZ R43, R0.reuse, R127 ;  /* 0x0000007f002b7220 */ /* 0x040fe40000410000 */
[C---:B------:R-:W-:Y:S04]  /*d840*/  FMUL.FTZ R38, R3.reuse, R122 ;  /* 0x0000007a03267220 */ /* 0x040fe80000410000 */
[----:B------:R-:W-:Y:S02]  /*d850*/  FMUL.FTZ R39, R3, R123 ;  /* 0x0000007b03277220 */ /* 0x000fe40000410000 */
[----:B------:R-:W-:Y:S01]  /*d860*/  FMUL.FTZ R47, R0, R131 ;  /* 0x00000083002f7220 */ /* 0x000fe20000410000 */
[----:B------:R-:W-:Y:S01]  /*d870*/  MUFU.EX2 R127, R65 ;  /* 0x00000041007f7308 */ /* 0x000fe20000000800 */
[--C-:B------:R-:W-:Y:S02]  /*d880*/  FFMA.FTZ R58, R157, c[0x0][0x2d0], -R56.reuse ;  /* 0x0000b4009d3a7a23 */ /* 0x100fe40000010838 */
[--C-:B------:R-:W-:Y:S01]  /*d890*/  FFMA.FTZ R104, R164, c[0x0][0x2d0], -R56.reuse ;  /* 0x0000b400a4687a23 */ /* 0x100fe20000010838 */
[-C--:B-1----:R-:W-:Y:S03]  /*d8a0*/  HMMA.16816.F32 R36, R76, R52.reuse, R36 ;  /* 0x000000344c24723c */ /* 0x082fe60000001824 */
[--C-:B------:R-:W-:Y:S02]  /*d8b0*/  FFMA.FTZ R122, R173, c[0x0][0x2d0], -R56.reuse ;  /* 0x0000b400ad7a7a23 */ /* 0x100fe40000010838 */
[----:B------:R-:W-:Y:S01]  /*d8c0*/  FFMA.FTZ R123, R171, c[0x0][0x2d0], -R56 ;  /* 0x0000b400ab7b7a23 */ /* 0x000fe20000010838 */
[----:B------:R1:W1:Y:S01]  /*d8d0*/  MUFU.EX2 R126, R58 ;  /* 0x0000003a007e7308 */ /* 0x0002620000000800 */
[----:B------:R-:W-:Y:S01]  /*d8e0*/  FFMA.FTZ R107, R60, R237, R220 ;  /* 0x000000ed3c6b7223 */ /* 0x000fe200000100dc */
[C---:B------:R-:W-:Y:S04]  /*d8f0*/  HMMA.16816.F32 R40, R80.reuse, R52, R40 ;  /* 0x000000345028723c */ /* 0x040fe80000001828 */
[--C-:B------:R-:W-:Y:S02]  /*d900*/  FFMA.FTZ R111, R183, c[0x0][0x2d0], -R68.reuse ;  /* 0x0000b400b76f7a23 */ /* 0x100fe40000010844 */
[----:B------:R-:W-:Y:S02]  /*d910*/  FFMA.FTZ R114, R206, c[0x0][0x2d0], -R68 ;  /* 0x0000b400ce727a23 */ /* 0x000fe40000010844 */
[-C--:B------:R-:W-:Y:S01]  /*d920*/  HMMA.16816.F32 R44, R80, R54.reuse, R44 ;  /* 0x00000036502c723c */ /* 0x080fe2000000182c */
[----:B------:R1:W-:Y:S03]  /*d930*/  MUFU.EX2 R220, R61 ;  /* 0x0000003d00dc7308 */ /* 0x0003e60000000800 */
[--C-:B------:R-:W-:Y:S02]  /*d940*/  FFMA.FTZ R52, R160, c[0x0][0x2d0], -R56.reuse ;  /* 0x0000b400a0347a23 */ /* 0x100fe40000010838 */
[----:B------:R-:W-:Y:S02]  /*d950*/  FFMA.FTZ R53, R159, c[0x0][0x2d0], -R56 ;  /* 0x0000b4009f357a23 */ /* 0x000fe40000010838 */
[C---:B------:R-:W-:Y:S03]  /*d960*/  HMMA.16816.F32 R48, R76.reuse, R54, R48 ;  /* 0x000000364c30723c */ /* 0x040fe60000001830 */
[----:B------:R1:W-:Y:S01]  /*d970*/  MUFU.EX2 R239, R52 ;  /* 0x0000003400ef7308 */ /* 0x0003e20000000800 */
[--C-:B------:R-:W-:Y:S02]  /*d980*/  FFMA.FTZ R56, R167, c[0x0][0x2d0], -R68.reuse ;  /* 0x0000b400a7387a23 */ /* 0x100fe40000010844 */
[----:B-1----:R-:W-:Y:S02]  /*d990*/  FMUL.FTZ R58, R0, R142 ;  /* 0x0000008e003a7220 */ /* 0x002fe40000410000 */
[C---:B------:R-:W-:Y:S04]  /*d9a0*/  FMUL.FTZ R54, R3.reuse, R138 ;  /* 0x0000008a03367220 */ /* 0x040fe80000410000 */
[----:B------:R-:W-:Y:S01]  /*d9b0*/  FMUL.FTZ R55, R3, R139 ;  /* 0x0000008b03377220 */ /* 0x000fe20000410000 */
[----:B------:R1:W1:Y:S01]  /*d9c0*/  MUFU.EX2 R233, R53 ;  /* 0x0000003500e97308 */ /* 0x0002620000000800 */
[----:B------:R-:W-:Y:S01]  /*d9d0*/  FMUL.FTZ R65, R60, R145 ;  /* 0x000000913c417220 */ /* 0x000fe20000410000 */
[----:B------:R-:W-:Y:S01]  /*d9e0*/  F2FP.PACK_AB R145, R162, R163 ;  /* 0x000000a3a291723e */ /* 0x000fe200000000ff */
[--C-:B------:R-:W-:Y:S02]  /*d9f0*/  FFMA.FTZ R120, R205, c[0x0][0x2d0], -R68.reuse ;  /* 0x0000b400cd787a23 */ /* 0x100fe40000010844 */
[----:B------:R-:W-:Y:S02]  /*da00*/  FMUL.FTZ R61, R2, R149 ;  /* 0x00000095023d7220 */ /* 0x000fe40000410000 */
[--C-:B------:R-:W-:Y:S03]  /*da10*/  FFMA.FTZ R121, R178, c[0x0][0x2d0], -R68.reuse ;  /* 0x0000b400b2797a23 */ /* 0x100fe60000010844 */
[----:B------:R1:W-:Y:S01]  /*da20*/  MUFU.EX2 R131, R56 ;  /* 0x0000003800837308 */ /* 0x0003e20000000800 */
[--C-:B------:R-:W-:Y:S02]  /*da30*/  FFMA.FTZ R52, R165, c[0x0][0x2d0], -R68.reuse ;  /* 0x0000b400a5347a23 */ /* 0x100fe40000010844 */
[----:B------:R-:W-:Y:S07]  /*da40*/  FFMA.FTZ R68, R177, c[0x0][0x2d0], -R68 ;  /* 0x0000b400b1447a23 */ /* 0x000fee0000010844 */
[----:B------:R1:W1:Y:S02]  /*da50*/  MUFU.EX2 R174, R52 ;  /* 0x0000003400ae7308 */ /* 0x0002640000000800 */
[----:B-1----:R-:W-:Y:S08]  /*da60*/  FMUL.FTZ R53, R60, R137 ;  /* 0x000000893c357220 */ /* 0x002ff00000410000 */
[----:B------:R1:W1:Y:S01]  /*da70*/  MUFU.EX2 R237, R66 ;  /* 0x0000004200ed7308 */ /* 0x0002620000000800 */
[----:B------:R-:W-:Y:S09]  /*da80*/  FMUL.FTZ R56, R2, R140 ;  /* 0x0000008c02387220 */ /* 0x000ff20000410000 */
[----:B------:R-:W-:Y:S01]  /*da90*/  MUFU.EX2 R139, R103 ;  /* 0x00000067008b7308 */ /* 0x000fe20000000800 */
[----:B------:R-:W-:Y:S02]  /*daa0*/  FMUL.FTZ R52, R60, R136 ;  /* 0x000000883c347220 */ /* 0x000fe40000410000 */
[----:B------:R-:W-:Y:S07]  /*dab0*/  FMUL.FTZ R60, R2, R148 ;  /* 0x00000094023c7220 */ /* 0x000fee0000410000 */
[----:B------:R1:W-:Y:S01]  /*dac0*/  MUFU.EX2 R136, R96 ;  /* 0x0000006000887308 */ /* 0x0003e20000000800 */
[-C--:B------:R-:W-:Y:S03]  /*dad0*/  HMMA.16816.F32 R52, R76, R84.reuse, R52 ;  /* 0x000000544c34723c */ /* 0x080fe60000001834 */
[----:B-1----:R-:W-:Y:S05]  /*dae0*/  FMUL.FTZ R66, R3, R146 ;  /* 0x0000009203427220 */ /* 0x002fea0000410000 */
[C---:B------:R-:W-:Y:S01]  /*daf0*/  HMMA.16816.F32 R56, R80.reuse, R84, R56 ;  /* 0x000000545038723c */ /* 0x040fe20000001838 */
[----:B------:R-:W-:Y:S07]  /*db00*/  MUFU.EX2 R167, R101 ;  /* 0x0000006500a77308 */ /* 0x000fee0000000800 */
[-C--:B------:R-:W-:Y:S03]  /*db10*/  HMMA.16816.F32 R60, R80, R86.reuse, R60 ;  /* 0x00000056503c723c */ /* 0x080fe6000000183c */
[----:B------:R-:W1:Y:S01]  /*db20*/  MUFU.EX2 R160, R219 ;  /* 0x000000db00a07308 */ /* 0x000e620000000800 */
[----:B------:R-:W-:Y:S04]  /*db30*/  LDSM.16.MT88.4 R96, [R186+0x1000] ;  /* 0x00100000ba60783b */ /* 0x000fe80000004200 */
[----:B------:R-:W-:Y:S04]  /*db40*/  HMMA.16816.F32 R64, R76, R86, R64 ;  /* 0x000000564c40723c */ /* 0x000fe80000001840 */
[----:B------:R-:W-:Y:S01]  /*db50*/  F2FP.PACK_AB R80, R226, R126 ;  /* 0x0000007ee250723e */ /* 0x000fe200000000ff */
[----:B------:R-:W-:Y:S01]  /*db60*/  MUFU.EX2 R142, R105 ;  /* 0x00000069008e7308 */ /* 0x000fe20000000800 */
[----:B------:R-:W-:Y:S01]  /*db70*/  F2FP.PACK_AB R82, R239, R233 ;  /* 0x000000e9ef52723e */ /* 0x000fe200000000ff */
[----:B------:R-:W2:Y:S01]  /*db80*/  LDSM.16.MT88.4 R84, [R186+0x800] ;  /* 0x00080000ba54783b */ /* 0x000ea20000004200 */
[----:B------:R-:W-:Y:S04]  /*db90*/  F2FP.PACK_AB R76, R231, R129 ;  /* 0x00000081e74c723e */ /* 0x000fe800000000ff */
[----:B------:R-:W-:Y:S02]  /*dba0*/  F2FP.PACK_AB R77, R230, R127 ;  /* 0x0000007fe64d723e */ /* 0x000fe400000000ff */
[----:B------:R-:W-:Y:S01]  /*dbb0*/  F2FP.PACK_AB R78, R241, R236 ;  /* 0x000000ecf14e723e */ /* 0x000fe200000000ff */
[----:B------:R-:W-:Y:S01]  /*dbc0*/  MUFU.EX2 R164, R104 ;  /* 0x0000006800a47308 */ /* 0x000fe20000000800 */
[----:B------:R-:W-:Y:S02]  /*dbd0*/  F2FP.PACK_AB R79, R244, R235 ;  /* 0x000000ebf44f723e */ /* 0x000fe400000000ff */
[----:B------:R-:W-:Y:S02]  /*dbe0*/  F2FP.PACK_AB R81, R131, R174 ;  /* 0x000000ae8351723e */ /* 0x000fe400000000ff */
[----:B------:R-:W-:Y:S01]  /*dbf0*/  F2FP.PACK_AB R83, R237, R220 ;  /* 0x000000dced53723e */ /* 0x000fe200000000ff */
[----:B---3--:R-:W-:Y:S01]  /*dc00*/  FFMA.FTZ R100, R3, R100, R222 ;  /* 0x0000006403647223 */ /* 0x008fe200000100de */
[----:B-1----:R-:W-:Y:S01]  /*dc10*/  F2FP.PACK_AB R146, R160, R161 ;  /* 0x000000a1a092723e */ /* 0x002fe200000000ff */
[-C--:B------:R-:W-:Y:S02]  /*dc20*/  HMMA.16816.F32 R4, R76, R88.reuse, R4 ;  /* 0x000000584c04723c */ /* 0x080fe40000001804 */
[----:B------:R-:W-:Y:S01]  /*dc30*/  MUFU.EX2 R138, R74 ;  /* 0x0000004a008a7308 */ /* 0x000fe20000000800 */
[----:B-----5:R-:W-:Y:S04]  /*dc40*/  FFMA.FTZ R3, R2, R128, R221 ;  /* 0x0000008002037223 */ /* 0x020fe800000100dd */
[----:B------:R-:W-:Y:S01]  /*dc50*/  FADD.FTZ R3, R225, R3 ;  /* 0x00000003e1037221 */ /* 0x000fe20000010000 */
[C---:B------:R-:W-:Y:S04]  /*dc60*/  HMMA.16816.F32 R8, R80.reuse, R88, R8 ;  /* 0x000000585008723c */ /* 0x040fe80000001808 */
[----:B------:R1:W-:Y:S01]  /*dc70*/  MUFU.EX2 R128, R73 ;  /* 0x0000004900807308 */ /* 0x0003e20000000800 */
[----:B------:R-:W-:Y:S03]  /*dc80*/  FADD.FTZ R3, R229, R3 ;  /* 0x00000003e5037221 */ /* 0x000fe60000010000 */
[-C--:B------:R-:W-:Y:S04]  /*dc90*/  HMMA.16816.F32 R12, R80, R90.reuse, R12 ;  /* 0x0000005a500c723c */ /* 0x080fe8000000180c */
[----:B------:R-:W-:Y:S02]  /*dca0*/  FADD.FTZ R3, R250, R3 ;  /* 0x00000003fa037221 */ /* 0x000fe40000010000 */
[----:B------:R3:W-:Y:S02]  /*dcb0*/  MUFU.EX2 R137, R75 ;  /* 0x0000004b00897308 */ /* 0x0007e40000000800 */
[C---:B------:R-:W-:Y:S01]  /*dcc0*/  HMMA.16816.F32 R16, R76.reuse, R90, R16 ;  /* 0x0000005a4c10723c */ /* 0x040fe20000001810 */
[----:B------:R-:W5:Y:S07]  /*dcd0*/  LDSM.16.MT88.4 R88, [R188+0x800] ;  /* 0x00080000bc58783b */ /* 0x000f6e0000004200 */
[-C--:B------:R-:W-:Y:S01]  /*dce0*/  HMMA.16816.F32 R20, R76, R92.reuse, R20 ;  /* 0x0000005c4c14723c */ /* 0x080fe20000001814 */
[----:B------:R-:W-:Y:S03]  /*dcf0*/  MUFU.EX2 R165, R115 ;  /* 0x0000007300a57308 */ /* 0x000fe60000000800 */
[----:B-1----:R-:W-:Y:S02]  /*dd00*/  FADD.FTZ R73, R227, R100 ;  /* 0x00000064e3497221 */ /* 0x002fe40000010000 */
[----:B------:R-:W-:Y:S02]  /*dd10*/  LDSM.16.MT88.4 R100, [R185+0x2000] ;  /* 0x00200000b964783b */ /* 0x000fe40000004200 */
[C---:B------:R-:W-:Y:S03]  /*dd20*/  HMMA.16816.F32 R24, R80.reuse, R92, R24 ;  /* 0x0000005c5018723c */ /* 0x040fe60000001818 */
[----:B------:R-:W-:Y:S01]  /*dd30*/  MUFU.EX2 R171, R215 ;  /* 0x000000d700ab7308 */ /* 0x000fe20000000800 */
[----:B------:R-:W-:Y:S04]  /*dd40*/  FADD.FTZ R73, R234, R73 ;  /* 0x00000049ea497221 */ /* 0x000fe80000010000 */
[-C--:B------:R-:W-:Y:S04]  /*dd50*/  HMMA.16816.F32 R28, R80, R94.reuse, R28 ;  /* 0x0000005e501c723c */ /* 0x080fe8000000181c */
[----:B--2---:R-:W-:Y:S01]  /*dd60*/  FFMA.FTZ R2, R0, R132, R223 ;  /* 0x0000008400027223 */ /* 0x004fe200000100df */
[----:B------:R-:W-:Y:S01]  /*dd70*/  MUFU.EX2 R173, R110 ;  /* 0x0000006e00ad7308 */ /* 0x000fe20000000800 */
[----:B------:R-:W-:Y:S01]  /*dd80*/  LDSM.16.MT88.4 R132, [R186+0x2000] ;  /* 0x00200000ba84783b */ /* 0x000fe20000004200 */
[----:B------:R-:W-:Y:S01]  /*dd90*/  FADD.FTZ R73, R251, R73 ;  /* 0x00000049fb497221 */ /* 0x000fe20000010000 */
[C---:B------:R-:W-:Y:S04]  /*dda0*/  HMMA.16816.F32 R32, R76.reuse, R94, R32 ;  /* 0x0000005e4c20723c */ /* 0x040fe80000001820 */
[----:B------:R-:W-:Y:S01]  /*ddb0*/  FADD.FTZ R73, R127, R73 ;  /* 0x000000497f497221 */ /* 0x000fe20000010000 */
[----:B----4-:R-:W-:Y:S01]  /*ddc0*/  ISETP.GT.AND P0, PT, R202, R182, PT ;  /* 0x000000b6ca00720c */ /* 0x010fe20003f04270 */
[----:B------:R-:W1:Y:S01]  /*ddd0*/  LDSM.16.MT88.4 R92, [R185+0x1000] ;  /* 0x00100000b95c783b */ /* 0x000e620000004200 */
[----:B------:R-:W-:Y:S01]  /*dde0*/  MUFU.EX2 R177, R211 ;  /* 0x000000d300b17308 */ /* 0x000fe20000000800 */
[-C--:B------:R-:W-:Y:S04]  /*ddf0*/  HMMA.16816.F32 R36, R76, R84.reuse, R36 ;  /* 0x000000544c24723c */ /* 0x080fe80000001824 */
[----:B------:R-:W-:Y:S01]  /*de00*/  FADD.FTZ R0, R232, R107 ;  /* 0x0000006be8007221 */ /* 0x000fe20000010000 */
[----:B------:R-:W-:Y:S01]  /*de10*/  IADD3 R202, R202, -0x1, RZ ;  /* 0xffffffffcaca7810 */ /* 0x000fe20007ffe0ff */
[----:B------:R-:W-:Y:S02]  /*de20*/  FADD.FTZ R2, R224, R2 ;  /* 0x00000002e0027221 */ /* 0x000fe40000010000 */
[C---:B------:R-:W-:Y:S01]  /*de30*/  HMMA.16816.F32 R40, R80.reuse, R84, R40 ;  /* 0x000000545028723c */ /* 0x040fe20000001828 */
[----:B------:R-:W2:Y:S03]  /*de40*/  MUFU.EX2 R178, R210 ;  /* 0x000000d200b27308 */ /* 0x000ea60000000800 */
[----:B------:R-:W-:Y:S02]  /*de50*/  FADD.FTZ R2, R238, R2 ;  /* 0x00000002ee027221 */ /* 0x000fe40000010000 */
[----:B------:R-:W-:Y:S02]  /*de60*/  FADD.FTZ R0, R228, R0 ;  /* 0x00000000e4007221 */ /* 0x000fe40000010000 */
[-C--:B------:R-:W-:Y:S03]  /*de70*/  HMMA.16816.F32 R44, R80, R86.reuse, R44 ;  /* 0x00000056502c723c */ /* 0x080fe6000000182c */
[----:B------:R-:W4:Y:S01]  /*de80*/  MUFU.EX2 R159, R152 ;  /* 0x00000098009f7308 */ /* 0x000f220000000800 */
[----:B------:R-:W-:Y:S02]  /*de90*/  FADD.FTZ R0, R252, R0 ;  /* 0x00000000fc007221 */ /* 0x000fe40000010000 */
[----:B---3--:R-:W-:Y:S02]  /*dea0*/  FADD.FTZ R75, R243, R2 ;  /* 0x00000002f34b7221 */ /* 0x008fe40000010000 */
[C---:B------:R-:W-:Y:S01]  /*deb0*/  HMMA.16816.F32 R48, R76.reuse, R86, R48 ;  /* 0x000000564c30723c */ /* 0x040fe20000001830 */
[----:B------:R-:W3:Y:S03]  /*dec0*/  LDSM.16.MT88.4 R84, [R189+0x1000] ;  /* 0x00100000bd54783b */ /* 0x000ee60000004200 */
[----:B------:R-:W-:Y:S01]  /*ded0*/  FADD.FTZ R74, R129, R0 ;  /* 0x00000000814a7221 */ /* 0x000fe20000010000 */
[----:B------:R-:W-:Y:S01]  /*dee0*/  MUFU.EX2 R152, R125 ;  /* 0x0000007d00987308 */ /* 0x000fe20000000800 */
[----:B------:R-:W-:Y:S02]  /*def0*/  FADD.FTZ R2, R126, R3 ;  /* 0x000000037e027221 */ /* 0x000fe40000010000 */
[-C--:B-----5:R-:W-:Y:S04]  /*df00*/  HMMA.16816.F32 R52, R76, R88.reuse, R52 ;  /* 0x000000584c34723c */ /* 0x0a0fe80000001834 */
[----:B--2---:R-:W-:Y:S01]  /*df10*/  F2FP.PACK_AB R144, R178, R177 ;  /* 0x000000b1b290723e */ /* 0x004fe200000000ff */
[----:B------:R-:W-:Y:S02]  /*df20*/  FADD.FTZ R0, R174, R75 ;  /* 0x0000004bae007221 */ /* 0x000fe40000010000 */
[----:B------:R-:W2:Y:S01]  /*df30*/  MUFU.EX2 R153, R124 ;  /* 0x0000007c00997308 */ /* 0x000ea20000000800 */
[C---:B------:R-:W-:Y:S04]  /*df40*/  HMMA.16816.F32 R56, R80.reuse, R88, R56 ;  /* 0x000000585038723c */ /* 0x040fe80000001838 */
[----:B----4-:R-:W-:Y:S01]  /*df50*/  F2FP.PACK_AB R147, R158, R159 ;  /* 0x0000009f9e93723e */ /* 0x010fe200000000ff */
[----:B------:R-:W-:Y:S02]  /*df60*/  FADD.FTZ R0, R131, R0 ;  /* 0x0000000083007221 */ /* 0x000fe40000010000 */
[----:B------:R-:W-:Y:S01]  /*df70*/  FADD.FTZ R2, R226, R2 ;  /* 0x00000002e2027221 */ /* 0x000fe20000010000 */
[-C--:B------:R-:W-:Y:S01]  /*df80*/  HMMA.16816.F32 R60, R80, R90.reuse, R60 ;  /* 0x0000005a503c723c */ /* 0x080fe2000000183c */
[----:B------:R-:W-:Y:S03]  /*df90*/  MUFU.EX2 R141, R111 ;  /* 0x0000006f008d7308 */ /* 0x000fe60000000800 */
[----:B------:R-:W-:Y:S02]  /*dfa0*/  FADD.FTZ R0, R220, R0 ;  /* 0x00000000dc007221 */ /* 0x000fe40000010000 */
[----:B------:R-:W-:Y:S01]  /*dfb0*/  FADD.FTZ R2, R233, R2 ;  /* 0x00000002e9027221 */ /* 0x000fe20000010000 */
[----:B------:R-:W-:Y:S01]  /*dfc0*/  F2FP.PACK_AB R80, R139, R130 ;  /* 0x000000828b50723e */ /* 0x000fe200000000ff */
[----:B------:R-:W-:Y:S01]  /*dfd0*/  HMMA.16816.F32 R64, R76, R90, R64 ;  /* 0x0000005a4c40723c */ /* 0x000fe20000001840 */
[----:B------:R-:W4:Y:S02]  /*dfe0*/  LDSM.16.MT88.4 R88, [R188+0x1000] ;  /* 0x00100000bc58783b */ /* 0x000f240000004200 */
[----:B------:R-:W-:Y:S01]  /*dff0*/  MUFU.EX2 R140, R112 ;  /* 0x00000070008c7308 */ /* 0x000fe20000000800 */
[----:B------:R-:W-:Y:S01]  /*e000*/  F2FP.PACK_AB R82, R164, R142 ;  /* 0x0000008ea452723e */ /* 0x000fe200000000ff */
[----:B------:R-:W-:Y:S01]  /*e010*/  FADD.FTZ R0, R237, R0 ;  /* 0x00000000ed007221 */ /* 0x000fe20000010000 */
[----:B------:R-:W-:Y:S01]  /*e020*/  F2FP.PACK_AB R81, R138, R128 ;  /* 0x000000808a51723e */ /* 0x000fe200000000ff */
[----:B------:R-:W-:Y:S01]  /*e030*/  FADD.FTZ R2, R239, R2 ;  /* 0x00000002ef027221 */ /* 0x000fe20000010000 */
[----:B------:R-:W-:Y:S01]  /*e040*/  F2FP.PACK_AB R76, R247, R242 ;  /* 0x000000f2f74c723e */ /* 0x000fe200000000ff */
[----:B------:R-:W-:Y:S03]  /*e050*/  FADD.FTZ R3, R230, R73 ;  /* 0x00000049e6037221 */ /* 0x000fe60000010000 */
[----:B------:R-:W-:Y:S01]  /*e060*/  F2FP.PACK_AB R77, R245, R240 ;  /* 0x000000f0f54d723e */ /* 0x000fe200000000ff */
[----:B------:R-:W-:Y:S01]  /*e070*/  MUFU.EX2 R157, R114 ;  /* 0x00000072009d7308 */ /* 0x000fe20000000800 */
[----:B------:R-:W-:Y:S01]  /*e080*/  F2FP.PACK_AB R78, R181, R249 ;  /* 0x000000f9b54e723e */ /* 0x000fe200000000ff */
[----:B------:R-:W-:Y:S01]  /*e090*/  FADD.FTZ R3, R235, R3 ;  /* 0x00000003eb037221 */ /* 0x000fe20000010000 */
[----:B------:R-:W-:Y:S02]  /*e0a0*/  F2FP.PACK_AB R79, R179, R180 ;  /* 0x000000b4b34f723e */ /* 0x000fe400000000ff */
[----:B------:R-:W-:Y:S01]  /*e0b0*/  F2FP.PACK_AB R83, R136, R137 ;  /* 0x000000898853723e */ /* 0x000fe200000000ff */
[----:B------:R-:W-:Y:S01]  /*e0c0*/  FADD.FTZ R3, R244, R3 ;  /* 0x00000003f4037221 */ /* 0x000fe20000010000 */
[----:B--2---:R-:W-:Y:S03]  /*e0d0*/  F2FP.PACK_AB R150, R152, R153 ;  /* 0x000000999896723e */ /* 0x004fe600000000ff */
[-C--:B-1----:R-:W-:Y:S01]  /*e0e0*/  HMMA.16816.F32 R4, R76, R92.reuse, R4 ;  /* 0x0000005c4c04723c */ /* 0x082fe20000001804 */
[----:B------:R-:W-:Y:S07]  /*e0f0*/  MUFU.EX2 R154, R123 ;  /* 0x0000007b009a7308 */ /* 0x000fee0000000800 */
[C---:B------:R-:W-:Y:S03]  /*e100*/  HMMA.16816.F32 R8, R80.reuse, R92, R8 ;  /* 0x0000005c5008723c */ /* 0x040fe60000001808 */
[----:B------:R-:W1:Y:S05]  /*e110*/  MUFU.EX2 R155, R122 ;  /* 0x0000007a009b7308 */ /* 0x000e6a0000000800 */
[-C--:B------:R-:W-:Y:S08]  /*e120*/  HMMA.16816.F32 R12, R80, R94.reuse, R12 ;  /* 0x0000005e500c723c */ /* 0x080ff0000000180c */
[C---:B------:R-:W-:Y:S01]  /*e130*/  HMMA.16816.F32 R16, R76.reuse, R94, R16 ;  /* 0x0000005e4c10723c */ /* 0x040fe20000001810 */
[----:B------:R-:W-:Y:S07]  /*e140*/  LDSM.16.MT88.4 R92, [R189+0x1800] ;  /* 0x00180000bd5c783b */ /* 0x000fee0000004200 */
[-C--:B---3--:R-:W-:Y:S04]  /*e150*/  HMMA.16816.F32 R20, R76, R84.reuse, R20 ;  /* 0x000000544c14723c */ /* 0x088fe80000001814 */
[----:B-1----:R-:W-:Y:S04]  /*e160*/  F2FP.PACK_AB R148, R154, R155 ;  /* 0x0000009b9a94723e */ /* 0x002fe800000000ff */
        /* <DEDUP_REMOVED lines=8> */
[----:B------:R-:W2:Y:S07]  /*e1f0*/  LDSM.16.MT88.4 R96, [R186+0x1800] ;  /* 0x00180000ba60783b */ /* 0x000eae0000004200 */
[-C--:B----4-:R-:W-:Y:S08]  /*e200*/  HMMA.16816.F32 R52, R76, R88.reuse, R52 ;  /* 0x000000584c34723c */ /* 0x090ff00000001834 */
[C---:B------:R-:W-:Y:S08]  /*e210*/  HMMA.16816.F32 R56, R80.reuse, R88, R56 ;  /* 0x000000585038723c */ /* 0x040ff00000001838 */
[-C--:B------:R-:W-:Y:S07]  /*e220*/  HMMA.16816.F32 R60, R80, R90.reuse, R60 ;  /* 0x0000005a503c723c */ /* 0x080fee000000183c */
[----:B------:R-:W-:Y:S01]  /*e230*/  F2FP.PACK_AB R80, R167, R143 ;  /* 0x0000008fa750723e */ /* 0x000fe200000000ff */
[----:B------:R-:W-:Y:S01]  /*e240*/  HMMA.16816.F32 R64, R76, R90, R64 ;  /* 0x0000005a4c40723c */ /* 0x000fe20000001840 */
[----:B------:R-:W3:Y:S03]  /*e250*/  LDSM.16.MT88.4 R88, [R188+0x1800] ;  /* 0x00180000bc58783b */ /* 0x000ee60000004200 */
[----:B------:R-:W-:Y:S02]  /*e260*/  F2FP.PACK_AB R82, R172, R170 ;  /* 0x000000aaac52723e */ /* 0x000fe400000000ff */
[----:B------:R-:W-:Y:S02]  /*e270*/  F2FP.PACK_AB R81, R140, R141 ;  /* 0x0000008d8c51723e */ /* 0x000fe400000000ff */
[----:B------:R-:W-:Y:S04]  /*e280*/  F2FP.PACK_AB R76, R169, R166 ;  /* 0x000000a6a94c723e */ /* 0x000fe800000000ff */
[----:B------:R-:W-:Y:S02]  /*e290*/  F2FP.PACK_AB R77, R168, R165 ;  /* 0x000000a5a84d723e */ /* 0x000fe400000000ff */
[----:B------:R-:W-:Y:S02]  /*e2a0*/  F2FP.PACK_AB R78, R176, R171 ;  /* 0x000000abb04e723e */ /* 0x000fe400000000ff */
[----:B------:R-:W-:Y:S02]  /*e2b0*/  F2FP.PACK_AB R79, R175, R173 ;  /* 0x000000adaf4f723e */ /* 0x000fe400000000ff */
[----:B------:R-:W-:Y:S05]  /*e2c0*/  F2FP.PACK_AB R83, R156, R157 ;  /* 0x0000009d9c53723e */ /* 0x000fea00000000ff */
[-C--:B-1----:R-:W-:Y:S08]  /*e2d0*/  HMMA.16816.F32 R4, R76, R84.reuse, R4 ;  /* 0x000000544c04723c */ /* 0x082ff00000001804 */
[C---:B------:R-:W-:Y:S01]  /*e2e0*/  HMMA.16816.F32 R8, R80.reuse, R84, R8 ;  /* 0x000000545008723c */ /* 0x040fe20000001808 */
[----:B------:R1:W-:Y:S07]  /*e2f0*/  MUFU.EX2 R84, R68 ;  /* 0x0000004400547308 */ /* 0x0003ee0000000800 */
[-C--:B------:R-:W-:Y:S03]  /*e300*/  HMMA.16816.F32 R12, R80, R86.reuse, R12 ;  /* 0x00000056500c723c */ /* 0x080fe6000000180c */
[----:B------:R-:W4:Y:S05]  /*e310*/  MUFU.EX2 R85, R121 ;  /* 0x0000007900557308 */ /* 0x000f2a0000000800 */
[C---:B------:R-:W-:Y:S05]  /*e320*/  HMMA.16816.F32 R16, R76.reuse, R86, R16 ;  /* 0x000000564c10723c */ /* 0x040fea0000001810 */
[----:B------:R5:W-:Y:S03]  /*e330*/  MUFU.EX2 R87, R119 ;  /* 0x0000007700577308 */ /* 0x000be60000000800 */
[-C--:B------:R-:W-:Y:S04]  /*e340*/  HMMA.16816.F32 R20, R76, R92.reuse, R20 ;  /* 0x0000005c4c14723c */ /* 0x080fe80000001814 */
[----:B-1----:R-:W-:Y:S03]  /*e350*/  FADD.FTZ R68, R231, R74 ;  /* 0x0000004ae7447221 */ /* 0x002fe60000010000 */
[----:B------:R-:W1:Y:S01]  /*e360*/  MUFU.EX2 R86, R120 ;  /* 0x0000007800567308 */ /* 0x000e620000000800 */
[C---:B------:R-:W-:Y:S04]  /*e370*/  HMMA.16816.F32 R24, R80.reuse, R92, R24 ;  /* 0x0000005c5018723c */ /* 0x040fe80000001818 */
[----:B----4-:R-:W-:Y:S01]  /*e380*/  F2FP.PACK_AB R151, R84, R85 ;  /* 0x000000555497723e */ /* 0x010fe200000000ff */
[----:B------:R-:W-:Y:S03]  /*e390*/  FADD.FTZ R68, R236, R68 ;  /* 0x00000044ec447221 */ /* 0x000fe60000010000 */
[-C--:B------:R-:W-:Y:S01]  /*e3a0*/  HMMA.16816.F32 R28, R80, R94.reuse, R28 ;  /* 0x0000005e501c723c */ /* 0x080fe2000000181c */
[----:B-----5:R-:W4:Y:S07]  /*e3b0*/  LDSM.16.MT88.4 R116, [R189+0x2000] ;  /* 0x00200000bd74783b */ /* 0x020f2e0000004200 */
[C---:B------:R-:W-:Y:S04]  /*e3c0*/  HMMA.16816.F32 R32, R76.reuse, R94, R32 ;  /* 0x0000005e4c20723c */ /* 0x040fe80000001820 */
[----:B-1----:R-:W-:Y:S04]  /*e3d0*/  F2FP.PACK_AB R149, R86, R87 ;  /* 0x000000575695723e */ /* 0x002fe800000000ff */
[-C--:B--2---:R-:W-:Y:S08]  /*e3e0*/  HMMA.16816.F32 R36, R76, R96.reuse, R36 ;  /* 0x000000604c24723c */ /* 0x084ff00000001824 */
        /* <DEDUP_REMOVED lines=11> */
[-C--:B------:R-:W-:Y:S04]  /*e4a0*/  HMMA.16816.F32 R96, R148, R102.reuse, R12 ;  /* 0x000000669460723c */ /* 0x080fe8000000180c */
[----:B------:R-:W-:Y:S02]  /*e4b0*/  FADD.FTZ R8, R128, R0 ;  /* 0x0000000080087221 */ /* 0x000fe40000010000 */
[----:B------:R-:W-:Y:S02]  /*e4c0*/  FADD.FTZ R0, R139, R9 ;  /* 0x000000098b007221 */ /* 0x000fe40000010000 */
[C---:B------:R-:W-:Y:S04]  /*e4d0*/  HMMA.16816.F32 R100, R144.reuse, R102, R16 ;  /* 0x000000669064723c */ /* 0x040fe80000001810 */
[----:B------:R-:W-:Y:S02]  /*e4e0*/  FADD.FTZ R11, R241, R68 ;  /* 0x00000044f10b7221 */ /* 0x000fe40000010000 */
[----:B------:R-:W-:Y:S02]  /*e4f0*/  FADD.FTZ R10, R240, R3 ;  /* 0x00000003f00a7221 */ /* 0x000fe40000010000 */
[-C--:B----4-:R-:W-:Y:S04]  /*e500*/  HMMA.16816.F32 R104, R144, R116.reuse, R20 ;  /* 0x000000749068723c */ /* 0x090fe80000001814 */
        /* <DEDUP_REMOVED lines=50> */
[----:B------:R-:W-:Y:S01]  /*e830*/  FADD.FTZ R2, R153, R2 ;  /* 0x0000000299027221 */ /* 0x000fe20000010000 */
[----:B------:R1:W-:Y:S01]  /*e840*/  STL [R1+0x4], R4 ;  /* 0x0000040401007387 */ /* 0x0003e20000100800 */
[----:B------:R-:W-:Y:S02]  /*e850*/  FADD.FTZ R3, R158, R3 ;  /* 0x000000039e037221 */ /* 0x000fe40000010000 */
[----:B------:R-:W-:Y:S01]  /*e860*/  FADD.FTZ R0, R86, R5 ;  /* 0x0000000556007221 */ /* 0x000fe20000010000 */
[----:B------:R-:W-:Y:S01]  /*e870*/  MOV R86, R70 ;  /* 0x0000004600567202 */ /* 0x000fe20000000f00 */
[----:B------:R-:W-:Y:S01]  /*e880*/  FADD.FTZ R2, R152, R2 ;  /* 0x0000000298027221 */ /* 0x000fe20000010000 */
[----:B------:R1:W-:Y:S01]  /*e890*/  STL [R1+0x8], R3 ;  /* 0x0000080301007387 */ /* 0x0003e20000100800 */
[----:B------:R-:W-:Y:S01]  /*e8a0*/  FADD.FTZ R0, R85, R0 ;  /* 0x0000000055007221 */ /* 0x000fe20000010000 */
[----:B------:R-:W-:Y:S02]  /*e8b0*/  MOV R85, R71 ;  /* 0x0000004700557202 */ /* 0x000fe40000000f00 */
[----:B------:R1:W-:Y:S01]  /*e8c0*/  STL [R1+0xc], R2 ;  /* 0x00000c0201007387 */ /* 0x0003e20000100800 */
[----:B------:R-:W-:Y:S01]  /*e8d0*/  FADD.FTZ R0, R84, R0 ;  /* 0x0000000054007221 */ /* 0x000fe20000010000 */
[----:B------:R-:W-:Y:S04]  /*e8e0*/  MOV R84, R72 ;  /* 0x0000004800547202 */ /* 0x000fe80000000f00 */
[----:B------:R1:W-:Y:S02]  /*e8f0*/  STL [R1+0x10], R0 ;  /* 0x0000100001007387 */ /* 0x0003e40000100800 */
[----:B-1----:R-:W-:-:S05]  /*e900*/  @P0 BRA `(.L_x_689) ;  /* 0xffffa52000000947 */ /* 0x002fca000383ffff */
.L_x_658:
[----:B------:R-:W2:Y:S01]  /*e910*/  LDL R0, [R1+0x48] ;  /* 0x0000480001007983 */ /* 0x000ea20000100800 */
[----:B-1----:R-:W-:-:S05]  /*e920*/  IMAD.MOV.U32 R2, RZ, RZ, c[0x0][0x2c4] ;  /* 0x0000b100ff027624 */ /* 0x002fca00078e00ff */
[----:B------:R-:W-:Y:S01]  /*e930*/  ISETP.NE.AND P1, PT, R2, 0x1, PT ;  /* 0x000000010200780c */ /* 0x000fe20003f25270 */
[----:B------:R-:W-:-:S05]  /*e940*/  IMAD.MOV.U32 R4, RZ, RZ, c[0x0][0x32c] ;  /* 0x0000cb00ff047624 */ /* 0x000fca00078e00ff */
[----:B------:R-:W-:Y:S02]  /*e950*/  ISETP.GE.AND P0, PT, R4, 0x1, PT ;  /* 0x000000010400780c */ /* 0x000fe40003f06270 */
[----:B------:R-:W-:Y:S02]  /*e960*/  IADD3 R2, R248, 0x1, -R246 ;  /* 0x00000001f8027810 */ /* 0x000fe40007ffe8f6 */
[----:B--2---:R-:W-:-:S05]  /*e970*/  IADD3 R0, R0, 0x7f, RZ ;  /* 0x0000007f00007810 */ /* 0x004fca0007ffe0ff */
[----:B------:R-:W-:-:S05]  /*e980*/  @P1 IMAD.HI.U32 R3, R0, c[0x0][0x2c8], RZ ;  /* 0x0000b20000031a27 */ /* 0x000fca00078e00ff */
[----:B------:R-:W-:-:S05]  /*e990*/  @P1 SHF.R.U32.HI R0, RZ, c[0x0][0x2cc], R3 ;  /* 0x0000b300ff001a19 */ /* 0x000fca0000011603 */
[----:B------:R-:W-:-:S05]  /*e9a0*/  IMAD.IADD R0, R2, 0x1, R0 ;  /* 0x0000000102007824 */ /* 0x000fca00078e0200 */
[----:B------:R-:W-:Y:S01]  /*e9b0*/  IADD3 R2, R0, -c[0x0][0x324], RZ ;  /* 0x8000c90000027a10 */ /* 0x000fe20007ffe0ff */
[----:B------:R-:W-:Y:S05]  /*e9c0*/  @!P0 BRA `(.L_x_690) ;  /* 0x0000011000008947 */ /* 0x000fea0003800000 */
[----:B------:R-:W-:Y:S01]  /*e9d0*/  ISETP.GT.AND P0, PT, R0, -0x1, PT ;  /* 0xffffffff0000780c */ /* 0x000fe20003f04270 */
[----:B------:R-:W-:-:S12]  /*e9e0*/  BSSY B0, `(.L_x_691) ;  /* 0x000000d000007945 */ /* 0x000fd80003800000 */
[----:B------:R-:W-:Y:S05]  /*e9f0*/  @P0 BRA `(.L_x_692) ;  /* 0x0000007000000947 */ /* 0x000fea0003800000 */
[----:B------:R-:W-:Y:S01]  /*ea00*/  IMAD.MOV.U32 R3, RZ, RZ, 0x1 ;  /* 0x00000001ff037424 */ /* 0x000fe200078e00ff */
[----:B------:R-:W-:-:S04]  /*ea10*/  LOP3.LUT R0, RZ, R0, RZ, 0x33, !PT ;  /* 0x00000000ff007212 */ /* 0x000fc800078e33ff */
[----:B------:R-:W-:-:S13]  /*ea20*/  ISETP.NE.AND P0, PT, R3, c[0x0][0x32c], PT ;  /* 0x0000cb0003007a0c */ /* 0x000fda0003f05270 */
[----:B------:R-:W-:-:S05]  /*ea30*/  @P0 IMAD.HI.U32 R3, R0, c[0x0][0x330], RZ ;  /* 0x0000cc0000030a27 */ /* 0x000fca00078e00ff */
[----:B------:R-:W-:-:S04]  /*ea40*/  @P0 SHF.R.U32.HI R0, RZ, c[0x0][0x334], R3 ;  /* 0x0000cd00ff000a19 */ /* 0x000fc80000011603 */
[----:B------:R-:W-:Y:S01]  /*ea50*/  LOP3.LUT R0, RZ, R0, RZ, 0x33, !PT ;  /* 0x00000000ff007212 */ /* 0x000fe200078e33ff */
[----:B------:R-:W-:Y:S05]  /*ea60*/  BRA `(.L_x_693) ;  /* 0x0000004000007947 */ /* 0x000fea0003800000 */
.L_x_692:
[----:B------:R-:W-:-:S04]  /*ea70*/  MOV R3, 0x1 ;  /* 0x0000000100037802 */ /* 0x000fc80000000f00 */
[----:B------:R-:W-:-:S13]  /*ea80*/  ISETP.NE.AND P0, PT, R3, c[0x0][0x32c], PT ;  /* 0x0000cb0003007a0c */ /* 0x000fda0003f05270 */
[----:B------:R-:W-:-:S05]  /*ea90*/  @P0 IMAD.HI.U32 R3, R0, c[0x0][0x330], RZ ;  /* 0x0000cc0000030a27 */ /* 0x000fca00078e00ff */
[----:B------:R-:W-:Y:S02]  /*eaa0*/  @P0 SHF.R.U32.HI R0, RZ, c[0x0][0x334], R3 ;  /* 0x0000cd00ff000a19 */ /* 0x000fe40000011603 */
.L_x_693:
[----:B------:R-:W-:Y:S05]  /*eab0*/  BSYNC B0 ;  /* 0x0000000000007941 */ /* 0x000fea0003800000 */
.L_x_691:
[----:B------:R-:W-:-:S05]  /*eac0*/  IMAD R0, R0, c[0x0][0x32c], RZ ;  /* 0x0000cb0000007a24 */ /* 0x000fca00078e02ff */
[----:B------:R-:W-:-:S03]  /*ead0*/  IMNMX R2, R2, R0, !PT ;  /* 0x0000000002027217 */ /* 0x000fc60007800200 */
.L_x_690:
[----:B------:R-:W2:Y:S01]  /*eae0*/  LDL R3, [R1+0x14] ;  /* 0x0000140001037983 */ /* 0x000ea20000100800 */
[----:B------:R-:W-:-:S05]  /*eaf0*/  IADD3 R2, R2, 0x4f, RZ ;  /* 0x0000004f02027810 */ /* 0x000fca0007ffe0ff */
[----:B------:R-:W-:-:S05]  /*eb00*/  IMAD.HI R2, R2, 0x66666667, RZ ;  /* 0x6666666702027827 */ /* 0x000fca00078e02ff */
[----:B------:R-:W-:-:S04]  /*eb10*/  SHF.R.U32.HI R0, RZ, 0x1f, R2 ;  /* 0x0000001fff007819 */ /* 0x000fc80000011602 */
[----:B------:R-:W-:-:S04]  /*eb20*/  LEA.HI.SX32 R0, R2, R0, 0x1b ;  /* 0x0000000002007211 */ /* 0x000fc800078fdaff */
[----:B--2---:R-:W-:-:S04]  /*eb30*/  IMNMX R247, R3, R0, !PT ;  /* 0x0000000003f77217 */ /* 0x004fc80007800200 */
[----:B------:R-:W-:-:S13]  /*eb40*/  ISETP.GE.AND P0, PT, R202, R247, PT ;  /* 0x000000f7ca00720c */ /* 0x000fda0003f06270 */
[----:B------:R-:W-:Y:S05]  /*eb50*/  @!P0 BRA `(.L_x_694) ;  /* 0x00003d5000008947 */ /* 0x000fea0003800000 */
[----:B------:R-:W-:Y:S01]  /*eb60*/  IMAD.MOV.U32 R84, RZ, RZ, R71 ;  /* 0x000000ffff547224 */ /* 0x000fe200078e0047 */
[----:B------:R-:W-:Y:S01]  /*eb70*/  MOV R86, R69 ;  /* 0x0000004500567202 */ /* 0x000fe20000000f00 */
[----:B------:R-:W-:Y:S01]  /*eb80*/  IMAD.MOV.U32 R0, RZ, RZ, R72 ;  /* 0x000000ffff007224 */ /* 0x000fe200078e0048 */
[----:B------:R-:W-:Y:S02]  /*eb90*/  MOV R85, R70 ;  /* 0x0000004600557202 */ /* 0x000fe40000000f00 */
.L_x_705:
[----:B------:R-:W2:Y:S01]  /*eba0*/  LDL R2, [R1+0x14] ;  /* 0x0000140001027983 */ /* 0x000ea20000100800 */
[----:B------:R-:W-:Y:S04]  /*ebb0*/  DEPBAR.LE SB0, 0x0 ;  /* 0x000080000000791a */ /* 0x000fe80000000000 */
[----:B------:R-:W-:Y:S01]  /*ebc0*/  WARPSYNC 0xffffffff ;  /* 0xffffffff00007948 */ /* 0x000fe20003800000 */
[----:B------:R-:W-:Y:S06]  /*ebd0*/  BAR.SYNC.DEFER_BLOCKING 0x0 ;  /* 0x0000000000007b1d */ /* 0x000fec0000010000 */
[----:B------:R1:W3:Y:S01]  /*ebe0*/  LDSM.16.M88.4 R80, [R191] ;  /* 0x00000000bf50783b */ /* 0x0002e20000000200 */
[----:B------:R-:W-:Y:S03]  /*ebf0*/  BSSY B0, `(.L_x_695) ;  /* 0x0000040000007945 */ /* 0x000fe60003800000 */
[----:B------:R1:W4:Y:S04]  /*ec00*/  LDSM.16.M88.4 R76, [R191+0x2000] ;  /* 0x00200000bf4c783b */ /* 0x0003280000000200 */
        /* <DEDUP_REMOVED lines=14> */
[C---:B-1-34-:R-:W-:Y:S01]  /*ecf0*/  IMAD.SHL.U32 R20, R201.reuse, 0x2, RZ ;  /* 0x00000002c9147824 */ /* 0x05afe200078e00ff */
[----:B------:R-:W2:Y:S01]  /*ed00*/  LDL.64 R8, [R1+0x38] ;  /* 0x0000380001087983 */ /* 0x000ea20000100a00 */
[----:B------:R-:W-:Y:S02]  /*ed10*/  SHF.R.S32.HI R2, RZ, 0x1f, R214 ;  /* 0x0000001fff027819 */ /* 0x000fe400000114d6 */
[----:B------:R-:W-:Y:S03]  /*ed20*/  SHF.R.S32.HI R6, RZ, 0x1f, R201 ;  /* 0x0000001fff067819 */ /* 0x000fe600000114c9 */
[----:B------:R-:W-:Y:S01]  /*ed30*/  IMAD R4, R2, c[0x0][0x208], RZ ;  /* 0x0000820002047a24 */ /* 0x000fe200078e02ff */
[----:B------:R-:W3:Y:S01]  /*ed40*/  LDL R7, [R1+0x44] ;  /* 0x0000440001077983 */ /* 0x000ee20000100800 */
[C---:B------:R-:W-:Y:S01]  /*ed50*/  IMAD.WIDE.U32 R2, R214.reuse, c[0x0][0x208], RZ ;  /* 0x00008200d6027a25 */ /* 0x040fe200078e00ff */
[----:B------:R-:W-:Y:S03]  /*ed60*/  SHF.L.U64.HI R6, R201, 0x1, R6 ;  /* 0x00000001c9067819 */ /* 0x000fe60000010206 */
[----:B------:R-:W-:Y:S04]  /*ed70*/  IMAD R4, R214, c[0x0][0x20c], R4 ;  /* 0x00008300d6047a24 */ /* 0x000fe800078e0204 */
[----:B------:R-:W-:Y:S01]  /*ed80*/  IMAD.IADD R3, R3, 0x1, R4 ;  /* 0x0000000103037824 */ /* 0x000fe200078e0204 */
[----:B------:R-:W-:Y:S03]  /*ed90*/  SHF.R.S32.HI R4, RZ, 0x1f, R212 ;  /* 0x0000001fff047819 */ /* 0x000fe600000114d4 */
[----:B------:R-:W-:Y:S04]  /*eda0*/  IMAD.WIDE.U32 R2, R212, c[0x0][0x218], R2 ;  /* 0x00008600d4027a25 */ /* 0x000fe800078e0002 */
[----:B------:R-:W-:Y:S04]  /*edb0*/  IMAD R4, R4, c[0x0][0x218], RZ ;  /* 0x0000860004047a24 */ /* 0x000fe800078e02ff */
[----:B------:R-:W-:Y:S01]  /*edc0*/  IMAD R5, R212, c[0x0][0x21c], R4 ;  /* 0x00008700d4057a24 */ /* 0x000fe200078e0204 */
[----:B--2---:R-:W-:Y:S04]  /*edd0*/  IADD3 R2, P1, R8, R2, RZ ;  /* 0x0000000208027210 */ /* 0x004fe80007f3e0ff */
[C---:B------:R-:W-:Y:S02]  /*ede0*/  LEA R4, P0, R2.reuse, c[0x0][0x1f8], 0x1 ;  /* 0x00007e0002047a11 */ /* 0x040fe400078008ff */
[----:B---3--:R-:W-:Y:S04]  /*edf0*/  IADD3.X R3, R7, R3, R5, P1, !PT ;  /* 0x0000000307037210 */ /* 0x008fe80000ffe405 */
[----:B------:R-:W-:Y:S01]  /*ee00*/  LEA.HI.X R5, R2, c[0x0][0x1fc], R3, 0x1, P0 ;  /* 0x00007f0002057a11 */ /* 0x000fe200000f0c03 */
[----:B------:R-:W-:-:S05]  /*ee10*/  BRA.DIV ~URZ, `(.L_x_697) ;  /* 0x000101927f007947 */ /* 0x000fca000b800000 */
[----:B------:R1:W2:Y:S02]  /*ee20*/  SHFL.IDX PT, R8, R5, RZ, 0x181f ;  /* 0x00181fff05087589 */ /* 0x0002a400000e0000 */
.L_x_839:
        /* <DEDUP_REMOVED lines=11> */
[-C--:B----4-:R-:W-:Y:S03]  /*eee0*/  IADD3 R10, P2, R3, R20.reuse, RZ ;  /* 0x00000014030a7210 */ /* 0x090fe60007f5e0ff */
[--C-:B--2---:R-:W-:Y:S01]  /*eef0*/  IMAD.X R13, R8, 0x1, R6.reuse, P0 ;  /* 0x00000001080d7824 */ /* 0x104fe200000e0606 */
[-C--:B-----5:R-:W-:Y:S01]  /*ef00*/  IADD3 R8, P1, R7, R20.reuse, RZ ;  /* 0x0000001407087210 */ /* 0x0a0fe20007f3e0ff */
        /* <DEDUP_REMOVED lines=8> */
.L_x_840:
[----:B--2---:R-:W-:Y:S04]  /*ef90*/  IADD3 R2, P0, R4, R20, RZ ;  /* 0x0000001404027210 */ /* 0x004fe80007f1e0ff */
[----:B-1----:R-:W-:Y:S05]  /*efa0*/  IADD3.X R3, R5, R6, RZ, P0, !PT ;  /* 0x0000000605037210 */ /* 0x002fea00007fe4ff */
[----:B------:R-:W-:Y:S01]  /*efb0*/  @!PT LDS RZ, [RZ] ;  /* 0x00000000fffff984 */ /* 0x000fe20000000800 */
[----:B------:R-:W-:Y:S01]  /*efc0*/  @!PT LDS RZ, [RZ] ;  /* 0x00000000fffff984 */ /* 0x000fe20000000800 */
[----:B------:R-:W-:Y:S01]  /*efd0*/  @!PT LDS RZ, [RZ] ;  /* 0x00000000fffff984 */ /* 0x000fe20000000800 */
[----:B------:R1:W-:Y:S04]  /*efe0*/  LDGSTS.E.BYPASS.LTC128B.128 [R203+0x2100], [R2.64], !P3 ;  /* 0x0210000002cb7fae */ /* 0x0003e8000d901d46 */
.L_x_696:
[----:B-1-34-:R-:W-:Y:S05]  /*eff0*/  BSYNC B0 ;  /* 0x0000000000007941 */ /* 0x01afea0003800000 */
.L_x_695:
        /* <DEDUP_REMOVED lines=277> */
[--C-:B-1----:R-:W-:Y:S01]  /*10150*/  IMAD.MOV.U32 R2, RZ, RZ, R3.reuse ;  /* 0x000000ffff027224 */ /* 0x102fe200078e0003 */
[----:B------:R-:W-:Y:S05]  /*10160*/  @P2 SHF.R.U32.HI R2, RZ, c[0x0][0x2c0], R4 ;  /* 0x0000b000ff022a19 */ /* 0x000fea0000011604 */
[C---:B----4-:R-:W-:Y:S04]  /*10170*/  @!P1 IADD3 R5, P0, R2.reuse, R238, RZ ;  /* 0x000000ee02059210 */ /* 0x050fe80007f1e0ff */
[----:B-----5:R-:W-:Y:S01]  /*10180*/  @!P1 LEA.HI.X.SX32 R6, R2, R236, 0x1, P0 ;  /* 0x000000ec02069211 */ /* 0x020fe200000f0eff */
        /* <DEDUP_REMOVED lines=12> */
[----:B------:R-:W-:Y:S04]  /*10250*/  IMAD.WIDE.U32 R2, R212, c[0x0][0x1f0], R2 ;  /* 0x00007c00d4027a25 */ /* 0x000fe800078e0002 */
[----:B------:R-:W-:Y:S01]  /*10260*/  IMAD R4, R4, c[0x0][0x1f0], RZ ;  /* 0x00007c0004047a24 */ /* 0x000fe200078e02ff */
[----:B------:R-:W-:Y:S03]  /*10270*/  IADD3 R2, P1, R234, R2, RZ ;  /* 0x00000002ea027210 */ /* 0x000fe60007f3e0ff */
[----:B------:R-:W-:Y:S01]  /*10280*/  IMAD R5, R212, c[0x0][0x1f4], R4 ;  /* 0x00007d00d4057a24 */ /* 0x000fe200078e0204 */
[----:B------:R-:W-:Y:S04]  /*10290*/  LEA R4, P0, R2, c[0x0][0x1c8], 0x1 ;  /* 0x0000720002047a11 */ /* 0x000fe800078008ff */
[----:B------:R-:W-:Y:S04]  /*102a0*/  IADD3.X R3, R8, R3, R5, P1, !PT ;  /* 0x0000000308037210 */ /* 0x000fe80000ffe405 */
[----:B------:R-:W-:Y:S01]  /*102b0*/  LEA.HI.X R5, R2, c[0x0][0x1cc], R3, 0x1, P0 ;  /* 0x0000730002057a11 */ /* 0x000fe200000f0c03 */
[----:B------:R-:W-:-:S05]  /*102c0*/  BRA.DIV ~URZ, `(.L_x_701) ;  /* 0x0000f2027f007947 */ /* 0x000fca000b800000 */
[----:B------:R1:W2:Y:S02]  /*102d0*/  SHFL.IDX PT, R8, R5, RZ, 0x181f ;  /* 0x00181fff05087589 */ /* 0x0002a400000e0000 */
.L_x_841:
        /* <DEDUP_REMOVED lines=22> */
.L_x_842:
[----:B--2---:R-:W-:Y:S04]  /*10440*/  IADD3 R2, P0, R4, R18, RZ ;  /* 0x0000001204027210 */ /* 0x004fe80007f1e0ff */
[----:B-1----:R-:W-:Y:S05]  /*10450*/  IADD3.X R3, R5, R6, RZ, P0, !PT ;  /* 0x0000000605037210 */ /* 0x002fea00007fe4ff */
[----:B------:R-:W-:Y:S01]  /*10460*/  @!PT LDS RZ, [RZ] ;  /* 0x00000000fffff984 */ /* 0x000fe20000000800 */
[----:B------:R-:W-:Y:S01]  /*10470*/  @!PT LDS RZ, [RZ] ;  /* 0x00000000fffff984 */ /* 0x000fe20000000800 */
[----:B------:R-:W-:Y:S01]  /*10480*/  @!PT LDS RZ, [RZ] ;  /* 0x00000000fffff984 */ /* 0x000fe20000000800 */
[----:B------:R1:W-:Y:S04]  /*10490*/  LDGSTS.E.BYPASS.LTC128B.128 [R203+0x4900], [R2.64], !P3 ;  /* 0x0490000002cb7fae */ /* 0x0003e8000d901d46 */
.L_x_700:
[----:B--234-:R-:W-:Y:S05]  /*104a0*/  BSYNC B0 ;  /* 0x0000000000007941 */ /* 0x01cfea0003800000 */
.L_x_699:
        /* <DEDUP_REMOVED lines=83> */
.L_x_843:
        /* <DEDUP_REMOVED lines=15> */
.L_x_844:
[----:B------:R-:W-:Y:S01]  /*10ad0*/  FADD.FTZ R0, -R72, R0 ;  /* 0x0000000048007221 */ /* 0x000fe20000010100 */
[----:B------:R-:W2:Y:S01]  /*10ae0*/  LDL.LU R249, [R1+0x4] ;  /* 0x0000040001f97983 */ /* 0x000ea20000300800 */
[----:B------:R-:W-:Y:S01]  /*10af0*/  FMUL.FTZ R40, R71, c[0x0][0x2d0] ;  /* 0x0000b40047287a20 */ /* 0x000fe20000410000 */
[----:B----4-:R-:W-:Y:S01]  /*10b00*/  FMNMX.FTZ R2, R2, R4, !PT ;  /* 0x0000000402027209 */ /* 0x010fe20007810000 */
[----:B------:R-:W-:Y:S01]  /*10b10*/  FMUL.FTZ R0, R0, c[0x0][0x2d0] ;  /* 0x0000b40000007a20 */ /* 0x000fe20000410000 */
[----:B------:R-:W-:Y:S01]  /*10b20*/  WARPSYNC 0xffffffff ;  /* 0xffffffff00007948 */ /* 0x000fe20003800000 */
[----:B------:R-:W1:Y:S01]  /*10b30*/  LDSM.16.MT88.4 R20, [R185] ;  /* 0x00000000b914783b */ /* 0x000e620000004200 */
[----:B------:R-:W-:Y:S01]  /*10b40*/  FMUL.FTZ R56, R70, c[0x0][0x2d0] ;  /* 0x0000b40046387a20 */ /* 0x000fe20000410000 */
[----:B------:R3:W4:Y:S01]  /*10b50*/  MUFU.EX2 R3, R0 ;  /* 0x0000000000037308 */ /* 0x0007220000000800 */
[----:B------:R-:W-:Y:S01]  /*10b60*/  FMUL.FTZ R5, R72, c[0x0][0x2d0] ;  /* 0x0000b40048057a20 */ /* 0x000fe20000410000 */
[----:B------:R-:W-:Y:S01]  /*10b70*/  ISETP.GT.AND P0, PT, R202, R247, PT ;  /* 0x000000f7ca00720c */ /* 0x000fe20003f04270 */
[----:B------:R-:W-:Y:S01]  /*10b80*/  FMUL.FTZ R73, R2, c[0x0][0x2d0] ;  /* 0x0000b40002497a20 */ /* 0x000fe20000410000 */
[----:B------:R-:W-:Y:S01]  /*10b90*/  IADD3 R202, R202, -0x1, RZ ;  /* 0xffffffffcaca7810 */ /* 0x000fe20007ffe0ff */
[----:B------:R-:W-:Y:S01]  /*10ba0*/  FFMA.FTZ R8, R204, c[0x0][0x2d0], -R5 ;  /* 0x0000b400cc087a23 */ /* 0x000fe20000010805 */
[----:B------:R-:W5:Y:S01]  /*10bb0*/  LDSM.16.MT88.4 R36, [R189] ;  /* 0x00000000bd24783b */ /* 0x000f620000004200 */
[----:B------:R-:W-:Y:S02]  /*10bc0*/  FFMA.FTZ R4, R181, c[0x0][0x2d0], -R73 ;  /* 0x0000b400b5047a23 */ /* 0x000fe40000010849 */
[--C-:B------:R-:W-:Y:S01]  /*10bd0*/  FFMA.FTZ R7, R159, c[0x0][0x2d0], -R5.reuse ;  /* 0x0000b4009f077a23 */ /* 0x100fe20000010805 */
[----:B------:R-:W-:Y:S01]  /*10be0*/  MUFU.EX2 R235, R8 ;  /* 0x0000000800eb7308 */ /* 0x000fe20000000800 */
[--C-:B------:R-:W-:Y:S02]  /*10bf0*/  FFMA.FTZ R6, R158, c[0x0][0x2d0], -R5.reuse ;  /* 0x0000b4009e067a23 */ /* 0x100fe40000010805 */
[--C-:B------:R-:W-:Y:S01]  /*10c00*/  FFMA.FTZ R9, R171, c[0x0][0x2d0], -R5.reuse ;  /* 0x0000b400ab097a23 */ /* 0x100fe20000010805 */
[----:B------:R-:W1:Y:S01]  /*10c10*/  LDSM.16.MT88.4 R52, [R186] ;  /* 0x00000000ba34783b */ /* 0x000e620000004200 */
[--C-:B------:R-:W-:Y:S02]  /*10c20*/  FFMA.FTZ R65, R161, c[0x0][0x2d0], -R5.reuse ;  /* 0x0000b400a1417a23 */ /* 0x100fe40000010805 */
[--C-:B------:R-:W-:Y:S02]  /*10c30*/  FFMA.FTZ R152, R152, c[0x0][0x2d0], -R5.reuse ;  /* 0x0000b40098987a23 */ /* 0x100fe40000010805 */
[--C-:B------:R-:W-:Y:S01]  /*10c40*/  FFMA.FTZ R75, R33, c[0x0][0x2d0], -R5.reuse ;  /* 0x0000b400214b7a23 */ /* 0x100fe20000010805 */
[----:B------:R4:W-:Y:S01]  /*10c50*/  MUFU.EX2 R234, R7 ;  /* 0x0000000700ea7308 */ /* 0x0009e20000000800 */
[--C-:B------:R-:W-:Y:S02]  /*10c60*/  FFMA.FTZ R74, R32, c[0x0][0x2d0], -R5.reuse ;  /* 0x0000b400204a7a23 */ /* 0x100fe40000010805 */
[--C-:B------:R-:W-:Y:S02]  /*10c70*/  FFMA.FTZ R67, R31, c[0x0][0x2d0], -R5.reuse ;  /* 0x0000b4001f437a23 */ /* 0x100fe40000010805 */
[----:B---3--:R-:W-:Y:S02]  /*10c80*/  FADD.FTZ R0, -R71, R84 ;  /* 0x0000005447007221 */ /* 0x008fe40000010100 */
[--C-:B------:R-:W-:Y:S02]  /*10c90*/  FFMA.FTZ R66, R30, c[0x0][0x2d0], -R5.reuse ;  /* 0x0000b4001e427a23 */ /* 0x100fe40000010805 */
[----:B------:R-:W-:Y:S01]  /*10ca0*/  FMUL.FTZ R0, R0, c[0x0][0x2d0] ;  /* 0x0000b40000007a20 */ /* 0x000fe20000410000 */
        /* <DEDUP_REMOVED lines=9> */
[----:B----4-:R-:W-:Y:S02]  /*10d40*/  FFMA.FTZ R7, R180, c[0x0][0x2d0], -R56 ;  /* 0x0000b400b4077a23 */ /* 0x010fe40000010838 */
[--C-:B------:R-:W-:Y:S02]  /*10d50*/  FFMA.FTZ R64, R219, c[0x0][0x2d0], -R40.reuse ;  /* 0x0000b400db407a23 */ /* 0x100fe40000010828 */
[--C-:B------:R-:W-:Y:S01]  /*10d60*/  FFMA.FTZ R63, R217, c[0x0][0x2d0], -R40.reuse ;  /* 0x0000b400d93f7a23 */ /* 0x100fe20000010828 */
[----:B------:R-:W4:Y:S01]  /*10d70*/  MUFU.EX2 R173, R9 ;  /* 0x0000000900ad7308 */ /* 0x000f220000000800 */
[--C-:B------:R-:W-:Y:S02]  /*10d80*/  FFMA.FTZ R62, R209, c[0x0][0x2d0], -R40.reuse ;  /* 0x0000b400d13e7a23 */ /* 0x100fe40000010828 */
[----:B------:R-:W-:Y:S02]  /*10d90*/  FFMA.FTZ R61, R208, c[0x0][0x2d0], -R40 ;  /* 0x0000b400d03d7a23 */ /* 0x000fe40000010828 */
[----:B---3--:R-:W-:Y:S02]  /*10da0*/  FFMA.FTZ R6, R205, c[0x0][0x2d0], -R56 ;  /* 0x0000b400cd067a23 */ /* 0x008fe40000010838 */
[--C-:B------:R-:W-:Y:S02]  /*10db0*/  FFMA.FTZ R60, R179, c[0x0][0x2d0], -R40.reuse ;  /* 0x0000b400b33c7a23 */ /* 0x100fe40000010828 */
[----:B------:R-:W-:Y:S01]  /*10dc0*/  FFMA.FTZ R59, R178, c[0x0][0x2d0], -R40 ;  /* 0x0000b400b23b7a23 */ /* 0x000fe20000010828 */
[----:B------:R-:W-:Y:S01]  /*10dd0*/  MUFU.EX2 R174, R7 ;  /* 0x0000000700ae7308 */ /* 0x000fe20000000800 */
[--C-:B------:R-:W-:Y:S02]  /*10de0*/  FFMA.FTZ R58, R226, c[0x0][0x2d0], -R56.reuse ;  /* 0x0000b400e23a7a23 */ /* 0x100fe40000010838 */
[----:B------:R-:W-:Y:S02]  /*10df0*/  FFMA.FTZ R57, R224, c[0x0][0x2d0], -R56 ;  /* 0x0000b400e0397a23 */ /* 0x000fe40000010838 */
[--C-:B-1----:R-:W-:Y:S02]  /*10e00*/  FFMA.FTZ R0, R170, c[0x0][0x2d0], -R40.reuse ;  /* 0x0000b400aa007a23 */ /* 0x102fe40000010828 */
[--C-:B------:R-:W-:Y:S03]  /*10e10*/  FFMA.FTZ R170, R41, c[0x0][0x2d0], -R40.reuse ;  /* 0x0000b40029aa7a23 */ /* 0x100fe60000010828 */
[----:B------:R1:W-:Y:S10]  /*10e20*/  MUFU.EX2 R175, R0 ;  /* 0x0000000000af7308 */ /* 0x0003f40000000800 */
[----:B------:R-:W-:Y:S10]  /*10e30*/  MUFU.EX2 R180, R6 ;  /* 0x0000000600b47308 */ /* 0x000ff40000000800 */
[----:B------:R-:W-:Y:S01]  /*10e40*/  MUFU.EX2 R240, R59 ;  /* 0x0000003b00f07308 */ /* 0x000fe20000000800 */
[--C-:B-1----:R-:W-:Y:S09]  /*10e50*/  FFMA.FTZ R0, R183, c[0x0][0x2d0], -R40.reuse ;  /* 0x0000b400b7007a23 */ /* 0x102ff20000010828 */
[----:B------:R1:W3:Y:S10]  /*10e60*/  MUFU.EX2 R183, R0 ;  /* 0x0000000000b77308 */ /* 0x0002f40000000800 */
[----:B------:R-:W-:Y:S10]  /*10e70*/  MUFU.EX2 R208, R63 ;  /* 0x0000003f00d07308 */ /* 0x000ff40000000800 */
[----:B------:R-:W-:Y:S01]  /*10e80*/  MUFU.EX2 R239, R61 ;  /* 0x0000003d00ef7308 */ /* 0x000fe20000000800 */
[--C-:B-1----:R-:W-:Y:S02]  /*10e90*/  FFMA.FTZ R0, R155, c[0x0][0x2d0], -R40.reuse ;  /* 0x0000b4009b007a23 */ /* 0x102fe40000010828 */
[--C-:B------:R-:W-:Y:S07]  /*10ea0*/  FFMA.FTZ R155, R29, c[0x0][0x2d0], -R5.reuse ;  /* 0x0000b4001d9b7a23 */ /* 0x100fee0000010805 */
[----:B------:R1:W-:Y:S10]  /*10eb0*/  MUFU.EX2 R236, R0 ;  /* 0x0000000000ec7308 */ /* 0x0003f40000000800 */
[----:B------:R-:W-:Y:S10]  /*10ec0*/  MUFU.EX2 R241, R67 ;  /* 0x0000004300f17308 */ /* 0x000ff40000000800 */
[----:B------:R-:W-:Y:S01]  /*10ed0*/  MUFU.EX2 R243, R66 ;  /* 0x0000004200f37308 */ /* 0x000fe20000000800 */
[----:B-1----:R-:W-:Y:S02]  /*10ee0*/  FFMA.FTZ R0, R153, c[0x0][0x2d0], -R40 ;  /* 0x0000b40099007a23 */ /* 0x002fe40000010828 */
[--C-:B------:R-:W-:Y:S02]  /*10ef0*/  FFMA.FTZ R153, R160, c[0x0][0x2d0], -R5.reuse ;  /* 0x0000b400a0997a23 */ /* 0x100fe40000010805 */
[----:B------:R-:W-:Y:S05]  /*10f00*/  FFMA.FTZ R160, R25, c[0x0][0x2d0], -R5 ;  /* 0x0000b40019a07a23 */ /* 0x000fea0000010805 */
[----:B------:R1:W-:Y:S10]  /*10f10*/  MUFU.EX2 R244, R0 ;  /* 0x0000000000f47308 */ /* 0x0003f40000000800 */
[----:B------:R-:W-:Y:S10]  /*10f20*/  MUFU.EX2 R209, R153 ;  /* 0x0000009900d17308 */ /* 0x000ff40000000800 */
[----:B------:R3:W-:Y:S01]  /*10f30*/  MUFU.EX2 R224, R75 ;  /* 0x0000004b00e07308 */ /* 0x0007e20000000800 */
[----:B-1----:R-:W-:Y:S04]  /*10f40*/  FADD.FTZ R0, -R70, R85 ;  /* 0x0000005546007221 */ /* 0x002fe80000010100 */
[----:B------:R-:W-:Y:S05]  /*10f50*/  FMUL.FTZ R0, R0, c[0x0][0x2d0] ;  /* 0x0000b40000007a20 */ /* 0x000fea0000410000 */
[----:B------:R1:W-:Y:S10]  /*10f60*/  MUFU.EX2 R226, R74 ;  /* 0x0000004a00e27308 */ /* 0x0003f40000000800 */
[----:B------:R4:W2:Y:S01]  /*10f70*/  MUFU.EX2 R68, R0 ;  /* 0x0000000000447308 */ /* 0x0008a20000000800 */
[--C-:B---3--:R-:W-:Y:S09]  /*10f80*/  FFMA.FTZ R75, R227, c[0x0][0x2d0], -R73.reuse ;  /* 0x0000b400e34b7a23 */ /* 0x108ff20000010849 */
[----:B------:R-:W-:Y:S01]  /*10f90*/  MUFU.EX2 R179, R160 ;  /* 0x000000a000b37308 */ /* 0x000fe20000000800 */
[--C-:B-1----:R-:W-:Y:S09]  /*10fa0*/  FFMA.FTZ R74, R228, c[0x0][0x2d0], -R73.reuse ;  /* 0x0000b400e44a7a23 */ /* 0x102ff20000010849 */
[----:B------:R-:W-:Y:S01]  /*10fb0*/  MUFU.EX2 R219, R155 ;  /* 0x0000009b00db7308 */ /* 0x000fe20000000800 */
[--C-:B----4-:R-:W-:Y:S09]  /*10fc0*/  FFMA.FTZ R0, R177, c[0x0][0x2d0], -R56.reuse ;  /* 0x0000b400b1007a23 */ /* 0x110ff20000010838 */
[----:B------:R1:W-:Y:S10]  /*10fd0*/  MUFU.EX2 R204, R0 ;  /* 0x0000000000cc7308 */ /* 0x0003f40000000800 */
[----:B------:R-:W-:Y:S10]  /*10fe0*/  MUFU.EX2 R167, R167 ;  /* 0x000000a700a77308 */ /* 0x000ff40000000800 */
[----:B------:R-:W-:Y:S01]  /*10ff0*/  MUFU.EX2 R166, R166 ;  /* 0x000000a600a67308 */ /* 0x000fe20000000800 */
[----:B-1----:R-:W-:Y:S09]  /*11000*/  FFMA.FTZ R0, R176, c[0x0][0x2d0], -R56 ;  /* 0x0000b400b0007a23 */ /* 0x002ff20000010838 */
[----:B------:R1:W-:Y:S10]  /*11010*/  MUFU.EX2 R176, R4 ;  /* 0x0000000400b07308 */ /* 0x0003f40000000800 */
[----:B------:R3:W-:Y:S10]  /*11020*/  MUFU.EX2 R242, R0 ;  /* 0x0000000000f27308 */ /* 0x0007f40000000800 */
[----:B------:R-:W-:Y:S01]  /*11030*/  MUFU.EX2 R181, R159 ;  /* 0x0000009f00b57308 */ /* 0x000fe20000000800 */
[--C-:B-1----:R-:W-:Y:S09]  /*11040*/  FFMA.FTZ R4, R207, c[0x0][0x2d0], -R73.reuse ;  /* 0x0000b400cf047a23 */ /* 0x102ff20000010849 */
[----:B------:R1:W-:Y:S01]  /*11050*/  MUFU.EX2 R177, R4 ;  /* 0x0000000400b17308 */ /* 0x0003e20000000800 */
[----:B---3--:R-:W-:Y:S04]  /*11060*/  FADD.FTZ R0, -R2, R86 ;  /* 0x0000005602007221 */ /* 0x008fe80000010100 */
[----:B------:R-:W-:Y:S05]  /*11070*/  FMUL.FTZ R0, R0, c[0x0][0x2d0] ;  /* 0x0000b40000007a20 */ /* 0x000fea0000410000 */
[----:B------:R-:W-:Y:S10]  /*11080*/  MUFU.EX2 R207, R57 ;  /* 0x0000003900cf7308 */ /* 0x000ff40000000800 */
[----:B------:R-:W3:Y:S01]  /*11090*/  MUFU.EX2 R0, R0 ;  /* 0x0000000000007308 */ /* 0x000ee20000000800 */
[--C-:B-1----:R-:W-:Y:S09]  /*110a0*/  FFMA.FTZ R4, R182, c[0x0][0x2d0], -R73.reuse ;  /* 0x0000b400b6047a23 */ /* 0x102ff20000010849 */
[----:B------:R1:W-:Y:S10]  /*110b0*/  MUFU.EX2 R238, R4 ;  /* 0x0000000400ee7308 */ /* 0x0003f40000000800 */
[----:B------:R-:W-:Y:S10]  /*110c0*/  MUFU.EX2 R182, R158 ;  /* 0x0000009e00b67308 */ /* 0x000ff40000000800 */
[----:B------:R-:W-:Y:S01]  /*110d0*/  MUFU.EX2 R158, R172 ;  /* 0x000000ac009e7308 */ /* 0x000fe20000000800 */
[--C-:B-1----:R-:W-:Y:S09]  /*110e0*/  FFMA.FTZ R4, R206, c[0x0][0x2d0], -R73.reuse ;  /* 0x0000b400ce047a23 */ /* 0x102ff20000010849 */
[----:B------:R1:W4:Y:S10]  /*110f0*/  MUFU.EX2 R237, R4 ;  /* 0x0000000400ed7308 */ /* 0x0003340000000800 */
[----:B------:R-:W-:Y:S01]  /*11100*/  MUFU.EX2 R159, R171 ;  /* 0x000000ab009f7308 */ /* 0x000fe20000000800 */
[----:B------:R-:W-:Y:S01]  /*11110*/  FMUL.FTZ R5, R3, R89 ;  /* 0x0000005903057220 */ /* 0x000fe20000410000 */
[----:B------:R-:W-:Y:S01]  /*11120*/  F2FP.PACK_AB R76, R235, R173 ;  /* 0x000000adeb4c723e */ /* 0x000fe200000000ff */
[----:B------:R-:W-:Y:S01]  /*11130*/  FMUL.FTZ R6, R69, R90 ;  /* 0x0000005a45067220 */ /* 0x000fe20000410000 */
[----:B------:R-:W-:Y:S01]  /*11140*/  F2FP.PACK_AB R77, R183, R175 ;  /* 0x000000afb74d723e */ /* 0x000fe200000000ff */
[----:B------:R-:W-:Y:S01]  /*11150*/  FMUL.FTZ R7, R69, R91 ;  /* 0x0000005b45077220 */ /* 0x000fe20000410000 */
[----:B------:R-:W-:Y:S01]  /*11160*/  F2FP.PACK_AB R78, R245, R234 ;  /* 0x000000eaf54e723e */ /* 0x000fe200000000ff */
[----:B--2---:R-:W-:Y:S01]  /*11170*/  FMUL.FTZ R25, R68, R109 ;  /* 0x0000006d44197220 */ /* 0x004fe20000410000 */
[----:B------:R-:W-:Y:S01]  /*11180*/  F2FP.PACK_AB R79, R244, R236 ;  /* 0x000000ecf44f723e */ /* 0x000fe200000000ff */
[--C-:B------:R-:W-:Y:S01]  /*11190*/  FFMA.FTZ R109, R46, c[0x0][0x2d0], -R40.reuse ;  /* 0x0000b4002e6d7a23 */ /* 0x100fe20000010828 */
[----:B------:R-:W-:Y:S01]  /*111a0*/  F2FP.PACK_AB R80, R180, R174 ;  /* 0x000000aeb450723e */ /* 0x000fe200000000ff */
[----:B---3--:R-:W-:Y:S01]  /*111b0*/  FMUL.FTZ R46, R0, R130 ;  /* 0x00000082002e7220 */ /* 0x008fe20000410000 */
[----:B------:R-:W-:Y:S01]  /*111c0*/  F2FP.PACK_AB R82, R242, R204 ;  /* 0x000000ccf252723e */ /* 0x000fe200000000ff */
[----:B------:R-:W2:Y:S01]  /*111d0*/  LDL.LU R130, [R1+0x8] ;  /* 0x0000080001827983 */ /* 0x000ea20000300800 */
[----:B-1----:R-:W-:Y:S01]  /*111e0*/  FMUL.FTZ R4, R3, R88 ;  /* 0x0000005803047220 */ /* 0x002fe20000410000 */
[----:B------:R-:W-:Y:S01]  /*111f0*/  F2FP.PACK_AB R81, R177, R176 ;  /* 0x000000b0b151723e */ /* 0x000fe200000000ff */
[C---:B------:R-:W-:Y:S01]  /*11200*/  FMUL.FTZ R24, R68.reuse, R108 ;  /* 0x0000006c44187220 */ /* 0x040fe20000410000 */
[----:B------:R-:W-:Y:S01]  /*11210*/  LDSM.16.MT88.4 R88, [R185+0x800] ;  /* 0x00080000b958783b */ /* 0x000fe20000004200 */
[----:B------:R-:W-:Y:S01]  /*11220*/  FFMA.FTZ R108, R45, c[0x0][0x2d0], -R40 ;  /* 0x0000b4002d6c7a23 */ /* 0x000fe20000010828 */
[----:B----4-:R-:W-:Y:S01]  /*11230*/  F2FP.PACK_AB R83, R237, R238 ;  /* 0x000000eeed53723e */ /* 0x010fe200000000ff */
[C---:B------:R-:W-:Y:S01]  /*11240*/  FMUL.FTZ R45, R68.reuse, R129 ;  /* 0x00000081442d7220 */ /* 0x040fe20000410000 */
[-C--:B------:R-:W-:Y:S04]  /*11250*/  HMMA.16816.F32 R4, R76, R20.reuse, R4 ;  /* 0x000000144c04723c */ /* 0x080fe80000001804 */
[----:B------:R-:W3:Y:S01]  /*11260*/  LDL.LU R129, [R1+0xc] ;  /* 0x00000c0001817983 */ /* 0x000ee20000300800 */
[C---:B------:R-:W-:Y:S02]  /*11270*/  FMUL.FTZ R8, R68.reuse, R92 ;  /* 0x0000005c44087220 */ /* 0x040fe40000410000 */
[----:B------:R-:W-:Y:S02]  /*11280*/  FMUL.FTZ R9, R68, R93 ;  /* 0x0000005d44097220 */ /* 0x000fe40000410000 */
[C---:B------:R-:W-:Y:S03]  /*11290*/  FMUL.FTZ R10, R0.reuse, R94 ;  /* 0x0000005e000a7220 */ /* 0x040fe60000410000 */
[----:B------:R-:W-:Y:S02]  /*112a0*/  FMUL.FTZ R11, R0, R95 ;  /* 0x0000005f000b7220 */ /* 0x000fe40000410000 */
[----:B------:R-:W-:Y:S01]  /*112b0*/  LDSM.16.MT88.4 R92, [R189+0x800] ;  /* 0x00080000bd5c783b */ /* 0x000fe20000004200 */
[----:B------:R-:W-:Y:S02]  /*112c0*/  FMUL.FTZ R51, R69, R135 ;  /* 0x0000008745337220 */ /* 0x000fe40000410000 */
[C---:B------:R-:W-:Y:S02]  /*112d0*/  FMUL.FTZ R12, R68.reuse, R96 ;  /* 0x00000060440c7220 */ /* 0x040fe40000410000 */
[C---:B------:R-:W-:Y:S04]  /*112e0*/  HMMA.16816.F32 R8, R80.reuse, R20, R8 ;  /* 0x000000145008723c */ /* 0x040fe80000001808 */
[----:B------:R-:W-:Y:S02]  /*112f0*/  FMUL.FTZ R13, R68, R97 ;  /* 0x00000061440d7220 */ /* 0x000fe40000410000 */
[C---:B------:R-:W-:Y:S02]  /*11300*/  FMUL.FTZ R14, R0.reuse, R98 ;  /* 0x00000062000e7220 */ /* 0x040fe40000410000 */
[----:B------:R-:W-:Y:S04]  /*11310*/  FMUL.FTZ R15, R0, R99 ;  /* 0x00000063000f7220 */ /* 0x000fe80000410000 */
[--C-:B------:R-:W-:Y:S02]  /*11320*/  FFMA.FTZ R99, R216, c[0x0][0x2d0], -R56.reuse ;  /* 0x0000b400d8637a23 */ /* 0x100fe40000010838 */
[--C-:B------:R-:W-:Y:S01]  /*11330*/  FFMA.FTZ R98, R169, c[0x0][0x2d0], -R56.reuse ;  /* 0x0000b400a9627a23 */ /* 0x100fe20000010838 */
[-C--:B------:R-:W-:Y:S01]  /*11340*/  HMMA.16816.F32 R12, R80, R22.reuse, R12 ;  /* 0x00000016500c723c */ /* 0x080fe2000000180c */
[----:B------:R-:W-:Y:S02]  /*11350*/  MUFU.EX2 R169, R161 ;  /* 0x000000a100a97308 */ /* 0x000fe40000000800 */
[C---:B------:R-:W-:Y:S02]  /*11360*/  FMUL.FTZ R16, R3.reuse, R100 ;  /* 0x0000006403107220 */ /* 0x040fe40000410000 */
[----:B------:R-:W-:Y:S02]  /*11370*/  FMUL.FTZ R17, R3, R101 ;  /* 0x0000006503117220 */ /* 0x000fe40000410000 */
[C---:B------:R-:W-:Y:S02]  /*11380*/  FMUL.FTZ R18, R69.reuse, R102 ;  /* 0x0000006645127220 */ /* 0x040fe40000410000 */
[----:B------:R-:W-:Y:S03]  /*11390*/  FMUL.FTZ R19, R69, R103 ;  /* 0x0000006745137220 */ /* 0x000fe60000410000 */
[--C-:B------:R-:W-:Y:S02]  /*113a0*/  FFMA.FTZ R101, R50, c[0x0][0x2d0], -R56.reuse ;  /* 0x0000b40032657a23 */ /* 0x100fe40000010838 */
[--C-:B------:R-:W-:Y:S02]  /*113b0*/  FFMA.FTZ R100, R49, c[0x0][0x2d0], -R56.reuse ;  /* 0x0000b40031647a23 */ /* 0x100fe40000010838 */
[C---:B------:R-:W-:Y:S04]  /*113c0*/  HMMA.16816.F32 R16, R76.reuse, R22, R16 ;  /* 0x000000164c10723c */ /* 0x040fe80000001810 */
[C---:B------:R-:W-:Y:S02]  /*113d0*/  FMUL.FTZ R20, R3.reuse, R104 ;  /* 0x0000006803147220 */ /* 0x040fe40000410000 */
[----:B------:R-:W-:Y:S02]  /*113e0*/  FMUL.FTZ R21, R3, R105 ;  /* 0x0000006903157220 */ /* 0x000fe40000410000 */
[C---:B------:R-:W-:Y:S04]  /*113f0*/  FMUL.FTZ R22, R69.reuse, R106 ;  /* 0x0000006a45167220 */ /* 0x040fe80000410000 */
[----:B------:R-:W-:Y:S02]  /*11400*/  FMUL.FTZ R23, R69, R107 ;  /* 0x0000006b45177220 */ /* 0x000fe40000410000 */
[----:B------:R-:W-:Y:S02]  /*11410*/  FMUL.FTZ R49, R3, R133 ;  /* 0x0000008503317220 */ /* 0x000fe40000410000 */
[----:B------:R-:W-:Y:S02]  /*11420*/  FMUL.FTZ R50, R69, R134 ;  /* 0x0000008645327220 */ /* 0x000fe40000410000 */
[--C-:B------:R-:W-:Y:S01]  /*11430*/  FFMA.FTZ R102, R211, c[0x0][0x2d0], -R56.reuse ;  /* 0x0000b400d3667a23 */ /* 0x100fe20000010838 */
[-C--:B-----5:R-:W-:Y:S01]  /*11440*/  HMMA.16816.F32 R20, R76, R36.reuse, R20 ;  /* 0x000000244c14723c */ /* 0x0a0fe20000001814 */
[----:B------:R-:W-:Y:S02]  /*11450*/  MUFU.EX2 R211, R62 ;  /* 0x0000003e00d37308 */ /* 0x000fe40000000800 */
[C---:B------:R-:W-:Y:S02]  /*11460*/  FMUL.FTZ R26, R0.reuse, R110 ;  /* 0x0000006e001a7220 */ /* 0x040fe40000410000 */
[----:B------:R-:W-:Y:S02]  /*11470*/  FMUL.FTZ R27, R0, R111 ;  /* 0x0000006f001b7220 */ /* 0x000fe40000410000 */
[--C-:B------:R-:W-:Y:S02]  /*11480*/  FFMA.FTZ R103, R213, c[0x0][0x2d0], -R56.reuse ;  /* 0x0000b400d5677a23 */ /* 0x100fe40000010838 */
[----:B------:R-:W-:Y:S02]  /*11490*/  FFMA.FTZ R97, R168, c[0x0][0x2d0], -R56 ;  /* 0x0000b400a8617a23 */ /* 0x000fe40000010838 */
[----:B------:R-:W-:Y:S01]  /*114a0*/  MUFU.EX2 R168, R98 ;  /* 0x0000006200a87308 */ /* 0x000fe20000000800 */
[C---:B------:R-:W-:Y:S04]  /*114b0*/  HMMA.16816.F32 R24, R80.reuse, R36, R24 ;  /* 0x000000245018723c */ /* 0x040fe80000001818 */
[C---:B------:R-:W-:Y:S02]  /*114c0*/  FMUL.FTZ R30, R0.reuse, R114 ;  /* 0x00000072001e7220 */ /* 0x040fe40000410000 */
[----:B------:R-:W-:Y:S02]  /*114d0*/  FMUL.FTZ R31, R0, R115 ;  /* 0x00000073001f7220 */ /* 0x000fe40000410000 */
[C---:B------:R-:W-:Y:S01]  /*114e0*/  FMUL.FTZ R28, R68.reuse, R112 ;  /* 0x00000070441c7220 */ /* 0x040fe20000410000 */
[----:B------:R-:W-:Y:S03]  /*114f0*/  MUFU.EX2 R213, R152 ;  /* 0x0000009800d57308 */ /* 0x000fe60000000800 */
[----:B------:R-:W-:Y:S02]  /*11500*/  FMUL.FTZ R29, R68, R113 ;  /* 0x00000071441d7220 */ /* 0x000fe40000410000 */
[--C-:B------:R-:W-:Y:S02]  /*11510*/  FFMA.FTZ R96, R225, c[0x0][0x2d0], -R73.reuse ;  /* 0x0000b400e1607a23 */ /* 0x100fe40000010849 */
[C---:B------:R-:W-:Y:S02]  /*11520*/  FMUL.FTZ R32, R3.reuse, R116 ;  /* 0x0000007403207220 */ /* 0x040fe40000410000 */
[--C-:B------:R-:W-:Y:S01]  /*11530*/  FFMA.FTZ R116, R44, c[0x0][0x2d0], -R40.reuse ;  /* 0x0000b4002c747a23 */ /* 0x100fe20000010828 */
[-C--:B------:R-:W-:Y:S03]  /*11540*/  HMMA.16816.F32 R28, R80, R38.reuse, R28 ;  /* 0x00000026501c723c */ /* 0x080fe6000000181c */
[----:B------:R-:W-:Y:S01]  /*11550*/  FMUL.FTZ R33, R3, R117 ;  /* 0x0000007503217220 */ /* 0x000fe20000410000 */
[----:B------:R-:W-:Y:S01]  /*11560*/  MUFU.EX2 R161, R116 ;  /* 0x0000007400a17308 */ /* 0x000fe20000000800 */
[--C-:B------:R-:W-:Y:S02]  /*11570*/  FFMA.FTZ R112, R35, c[0x0][0x2d0], -R40.reuse ;  /* 0x0000b40023707a23 */ /* 0x100fe40000010828 */
[C---:B------:R-:W-:Y:S02]  /*11580*/  FMUL.FTZ R35, R69.reuse, R119 ;  /* 0x0000007745237220 */ /* 0x040fe40000410000 */
[--C-:B------:R-:W-:Y:S03]  /*11590*/  FFMA.FTZ R111, R34, c[0x0][0x2d0], -R40.reuse ;  /* 0x0000b400226f7a23 */ /* 0x100fe60000010828 */
[----:B------:R-:W-:Y:S02]  /*115a0*/  FMUL.FTZ R34, R69, R118 ;  /* 0x0000007645227220 */ /* 0x000fe40000410000 */
[--C-:B------:R-:W-:Y:S02]  /*115b0*/  FFMA.FTZ R117, R43, c[0x0][0x2d0], -R40.reuse ;  /* 0x0000b4002b757a23 */ /* 0x100fe40000010828 */
[--C-:B------:R-:W-:Y:S02]  /*115c0*/  FFMA.FTZ R119, R42, c[0x0][0x2d0], -R40.reuse ;  /* 0x0000b4002a777a23 */ /* 0x100fe40000010828 */
[--C-:B------:R-:W-:Y:S01]  /*115d0*/  FFMA.FTZ R118, R165, c[0x0][0x2d0], -R73.reuse ;  /* 0x0000b400a5767a23 */ /* 0x100fe20000010849 */
[C---:B------:R-:W-:Y:S01]  /*115e0*/  HMMA.16816.F32 R32, R76.reuse, R38, R32 ;  /* 0x000000264c20723c */ /* 0x040fe20000001820 */
[----:B------:R-:W1:Y:S03]  /*115f0*/  MUFU.EX2 R160, R117 ;  /* 0x0000007500a07308 */ /* 0x000e660000000800 */
[C---:B------:R-:W-:Y:S02]  /*11600*/  FMUL.FTZ R36, R3.reuse, R120 ;  /* 0x0000007803247220 */ /* 0x040fe40000410000 */
[----:B------:R-:W-:Y:S02]  /*11610*/  FMUL.FTZ R37, R3, R121 ;  /* 0x0000007903257220 */ /* 0x000fe40000410000 */
[C---:B------:R-:W-:Y:S03]  /*11620*/  FMUL.FTZ R38, R69.reuse, R122 ;  /* 0x0000007a45267220 */ /* 0x040fe60000410000 */
[----:B------:R-:W-:Y:S01]  /*11630*/  MUFU.EX2 R165, R111 ;  /* 0x0000006f00a57308 */ /* 0x000fe20000000800 */
[----:B------:R-:W-:Y:S02]  /*11640*/  FMUL.FTZ R39, R69, R123 ;  /* 0x0000007b45277220 */ /* 0x000fe40000410000 */
[--C-:B------:R-:W-:Y:S02]  /*11650*/  FFMA.FTZ R107, R48, c[0x0][0x2d0], -R40.reuse ;  /* 0x0000b400306b7a23 */ /* 0x100fe40000010828 */
[----:B------:R-:W-:Y:S02]  /*11660*/  FMUL.FTZ R48, R3, R132 ;  /* 0x0000008403307220 */ /* 0x000fe40000410000 */
[----:B------:R-:W4:Y:S01]  /*11670*/  LDL.LU R132, [R1+0x10] ;  /* 0x0000100001847983 */ /* 0x000f220000300800 */
[-C--:B------:R-:W-:Y:S02]  /*11680*/  HMMA.16816.F32 R36, R76, R52.reuse, R36 ;  /* 0x000000344c24723c */ /* 0x080fe40000001824 */
[----:B------:R-:W-:Y:S01]  /*11690*/  MUFU.EX2 R205, R107 ;  /* 0x0000006b00cd7308 */ /* 0x000fe20000000800 */
[----:B------:R-:W-:Y:S02]  /*116a0*/  FMUL.FTZ R41, R68, R125 ;  /* 0x0000007d44297220 */ /* 0x000fe40000410000 */
[C---:B------:R-:W-:Y:S02]  /*116b0*/  FMUL.FTZ R42, R0.reuse, R126 ;  /* 0x0000007e002a7220 */ /* 0x040fe40000410000 */
[----:B------:R-:W-:Y:S02]  /*116c0*/  FMUL.FTZ R43, R0, R127 ;  /* 0x0000007f002b7220 */ /* 0x000fe40000410000 */
[----:B------:R-:W-:Y:S03]  /*116d0*/  FFMA.FTZ R105, R47, c[0x0][0x2d0], -R40 ;  /* 0x0000b4002f697a23 */ /* 0x000fe60000010828 */
[----:B------:R-:W-:Y:S01]  /*116e0*/  FMUL.FTZ R40, R68, R124 ;  /* 0x0000007c44287220 */ /* 0x000fe20000410000 */
[----:B------:R5:W1:Y:S01]  /*116f0*/  MUFU.EX2 R127, R58 ;  /* 0x0000003a007f7308 */ /* 0x000a620000000800 */
[--C-:B------:R-:W-:Y:S02]  /*11700*/  FFMA.FTZ R125, R87, c[0x0][0x2d0], -R56.reuse ;  /* 0x0000b400577d7a23 */ /* 0x100fe40000010838 */
[----:B------:R-:W1:Y:S01]  /*11710*/  LDSM.16.MT88.4 R84, [R188] ;  /* 0x00000000bc54783b */ /* 0x000e620000004200 */
[----:B------:R-:W-:Y:S02]  /*11720*/  FMUL.FTZ R47, R0, R131 ;  /* 0x00000083002f7220 */ /* 0x000fe40000410000 */
[C---:B------:R-:W-:Y:S04]  /*11730*/  HMMA.16816.F32 R40, R80.reuse, R52, R40 ;  /* 0x000000345028723c */ /* 0x040fe80000001828 */
[--C-:B------:R-:W-:Y:S01]  /*11740*/  FFMA.FTZ R104, R210, c[0x0][0x2d0], -R56.reuse ;  /* 0x0000b400d2687a23 */ /* 0x100fe20000010838 */
[----:B------:R-:W-:Y:S01]  /*11750*/  MUFU.EX2 R126, R65 ;  /* 0x00000041007e7308 */ /* 0x000fe20000000800 */
[----:B------:R-:W-:Y:S02]  /*11760*/  FMUL.FTZ R44, R68, R128 ;  /* 0x00000080442c7220 */ /* 0x000fe40000410000 */
[--C-:B------:R-:W-:Y:S04]  /*11770*/  FFMA.FTZ R52, R222, c[0x0][0x2d0], -R56.reuse ;  /* 0x0000b400de347a23 */ /* 0x100fe80000010838 */
[--C-:B------:R-:W-:Y:S01]  /*11780*/  FFMA.FTZ R53, R223, c[0x0][0x2d0], -R56.reuse ;  /* 0x0000b400df357a23 */ /* 0x100fe20000010838 */
[-C--:B------:R-:W-:Y:S02]  /*11790*/  HMMA.16816.F32 R44, R80, R54.reuse, R44 ;  /* 0x00000036502c723c */ /* 0x080fe4000000182c */
[----:B------:R1:W-:Y:S01]  /*117a0*/  MUFU.EX2 R222, R52 ;  /* 0x0000003400de7308 */ /* 0x0003e20000000800 */
[--C-:B------:R-:W-:Y:S02]  /*117b0*/  FFMA.FTZ R122, R157, c[0x0][0x2d0], -R56.reuse ;  /* 0x0000b4009d7a7a23 */ /* 0x100fe40000010838 */
[--C-:B-----5:R-:W-:Y:S02]  /*117c0*/  FFMA.FTZ R58, R232, c[0x0][0x2d0], -R73.reuse ;  /* 0x0000b400e83a7a23 */ /* 0x120fe40000010849 */
[----:B------:R-:W-:Y:S01]  /*117d0*/  FMUL.FTZ R57, R68, R141 ;  /* 0x0000008d44397220 */ /* 0x000fe20000410000 */
[C---:B------:R-:W-:Y:S04]  /*117e0*/  HMMA.16816.F32 R48, R76.reuse, R54, R48 ;  /* 0x000000364c30723c */ /* 0x040fe80000001830 */
[----:B------:R5:W-:Y:S01]  /*117f0*/  MUFU.EX2 R223, R60 ;  /* 0x0000003c00df7308 */ /* 0x000be20000000800 */
[----:B------:R-:W-:Y:S02]  /*11800*/  FMUL.FTZ R59, R0, R143 ;  /* 0x0000008f003b7220 */ /* 0x000fe40000410000 */
[C---:B------:R-:W-:Y:S02]  /*11810*/  FMUL.FTZ R54, R69.reuse, R138 ;  /* 0x0000008a45367220 */ /* 0x040fe40000410000 */
[----:B------:R-:W-:Y:S03]  /*11820*/  FMUL.FTZ R55, R69, R139 ;  /* 0x0000008b45377220 */ /* 0x000fe60000410000 */
[--C-:B------:R-:W-:Y:S02]  /*11830*/  FFMA.FTZ R123, R156, c[0x0][0x2d0], -R56.reuse ;  /* 0x0000b4009c7b7a23 */ /* 0x100fe40000010838 */
[----:B------:R5:W5:Y:S01]  /*11840*/  MUFU.EX2 R210, R53 ;  /* 0x0000003500d27308 */ /* 0x000b620000000800 */
[----:B------:R-:W-:Y:S02]  /*11850*/  FFMA.FTZ R124, R154, c[0x0][0x2d0], -R56 ;  /* 0x0000b4009a7c7a23 */ /* 0x000fe40000010838 */
[----:B------:R-:W-:Y:S02]  /*11860*/  FMUL.FTZ R56, R68, R140 ;  /* 0x0000008c44387220 */ /* 0x000fe40000410000 */
[----:B-1----:R-:W-:Y:S02]  /*11870*/  FFMA.FTZ R52, R230, c[0x0][0x2d0], -R73 ;  /* 0x0000b400e6347a23 */ /* 0x002fe40000010849 */
[----:B------:R-:W-:Y:S02]  /*11880*/  FMUL.FTZ R61, R68, R149 ;  /* 0x00000095443d7220 */ /* 0x000fe40000410000 */
[C---:B------:R-:W-:Y:S01]  /*11890*/  FMUL.FTZ R62, R0.reuse, R150 ;  /* 0x00000096003e7220 */ /* 0x040fe20000410000 */
[----:B------:R1:W-:Y:S01]  /*118a0*/  MUFU.EX2 R178, R52 ;  /* 0x0000003400b27308 */ /* 0x0003e20000000800 */
[----:B------:R-:W-:Y:S02]  /*118b0*/  FMUL.FTZ R63, R0, R151 ;  /* 0x00000097003f7220 */ /* 0x000fe40000410000 */
[----:B------:R-:W-:Y:S02]  /*118c0*/  FFMA.FTZ R106, R3, R249, R173 ;  /* 0x000000f9036a7223 */ /* 0x000fe400000100ad */
[--C-:B-----5:R-:W-:Y:S02]  /*118d0*/  FFMA.FTZ R60, R231, c[0x0][0x2d0], -R73.reuse ;  /* 0x0000b400e73c7a23 */ /* 0x120fe40000010849 */
[----:B------:R-:W-:Y:S01]  /*118e0*/  FMUL.FTZ R65, R3, R145 ;  /* 0x0000009103417220 */ /* 0x000fe20000410000 */
[----:B------:R-:W-:Y:S01]  /*118f0*/  F2FP.PACK_AB R145, R160, R161 ;  /* 0x000000a1a091723e */ /* 0x000fe200000000ff */
[C---:B------:R-:W-:Y:S01]  /*11900*/  FMUL.FTZ R66, R69.reuse, R146 ;  /* 0x0000009245427220 */ /* 0x040fe20000410000 */
[----:B------:R5:W5:Y:S01]  /*11910*/  MUFU.EX2 R131, R58 ;  /* 0x0000003a00837308 */ /* 0x000b620000000800 */
[----:B------:R-:W-:Y:S01]  /*11920*/  FMUL.FTZ R67, R69, R147 ;  /* 0x0000009345437220 */ /* 0x000fe20000410000 */
[----:B------:R-:W-:Y:S01]  /*11930*/  F2FP.PACK_AB R146, R158, R159 ;  /* 0x0000009f9e92723e */ /* 0x000fe200000000ff */
[--C-:B------:R-:W-:Y:S02]  /*11940*/  FFMA.FTZ R120, R164, c[0x0][0x2d0], -R73.reuse ;  /* 0x0000b400a4787a23 */ /* 0x100fe40000010849 */
[----:B------:R-:W-:Y:S02]  /*11950*/  FMUL.FTZ R53, R3, R137 ;  /* 0x0000008903357220 */ /* 0x000fe40000410000 */
[--C-:B------:R-:W-:Y:S02]  /*11960*/  FFMA.FTZ R110, R221, c[0x0][0x2d0], -R73.reuse ;  /* 0x0000b400dd6e7a23 */ /* 0x100fe40000010849 */
[--C-:B------:R-:W-:Y:S01]  /*11970*/  FFMA.FTZ R113, R220, c[0x0][0x2d0], -R73.reuse ;  /* 0x0000b400dc717a23 */ /* 0x100fe20000010849 */
[----:B------:R5:W-:Y:S01]  /*11980*/  MUFU.EX2 R216, R60 ;  /* 0x0000003c00d87308 */ /* 0x000be20000000800 */
[--C-:B------:R-:W-:Y:S02]  /*11990*/  FFMA.FTZ R114, R218, c[0x0][0x2d0], -R73.reuse ;  /* 0x0000b400da727a23 */ /* 0x100fe40000010849 */
[--C-:B------:R-:W-:Y:S02]  /*119a0*/  FFMA.FTZ R115, R215, c[0x0][0x2d0], -R73.reuse ;  /* 0x0000b400d7737a23 */ /* 0x100fe40000010849 */
[----:B-1----:R-:W-:Y:S02]  /*119b0*/  FMUL.FTZ R52, R3, R136 ;  /* 0x0000008803347220 */ /* 0x002fe40000410000 */
[--C-:B------:R-:W-:Y:S03]  /*119c0*/  FFMA.FTZ R121, R163, c[0x0][0x2d0], -R73.reuse ;  /* 0x0000b400a3797a23 */ /* 0x100fe60000010849 */
[----:B------:R1:W1:Y:S02]  /*119d0*/  MUFU.EX2 R128, R64 ;  /* 0x0000004000807308 */ /* 0x0002640000000800 */
[-C--:B------:R-:W-:Y:S03]  /*119e0*/  HMMA.16816.F32 R52, R76, R84.reuse, R52 ;  /* 0x000000544c34723c */ /* 0x080fe60000001834 */
[----:B-----5:R-:W-:Y:S05]  /*119f0*/  FMUL.FTZ R58, R0, R142 ;  /* 0x0000008e003a7220 */ /* 0x020fea0000410000 */
[----:B------:R-:W-:Y:S02]  /*11a00*/  MUFU.EX2 R139, R103 ;  /* 0x00000067008b7308 */ /* 0x000fe40000000800 */
[C---:B------:R-:W-:Y:S04]  /*11a10*/  HMMA.16816.F32 R56, R80.reuse, R84, R56 ;  /* 0x000000545038723c */ /* 0x040fe80000001838 */
[----:B------:R-:W-:Y:S04]  /*11a20*/  FMUL.FTZ R60, R68, R148 ;  /* 0x00000094443c7220 */ /* 0x000fe80000410000 */
[----:B------:R-:W-:Y:S03]  /*11a30*/  MUFU.EX2 R136, R96 ;  /* 0x0000006000887308 */ /* 0x000fe60000000800 */
[-C--:B------:R-:W-:Y:S03]  /*11a40*/  HMMA.16816.F32 R60, R80, R86.reuse, R60 ;  /* 0x00000056503c723c */ /* 0x080fe6000000183c */
[----:B-1----:R-:W-:Y:S01]  /*11a50*/  FMUL.FTZ R64, R3, R144 ;  /* 0x0000009003407220 */ /* 0x002fe20000410000 */
[----:B------:R-:W-:Y:S01]  /*11a60*/  F2FP.PACK_AB R144, R182, R181 ;  /* 0x000000b5b690723e */ /* 0x000fe200000000ff */
[----:B------:R-:W-:Y:S02]  /*11a70*/  FFMA.FTZ R3, R233, c[0x0][0x2d0], -R73 ;  /* 0x0000b400e9037a23 */ /* 0x000fe40000010849 */
[----:B------:R-:W-:Y:S01]  /*11a80*/  MUFU.EX2 R173, R97 ;  /* 0x0000006100ad7308 */ /* 0x000fe20000000800 */
[----:B------:R-:W-:Y:S02]  /*11a90*/  F2FP.PACK_AB R80, R207, R127 ;  /* 0x0000007fcf50723e */ /* 0x000fe400000000ff */
[----:B------:R-:W-:Y:S01]  /*11aa0*/  HMMA.16816.F32 R64, R76, R86, R64 ;  /* 0x000000564c40723c */ /* 0x000fe20000001840 */
[----:B------:R-:W1:Y:S03]  /*11ab0*/  LDSM.16.MT88.4 R84, [R186+0x800] ;  /* 0x00080000ba54783b */ /* 0x000e660000004200 */
[----:B------:R-:W-:Y:S02]  /*11ac0*/  F2FP.PACK_AB R82, R222, R210 ;  /* 0x000000d2de52723e */ /* 0x000fe400000000ff */
[----:B------:R-:W-:Y:S01]  /*11ad0*/  F2FP.PACK_AB R81, R131, R178 ;  /* 0x000000b28351723e */ /* 0x000fe200000000ff */
[----:B------:R-:W5:Y:S01]  /*11ae0*/  MUFU.EX2 R217, R3 ;  /* 0x0000000300d97308 */ /* 0x000f620000000800 */
[----:B------:R-:W-:Y:S04]  /*11af0*/  F2FP.PACK_AB R76, R209, R126 ;  /* 0x0000007ed14c723e */ /* 0x000fe800000000ff */
[----:B------:R-:W-:Y:S02]  /*11b00*/  F2FP.PACK_AB R77, R208, R128 ;  /* 0x00000080d04d723e */ /* 0x000fe400000000ff */
[----:B------:R-:W-:Y:S02]  /*11b10*/  F2FP.PACK_AB R78, R224, R213 ;  /* 0x000000d5e04e723e */ /* 0x000fe400000000ff */
[----:B------:R-:W-:Y:S01]  /*11b20*/  F2FP.PACK_AB R79, R239, R211 ;  /* 0x000000d3ef4f723e */ /* 0x000fe200000000ff */
[----:B------:R-:W-:Y:S06]  /*11b30*/  MUFU.EX2 R143, R101 ;  /* 0x00000065008f7308 */ /* 0x000fec0000000800 */
[-C--:B------:R-:W-:Y:S04]  /*11b40*/  HMMA.16816.F32 R4, R76, R88.reuse, R4 ;  /* 0x000000584c04723c */ /* 0x080fe80000001804 */
[----:B------:R-:W-:Y:S01]  /*11b50*/  MUFU.EX2 R164, R100 ;  /* 0x0000006400a47308 */ /* 0x000fe20000000800 */
[----:B--2---:R-:W-:Y:S01]  /*11b60*/  FFMA.FTZ R69, R69, R130, R175 ;  /* 0x0000008245457223 */ /* 0x004fe200000100af */
[----:B-----5:R-:W-:Y:S01]  /*11b70*/  F2FP.PACK_AB R83, R217, R216 ;  /* 0x000000d8d953723e */ /* 0x020fe200000000ff */
[--C-:B------:R-:W-:Y:S02]  /*11b80*/  FFMA.FTZ R3, R229, c[0x0][0x2d0], -R73.reuse ;  /* 0x0000b400e5037a23 */ /* 0x100fe40000010849 */
[----:B------:R-:W-:Y:S05]  /*11b90*/  FFMA.FTZ R73, R162, c[0x0][0x2d0], -R73 ;  /* 0x0000b400a2497a23 */ /* 0x000fea0000010849 */
[----:B------:R2:W-:Y:S01]  /*11ba0*/  MUFU.EX2 R130, R99 ;  /* 0x0000006300827308 */ /* 0x0005e20000000800 */
[C---:B------:R-:W-:Y:S04]  /*11bb0*/  HMMA.16816.F32 R8, R80.reuse, R88, R8 ;  /* 0x000000585008723c */ /* 0x040fe80000001808 */
[----:B---3--:R-:W-:Y:S02]  /*11bc0*/  FFMA.FTZ R68, R68, R129, R174 ;  /* 0x0000008144447223 */ /* 0x008fe400000100ae */
[----:B------:R-:W-:Y:S02]  /*11bd0*/  FADD.FTZ R69, R183, R69 ;  /* 0x00000045b7457221 */ /* 0x000fe40000010000 */
[-C--:B------:R-:W-:Y:S01]  /*11be0*/  HMMA.16816.F32 R12, R80, R90.reuse, R12 ;  /* 0x0000005a500c723c */ /* 0x080fe2000000180c */
[----:B------:R3:W-:Y:S03]  /*11bf0*/  MUFU.EX2 R162, R102 ;  /* 0x0000006600a27308 */ /* 0x0007e60000000800 */
[----:B------:R-:W-:Y:S04]  /*11c00*/  FADD.FTZ R68, R180, R68 ;  /* 0x00000044b4447221 */ /* 0x000fe80000010000 */
[C---:B------:R-:W-:Y:S01]  /*11c10*/  HMMA.16816.F32 R16, R76.reuse, R90, R16 ;  /* 0x0000005a4c10723c */ /* 0x040fe20000001810 */
[----:B------:R-:W5:Y:S02]  /*11c20*/  LDSM.16.MT88.4 R88, [R188+0x800] ;  /* 0x00080000bc58783b */ /* 0x000f640000004200 */
[----:B------:R-:W-:Y:S05]  /*11c30*/  MUFU.EX2 R157, R119 ;  /* 0x00000077009d7308 */ /* 0x000fea0000000800 */
[-C--:B------:R-:W-:Y:S01]  /*11c40*/  HMMA.16816.F32 R20, R76, R92.reuse, R20 ;  /* 0x0000005c4c14723c */ /* 0x080fe20000001814 */
[----:B--2---:R-:W-:Y:S04]  /*11c50*/  LDSM.16.MT88.4 R96, [R186+0x1000] ;  /* 0x00100000ba60783b */ /* 0x004fe80000004200 */
[----:B------:R-:W2:Y:S03]  /*11c60*/  MUFU.EX2 R156, R170 ;  /* 0x000000aa009c7308 */ /* 0x000ea60000000800 */
[C---:B------:R-:W-:Y:S01]  /*11c70*/  HMMA.16816.F32 R24, R80.reuse, R92, R24 ;  /* 0x0000005c5018723c */ /* 0x040fe20000001818 */
[----:B---3--:R-:W-:Y:S06]  /*11c80*/  LDSM.16.MT88.4 R100, [R185+0x2000] ;  /* 0x00200000b964783b */ /* 0x008fec0000004200 */
[----:B------:R-:W-:Y:S01]  /*11c90*/  MUFU.EX2 R73, R73 ;  /* 0x0000004900497308 */ /* 0x000fe20000000800 */
[-C--:B------:R-:W-:Y:S08]  /*11ca0*/  HMMA.16816.F32 R28, R80, R94.reuse, R28 ;  /* 0x0000005e501c723c */ /* 0x080ff0000000181c */
[C---:B------:R-:W-:Y:S01]  /*11cb0*/  HMMA.16816.F32 R32, R76.reuse, R94, R32 ;  /* 0x0000005e4c20723c */ /* 0x040fe20000001820 */
[----:B------:R-:W3:Y:S01]  /*11cc0*/  LDSM.16.MT88.4 R92, [R185+0x1000] ;  /* 0x00100000b95c783b */ /* 0x000ee20000004200 */
[----:B------:R-:W-:Y:S02]  /*11cd0*/  MUFU.EX2 R206, R105 ;  /* 0x0000006900ce7308 */ /* 0x000fe40000000800 */
[----:B--2---:R-:W-:Y:S04]  /*11ce0*/  F2FP.PACK_AB R147, R156, R157 ;  /* 0x0000009d9c93723e */ /* 0x004fe800000000ff */
[-C--:B-1----:R-:W-:Y:S04]  /*11cf0*/  HMMA.16816.F32 R36, R76, R84.reuse, R36 ;  /* 0x000000544c24723c */ /* 0x082fe80000001824 */
[----:B------:R-:W1:Y:S04]  /*11d00*/  MUFU.EX2 R142, R104 ;  /* 0x00000068008e7308 */ /* 0x000e680000000800 */
[C---:B------:R-:W-:Y:S06]  /*11d10*/  HMMA.16816.F32 R40, R80.reuse, R84, R40 ;  /* 0x000000545028723c */ /* 0x040fec0000001828 */
[----:B------:R2:W-:Y:S02]  /*11d20*/  MUFU.EX2 R129, R3 ;  /* 0x0000000300817308 */ /* 0x0005e40000000800 */
[-C--:B------:R-:W-:Y:S08]  /*11d30*/  HMMA.16816.F32 R44, R80, R86.reuse, R44 ;  /* 0x00000056502c723c */ /* 0x080ff0000000182c */
[C---:B------:R-:W-:Y:S01]  /*11d40*/  HMMA.16816.F32 R48, R76.reuse, R86, R48 ;  /* 0x000000564c30723c */ /* 0x040fe20000001830 */
[----:B------:R-:W3:Y:S01]  /*11d50*/  LDSM.16.MT88.4 R84, [R189+0x1000] ;  /* 0x00100000bd54783b */ /* 0x000ee20000004200 */
[----:B------:R1:W1:Y:S06]  /*11d60*/  MUFU.EX2 R138, R74 ;  /* 0x0000004a008a7308 */ /* 0x00026c0000000800 */
[-C--:B-----5:R-:W-:Y:S04]  /*11d70*/  HMMA.16816.F32 R52, R76, R88.reuse, R52 ;  /* 0x000000584c34723c */ /* 0x0a0fe80000001834 */
[----:B------:R-:W5:Y:S01]  /*11d80*/  MUFU.EX2 R137, R75 ;  /* 0x0000004b00897308 */ /* 0x000f620000000800 */
[----:B--2---:R-:W-:Y:S03]  /*11d90*/  FADD.FTZ R3, R235, R106 ;  /* 0x0000006aeb037221 */ /* 0x004fe60000010000 */
[C---:B------:R-:W-:Y:S06]  /*11da0*/  HMMA.16816.F32 R56, R80.reuse, R88, R56 ;  /* 0x000000585038723c */ /* 0x040fec0000001838 */
[----:B------:R-:W-:Y:S02]  /*11db0*/  MUFU.EX2 R163, R112 ;  /* 0x0000007000a37308 */ /* 0x000fe40000000800 */
[-C--:B------:R-:W-:Y:S04]  /*11dc0*/  HMMA.16816.F32 R60, R80, R90.reuse, R60 ;  /* 0x0000005a503c723c */ /* 0x080fe8000000183c */
[----:B-1----:R-:W-:Y:S03]  /*11dd0*/  FADD.FTZ R74, R236, R69 ;  /* 0x00000045ec4a7221 */ /* 0x002fe60000010000 */
[----:B------:R-:W-:Y:S01]  /*11de0*/  F2FP.PACK_AB R80, R139, R130 ;  /* 0x000000828b50723e */ /* 0x000fe200000000ff */
[----:B------:R-:W-:Y:S01]  /*11df0*/  HMMA.16816.F32 R64, R76, R90, R64 ;  /* 0x0000005a4c40723c */ /* 0x000fe20000001840 */
[----:B------:R-:W1:Y:S01]  /*11e00*/  LDSM.16.MT88.4 R88, [R188+0x1000] ;  /* 0x00100000bc58783b */ /* 0x000e620000004200 */
[----:B------:R-:W-:Y:S02]  /*11e10*/  MUFU.EX2 R174, R109 ;  /* 0x0000006d00ae7308 */ /* 0x000fe40000000800 */
[----:B------:R-:W-:Y:S02]  /*11e20*/  F2FP.PACK_AB R82, R162, R142 ;  /* 0x0000008ea252723e */ /* 0x000fe400000000ff */
[----:B------:R-:W-:Y:S02]  /*11e30*/  F2FP.PACK_AB R81, R138, R129 ;  /* 0x000000818a51723e */ /* 0x000fe400000000ff */
[----:B------:R-:W-:Y:S04]  /*11e40*/  F2FP.PACK_AB R76, R241, R226 ;  /* 0x000000e2f14c723e */ /* 0x000fe800000000ff */
[----:B------:R-:W-:Y:S01]  /*11e50*/  F2FP.PACK_AB R77, R240, R223 ;  /* 0x000000dff04d723e */ /* 0x000fe200000000ff */
[----:B------:R-:W-:Y:S01]  /*11e60*/  MUFU.EX2 R175, R108 ;  /* 0x0000006c00af7308 */ /* 0x000fe20000000800 */
[----:B------:R-:W-:Y:S02]  /*11e70*/  F2FP.PACK_AB R78, R219, R243 ;  /* 0x000000f3db4e723e */ /* 0x000fe400000000ff */
[----:B------:R-:W-:Y:S02]  /*11e80*/  F2FP.PACK_AB R79, R205, R206 ;  /* 0x000000cecd4f723e */ /* 0x000fe400000000ff */
[----:B-----5:R-:W-:Y:S01]  /*11e90*/  F2FP.PACK_AB R83, R136, R137 ;  /* 0x000000898853723e */ /* 0x020fe200000000ff */
[----:B----4-:R-:W-:Y:S04]  /*11ea0*/  FFMA.FTZ R0, R0, R132, R176 ;  /* 0x0000008400007223 */ /* 0x010fe800000100b0 */
[-C--:B---3--:R-:W-:Y:S01]  /*11eb0*/  HMMA.16816.F32 R4, R76, R92.reuse, R4 ;  /* 0x0000005c4c04723c */ /* 0x088fe20000001804 */
[----:B------:R-:W-:Y:S01]  /*11ec0*/  LDSM.16.MT88.4 R132, [R186+0x2000] ;  /* 0x00200000ba84783b */ /* 0x000fe20000004200 */
[----:B------:R-:W-:Y:S01]  /*11ed0*/  MUFU.EX2 R141, R110 ;  /* 0x0000006e008d7308 */ /* 0x000fe20000000800 */
[----:B------:R-:W-:Y:S02]  /*11ee0*/  FADD.FTZ R75, R177, R0 ;  /* 0x00000000b14b7221 */ /* 0x000fe40000010000 */
[----:B------:R-:W-:Y:S02]  /*11ef0*/  FADD.FTZ R0, R234, R3 ;  /* 0x00000003ea007221 */ /* 0x000fe40000010000 */
[----:B------:R-:W-:Y:S01]  /*11f00*/  FADD.FTZ R69, R238, R75 ;  /* 0x0000004bee457221 */ /* 0x000fe20000010000 */
[C---:B------:R-:W-:Y:S04]  /*11f10*/  HMMA.16816.F32 R8, R80.reuse, R92, R8 ;  /* 0x0000005c5008723c */ /* 0x040fe80000001808 */
[----:B------:R-:W2:Y:S01]  /*11f20*/  MUFU.EX2 R75, R121 ;  /* 0x00000079004b7308 */ /* 0x000ea20000000800 */
[----:B------:R-:W-:Y:S02]  /*11f30*/  FADD.FTZ R0, R245, R0 ;  /* 0x00000000f5007221 */ /* 0x000fe40000010000 */
[----:B------:R-:W-:Y:S01]  /*11f40*/  FADD.FTZ R3, R204, R68 ;  /* 0x00000044cc037221 */ /* 0x000fe20000010000 */
[-C--:B------:R-:W-:Y:S04]  /*11f50*/  HMMA.16816.F32 R12, R80, R94.reuse, R12 ;  /* 0x0000005e500c723c */ /* 0x080fe8000000180c */
[----:B------:R-:W-:Y:S02]  /*11f60*/  FADD.FTZ R68, R244, R74 ;  /* 0x0000004af4447221 */ /* 0x000fe40000010000 */
[----:B------:R-:W-:Y:S01]  /*11f70*/  MUFU.EX2 R140, R113 ;  /* 0x00000071008c7308 */ /* 0x000fe20000000800 */
[----:B------:R-:W-:Y:S01]  /*11f80*/  FADD.FTZ R3, R242, R3 ;  /* 0x00000003f2037221 */ /* 0x000fe20000010000 */
[C---:B------:R-:W-:Y:S01]  /*11f90*/  HMMA.16816.F32 R16, R76.reuse, R94, R16 ;  /* 0x0000005e4c10723c */ /* 0x040fe20000001810 */
[----:B------:R-:W-:Y:S03]  /*11fa0*/  LDSM.16.MT88.4 R92, [R189+0x1800] ;  /* 0x00180000bd5c783b */ /* 0x000fe60000004200 */
[----:B------:R-:W-:Y:S02]  /*11fb0*/  FADD.FTZ R3, R127, R3 ;  /* 0x000000037f037221 */ /* 0x000fe40000010000 */
[----:B------:R-:W-:Y:S02]  /*11fc0*/  FADD.FTZ R68, R128, R68 ;  /* 0x0000004480447221 */ /* 0x000fe40000010000 */
[-C--:B------:R-:W-:Y:S01]  /*11fd0*/  HMMA.16816.F32 R20, R76, R84.reuse, R20 ;  /* 0x000000544c14723c */ /* 0x080fe20000001814 */
[----:B------:R-:W-:Y:S03]  /*11fe0*/  MUFU.EX2 R155, R114 ;  /* 0x00000072009b7308 */ /* 0x000fe60000000800 */
[----:B--2---:R-:W-:Y:S01]  /*11ff0*/  F2FP.PACK_AB R151, R73, R75 ;  /* 0x0000004b4997723e */ /* 0x004fe200000000ff */
[----:B------:R-:W-:Y:S02]  /*12000*/  FADD.FTZ R74, R237, R69 ;  /* 0x00000045ed4a7221 */ /* 0x000fe40000010000 */
[----:B------:R-:W-:Y:S01]  /*12010*/  FADD.FTZ R69, R126, R0 ;  /* 0x000000007e457221 */ /* 0x000fe20000010000 */
[C---:B------:R-:W-:Y:S03]  /*12020*/  HMMA.16816.F32 R24, R80.reuse, R84, R24 ;  /* 0x000000545018723c */ /* 0x040fe60000001818 */
[----:B------:R-:W-:Y:S01]  /*12030*/  MUFU.EX2 R154, R115 ;  /* 0x00000073009a7308 */ /* 0x000fe20000000800 */
[----:B------:R-:W-:Y:S02]  /*12040*/  FADD.FTZ R0, R178, R74 ;  /* 0x0000004ab2007221 */ /* 0x000fe40000010000 */
[----:B------:R-:W-:Y:S02]  /*12050*/  FADD.FTZ R69, R209, R69 ;  /* 0x00000045d1457221 */ /* 0x000fe40000010000 */
[-C--:B------:R-:W-:Y:S04]  /*12060*/  HMMA.16816.F32 R28, R80, R86.reuse, R28 ;  /* 0x00000056501c723c */ /* 0x080fe8000000181c */
[----:B------:R-:W-:Y:S01]  /*12070*/  FADD.FTZ R0, R131, R0 ;  /* 0x0000000083007221 */ /* 0x000fe20000010000 */
[----:B------:R-:W-:Y:S01]  /*12080*/  MUFU.EX2 R152, R123 ;  /* 0x0000007b00987308 */ /* 0x000fe20000000800 */
[----:B------:R-:W-:Y:S02]  /*12090*/  FADD.FTZ R69, R213, R69 ;  /* 0x00000045d5457221 */ /* 0x000fe40000010000 */
[C---:B------:R-:W-:Y:S01]  /*120a0*/  HMMA.16816.F32 R32, R76.reuse, R86, R32 ;  /* 0x000000564c20723c */ /* 0x040fe20000001820 */
[----:B------:R-:W2:Y:S03]  /*120b0*/  LDSM.16.MT88.4 R84, [R185+0x1800] ;  /* 0x00180000b954783b */ /* 0x000ea60000004200 */
[----:B------:R-:W-:Y:S02]  /*120c0*/  FADD.FTZ R0, R216, R0 ;  /* 0x00000000d8007221 */ /* 0x000fe40000010000 */
[----:B------:R-:W-:Y:S01]  /*120d0*/  FADD.FTZ R3, R207, R3 ;  /* 0x00000003cf037221 */ /* 0x000fe20000010000 */
[----:B------:R-:W3:Y:S01]  /*120e0*/  MUFU.EX2 R153, R122 ;  /* 0x0000007a00997308 */ /* 0x000ee20000000800 */
[-C--:B------:R-:W-:Y:S04]  /*120f0*/  HMMA.16816.F32 R36, R76, R96.reuse, R36 ;  /* 0x000000604c24723c */ /* 0x080fe80000001824 */
[----:B------:R-:W-:Y:S02]  /*12100*/  FADD.FTZ R0, R217, R0 ;  /* 0x00000000d9007221 */ /* 0x000fe40000010000 */
[----:B------:R-:W-:Y:S02]  /*12110*/  FADD.FTZ R3, R210, R3 ;  /* 0x00000003d2037221 */ /* 0x000fe40000010000 */
[C---:B------:R-:W-:Y:S04]  /*12120*/  HMMA.16816.F32 R40, R80.reuse, R96, R40 ;  /* 0x000000605028723c */ /* 0x040fe80000001828 */
[----:B------:R-:W-:Y:S02]  /*12130*/  FADD.FTZ R3, R222, R3 ;  /* 0x00000003de037221 */ /* 0x000fe40000010000 */
[----:B------:R-:W-:Y:S02]  /*12140*/  FADD.FTZ R68, R208, R68 ;  /* 0x00000044d0447221 */ /* 0x000fe40000010000 */
[-C--:B------:R-:W-:Y:S04]  /*12150*/  HMMA.16816.F32 R44, R80, R98.reuse, R44 ;  /* 0x00000062502c723c */ /* 0x080fe8000000182c */
[----:B------:R-:W-:Y:S01]  /*12160*/  FADD.FTZ R68, R211, R68 ;  /* 0x00000044d3447221 */ /* 0x000fe20000010000 */
[----:B---3--:R-:W-:Y:S03]  /*12170*/  F2FP.PACK_AB R148, R152, R153 ;  /* 0x000000999894723e */ /* 0x008fe600000000ff */
[C---:B------:R-:W-:Y:S01]  /*12180*/  HMMA.16816.F32 R48, R76.reuse, R98, R48 ;  /* 0x000000624c30723c */ /* 0x040fe20000001830 */
[----:B------:R-:W3:Y:S07]  /*12190*/  LDSM.16.MT88.4 R96, [R186+0x1800] ;  /* 0x00180000ba60783b */ /* 0x000eee0000004200 */
[-C--:B-1----:R-:W-:Y:S08]  /*121a0*/  HMMA.16816.F32 R52, R76, R88.reuse, R52 ;  /* 0x000000584c34723c */ /* 0x082ff00000001834 */
[C---:B------:R-:W-:Y:S08]  /*121b0*/  HMMA.16816.F32 R56, R80.reuse, R88, R56 ;  /* 0x000000585038723c */ /* 0x040ff00000001838 */
[-C--:B------:R-:W-:Y:S07]  /*121c0*/  HMMA.16816.F32 R60, R80, R90.reuse, R60 ;  /* 0x0000005a503c723c */ /* 0x080fee000000183c */
[----:B------:R-:W-:Y:S01]  /*121d0*/  F2FP.PACK_AB R80, R164, R143 ;  /* 0x0000008fa450723e */ /* 0x000fe200000000ff */
[----:B------:R-:W-:Y:S01]  /*121e0*/  HMMA.16816.F32 R64, R76, R90, R64 ;  /* 0x0000005a4c40723c */ /* 0x000fe20000001840 */
[----:B------:R-:W1:Y:S03]  /*121f0*/  LDSM.16.MT88.4 R88, [R188+0x1800] ;  /* 0x00180000bc58783b */ /* 0x000e660000004200 */
[----:B------:R-:W-:Y:S02]  /*12200*/  F2FP.PACK_AB R82, R173, R168 ;  /* 0x000000a8ad52723e */ /* 0x000fe400000000ff */
[----:B------:R-:W-:Y:S02]  /*12210*/  F2FP.PACK_AB R81, R140, R141 ;  /* 0x0000008d8c51723e */ /* 0x000fe400000000ff */
[----:B------:R-:W-:Y:S04]  /*12220*/  F2FP.PACK_AB R76, R166, R167 ;  /* 0x000000a7a64c723e */ /* 0x000fe800000000ff */
[----:B------:R-:W-:Y:S02]  /*12230*/  F2FP.PACK_AB R77, R165, R163 ;  /* 0x000000a3a54d723e */ /* 0x000fe400000000ff */
[----:B------:R-:W-:Y:S02]  /*12240*/  F2FP.PACK_AB R78, R179, R169 ;  /* 0x000000a9b34e723e */ /* 0x000fe400000000ff */
[----:B------:R-:W-:Y:S02]  /*12250*/  F2FP.PACK_AB R79, R175, R174 ;  /* 0x000000aeaf4f723e */ /* 0x000fe400000000ff */
[----:B------:R-:W-:Y:S05]  /*12260*/  F2FP.PACK_AB R83, R154, R155 ;  /* 0x0000009b9a53723e */ /* 0x000fea00000000ff */
[-C--:B--2---:R-:W-:Y:S08]  /*12270*/  HMMA.16816.F32 R4, R76, R84.reuse, R4 ;  /* 0x000000544c04723c */ /* 0x084ff00000001804 */
[C---:B------:R-:W-:Y:S01]  /*12280*/  HMMA.16816.F32 R8, R80.reuse, R84, R8 ;  /* 0x000000545008723c */ /* 0x040fe20000001808 */
[----:B------:R2:W-:Y:S07]  /*12290*/  MUFU.EX2 R85, R118 ;  /* 0x0000007600557308 */ /* 0x0005ee0000000800 */
[-C--:B------:R-:W-:Y:S03]  /*122a0*/  HMMA.16816.F32 R12, R80, R86.reuse, R12 ;  /* 0x00000056500c723c */ /* 0x080fe6000000180c */
[----:B------:R-:W4:Y:S05]  /*122b0*/  MUFU.EX2 R84, R120 ;  /* 0x0000007800547308 */ /* 0x000f2a0000000800 */
[C---:B------:R-:W-:Y:S05]  /*122c0*/  HMMA.16816.F32 R16, R76.reuse, R86, R16 ;  /* 0x000000564c10723c */ /* 0x040fea0000001810 */
[----:B------:R-:W-:Y:S03]  /*122d0*/  MUFU.EX2 R86, R125 ;  /* 0x0000007d00567308 */ /* 0x000fe60000000800 */
[-C--:B------:R-:W-:Y:S01]  /*122e0*/  HMMA.16816.F32 R20, R76, R92.reuse, R20 ;  /* 0x0000005c4c14723c */ /* 0x080fe20000001814 */
[----:B--2---:R-:W2:Y:S06]  /*122f0*/  LDSM.16.MT88.4 R116, [R189+0x2000] ;  /* 0x00200000bd74783b */ /* 0x004eac0000004200 */
[----:B------:R-:W5:Y:S01]  /*12300*/  MUFU.EX2 R87, R124 ;  /* 0x0000007c00577308 */ /* 0x000f620000000800 */
[C---:B------:R-:W-:Y:S04]  /*12310*/  HMMA.16816.F32 R24, R80.reuse, R92, R24 ;  /* 0x0000005c5018723c */ /* 0x040fe80000001818 */
[----:B----4-:R-:W-:Y:S04]  /*12320*/  F2FP.PACK_AB R149, R84, R85 ;  /* 0x000000555495723e */ /* 0x010fe800000000ff */
[-C--:B------:R-:W-:Y:S08]  /*12330*/  HMMA.16816.F32 R28, R80, R94.reuse, R28 ;  /* 0x0000005e501c723c */ /* 0x080ff0000000181c */
[C---:B------:R-:W-:Y:S04]  /*12340*/  HMMA.16816.F32 R32, R76.reuse, R94, R32 ;  /* 0x0000005e4c20723c */ /* 0x040fe80000001820 */
[----:B-----5:R-:W-:Y:S04]  /*12350*/  F2FP.PACK_AB R150, R86, R87 ;  /* 0x000000575696723e */ /* 0x020fe800000000ff */
[-C--:B---3--:R-:W-:Y:S08]  /*12360*/  HMMA.16816.F32 R36, R76, R96.reuse, R36 ;  /* 0x000000604c24723c */ /* 0x088ff00000001824 */
[C---:B------:R-:W-:Y:S08]  /*12370*/  HMMA.16816.F32 R40, R80.reuse, R96, R40 ;  /* 0x000000605028723c */ /* 0x040ff00000001828 */
[-C--:B------:R-:W-:Y:S08]  /*12380*/  HMMA.16816.F32 R44, R80, R98.reuse, R44 ;  /* 0x00000062502c723c */ /* 0x080ff0000000182c */
[C---:B------:R-:W-:Y:S08]  /*12390*/  HMMA.16816.F32 R48, R76.reuse, R98, R48 ;  /* 0x000000624c30723c */ /* 0x040ff00000001830 */
[-C--:B-1----:R-:W-:Y:S08]  /*123a0*/  HMMA.16816.F32 R52, R76, R88.reuse, R52 ;  /* 0x000000584c34723c */ /* 0x082ff00000001834 */
        /* <DEDUP_REMOVED lines=8> */
[----:B------:R-:W-:Y:S01]  /*12430*/  FADD.FTZ R9, R224, R69 ;  /* 0x00000045e0097221 */ /* 0x000fe20000010000 */
[----:B------:R-:W-:Y:S01]  /*12440*/  MOV R69, R2 ;  /* 0x0000000200457202 */ /* 0x000fe20000000f00 */
[----:B------:R-:W-:Y:S02]  /*12450*/  FADD.FTZ R8, R239, R68 ;  /* 0x00000044ef087221 */ /* 0x000fe40000010000 */
[C---:B------:R-:W-:Y:S04]  /*12460*/  HMMA.16816.F32 R100, R144.reuse, R102, R16 ;  /* 0x000000669064723c */ /* 0x040fe80000001810 */
[----:B------:R-:W-:Y:S02]  /*12470*/  FADD.FTZ R12, R226, R9 ;  /* 0x00000009e20c7221 */ /* 0x000fe40000010000 */
[----:B------:R-:W-:Y:S02]  /*12480*/  FADD.FTZ R9, R129, R0 ;  /* 0x0000000081097221 */ /* 0x000fe40000010000 */
[-C--:B--2---:R-:W-:Y:S04]  /*12490*/  HMMA.16816.F32 R104, R144, R116.reuse, R20 ;  /* 0x000000749068723c */ /* 0x084fe80000001814 */
[----:B------:R-:W-:Y:S02]  /*124a0*/  FADD.FTZ R11, R223, R8 ;  /* 0x00000008df0b7221 */ /* 0x000fe40000010000 */
[----:B------:R-:W-:Y:S02]  /*124b0*/  FADD.FTZ R0, R139, R10 ;  /* 0x0000000a8b007221 */ /* 0x000fe40000010000 */
        /* <DEDUP_REMOVED lines=32> */
[C---:B------:R-:W-:Y:S07]  /*126c0*/  HMMA.16816.F32 R140, R148.reuse, R4, R56 ;  /* 0x00000004948c723c */ /* 0x040fee0000001838 */
[----:B------:R-:W-:Y:S01]  /*126d0*/  FADD.FTZ R4, R174, R11 ;  /* 0x0000000bae047221 */ /* 0x000fe20000010000 */
[-C--:B------:R-:W-:Y:S04]  /*126e0*/  HMMA.16816.F32 R148, R148, R6.reuse, R60 ;  /* 0x000000069494723c */ /* 0x080fe8000000183c */
[----:B------:R-:W-:Y:S02]  /*126f0*/  FADD.FTZ R9, R175, R4 ;  /* 0x00000004af097221 */ /* 0x000fe40000010000 */
[----:B------:R-:W-:Y:S02]  /*12700*/  FADD.FTZ R5, R154, R0 ;  /* 0x000000009a057221 */ /* 0x000fe40000010000 */
[----:B------:R-:W-:Y:S01]  /*12710*/  FADD.FTZ R4, R181, R10 ;  /* 0x0000000ab5047221 */ /* 0x000fe20000010000 */
[----:B------:R-:W-:Y:S04]  /*12720*/  HMMA.16816.F32 R144, R144, R6, R64 ;  /* 0x000000069090723c */ /* 0x000fe80000001840 */
[----:B------:R-:W-:Y:S02]  /*12730*/  FADD.FTZ R3, R161, R9 ;  /* 0x00000009a1037221 */ /* 0x000fe40000010000 */
[----:B------:R-:W-:Y:S02]  /*12740*/  FADD.FTZ R0, R153, R8 ;  /* 0x0000000899007221 */ /* 0x000fe40000010000 */
[----:B------:R-:W-:Y:S01]  /*12750*/  FADD.FTZ R8, R85, R5 ;  /* 0x0000000555087221 */ /* 0x000fe20000010000 */
[----:B------:R-:W-:Y:S03]  /*12760*/  MOV R85, R70 ;  /* 0x0000004600557202 */ /* 0x000fe60000000f00 */
        /* <DEDUP_REMOVED lines=10> */
[----:B------:R-:W-:Y:S01]  /*12810*/  MOV R84, R71 ;  /* 0x0000004700547202 */ /* 0x000fe20000000f00 */
[----:B------:R-:W-:Y:S01]  /*12820*/  FADD.FTZ R3, R86, R3 ;  /* 0x0000000356037221 */ /* 0x000fe20000010000 */
[----:B------:R-:W-:Y:S01]  /*12830*/  STL [R1+0x8], R4 ;  /* 0x0000080401007387 */ /* 0x000fe20000100800 */
[----:B------:R-:W-:Y:S01]  /*12840*/  FADD.FTZ R0, R75, R0 ;  /* 0x000000004b007221 */ /* 0x000fe20000010000 */
[----:B------:R-:W-:Y:S02]  /*12850*/  MOV R86, R2 ;  /* 0x0000000200567202 */ /* 0x000fe40000000f00 */
[----:B------:R-:W-:Y:S01]  /*12860*/  STL [R1+0xc], R3 ;  /* 0x00000c0301007387 */ /* 0x000fe20000100800 */
[----:B------:R-:W-:Y:S05]  /*12870*/  FADD.FTZ R0, R73, R0 ;  /* 0x0000000049007221 */ /* 0x000fea0000010000 */
[----:B------:R1:W-:Y:S02]  /*12880*/  STL [R1+0x10], R0 ;  /* 0x0000100001007387 */ /* 0x0003e40000100800 */
[----:B-1----:R-:W-:Y:S01]  /*12890*/  MOV R0, R72 ;  /* 0x0000004800007202 */ /* 0x002fe20000000f00 */
[----:B------:R-:W-:-:S05]  /*128a0*/  @P0 BRA `(.L_x_705) ;  /* 0xffffc2f000000947 */ /* 0x000fca000383ffff */
.L_x_694:
[----:B------:R-:W2:Y:S02]  /*128b0*/  LDL R2, [R1+0x14] ;  /* 0x0000140001027983 */ /* 0x000ea40000100800 */
[----:B--2---:R-:W-:-:S13]  /*128c0*/  ISETP.GE.AND P0, PT, R202, R2, PT ;  /* 0x00000002ca00720c */ /* 0x004fda0003f06270 */
[----:B------:R-:W-:Y:S05]  /*128d0*/  @!P0 BRA `(.L_x_706) ;  /* 0x00005aa000008947 */ /* 0x000fea0003800000 */
[----:B------:R-:W-:Y:S01]  /*128e0*/  IMAD.MOV.U32 R85, RZ, RZ, R71 ;  /* 0x000000ffff557224 */ /* 0x000fe200078e0047 */
[----:B------:R-:W-:Y:S01]  /*128f0*/  MOV R87, R69 ;  /* 0x0000004500577202 */ /* 0x000fe20000000f00 */
[----:B------:R-:W-:Y:S01]  /*12900*/  IMAD.MOV.U32 R84, RZ, RZ, R72 ;  /* 0x000000ffff547224 */ /* 0x000fe200078e0048 */
[----:B------:R-:W-:Y:S02]  /*12910*/  MOV R86, R70 ;  /* 0x0000004600567202 */ /* 0x000fe40000000f00 */
.L_x_734:
[----:B------:R-:W2:Y:S01]  /*12920*/  LDL.64 R6, [R1+0x38] ;  /* 0x0000380001067983 */ /* 0x000ea20000100a00 */
[----:B------:R-:W-:Y:S04]  /*12930*/  DEPBAR.LE SB0, 0x0 ;  /* 0x000080000000791a */ /* 0x000fe80000000000 */
[----:B------:R-:W3:Y:S01]  /*12940*/  LDL R5, [R1+0x44] ;  /* 0x0000440001057983 */ /* 0x000ee20000100800 */
[----:B------:R-:W-:Y:S01]  /*12950*/  WARPSYNC 0xffffffff ;  /* 0xffffffff00007948 */ /* 0x000fe20003800000 */
[----:B------:R-:W-:Y:S01]  /*12960*/  SHF.R.S32.HI R0, RZ, 0x1f, R214 ;  /* 0x0000001fff007819 */ /* 0x000fe200000114d6 */
[----:B------:R-:W-:Y:S01]  /*12970*/  IMAD.WIDE.U32 R2, R214, c[0x0][0x208], RZ ;  /* 0x00008200d6027a25 */ /* 0x000fe200078e00ff */
[----:B------:R-:W-:Y:S01]  /*12980*/  BAR.SYNC.DEFER_BLOCKING 0x0 ;  /* 0x0000000000007b1d */ /* 0x000fe20000010000 */
[----:B------:R-:W-:Y:S02]  /*12990*/  SHF.R.S32.HI R4, RZ, 0x1f, R201 ;  /* 0x0000001fff047819 */ /* 0x000fe400000114c9 */
[----:B------:R-:W-:Y:S02]  /*129a0*/  IMAD R0, R0, c[0x0][0x208], RZ ;  /* 0x0000820000007a24 */ /* 0x000fe400078e02ff */
[C---:B------:R-:W-:Y:S01]  /*129b0*/  SHF.L.U64.HI R68, R201.reuse, 0x1, R4 ;  /* 0x00000001c9447819 */ /* 0x040fe20000010204 */
[----:B------:R-:W-:Y:S02]  /*129c0*/  IMAD.SHL.U32 R58, R201, 0x2, RZ ;  /* 0x00000002c93a7824 */ /* 0x000fe400078e00ff */
[----:B------:R-:W-:Y:S04]  /*129d0*/  IMAD R0, R214, c[0x0][0x20c], R0 ;  /* 0x00008300d6007a24 */ /* 0x000fe800078e0200 */
[----:B------:R-:W-:Y:S01]  /*129e0*/  IMAD.IADD R3, R3, 0x1, R0 ;  /* 0x0000000103037824 */ /* 0x000fe200078e0200 */
[----:B------:R-:W-:Y:S03]  /*129f0*/  SHF.R.S32.HI R0, RZ, 0x1f, R212 ;  /* 0x0000001fff007819 */ /* 0x000fe600000114d4 */
[----:B------:R-:W-:Y:S04]  /*12a00*/  IMAD.WIDE.U32 R2, R212, c[0x0][0x218], R2 ;  /* 0x00008600d4027a25 */ /* 0x000fe800078e0002 */
[----:B------:R-:W-:Y:S01]  /*12a10*/  IMAD R0, R0, c[0x0][0x218], RZ ;  /* 0x0000860000007a24 */ /* 0x000fe200078e02ff */
[----:B------:R1:W4:Y:S03]  /*12a20*/  LDSM.16.M88.4 R80, [R191] ;  /* 0x00000000bf50783b */ /* 0x0003260000000200 */
[----:B------:R-:W-:Y:S01]  /*12a30*/  IMAD R0, R212, c[0x0][0x21c], R0 ;  /* 0x00008700d4007a24 */ /* 0x000fe200078e0200 */
        /* <DEDUP_REMOVED lines=19> */
.L_x_845:
[-C--:B------:R-:W-:Y:S01]  /*12b70*/  HMMA.16816.F32 R4, R80, R16.reuse, RZ ;  /* 0x000000105004723c */ /* 0x080fe200000018ff */
[----:B------:R-:W3:Y:S01]  /*12b80*/  SHFL.IDX PT, R2, R0, RZ, 0x181f ;  /* 0x00181fff00027589 */ /* 0x000ee200000e0000 */
[----:B------:R-:W-:Y:S06]  /*12b90*/  BSSY B0, `(.L_x_708) ;  /* 0x000015f000007945 */ /* 0x000fec0003800000 */
[C---:B------:R-:W-:Y:S01]  /*12ba0*/  HMMA.16816.F32 R8, R76.reuse, R16, RZ ;  /* 0x000000104c08723c */ /* 0x040fe200000018ff */
[----:B------:R-:W4:Y:S07]  /*12bb0*/  SHFL.IDX PT, R3, R0, 0x1, 0x181f ;  /* 0x00381f0000037f89 */ /* 0x000f2e00000e0000 */
[-C--:B------:R-:W-:Y:S01]  /*12bc0*/  HMMA.16816.F32 R12, R76, R18.reuse, RZ ;  /* 0x000000124c0c723c */ /* 0x080fe200000018ff */
[----:B------:R-:W5:Y:S07]  /*12bd0*/  SHFL.IDX PT, R55, R52, 0x1, 0x181f ;  /* 0x00381f0034377f89 */ /* 0x000f6e00000e0000 */
[C---:B------:R-:W-:Y:S01]  /*12be0*/  HMMA.16816.F32 R16, R80.reuse, R18, RZ ;  /* 0x000000125010723c */ /* 0x040fe200000018ff */
[----:B------:R-:W1:Y:S07]  /*12bf0*/  SHFL.IDX PT, R53, R0, 0x2, 0x181f ;  /* 0x00581f0000357f89 */ /* 0x000e6e00000e0000 */
[-C--:B------:R-:W-:Y:S01]  /*12c00*/  HMMA.16816.F32 R20, R80, R32.reuse, RZ ;  /* 0x000000205014723c */ /* 0x080fe200000018ff */
[----:B------:R-:W-:Y:S07]  /*12c10*/  SHFL.IDX PT, R56, R52, 0x2, 0x181f ;  /* 0x00581f0034387f89 */ /* 0x000fee00000e0000 */
[C---:B------:R-:W-:Y:S01]  /*12c20*/  HMMA.16816.F32 R24, R76.reuse, R32, RZ ;  /* 0x000000204c18723c */ /* 0x040fe200000018ff */
[----:B------:R-:W3:Y:S07]  /*12c30*/  SHFL.IDX PT, R54, R0, 0x3, 0x181f ;  /* 0x00781f0000367f89 */ /* 0x000eee00000e0000 */
[-C--:B------:R-:W-:Y:S01]  /*12c40*/  HMMA.16816.F32 R28, R76, R34.reuse, RZ ;  /* 0x000000224c1c723c */ /* 0x080fe200000018ff */
[----:B------:R-:W1:Y:S07]  /*12c50*/  SHFL.IDX PT, R69, R52, 0x3, 0x181f ;  /* 0x00781f0034457f89 */ /* 0x000e6e00000e0000 */
[C---:B------:R-:W-:Y:S01]  /*12c60*/  HMMA.16816.F32 R32, R80.reuse, R34, RZ ;  /* 0x000000225020723c */ /* 0x040fe200000018ff */
[----:B------:R1:W-:Y:S07]  /*12c70*/  SHFL.IDX PT, R73, R52, 0x4, 0x181f ;  /* 0x00981f0034497f89 */ /* 0x0003ee00000e0000 */
[-C--:B------:R-:W-:Y:S01]  /*12c80*/  HMMA.16816.F32 R36, R80, R48.reuse, RZ ;  /* 0x000000305024723c */ /* 0x080fe200000018ff */
[----:B------:R-:W1:Y:S07]  /*12c90*/  SHFL.IDX PT, R0, R0, 0x4, 0x181f ;  /* 0x00981f0000007f89 */ /* 0x000e6e00000e0000 */
[C---:B------:R-:W-:Y:S01]  /*12ca0*/  HMMA.16816.F32 R40, R76.reuse, R48, RZ ;  /* 0x000000304c28723c */ /* 0x040fe200000018ff */
[----:B------:R-:W2:Y:S07]  /*12cb0*/  LDL R235, [R1+0x14] ;  /* 0x0000140001eb7983 */ /* 0x000eae0000100800 */
[-C--:B------:R-:W-:Y:S08]  /*12cc0*/  HMMA.16816.F32 R44, R76, R50.reuse, RZ ;  /* 0x000000324c2c723c */ /* 0x080ff000000018ff */
[C---:B------:R-:W-:Y:S04]  /*12cd0*/  HMMA.16816.F32 R48, R80.reuse, R50, RZ ;  /* 0x000000325030723c */ /* 0x040fe800000018ff */
[-C--:B---3--:R-:W-:Y:S02]  /*12ce0*/  IADD3 R2, P0, R2, R58.reuse, RZ ;  /* 0x0000003a02027210 */ /* 0x088fe40007f1e0ff */
[----:B----4-:R-:W-:Y:S02]  /*12cf0*/  IADD3 R62, P1, R3, R58, RZ ;  /* 0x0000003a033e7210 */ /* 0x010fe40007f3e0ff */
[-C--:B--2---:R-:W-:Y:S04]  /*12d00*/  IADD3.X R3, R57, R68.reuse, RZ, P0, !PT ;  /* 0x0000004439037210 */ /* 0x084fe800007fe4ff */
[----:B-----5:R-:W-:Y:S01]  /*12d10*/  IADD3.X R63, R55, R68, RZ, P1, !PT ;  /* 0x00000044373f7210 */ /* 0x020fe20000ffe4ff */
[----:B------:R2:W-:Y:S01]  /*12d20*/  LDGSTS.E.BYPASS.LTC128B.128 [R203+0x100], [R2.64], !P3 ;  /* 0x0010000002cb7fae */ /* 0x0005e2000d901d46 */
[-C--:B-1----:R-:W-:Y:S02]  /*12d30*/  IADD3 R60, P0, R53, R58.reuse, RZ ;  /* 0x0000003a353c7210 */ /* 0x082fe40007f1e0ff */
[----:B------:R-:W-:Y:S02]  /*12d40*/  IADD3 R70, P1, R54, R58, RZ ;  /* 0x0000003a36467210 */ /* 0x000fe40007f3e0ff */
[-C--:B------:R-:W-:Y:S01]  /*12d50*/  IADD3.X R61, R56, R68.reuse, RZ, P0, !PT ;  /* 0x00000044383d7210 */ /* 0x080fe200007fe4ff */
[-C--:B------:R-:W-:Y:S01]  /*12d60*/  HMMA.16816.F32 R52, R80, R64.reuse, RZ ;  /* 0x000000405034723c */ /* 0x080fe200000018ff */
[----:B------:R-:W-:Y:S01]  /*12d70*/  IADD3.X R71, R69, R68, RZ, P1, !PT ;  /* 0x0000004445477210 */ /* 0x000fe20000ffe4ff */
[----:B------:R1:W-:Y:S01]  /*12d80*/  LDGSTS.E.BYPASS.LTC128B.128 [R203+0x900], [R62.64], !P3 ;  /* 0x009000003ecb7fae */ /* 0x0003e2000d901d46 */
[----:B------:R-:W-:Y:S04]  /*12d90*/  IADD3 R72, P0, R0, R58, RZ ;  /* 0x0000003a00487210 */ /* 0x000fe80007f1e0ff */
[----:B------:R-:W-:Y:S01]  /*12da0*/  IADD3.X R73, R73, R68, RZ, P0, !PT ;  /* 0x0000004449497210 */ /* 0x000fe200007fe4ff */
[C---:B------:R-:W-:Y:S02]  /*12db0*/  HMMA.16816.F32 R56, R76.reuse, R64, RZ ;  /* 0x000000404c38723c */ /* 0x040fe400000018ff */
[----:B------:R1:W-:Y:S08]  /*12dc0*/  LDGSTS.E.BYPASS.LTC128B.128 [R203+0x1100], [R60.64], !P3 ;  /* 0x011000003ccb7fae */ /* 0x0003f0000d901d46 */
[----:B------:R3:W-:Y:S08]  /*12dd0*/  LDGSTS.E.BYPASS.LTC128B.128 [R203+0x1900], [R70.64], !P3 ;  /* 0x0190000046cb7fae */ /* 0x0007f0000d901d46 */
[----:B------:R4:W-:Y:S08]  /*12de0*/  LDGSTS.E.BYPASS.LTC128B.128 [R203+0x2100], [R72.64], !P3 ;  /* 0x0210000048cb7fae */ /* 0x0009f0000d901d46 */
[----:B------:R-:W0:Y:S01]  /*12df0*/  LDGDEPBAR ;  /* 0x00000000000079af */ /* 0x000e220000000000 */
[-C--:B-1----:R-:W-:Y:S08]  /*12e00*/  HMMA.16816.F32 R60, R76, R66.reuse, RZ ;  /* 0x000000424c3c723c */ /* 0x082ff000000018ff */
        /* <DEDUP_REMOVED lines=31> */
[----:B------:R-:W2:Y:S07]  /*13000*/  LDSM.16.M88.4 R156, [R190+0x1800] ;  /* 0x00180000be9c783b */ /* 0x000eae0000000200 */
[-C--:B-1----:R-:W-:Y:S08]  /*13010*/  HMMA.16816.F32 R4, R152, R160.reuse, R4 ;  /* 0x000000a09804723c */ /* 0x082ff00000001804 */
[C---:B---3--:R-:W-:Y:S08]  /*13020*/  HMMA.16816.F32 R8, R168.reuse, R160, R8 ;  /* 0x000000a0a808723c */ /* 0x048ff00000001808 */
[-C--:B------:R-:W-:Y:S03]  /*13030*/  HMMA.16816.F32 R12, R168, R162.reuse, R12 ;  /* 0x000000a2a80c723c */ /* 0x080fe6000000180c */
[----:B------:R-:W-:Y:S05]  /*13040*/  ISETP.GT.AND P0, PT, R202, R235, PT ;  /* 0x000000ebca00720c */ /* 0x000fea0003f04270 */
[C---:B------:R-:W-:Y:S01]  /*13050*/  HMMA.16816.F32 R16, R152.reuse, R162, R16 ;  /* 0x000000a29810723c */ /* 0x040fe20000001810 */
[----:B------:R-:W1:Y:S07]  /*13060*/  LDSM.16.M88.4 R160, [R190+0x2000] ;  /* 0x00200000bea0783b */ /* 0x000e6e0000000200 */
        /* <DEDUP_REMOVED lines=10> */
[-C--:B--2---:R-:W-:Y:S08]  /*13110*/  HMMA.16816.F32 R52, R152, R156.reuse, R52 ;  /* 0x0000009c9834723c */ /* 0x084ff00000001834 */
[C---:B------:R-:W-:Y:S08]  /*13120*/  HMMA.16816.F32 R56, R168.reuse, R156, R56 ;  /* 0x0000009ca838723c */ /* 0x040ff00000001838 */
[-C--:B------:R-:W-:Y:S08]  /*13130*/  HMMA.16816.F32 R60, R168, R158.reuse, R60 ;  /* 0x0000009ea83c723c */ /* 0x080ff0000000183c */
[C---:B------:R-:W-:Y:S08]  /*13140*/  HMMA.16816.F32 R64, R152.reuse, R158, R64 ;  /* 0x0000009e9840723c */ /* 0x040ff00000001840 */
[-C--:B-1----:R-:W-:Y:S08]  /*13150*/  HMMA.16816.F32 R68, R152, R160.reuse, R68 ;  /* 0x000000a09844723c */ /* 0x082ff00000001844 */
        /* <DEDUP_REMOVED lines=230> */
.L_x_846:
        /* <DEDUP_REMOVED lines=22> */
.L_x_847:
[----:B--2---:R-:W-:Y:S04]  /*14120*/  IADD3 R2, P0, R0, R18, RZ ;  /* 0x0000001200027210 */ /* 0x004fe80007f1e0ff */
[----:B-1----:R-:W-:Y:S05]  /*14130*/  IADD3.X R3, R4, R5, RZ, P0, !PT ;  /* 0x0000000504037210 */ /* 0x002fea00007fe4ff */
[----:B------:R-:W-:Y:S01]  /*14140*/  @!PT LDS RZ, [RZ] ;  /* 0x00000000fffff984 */ /* 0x000fe20000000800 */
[----:B------:R-:W-:Y:S01]  /*14150*/  @!PT LDS RZ, [RZ] ;  /* 0x00000000fffff984 */ /* 0x000fe20000000800 */
[----:B------:R-:W-:Y:S01]  /*14160*/  @!PT LDS RZ, [RZ] ;  /* 0x00000000fffff984 */ /* 0x000fe20000000800 */
[----:B------:R1:W-:Y:S04]  /*14170*/  LDGSTS.E.BYPASS.LTC128B.128 [R203+0x4900], [R2.64], !P3 ;  /* 0x0490000002cb7fae */ /* 0x0003e8000d901d46 */
.L_x_709:
[----:B--234-:R-:W-:Y:S05]  /*14180*/  BSYNC B0 ;  /* 0x0000000000007941 */ /* 0x01cfea0003800000 */
.L_x_708:
[----:B-1----:R-:W2:Y:S01]  /*14190*/  LDL R2, [R1] ;  /* 0x0000000001027983 */ /* 0x002ea20000100800 */
[----:B------:R-:W-:Y:S01]  /*141a0*/  IMAD.MOV.U32 R3, RZ, RZ, c[0x0][0x2c4] ;  /* 0x0000b100ff037624 */ /* 0x000fe200078e00ff */
[----:B------:R-:W-:Y:S01]  /*141b0*/  ULDC UR4, c[0x0][0x324] ;  /* 0x0000c90000047ab9 */ /* 0x000fe20000000800 */
[----:B------:R-:W-:Y:S01]  /*141c0*/  IMAD R0, R202, -0x50, RZ ;  /* 0xffffffb0ca007824 */ /* 0x000fe200078e02ff */
[----:B------:R-:W3:Y:S01]  /*141d0*/  LDL R5, [R1+0x48] ;  /* 0x0000480001057983 */ /* 0x000ee20000100800 */
[----:B------:R-:W-:Y:S01]  /*141e0*/  ULOP3.LUT UR4, URZ, UR4, URZ, 0x33, !UPT ;  /* 0x000000043f047292 */ /* 0x000fe2000f8e333f */
[----:B------:R-:W-:Y:S02]  /*141f0*/  ISETP.NE.AND P0, PT, R3, 0x1, PT ;  /* 0x000000010300780c */ /* 0x000fe40003f05270 */
[----:B------:R-:W3:Y:S04]  /*14200*/  LDL R4, [R1+0x4c] ;  /* 0x00004c0001047983 */ /* 0x000ee80000100800 */
[----:B------:R-:W0:Y:S01]  /*14210*/  LDGDEPBAR ;  /* 0x00000000000079af */ /* 0x000e220000000000 */
[----:B--2---:R-:W-:Y:S04]  /*14220*/  IADD3 R2, -R2, 0x1, R0 ;  /* 0x0000000102027810 */ /* 0x004fe80007ffe100 */
[----:B------:R-:W-:Y:S04]  /*14230*/  IADD3 R2, -R246, R2, R248 ;  /* 0x00000002f6027210 */ /* 0x000fe80007ffe1f8 */
[----:B------:R-:W-:Y:S01]  /*14240*/  IADD3 R7, R2, UR4, RZ ;  /* 0x0000000402077c10 */ /* 0x000fe2000fffe0ff */
[----:B---3--:R-:W-:Y:S01]  /*14250*/  IMAD.IADD R5, R4, 0x1, R5 ;  /* 0x0000000104057824 */ /* 0x008fe200078e0205 */
[----:B------:R-:W-:Y:S03]  /*14260*/  IADD3 R6, R2, c[0x0][0x328], RZ ;  /* 0x0000ca0002067a10 */ /* 0x000fe60007ffe0ff */
[----:B------:R-:W-:Y:S05]  /*14270*/  @P0 IMAD.HI.U32 R3, R5, c[0x0][0x2c8], RZ ;  /* 0x0000b20005030a27 */ /* 0x000fea00078e00ff */
[----:B------:R-:W-:Y:S01]  /*14280*/  @P0 SHF.R.U32.HI R5, RZ, c[0x0][0x2cc], R3 ;  /* 0x0000b300ff050a19 */ /* 0x000fe20000011603 */
[----:B------:R-:W-:-:S05]  /*14290*/  BRA.DIV ~URZ, `(.L_x_712) ;  /* 0x0000bf227f007947 */ /* 0x000fca000b800000 */
[----:B------:R1:W2:Y:S02]  /*142a0*/  SHFL.IDX PT, R4, R5, RZ, 0x1c1f ;  /* 0x001c1fff05047589 */ /* 0x0002a400000e0000 */
.L_x_848:
[----:B--2---:R-:W-:Y:S01]  /*142b0*/  IADD3 R3, R6, R4, RZ ;  /* 0x0000000406037210 */ /* 0x004fe20007ffe0ff */
        /* <DEDUP_REMOVED lines=15> */
.L_x_715:
[----:B------:R-:W-:Y:S04]  /*143b0*/  MOV R8, c[0x0][0x32c] ;  /* 0x0000cb0000087a02 */ /* 0x000fe80000000f00 */
[----:B------:R-:W-:-:S13]  /*143c0*/  ISETP.NE.AND P0, PT, R8, 0x1, PT ;  /* 0x000000010800780c */ /* 0x000fda0003f05270 */
[----:B------:R-:W-:Y:S05]  /*143d0*/  @P0 IMAD.HI.U32 R8, R4, c[0x0][0x330], RZ ;  /* 0x0000cc0004080a27 */ /* 0x000fea00078e00ff */
[----:B------:R-:W-:Y:S02]  /*143e0*/  @P0 SHF.R.U32.HI R4, RZ, c[0x0][0x334], R8 ;  /* 0x0000cd00ff040a19 */ /* 0x000fe40000011608 */
.L_x_716:
[----:B------:R-:W-:Y:S05]  /*143f0*/  BSYNC B0 ;  /* 0x0000000000007941 */ /* 0x000fea0003800000 */
.L_x_714:
[----:B------:R-:W2:Y:S02]  /*14400*/  LDL R8, [R1] ;  /* 0x0000000001087983 */ /* 0x000ea40000100800 */
[----:B--2---:R-:W-:Y:S04]  /*14410*/  IMAD.IADD R8, R0, 0x1, -R8 ;  /* 0x0000000100087824 */ /* 0x004fe800078e0a08 */
[----:B------:R-:W-:Y:S05]  /*14420*/  IMAD R4, R4, c[0x0][0x32c], R8 ;  /* 0x0000cb0004047a24 */ /* 0x000fea00078e0208 */
[----:B------:R-:W-:Y:S02]  /*14430*/  IADD3 R8, R4, c[0x0][0x32c], RZ ;  /* 0x0000cb0004087a10 */ /* 0x000fe40007ffe0ff */
[----:B------:R-:W-:Y:S02]  /*14440*/  IMNMX R2, R2, R4, !PT ;  /* 0x0000000402027217 */ /* 0x000fe40007800200 */
[----:B------:R-:W-:Y:S02]  /*14450*/  IMNMX R3, R3, R8, PT ;  /* 0x0000000803037217 */ /* 0x000fe40003800200 */
.L_x_713:
        /* <DEDUP_REMOVED lines=76> */
[----:B------:R-:W-:Y:S02]  /*14920*/  FSEL R51, R44, -INF , !P0 ;  /* 0xff8000002c337808 */ /* 0x000fe40004000000 */
[----:B------:R-:W-:Y:S02]  /*14930*/  LOP3.LUT R200, R200, 0xfffffffd, RZ, 0xc0, !PT ;  /* 0xfffffffdc8c87812 */ /* 0x000fe400078ec0ff */
[----:B------:R-:W-:Y:S04]  /*14940*/  ISETP.GT.AND P0, PT, R2, 0x30, !P1 ;  /* 0x000000300200780c */ /* 0x000fe80004f04270 */
[----:B------:R-:W-:Y:S03]  /*14950*/  ISETP.LT.OR P0, PT, R3, 0x31, P0 ;  /* 0x000000310300780c */ /* 0x000fe60000701670 */
[----:B------:R-:W-:Y:S02]  /*14960*/  @P1 LOP3.LUT R200, R200, 0x2, RZ, 0xfc, !PT ;  /* 0x00000002c8c81812 */ /* 0x000fe400078efcff */
[----:B------:R-:W-:Y:S02]  /*14970*/  ISETP.GE.AND P1, PT, R0, 0x32, PT ;  /* 0x000000320000780c */ /* 0x000fe40003f26270 */
[----:B------:R-:W-:Y:S02]  /*14980*/  FSEL R53, R43, -INF , !P0 ;  /* 0xff8000002b357808 */ /* 0x000fe40004000000 */
[----:B------:R-:W-:Y:S02]  /*14990*/  ISETP.GT.AND P0, PT, R2, 0x31, !P1 ;  /* 0x000000310200780c */ /* 0x000fe40004f04270 */
[----:B------:R-:W-:Y:S02]  /*149a0*/  LOP3.LUT R200, R200, 0xfffffffe, RZ, 0xc0, !PT ;  /* 0xfffffffec8c87812 */ /* 0x000fe400078ec0ff */
[C---:B------:R-:W-:Y:S04]  /*149b0*/  ISETP.LT.OR P0, PT, R3.reuse, 0x32, P0 ;  /* 0x000000320300780c */ /* 0x040fe80000701670 */
        /* <DEDUP_REMOVED lines=26> */
.L_x_849:
        /* <DEDUP_REMOVED lines=16> */
.L_x_720:
[----:B------:R-:W-:Y:S04]  /*14c60*/  MOV R8, c[0x0][0x32c] ;  /* 0x0000cb0000087a02 */ /* 0x000fe80000000f00 */
[----:B------:R-:W-:-:S13]  /*14c70*/  ISETP.NE.AND P0, PT, R8, 0x1, PT ;  /* 0x000000010800780c */ /* 0x000fda0003f05270 */
[----:B------:R-:W-:Y:S05]  /*14c80*/  @P0 IMAD.HI.U32 R8, R4, c[0x0][0x330], RZ ;  /* 0x0000cc0004080a27 */ /* 0x000fea00078e00ff */
[----:B------:R-:W-:Y:S02]  /*14c90*/  @P0 SHF.R.U32.HI R4, RZ, c[0x0][0x334], R8 ;  /* 0x0000cd00ff040a19 */ /* 0x000fe40000011608 */
.L_x_721:
[----:B------:R-:W-:Y:S05]  /*14ca0*/  BSYNC B0 ;  /* 0x0000000000007941 */ /* 0x000fea0003800000 */
.L_x_719:
[----:B------:R-:W3:Y:S02]  /*14cb0*/  LDL R8, [R1] ;  /* 0x0000000001087983 */ /* 0x000ee40000100800 */
[----:B---3--:R-:W-:Y:S04]  /*14cc0*/  IMAD.IADD R8, R0, 0x1, -R8 ;  /* 0x0000000100087824 */ /* 0x008fe800078e0a08 */
[----:B------:R-:W-:Y:S05]  /*14cd0*/  IMAD R4, R4, c[0x0][0x32c], R8 ;  /* 0x0000cb0004047a24 */ /* 0x000fea00078e0208 */
[----:B------:R-:W-:Y:S02]  /*14ce0*/  IADD3 R8, R4, c[0x0][0x32c], RZ ;  /* 0x0000cb0004087a10 */ /* 0x000fe40007ffe0ff */
[----:B------:R-:W-:Y:S02]  /*14cf0*/  IMNMX R3, R3, R4, !PT ;  /* 0x0000000403037217 */ /* 0x000fe40007800200 */
[----:B------:R-:W-:Y:S02]  /*14d00*/  IMNMX R2, R2, R8, PT ;  /* 0x0000000802027217 */ /* 0x000fe40003800200 */
.L_x_718:
        /* <DEDUP_REMOVED lines=77> */
.L_x_850:
        /* <DEDUP_REMOVED lines=16> */
.L_x_725:
[----:B------:R-:W-:Y:S04]  /*152e0*/  MOV R8, c[0x0][0x32c] ;  /* 0x0000cb0000087a02 */ /* 0x000fe80000000f00 */
[----:B------:R-:W-:-:S13]  /*152f0*/  ISETP.NE.AND P0, PT, R8, 0x1, PT ;  /* 0x000000010800780c */ /* 0x000fda0003f05270 */
[----:B------:R-:W-:Y:S05]  /*15300*/  @P0 IMAD.HI.U32 R8, R4, c[0x0][0x330], RZ ;  /* 0x0000cc0004080a27 */ /* 0x000fea00078e00ff */
[----:B------:R-:W-:Y:S02]  /*15310*/  @P0 SHF.R.U32.HI R4, RZ, c[0x0][0x334], R8 ;  /* 0x0000cd00ff040a19 */ /* 0x000fe40000011608 */
.L_x_726:
[----:B------:R-:W-:Y:S05]  /*15320*/  BSYNC B0 ;  /* 0x0000000000007941 */ /* 0x000fea0003800000 */
.L_x_724:
[----:B------:R-:W4:Y:S02]  /*15330*/  LDL R8, [R1] ;  /* 0x0000000001087983 */ /* 0x000f240000100800 */
[----:B----4-:R-:W-:Y:S04]  /*15340*/  IMAD.IADD R8, R0, 0x1, -R8 ;  /* 0x0000000100087824 */ /* 0x010fe800078e0a08 */
[----:B------:R-:W-:Y:S05]  /*15350*/  IMAD R4, R4, c[0x0][0x32c], R8 ;  /* 0x0000cb0004047a24 */ /* 0x000fea00078e0208 */
[----:B------:R-:W-:Y:S02]  /*15360*/  IADD3 R8, R4, c[0x0][0x32c], RZ ;  /* 0x0000cb0004087a10 */ /* 0x000fe40007ffe0ff */
[----:B------:R-:W-:Y:S02]  /*15370*/  IMNMX R3, R3, R4, !PT ;  /* 0x0000000403037217 */ /* 0x000fe40007800200 */
[----:B------:R-:W-:Y:S02]  /*15380*/  IMNMX R2, R2, R8, PT ;  /* 0x0000000802027217 */ /* 0x000fe40003800200 */
.L_x_723:
        /* <DEDUP_REMOVED lines=77> */
.L_x_851:
        /* <DEDUP_REMOVED lines=16> */
.L_x_730:
[----:B--234-:R-:W-:Y:S04]  /*15960*/  MOV R5, c[0x0][0x32c] ;  /* 0x0000cb0000057a02 */ /* 0x01cfe80000000f00 */
[----:B------:R-:W-:-:S13]  /*15970*/  ISETP.NE.AND P0, PT, R5, 0x1, PT ;  /* 0x000000010500780c */ /* 0x000fda0003f05270 */
[----:B------:R-:W-:Y:S05]  /*15980*/  @P0 IMAD.HI.U32 R5, R4, c[0x0][0x330], RZ ;  /* 0x0000cc0004050a27 */ /* 0x000fea00078e00ff */
[----:B------:R-:W-:Y:S02]  /*15990*/  @P0 SHF.R.U32.HI R4, RZ, c[0x0][0x334], R5 ;  /* 0x0000cd00ff040a19 */ /* 0x000fe40000011605 */
.L_x_731:
[----:B------:R-:W-:Y:S05]  /*159a0*/  BSYNC B0 ;  /* 0x0000000000007941 */ /* 0x000fea0003800000 */
.L_x_729:
[----:B------:R-:W2:Y:S02]  /*159b0*/  LDL R5, [R1] ;  /* 0x0000000001057983 */ /* 0x000ea40000100800 */
[----:B--2---:R-:W-:Y:S04]  /*159c0*/  IMAD.IADD R0, R0, 0x1, -R5 ;  /* 0x0000000100007824 */ /* 0x004fe800078e0a05 */
[----:B------:R-:W-:Y:S05]  /*159d0*/  IMAD R0, R4, c[0x0][0x32c], R0 ;  /* 0x0000cb0004007a24 */ /* 0x000fea00078e0200 */
[----:B------:R-:W-:Y:S02]  /*159e0*/  IADD3 R4, R0, c[0x0][0x32c], RZ ;  /* 0x0000cb0000047a10 */ /* 0x000fe40007ffe0ff */
[----:B------:R-:W-:Y:S02]  /*159f0*/  IMNMX R2, R2, R0, !PT ;  /* 0x0000000002027217 */ /* 0x000fe40007800200 */
[----:B------:R-:W-:Y:S02]  /*15a00*/  IMNMX R3, R3, R4, PT ;  /* 0x0000000403037217 */ /* 0x000fe40003800200 */
.L_x_728:
        /* <DEDUP_REMOVED lines=45> */
[----:B------:R-:W-:Y:S02]  /*15ce0*/  FSEL R163, R36, -INF , !P1 ;  /* 0xff80000024a37808 */ /* 0x000fe40004800000 */
[----:B------:R-:W-:Y:S02]  /*15cf0*/  ISETP.LT.OR P0, PT, R3, 0x19, P0 ;  /* 0x000000190300780c */ /* 0x000fe40000701670 */
[----:B------:R-:W-:Y:S02]  /*15d00*/  FMNMX.FTZ R5, R177, R5, !PT ;  /* 0x00000005b1057209 */ /* 0x000fe40007810000 */
[----:B------:R-:W-:Y:S02]  /*15d10*/  FSEL R154, R222, -INF , !P0 ;  /* 0xff800000de9a7808 */ /* 0x000fe40004000000 */
[----:B------:R-:W-:Y:S02]  /*15d20*/  LOP3.LUT P0, RZ, R200, 0x40, RZ, 0xc0, !PT ;  /* 0x00000040c8ff7812 */ /* 0x000fe4000780c0ff */
[----:B------:R-:W-:Y:S02]  /*15d30*/  FMNMX.FTZ R5, R176, R5, !PT ;  /* 0x00000005b0057209 */ /* 0x000fe40007810000 */
        /* <DEDUP_REMOVED lines=106> */
.L_x_852:
        /* <DEDUP_REMOVED lines=15> */
.L_x_853:
[C---:B------:R-:W-:Y:S01]  /*164d0*/  FMUL.FTZ R0, R72.reuse, c[0x0][0x2d0] ;  /* 0x0000b40048007a20 */ /* 0x040fe20000410000 */
[----:B------:R-:W-:Y:S01]  /*164e0*/  FSETP.NEU.FTZ.AND P0, PT, R72, -INF , PT ;  /* 0xff8000004800780b */ /* 0x000fe20003f1d000 */
[----:B------:R-:W-:Y:S01]  /*164f0*/  WARPSYNC 0xffffffff ;  /* 0xffffffff00007948 */ /* 0x000fe20003800000 */
[----:B------:R-:W-:Y:S01]  /*16500*/  FSETP.NEU.FTZ.AND P1, PT, R71, -INF , PT ;  /* 0xff8000004700780b */ /* 0x000fe20003f3d000 */
[----:B------:R-:W-:Y:S01]  /*16510*/  LDSM.16.MT88.4 R36, [R189] ;  /* 0x00000000bd24783b */ /* 0x000fe20000004200 */
[----:B------:R-:W-:Y:S02]  /*16520*/  FSEL R40, R0, RZ, P0 ;  /* 0x000000ff00287208 */ /* 0x000fe40000000000 */
[----:B----4-:R-:W-:Y:S03]  /*16530*/  FMNMX.FTZ R69, R3, R4, !PT ;  /* 0x0000000403457209 */ /* 0x010fe60007810000 */
[--C-:B------:R-:W-:Y:S02]  /*16540*/  FFMA.FTZ R0, R19, c[0x0][0x2d0], -R40.reuse ;  /* 0x0000b40013007a23 */ /* 0x100fe40000010828 */
[----:B------:R-:W2:Y:S01]  /*16550*/  LDL.LU R251, [R1+0x4] ;  /* 0x0000040001fb7983 */ /* 0x000ea20000300800 */
[--C-:B------:R-:W-:Y:S01]  /*16560*/  FFMA.FTZ R2, R22, c[0x0][0x2d0], -R40.reuse ;  /* 0x0000b40016027a23 */ /* 0x100fe20000010828 */
[----:B------:R1:W-:Y:S01]  /*16570*/  MUFU.EX2 R217, R0 ;  /* 0x0000000000d97308 */ /* 0x0003e20000000800 */
[--C-:B------:R-:W-:Y:S01]  /*16580*/  FFMA.FTZ R211, R53, c[0x0][0x2d0], -R40.reuse ;  /* 0x0000b40035d37a23 */ /* 0x100fe20000010828 */
[----:B------:R-:W3:Y:S01]  /*16590*/  LDL.LU R250, [R1+0x8] ;  /* 0x0000080001fa7983 */ /* 0x000ee20000300800 */
[--C-:B------:R-:W-:Y:S02]  /*165a0*/  FFMA.FTZ R209, R54, c[0x0][0x2d0], -R40.reuse ;  /* 0x0000b40036d17a23 */ /* 0x100fe40000010828 */
[--C-:B------:R-:W-:Y:S02]  /*165b0*/  FFMA.FTZ R215, R55, c[0x0][0x2d0], -R40.reuse ;  /* 0x0000b40037d77a23 */ /* 0x100fe40000010828 */
[----:B------:R-:W-:Y:S01]  /*165c0*/  LDSM.16.MT88.4 R52, [R186] ;  /* 0x00000000ba34783b */ /* 0x000fe20000004200 */
[--C-:B------:R-:W-:Y:S02]  /*165d0*/  FFMA.FTZ R48, R47, c[0x0][0x2d0], -R40.reuse ;  /* 0x0000b4002f307a23 */ /* 0x100fe40000010828 */
[----:B------:R4:W5:Y:S01]  /*165e0*/  MUFU.EX2 R223, R2 ;  /* 0x0000000200df7308 */ /* 0x0009620000000800 */
[----:B------:R-:W-:Y:S02]  /*165f0*/  FMUL.FTZ R4, R69, c[0x0][0x2d0] ;  /* 0x0000b40045047a20 */ /* 0x000fe40000410000 */
[--C-:B------:R-:W-:Y:S02]  /*16600*/  FFMA.FTZ R58, R49, c[0x0][0x2d0], -R40.reuse ;  /* 0x0000b400313a7a23 */ /* 0x100fe40000010828 */
[--C-:B------:R-:W-:Y:S02]  /*16610*/  FFMA.FTZ R213, R73, c[0x0][0x2d0], -R40.reuse ;  /* 0x0000b40049d57a23 */ /* 0x100fe40000010828 */
[--C-:B------:R-:W-:Y:S02]  /*16620*/  FFMA.FTZ R28, R41, c[0x0][0x2d0], -R40.reuse ;  /* 0x0000b400291c7a23 */ /* 0x100fe40000010828 */
[----:B------:R-:W-:Y:S01]  /*16630*/  FFMA.FTZ R210, R63, c[0x0][0x2d0], -R40 ;  /* 0x0000b4003fd27a23 */ /* 0x000fe20000010828 */
[----:B------:R-:W-:Y:S01]  /*16640*/  MUFU.EX2 R241, R48 ;  /* 0x0000003000f17308 */ /* 0x000fe20000000800 */
[----:B-1----:R-:W-:Y:S05]  /*16650*/  FMUL.FTZ R0, R71, c[0x0][0x2d0] ;  /* 0x0000b40047007a20 */ /* 0x002fea0000410000 */
[----:B------:R-:W-:Y:S04]  /*16660*/  FSEL R56, R0, RZ, P1 ;  /* 0x000000ff00387208 */ /* 0x000fe80000800000 */
[----:B------:R1:W-:Y:S01]  /*16670*/  MUFU.EX2 R245, R28 ;  /* 0x0000001c00f57308 */ /* 0x0003e20000000800 */
[----:B------:R-:W-:Y:S02]  /*16680*/  FFMA.FTZ R0, R12, c[0x0][0x2d0], -R56 ;  /* 0x0000b4000c007a23 */ /* 0x000fe40000010838 */
[----:B----4-:R-:W-:Y:S02]  /*16690*/  FFMA.FTZ R2, R23, c[0x0][0x2d0], -R40 ;  /* 0x0000b40017027a23 */ /* 0x010fe40000010828 */
[--C-:B------:R-:W-:Y:S05]  /*166a0*/  FFMA.FTZ R5, R21, c[0x0][0x2d0], -R56.reuse ;  /* 0x0000b40015057a23 */ /* 0x100fea0000010838 */
[----:B------:R4:W-:Y:S01]  /*166b0*/  MUFU.EX2 R216, R0 ;  /* 0x0000000000d87308 */ /* 0x0009e20000000800 */
[--C-:B------:R-:W-:Y:S09]  /*166c0*/  FFMA.FTZ R73, R83, c[0x0][0x2d0], -R56.reuse ;  /* 0x0000b40053497a23 */ /* 0x100ff20000010838 */
[----:B------:R5:W-:Y:S01]  /*166d0*/  MUFU.EX2 R226, R2 ;  /* 0x0000000200e27308 */ /* 0x000be20000000800 */
[--C-:B-1----:R-:W-:Y:S02]  /*166e0*/  FFMA.FTZ R28, R32, c[0x0][0x2d0], -R56.reuse ;  /* 0x0000b400201c7a23 */ /* 0x102fe40000010838 */
[--C-:B------:R-:W-:Y:S07]  /*166f0*/  FFMA.FTZ R32, R33, c[0x0][0x2d0], -R56.reuse ;  /* 0x0000b40021207a23 */ /* 0x100fee0000010838 */
[----:B------:R-:W-:Y:S01]  /*16700*/  MUFU.EX2 R240, R5 ;  /* 0x0000000500f07308 */ /* 0x000fe20000000800 */
[----:B----4-:R-:W-:Y:S09]  /*16710*/  FFMA.FTZ R0, R18, c[0x0][0x2d0], -R56 ;  /* 0x0000b40012007a23 */ /* 0x010ff20000010838 */
[----:B------:R1:W-:Y:S01]  /*16720*/  MUFU.EX2 R222, R0 ;  /* 0x0000000000de7308 */ /* 0x0003e20000000800 */
[----:B-----5:R-:W-:Y:S09]  /*16730*/  FMUL.FTZ R2, R70, c[0x0][0x2d0] ;  /* 0x0000b40046027a20 */ /* 0x020ff20000410000 */
[----:B------:R-:W-:Y:S10]  /*16740*/  MUFU.EX2 R225, R28 ;  /* 0x0000001c00e17308 */ /* 0x000ff40000000800 */
[----:B------:R-:W-:Y:S01]  /*16750*/  MUFU.EX2 R239, R32 ;  /* 0x0000002000ef7308 */ /* 0x000fe20000000800 */
[----:B-1----:R-:W-:Y:S09]  /*16760*/  FFMA.FTZ R0, R25, c[0x0][0x2d0], -R40 ;  /* 0x0000b40019007a23 */ /* 0x002ff20000010828 */
[----:B------:R1:W-:Y:S10]  /*16770*/  MUFU.EX2 R242, R0 ;  /* 0x0000000000f27308 */ /* 0x0003f40000000800 */
[----:B------:R-:W-:Y:S01]  /*16780*/  MUFU.EX2 R238, R58 ;  /* 0x0000003a00ee7308 */ /* 0x000fe20000000800 */
[----:B-1----:R-:W-:Y:S02]  /*16790*/  FFMA.FTZ R0, R20, c[0x0][0x2d0], -R56 ;  /* 0x0000b40014007a23 */ /* 0x002fe40000010838 */
[----:B------:R-:W1:Y:S07]  /*167a0*/  LDSM.16.MT88.4 R20, [R185] ;  /* 0x00000000b914783b */ /* 0x000e6e0000004200 */
[----:B------:R4:W-:Y:S02]  /*167b0*/  MUFU.EX2 R224, R0 ;  /* 0x0000000000e07308 */ /* 0x0009e40000000800 */
[----:B----4-:R-:W-:Y:S02]  /*167c0*/  FSEL R0, R72, RZ, P0 ;  /* 0x000000ff48007208 */ /* 0x010fe40000000000 */
[----:B------:R-:W-:Y:S03]  /*167d0*/  FSETP.NEU.FTZ.AND P0, PT, R70, -INF , PT ;  /* 0xff8000004600780b */ /* 0x000fe60003f1d000 */
[----:B------:R-:W-:Y:S01]  /*167e0*/  FADD.FTZ R0, -R0, R84 ;  /* 0x0000005400007221 */ /* 0x000fe20000010100 */
[----:B------:R-:W-:Y:S03]  /*167f0*/  FSEL R57, R2, RZ, P0 ;  /* 0x000000ff02397208 */ /* 0x000fe60000000000 */
[----:B------:R-:W-:Y:S02]  /*16800*/  FMUL.FTZ R0, R0, c[0x0][0x2d0] ;  /* 0x0000b40000007a20 */ /* 0x000fe40000410000 */
[--C-:B------:R-:W-:Y:S02]  /*16810*/  FFMA.FTZ R2, R10, c[0x0][0x2d0], -R57.reuse ;  /* 0x0000b4000a027a23 */ /* 0x100fe40000010839 */
[----:B------:R-:W4:Y:S10]  /*16820*/  MUFU.EX2 R68, R0 ;  /* 0x0000000000447308 */ /* 0x000f340000000800 */
[----:B------:R5:W-:Y:S02]  /*16830*/  MUFU.EX2 R220, R2 ;  /* 0x0000000200dc7308 */ /* 0x000be40000000800 */
[--C-:B-----5:R-:W-:Y:S08]  /*16840*/  FFMA.FTZ R2, R13, c[0x0][0x2d0], -R57.reuse ;  /* 0x0000b4000d027a23 */ /* 0x120ff00000010839 */
[----:B------:R5:W-:Y:S02]  /*16850*/  MUFU.EX2 R221, R2 ;  /* 0x0000000200dd7308 */ /* 0x000be40000000800 */
[--C-:B-----5:R-:W-:Y:S08]  /*16860*/  FFMA.FTZ R2, R15, c[0x0][0x2d0], -R57.reuse ;  /* 0x0000b4000f027a23 */ /* 0x120ff00000010839 */
[----:B------:R5:W-:Y:S02]  /*16870*/  MUFU.EX2 R234, R2 ;  /* 0x0000000200ea7308 */ /* 0x000be40000000800 */
[----:B-----5:R-:W-:Y:S08]  /*16880*/  FFMA.FTZ R2, R17, c[0x0][0x2d0], -R57 ;  /* 0x0000b40011027a23 */ /* 0x020ff00000010839 */
[----:B------:R5:W-:Y:S02]  /*16890*/  MUFU.EX2 R236, R2 ;  /* 0x0000000200ec7308 */ /* 0x000be40000000800 */
[----:B-----5:R-:W-:Y:S05]  /*168a0*/  FSEL R2, R71, RZ, P1 ;  /* 0x000000ff47027208 */ /* 0x020fea0000800000 */
[----:B------:R-:W-:Y:S01]  /*168b0*/  FADD.FTZ R0, -R2, R85 ;  /* 0x0000005502007221 */ /* 0x000fe20000010100 */
[----:B------:R-:W-:Y:S02]  /*168c0*/  FSEL R2, R70, RZ, P0 ;  /* 0x000000ff46027208 */ /* 0x000fe40000000000 */
[----:B------:R-:W-:Y:S01]  /*168d0*/  FSETP.NEU.FTZ.AND P0, PT, R69, -INF , PT ;  /* 0xff8000004500780b */ /* 0x000fe20003f1d000 */
[----:B------:R-:W-:Y:S03]  /*168e0*/  FMUL.FTZ R0, R0, c[0x0][0x2d0] ;  /* 0x0000b40000007a20 */ /* 0x000fe60000410000 */
[----:B------:R-:W-:Y:S01]  /*168f0*/  FSEL R60, R4, RZ, P0 ;  /* 0x000000ff043c7208 */ /* 0x000fe20000000000 */
[----:B------:R5:W1:Y:S04]  /*16900*/  MUFU.EX2 R3, R0 ;  /* 0x0000000000037308 */ /* 0x000a680000000800 */
[----:B------:R-:W-:Y:S06]  /*16910*/  FFMA.FTZ R4, R14, c[0x0][0x2d0], -R60 ;  /* 0x0000b4000e047a23 */ /* 0x000fec000001083c */
[----:B------:R1:W-:Y:S01]  /*16920*/  MUFU.EX2 R219, R4 ;  /* 0x0000000400db7308 */ /* 0x0003e20000000800 */
[----:B-----5:R-:W-:Y:S04]  /*16930*/  FADD.FTZ R0, -R2, R86 ;  /* 0x0000005602007221 */ /* 0x020fe80000010100 */
[----:B------:R-:W-:Y:S05]  /*16940*/  FMUL.FTZ R0, R0, c[0x0][0x2d0] ;  /* 0x0000b40000007a20 */ /* 0x000fea0000410000 */
[----:B------:R5:W-:Y:S01]  /*16950*/  MUFU.EX2 R2, R0 ;  /* 0x0000000000027308 */ /* 0x000be20000000800 */
[----:B-1----:R-:W-:Y:S02]  /*16960*/  FFMA.FTZ R4, R24, c[0x0][0x2d0], -R60 ;  /* 0x0000b40018047a23 */ /* 0x002fe4000001083c */
[----:B------:R-:W-:Y:S07]  /*16970*/  FFMA.FTZ R24, R31, c[0x0][0x2d0], -R40 ;  /* 0x0000b4001f187a23 */ /* 0x000fee0000010828 */
[----:B------:R-:W-:Y:S10]  /*16980*/  MUFU.EX2 R231, R4 ;  /* 0x0000000400e77308 */ /* 0x000ff40000000800 */
[----:B------:R-:W-:Y:S01]  /*16990*/  MUFU.EX2 R227, R24 ;  /* 0x0000001800e37308 */ /* 0x000fe20000000800 */
[--C-:B-----5:R-:W-:Y:S09]  /*169a0*/  FFMA.FTZ R0, R11, c[0x0][0x2d0], -R60.reuse ;  /* 0x0000b4000b007a23 */ /* 0x120ff2000001083c */
[----:B------:R1:W5:Y:S02]  /*169b0*/  MUFU.EX2 R218, R0 ;  /* 0x0000000000da7308 */ /* 0x0003640000000800 */
[----:B-1----:R-:W-:Y:S01]  /*169c0*/  FFMA.FTZ R0, R16, c[0x0][0x2d0], -R60 ;  /* 0x0000b40010007a23 */ /* 0x002fe2000001083c */
[----:B------:R-:W-:Y:S01]  /*169d0*/  F2FP.PACK_AB R76, R223, R217 ;  /* 0x000000d9df4c723e */ /* 0x000fe200000000ff */
[----:B----4-:R-:W-:Y:S01]  /*169e0*/  FMUL.FTZ R4, R68, R88 ;  /* 0x0000005844047220 */ /* 0x010fe20000410000 */
[----:B------:R-:W-:Y:S05]  /*169f0*/  F2FP.PACK_AB R77, R222, R216 ;  /* 0x000000d8de4d723e */ /* 0x000fea00000000ff */
[----:B------:R1:W4:Y:S01]  /*16a00*/  MUFU.EX2 R229, R0 ;  /* 0x0000000000e57308 */ /* 0x0003220000000800 */
[----:B------:R-:W-:Y:S01]  /*16a10*/  FMUL.FTZ R5, R68, R89 ;  /* 0x0000005944057220 */ /* 0x000fe20000410000 */
[----:B------:R-:W-:Y:S01]  /*16a20*/  F2FP.PACK_AB R78, R242, R226 ;  /* 0x000000e2f24e723e */ /* 0x000fe200000000ff */
[C---:B------:R-:W-:Y:S01]  /*16a30*/  FMUL.FTZ R6, R3.reuse, R90 ;  /* 0x0000005a03067220 */ /* 0x040fe20000410000 */
[----:B------:R-:W-:Y:S01]  /*16a40*/  F2FP.PACK_AB R79, R240, R224 ;  /* 0x000000e0f04f723e */ /* 0x000fe200000000ff */
[----:B------:R-:W-:Y:S01]  /*16a50*/  FMUL.FTZ R7, R3, R91 ;  /* 0x0000005b03077220 */ /* 0x000fe20000410000 */
[----:B------:R-:W-:Y:S01]  /*16a60*/  F2FP.PACK_AB R64, R221, R220 ;  /* 0x000000dcdd40723e */ /* 0x000fe200000000ff */
[----:B------:R-:W-:Y:S01]  /*16a70*/  LDSM.16.MT88.4 R88, [R189+0x800] ;  /* 0x00080000bd58783b */ /* 0x000fe20000004200 */
[----:B------:R-:W-:Y:S01]  /*16a80*/  FMUL.FTZ R48, R68, R132 ;  /* 0x0000008444307220 */ /* 0x000fe20000410000 */
[----:B------:R-:W-:Y:S01]  /*16a90*/  F2FP.PACK_AB R66, R236, R234 ;  /* 0x000000eaec42723e */ /* 0x000fe200000000ff */
[----:B------:R-:W-:Y:S01]  /*16aa0*/  FMUL.FTZ R49, R68, R133 ;  /* 0x0000008544317220 */ /* 0x000fe20000410000 */
[----:B-----5:R-:W-:Y:S01]  /*16ab0*/  F2FP.PACK_AB R65, R219, R218 ;  /* 0x000000dadb41723e */ /* 0x020fe200000000ff */
[-C--:B------:R-:W-:Y:S03]  /*16ac0*/  HMMA.16816.F32 R4, R76, R20.reuse, R4 ;  /* 0x000000144c04723c */ /* 0x080fe60000001804 */
[----:B------:R-:W5:Y:S02]  /*16ad0*/  LDL.LU R133, [R1+0xc] ;  /* 0x00000c0001857983 */ /* 0x000f640000300800 */
[C---:B------:R-:W-:Y:S02]  /*16ae0*/  FMUL.FTZ R8, R2.reuse, R92 ;  /* 0x0000005c02087220 */ /* 0x040fe40000410000 */
[C---:B------:R-:W-:Y:S01]  /*16af0*/  FMUL.FTZ R9, R2.reuse, R93 ;  /* 0x0000005d02097220 */ /* 0x040fe20000410000 */
[----:B------:R-:W2:Y:S01]  /*16b00*/  LDL.LU R132, [R1+0x10] ;  /* 0x0000100001847983 */ /* 0x000ea20000300800 */
[C---:B------:R-:W-:Y:S03]  /*16b10*/  FMUL.FTZ R12, R2.reuse, R96 ;  /* 0x00000060020c7220 */ /* 0x040fe60000410000 */
[----:B-1----:R-:W-:Y:S01]  /*16b20*/  FSEL R0, R69, RZ, P0 ;  /* 0x000000ff45007208 */ /* 0x002fe20000000000 */
[----:B------:R-:W-:Y:S01]  /*16b30*/  FMUL.FTZ R13, R2, R97 ;  /* 0x00000061020d7220 */ /* 0x000fe20000410000 */
[----:B----4-:R-:W-:Y:S01]  /*16b40*/  F2FP.PACK_AB R67, R231, R229 ;  /* 0x000000e5e743723e */ /* 0x010fe200000000ff */
[----:B------:R-:W-:Y:S02]  /*16b50*/  FMUL.FTZ R16, R68, R100 ;  /* 0x0000006444107220 */ /* 0x000fe40000410000 */
[----:B------:R-:W-:Y:S02]  /*16b60*/  FADD.FTZ R0, -R0, R87 ;  /* 0x0000005700007221 */ /* 0x000fe40000010100 */
[----:B------:R-:W-:Y:S01]  /*16b70*/  FMUL.FTZ R17, R68, R101 ;  /* 0x0000006544117220 */ /* 0x000fe20000410000 */
[----:B------:R-:W-:Y:S01]  /*16b80*/  LDSM.16.MT88.4 R84, [R185+0x800] ;  /* 0x00080000b954783b */ /* 0x000fe20000004200 */
[----:B------:R-:W-:Y:S02]  /*16b90*/  FMUL.FTZ R0, R0, c[0x0][0x2d0] ;  /* 0x0000b40000007a20 */ /* 0x000fe40000410000 */
[C---:B------:R-:W-:Y:S02]  /*16ba0*/  FMUL.FTZ R18, R3.reuse, R102 ;  /* 0x0000006603127220 */ /* 0x040fe40000410000 */
[----:B------:R-:W-:Y:S02]  /*16bb0*/  FMUL.FTZ R19, R3, R103 ;  /* 0x0000006703137220 */ /* 0x000fe40000410000 */
[----:B------:R-:W1:Y:S01]  /*16bc0*/  MUFU.EX2 R0, R0 ;  /* 0x0000000000007308 */ /* 0x000e620000000800 */
[C---:B------:R-:W-:Y:S02]  /*16bd0*/  FMUL.FTZ R24, R2.reuse, R108 ;  /* 0x0000006c02187220 */ /* 0x040fe40000410000 */
[C---:B------:R-:W-:Y:S02]  /*16be0*/  FMUL.FTZ R25, R2.reuse, R109 ;  /* 0x0000006d02197220 */ /* 0x040fe40000410000 */
[C---:B------:R-:W-:Y:S02]  /*16bf0*/  FMUL.FTZ R28, R2.reuse, R112 ;  /* 0x00000070021c7220 */ /* 0x040fe40000410000 */
[----:B------:R-:W-:Y:S02]  /*16c00*/  FMUL.FTZ R29, R2, R113 ;  /* 0x00000071021d7220 */ /* 0x000fe40000410000 */
[--C-:B------:R-:W-:Y:S02]  /*16c10*/  FFMA.FTZ R93, R50, c[0x0][0x2d0], -R40.reuse ;  /* 0x0000b400325d7a23 */ /* 0x100fe40000010828 */
[--C-:B------:R-:W-:Y:S02]  /*16c20*/  FFMA.FTZ R113, R80, c[0x0][0x2d0], -R40.reuse ;  /* 0x0000b40050717a23 */ /* 0x100fe40000010828 */
[--C-:B------:R-:W-:Y:S02]  /*16c30*/  FFMA.FTZ R112, R75, c[0x0][0x2d0], -R40.reuse ;  /* 0x0000b4004b707a23 */ /* 0x100fe40000010828 */
[C---:B------:R-:W-:Y:S02]  /*16c40*/  FMUL.FTZ R32, R68.reuse, R116 ;  /* 0x0000007444207220 */ /* 0x040fe40000410000 */
[----:B------:R-:W-:Y:S02]  /*16c50*/  FMUL.FTZ R33, R68, R117 ;  /* 0x0000007544217220 */ /* 0x000fe40000410000 */
[C---:B------:R-:W-:Y:S02]  /*16c60*/  FMUL.FTZ R34, R3.reuse, R118 ;  /* 0x0000007603227220 */ /* 0x040fe40000410000 */
[----:B------:R-:W-:Y:S02]  /*16c70*/  FMUL.FTZ R35, R3, R119 ;  /* 0x0000007703237220 */ /* 0x000fe40000410000 */
[----:B------:R-:W-:Y:S02]  /*16c80*/  FMUL.FTZ R41, R2, R125 ;  /* 0x0000007d02297220 */ /* 0x000fe40000410000 */
[C---:B-1----:R-:W-:Y:S02]  /*16c90*/  FMUL.FTZ R11, R0.reuse, R95 ;  /* 0x0000005f000b7220 */ /* 0x042fe40000410000 */
[----:B------:R-:W-:Y:S02]  /*16ca0*/  FMUL.FTZ R10, R0, R94 ;  /* 0x0000005e000a7220 */ /* 0x000fe40000410000 */
[----:B------:R-:W-:Y:S02]  /*16cb0*/  FFMA.FTZ R94, R51, c[0x0][0x2d0], -R40 ;  /* 0x0000b400335e7a23 */ /* 0x000fe40000010828 */
[--C-:B------:R-:W-:Y:S02]  /*16cc0*/  FFMA.FTZ R92, R156, c[0x0][0x2d0], -R56.reuse ;  /* 0x0000b4009c5c7a23 */ /* 0x100fe40000010838 */
[--C-:B------:R-:W-:Y:S01]  /*16cd0*/  FFMA.FTZ R103, R179, c[0x0][0x2d0], -R56.reuse ;  /* 0x0000b400b3677a23 */ /* 0x100fe20000010838 */
[C---:B------:R-:W-:Y:S01]  /*16ce0*/  HMMA.16816.F32 R8, R64.reuse, R20, R8 ;  /* 0x000000144008723c */ /* 0x040fe20000001808 */
[----:B------:R-:W-:Y:S03]  /*16cf0*/  MUFU.EX2 R179, R113 ;  /* 0x0000007100b37308 */ /* 0x000fe60000000800 */
[C---:B------:R-:W-:Y:S02]  /*16d00*/  FMUL.FTZ R14, R0.reuse, R98 ;  /* 0x00000062000e7220 */ /* 0x040fe40000410000 */
[----:B------:R-:W-:Y:S02]  /*16d10*/  FMUL.FTZ R15, R0, R99 ;  /* 0x00000063000f7220 */ /* 0x000fe40000410000 */
[----:B------:R-:W-:Y:S04]  /*16d20*/  FFMA.FTZ R119, R176, c[0x0][0x2d0], -R56 ;  /* 0x0000b400b0777a23 */ /* 0x000fe80000010838 */
[C---:B------:R-:W-:Y:S01]  /*16d30*/  FMUL.FTZ R50, R3.reuse, R134 ;  /* 0x0000008603327220 */ /* 0x040fe20000410000 */
[-C--:B------:R-:W-:Y:S03]  /*16d40*/  HMMA.16816.F32 R12, R64, R22.reuse, R12 ;  /* 0x00000016400c723c */ /* 0x080fe6000000180c */
[----:B------:R-:W-:Y:S02]  /*16d50*/  FMUL.FTZ R51, R3, R135 ;  /* 0x0000008703337220 */ /* 0x000fe40000410000 */
[--C-:B------:R-:W-:Y:S02]  /*16d60*/  FFMA.FTZ R97, R204, c[0x0][0x2d0], -R57.reuse ;  /* 0x0000b400cc617a23 */ /* 0x100fe40000010839 */
[--C-:B------:R-:W-:Y:S01]  /*16d70*/  FFMA.FTZ R101, R173, c[0x0][0x2d0], -R57.reuse ;  /* 0x0000b400ad657a23 */ /* 0x100fe20000010839 */
[C---:B------:R-:W-:Y:S01]  /*16d80*/  HMMA.16816.F32 R16, R76.reuse, R22, R16 ;  /* 0x000000164c10723c */ /* 0x040fe20000001810 */
[----:B------:R-:W-:Y:S03]  /*16d90*/  MUFU.EX2 R173, R97 ;  /* 0x0000006100ad7308 */ /* 0x000fe60000000800 */
[C---:B------:R-:W-:Y:S02]  /*16da0*/  FMUL.FTZ R20, R68.reuse, R104 ;  /* 0x0000006844147220 */ /* 0x040fe40000410000 */
[----:B------:R-:W-:Y:S02]  /*16db0*/  FMUL.FTZ R21, R68, R105 ;  /* 0x0000006944157220 */ /* 0x000fe40000410000 */
[C---:B------:R-:W-:Y:S04]  /*16dc0*/  FMUL.FTZ R22, R3.reuse, R106 ;  /* 0x0000006a03167220 */ /* 0x040fe80000410000 */
[----:B------:R-:W-:Y:S02]  /*16dd0*/  FMUL.FTZ R23, R3, R107 ;  /* 0x0000006b03177220 */ /* 0x000fe40000410000 */
[--C-:B------:R-:W-:Y:S02]  /*16de0*/  FFMA.FTZ R100, R174, c[0x0][0x2d0], -R57.reuse ;  /* 0x0000b400ae647a23 */ /* 0x100fe40000010839 */
[--C-:B------:R-:W-:Y:S01]  /*16df0*/  FFMA.FTZ R99, R175, c[0x0][0x2d0], -R57.reuse ;  /* 0x0000b400af637a23 */ /* 0x100fe20000010839 */
[----:B------:R-:W-:Y:S01]  /*16e00*/  MUFU.EX2 R174, R209 ;  /* 0x000000d100ae7308 */ /* 0x000fe20000000800 */
[--C-:B------:R-:W-:Y:S01]  /*16e10*/  FFMA.FTZ R98, R181, c[0x0][0x2d0], -R57.reuse ;  /* 0x0000b400b5627a23 */ /* 0x100fe20000010839 */
[-C--:B------:R-:W-:Y:S03]  /*16e20*/  HMMA.16816.F32 R20, R76, R36.reuse, R20 ;  /* 0x000000244c14723c */ /* 0x080fe60000001814 */
[C---:B------:R-:W-:Y:S02]  /*16e30*/  FMUL.FTZ R26, R0.reuse, R110 ;  /* 0x0000006e001a7220 */ /* 0x040fe40000410000 */
[C---:B------:R-:W-:Y:S02]  /*16e40*/  FMUL.FTZ R27, R0.reuse, R111 ;  /* 0x0000006f001b7220 */ /* 0x040fe40000410000 */
[--C-:B------:R-:W-:Y:S02]  /*16e50*/  FFMA.FTZ R96, R207, c[0x0][0x2d0], -R57.reuse ;  /* 0x0000b400cf607a23 */ /* 0x100fe40000010839 */
[----:B------:R-:W-:Y:S01]  /*16e60*/  FFMA.FTZ R102, R157, c[0x0][0x2d0], -R60 ;  /* 0x0000b4009d667a23 */ /* 0x000fe2000001083c */
[----:B------:R-:W-:Y:S02]  /*16e70*/  MUFU.EX2 R207, R94 ;  /* 0x0000005e00cf7308 */ /* 0x000fe40000000800 */
[C---:B------:R-:W-:Y:S04]  /*16e80*/  HMMA.16816.F32 R24, R64.reuse, R36, R24 ;  /* 0x000000244018723c */ /* 0x040fe80000001818 */
[C---:B------:R-:W-:Y:S02]  /*16e90*/  FMUL.FTZ R30, R0.reuse, R114 ;  /* 0x00000072001e7220 */ /* 0x040fe40000410000 */
[----:B------:R-:W-:Y:S02]  /*16ea0*/  FMUL.FTZ R31, R0, R115 ;  /* 0x00000073001f7220 */ /* 0x000fe40000410000 */
[--C-:B------:R-:W-:Y:S01]  /*16eb0*/  FFMA.FTZ R36, R45, c[0x0][0x2d0], -R40.reuse ;  /* 0x0000b4002d247a23 */ /* 0x100fe20000010828 */
[----:B------:R-:W-:Y:S03]  /*16ec0*/  MUFU.EX2 R175, R96 ;  /* 0x0000006000af7308 */ /* 0x000fe60000000800 */
[--C-:B------:R-:W-:Y:S01]  /*16ed0*/  FFMA.FTZ R37, R46, c[0x0][0x2d0], -R40.reuse ;  /* 0x0000b4002e257a23 */ /* 0x100fe20000010828 */
[-C--:B------:R-:W-:Y:S03]  /*16ee0*/  HMMA.16816.F32 R28, R64, R38.reuse, R28 ;  /* 0x00000026401c723c */ /* 0x080fe6000000181c */
[----:B------:R-:W-:Y:S02]  /*16ef0*/  FFMA.FTZ R111, R74, c[0x0][0x2d0], -R40 ;  /* 0x0000b4004a6f7a23 */ /* 0x000fe40000010828 */
[--C-:B------:R-:W-:Y:S01]  /*16f00*/  FFMA.FTZ R40, R44, c[0x0][0x2d0], -R57.reuse ;  /* 0x0000b4002c287a23 */ /* 0x100fe20000010839 */
[----:B------:R1:W-:Y:S01]  /*16f10*/  MUFU.EX2 R237, R36 ;  /* 0x0000002400ed7308 */ /* 0x0003e20000000800 */
[----:B------:R-:W-:Y:S01]  /*16f20*/  FFMA.FTZ R116, R168, c[0x0][0x2d0], -R60 ;  /* 0x0000b400a8747a23 */ /* 0x000fe2000001083c */
[C---:B------:R-:W-:Y:S04]  /*16f30*/  HMMA.16816.F32 R32, R76.reuse, R38, R32 ;  /* 0x000000264c20723c */ /* 0x040fe80000001820 */
[--C-:B------:R-:W-:Y:S02]  /*16f40*/  FFMA.FTZ R44, R59, c[0x0][0x2d0], -R57.reuse ;  /* 0x0000b4003b2c7a23 */ /* 0x100fe40000010839 */
[----:B------:R-:W-:Y:S02]  /*16f50*/  FMUL.FTZ R47, R0, R131 ;  /* 0x00000083002f7220 */ /* 0x000fe40000410000 */
[----:B------:R4:W-:Y:S01]  /*16f60*/  MUFU.EX2 R249, R37 ;  /* 0x0000002500f97308 */ /* 0x0009e20000000800 */
[C---:B------:R-:W-:Y:S03]  /*16f70*/  FMUL.FTZ R38, R3.reuse, R122 ;  /* 0x0000007a03267220 */ /* 0x040fe60000410000 */
[----:B------:R-:W-:Y:S02]  /*16f80*/  FMUL.FTZ R39, R3, R123 ;  /* 0x0000007b03277220 */ /* 0x000fe40000410000 */
[----:B------:R-:W-:Y:S02]  /*16f90*/  FMUL.FTZ R45, R2, R129 ;  /* 0x00000081022d7220 */ /* 0x000fe40000410000 */
[----:B------:R-:W-:Y:S02]  /*16fa0*/  FMUL.FTZ R46, R0, R130 ;  /* 0x00000082002e7220 */ /* 0x000fe40000410000 */
[----:B------:R3:W-:Y:S01]  /*16fb0*/  MUFU.EX2 R244, R40 ;  /* 0x0000002800f47308 */ /* 0x0007e20000000800 */
[--C-:B------:R-:W-:Y:S02]  /*16fc0*/  FFMA.FTZ R110, R178, c[0x0][0x2d0], -R56.reuse ;  /* 0x0000b400b26e7a23 */ /* 0x100fe40000010838 */
[--C-:B------:R-:W-:Y:S02]  /*16fd0*/  FFMA.FTZ R107, R158, c[0x0][0x2d0], -R56.reuse ;  /* 0x0000b4009e6b7a23 */ /* 0x100fe40000010838 */
[--C-:B-1----:R-:W-:Y:S02]  /*16fe0*/  FFMA.FTZ R36, R61, c[0x0][0x2d0], -R56.reuse ;  /* 0x0000b4003d247a23 */ /* 0x102fe40000010838 */
[--C-:B------:R-:W-:Y:S02]  /*16ff0*/  FFMA.FTZ R106, R166, c[0x0][0x2d0], -R56.reuse ;  /* 0x0000b400a66a7a23 */ /* 0x100fe40000010838 */
[--C-:B------:R-:W-:Y:S01]  /*17000*/  FFMA.FTZ R105, R165, c[0x0][0x2d0], -R56.reuse ;  /* 0x0000b400a5697a23 */ /* 0x100fe20000010838 */
[----:B------:R1:W-:Y:S01]  /*17010*/  MUFU.EX2 R235, R36 ;  /* 0x0000002400eb7308 */ /* 0x0003e20000000800 */
[----:B------:R-:W-:Y:S02]  /*17020*/  FFMA.FTZ R114, R177, c[0x0][0x2d0], -R56 ;  /* 0x0000b400b1727a23 */ /* 0x000fe40000010838 */
[----:B------:R-:W-:Y:S02]  /*17030*/  FFMA.FTZ R61, R154, c[0x0][0x2d0], -R60 ;  /* 0x0000b4009a3d7a23 */ /* 0x000fe4000001083c */
[----:B----4-:R-:W-:Y:S02]  /*17040*/  FMUL.FTZ R37, R68, R121 ;  /* 0x0000007944257220 */ /* 0x010fe40000410000 */
[----:B------:R-:W-:Y:S02]  /*17050*/  FFMA.FTZ R121, R171, c[0x0][0x2d0], -R56 ;  /* 0x0000b400ab797a23 */ /* 0x000fe40000010838 */
[--C-:B------:R-:W-:Y:S01]  /*17060*/  FFMA.FTZ R75, R170, c[0x0][0x2d0], -R57.reuse ;  /* 0x0000b400aa4b7a23 */ /* 0x100fe20000010839 */
[----:B------:R4:W-:Y:S01]  /*17070*/  MUFU.EX2 R243, R44 ;  /* 0x0000002c00f37308 */ /* 0x0009e20000000800 */
[C---:B------:R-:W-:Y:S02]  /*17080*/  FMUL.FTZ R58, R0.reuse, R142 ;  /* 0x0000008e003a7220 */ /* 0x040fe40000410000 */
[----:B------:R-:W-:Y:S02]  /*17090*/  FMUL.FTZ R59, R0, R143 ;  /* 0x0000008f003b7220 */ /* 0x000fe40000410000 */
[----:B---3--:R-:W-:Y:S02]  /*170a0*/  FMUL.FTZ R40, R2, R124 ;  /* 0x0000007c02287220 */ /* 0x008fe40000410000 */
[--C-:B------:R-:W-:Y:S02]  /*170b0*/  FFMA.FTZ R74, R169, c[0x0][0x2d0], -R57.reuse ;  /* 0x0000b400a94a7a23 */ /* 0x100fe40000010839 */
[--C-:B------:R-:W-:Y:S01]  /*170c0*/  FFMA.FTZ R123, R183, c[0x0][0x2d0], -R57.reuse ;  /* 0x0000b400b77b7a23 */ /* 0x100fe20000010839 */
[----:B------:R-:W-:Y:S01]  /*170d0*/  MUFU.EX2 R142, R101 ;  /* 0x00000065008e7308 */ /* 0x000fe20000000800 */
[--C-:B------:R-:W-:Y:S02]  /*170e0*/  FFMA.FTZ R125, R180, c[0x0][0x2d0], -R57.reuse ;  /* 0x0000b400b47d7a23 */ /* 0x100fe40000010839 */
[----:B------:R-:W-:Y:S02]  /*170f0*/  FFMA.FTZ R118, R167, c[0x0][0x2d0], -R60 ;  /* 0x0000b400a7767a23 */ /* 0x000fe4000001083c */
[----:B-1----:R-:W-:Y:S02]  /*17100*/  FFMA.FTZ R36, R62, c[0x0][0x2d0], -R56 ;  /* 0x0000b4003e247a23 */ /* 0x002fe40000010838 */
[--C-:B------:R-:W-:Y:S02]  /*17110*/  FFMA.FTZ R62, R155, c[0x0][0x2d0], -R60.reuse ;  /* 0x0000b4009b3e7a23 */ /* 0x100fe4000001083c */
[--C-:B------:R-:W-:Y:S01]  /*17120*/  FFMA.FTZ R117, R208, c[0x0][0x2d0], -R60.reuse ;  /* 0x0000b400d0757a23 */ /* 0x100fe2000001083c */
[----:B------:R1:W-:Y:S01]  /*17130*/  MUFU.EX2 R247, R36 ;  /* 0x0000002400f77308 */ /* 0x0003e20000000800 */
[--C-:B------:R-:W-:Y:S01]  /*17140*/  FFMA.FTZ R104, R159, c[0x0][0x2d0], -R60.reuse ;  /* 0x0000b4009f687a23 */ /* 0x100fe2000001083c */
[----:B------:R-:W3:Y:S01]  /*17150*/  LDL R208, [R1+0x14] ;  /* 0x0000140001d07983 */ /* 0x000ee20000100800 */
[--C-:B------:R-:W-:Y:S02]  /*17160*/  FFMA.FTZ R108, R160, c[0x0][0x2d0], -R60.reuse ;  /* 0x0000b400a06c7a23 */ /* 0x100fe4000001083c */
[----:B----4-:R-:W-:Y:S02]  /*17170*/  FMUL.FTZ R44, R2, R128 ;  /* 0x00000080022c7220 */ /* 0x010fe40000410000 */
[--C-:B------:R-:W-:Y:S02]  /*17180*/  FFMA.FTZ R109, R162, c[0x0][0x2d0], -R60.reuse ;  /* 0x0000b400a26d7a23 */ /* 0x100fe4000001083c */
[--C-:B------:R-:W-:Y:S01]  /*17190*/  FFMA.FTZ R122, R205, c[0x0][0x2d0], -R60.reuse ;  /* 0x0000b400cd7a7a23 */ /* 0x100fe2000001083c */
[----:B------:R4:W-:Y:S01]  /*171a0*/  MUFU.EX2 R204, R62 ;  /* 0x0000003e00cc7308 */ /* 0x0009e20000000800 */
[--C-:B------:R-:W-:Y:S02]  /*171b0*/  FFMA.FTZ R124, R182, c[0x0][0x2d0], -R60.reuse ;  /* 0x0000b400b67c7a23 */ /* 0x100fe4000001083c */
[----:B------:R-:W-:Y:S02]  /*171c0*/  FMUL.FTZ R63, R0, R151 ;  /* 0x00000097003f7220 */ /* 0x000fe40000410000 */
[--C-:B------:R-:W-:Y:S02]  /*171d0*/  FFMA.FTZ R115, R164, c[0x0][0x2d0], -R60.reuse ;  /* 0x0000b400a4737a23 */ /* 0x100fe4000001083c */
[--C-:B------:R-:W-:Y:S03]  /*171e0*/  FFMA.FTZ R128, R161, c[0x0][0x2d0], -R60.reuse ;  /* 0x0000b400a1807a23 */ /* 0x100fe6000001083c */
[----:B------:R-:W-:Y:S01]  /*171f0*/  MUFU.EX2 R205, R93 ;  /* 0x0000005d00cd7308 */ /* 0x000fe20000000800 */
[--C-:B-1----:R-:W-:Y:S02]  /*17200*/  FFMA.FTZ R36, R42, c[0x0][0x2d0], -R57.reuse ;  /* 0x0000b4002a247a23 */ /* 0x102fe40000010839 */
[C---:B------:R-:W-:Y:S02]  /*17210*/  FMUL.FTZ R42, R0.reuse, R126 ;  /* 0x0000007e002a7220 */ /* 0x040fe40000410000 */
[----:B------:R-:W-:Y:S05]  /*17220*/  FFMA.FTZ R126, R163, c[0x0][0x2d0], -R60 ;  /* 0x0000b400a37e7a23 */ /* 0x000fea000001083c */
[----:B------:R1:W-:Y:S01]  /*17230*/  MUFU.EX2 R228, R36 ;  /* 0x0000002400e47308 */ /* 0x0003e20000000800 */
[C---:B----4-:R-:W-:Y:S09]  /*17240*/  FMUL.FTZ R62, R0.reuse, R150 ;  /* 0x00000096003e7220 */ /* 0x050ff20000410000 */
[----:B------:R4:W-:Y:S10]  /*17250*/  MUFU.EX2 R182, R92 ;  /* 0x0000005c00b67308 */ /* 0x0009f40000000800 */
[----:B------:R-:W-:Y:S01]  /*17260*/  MUFU.EX2 R167, R100 ;  /* 0x0000006400a77308 */ /* 0x000fe20000000800 */
[--C-:B-1----:R-:W-:Y:S02]  /*17270*/  FFMA.FTZ R36, R43, c[0x0][0x2d0], -R57.reuse ;  /* 0x0000b4002b247a23 */ /* 0x102fe40000010839 */
[----:B------:R-:W-:Y:S02]  /*17280*/  FMUL.FTZ R43, R0, R127 ;  /* 0x0000007f002b7220 */ /* 0x000fe40000410000 */
[--C-:B------:R-:W-:Y:S05]  /*17290*/  FFMA.FTZ R127, R172, c[0x0][0x2d0], -R57.reuse ;  /* 0x0000b400ac7f7a23 */ /* 0x100fea0000010839 */
[----:B------:R1:W1:Y:S01]  /*172a0*/  MUFU.EX2 R230, R36 ;  /* 0x0000002400e67308 */ /* 0x0002620000000800 */
[----:B----4-:R-:W-:Y:S09]  /*172b0*/  LDSM.16.MT88.4 R92, [R186+0x800] ;  /* 0x00080000ba5c783b */ /* 0x010ff20000004200 */
[----:B------:R-:W-:Y:S10]  /*172c0*/  MUFU.EX2 R129, R102 ;  /* 0x0000006600817308 */ /* 0x000ff40000000800 */
[----:B------:R-:W-:Y:S01]  /*172d0*/  MUFU.EX2 R143, R99 ;  /* 0x00000063008f7308 */ /* 0x000fe20000000800 */
[----:B-1----:R-:W-:Y:S02]  /*172e0*/  FMUL.FTZ R36, R68, R120 ;  /* 0x0000007844247220 */ /* 0x002fe40000410000 */
[----:B------:R-:W-:Y:S02]  /*172f0*/  FFMA.FTZ R120, R206, c[0x0][0x2d0], -R57 ;  /* 0x0000b400ce787a23 */ /* 0x000fe40000010839 */
[----:B------:R-:W-:Y:S05]  /*17300*/  FMUL.FTZ R57, R2, R141 ;  /* 0x0000008d02397220 */ /* 0x000fea0000410000 */
[----:B------:R1:W-:Y:S01]  /*17310*/  MUFU.EX2 R170, R98 ;  /* 0x0000006200aa7308 */ /* 0x0003e20000000800 */
[-C--:B------:R-:W-:Y:S08]  /*17320*/  HMMA.16816.F32 R36, R76, R52.reuse, R36 ;  /* 0x000000344c24723c */ /* 0x080ff00000001824 */
[C---:B------:R-:W-:Y:S01]  /*17330*/  HMMA.16816.F32 R40, R64.reuse, R52, R40 ;  /* 0x000000344028723c */ /* 0x040fe20000001828 */
[----:B------:R4:W-:Y:S06]  /*17340*/  MUFU.EX2 R178, R103 ;  /* 0x0000006700b27308 */ /* 0x0009ec0000000800 */
[--C-:B------:R-:W-:Y:S01]  /*17350*/  FFMA.FTZ R52, R82, c[0x0][0x2d0], -R56.reuse ;  /* 0x0000b40052347a23 */ /* 0x100fe20000010838 */
[-C--:B------:R-:W-:Y:S03]  /*17360*/  HMMA.16816.F32 R44, R64, R54.reuse, R44 ;  /* 0x00000036402c723c */ /* 0x080fe6000000182c */
[----:B------:R5:W-:Y:S01]  /*17370*/  MUFU.EX2 R232, R52 ;  /* 0x0000003400e87308 */ /* 0x000be20000000800 */
[----:B------:R-:W-:Y:S02]  /*17380*/  FFMA.FTZ R53, R81, c[0x0][0x2d0], -R56 ;  /* 0x0000b40051357a23 */ /* 0x000fe40000010838 */
[----:B------:R-:W5:Y:S01]  /*17390*/  LDSM.16.MT88.4 R80, [R188] ;  /* 0x00000000bc50783b */ /* 0x000f620000004200 */
[----:B------:R-:W-:Y:S01]  /*173a0*/  FFMA.FTZ R56, R153, c[0x0][0x2d0], -R60 ;  /* 0x0000b40099387a23 */ /* 0x000fe2000001083c */
[C---:B------:R-:W-:Y:S04]  /*173b0*/  HMMA.16816.F32 R48, R76.reuse, R54, R48 ;  /* 0x000000364c30723c */ /* 0x040fe80000001830 */
[----:B--2---:R-:W-:Y:S01]  /*173c0*/  FFMA.FTZ R0, R0, R132, R218 ;  /* 0x0000008400007223 */ /* 0x004fe200000100da */
[----:B------:R2:W-:Y:S01]  /*173d0*/  MUFU.EX2 R233, R53 ;  /* 0x0000003500e97308 */ /* 0x0005e20000000800 */
[----:B-1----:R-:W-:Y:S01]  /*173e0*/  LDSM.16.MT88.4 R96, [R186+0x1000] ;  /* 0x00100000ba60783b */ /* 0x002fe20000004200 */
[C---:B------:R-:W-:Y:S02]  /*173f0*/  FMUL.FTZ R54, R3.reuse, R138 ;  /* 0x0000008a03367220 */ /* 0x040fe40000410000 */
[----:B------:R-:W-:Y:S03]  /*17400*/  FMUL.FTZ R55, R3, R139 ;  /* 0x0000008b03377220 */ /* 0x000fe60000410000 */
[----:B------:R-:W-:Y:S02]  /*17410*/  FADD.FTZ R0, R219, R0 ;  /* 0x00000000db007221 */ /* 0x000fe40000010000 */
[----:B----4-:R-:W-:Y:S01]  /*17420*/  LDSM.16.MT88.4 R100, [R185+0x2000] ;  /* 0x00200000b964783b */ /* 0x010fe20000004200 */
[----:B------:R1:W-:Y:S01]  /*17430*/  MUFU.EX2 R177, R56 ;  /* 0x0000003800b17308 */ /* 0x0003e20000000800 */
[----:B------:R-:W-:Y:S02]  /*17440*/  FADD.FTZ R0, R229, R0 ;  /* 0x00000000e5007221 */ /* 0x000fe40000010000 */
[----:B-----5:R-:W-:Y:S02]  /*17450*/  FFMA.FTZ R52, R152, c[0x0][0x2d0], -R60 ;  /* 0x0000b40098347a23 */ /* 0x020fe4000001083c */
[----:B------:R-:W-:Y:S05]  /*17460*/  FMUL.FTZ R60, R2, R148 ;  /* 0x00000094023c7220 */ /* 0x000fea0000410000 */
[----:B------:R4:W5:Y:S01]  /*17470*/  MUFU.EX2 R131, R52 ;  /* 0x0000003400837308 */ /* 0x0009620000000800 */
[----:B--2---:R-:W-:Y:S09]  /*17480*/  FMUL.FTZ R53, R68, R137 ;  /* 0x0000008944357220 */ /* 0x004ff20000410000 */
[----:B------:R2:W2:Y:S01]  /*17490*/  MUFU.EX2 R206, R61 ;  /* 0x0000003d00ce7308 */ /* 0x0004a20000000800 */
[----:B-1----:R-:W-:Y:S09]  /*174a0*/  FMUL.FTZ R56, R2, R140 ;  /* 0x0000008c02387220 */ /* 0x002ff20000410000 */
[----:B------:R-:W-:Y:S01]  /*174b0*/  MUFU.EX2 R140, R116 ;  /* 0x00000074008c7308 */ /* 0x000fe20000000800 */
[----:B----4-:R-:W-:Y:S09]  /*174c0*/  FMUL.FTZ R52, R68, R136 ;  /* 0x0000008844347220 */ /* 0x010ff20000410000 */
[----:B------:R-:W-:Y:S01]  /*174d0*/  MUFU.EX2 R160, R118 ;  /* 0x0000007600a07308 */ /* 0x000fe20000000800 */
[-C--:B------:R-:W-:Y:S03]  /*174e0*/  HMMA.16816.F32 R52, R76, R80.reuse, R52 ;  /* 0x000000504c34723c */ /* 0x080fe60000001834 */
[C---:B--2---:R-:W-:Y:S02]  /*174f0*/  FMUL.FTZ R61, R2.reuse, R149 ;  /* 0x00000095023d7220 */ /* 0x044fe40000410000 */
[----:B------:R-:W-:Y:S02]  /*17500*/  FFMA.FTZ R2, R2, R133, R220 ;  /* 0x0000008502027223 */ /* 0x000fe400000100dc */
[----:B------:R-:W-:Y:S01]  /*17510*/  LDSM.16.MT88.4 R132, [R186+0x2000] ;  /* 0x00200000ba84783b */ /* 0x000fe20000004200 */
[C---:B------:R-:W-:Y:S01]  /*17520*/  HMMA.16816.F32 R56, R64.reuse, R80, R56 ;  /* 0x000000504038723c */ /* 0x040fe20000001838 */
[----:B------:R-:W-:Y:S03]  /*17530*/  MUFU.EX2 R159, R117 ;  /* 0x00000075009f7308 */ /* 0x000fe60000000800 */
[----:B------:R-:W-:Y:S03]  /*17540*/  FADD.FTZ R2, R221, R2 ;  /* 0x00000002dd027221 */ /* 0x000fe60000010000 */
[----:B------:R-:W-:Y:S01]  /*17550*/  F2FP.PACK_AB R80, R230, R228 ;  /* 0x000000e4e650723e */ /* 0x000fe200000000ff */
[-C--:B------:R-:W-:Y:S03]  /*17560*/  HMMA.16816.F32 R60, R64, R82.reuse, R60 ;  /* 0x00000052403c723c */ /* 0x080fe6000000183c */
[----:B------:R1:W-:Y:S01]  /*17570*/  MUFU.EX2 R162, R119 ;  /* 0x0000007700a27308 */ /* 0x0003e20000000800 */
[----:B-----5:R-:W-:Y:S01]  /*17580*/  F2FP.PACK_AB R81, R177, R131 ;  /* 0x00000083b151723e */ /* 0x020fe200000000ff */
[----:B------:R-:W-:Y:S02]  /*17590*/  FADD.FTZ R2, R234, R2 ;  /* 0x00000002ea027221 */ /* 0x000fe40000010000 */
[C---:B------:R-:W-:Y:S02]  /*175a0*/  FMUL.FTZ R64, R68.reuse, R144 ;  /* 0x0000009044407220 */ /* 0x040fe40000410000 */
[C---:B------:R-:W-:Y:S03]  /*175b0*/  FMUL.FTZ R65, R68.reuse, R145 ;  /* 0x0000009144417220 */ /* 0x040fe60000410000 */
[C---:B------:R-:W-:Y:S01]  /*175c0*/  FMUL.FTZ R66, R3.reuse, R146 ;  /* 0x0000009203427220 */ /* 0x040fe20000410000 */
[----:B------:R-:W-:Y:S01]  /*175d0*/  MUFU.EX2 R163, R215 ;  /* 0x000000d700a37308 */ /* 0x000fe20000000800 */
[C---:B------:R-:W-:Y:S02]  /*175e0*/  FMUL.FTZ R67, R3.reuse, R147 ;  /* 0x0000009303437220 */ /* 0x040fe40000410000 */
[----:B------:R-:W-:Y:S02]  /*175f0*/  FFMA.FTZ R68, R68, R251, R217 ;  /* 0x000000fb44447223 */ /* 0x000fe400000100d9 */
[----:B------:R-:W-:Y:S02]  /*17600*/  FFMA.FTZ R3, R3, R250, R216 ;  /* 0x000000fa03037223 */ /* 0x000fe400000100d8 */
[----:B------:R-:W-:Y:S01]  /*17610*/  FADD.FTZ R68, R223, R68 ;  /* 0x00000044df447221 */ /* 0x000fe20000010000 */
[----:B------:R-:W-:Y:S02]  /*17620*/  HMMA.16816.F32 R64, R76, R82, R64 ;  /* 0x000000524c40723c */ /* 0x000fe40000001840 */
[----:B------:R-:W2:Y:S02]  /*17630*/  MUFU.EX2 R161, R121 ;  /* 0x0000007900a17308 */ /* 0x000ea40000000800 */
[----:B------:R-:W-:Y:S01]  /*17640*/  FADD.FTZ R68, R226, R68 ;  /* 0x00000044e2447221 */ /* 0x000fe20000010000 */
[----:B-1----:R-:W-:Y:S02]  /*17650*/  LDSM.16.MT88.4 R116, [R189+0x2000] ;  /* 0x00200000bd74783b */ /* 0x002fe40000004200 */
[----:B------:R-:W-:Y:S01]  /*17660*/  F2FP.PACK_AB R76, R245, R227 ;  /* 0x000000e3f54c723e */ /* 0x000fe200000000ff */
[----:B------:R-:W-:Y:S01]  /*17670*/  FADD.FTZ R68, R242, R68 ;  /* 0x00000044f2447221 */ /* 0x000fe20000010000 */
[----:B------:R-:W-:Y:S03]  /*17680*/  F2FP.PACK_AB R77, R239, R225 ;  /* 0x000000e1ef4d723e */ /* 0x000fe600000000ff */
[----:B------:R-:W-:Y:S01]  /*17690*/  F2FP.PACK_AB R78, R249, R237 ;  /* 0x000000edf94e723e */ /* 0x000fe200000000ff */
[----:B------:R-:W-:Y:S01]  /*176a0*/  MUFU.EX2 R155, R127 ;  /* 0x0000007f009b7308 */ /* 0x000fe20000000800 */
[----:B------:R-:W-:Y:S01]  /*176b0*/  F2FP.PACK_AB R79, R247, R235 ;  /* 0x000000ebf74f723e */ /* 0x000fe200000000ff */
[----:B------:R-:W-:Y:S01]  /*176c0*/  FADD.FTZ R3, R222, R3 ;  /* 0x00000003de037221 */ /* 0x000fe20000010000 */
[----:B------:R-:W-:Y:S02]  /*176d0*/  F2FP.PACK_AB R82, R243, R244 ;  /* 0x000000f4f352723e */ /* 0x000fe400000000ff */
[----:B------:R-:W-:Y:S01]  /*176e0*/  F2FP.PACK_AB R83, R204, R206 ;  /* 0x000000cecc53723e */ /* 0x000fe200000000ff */
[----:B------:R-:W-:Y:S02]  /*176f0*/  FADD.FTZ R3, R224, R3 ;  /* 0x00000003e0037221 */ /* 0x000fe40000010000 */
[-C--:B------:R-:W-:Y:S02]  /*17700*/  HMMA.16816.F32 R4, R76, R84.reuse, R4 ;  /* 0x000000544c04723c */ /* 0x080fe40000001804 */
[----:B------:R1:W-:Y:S01]  /*17710*/  MUFU.EX2 R183, R73 ;  /* 0x0000004900b77308 */ /* 0x0003e20000000800 */
[----:B------:R-:W-:Y:S01]  /*17720*/  FADD.FTZ R3, R240, R3 ;  /* 0x00000003f0037221 */ /* 0x000fe20000010000 */
[----:B--2---:R-:W-:Y:S04]  /*17730*/  F2FP.PACK_AB R147, R161, R162 ;  /* 0x000000a2a193723e */ /* 0x004fe800000000ff */
[C---:B------:R-:W-:Y:S04]  /*17740*/  HMMA.16816.F32 R8, R80.reuse, R84, R8 ;  /* 0x000000545008723c */ /* 0x040fe80000001808 */
[----:B------:R2:W-:Y:S04]  /*17750*/  MUFU.EX2 R130, R74 ;  /* 0x0000004a00827308 */ /* 0x0005e80000000800 */
[-C--:B------:R-:W-:Y:S06]  /*17760*/  HMMA.16816.F32 R12, R80, R86.reuse, R12 ;  /* 0x00000056500c723c */ /* 0x080fec000000180c */
[----:B------:R4:W5:Y:S02]  /*17770*/  MUFU.EX2 R139, R75 ;  /* 0x0000004b008b7308 */ /* 0x0009640000000800 */
[C---:B------:R-:W-:Y:S01]  /*17780*/  HMMA.16816.F32 R16, R76.reuse, R86, R16 ;  /* 0x000000564c10723c */ /* 0x040fe20000001810 */
[----:B------:R-:W3:Y:S03]  /*17790*/  LDSM.16.MT88.4 R84, [R188+0x800] ;  /* 0x00080000bc54783b */ /* 0x000ee60000004200 */
[----:B-1----:R-:W-:Y:S04]  /*177a0*/  FADD.FTZ R73, R227, R68 ;  /* 0x00000044e3497221 */ /* 0x002fe80000010000 */
[-C--:B------:R-:W-:Y:S01]  /*177b0*/  HMMA.16816.F32 R20, R76, R88.reuse, R20 ;  /* 0x000000584c14723c */ /* 0x080fe20000001814 */
[----:B------:R-:W1:Y:S03]  /*177c0*/  MUFU.EX2 R138, R104 ;  /* 0x00000068008a7308 */ /* 0x000e660000000800 */
[----:B--2---:R-:W-:Y:S04]  /*177d0*/  FADD.FTZ R74, R231, R0 ;  /* 0x00000000e74a7221 */ /* 0x004fe80000010000 */
[C---:B------:R-:W-:Y:S03]  /*177e0*/  HMMA.16816.F32 R24, R80.reuse, R88, R24 ;  /* 0x000000585018723c */ /* 0x040fe60000001818 */
[----:B------:R-:W-:Y:S01]  /*177f0*/  MUFU.EX2 R137, R108 ;  /* 0x0000006c00897308 */ /* 0x000fe20000000800 */
[----:B------:R-:W-:Y:S02]  /*17800*/  FADD.FTZ R68, R131, R74 ;  /* 0x0000004a83447221 */ /* 0x000fe40000010000 */
[----:B----4-:R-:W-:Y:S02]  /*17810*/  FADD.FTZ R75, R236, R2 ;  /* 0x00000002ec4b7221 */ /* 0x010fe40000010000 */
[-C--:B------:R-:W-:Y:S04]  /*17820*/  HMMA.16816.F32 R28, R80, R90.reuse, R28 ;  /* 0x0000005a501c723c */ /* 0x080fe8000000181c */
[----:B------:R-:W-:Y:S01]  /*17830*/  FADD.FTZ R0, R228, R75 ;  /* 0x0000004be4007221 */ /* 0x000fe20000010000 */
[----:B------:R-:W2:Y:S01]  /*17840*/  MUFU.EX2 R136, R109 ;  /* 0x0000006d00887308 */ /* 0x000ea20000000800 */
[----:B------:R-:W-:Y:S02]  /*17850*/  FADD.FTZ R2, R225, R3 ;  /* 0x00000003e1027221 */ /* 0x000fe40000010000 */
[C---:B------:R-:W-:Y:S01]  /*17860*/  HMMA.16816.F32 R32, R76.reuse, R90, R32 ;  /* 0x0000005a4c20723c */ /* 0x040fe20000001820 */
[----:B------:R-:W4:Y:S03]  /*17870*/  LDSM.16.MT88.4 R88, [R185+0x1000] ;  /* 0x00100000b958783b */ /* 0x000f260000004200 */
[----:B------:R-:W-:Y:S02]  /*17880*/  FADD.FTZ R3, R245, R73 ;  /* 0x00000049f5037221 */ /* 0x000fe40000010000 */
[----:B------:R-:W-:Y:S01]  /*17890*/  FADD.FTZ R2, R239, R2 ;  /* 0x00000002ef027221 */ /* 0x000fe20000010000 */
[----:B------:R-:W-:Y:S01]  /*178a0*/  MUFU.EX2 R169, R211 ;  /* 0x000000d300a97308 */ /* 0x000fe20000000800 */
[-C--:B------:R-:W-:Y:S04]  /*178b0*/  HMMA.16816.F32 R36, R76, R92.reuse, R36 ;  /* 0x0000005c4c24723c */ /* 0x080fe80000001824 */
[----:B------:R-:W-:Y:S02]  /*178c0*/  FADD.FTZ R3, R237, R3 ;  /* 0x00000003ed037221 */ /* 0x000fe40000010000 */
[----:B------:R-:W-:Y:S02]  /*178d0*/  FADD.FTZ R73, R230, R0 ;  /* 0x00000000e6497221 */ /* 0x000fe40000010000 */
[C---:B------:R-:W-:Y:S01]  /*178e0*/  HMMA.16816.F32 R40, R80.reuse, R92, R40 ;  /* 0x0000005c5028723c */ /* 0x040fe20000001828 */
[----:B------:R-:W-:Y:S03]  /*178f0*/  MUFU.EX2 R172, R210 ;  /* 0x000000d200ac7308 */ /* 0x000fe60000000800 */
[----:B------:R-:W-:Y:S01]  /*17900*/  FADD.FTZ R0, R177, R68 ;  /* 0x00000044b1007221 */ /* 0x000fe20000010000 */
[----:B---3--:R-:W-:Y:S01]  /*17910*/  ISETP.GT.AND P0, PT, R202, R208, PT ;  /* 0x000000d0ca00720c */ /* 0x008fe20003f04270 */
[----:B------:R-:W-:Y:S02]  /*17920*/  FADD.FTZ R68, R235, R2 ;  /* 0x00000002eb447221 */ /* 0x000fe40000010000 */
[-C--:B------:R-:W-:Y:S03]  /*17930*/  HMMA.16816.F32 R44, R80, R94.reuse, R44 ;  /* 0x0000005e502c723c */ /* 0x080fe6000000182c */
[----:B------:R-:W-:Y:S01]  /*17940*/  MUFU.EX2 R168, R107 ;  /* 0x0000006b00a87308 */ /* 0x000fe20000000800 */
[----:B------:R-:W-:Y:S02]  /*17950*/  FADD.FTZ R0, R206, R0 ;  /* 0x00000000ce007221 */ /* 0x000fe40000010000 */
[----:B------:R-:W-:Y:S02]  /*17960*/  FADD.FTZ R2, R244, R73 ;  /* 0x00000049f4027221 */ /* 0x000fe40000010000 */
[C---:B------:R-:W-:Y:S01]  /*17970*/  HMMA.16816.F32 R48, R76.reuse, R94, R48 ;  /* 0x0000005e4c30723c */ /* 0x040fe20000001830 */
[----:B------:R-:W3:Y:S03]  /*17980*/  LDSM.16.MT88.4 R92, [R189+0x1000] ;  /* 0x00100000bd5c783b */ /* 0x000ee60000004200 */
[----:B------:R-:W-:Y:S01]  /*17990*/  FADD.FTZ R0, R204, R0 ;  /* 0x00000000cc007221 */ /* 0x000fe20000010000 */
[----:B------:R-:W-:Y:S01]  /*179a0*/  MUFU.EX2 R171, R106 ;  /* 0x0000006a00ab7308 */ /* 0x000fe20000000800 */
[----:B------:R-:W-:Y:S02]  /*179b0*/  FADD.FTZ R2, R243, R2 ;  /* 0x00000002f3027221 */ /* 0x000fe40000010000 */
[-C--:B------:R-:W-:Y:S07]  /*179c0*/  HMMA.16816.F32 R52, R76, R84.reuse, R52 ;  /* 0x000000544c34723c */ /* 0x080fee0000001834 */
[----:B------:R-:W-:Y:S01]  /*179d0*/  MUFU.EX2 R176, R105 ;  /* 0x0000006900b07308 */ /* 0x000fe20000000800 */
[C---:B------:R-:W-:Y:S08]  /*179e0*/  HMMA.16816.F32 R56, R80.reuse, R84, R56 ;  /* 0x000000545038723c */ /* 0x040ff00000001838 */
[-C--:B------:R-:W-:Y:S01]  /*179f0*/  HMMA.16816.F32 R60, R80, R86.reuse, R60 ;  /* 0x00000056503c723c */ /* 0x080fe2000000183c */
[----:B------:R-:W-:Y:S06]  /*17a00*/  MUFU.EX2 R180, R112 ;  /* 0x0000007000b47308 */ /* 0x000fec0000000800 */
[----:B-----5:R-:W-:Y:S01]  /*17a10*/  F2FP.PACK_AB R80, R139, R130 ;  /* 0x000000828b50723e */ /* 0x020fe200000000ff */
[----:B------:R-:W-:Y:S01]  /*17a20*/  HMMA.16816.F32 R64, R76, R86, R64 ;  /* 0x000000564c40723c */ /* 0x000fe20000001840 */
[----:B------:R-:W5:Y:S02]  /*17a30*/  LDSM.16.MT88.4 R84, [R188+0x1000] ;  /* 0x00100000bc54783b */ /* 0x000f640000004200 */
[----:B------:R-:W3:Y:S01]  /*17a40*/  MUFU.EX2 R181, R111 ;  /* 0x0000006f00b57308 */ /* 0x000ee20000000800 */
[----:B------:R-:W-:Y:S02]  /*17a50*/  F2FP.PACK_AB R82, R167, R142 ;  /* 0x0000008ea752723e */ /* 0x000fe400000000ff */
[----:B-1----:R-:W-:Y:S02]  /*17a60*/  F2FP.PACK_AB R81, R138, R129 ;  /* 0x000000818a51723e */ /* 0x002fe400000000ff */
[----:B------:R-:W-:Y:S04]  /*17a70*/  F2FP.PACK_AB R76, R238, R241 ;  /* 0x000000f1ee4c723e */ /* 0x000fe800000000ff */
[----:B------:R-:W-:Y:S01]  /*17a80*/  F2FP.PACK_AB R77, R232, R233 ;  /* 0x000000e9e84d723e */ /* 0x000fe200000000ff */
[----:B------:R-:W-:Y:S01]  /*17a90*/  MUFU.EX2 R166, R110 ;  /* 0x0000006e00a67308 */ /* 0x000fe20000000800 */
[----:B------:R-:W-:Y:S02]  /*17aa0*/  F2FP.PACK_AB R78, R207, R205 ;  /* 0x000000cdcf4e723e */ /* 0x000fe400000000ff */
[----:B------:R-:W-:Y:S02]  /*17ab0*/  F2FP.PACK_AB R79, R182, R183 ;  /* 0x000000b7b64f723e */ /* 0x000fe400000000ff */
[----:B--2---:R-:W-:Y:S05]  /*17ac0*/  F2FP.PACK_AB R83, R136, R137 ;  /* 0x000000898853723e */ /* 0x004fea00000000ff */
[-C--:B----4-:R-:W-:Y:S01]  /*17ad0*/  HMMA.16816.F32 R4, R76, R88.reuse, R4 ;  /* 0x000000584c04723c */ /* 0x090fe20000001804 */
[----:B------:R-:W1:Y:S02]  /*17ae0*/  MUFU.EX2 R165, R114 ;  /* 0x0000007200a57308 */ /* 0x000e640000000800 */
[----:B---3--:R-:W-:Y:S05]  /*17af0*/  F2FP.PACK_AB R144, R181, R180 ;  /* 0x000000b4b590723e */ /* 0x008fea00000000ff */
[C---:B------:R-:W-:Y:S03]  /*17b00*/  HMMA.16816.F32 R8, R80.reuse, R88, R8 ;  /* 0x000000585008723c */ /* 0x040fe60000001808 */
[----:B------:R-:W2:Y:S05]  /*17b10*/  MUFU.EX2 R164, R213 ;  /* 0x000000d500a47308 */ /* 0x000eaa0000000800 */
[-C--:B------:R-:W-:Y:S05]  /*17b20*/  HMMA.16816.F32 R12, R80, R90.reuse, R12 ;  /* 0x0000005a500c723c */ /* 0x080fea000000180c */
[----:B------:R-:W3:Y:S03]  /*17b30*/  MUFU.EX2 R156, R125 ;  /* 0x0000007d009c7308 */ /* 0x000ee60000000800 */
[C---:B------:R-:W-:Y:S01]  /*17b40*/  HMMA.16816.F32 R16, R76.reuse, R90, R16 ;  /* 0x0000005a4c10723c */ /* 0x040fe20000001810 */
[----:B------:R-:W4:Y:S03]  /*17b50*/  LDSM.16.MT88.4 R88, [R185+0x1800] ;  /* 0x00180000b958783b */ /* 0x000f260000004200 */
[----:B-1----:R-:W-:Y:S03]  /*17b60*/  F2FP.PACK_AB R145, R165, R166 ;  /* 0x000000a6a591723e */ /* 0x002fe600000000ff */
[----:B------:R-:W-:Y:S01]  /*17b70*/  MUFU.EX2 R152, R126 ;  /* 0x0000007e00987308 */ /* 0x000fe20000000800 */
[-C--:B------:R-:W-:Y:S04]  /*17b80*/  HMMA.16816.F32 R20, R76, R92.reuse, R20 ;  /* 0x0000005c4c14723c */ /* 0x080fe80000001814 */
[----:B--2---:R-:W-:Y:S04]  /*17b90*/  F2FP.PACK_AB R146, R163, R164 ;  /* 0x000000a4a392723e */ /* 0x004fe800000000ff */
[C---:B------:R-:W-:Y:S01]  /*17ba0*/  HMMA.16816.F32 R24, R80.reuse, R92, R24 ;  /* 0x0000005c5018723c */ /* 0x040fe20000001818 */
[----:B------:R-:W-:Y:S03]  /*17bb0*/  MUFU.EX2 R141, R115 ;  /* 0x00000073008d7308 */ /* 0x000fe60000000800 */
[----:B---3--:R-:W-:Y:S04]  /*17bc0*/  F2FP.PACK_AB R150, R155, R156 ;  /* 0x0000009c9b96723e */ /* 0x008fe800000000ff */
[-C--:B------:R-:W-:Y:S03]  /*17bd0*/  HMMA.16816.F32 R28, R80, R94.reuse, R28 ;  /* 0x0000005e501c723c */ /* 0x080fe6000000181c */
[----:B------:R-:W-:Y:S05]  /*17be0*/  MUFU.EX2 R157, R123 ;  /* 0x0000007b009d7308 */ /* 0x000fea0000000800 */
[C---:B------:R-:W-:Y:S01]  /*17bf0*/  HMMA.16816.F32 R32, R76.reuse, R94, R32 ;  /* 0x0000005e4c20723c */ /* 0x040fe20000001820 */
[----:B------:R-:W1:Y:S04]  /*17c00*/  LDSM.16.MT88.4 R92, [R189+0x1800] ;  /* 0x00180000bd5c783b */ /* 0x000e680000004200 */
[----:B------:R-:W-:Y:S03]  /*17c10*/  MUFU.EX2 R154, R122 ;  /* 0x0000007a009a7308 */ /* 0x000fe60000000800 */
[-C--:B------:R-:W-:Y:S07]  /*17c20*/  HMMA.16816.F32 R36, R76, R96.reuse, R36 ;  /* 0x000000604c24723c */ /* 0x080fee0000001824 */
[----:B------:R-:W2:Y:S01]  /*17c30*/  MUFU.EX2 R153, R124 ;  /* 0x0000007c00997308 */ /* 0x000ea20000000800 */
[C---:B------:R-:W-:Y:S08]  /*17c40*/  HMMA.16816.F32 R40, R80.reuse, R96, R40 ;  /* 0x000000605028723c */ /* 0x040ff00000001828 */
[-C--:B------:R-:W-:Y:S01]  /*17c50*/  HMMA.16816.F32 R44, R80, R98.reuse, R44 ;  /* 0x00000062502c723c */ /* 0x080fe2000000182c */
[----:B------:R-:W3:Y:S07]  /*17c60*/  MUFU.EX2 R158, R120 ;  /* 0x00000078009e7308 */ /* 0x000eee0000000800 */
[C---:B------:R-:W-:Y:S01]  /*17c70*/  HMMA.16816.F32 R48, R76.reuse, R98, R48 ;  /* 0x000000624c30723c */ /* 0x040fe20000001830 */
[----:B------:R-:W1:Y:S03]  /*17c80*/  LDSM.16.MT88.4 R96, [R186+0x1800] ;  /* 0x00180000ba60783b */ /* 0x000e660000004200 */
[----:B--2---:R-:W-:Y:S04]  /*17c90*/  F2FP.PACK_AB R149, R153, R154 ;  /* 0x0000009a9995723e */ /* 0x004fe800000000ff */
[-C--:B-----5:R-:W-:Y:S08]  /*17ca0*/  HMMA.16816.F32 R52, R76, R84.reuse, R52 ;  /* 0x000000544c34723c */ /* 0x0a0ff00000001834 */
[C---:B------:R-:W-:Y:S04]  /*17cb0*/  HMMA.16816.F32 R56, R80.reuse, R84, R56 ;  /* 0x000000545038723c */ /* 0x040fe80000001838 */
[----:B---3--:R-:W-:Y:S04]  /*17cc0*/  F2FP.PACK_AB R148, R157, R158 ;  /* 0x0000009e9d94723e */ /* 0x008fe800000000ff */
[-C--:B------:R-:W-:Y:S07]  /*17cd0*/  HMMA.16816.F32 R60, R80, R86.reuse, R60 ;  /* 0x00000056503c723c */ /* 0x080fee000000183c */
[----:B------:R-:W-:Y:S01]  /*17ce0*/  F2FP.PACK_AB R80, R170, R143 ;  /* 0x0000008faa50723e */ /* 0x000fe200000000ff */
[----:B------:R-:W-:Y:S01]  /*17cf0*/  HMMA.16816.F32 R64, R76, R86, R64 ;  /* 0x000000564c40723c */ /* 0x000fe20000001840 */
[----:B------:R-:W2:Y:S03]  /*17d00*/  LDSM.16.MT88.4 R84, [R188+0x1800] ;  /* 0x00180000bc54783b */ /* 0x000ea60000004200 */
[----:B------:R-:W-:Y:S02]  /*17d10*/  F2FP.PACK_AB R82, R175, R173 ;  /* 0x000000adaf52723e */ /* 0x000fe400000000ff */
[----:B------:R-:W-:Y:S02]  /*17d20*/  F2FP.PACK_AB R81, R140, R141 ;  /* 0x0000008d8c51723e */ /* 0x000fe400000000ff */
[----:B------:R-:W-:Y:S04]  /*17d30*/  F2FP.PACK_AB R76, R172, R169 ;  /* 0x000000a9ac4c723e */ /* 0x000fe800000000ff */
[----:B------:R-:W-:Y:S02]  /*17d40*/  F2FP.PACK_AB R77, R171, R168 ;  /* 0x000000a8ab4d723e */ /* 0x000fe400000000ff */
[----:B------:R-:W-:Y:S02]  /*17d50*/  F2FP.PACK_AB R78, R179, R174 ;  /* 0x000000aeb34e723e */ /* 0x000fe400000000ff */
[----:B------:R-:W-:Y:S02]  /*17d60*/  F2FP.PACK_AB R79, R178, R176 ;  /* 0x000000b0b24f723e */ /* 0x000fe400000000ff */
[----:B------:R-:W-:Y:S05]  /*17d70*/  F2FP.PACK_AB R83, R159, R160 ;  /* 0x000000a09f53723e */ /* 0x000fea00000000ff */
[-C--:B----4-:R-:W-:Y:S08]  /*17d80*/  HMMA.16816.F32 R4, R76, R88.reuse, R4 ;  /* 0x000000584c04723c */ /* 0x090ff00000001804 */
[C---:B------:R-:W-:Y:S08]  /*17d90*/  HMMA.16816.F32 R8, R80.reuse, R88, R8 ;  /* 0x000000585008723c */ /* 0x040ff00000001808 */
[-C--:B------:R-:W-:Y:S08]  /*17da0*/  HMMA.16816.F32 R12, R80, R90.reuse, R12 ;  /* 0x0000005a500c723c */ /* 0x080ff0000000180c */
[C---:B------:R-:W-:Y:S08]  /*17db0*/  HMMA.16816.F32 R16, R76.reuse, R90, R16 ;  /* 0x0000005a4c10723c */ /* 0x040ff00000001810 */
[-C--:B-1----:R-:W-:Y:S08]  /*17dc0*/  HMMA.16816.F32 R20, R76, R92.reuse, R20 ;  /* 0x0000005c4c14723c */ /* 0x082ff00000001814 */
[C---:B------:R-:W-:Y:S08]  /*17dd0*/  HMMA.16816.F32 R24, R80.reuse, R92, R24 ;  /* 0x0000005c5018723c */ /* 0x040ff00000001818 */
[-C--:B------:R-:W-:Y:S08]  /*17de0*/  HMMA.16816.F32 R28, R80, R94.reuse, R28 ;  /* 0x0000005e501c723c */ /* 0x080ff0000000181c */
[C---:B------:R-:W-:Y:S08]  /*17df0*/  HMMA.16816.F32 R32, R76.reuse, R94, R32 ;  /* 0x0000005e4c20723c */ /* 0x040ff00000001820 */
[-C--:B------:R-:W-:Y:S08]  /*17e00*/  HMMA.16816.F32 R36, R76, R96.reuse, R36 ;  /* 0x000000604c24723c */ /* 0x080ff00000001824 */
[C---:B------:R-:W-:Y:S08]  /*17e10*/  HMMA.16816.F32 R40, R80.reuse, R96, R40 ;  /* 0x000000605028723c */ /* 0x040ff00000001828 */
[-C--:B------:R-:W-:Y:S08]  /*17e20*/  HMMA.16816.F32 R44, R80, R98.reuse, R44 ;  /* 0x00000062502c723c */ /* 0x080ff0000000182c */
[C---:B------:R-:W-:Y:S08]  /*17e30*/  HMMA.16816.F32 R48, R76.reuse, R98, R48 ;  /* 0x000000624c30723c */ /* 0x040ff00000001830 */
[-C--:B--2---:R-:W-:Y:S08]  /*17e40*/  HMMA.16816.F32 R52, R76, R84.reuse, R52 ;  /* 0x000000544c34723c */ /* 0x084ff00000001834 */
[C---:B------:R-:W-:Y:S01]  /*17e50*/  HMMA.16816.F32 R56, R80.reuse, R84, R56 ;  /* 0x000000545038723c */ /* 0x040fe20000001838 */
[----:B------:R-:W1:Y:S06]  /*17e60*/  MUFU.EX2 R84, R128 ;  /* 0x0000008000547308 */ /* 0x000e6c0000000800 */
[----:B------:R-:W-:Y:S01]  /*17e70*/  MOV R85, R71 ;  /* 0x0000004700557202 */ /* 0x000fe20000000f00 */
[-C--:B------:R-:W-:Y:S08]  /*17e80*/  HMMA.16816.F32 R60, R80, R86.reuse, R60 ;  /* 0x00000056503c723c */ /* 0x080ff0000000183c */
[----:B------:R-:W-:Y:S07]  /*17e90*/  HMMA.16816.F32 R64, R76, R86, R64 ;  /* 0x000000564c40723c */ /* 0x000fee0000001840 */
[----:B------:R-:W-:Y:S01]  /*17ea0*/  MOV R86, R70 ;  /* 0x0000004600567202 */ /* 0x000fe20000000f00 */
[-C--:B------:R-:W-:Y:S01]  /*17eb0*/  HMMA.16816.F32 R88, R144, R100.reuse, R4 ;  /* 0x000000649058723c */ /* 0x080fe20000001804 */
[----:B------:R-:W2:Y:S04]  /*17ec0*/  LDSM.16.MT88.4 R4, [R188+0x2000] ;  /* 0x00200000bc04783b */ /* 0x000ea80000004200 */
[----:B-1----:R-:W-:Y:S02]  /*17ed0*/  F2FP.PACK_AB R151, R84, R152 ;  /* 0x000000985497723e */ /* 0x002fe400000000ff */
[----:B------:R-:W-:Y:S05]  /*17ee0*/  MOV R87, R69 ;  /* 0x0000004500577202 */ /* 0x000fea0000000f00 */
        /* <DEDUP_REMOVED lines=8> */
[-C--:B------:R-:W-:Y:S04]  /*17f70*/  HMMA.16816.F32 R104, R144, R116.reuse, R20 ;  /* 0x000000749068723c */ /* 0x080fe80000001814 */
[----:B------:R-:W-:Y:S04]  /*17f80*/  FADD.FTZ R3, R247, R68 ;  /* 0x00000044f7037221 */ /* 0x000fe80000010000 */
        /* <DEDUP_REMOVED lines=28> */
[-C--:B--2---:R-:W-:Y:S03]  /*18150*/  HMMA.16816.F32 R136, R144, R4.reuse, R52 ;  /* 0x000000049088723c */ /* 0x084fe60000001834 */
        /* <DEDUP_REMOVED lines=14> */
[----:B------:R-:W-:Y:S01]  /*18240*/  FADD.FTZ R4, R159, R0 ;  /* 0x000000009f047221 */ /* 0x000fe20000010000 */
[----:B------:R1:W-:Y:S03]  /*18250*/  STL [R1+0x4], R3 ;  /* 0x0000040301007387 */ /* 0x0003e60000100800 */
        /* <DEDUP_REMOVED lines=9> */
[----:B------:R2:W-:Y:S01]  /*182f0*/  STL [R1+0x8], R5 ;  /* 0x0000080501007387 */ /* 0x0005e20000100800 */
[----:B------:R-:W-:Y:S02]  /*18300*/  IADD3 R0, R202, -0x1, RZ ;  /* 0xffffffffca007810 */ /* 0x000fe40007ffe0ff */
[----:B------:R-:W-:Y:S01]  /*18310*/  FADD.FTZ R2, R84, R2 ;  /* 0x0000000254027221 */ /* 0x000fe20000010000 */
[----:B------:R-:W-:Y:S01]  /*18320*/  MOV R84, R72 ;  /* 0x0000004800547202 */ /* 0x000fe20000000f00 */
[----:B-1----:R-:W-:Y:S01]  /*18330*/  FADD.FTZ R3, R155, R4 ;  /* 0x000000049b037221 */ /* 0x002fe20000010000 */
[----:B------:R-:W-:Y:S04]  /*18340*/  MOV R202, R0 ;  /* 0x0000000000ca7202 */ /* 0x000fe80000000f00 */
[----:B------:R2:W-:Y:S04]  /*18350*/  STL [R1+0xc], R3 ;  /* 0x00000c0301007387 */ /* 0x0005e80000100800 */
[----:B------:R2:W-:Y:S02]  /*18360*/  STL [R1+0x10], R2 ;  /* 0x0000100201007387 */ /* 0x0005e40000100800 */
[----:B--2---:R-:W-:-:S05]  /*18370*/  @P0 BRA `(.L_x_734) ;  /* 0xffffa5a000000947 */ /* 0x004fca000383ffff */
.L_x_706:
[----:B------:R-:W-:Y:S05]  /*18380*/  BRA.DIV ~URZ, `(.L_x_735) ;  /* 0x000082527f007947 */ /* 0x000fea000b800000 */
[----:B------:R-:W2:Y:S04]  /*18390*/  LDL R2, [R1+0x4] ;  /* 0x0000040001027983 */ /* 0x000ea80000100800 */
[----:B--2---:R1:W2:Y:S02]  /*183a0*/  SHFL.BFLY PT, R0, R2, 0x2, 0x1f ;  /* 0x0c401f0002007f89 */ /* 0x0042a400000e0000 */
.L_x_854:
[----:B-1----:R-:W3:Y:S02]  /*183b0*/  LDL.LU R2, [R1+0x4] ;  /* 0x0000040001027983 */ /* 0x002ee40000300800 */
[----:B--23--:R-:W-:Y:S01]  /*183c0*/  FADD.FTZ R5, R0, R2 ;  /* 0x0000000200057221 */ /* 0x00cfe20000010000 */
[----:B------:R-:W-:Y:S05]  /*183d0*/  BRA.DIV ~URZ, `(.L_x_736) ;  /* 0x000082627f007947 */ /* 0x000fea000b800000 */
[----:B------:R-:W2:Y:S04]  /*183e0*/  LDL.LU R10, [R1+0x8] ;  /* 0x00000800010a7983 */ /* 0x000ea80000300800 */
[----:B------:R-:W3:Y:S04]  /*183f0*/  LDL.LU R3, [R1+0xc] ;  /* 0x00000c0001037983 */ /* 0x000ee80000300800 */
[----:B------:R-:W4:Y:S04]  /*18400*/  LDL.LU R8, [R1+0x10] ;  /* 0x0000100001087983 */ /* 0x000f280000300800 */
[----:B--2---:R-:W1:Y:S04]  /*18410*/  SHFL.BFLY PT, R0, R10, 0x2, 0x1f ;  /* 0x0c401f000a007f89 */ /* 0x004e6800000e0000 */
[----:B---3--:R-:W2:Y:S04]  /*18420*/  SHFL.BFLY PT, R2, R3, 0x2, 0x1f ;  /* 0x0c401f0003027f89 */ /* 0x008ea800000e0000 */
[----:B----4-:R-:W3:Y:S01]  /*18430*/  SHFL.BFLY PT, R4, R8, 0x2, 0x1f ;  /* 0x0c401f0008047f89 */ /* 0x010ee200000e0000 */
[----:B-1----:R-:W-:-:S02]  /*18440*/  FADD.FTZ R0, R0, R10 ;  /* 0x0000000a00007221 */ /* 0x002fc40000010000 */
[----:B--2---:R-:W-:-:S03]  /*18450*/  FADD.FTZ R2, R2, R3 ;  /* 0x0000000302027221 */ /* 0x004fc60000010000 */
[----:B------:R-:W1:Y:S01]  /*18460*/  SHFL.BFLY PT, R6, R0, 0x1, 0x1f ;  /* 0x0c201f0000067f89 */ /* 0x000e6200000e0000 */
[----:B---3--:R-:W-:-:S03]  /*18470*/  FADD.FTZ R4, R4, R8 ;  /* 0x0000000804047221 */ /* 0x008fc60000010000 */
[----:B------:R-:W2:Y:S04]  /*18480*/  SHFL.BFLY PT, R3, R5, 0x1, 0x1f ;  /* 0x0c201f0005037f89 */ /* 0x000ea800000e0000 */
[----:B------:R-:W3:Y:S04]  /*18490*/  SHFL.BFLY PT, R7, R2, 0x1, 0x1f ;  /* 0x0c201f0002077f89 */ /* 0x000ee800000e0000 */
[----:B------:R4:W4:Y:S01]  /*184a0*/  SHFL.BFLY PT, R9, R4, 0x1, 0x1f ;  /* 0x0c201f0004097f89 */ /* 0x00092200000e0000 */
[----:B-1----:R-:W-:Y:S02]  /*184b0*/  FADD.FTZ R6, R0, R6 ;  /* 0x0000000600067221 */ /* 0x002fe40000010000 */
[----:B--2---:R-:W-:-:S02]  /*184c0*/  FADD.FTZ R5, R5, R3 ;  /* 0x0000000305057221 */ /* 0x004fc40000010000 */
[----:B---3--:R-:W-:-:S03]  /*184d0*/  FADD.FTZ R7, R2, R7 ;  /* 0x0000000702077221 */ /* 0x008fc60000010000 */
.L_x_855:
[----:B------:R-:W-:Y:S01]  /*184e0*/  FSETP.NE.FTZ.AND P3, PT, R5, RZ, PT ;  /* 0x000000ff0500720b */ /* 0x000fe20003f75000 */
[----:B------:R-:W-:Y:S01]  /*184f0*/  CS2R R2, SRZ ;  /* 0x0000000000027805 */ /* 0x000fe2000001ff00 */
[----:B------:R-:W-:Y:S01]  /*18500*/  MOV R0, RZ ;  /* 0x000000ff00007202 */ /* 0x000fe20000000f00 */
[----:B----4-:R-:W-:Y:S01]  /*18510*/  FADD.FTZ R4, R9, R4 ;  /* 0x0000000409047221 */ /* 0x010fe20000010000 */
[----:B------:R-:W-:Y:S02]  /*18520*/  FSETP.NE.FTZ.AND P1, PT, R7, RZ, PT ;  /* 0x000000ff0700720b */ /* 0x000fe40003f35000 */
[----:B------:R-:W-:Y:S02]  /*18530*/  FSETP.NE.FTZ.AND P2, PT, R6, RZ, PT ;  /* 0x000000ff0600720b */ /* 0x000fe40003f55000 */
[----:B------:R-:W-:Y:S02]  /*18540*/  FSETP.NE.FTZ.AND P0, PT, R4, RZ, PT ;  /* 0x000000ff0400720b */ /* 0x000fe40003f15000 */
[----:B------:R-:W-:-:S02]  /*18550*/  MOV R25, 0xff800000 ;  /* 0xff80000000197802 */ /* 0x000fc40000000f00 */
[----:B------:R-:W-:Y:S01]  /*18560*/  MOV R23, 0xff800000 ;  /* 0xff80000000177802 */ /* 0x000fe20000000f00 */
[----:B------:R-:W1:Y:S01]  /*18570*/  @P3 MUFU.RCP R0, R5 ;  /* 0x0000000500003308 */ /* 0x000e620000001000 */
[----:B------:R-:W-:Y:S02]  /*18580*/  MOV R24, 0xff800000 ;  /* 0xff80000000187802 */ /* 0x000fe40000000f00 */
[----:B------:R-:W-:Y:S02]  /*18590*/  MOV R22, 0xff800000 ;  /* 0xff80000000167802 */ /* 0x000fe40000000f00 */
        /* <DEDUP_REMOVED lines=90> */
.L_x_601:
[----:B---3--:R3:W5:Y:S04]  /*18b40*/  LDL R6, [R1+0x50] ;  /* 0x0000500001067983 */ /* 0x0087680000100800 */
[----:B------:R-:W4:Y:S01]  /*18b50*/  S2R R2, SR_TID.X ;  /* 0x0000000000027919 */ /* 0x000f220000002100 */
[----:B------:R-:W-:Y:S01]  /*18b60*/  BSSY B0, `(.L_x_737) ;  /* 0x0000011000007945 */ /* 0x000fe20003800000 */
[----:B----4-:R-:W-:-:S13]  /*18b70*/  LOP3.LUT P0, RZ, R2, 0x7f, RZ, 0xc0, !PT ;  /* 0x0000007f02ff7812 */ /* 0x010fda000780c0ff */
[----:B------:R-:W-:Y:S05]  /*18b80*/  @P0 BRA `(.L_x_738) ;  /* 0x000000e000000947 */ /* 0x000fea0003800000 */
[----:B---3--:R-:W3:Y:S01]  /*18b90*/  S2R R4, SR_LANEID ;  /* 0x0000000000047919 */ /* 0x008ee20000000000 */
[----:B------:R-:W-:Y:S01]  /*18ba0*/  VOTEU.ANY UR4, UPT, PT ;  /* 0x0000000000047886 */ /* 0x000fe200038e0100 */
[----:B--2---:R-:W-:Y:S01]  /*18bb0*/  IMAD.MOV.U32 R5, RZ, RZ, c[0x0][0x564] ;  /* 0x00015900ff057624 */ /* 0x004fe200078e00ff */
[----:B------:R-:W3:Y:S08]  /*18bc0*/  FLO.U32 R3, UR4 ;  /* 0x0000000400037d00 */ /* 0x000ef000080e0000 */
[----:B------:R-:W2:Y:S01]  /*18bd0*/  POPC R2, UR4 ;  /* 0x0000000400027d09 */ /* 0x000ea20008000000 */
[----:B---3--:R-:W-:Y:S01]  /*18be0*/  ISETP.EQ.U32.AND P0, PT, R3, R4, PT ;  /* 0x000000040300720c */ /* 0x008fe20003f02070 */
[----:B------:R-:W-:-:S12]  /*18bf0*/  IMAD.MOV.U32 R4, RZ, RZ, c[0x0][0x560] ;  /* 0x00015800ff047624 */ /* 0x000fd800078e00ff */
[----:B--2---:R2:W3:Y:S04]  /*18c00*/  @P0 ATOMG.E.ADD.STRONG.GPU PT, R2, [R4.64], R2 ;  /* 0x00000002040209a8 */ /* 0x0044e800081ee1c6 */
[----:B--2---:R-:W2:Y:S04]  /*18c10*/  S2R R4, SR_LTMASK ;  /* 0x0000000000047919 */ /* 0x004ea80000003900 */
[----:B---3--:R2:W3:Y:S02]  /*18c20*/  SHFL.IDX PT, R3, R2, R3, 0x1f ;  /* 0x00001f0302037589 */ /* 0x0084e400000e0000 */
[----:B--2---:R-:W-:-:S06]  /*18c30*/  LOP3.LUT R2, R4, UR4, RZ, 0xc0, !PT ;  /* 0x0000000404027c12 */ /* 0x004fcc000f8ec0ff */
[----:B------:R-:W3:Y:S02]  /*18c40*/  POPC R2, R2 ;  /* 0x0000000200027309 */ /* 0x000ee40000000000 */
[----:B---3-5:R-:W-:-:S05]  /*18c50*/  IADD3 R6, R3, c[0x0][0xc], R2 ;  /* 0x0000030003067a10 */ /* 0x028fca0007ffe002 */
[----:B------:R2:W-:Y:S02]  /*18c60*/  STL [R1+0x50], R6 ;  /* 0x0000500601007387 */ /* 0x0005e40000100800 */
.L_x_738:
[----:B---3--:R-:W-:Y:S05]  /*18c70*/  BSYNC B0 ;  /* 0x0000000000007941 */ /* 0x008fea0003800000 */
.L_x_737:
[----:B------:R-:W-:Y:S01]  /*18c80*/  PRMT R0, R0, 0x9910, RZ ;  /* 0x0000991000007816 */ /* 0x000fe200000000ff */
[----:B------:R-:W-:Y:S01]  /*18c90*/  BSSY B1, `(.L_x_739) ;  /* 0x00002fb000017945 */ /* 0x000fe20003800000 */
[----:B-----5:R-:W-:Y:S02]  /*18ca0*/  IMAD.MOV.U32 R53, RZ, RZ, R6 ;  /* 0x000000ffff357224 */ /* 0x020fe400078e0006 */
[----:B------:R-:W-:-:S13]  /*18cb0*/  ISETP.NE.AND P0, PT, R0, RZ, PT ;  /* 0x000000ff0000720c */ /* 0x000fda0003f05270 */
[----:B------:R-:W-:Y:S05]  /*18cc0*/  @!P0 BRA `(.L_x_740) ;  /* 0x0000232000008947 */ /* 0x000fea0003800000 */
[----:B------:R-:W3:Y:S04]  /*18cd0*/  LDL R7, [R1+0x80] ;  /* 0x0000800001077983 */ /* 0x000ee80000100800 */
[----:B--2---:R-:W2:Y:S04]  /*18ce0*/  LDL R6, [R1+0x90] ;  /* 0x0000900001067983 */ /* 0x004ea80000100800 */
        /* <DEDUP_REMOVED lines=11> */
[----:B---3--:R3:W-:Y:S04]  /*18da0*/  STS [R7], R0 ;  /* 0x0000000007007388 */ /* 0x0087e80000000800 */
[----:B------:R1:W-:Y:S04]  /*18db0*/  STS [R7+0x400], R3 ;  /* 0x0004000307007388 */ /* 0x0003e80000000800 */
[----:B--2---:R2:W-:Y:S01]  /*18dc0*/  STS [R6], R2 ;  /* 0x0000000206007388 */ /* 0x0045e20000000800 */
[----:B---3--:R-:W-:-:S02]  /*18dd0*/  F2FP.PACK_AB R0, R89, R88 ;  /* 0x000000585900723e */ /* 0x008fc400000000ff */
[----:B-1----:R-:W-:-:S03]  /*18de0*/  F2FP.PACK_AB R3, R49, R48 ;  /* 0x000000303103723e */ /* 0x002fc600000000ff */
[----:B------:R1:W-:Y:S01]  /*18df0*/  STS [R6+0x400], R0 ;  /* 0x0004000006007388 */ /* 0x0003e20000000800 */
[----:B--2---:R-:W-:-:S03]  /*18e00*/  F2FP.PACK_AB R2, R31, R30 ;  /* 0x0000001e1f02723e */ /* 0x004fc600000000ff */
[----:B------:R2:W-:Y:S04]  /*18e10*/  STS [R7+0x2000], R3 ;  /* 0x0020000307007388 */ /* 0x0005e80000000800 */
[----:B------:R3:W-:Y:S01]  /*18e20*/  STS [R7+0x2400], R2 ;  /* 0x0024000207007388 */ /* 0x0007e20000000800 */
[----:B-1----:R-:W-:Y:S02]  /*18e30*/  F2FP.PACK_AB R0, R35, R34 ;  /* 0x000000222300723e */ /* 0x002fe400000000ff */
[----:B--2---:R-:W-:-:S03]  /*18e40*/  F2FP.PACK_AB R3, R79, R78 ;  /* 0x0000004e4f03723e */ /* 0x004fc600000000ff */
[----:B------:R1:W-:Y:S04]  /*18e50*/  STS [R6+0x2000], R0 ;  /* 0x0020000006007388 */ /* 0x0003e80000000800 */
[----:B---3--:R-:W2:Y:S01]  /*18e60*/  LDL R7, [R1+0x8c] ;  /* 0x00008c0001077983 */ /* 0x008ea20000100800 */
[----:B------:R-:W-:-:S03]  /*18e70*/  F2FP.PACK_AB R2, R91, R90 ;  /* 0x0000005a5b02723e */ /* 0x000fc600000000ff */
[----:B------:R3:W-:Y:S04]  /*18e80*/  STS [R6+0x2400], R4 ;  /* 0x0024000406007388 */ /* 0x0007e80000000800 */
[----:B----4-:R4:W-:Y:S04]  /*18e90*/  STS [R9], R3 ;  /* 0x0000000309007388 */ /* 0x0109e80000000800 */
[----:B------:R4:W-:Y:S01]  /*18ea0*/  STS [R9+0x400], R2 ;  /* 0x0004000209007388 */ /* 0x0009e20000000800 */
[----:B-1----:R-:W-:-:S05]  /*18eb0*/  F2FP.PACK_AB R0, R81, R80 ;  /* 0x000000505100723e */ /* 0x002fca00000000ff */
[----:B------:R1:W-:Y:S01]  /*18ec0*/  STS [R5], R0 ;  /* 0x0000000005007388 */ /* 0x0003e20000000800 */
[----:B---3--:R-:W-:-:S03]  /*18ed0*/  F2FP.PACK_AB R4, R39, R38 ;  /* 0x000000262704723e */ /* 0x008fc600000000ff */
[----:B------:R-:W3:Y:S01]  /*18ee0*/  LDL R6, [R1+0x88] ;  /* 0x0000880001067983 */ /* 0x000ee20000100800 */
[----:B----4-:R-:W-:Y:S02]  /*18ef0*/  F2FP.PACK_AB R3, R101, R100 ;  /* 0x000000646503723e */ /* 0x010fe400000000ff */
[----:B------:R-:W-:-:S03]  /*18f00*/  F2FP.PACK_AB R2, R43, R42 ;  /* 0x0000002a2b02723e */ /* 0x000fc600000000ff */
[----:B------:R4:W-:Y:S04]  /*18f10*/  STS [R5+0x400], R3 ;  /* 0x0004000305007388 */ /* 0x0009e80000000800 */
[----:B------:R-:W-:Y:S01]  /*18f20*/  STS [R9+0x2000], R4 ;  /* 0x0020000409007388 */ /* 0x000fe20000000800 */
[----:B-1----:R-:W-:-:S05]  /*18f30*/  F2FP.PACK_AB R0, R41, R40 ;  /* 0x000000282900723e */ /* 0x002fca00000000ff */
[----:B------:R1:W-:Y:S01]  /*18f40*/  STS [R9+0x2400], R0 ;  /* 0x0024000009007388 */ /* 0x0003e20000000800 */
[----:B----4-:R-:W-:-:S03]  /*18f50*/  F2FP.PACK_AB R3, R61, R60 ;  /* 0x0000003c3d03723e */ /* 0x010fc600000000ff */
[----:B-1----:R-:W4:Y:S01]  /*18f60*/  LDL R9, [R1+0xc0] ;  /* 0x0000c00001097983 */ /* 0x002f220000100800 */
[----:B------:R-:W-:-:S03]  /*18f70*/  F2FP.PACK_AB R0, R67, R66 ;  /* 0x000000424300723e */ /* 0x000fc600000000ff */
[----:B------:R1:W-:Y:S04]  /*18f80*/  STS [R5+0x2000], R2 ;  /* 0x0020000205007388 */ /* 0x0003e80000000800 */
[----:B------:R1:W-:Y:S04]  /*18f90*/  STS [R5+0x2400], R3 ;  /* 0x0024000305007388 */ /* 0x0003e80000000800 */
[----:B------:R1:W-:Y:S01]  /*18fa0*/  STS [R8], R0 ;  /* 0x0000000008007388 */ /* 0x0003e20000000800 */
[----:B------:R-:W-:Y:S02]  /*18fb0*/  F2FP.PACK_AB R4, R55, R54 ;  /* 0x000000363704723e */ /* 0x000fe400000000ff */
[----:B-1----:R-:W-:-:S02]  /*18fc0*/  F2FP.PACK_AB R2, R107, R106 ;  /* 0x0000006a6b02723e */ /* 0x002fc400000000ff */
[----:B------:R-:W-:-:S03]  /*18fd0*/  F2FP.PACK_AB R3, R105, R104 ;  /* 0x000000686903723e */ /* 0x000fc600000000ff */
[----:B------:R1:W-:Y:S01]  /*18fe0*/  STS [R8+0x400], R2 ;  /* 0x0004000208007388 */ /* 0x0003e20000000800 */
[----:B------:R-:W-:Y:S02]  /*18ff0*/  F2FP.PACK_AB R0, R103, R102 ;  /* 0x000000666700723e */ /* 0x000fe400000000ff */
[----:B------:R-:W-:Y:S02]  /*19000*/  F2FP.PACK_AB R5, R51, R50 ;  /* 0x000000323305723e */ /* 0x000fe400000000ff */
[----:B-1----:R-:W-:Y:S02]  /*19010*/  F2FP.PACK_AB R2, R59, R58 ;  /* 0x0000003a3b02723e */ /* 0x002fe400000000ff */
[----:B------:R-:W-:Y:S02]  /*19020*/  ISETP.NE.U32.AND P0, PT, RZ, c[0x0][0x508], PT ;  /* 0x00014200ff007a0c */ /* 0x000fe40003f05070 */
[----:B------:R-:W-:Y:S02]  /*19030*/  ISETP.NE.U32.AND P2, PT, RZ, c[0x0][0x500], PT ;  /* 0x00014000ff007a0c */ /* 0x000fe40003f45070 */
[----:B------:R-:W-:-:S02]  /*19040*/  ISETP.NE.AND.EX P1, PT, RZ, c[0x0][0x50c], PT, P0 ;  /* 0x00014300ff007a0c */ /* 0x000fc40003f25300 */
[----:B------:R-:W-:Y:S01]  /*19050*/  ISETP.NE.AND.EX P2, PT, RZ, c[0x0][0x504], PT, P2 ;  /* 0x00014100ff007a0c */ /* 0x000fe20003f45320 */
[----:B------:R-:W-:Y:S01]  /*19060*/  IMAD.MOV.U32 R11, RZ, RZ, c[0x0][0x388] ;  /* 0x0000e200ff0b7624 */ /* 0x000fe200078e00ff */
[----:B--2---:R1:W-:Y:S04]  /*19070*/  STS [R7], R3 ;  /* 0x0000000307007388 */ /* 0x0043e80000000800 */
[----:B------:R2:W-:Y:S04]  /*19080*/  STS [R7+0x400], R0 ;  /* 0x0004000007007388 */ /* 0x0005e80000000800 */
[----:B------:R3:W-:Y:S04]  /*19090*/  STS [R8+0x2000], R2 ;  /* 0x0020000208007388 */ /* 0x0007e80000000800 */
[----:B------:R3:W-:Y:S04]  /*190a0*/  STS [R8+0x2400], R4 ;  /* 0x0024000408007388 */ /* 0x0007e80000000800 */
[----:B------:R-:W-:Y:S01]  /*190b0*/  STS [R7+0x2000], R5 ;  /* 0x0020000507007388 */ /* 0x000fe20000000800 */
[----:B-1----:R-:W-:-:S02]  /*190c0*/  F2FP.PACK_AB R3, R47, R46 ;  /* 0x0000002e2f03723e */ /* 0x002fc400000000ff */
[----:B--2---:R-:W-:Y:S02]  /*190d0*/  F2FP.PACK_AB R0, R85, R84 ;  /* 0x000000545500723e */ /* 0x004fe400000000ff */
[----:B---3--:R-:W-:Y:S01]  /*190e0*/  F2FP.PACK_AB R2, R83, R82 ;  /* 0x000000525302723e */ /* 0x008fe200000000ff */
[----:B------:R-:W-:Y:S04]  /*190f0*/  STS [R7+0x2400], R3 ;  /* 0x0024000307007388 */ /* 0x000fe80000000800 */
[----:B------:R1:W-:Y:S04]  /*19100*/  STS [R6], R2 ;  /* 0x0000000206007388 */ /* 0x0003e80000000800 */
[----:B------:R2:W-:Y:S01]  /*19110*/  STS [R6+0x400], R0 ;  /* 0x0004000006007388 */ /* 0x0005e20000000800 */
[----:B------:R-:W-:-:S03]  /*19120*/  F2FP.PACK_AB R4, R45, R44 ;  /* 0x0000002c2d04723e */ /* 0x000fc600000000ff */
[----:B------:R-:W3:Y:S01]  /*19130*/  LDL.LU R8, [R1+0x54] ;  /* 0x0000540001087983 */ /* 0x000ee20000300800 */
[----:B-1----:R-:W-:Y:S02]  /*19140*/  F2FP.PACK_AB R2, R63, R62 ;  /* 0x0000003e3f02723e */ /* 0x002fe400000000ff */
[----:B--2---:R-:W-:-:S03]  /*19150*/  F2FP.PACK_AB R0, R65, R64 ;  /* 0x000000404100723e */ /* 0x004fc600000000ff */
[----:B------:R1:W-:Y:S01]  /*19160*/  STS [R12], R2 ;  /* 0x000000020c007388 */ /* 0x0003e20000000800 */
[----:B------:R-:W-:-:S03]  /*19170*/  F2FP.PACK_AB R3, R33, R32 ;  /* 0x000000202103723e */ /* 0x000fc600000000ff */
[----:B----4-:R2:W-:Y:S04]  /*19180*/  STS [R9+0x400], R0 ;  /* 0x0004000009007388 */ /* 0x0105e80000000800 */
[----:B------:R4:W-:Y:S04]  /*19190*/  STS [R6+0x2000], R4 ;  /* 0x0020000406007388 */ /* 0x0009e80000000800 */
[----:B------:R4:W-:Y:S01]  /*191a0*/  STS [R6+0x2400], R3 ;  /* 0x0024000306007388 */ /* 0x0009e20000000800 */
[----:B-1----:R-:W-:-:S05]  /*191b0*/  F2FP.PACK_AB R2, R29, R28 ;  /* 0x0000001c1d02723e */ /* 0x002fca00000000ff */
[----:B------:R-:W-:Y:S01]  /*191c0*/  STS [R12+0x2000], R2 ;  /* 0x002000020c007388 */ /* 0x000fe20000000800 */
[----:B--2---:R-:W-:-:S05]  /*191d0*/  F2FP.PACK_AB R0, R27, R26 ;  /* 0x0000001a1b00723e */ /* 0x004fca00000000ff */
[----:B------:R1:W-:Y:S01]  /*191e0*/  STS [R9+0x2400], R0 ;  /* 0x0024000009007388 */ /* 0x0003e20000000800 */
[----:B----4-:R-:W-:Y:S02]  /*191f0*/  IMAD.MOV.U32 R4, RZ, RZ, 0x4 ;  /* 0x00000004ff047424 */ /* 0x010fe400078e00ff */
[----:B------:R-:W-:Y:S02]  /*19200*/  IMAD.MOV.U32 R3, RZ, RZ, RZ ;  /* 0x000000ffff037224 */ /* 0x000fe400078e00ff */
[CC--:B------:R-:W-:Y:S01]  /*19210*/  @P1 IMAD.WIDE R6, R10.reuse, R4.reuse, c[0x0][0x508] ;  /* 0x000142000a061625 */ /* 0x0c0fe200078e0204 */
[----:B------:R-:W-:Y:S03]  /*19220*/  BAR.SYNC.DEFER_BLOCKING 0x1, 0x80 ;  /* 0x0042000000007b1d */ /* 0x000fe60000010000 */
[----:B------:R-:W-:-:S03]  /*19230*/  IMAD.WIDE R4, R10, R4, c[0x0][0x500] ;  /* 0x000140000a047625 */ /* 0x000fc600078e0204 */
[----:B------:R2:W5:Y:S04]  /*19240*/  @P1 LDG.E R11, [R6.64] ;  /* 0x00000006060b1981 */ /* 0x000568000c1e1900 */
[----:B------:R2:W5:Y:S01]  /*19250*/  @P2 LDG.E R3, [R4.64] ;  /* 0x0000000604032981 */ /* 0x000562000c1e1900 */
[----:B---3--:R-:W-:-:S04]  /*19260*/  ISETP.NE.AND P0, PT, R8, RZ, PT ;  /* 0x000000ff0800720c */ /* 0x008fc80003f05270 */
[----:B-1----:R-:W-:Y:S01]  /*19270*/  SEL R0, R8, c[0x0][0x3d4], P0 ;  /* 0x0000f50008007a07 */ /* 0x002fe20000000000 */
[----:B------:R-:W-:Y:S05]  /*19280*/  @P1 BRA `(.L_x_741) ;  /* 0x0000004000001947 */ /* 0x000fea0003800000 */
[----:B--2---:R-:W-:Y:S05]  /*19290*/  @!P2 BRA `(.L_x_741) ;  /* 0x000000300000a947 */ /* 0x004fea0003800000 */
[----:B-----5:R1:W2:Y:S04]  /*192a0*/  LDG.E R11, [R4.64] ;  /* 0x00000006040b7981 */ /* 0x0202a8000c1e1900 */
[----:B-1----:R-:W2:Y:S02]  /*192b0*/  LDG.E R4, [R4.64+0x4] ;  /* 0x0000040604047981 */ /* 0x002ea4000c1e1900 */
[----:B--2---:R-:W-:Y:S02]  /*192c0*/  IADD3 R11, -R11, R4, RZ ;  /* 0x000000040b0b7210 */ /* 0x004fe40007ffe1ff */
.L_x_741:
[----:B--2---:R-:W2:Y:S04]  /*192d0*/  LDL R5, [R1+0x4c] ;  /* 0x00004c0001057983 */ /* 0x004ea80000100800 */
[----:B------:R-:W3:Y:S04]  /*192e0*/  LDL.LU R4, [R1+0x58] ;  /* 0x0000580001047983 */ /* 0x000ee80000300800 */
[----:B------:R-:W2:Y:S04]  /*192f0*/  LDL R56, [R1+0x48] ;  /* 0x0000480001387983 */ /* 0x000ea80000100800 */
[----:B------:R-:W4:Y:S04]  /*19300*/  LDL R16, [R1+0x7c] ;  /* 0x00007c0001107983 */ /* 0x000f280000100800 */
[----:B------:R-:W4:Y:S01]  /*19310*/  LDL R52, [R1+0xc8] ;  /* 0x0000c80001347983 */ /* 0x000f220000100800 */
[----:B------:R-:W-:Y:S01]  /*19320*/  IMAD.MOV.U32 R12, RZ, RZ, 0x368 ;  /* 0x00000368ff0c7424 */ /* 0x000fe200078e00ff */
[----:B------:R-:W-:-:S04]  /*19330*/  ISETP.GT.AND P2, PT, R0, 0x1, PT ;  /* 0x000000010000780c */ /* 0x000fc80003f44270 */
[----:B------:R-:W-:-:S04]  /*19340*/  SEL R12, R12, 0x328, P2 ;  /* 0x000003280c0c7807 */ /* 0x000fc80001000000 */
[----:B------:R-:W1:Y:S08]  /*19350*/  LDC.64 R8, c[0x0][R12+0x170] ;  /* 0x00005c000c087b82 */ /* 0x000e700000000a00 */
[----:B------:R1:W2:Y:S08]  /*19360*/  LDC.64 R14, c[0x0][R12+0x168] ;  /* 0x00005a000c0e7b82 */ /* 0x0002b00000000a00 */
[----:B------:R1:W2:Y:S08]  /*19370*/  LDC.64 R18, c[0x0][R12+0x178] ;  /* 0x00005e000c127b82 */ /* 0x0002b00000000a00 */
[----:B------:R1:W2:Y:S01]  /*19380*/  LDC.64 R20, c[0x0][R12+0x160] ;  /* 0x000058000c147b82 */ /* 0x0002a20000000a00 */
[----:B------:R-:W-:Y:S01]  /*19390*/  IMAD.MOV.U32 R0, RZ, RZ, c[0x0][0x4e8] ;  /* 0x00013a00ff007624 */ /* 0x000fe200078e00ff */
[----:B------:R-:W-:-:S04]  /*193a0*/  ISETP.NE.U32.AND P0, PT, RZ, c[0x0][0x500], PT ;  /* 0x00014000ff007a0c */ /* 0x000fc80003f05070 */
[----:B------:R-:W-:Y:S02]  /*193b0*/  ISETP.NE.AND P5, PT, R0, 0x1, PT ;  /* 0x000000010000780c */ /* 0x000fe40003fa5270 */
[----:B------:R-:W-:Y:S02]  /*193c0*/  ISETP.NE.AND.EX P0, PT, RZ, c[0x0][0x504], PT, P0 ;  /* 0x00014100ff007a0c */ /* 0x000fe40003f05300 */
[----:B------:R-:W-:Y:S02]  /*193d0*/  SHF.R.S32.HI R0, RZ, 0x1f, R10 ;  /* 0x0000001fff007819 */ /* 0x000fe4000001140a */
[----:B------:R-:W-:Y:S02]  /*193e0*/  SEL R2, R10, RZ, !P0 ;  /* 0x000000ff0a027207 */ /* 0x000fe40004000000 */
[----:B------:R-:W-:Y:S01]  /*193f0*/  SEL R6, R0, RZ, !P0 ;  /* 0x000000ff00067207 */ /* 0x000fe20004000000 */
[----:B------:R-:W1:Y:S02]  /*19400*/  S2R R57, SR_TID.X ;  /* 0x0000000000397919 */ /* 0x000e640000002100 */
[----:B-1----:R-:W-:-:S04]  /*19410*/  IMAD R0, R9, R2, RZ ;  /* 0x0000000209007224 */ /* 0x002fc800078e02ff */
[C---:B------:R-:W-:Y:S02]  /*19420*/  IMAD R12, R8.reuse, R6, R0 ;  /* 0x00000006080c7224 */ /* 0x040fe400078e0200 */
[----:B------:R-:W-:Y:S01]  /*19430*/  IMAD.WIDE.U32 R6, R8, R2, RZ ;  /* 0x0000000208067225 */ /* 0x000fe200078e00ff */
[----:B------:R-:W-:-:S04]  /*19440*/  SHF.R.S32.HI R17, RZ, 0x1f, R57 ;  /* 0x0000001fff117819 */ /* 0x000fc80000011439 */
[----:B------:R-:W-:-:S04]  /*19450*/  LEA.HI R17, R17, R57, RZ, 0x5 ;  /* 0x0000003911117211 */ /* 0x000fc800078f28ff */
[----:B------:R-:W-:-:S05]  /*19460*/  LOP3.LUT R17, R17, 0xffffffe0, RZ, 0xc0, !PT ;  /* 0xffffffe011117812 */ /* 0x000fca00078ec0ff */
[----:B------:R-:W-:Y:S01]  /*19470*/  IMAD.IADD R17, R57, 0x1, -R17 ;  /* 0x0000000139117824 */ /* 0x000fe200078e0a11 */
[----:B------:R-:W-:-:S04]  /*19480*/  LOP3.LUT R200, R200, 0xfffffffd, RZ, 0xc0, !PT ;  /* 0xfffffffdc8c87812 */ /* 0x000fc800078ec0ff */
[----:B------:R-:W-:Y:S02]  /*19490*/  LOP3.LUT R200, R200, 0xfffffffe, RZ, 0xc0, !PT ;  /* 0xfffffffec8c87812 */ /* 0x000fe400078ec0ff */
[----:B---3--:R-:W-:Y:S01]  /*194a0*/  LOP3.LUT R4, R4, 0xffff, RZ, 0xc0, !PT ;  /* 0x0000ffff04047812 */ /* 0x008fe200078ec0ff */
[----:B--2---:R-:W-:-:S04]  /*194b0*/  IMAD.IADD R5, R5, 0x1, R56 ;  /* 0x0000000105057824 */ /* 0x004fc800078e0238 */
[----:B------:R-:W-:-:S04]  /*194c0*/  @P5 IMAD.HI.U32 R10, R5, c[0x0][0x4ec], RZ ;  /* 0x00013b00050a5a27 */ /* 0x000fc800078e00ff */
[----:B------:R-:W-:-:S04]  /*194d0*/  IMAD.WIDE.U32 R8, R14, R4, RZ ;  /* 0x000000040e087225 */ /* 0x000fc800078e00ff */
[----:B------:R-:W-:Y:S01]  /*194e0*/  IMAD.MOV.U32 R0, RZ, RZ, R5 ;  /* 0x000000ffff007224 */ /* 0x000fe200078e0005 */
[----:B------:R-:W-:Y:S01]  /*194f0*/  @P5 SHF.R.U32.HI R0, RZ, c[0x0][0x4f0], R10 ;  /* 0x00013c00ff005a19 */ /* 0x000fe2000001160a */
[----:B------:R-:W-:Y:S01]  /*19500*/  IMAD R13, R15, R4, RZ ;  /* 0x000000040f0d7224 */ /* 0x000fe200078e02ff */
[----:B----4-:R-:W-:Y:S01]  /*19510*/  SEL R10, R16, RZ, P2 ;  /* 0x000000ff100a7207 */ /* 0x010fe20001000000 */
[----:B------:R-:W-:Y:S01]  /*19520*/  IMAD.IADD R14, R7, 0x1, R12 ;  /* 0x00000001070e7824 */ /* 0x000fe200078e020c */
[----:B-----5:R-:W-:Y:S01]  /*19530*/  IADD3 R15, P1, P0, R6, R8, R3 ;  /* 0x00000008060f7210 */ /* 0x020fe2000783e003 */
        /* <DEDUP_REMOVED lines=30> */
[----:B------:R-:W4:Y:S04]  /*19720*/  SHFL.IDX PT, R10, R7, 0x2, 0x1c1f ;  /* 0x005c1f00070a7f89 */ /* 0x000f2800000e0000 */
[----:B------:R1:W1:Y:S01]  /*19730*/  SHFL.IDX PT, R8, R7, 0x3, 0x1c1f ;  /* 0x007c1f0007087f89 */ /* 0x00026200000e0000 */
[----:B---3--:R-:W-:-:S05]  /*19740*/  IMAD.IADD R6, R52, 0x1, R56 ;  /* 0x0000000134067824 */ /* 0x008fca00078e0238 */
[C---:B------:R-:W-:Y:S02]  /*19750*/  IADD3 R18, R6.reuse, 0x8, RZ ;  /* 0x0000000806127810 */ /* 0x040fe40007ffe0ff */
[CC--:B------:R-:W-:Y:S02]  /*19760*/  ISETP.GE.OR P4, PT, R6.reuse, R0.reuse, P0 ;  /* 0x000000000600720c */ /* 0x0c0fe40000786670 */
[----:B------:R-:W-:Y:S02]  /*19770*/  IADD3 R17, R6, 0x40, RZ ;  /* 0x0000004006117810 */ /* 0x000fe40007ffe0ff */
[-C--:B------:R-:W-:Y:S02]  /*19780*/  ISETP.GE.OR P3, PT, R18, R0.reuse, P0 ;  /* 0x000000001200720c */ /* 0x080fe40000766670 */
[----:B------:R-:W-:Y:S02]  /*19790*/  ISETP.GE.OR P1, PT, R17, R0, P0 ;  /* 0x000000001100720c */ /* 0x000fe40000726670 */
[----:B-1----:R-:W-:-:S05]  /*197a0*/  IADD3 R7, R6, 0x48, RZ ;  /* 0x0000004806077810 */ /* 0x002fca0007ffe0ff */
[----:B------:R1:W-:Y:S04]  /*197b0*/  @!P4 ST.E [R14.64], R23 ;  /* 0x000000170e00c985 */ /* 0x0003e8000c101906 */
[----:B--2---:R1:W-:Y:S01]  /*197c0*/  @!P3 ST.E [R12.64], R24 ;  /* 0x000000180c00b985 */ /* 0x0043e2000c101906 */
[-C--:B------:R-:W-:Y:S02]  /*197d0*/  ISETP.GE.AND P3, PT, R17, R0.reuse, PT ;  /* 0x000000001100720c */ /* 0x080fe40003f66270 */
[CC--:B------:R-:W-:Y:S01]  /*197e0*/  ISETP.GE.OR P0, PT, R7.reuse, R0.reuse, P0 ;  /* 0x000000000700720c */ /* 0x0c0fe20000706670 */
[----:B----4-:R1:W-:Y:S01]  /*197f0*/  @!P1 ST.E [R10.64], R25 ;  /* 0x000000190a009985 */ /* 0x0103e2000c101906 */
[-C--:B------:R-:W-:Y:S02]  /*19800*/  ISETP.GE.AND P1, PT, R7, R0.reuse, PT ;  /* 0x000000000700720c */ /* 0x080fe40003f26270 */
[----:B------:R-:W-:-:S07]  /*19810*/  ISETP.GE.AND P6, PT, R18, R0, PT ;  /* 0x000000001200720c */ /* 0x000fce0003fc6270 */
[----:B------:R-:W-:Y:S02]  /*19820*/  @P3 LOP3.LUT R200, R200, 0x1, RZ, 0xfc, !PT ;  /* 0x00000001c8c83812 */ /* 0x000fe400078efcff */
[----:B------:R1:W-:Y:S01]  /*19830*/  @!P0 ST.E [R8.64], R22 ;  /* 0x0000001608008985 */ /* 0x0003e2000c101906 */
[----:B------:R-:W-:Y:S02]  /*19840*/  ISETP.GE.AND P0, PT, R6, R0, PT ;  /* 0x000000000600720c */ /* 0x000fe40003f06270 */
[----:B------:R-:W-:Y:S01]  /*19850*/  @P1 LOP3.LUT R200, R200, 0x2, RZ, 0xfc, !PT ;  /* 0x00000002c8c81812 */ /* 0x000fe200078efcff */
[----:B------:R-:W-:Y:S05]  /*19860*/  @P2 BRA `(.L_x_742) ;  /* 0x000007b000002947 */ /* 0x000fea0003800000 */
[----:B------:R-:W2:Y:S01]  /*19870*/  LDL R52, [R1+0x18] ;  /* 0x0000180001347983 */ /* 0x000ea20000100800 */
[----:B------:R-:W-:Y:S01]  /*19880*/  IMAD R16, R16, c[0x0][0x3a0], RZ ;  /* 0x0000e80010107a24 */ /* 0x000fe200078e02ff */
[----:B-1----:R-:W-:Y:S01]  /*19890*/  SHF.R.S32.HI R9, RZ, 0x1f, R2 ;  /* 0x0000001fff097819 */ /* 0x002fe20000011402 */
[----:B------:R-:W-:Y:S01]  /*198a0*/  IMAD.WIDE.U32 R6, R3, c[0x0][0x3a0], RZ ;  /* 0x0000e80003067a25 */ /* 0x000fe200078e00ff */
[----:B------:R1:W3:Y:S01]  /*198b0*/  LDS.128 R12, [R203+0x80] ;  /* 0x00008000cb0c7984 */ /* 0x0002e20000000c00 */
[----:B------:R-:W-:-:S02]  /*198c0*/  ISETP.GE.AND P2, PT, R201, c[0x0][0x3c8], PT ;  /* 0x0000f200c9007a0c */ /* 0x000fc40003f46270 */
[----:B------:R-:W-:Y:S01]  /*198d0*/  IMAD R3, R3, c[0x0][0x3a4], R16 ;  /* 0x0000e90003037a24 */ /* 0x000fe200078e0210 */
[----:B------:R1:W4:Y:S01]  /*198e0*/  LDS.128 R20, [R203+0x1080] ;  /* 0x00108000cb147984 */ /* 0x0003220000000c00 */
[----:B------:R-:W-:-:S03]  /*198f0*/  IMAD R9, R9, c[0x0][0x3f0], RZ ;  /* 0x0000fc0009097a24 */ /* 0x000fc600078e02ff */
[----:B------:R-:W-:Y:S01]  /*19900*/  IADD3 R7, R7, R3, RZ ;  /* 0x0000000307077210 */ /* 0x000fe20007ffe0ff */
[----:B------:R1:W1:Y:S04]  /*19910*/  LDS.128 R16, [R203+0x880] ;  /* 0x00088000cb107984 */ /* 0x0002680000000c00 */
[C---:B------:R-:W-:Y:S01]  /*19920*/  IMAD.WIDE.U32 R6, R4.reuse, c[0x0][0x3e8], R6 ;  /* 0x0000fa0004067a25 */ /* 0x040fe200078e0006 */
[----:B------:R1:W1:Y:S03]  /*19930*/  LDS.128 R24, [R203+0x1880] ;  /* 0x00188000cb187984 */ /* 0x0002660000000c00 */
[----:B------:R-:W-:Y:S01]  /*19940*/  IMAD R5, R4, c[0x0][0x3ec], R7 ;  /* 0x0000fb0004057a24 */ /* 0x000fe200078e0207 */
[----:B------:R1:W1:Y:S01]  /*19950*/  LDS.128 R28, [R203+0x2080] ;  /* 0x00208000cb1c7984 */ /* 0x0002620000000c00 */
[----:B------:R-:W-:Y:S01]  /*19960*/  MOV R4, R6 ;  /* 0x0000000600047202 */ /* 0x000fe20000000f00 */
[----:B------:R-:W-:-:S02]  /*19970*/  IMAD R7, R2, c[0x0][0x3f4], R9 ;  /* 0x0000fd0002077a24 */ /* 0x000fc400078e0209 */
[----:B------:R1:W1:Y:S02]  /*19980*/  LDS.128 R32, [R203+0x2880] ;  /* 0x00288000cb207984 */ /* 0x0002640000000c00 */
[----:B------:R-:W-:Y:S02]  /*19990*/  IMAD.WIDE.U32 R4, R2, c[0x0][0x3f0], R4 ;  /* 0x0000fc0002047a25 */ /* 0x000fe400078e0004 */
[----:B------:R1:W1:Y:S03]  /*199a0*/  LDS.128 R36, [R203+0x3080] ;  /* 0x00308000cb247984 */ /* 0x0002660000000c00 */
[----:B------:R-:W-:Y:S01]  /*199b0*/  IADD3 R5, R5, R7, RZ ;  /* 0x0000000705057210 */ /* 0x000fe20007ffe0ff */
[----:B------:R1:W1:Y:S01]  /*199c0*/  LDS.128 R40, [R203+0x3880] ;  /* 0x00388000cb287984 */ /* 0x0002620000000c00 */
[----:B--2---:R-:W-:-:S04]  /*199d0*/  IADD3 R8, R52, R56, RZ ;  /* 0x0000003834087210 */ /* 0x004fc80007ffe0ff */
[----:B------:R-:W-:Y:S01]  /*199e0*/  MOV R3, R8 ;  /* 0x0000000800037202 */ /* 0x000fe20000000f00 */
[----:B------:R-:W-:-:S05]  /*199f0*/  @P5 IMAD.HI.U32 R10, R8, c[0x0][0x4ec], RZ ;  /* 0x00013b00080a5a27 */ /* 0x000fca00078e00ff */
[----:B------:R-:W-:-:S04]  /*19a00*/  @P5 SHF.R.U32.HI R3, RZ, c[0x0][0x4f0], R10 ;  /* 0x00013c00ff035a19 */ /* 0x000fc8000001160a */
        /* <DEDUP_REMOVED lines=15> */
[----:B-1-34-:R1:W2:Y:S02]  /*19b00*/  SHFL.IDX PT, R7, R5, RZ, 0x181f ;  /* 0x00181fff05077589 */ /* 0x01a2a400000e0000 */
.L_x_856:
[----:B------:R-:W-:Y:S05]  /*19b10*/  BRA.DIV ~URZ, `(.L_x_744) ;  /* 0x00006de27f007947 */ /* 0x000fea000b800000 */
[----:B------:R3:W4:Y:S02]  /*19b20*/  SHFL.IDX PT, R2, R6, RZ, 0x181f ;  /* 0x00181fff06027589 */ /* 0x00072400000e0000 */
.L_x_857:
[----:B------:R-:W5:Y:S04]  /*19b30*/  LDL.LU R4, [R1+0x48] ;  /* 0x0000480001047983 */ /* 0x000f680000300800 */
[----:B------:R-:W1:Y:S02]  /*19b40*/  S2R R8, SR_TID.X ;  /* 0x0000000000087919 */ /* 0x000e640000002100 */
[----:B-1----:R-:W-:-:S04]  /*19b50*/  SHF.R.S32.HI R3, RZ, 0x1f, R8 ;  /* 0x0000001fff037819 */ /* 0x002fc80000011408 */
[----:B------:R-:W-:-:S04]  /*19b60*/  LEA.HI R3, R3, R8, RZ, 0x3 ;  /* 0x0000000803037211 */ /* 0x000fc800078f18ff */
[----:B------:R-:W-:Y:S02]  /*19b70*/  SHF.R.S32.HI R3, RZ, 0x3, R3 ;  /* 0x00000003ff037819 */ /* 0x000fe40000011403 */
[----:B------:R-:W-:-:S03]  /*19b80*/  SHF.R.S32.HI R8, RZ, 0x1f, R201 ;  /* 0x0000001fff087819 */ /* 0x000fc600000114c9 */
[----:B-----5:R-:W-:-:S05]  /*19b90*/  IMAD.IADD R4, R3, 0x1, R4 ;  /* 0x0000000103047824 */ /* 0x020fca00078e0204 */
[----:B------:R-:W-:-:S13]  /*19ba0*/  ISETP.GE.OR P0, PT, R4, R0, P2 ;  /* 0x000000000400720c */ /* 0x000fda0001706670 */
[----:B----4-:R-:W-:-:S04]  /*19bb0*/  @!P0 LEA R2, P1, R201, R2, 0x1 ;  /* 0x00000002c9028211 */ /* 0x010fc800078208ff */
[----:B--2---:R-:W-:-:S05]  /*19bc0*/  @!P0 LEA.HI.X R3, R201, R7, R8, 0x1, P1 ;  /* 0x00000007c9038211 */ /* 0x004fca00008f0c08 */
[----:B------:R1:W-:Y:S01]  /*19bd0*/  @!P0 ST.E.128 [R2.64], R12 ;  /* 0x0000000c02008985 */ /* 0x0003e2000c101d06 */
[----:B------:R-:W-:Y:S05]  /*19be0*/  BRA.DIV ~URZ, `(.L_x_745) ;  /* 0x00006d827f007947 */ /* 0x000fea000b800000 */
[----:B------:R2:W4:Y:S04]  /*19bf0*/  SHFL.IDX PT, R7, R5, 0x1, 0x181f ;  /* 0x00381f0005077f89 */ /* 0x00052800000e0000 */
[----:B-1----:R2:W1:Y:S02]  /*19c00*/  SHFL.IDX PT, R2, R6, 0x1, 0x181f ;  /* 0x00381f0006027f89 */ /* 0x00246400000e0000 */
.L_x_858:
[----:B------:R-:W-:Y:S02]  /*19c10*/  IADD3 R3, R4, 0x10, RZ ;  /* 0x0000001004037810 */ /* 0x000fe40007ffe0ff */
[----:B------:R-:W-:Y:S02]  /*19c20*/  SHF.R.S32.HI R8, RZ, 0x1f, R201 ;  /* 0x0000001fff087819 */ /* 0x000fe400000114c9 */
[----:B------:R-:W-:-:S13]  /*19c30*/  ISETP.GE.OR P0, PT, R3, R0, P2 ;  /* 0x000000000300720c */ /* 0x000fda0001706670 */
[----:B-1----:R-:W-:-:S04]  /*19c40*/  @!P0 LEA R2, P1, R201, R2, 0x1 ;  /* 0x00000002c9028211 */ /* 0x002fc800078208ff */
[----:B----4-:R-:W-:-:S05]  /*19c50*/  @!P0 LEA.HI.X R3, R201, R7, R8, 0x1, P1 ;  /* 0x00000007c9038211 */ /* 0x010fca00008f0c08 */
[----:B------:R1:W-:Y:S01]  /*19c60*/  @!P0 ST.E.128 [R2.64], R16 ;  /* 0x0000001002008985 */ /* 0x0003e2000c101d06 */
[----:B------:R-:W-:Y:S05]  /*19c70*/  BRA.DIV ~URZ, `(.L_x_746) ;  /* 0x00006dc27f007947 */ /* 0x000fea000b800000 */
[----:B------:R4:W1:Y:S02]  /*19c80*/  SHFL.IDX PT, R7, R5, 0x2, 0x181f ;  /* 0x00581f0005077f89 */ /* 0x00086400000e0000 */
.L_x_859:
[----:B------:R-:W-:Y:S05]  /*19c90*/  BRA.DIV ~URZ, `(.L_x_747) ;  /* 0x00006e127f007947 */ /* 0x000fea000b800000 */
[----:B-1----:R1:W2:Y:S02]  /*19ca0*/  SHFL.IDX PT, R2, R6, 0x2, 0x181f ;  /* 0x00581f0006027f89 */ /* 0x0022a400000e0000 */
.L_x_860:
        /* <DEDUP_REMOVED lines=9> */
.L_x_861:
        /* <DEDUP_REMOVED lines=8> */
.L_x_862:
[----:B------:R-:W-:Y:S05]  /*19dc0*/  BRA.DIV ~URZ, `(.L_x_750) ;  /* 0x00006e927f007947 */ /* 0x000fea000b800000 */
[----:B--2---:R2:W1:Y:S02]  /*19dd0*/  SHFL.IDX PT, R2, R6, 0x4, 0x181f ;  /* 0x00981f0006027f89 */ /* 0x00446400000e0000 */
.L_x_863:
        /* <DEDUP_REMOVED lines=9> */
.L_x_864:
        /* <DEDUP_REMOVED lines=8> */
.L_x_865:
[----:B------:R-:W-:Y:S05]  /*19ef0*/  BRA.DIV ~URZ, `(.L_x_753) ;  /* 0x00006f127f007947 */ /* 0x000fea000b800000 */
[----:B--2---:R2:W3:Y:S02]  /*19f00*/  SHFL.IDX PT, R2, R6, 0x6, 0x181f ;  /* 0x00d81f0006027f89 */ /* 0x0044e400000e0000 */
.L_x_866:
        /* <DEDUP_REMOVED lines=9> */
.L_x_867:
        /* <DEDUP_REMOVED lines=8> */
.L_x_742:
        /* <DEDUP_REMOVED lines=33> */
.L_x_868:
[----:B------:R-:W-:Y:S05]  /*1a230*/  BRA.DIV ~URZ, `(.L_x_757) ;  /* 0x00006d827f007947 */ /* 0x000fea000b800000 */
[----:B------:R3:W4:Y:S02]  /*1a240*/  SHFL.IDX PT, R0, R12, RZ, 0x1c1f ;  /* 0x001c1fff0c007589 */ /* 0x00072400000e0000 */
.L_x_869:
[----:B------:R-:W-:Y:S01]  /*1a250*/  BSSY B0, `(.L_x_758) ;  /* 0x0000032000007945 */ /* 0x000fe20003800000 */
[----:B------:R-:W-:Y:S05]  /*1a260*/  @P0 BRA `(.L_x_759) ;  /* 0x0000030000000947 */ /* 0x000fea0003800000 */
[----:B------:R-:W5:Y:S04]  /*1a270*/  LDL R6, [R1] ;  /* 0x0000000001067983 */ /* 0x000f680000100800 */
[----:B---3--:R-:W3:Y:S04]  /*1a280*/  LDL R21, [R1+0x78] ;  /* 0x0000780001157983 */ /* 0x008ee80000100800 */
[----:B----4-:R-:W4:Y:S04]  /*1a290*/  LDL R7, [R1+0xb8] ;  /* 0x0000b80001077983 */ /* 0x010f280000100800 */
[----:B--2---:R-:W2:Y:S04]  /*1a2a0*/  LDL R19, [R1+0x74] ;  /* 0x0000740001137983 */ /* 0x004ea80000100800 */
        /* <DEDUP_REMOVED lines=13> */
[----:B---3--:R-:W-:-:S11]  /*1a380*/  ISETP.GE.AND P2, PT, R21, c[0x0][0x3c8], PT ;  /* 0x0000f20015007a0c */ /* 0x008fd60003f46270 */
[C---:B------:R-:W-:Y:S02]  /*1a390*/  @!P1 LEA R2, P0, R6.reuse, R0, 0x2 ;  /* 0x0000000006029211 */ /* 0x040fe400078010ff */
[----:B--2---:R-:W-:Y:S02]  /*1a3a0*/  ISETP.GE.AND P3, PT, R19, c[0x0][0x3c8], PT ;  /* 0x0000f20013007a0c */ /* 0x004fe40003f66270 */
[----:B----4-:R-:W-:Y:S02]  /*1a3b0*/  @!P1 LEA.HI.X R3, R6, R4, R7, 0x2, P0 ;  /* 0x0000000406039211 */ /* 0x010fe400000f1407 */
[----:B------:R-:W-:-:S03]  /*1a3c0*/  @!P2 LEA R6, P0, R21, R0, 0x2 ;  /* 0x000000001506a211 */ /* 0x000fc600078010ff */
[----:B------:R2:W-:Y:S01]  /*1a3d0*/  @!P1 ST.E.64 [R2.64], R74 ;  /* 0x0000004a02009985 */ /* 0x0005e2000c101b06 */
[----:B------:R-:W-:Y:S02]  /*1a3e0*/  ISETP.GE.AND P1, PT, R17, c[0x0][0x3c8], PT ;  /* 0x0000f20011007a0c */ /* 0x000fe40003f26270 */
[----:B------:R-:W-:-:S05]  /*1a3f0*/  @!P2 LEA.HI.X R7, R21, R4, R22, 0x2, P0 ;  /* 0x000000041507a211 */ /* 0x000fca00000f1416 */
[----:B------:R3:W-:Y:S01]  /*1a400*/  @!P2 ST.E.64 [R6.64], R76 ;  /* 0x0000004c0600a985 */ /* 0x0007e2000c101b06 */
[----:B------:R-:W-:Y:S02]  /*1a410*/  ISETP.GE.AND P2, PT, R8, c[0x0][0x3c8], PT ;  /* 0x0000f20008007a0c */ /* 0x000fe40003f46270 */
[----:B------:R-:W-:Y:S02]  /*1a420*/  ISETP.GE.AND P4, PT, R15, c[0x0][0x3c8], PT ;  /* 0x0000f2000f007a0c */ /* 0x000fe40003f86270 */
[----:B--2---:R-:W-:-:S04]  /*1a430*/  @!P3 LEA R2, P0, R19, R0, 0x2 ;  /* 0x000000001302b211 */ /* 0x004fc800078010ff */
[----:B------:R-:W-:Y:S02]  /*1a440*/  @!P3 LEA.HI.X R3, R19, R4, R20, 0x2, P0 ;  /* 0x000000041303b211 */ /* 0x000fe400000f1414 */
[----:B---3--:R-:W-:-:S03]  /*1a450*/  @!P1 LEA R6, P0, R17, R0, 0x2 ;  /* 0x0000000011069211 */ /* 0x008fc600078010ff */
[----:B------:R2:W-:Y:S01]  /*1a460*/  @!P3 ST.E.64 [R2.64], R78 ;  /* 0x0000004e0200b985 */ /* 0x0005e2000c101b06 */
[----:B------:R-:W-:Y:S02]  /*1a470*/  ISETP.GE.AND P3, PT, R13, c[0x0][0x3c8], PT ;  /* 0x0000f2000d007a0c */ /* 0x000fe40003f66270 */
[----:B------:R-:W-:-:S05]  /*1a480*/  @!P1 LEA.HI.X R7, R17, R4, R18, 0x2, P0 ;  /* 0x0000000411079211 */ /* 0x000fca00000f1412 */
[----:B------:R3:W-:Y:S01]  /*1a490*/  @!P1 ST.E.64 [R6.64], R80 ;  /* 0x0000005006009985 */ /* 0x0007e2000c101b06 */
[----:B------:R-:W-:Y:S02]  /*1a4a0*/  ISETP.GE.AND P1, PT, R10, c[0x0][0x3c8], PT ;  /* 0x0000f2000a007a0c */ /* 0x000fe40003f26270 */
[----:B--2---:R-:W-:-:S04]  /*1a4b0*/  @!P2 LEA R2, P0, R8, R0, 0x2 ;  /* 0x000000000802a211 */ /* 0x004fc800078010ff */
[----:B------:R-:W-:Y:S02]  /*1a4c0*/  @!P2 LEA.HI.X R3, R8, R4, R9, 0x2, P0 ;  /* 0x000000040803a211 */ /* 0x000fe400000f1409 */
[----:B------:R-:W-:-:S04]  /*1a4d0*/  @!P4 LEA R8, P0, R15, R0, 0x2 ;  /* 0x000000000f08c211 */ /* 0x000fc800078010ff */
[----:B------:R-:W-:Y:S02]  /*1a4e0*/  @!P4 LEA.HI.X R9, R15, R4, R16, 0x2, P0 ;  /* 0x000000040f09c211 */ /* 0x000fe400000f1410 */
[C---:B---3--:R-:W-:Y:S01]  /*1a4f0*/  @!P3 LEA R6, P0, R13.reuse, R0, 0x2 ;  /* 0x000000000d06b211 */ /* 0x048fe200078010ff */
[----:B------:R2:W-:Y:S03]  /*1a500*/  @!P2 ST.E.64 [R2.64], R66 ;  /* 0x000000420200a985 */ /* 0x0005e6000c101b06 */
[----:B------:R-:W-:Y:S01]  /*1a510*/  @!P3 LEA.HI.X R7, R13, R4, R14, 0x2, P0 ;  /* 0x000000040d07b211 */ /* 0x000fe200000f140e */
[----:B------:R3:W-:Y:S04]  /*1a520*/  @!P4 ST.E.64 [R8.64], R104 ;  /* 0x000000680800c985 */ /* 0x0007e8000c101b06 */
[----:B------:R3:W-:Y:S01]  /*1a530*/  @!P3 ST.E.64 [R6.64], R82 ;  /* 0x000000520600b985 */ /* 0x0007e2000c101b06 */
[----:B--2---:R-:W-:-:S04]  /*1a540*/  @!P1 LEA R2, P0, R10, R0, 0x2 ;  /* 0x000000000a029211 */ /* 0x004fc800078010ff */
[----:B------:R-:W-:-:S05]  /*1a550*/  @!P1 LEA.HI.X R3, R10, R4, R11, 0x2, P0 ;  /* 0x000000040a039211 */ /* 0x000fca00000f140b */
[----:B------:R3:W-:Y:S04]  /*1a560*/  @!P1 ST.E.64 [R2.64], R62 ;  /* 0x0000003e02009985 */ /* 0x0007e8000c101b06 */
.L_x_759:
[----:B------:R-:W-:Y:S05]  /*1a570*/  BSYNC B0 ;  /* 0x0000000000007941 */ /* 0x000fea0003800000 */
.L_x_758:
[----:B------:R-:W-:Y:S05]  /*1a580*/  BRA.DIV ~URZ, `(.L_x_760) ;  /* 0x00006aa27f007947 */ /* 0x000fea000b800000 */
[----:B--2---:R2:W1:Y:S04]  /*1a590*/  SHFL.IDX PT, R4, R5, 0x1, 0x1c1f ;  /* 0x003c1f0005047f89 */ /* 0x00446800000e0000 */
[----:B----4-:R2:W4:Y:S02]  /*1a5a0*/  SHFL.IDX PT, R0, R12, 0x1, 0x1c1f ;  /* 0x003c1f000c007f89 */ /* 0x01052400000e0000 */
.L_x_870:
[----:B------:R-:W-:Y:S01]  /*1a5b0*/  BSSY B0, `(.L_x_761) ;  /* 0x0000032000007945 */ /* 0x000fe20003800000 */
[----:B------:R-:W-:Y:S05]  /*1a5c0*/  @P6 BRA `(.L_x_762) ;  /* 0x0000030000006947 */ /* 0x000fea0003800000 */
[----:B---3--:R-:W3:Y:S04]  /*1a5d0*/  LDL R8, [R1] ;  /* 0x0000000001087983 */ /* 0x008ee80000100800 */
        /* <DEDUP_REMOVED lines=18> */
[----:B------:R-:W-:Y:S02]  /*1a700*/  @!P1 LEA R2, P3, R8, R0, 0x2 ;  /* 0x0000000008029211 */ /* 0x000fe400078610ff */
[----:B----4-:R-:W-:Y:S02]  /*1a710*/  ISETP.GE.AND P4, PT, R10, c[0x0][0x3c8], PT ;  /* 0x0000f2000a007a0c */ /* 0x010fe40003f86270 */
[----:B-1----:R-:W-:Y:S02]  /*1a720*/  @!P1 LEA.HI.X R3, R8, R4, R9, 0x2, P3 ;  /* 0x0000000408039211 */ /* 0x002fe400018f1409 */
[----:B------:R-:W-:-:S03]  /*1a730*/  @!P0 LEA R8, P3, R6, R0, 0x2 ;  /* 0x0000000006088211 */ /* 0x000fc600078610ff */
[----:B------:R1:W-:Y:S01]  /*1a740*/  @!P1 ST.E.64 [R2.64], R86 ;  /* 0x0000005602009985 */ /* 0x0003e2000c101b06 */
[----:B------:R-:W-:Y:S02]  /*1a750*/  @!P0 LEA.HI.X R9, R6, R4, R7, 0x2, P3 ;  /* 0x0000000406098211 */ /* 0x000fe400018f1407 */
[----:B------:R-:W-:Y:S02]  /*1a760*/  ISETP.GE.AND P5, PT, R19, c[0x0][0x3c8], PT ;  /* 0x0000f20013007a0c */ /* 0x000fe40003fa6270 */
[C---:B------:R-:W-:Y:S01]  /*1a770*/  @!P2 LEA R6, P1, R21.reuse, R0, 0x2 ;  /* 0x000000001506a211 */ /* 0x040fe200078210ff */
[----:B------:R2:W-:Y:S03]  /*1a780*/  @!P0 ST.E.64 [R8.64], R88 ;  /* 0x0000005808008985 */ /* 0x0005e6000c101b06 */
[----:B------:R-:W-:Y:S02]  /*1a790*/  @!P2 LEA.HI.X R7, R21, R4, R22, 0x2, P1 ;  /* 0x000000041507a211 */ /* 0x000fe400008f1416 */
[----:B------:R-:W-:-:S03]  /*1a7a0*/  ISETP.GE.AND P3, PT, R17, c[0x0][0x3c8], PT ;  /* 0x0000f20011007a0c */ /* 0x000fc60003f66270 */
[----:B------:R3:W-:Y:S01]  /*1a7b0*/  @!P2 ST.E.64 [R6.64], R90 ;  /* 0x0000005a0600a985 */ /* 0x0007e2000c101b06 */
[----:B------:R-:W-:Y:S02]  /*1a7c0*/  ISETP.GE.AND P2, PT, R15, c[0x0][0x3c8], PT ;  /* 0x0000f2000f007a0c */ /* 0x000fe40003f46270 */
[----:B------:R-:W-:Y:S02]  /*1a7d0*/  ISETP.GE.AND P1, PT, R13, c[0x0][0x3c8], PT ;  /* 0x0000f2000d007a0c */ /* 0x000fe40003f26270 */
[----:B-1----:R-:W-:-:S04]  /*1a7e0*/  @!P4 LEA R2, P0, R10, R0, 0x2 ;  /* 0x000000000a02c211 */ /* 0x002fc800078010ff */
[----:B------:R-:W-:Y:S02]  /*1a7f0*/  @!P4 LEA.HI.X R3, R10, R4, R11, 0x2, P0 ;  /* 0x000000040a03c211 */ /* 0x000fe400000f140b */
[----:B------:R-:W-:-:S04]  /*1a800*/  @!P5 LEA R10, P0, R19, R0, 0x2 ;  /* 0x00000000130ad211 */ /* 0x000fc800078010ff */
        /* <DEDUP_REMOVED lines=8> */
[----:B------:R2:W-:Y:S01]  /*1a890*/  @!P2 ST.E.64 [R6.64], R84 ;  /* 0x000000540600a985 */ /* 0x0005e2000c101b06 */
[----:B-1----:R-:W-:-:S04]  /*1a8a0*/  @!P1 LEA R2, P0, R13, R0, 0x2 ;  /* 0x000000000d029211 */ /* 0x002fc800078010ff */
[----:B------:R-:W-:-:S05]  /*1a8b0*/  @!P1 LEA.HI.X R3, R13, R4, R14, 0x2, P0 ;  /* 0x000000040d039211 */ /* 0x000fca00000f140e */
[----:B------:R2:W-:Y:S04]  /*1a8c0*/  @!P1 ST.E.64 [R2.64], R64 ;  /* 0x0000004002009985 */ /* 0x0005e8000c101b06 */
.L_x_762:
[----:B------:R-:W-:Y:S05]  /*1a8d0*/  BSYNC B0 ;  /* 0x0000000000007941 */ /* 0x000fea0003800000 */
.L_x_761:
[----:B------:R-:W-:Y:S05]  /*1a8e0*/  BRA.DIV ~URZ, `(.L_x_763) ;  /* 0x000068127f007947 */ /* 0x000fea000b800000 */
[----:B-1----:R1:W2:Y:S02]  /*1a8f0*/  SHFL.IDX PT, R4, R5, 0x2, 0x1c1f ;  /* 0x005c1f0005047f89 */ /* 0x0022a400000e0000 */
.L_x_871:
[----:B------:R-:W-:Y:S05]  /*1a900*/  BRA.DIV ~URZ, `(.L_x_764) ;  /* 0x000068627f007947 */ /* 0x000fea000b800000 */
[----:B----4-:R4:W1:Y:S02]  /*1a910*/  SHFL.IDX PT, R0, R12, 0x2, 0x1c1f ;  /* 0x005c1f000c007f89 */ /* 0x01086400000e0000 */
.L_x_872:
[----:B------:R-:W-:Y:S01]  /*1a920*/  LOP3.LUT P0, RZ, R200, 0x1, RZ, 0xc0, !PT ;  /* 0x00000001c8ff7812 */ /* 0x000fe2000780c0ff */
[----:B------:R-:W-:-:S12]  /*1a930*/  BSSY B0, `(.L_x_765) ;  /* 0x0000032000007945 */ /* 0x000fd80003800000 */
[----:B------:R-:W-:Y:S05]  /*1a940*/  @P0 BRA `(.L_x_766) ;  /* 0x0000030000000947 */ /* 0x000fea0003800000 */
[----:B--23--:R-:W2:Y:S04]  /*1a950*/  LDL R8, [R1] ;  /* 0x0000000001087983 */ /* 0x00cea80000100800 */
[----:B------:R-:W3:Y:S04]  /*1a960*/  LDL R23, [R1+0x78] ;  /* 0x0000780001177983 */ /* 0x000ee80000100800 */
[----:B------:R-:W5:Y:S04]  /*1a970*/  LDL R21, [R1+0x74] ;  /* 0x0000740001157983 */ /* 0x000f680000100800 */
        /* <DEDUP_REMOVED lines=13> */
[----:B--2---:R-:W-:-:S02]  /*1aa50*/  ISETP.GE.AND P1, PT, R8, c[0x0][0x3c8], PT ;  /* 0x0000f20008007a0c */ /* 0x004fc40003f26270 */
[----:B---3--:R-:W-:Y:S02]  /*1aa60*/  ISETP.GE.AND P0, PT, R23, c[0x0][0x3c8], PT ;  /* 0x0000f20017007a0c */ /* 0x008fe40003f06270 */
[----:B-----5:R-:W-:-:S09]  /*1aa70*/  ISETP.GE.AND P4, PT, R21, c[0x0][0x3c8], PT ;  /* 0x0000f20015007a0c */ /* 0x020fd20003f86270 */
[----:B-1----:R-:W-:Y:S02]  /*1aa80*/  @!P1 LEA R6, P2, R8, R0, 0x2 ;  /* 0x0000000008069211 */ /* 0x002fe400078410ff */
[----:B----4-:R-:W-:Y:S02]  /*1aa90*/  ISETP.GE.AND P5, PT, R10, c[0x0][0x3c8], PT ;  /* 0x0000f2000a007a0c */ /* 0x010fe40003fa6270 */
[----:B------:R-:W-:Y:S02]  /*1aaa0*/  @!P1 LEA.HI.X R7, R8, R4, R9, 0x2, P2 ;  /* 0x0000000408079211 */ /* 0x000fe400010f1409 */
[-C--:B------:R-:W-:Y:S02]  /*1aab0*/  @!P0 LEA R2, P3, R23, R0.reuse, 0x2 ;  /* 0x0000000017028211 */ /* 0x080fe400078610ff */
[----:B------:R-:W-:Y:S02]  /*1aac0*/  @!P4 LEA R8, P2, R21, R0, 0x2 ;  /* 0x000000001508c211 */ /* 0x000fe400078410ff */
[----:B------:R-:W-:-:S02]  /*1aad0*/  @!P0 LEA.HI.X R3, R23, R4, R24, 0x2, P3 ;  /* 0x0000000417038211 */ /* 0x000fc400018f1418 */
[----:B------:R-:W-:Y:S02]  /*1aae0*/  @!P4 LEA.HI.X R9, R21, R4, R22, 0x2, P2 ;  /* 0x000000041509c211 */ /* 0x000fe400010f1416 */
[----:B------:R-:W-:Y:S01]  /*1aaf0*/  ISETP.GE.AND P2, PT, R17, c[0x0][0x3c8], PT ;  /* 0x0000f20011007a0c */ /* 0x000fe20003f46270 */
[----:B------:R-:W-:Y:S01]  /*1ab00*/  @!P1 ST.E.64 [R6.64], R48 ;  /* 0x0000003006009985 */ /* 0x000fe2000c101b06 */
[----:B------:R-:W-:-:S03]  /*1ab10*/  ISETP.GE.AND P3, PT, R19, c[0x0][0x3c8], PT ;  /* 0x0000f20013007a0c */ /* 0x000fc60003f66270 */
[----:B------:R1:W-:Y:S01]  /*1ab20*/  @!P0 ST.E.64 [R2.64], R34 ;  /* 0x0000002202008985 */ /* 0x0003e2000c101b06 */
[----:B------:R-:W-:Y:S02]  /*1ab30*/  ISETP.GE.AND P1, PT, R15, c[0x0][0x3c8], PT ;  /* 0x0000f2000f007a0c */ /* 0x000fe40003f26270 */
[----:B------:R-:W-:Y:S01]  /*1ab40*/  ISETP.GE.AND P0, PT, R13, c[0x0][0x3c8], PT ;  /* 0x0000f2000d007a0c */ /* 0x000fe20003f06270 */
[----:B------:R2:W-:Y:S01]  /*1ab50*/  @!P4 ST.E.64 [R8.64], R38 ;  /* 0x000000260800c985 */ /* 0x0005e2000c101b06 */
[----:B-1----:R-:W-:-:S04]  /*1ab60*/  @!P5 LEA R2, P6, R10, R0, 0x2 ;  /* 0x000000000a02d211 */ /* 0x002fc800078c10ff */
[----:B------:R-:W-:Y:S02]  /*1ab70*/  @!P5 LEA.HI.X R3, R10, R4, R11, 0x2, P6 ;  /* 0x000000040a03d211 */ /* 0x000fe400030f140b */
[-C--:B------:R-:W-:Y:S02]  /*1ab80*/  @!P3 LEA R10, P6, R19, R0.reuse, 0x2 ;  /* 0x00000000130ab211 */ /* 0x080fe400078c10ff */
[-C--:B--2---:R-:W-:Y:S01]  /*1ab90*/  @!P2 LEA R8, P4, R17, R0.reuse, 0x2 ;  /* 0x000000001108a211 */ /* 0x084fe200078810ff */
[----:B------:R1:W-:Y:S01]  /*1aba0*/  @!P5 ST.E.64 [R2.64], R42 ;  /* 0x0000002a0200d985 */ /* 0x0003e2000c101b06 */
[----:B------:R-:W-:Y:S02]  /*1abb0*/  @!P1 LEA R6, P5, R15, R0, 0x2 ;  /* 0x000000000f069211 */ /* 0x000fe400078a10ff */
[-C--:B------:R-:W-:Y:S02]  /*1abc0*/  @!P2 LEA.HI.X R9, R17, R4.reuse, R18, 0x2, P4 ;  /* 0x000000041109a211 */ /* 0x080fe400020f1412 */
[----:B------:R-:W-:-:S02]  /*1abd0*/  @!P3 LEA.HI.X R11, R19, R4, R20, 0x2, P6 ;  /* 0x00000004130bb211 */ /* 0x000fc400030f1414 */
[----:B------:R-:W-:-:S03]  /*1abe0*/  @!P1 LEA.HI.X R7, R15, R4, R16, 0x2, P5 ;  /* 0x000000040f079211 */ /* 0x000fc600028f1410 */
[----:B------:R2:W-:Y:S04]  /*1abf0*/  @!P3 ST.E.64 [R10.64], R58 ;  /* 0x0000003a0a00b985 */ /* 0x0005e8000c101b06 */
[----:B------:R2:W-:Y:S04]  /*1ac00*/  @!P2 ST.E.64 [R8.64], R50 ;  /* 0x000000320800a985 */ /* 0x0005e8000c101b06 */
[----:B------:R2:W-:Y:S01]  /*1ac10*/  @!P1 ST.E.64 [R6.64], R44 ;  /* 0x0000002c06009985 */ /* 0x0005e2000c101b06 */
[----:B-1----:R-:W-:-:S04]  /*1ac20*/  @!P0 LEA R2, P4, R13, R0, 0x2 ;  /* 0x000000000d028211 */ /* 0x002fc800078810ff */
[----:B------:R-:W-:-:S05]  /*1ac30*/  @!P0 LEA.HI.X R3, R13, R4, R14, 0x2, P4 ;  /* 0x000000040d038211 */ /* 0x000fca00020f140e */
[----:B------:R2:W-:Y:S04]  /*1ac40*/  @!P0 ST.E.64 [R2.64], R28 ;  /* 0x0000001c02008985 */ /* 0x0005e8000c101b06 */
.L_x_766:
[----:B------:R-:W-:Y:S05]  /*1ac50*/  BSYNC B0 ;  /* 0x0000000000007941 */ /* 0x000fea0003800000 */
.L_x_765:
[----:B------:R-:W-:Y:S05]  /*1ac60*/  BRA.DIV ~URZ, `(.L_x_767) ;  /* 0x000065727f007947 */ /* 0x000fea000b800000 */
[----:B--2---:R2:W3:Y:S04]  /*1ac70*/  SHFL.IDX PT, R4, R5, 0x3, 0x1c1f ;  /* 0x007c1f0005047f89 */ /* 0x0044e800000e0000 */
[----:B-1----:R2:W1:Y:S02]  /*1ac80*/  SHFL.IDX PT, R0, R12, 0x3, 0x1c1f ;  /* 0x007c1f000c007f89 */ /* 0x00246400000e0000 */
.L_x_873:
[----:B------:R-:W-:-:S13]  /*1ac90*/  LOP3.LUT P0, RZ, R200, 0x2, RZ, 0xc0, !PT ;  /* 0x00000002c8ff7812 */ /* 0x000fda000780c0ff */
[----:B------:R-:W-:Y:S05]  /*1aca0*/  @P0 BRA `(.L_x_755) ;  /* 0x00000f9000000947 */ /* 0x000fea0003800000 */
[----:B---3--:R-:W3:Y:S04]  /*1acb0*/  LDL R6, [R1] ;  /* 0x0000000001067983 */ /* 0x008ee80000100800 */
[----:B------:R-:W5:Y:S04]  /*1acc0*/  LDL R10, [R1+0x78] ;  /* 0x00007800010a7983 */ /* 0x000f680000100800 */
[----:B--2---:R-:W2:Y:S04]  /*1acd0*/  LDL R7, [R1+0xb8] ;  /* 0x0000b80001077983 */ /* 0x004ea80000100800 */
[----:B----4-:R-:W4:Y:S04]  /*1ace0*/  LDL R18, [R1+0x70] ;  /* 0x0000700001127983 */ /* 0x010f280000100800 */
[----:B------:R-:W2:Y:S04]  /*1acf0*/  LDL R8, [R1+0x74] ;  /* 0x0000740001087983 */ /* 0x000ea80000100800 */
        /* <DEDUP_REMOVED lines=11> */
[----:B-----5:R-:W-:-:S11]  /*1adb0*/  ISETP.GE.AND P5, PT, R10, c[0x0][0x3c8], PT ;  /* 0x0000f2000a007a0c */ /* 0x020fd60003fa6270 */
[----:B-1----:R-:W-:-:S04]  /*1adc0*/  @!P0 LEA R2, P1, R6, R0, 0x2 ;  /* 0x0000000006028211 */ /* 0x002fc800078210ff */
[----:B--2---:R-:W-:Y:S02]  /*1add0*/  @!P0 LEA.HI.X R3, R6, R4, R7, 0x2, P1 ;  /* 0x0000000406038211 */ /* 0x004fe400008f1407 */
[----:B----4-:R-:W-:Y:S02]  /*1ade0*/  ISETP.GE.AND P3, PT, R18, c[0x0][0x3c8], PT ;  /* 0x0000f20012007a0c */ /* 0x010fe40003f66270 */
[----:B------:R-:W-:Y:S01]  /*1adf0*/  ISETP.GE.AND P4, PT, R8, c[0x0][0x3c8], PT ;  /* 0x0000f20008007a0c */ /* 0x000fe20003f86270 */
        /* <DEDUP_REMOVED lines=31> */
.L_x_740:
[----:B------:R-:W3:Y:S04]  /*1aff0*/  LDL.LU R7, [R1+0x54] ;  /* 0x0000540001077983 */ /* 0x000ee80000300800 */
[----:B--2---:R-:W2:Y:S01]  /*1b000*/  LDL R6, [R1+0x5c] ;  /* 0x00005c0001067983 */ /* 0x004ea20000100800 */
[----:B------:R-:W-:Y:S01]  /*1b010*/  ISETP.NE.U32.AND P0, PT, RZ, c[0x0][0x508], PT ;  /* 0x00014200ff007a0c */ /* 0x000fe20003f05070 */
[----:B------:R-:W-:Y:S01]  /*1b020*/  IMAD.MOV.U32 R4, RZ, RZ, 0x4 ;  /* 0x00000004ff047424 */ /* 0x000fe200078e00ff */
[----:B------:R-:W-:Y:S01]  /*1b030*/  ISETP.NE.U32.AND P2, PT, RZ, c[0x0][0x500], PT ;  /* 0x00014000ff007a0c */ /* 0x000fe20003f45070 */
[----:B------:R-:W-:Y:S01]  /*1b040*/  IMAD.MOV.U32 R18, RZ, RZ, c[0x0][0x388] ;  /* 0x0000e200ff127624 */ /* 0x000fe200078e00ff */
[----:B------:R-:W-:Y:S01]  /*1b050*/  ISETP.NE.AND.EX P0, PT, RZ, c[0x0][0x50c], PT, P0 ;  /* 0x00014300ff007a0c */ /* 0x000fe20003f05300 */
[----:B------:R-:W-:Y:S01]  /*1b060*/  IMAD.MOV.U32 R0, RZ, RZ, RZ ;  /* 0x000000ffff007224 */ /* 0x000fe200078e00ff */
[----:B------:R-:W-:Y:S01]  /*1b070*/  ISETP.NE.AND.EX P2, PT, RZ, c[0x0][0x504], PT, P2 ;  /* 0x00014100ff007a0c */ /* 0x000fe20003f45320 */
[----:B--2---:R-:W-:-:S10]  /*1b080*/  IMAD.WIDE R2, R6, R4, c[0x0][0x500] ;  /* 0x0001400006027625 */ /* 0x004fd400078e0204 */
[----:B------:R-:W-:Y:S02]  /*1b090*/  @P0 IMAD.WIDE R4, R6, R4, c[0x0][0x508] ;  /* 0x0001420006040625 */ /* 0x000fe400078e0204 */
[----:B------:R2:W5:Y:S04]  /*1b0a0*/  @P2 LDG.E R0, [R2.64] ;  /* 0x0000000602002981 */ /* 0x000568000c1e1900 */
[----:B------:R2:W5:Y:S01]  /*1b0b0*/  @P0 LDG.E R18, [R4.64] ;  /* 0x0000000604120981 */ /* 0x000562000c1e1900 */
[----:B---3--:R-:W-:-:S04]  /*1b0c0*/  ISETP.NE.AND P1, PT, R7, RZ, PT ;  /* 0x000000ff0700720c */ /* 0x008fc80003f25270 */
[----:B------:R-:W-:Y:S01]  /*1b0d0*/  SEL R20, R7, c[0x0][0x3d4], P1 ;  /* 0x0000f50007147a07 */ /* 0x000fe20000800000 */
[----:B------:R-:W-:Y:S05]  /*1b0e0*/  @P0 BRA `(.L_x_768) ;  /* 0x0000004000000947 */ /* 0x000fea0003800000 */
[----:B------:R-:W-:Y:S05]  /*1b0f0*/  @!P2 BRA `(.L_x_768) ;  /* 0x000000300000a947 */ /* 0x000fea0003800000 */
[----:B--2---:R2:W3:Y:S04]  /*1b100*/  LDG.E R4, [R2.64] ;  /* 0x0000000602047981 */ /* 0x0044e8000c1e1900 */
[----:B--2---:R-:W3:Y:S02]  /*1b110*/  LDG.E R2, [R2.64+0x4] ;  /* 0x0000040602027981 */ /* 0x004ee4000c1e1900 */
[----:B---3-5:R-:W-:Y:S02]  /*1b120*/  IADD3 R18, -R4, R2, RZ ;  /* 0x0000000204127210 */ /* 0x028fe40007ffe1ff */
.L_x_768:
[----:B--2---:R-:W2:Y:S01]  /*1b130*/  LDL.LU R3, [R1+0x58] ;  /* 0x0000580001037983 */ /* 0x004ea20000300800 */
[----:B------:R-:W-:Y:S01]  /*1b140*/  SHF.R.S32.HI R2, RZ, 0x1f, R6 ;  /* 0x0000001fff027819 */ /* 0x000fe20000011406 */
[----:B------:R-:W-:Y:S01]  /*1b150*/  BSSY B0, `(.L_x_769) ;  /* 0x0000039000007945 */ /* 0x000fe20003800000 */
[----:B-----5:R-:W-:Y:S01]  /*1b160*/  SHF.R.S32.HI R19, RZ, 0x1f, R0 ;  /* 0x0000001fff137819 */ /* 0x020fe20000011400 */
[----:B------:R-:W3:Y:S01]  /*1b170*/  S2R R4, SR_TID.X ;  /* 0x0000000000047919 */ /* 0x000ee20000002100 */
[----:B------:R-:W-:-:S02]  /*1b180*/  SEL R11, R6, RZ, !P2 ;  /* 0x000000ff060b7207 */ /* 0x000fc40005000000 */
[----:B------:R-:W-:Y:S02]  /*1b190*/  SEL R21, R2, RZ, !P2 ;  /* 0x000000ff02157207 */ /* 0x000fe40005000000 */
[----:B---3--:R-:W-:Y:S02]  /*1b1a0*/  ISETP.GT.AND P0, PT, R4, 0x7f, PT ;  /* 0x0000007f0400780c */ /* 0x008fe40003f04270 */
[----:B--2---:R-:W-:-:S11]  /*1b1b0*/  LOP3.LUT R10, R3, 0xffff, RZ, 0xc0, !PT ;  /* 0x0000ffff030a7812 */ /* 0x004fd600078ec0ff */
[----:B------:R-:W-:Y:S05]  /*1b1c0*/  @P0 BRA `(.L_x_770) ;  /* 0x0000031000000947 */ /* 0x000fea0003800000 */
[----:B------:R-:W2:Y:S01]  /*1b1d0*/  LDL R3, [R1+0x48] ;  /* 0x0000480001037983 */ /* 0x000ea20000100800 */
[----:B------:R-:W-:Y:S01]  /*1b1e0*/  IMAD R2, R18, c[0x0][0x4e8], RZ ;  /* 0x00013a0012027a24 */ /* 0x000fe200078e02ff */
[----:B--2---:R-:W-:-:S04]  /*1b1f0*/  IADD3 R14, R3, R4, RZ ;  /* 0x00000004030e7210 */ /* 0x004fc80007ffe0ff */
[----:B------:R-:W-:-:S13]  /*1b200*/  ISETP.GE.AND P0, PT, R14, R2, PT ;  /* 0x000000020e00720c */ /* 0x000fda0003f06270 */
[----:B------:R-:W-:Y:S05]  /*1b210*/  @P0 BRA `(.L_x_770) ;  /* 0x000002c000000947 */ /* 0x000fea0003800000 */
[----:B------:R-:W2:Y:S01]  /*1b220*/  LDL.LU R22, [R1+0x7c] ;  /* 0x00007c0001167983 */ /* 0x000ea20000300800 */
[----:B------:R-:W-:Y:S01]  /*1b230*/  IMAD.MOV.U32 R2, RZ, RZ, 0x368 ;  /* 0x00000368ff027424 */ /* 0x000fe200078e00ff */
[----:B------:R-:W-:-:S04]  /*1b240*/  ISETP.GT.AND P2, PT, R20, 0x1, PT ;  /* 0x000000011400780c */ /* 0x000fc80003f44270 */
[----:B------:R-:W-:-:S04]  /*1b250*/  SEL R2, R2, 0x328, P2 ;  /* 0x0000032802027807 */ /* 0x000fc80001000000 */
[----:B------:R3:W4:Y:S08]  /*1b260*/  LDC.64 R8, c[0x0][R2+0x170] ;  /* 0x00005c0002087b82 */ /* 0x0007300000000a00 */
[----:B------:R3:W5:Y:S08]  /*1b270*/  LDC.64 R6, c[0x0][R2+0x168] ;  /* 0x00005a0002067b82 */ /* 0x0007700000000a00 */
[----:B-1----:R3:W1:Y:S08]  /*1b280*/  LDC.64 R16, c[0x0][R2+0x178] ;  /* 0x00005e0002107b82 */ /* 0x0026700000000a00 */
[----:B------:R3:W1:Y:S02]  /*1b290*/  LDC.64 R12, c[0x0][R2+0x160] ;  /* 0x00005800020c7b82 */ /* 0x0006640000000a00 */
[----:B---3--:R-:W-:-:S02]  /*1b2a0*/  IMAD.MOV.U32 R2, RZ, RZ, c[0x0][0x4e8] ;  /* 0x00013a00ff027624 */ /* 0x008fc400078e00ff */
[-C--:B----4-:R-:W-:Y:S02]  /*1b2b0*/  IMAD R3, R9, R11.reuse, RZ ;  /* 0x0000000b09037224 */ /* 0x090fe400078e02ff */
[----:B------:R-:W-:Y:S01]  /*1b2c0*/  IMAD.WIDE.U32 R4, R8, R11, RZ ;  /* 0x0000000b08047225 */ /* 0x000fe200078e00ff */
[----:B------:R-:W-:Y:S02]  /*1b2d0*/  ISETP.NE.AND P0, PT, R2, 0x1, PT ;  /* 0x000000010200780c */ /* 0x000fe40003f05270 */
[----:B------:R-:W-:Y:S01]  /*1b2e0*/  MOV R2, R14 ;  /* 0x0000000e00027202 */ /* 0x000fe20000000f00 */
[----:B------:R-:W-:Y:S02]  /*1b2f0*/  IMAD R8, R8, R21, R3 ;  /* 0x0000001508087224 */ /* 0x000fe400078e0203 */
[-C--:B-----5:R-:W-:Y:S02]  /*1b300*/  IMAD R9, R7, R10.reuse, RZ ;  /* 0x0000000a07097224 */ /* 0x0a0fe400078e02ff */
        /* <DEDUP_REMOVED lines=9> */
[-C--:B-1----:R-:W-:Y:S02]  /*1b3a0*/  IMAD R8, R17, R3.reuse, RZ ;  /* 0x0000000311087224 */ /* 0x082fe400078e02ff */
        /* <DEDUP_REMOVED lines=19> */
.L_x_770:
[----:B------:R-:W-:Y:S05]  /*1b4e0*/  BSYNC B0 ;  /* 0x0000000000007941 */ /* 0x000fea0003800000 */
.L_x_769:
[----:B------:R-:W-:-:S13]  /*1b4f0*/  ISETP.GT.AND P0, PT, R20, 0x1, PT ;  /* 0x000000011400780c */ /* 0x000fda0003f04270 */
[----:B------:R-:W-:Y:S05]  /*1b500*/  @P0 BRA `(.L_x_755) ;  /* 0x0000073000000947 */ /* 0x000fea0003800000 */
[----:B------:R-:W2:Y:S04]  /*1b510*/  LDL R6, [R1+0x48] ;  /* 0x0000480001067983 */ /* 0x000ea80000100800 */
[----:B-1----:R-:W2:Y:S01]  /*1b520*/  LDL R5, [R1+0x18] ;  /* 0x0000180001057983 */ /* 0x002ea20000100800 */
[----:B------:R-:W-:Y:S01]  /*1b530*/  MOV R2, c[0x0][0x4e8] ;  /* 0x00013a0000027a02 */ /* 0x000fe20000000f00 */
[----:B------:R-:W-:Y:S01]  /*1b540*/  IMAD R4, R19, c[0x0][0x3a0], RZ ;  /* 0x0000e80013047a24 */ /* 0x000fe200078e02ff */
[----:B------:R-:W-:Y:S02]  /*1b550*/  ISETP.GE.AND P2, PT, R201, c[0x0][0x3c8], PT ;  /* 0x0000f200c9007a0c */ /* 0x000fe40003f46270 */
[----:B------:R-:W-:Y:S01]  /*1b560*/  ISETP.NE.AND P0, PT, R2, 0x1, PT ;  /* 0x000000010200780c */ /* 0x000fe20003f05270 */
[----:B------:R-:W-:-:S04]  /*1b570*/  IMAD.WIDE.U32 R2, R0, c[0x0][0x3a0], RZ ;  /* 0x0000e80000027a25 */ /* 0x000fc800078e00ff */
[----:B------:R-:W-:-:S05]  /*1b580*/  IMAD R0, R0, c[0x0][0x3a4], R4 ;  /* 0x0000e90000007a24 */ /* 0x000fca00078e0204 */
[----:B------:R-:W-:-:S05]  /*1b590*/  IADD3 R3, R3, R0, RZ ;  /* 0x0000000003037210 */ /* 0x000fca0007ffe0ff */
[----:B------:R-:W-:-:S04]  /*1b5a0*/  IMAD.WIDE.U32 R2, R10, c[0x0][0x3e8], R2 ;  /* 0x0000fa000a027a25 */ /* 0x000fc800078e0002 */
[----:B------:R-:W-:-:S04]  /*1b5b0*/  IMAD R3, R10, c[0x0][0x3ec], R3 ;  /* 0x0000fb000a037a24 */ /* 0x000fc800078e0203 */
[----:B------:R-:W-:Y:S01]  /*1b5c0*/  IMAD.WIDE.U32 R2, R11, c[0x0][0x3f0], R2 ;  /* 0x0000fc000b027a25 */ /* 0x000fe200078e0002 */
[----:B--2---:R-:W-:-:S03]  /*1b5d0*/  IADD3 R4, R5, R6, RZ ;  /* 0x0000000605047210 */ /* 0x004fc60007ffe0ff */
[----:B------:R-:W-:Y:S01]  /*1b5e0*/  IMAD R5, R21, c[0x0][0x3f0], RZ ;  /* 0x0000fc0015057a24 */ /* 0x000fe200078e02ff */
[----:B------:R-:W-:Y:S01]  /*1b5f0*/  MOV R0, R4 ;  /* 0x0000000400007202 */ /* 0x000fe20000000f00 */
[----:B------:R-:W-:-:S04]  /*1b600*/  @P0 IMAD.HI.U32 R6, R4, c[0x0][0x4ec], RZ ;  /* 0x00013b0004060a27 */ /* 0x000fc800078e00ff */
[----:B------:R-:W-:Y:S01]  /*1b610*/  IMAD R7, R11, c[0x0][0x3f4], R5 ;  /* 0x0000fd000b077a24 */ /* 0x000fe200078e0205 */
[----:B------:R-:W-:-:S04]  /*1b620*/  @P0 SHF.R.U32.HI R0, RZ, c[0x0][0x4f0], R6 ;  /* 0x00013c00ff000a19 */ /* 0x000fc80000011606 */
[----:B------:R-:W-:Y:S02]  /*1b630*/  SHF.R.S32.HI R6, RZ, 0x1f, R0 ;  /* 0x0000001fff067819 */ /* 0x000fe40000011400 */
[----:B------:R-:W-:Y:S02]  /*1b640*/  IADD3 R5, -R0, RZ, RZ ;  /* 0x000000ff00057210 */ /* 0x000fe40007ffe1ff */
[----:B------:R-:W-:Y:S01]  /*1b650*/  IADD3 R3, R3, R7, RZ ;  /* 0x0000000703037210 */ /* 0x000fe20007ffe0ff */
        /* <DEDUP_REMOVED lines=14> */
.L_x_874:
[----:B------:R-:W-:Y:S05]  /*1b740*/  BRA.DIV ~URZ, `(.L_x_772) ;  /* 0x00005bd27f007947 */ /* 0x000fea000b800000 */
[----:B------:R3:W4:Y:S02]  /*1b750*/  SHFL.IDX PT, R2, R6, RZ, 0x181f ;  /* 0x00181fff06027589 */ /* 0x00072400000e0000 */
.L_x_875:
[----:B------:R-:W5:Y:S04]  /*1b760*/  LDL.LU R3, [R1+0x48] ;  /* 0x0000480001037983 */ /* 0x000f680000300800 */
[----:B------:R-:W1:Y:S02]  /*1b770*/  S2R R4, SR_TID.X ;  /* 0x0000000000047919 */ /* 0x000e640000002100 */
[----:B-1----:R-:W-:-:S04]  /*1b780*/  SHF.R.S32.HI R0, RZ, 0x1f, R4 ;  /* 0x0000001fff007819 */ /* 0x002fc80000011404 */
[----:B------:R-:W-:-:S04]  /*1b790*/  LEA.HI R0, R0, R4, RZ, 0x3 ;  /* 0x0000000400007211 */ /* 0x000fc800078f18ff */
[----:B------:R-:W-:Y:S01]  /*1b7a0*/  SHF.R.S32.HI R0, RZ, 0x3, R0 ;  /* 0x00000003ff007819 */ /* 0x000fe20000011400 */
[----:B------:R-:W-:Y:S01]  /*1b7b0*/  IMAD R4, R18, c[0x0][0x4e8], RZ ;  /* 0x00013a0012047a24 */ /* 0x000fe200078e02ff */
[----:B------:R-:W-:-:S03]  /*1b7c0*/  SHF.R.S32.HI R8, RZ, 0x1f, R201 ;  /* 0x0000001fff087819 */ /* 0x000fc600000114c9 */
[----:B-----5:R-:W-:-:S05]  /*1b7d0*/  IMAD.IADD R0, R0, 0x1, R3 ;  /* 0x0000000100007824 */ /* 0x020fca00078e0203 */
[----:B------:R-:W-:-:S13]  /*1b7e0*/  ISETP.GE.OR P0, PT, R0, R4, P2 ;  /* 0x000000040000720c */ /* 0x000fda0001706670 */
[----:B----4-:R-:W-:-:S04]  /*1b7f0*/  @!P0 LEA R2, P1, R201, R2, 0x1 ;  /* 0x00000002c9028211 */ /* 0x010fc800078208ff */
[----:B--2---:R-:W-:-:S05]  /*1b800*/  @!P0 LEA.HI.X R3, R201, R7, R8, 0x1, P1 ;  /* 0x00000007c9038211 */ /* 0x004fca00008f0c08 */
[----:B------:R1:W-:Y:S01]  /*1b810*/  @!P0 ST.E.128 [R2.64], RZ ;  /* 0x000000ff02008985 */ /* 0x0003e2000c101d06 */
[----:B------:R-:W-:Y:S05]  /*1b820*/  BRA.DIV ~URZ, `(.L_x_773) ;  /* 0x00005b627f007947 */ /* 0x000fea000b800000 */
[----:B------:R2:W4:Y:S04]  /*1b830*/  SHFL.IDX PT, R7, R5, 0x1, 0x181f ;  /* 0x00381f0005077f89 */ /* 0x00052800000e0000 */
[----:B-1----:R2:W1:Y:S02]  /*1b840*/  SHFL.IDX PT, R2, R6, 0x1, 0x181f ;  /* 0x00381f0006027f89 */ /* 0x00246400000e0000 */
.L_x_876:
[----:B------:R-:W-:Y:S02]  /*1b850*/  IADD3 R3, R0, 0x10, RZ ;  /* 0x0000001000037810 */ /* 0x000fe40007ffe0ff */
[----:B------:R-:W-:Y:S02]  /*1b860*/  SHF.R.S32.HI R8, RZ, 0x1f, R201 ;  /* 0x0000001fff087819 */ /* 0x000fe400000114c9 */
[----:B------:R-:W-:-:S13]  /*1b870*/  ISETP.GE.OR P0, PT, R3, R4, P2 ;  /* 0x000000040300720c */ /* 0x000fda0001706670 */
[----:B-1----:R-:W-:-:S04]  /*1b880*/  @!P0 LEA R2, P1, R201, R2, 0x1 ;  /* 0x00000002c9028211 */ /* 0x002fc800078208ff */
[----:B----4-:R-:W-:-:S05]  /*1b890*/  @!P0 LEA.HI.X R3, R201, R7, R8, 0x1, P1 ;  /* 0x00000007c9038211 */ /* 0x010fca00008f0c08 */
[----:B------:R1:W-:Y:S01]  /*1b8a0*/  @!P0 ST.E.128 [R2.64], RZ ;  /* 0x000000ff02008985 */ /* 0x0003e2000c101d06 */
[----:B------:R-:W-:Y:S05]  /*1b8b0*/  BRA.DIV ~URZ, `(.L_x_774) ;  /* 0x00005ba27f007947 */ /* 0x000fea000b800000 */
[----:B------:R4:W1:Y:S02]  /*1b8c0*/  SHFL.IDX PT, R7, R5, 0x2, 0x181f ;  /* 0x00581f0005077f89 */ /* 0x00086400000e0000 */
.L_x_877:
[----:B------:R-:W-:Y:S05]  /*1b8d0*/  BRA.DIV ~URZ, `(.L_x_775) ;  /* 0x00005bf27f007947 */ /* 0x000fea000b800000 */
[----:B-1----:R1:W2:Y:S02]  /*1b8e0*/  SHFL.IDX PT, R2, R6, 0x2, 0x181f ;  /* 0x00581f0006027f89 */ /* 0x0022a400000e0000 */
.L_x_878:
        /* <DEDUP_REMOVED lines=9> */
.L_x_879:
        /* <DEDUP_REMOVED lines=8> */
.L_x_880:
[----:B------:R-:W-:Y:S05]  /*1ba00*/  BRA.DIV ~URZ, `(.L_x_778) ;  /* 0x00005c727f007947 */ /* 0x000fea000b800000 */
[----:B--2---:R2:W1:Y:S02]  /*1ba10*/  SHFL.IDX PT, R2, R6, 0x4, 0x181f ;  /* 0x00981f0006027f89 */ /* 0x00446400000e0000 */
.L_x_881:
        /* <DEDUP_REMOVED lines=9> */
.L_x_882:
        /* <DEDUP_REMOVED lines=8> */
.L_x_883:
[----:B------:R-:W-:Y:S05]  /*1bb30*/  BRA.DIV ~URZ, `(.L_x_781) ;  /* 0x00005cf27f007947 */ /* 0x000fea000b800000 */
[----:B--2---:R2:W3:Y:S02]  /*1bb40*/  SHFL.IDX PT, R2, R6, 0x6, 0x181f ;  /* 0x00d81f0006027f89 */ /* 0x0044e400000e0000 */
.L_x_884:
        /* <DEDUP_REMOVED lines=9> */
.L_x_885:
[----:B------:R-:W-:Y:S02]  /*1bbe0*/  IADD3 R0, R0, 0x70, RZ ;  /* 0x0000007000007810 */ /* 0x000fe40007ffe0ff */
[----:B-12---:R-:W-:Y:S02]  /*1bbf0*/  SHF.R.S32.HI R6, RZ, 0x1f, R201 ;  /* 0x0000001fff067819 */ /* 0x006fe400000114c9 */
[----:B------:R-:W-:-:S13]  /*1bc00*/  ISETP.GE.OR P0, PT, R0, R4, P2 ;  /* 0x000000040000720c */ /* 0x000fda0001706670 */
[----:B----4-:R-:W-:-:S04]  /*1bc10*/  @!P0 LEA R2, P1, R201, R2, 0x1 ;  /* 0x00000002c9028211 */ /* 0x010fc800078208ff */
[----:B---3--:R-:W-:-:S05]  /*1bc20*/  @!P0 LEA.HI.X R3, R201, R5, R6, 0x1, P1 ;  /* 0x00000005c9038211 */ /* 0x008fca00008f0c06 */
[----:B------:R1:W-:Y:S04]  /*1bc30*/  @!P0 ST.E.128 [R2.64], RZ ;  /* 0x000000ff02008985 */ /* 0x0003e8000c101d06 */
.L_x_755:
[----:B------:R-:W-:Y:S05]  /*1bc40*/  BSYNC B1 ;  /* 0x0000000000017941 */ /* 0x000fea0003800000 */
.L_x_739:
        /* <DEDUP_REMOVED lines=11> */
[----:B--2-4-:R-:W-:-:S04]  /*1bd00*/  LOP3.LUT R12, R0, 0x1f, RZ, 0xc0, !PT ;  /* 0x0000001f000c7812 */ /* 0x014fc800078ec0ff */
[----:B------:R-:W-:Y:S01]  /*1bd10*/  ISETP.NE.AND P6, PT, R12, 0x1f, PT ;  /* 0x0000001f0c00780c */ /* 0x000fe20003fc5270 */
[----:B------:R-:W-:Y:S10]  /*1bd20*/  BRA.DIV ~URZ, `(.L_x_784) ;  /* 0x00005c427f007947 */ /* 0x000ff4000b800000 */
[----:B------:R1:W2:Y:S02]  /*1bd30*/  SHFL.IDX PT, R9, R53, RZ, 0x1f ;  /* 0x00001fff35097589 */ /* 0x0002a400000e0000 */
.L_x_886:
[----:B------:R-:W-:Y:S05]  /*1bd40*/  BRA.DIV ~URZ, `(.L_x_785) ;  /* 0x00005c927f007947 */ /* 0x000fea000b800000 */
[----:B------:R3:W4:Y:S02]  /*1bd50*/  SHFL.IDX PT, R8, R53, 0x1, 0x1f ;  /* 0x00201f0035087f89 */ /* 0x00072400000e0000 */
.L_x_887:
[----:B------:R-:W5:Y:S01]  /*1bd60*/  LDL R0, [R1+0x5c] ;  /* 0x00005c0001007983 */ /* 0x000f620000100800 */
[----:B------:R-:W-:Y:S02]  /*1bd70*/  IMAD.MOV.U32 R6, RZ, RZ, RZ ;  /* 0x000000ffff067224 */ /* 0x000fe400078e00ff */
[----:B-----5:R-:W-:-:S05]  /*1bd80*/  IMAD.IADD R0, R0, 0x1, R12 ;  /* 0x0000000100007824 */ /* 0x020fca00078e020c */
[----:B------:R-:W-:-:S13]  /*1bd90*/  ISETP.GE.OR P0, PT, R0, c[0x0][0x53c], !P6 ;  /* 0x00014f0000007a0c */ /* 0x000fda0007706670 */
[----:B------:R-:W-:Y:S01]  /*1bda0*/  @!P0 IMAD.MOV.U32 R2, RZ, RZ, 0x4 ;  /* 0x00000004ff028424 */ /* 0x000fe200078e00ff */
[----:B------:R-:W-:-:S03]  /*1bdb0*/  @!P0 MOV R3, 0x4 ;  /* 0x0000000400038802 */ /* 0x000fc60000000f00 */
[----:B------:R-:W-:-:S04]  /*1bdc0*/  @!P0 IMAD.WIDE R4, R0, R2, c[0x0][0x580] ;  /* 0x0001600000048625 */ /* 0x000fc800078e0202 */
[----:B------:R-:W-:Y:S01]  /*1bdd0*/  @!P0 IMAD.WIDE R2, R0, R3, c[0x0][0x578] ;  /* 0x00015e0000028625 */ /* 0x000fe200078e0203 */
[----:B------:R-:W5:Y:S04]  /*1bde0*/  @!P0 LDG.E R6, [R4.64] ;  /* 0x0000000604068981 */ /* 0x000f68000c1e1900 */
[----:B------:R-:W5:Y:S01]  /*1bdf0*/  @!P0 LDG.E R7, [R2.64] ;  /* 0x0000000602078981 */ /* 0x000f62000c1e1900 */
[C---:B------:R-:W-:Y:S02]  /*1be00*/  ISETP.GE.U32.AND P4, PT, R12.reuse, 0x10, PT ;  /* 0x000000100c00780c */ /* 0x040fe40003f86070 */
[C---:B------:R-:W-:Y:S02]  /*1be10*/  ISETP.GE.U32.AND P3, PT, R12.reuse, 0x8, PT ;  /* 0x000000080c00780c */ /* 0x040fe40003f66070 */
[----:B------:R-:W-:-:S02]  /*1be20*/  ISETP.GE.U32.AND P2, PT, R12, 0x4, PT ;  /* 0x000000040c00780c */ /* 0x000fc40003f46070 */
[C---:B------:R-:W-:Y:S02]  /*1be30*/  ISETP.GE.U32.AND P1, PT, R12.reuse, 0x2, PT ;  /* 0x000000020c00780c */ /* 0x040fe40003f26070 */
[----:B------:R-:W-:Y:S02]  /*1be40*/  ISETP.NE.AND P5, PT, R12, RZ, PT ;  /* 0x000000ff0c00720c */ /* 0x000fe40003fa5270 */
[----:B------:R-:W-:Y:S01]  /*1be50*/  MOV R11, RZ ;  /* 0x000000ff000b7202 */ /* 0x000fe20000000f00 */
[----:B-----5:R-:W-:Y:S01]  /*1be60*/  IMAD R0, R7, R6, RZ ;  /* 0x0000000607007224 */ /* 0x020fe200078e02ff */
[----:B------:R-:W-:Y:S07]  /*1be70*/  BRA.DIV ~URZ, `(.L_x_786) ;  /* 0x00005bd27f007947 */ /* 0x000fee000b800000 */
[----:B------:R1:W3:Y:S02]  /*1be80*/  SHFL.UP PT, R4, R0, 0x1, RZ ;  /* 0x0420000000047989 */ /* 0x0002e400000e00ff */
.L_x_888:
[----:B---3--:R-:W-:-:S04]  /*1be90*/  SEL R4, R4, RZ, P5 ;  /* 0x000000ff04047207 */ /* 0x008fc80002800000 */
        /* <DEDUP_REMOVED lines=14> */
[----:B------:R1:W3:Y:S02]  /*1bf80*/  SHFL.IDX PT, R0, R4, 0x1f, 0x1f ;  /* 0x03e01f0004007f89 */ /* 0x0002e400000e0000 */
.L_x_889:
[----:B---3--:R-:W-:Y:S01]  /*1bf90*/  IMAD R0, R0, c[0x0][0x538], RZ ;  /* 0x00014e0000007a24 */ /* 0x008fe200078e02ff */
[----:B------:R-:W-:Y:S04]  /*1bfa0*/  BSSY B1, `(.L_x_788) ;  /* 0x00000ce000017945 */ /* 0x000fe80003800000 */
[----:B----4-:R-:W-:-:S04]  /*1bfb0*/  IADD3 R8, R0, R8, RZ ;  /* 0x0000000800087210 */ /* 0x010fc80007ffe0ff */
[----:B--2---:R-:W-:-:S13]  /*1bfc0*/  ISETP.GT.AND P0, PT, R8, R9, PT ;  /* 0x000000090800720c */ /* 0x004fda0003f04270 */
[----:B------:R-:W-:Y:S05]  /*1bfd0*/  @P0 BRA `(.L_x_789) ;  /* 0x0000025000000947 */ /* 0x000fea0003800000 */
.L_x_793:
[----:B------:R-:W2:Y:S02]  /*1bfe0*/  LDL.LU R0, [R1+0x5c] ;  /* 0x00005c0001007983 */ /* 0x000ea40000300800 */
[----:B--2---:R-:W-:-:S04]  /*1bff0*/  IADD3 R0, R0, 0x1f, RZ ;  /* 0x0000001f00007810 */ /* 0x004fc80007ffe0ff */
[----:B------:R-:W-:-:S13]  /*1c000*/  ISETP.GE.AND P0, PT, R0, c[0x0][0x53c], PT ;  /* 0x00014f0000007a0c */ /* 0x000fda0003f06270 */
[----:B------:R-:W-:Y:S05]  /*1c010*/  @P0 BRA `(.L_x_790) ;  /* 0x00000c1000000947 */ /* 0x000fea0003800000 */
[----:B------:R2:W-:Y:S01]  /*1c020*/  STL [R1+0x5c], R0 ;  /* 0x00005c0001007387 */ /* 0x0005e20000100800 */
[----:B------:R-:W-:Y:S01]  /*1c030*/  CS2R R6, SRZ ;  /* 0x0000000000067805 */ /* 0x000fe2000001ff00 */
[----:B--2---:R-:W-:-:S04]  /*1c040*/  IADD3 R0, R0, R12, RZ ;  /* 0x0000000c00007210 */ /* 0x004fc80007ffe0ff */
[----:B------:R-:W-:-:S13]  /*1c050*/  ISETP.GE.OR P0, PT, R0, c[0x0][0x53c], !P6 ;  /* 0x00014f0000007a0c */ /* 0x000fda0007706670 */
[----:B------:R-:W-:Y:S02]  /*1c060*/  @!P0 MOV R2, 0x4 ;  /* 0x0000000400028802 */ /* 0x000fe40000000f00 */
[----:B------:R-:W-:-:S03]  /*1c070*/  @!P0 MOV R3, 0x4 ;  /* 0x0000000400038802 */ /* 0x000fc60000000f00 */
[----:B-1----:R-:W-:-:S04]  /*1c080*/  @!P0 IMAD.WIDE R4, R0, R2, c[0x0][0x580] ;  /* 0x0001600000048625 */ /* 0x002fc800078e0202 */
[----:B------:R-:W-:Y:S01]  /*1c090*/  @!P0 IMAD.WIDE R2, R0, R3, c[0x0][0x578] ;  /* 0x00015e0000028625 */ /* 0x000fe200078e0203 */
[----:B------:R-:W2:Y:S04]  /*1c0a0*/  @!P0 LDG.E R6, [R4.64] ;  /* 0x0000000604068981 */ /* 0x000ea8000c1e1900 */
[----:B------:R-:W2:Y:S02]  /*1c0b0*/  @!P0 LDG.E R7, [R2.64] ;  /* 0x0000000602078981 */ /* 0x000ea4000c1e1900 */
[----:B--2---:R-:W-:Y:S01]  /*1c0c0*/  IMAD R0, R7, R6, RZ ;  /* 0x0000000607007224 */ /* 0x004fe200078e02ff */
[----:B------:R-:W-:Y:S05]  /*1c0d0*/  BRA.DIV ~URZ, `(.L_x_791) ;  /* 0x00005b627f007947 */ /* 0x000fea000b800000 */
[----:B------:R1:W2:Y:S02]  /*1c0e0*/  SHFL.UP PT, R2, R0, 0x1, RZ ;  /* 0x0420000000027989 */ /* 0x0002a400000e00ff */
.L_x_890:
        /* <DEDUP_REMOVED lines=16> */
.L_x_891:
[----:B--2---:R-:W-:-:S05]  /*1c1f0*/  IMAD R0, R0, c[0x0][0x538], RZ ;  /* 0x00014e0000007a24 */ /* 0x004fca00078e02ff */
[----:B------:R-:W-:-:S04]  /*1c200*/  IADD3 R8, R0, R8, RZ ;  /* 0x0000000800087210 */ /* 0x000fc80007ffe0ff */
[----:B------:R-:W-:-:S13]  /*1c210*/  ISETP.GT.AND P0, PT, R8, R9, PT ;  /* 0x000000090800720c */ /* 0x000fda0003f04270 */
[----:B-1----:R-:W-:Y:S05]  /*1c220*/  @!P0 BRA `(.L_x_793) ;  /* 0xfffffdb000008947 */ /* 0x002fea000383ffff */
.L_x_789:
[----:B------:R-:W-:-:S05]  /*1c230*/  IADD3 R5, -R0, R8, RZ ;  /* 0x0000000800057210 */ /* 0x000fca0007ffe1ff */
[----:B------:R-:W-:-:S05]  /*1c240*/  IMAD R0, R4, c[0x0][0x538], R5 ;  /* 0x00014e0004007a24 */ /* 0x000fca00078e0205 */
[----:B------:R-:W-:Y:S01]  /*1c250*/  ISETP.GT.AND P0, PT, R0, R9, PT ;  /* 0x000000090000720c */ /* 0x000fe20003f04270 */
[----:B------:R-:W-:-:S12]  /*1c260*/  BRA.DIV ~URZ, `(.L_x_794) ;  /* 0x00005bd27f007947 */ /* 0x000fd8000b800000 */
[----:B------:R-:W-:-:S03]  /*1c270*/  VOTE.ANY R10, PT, !P0 ;  /* 0x00000000000a7806 */ /* 0x000fc600040e0100 */
.L_x_892:
[----:B------:R-:W2:Y:S01]  /*1c280*/  LDL.LU R2, [R1+0x5c] ;  /* 0x00005c0001027983 */ /* 0x000ea20000300800 */
[----:B------:R-:W2:Y:S02]  /*1c290*/  POPC R0, R10 ;  /* 0x0000000a00007309 */ /* 0x000ea40000000000 */
[----:B--2---:R-:W-:-:S05]  /*1c2a0*/  IADD3 R2, R0, R2, RZ ;  /* 0x0000000200027210 */ /* 0x004fca0007ffe0ff */
[----:B------:R2:W-:Y:S01]  /*1c2b0*/  STL [R1+0x5c], R2 ;  /* 0x00005c0201007387 */ /* 0x0005e20000100800 */
[----:B------:R-:W-:Y:S05]  /*1c2c0*/  BRA.DIV ~URZ, `(.L_x_795) ;  /* 0x00005bc27f007947 */ /* 0x000fea000b800000 */
[----:B------:R3:W4:Y:S04]  /*1c2d0*/  SHFL.IDX PT, R8, R6, R0, 0x1f ;  /* 0x00001f0006087589 */ /* 0x00072800000e0000 */
[----:B------:R3:W1:Y:S02]  /*1c2e0*/  SHFL.IDX PT, R7, R7, R0, 0x1f ;  /* 0x00001f0007077589 */ /* 0x00066400000e0000 */
.L_x_893:
[----:B------:R-:W-:Y:S01]  /*1c2f0*/  ISETP.NE.AND P0, PT, R10, RZ, PT ;  /* 0x000000ff0a00720c */ /* 0x000fe20003f05270 */
[----:B------:R-:W-:-:S12]  /*1c300*/  BSSY B0, `(.L_x_796) ;  /* 0x0000005000007945 */ /* 0x000fd80003800000 */
[----:B------:R-:W-:Y:S05]  /*1c310*/  @!P0 BRA `(.L_x_797) ;  /* 0x0000003000008947 */ /* 0x000fea0003800000 */
[----:B---3--:R-:W-:Y:S01]  /*1c320*/  IADD3 R0, R0, -0x1, RZ ;  /* 0xffffffff00007810 */ /* 0x008fe20007ffe0ff */
[----:B------:R-:W-:Y:S05]  /*1c330*/  BRA.DIV ~URZ, `(.L_x_798) ;  /* 0x00005c227f007947 */ /* 0x000fea000b800000 */
[----:B------:R3:W2:Y:S02]  /*1c340*/  SHFL.IDX PT, R11, R4, R0, 0x1f ;  /* 0x00001f00040b7589 */ /* 0x0006a400000e0000 */
.L_x_797:
[----:B------:R-:W-:Y:S05]  /*1c350*/  BSYNC B0 ;  /* 0x0000000000007941 */ /* 0x000fea0003800000 */
.L_x_796:
[----:B--23--:R-:W-:Y:S01]  /*1c360*/  IMAD R0, R11, c[0x0][0x538], R5 ;  /* 0x00014e000b007a24 */ /* 0x00cfe200078e0205 */
[----:B-1----:R-:W-:Y:S01]  /*1c370*/  ISETP.NE.AND P0, PT, R7, 0x1, PT ;  /* 0x000000010700780c */ /* 0x002fe20003f05270 */
[----:B------:R-:W-:Y:S03]  /*1c380*/  BSSY B0, `(.L_x_799) ;  /* 0x0000086000007945 */ /* 0x000fe60003800000 */
[----:B------:R1:W-:Y:S01]  /*1c390*/  STL [R1+0x50], R0 ;  /* 0x0000500001007387 */ /* 0x0003e20000100800 */
[----:B------:R-:W-:-:S08]  /*1c3a0*/  IADD3 R9, -R0, R9, RZ ;  /* 0x0000000900097210 */ /* 0x000fd00007ffe1ff */
[----:B------:R-:W-:Y:S05]  /*1c3b0*/  @!P0 BRA `(.L_x_800) ;  /* 0x000003e000008947 */ /* 0x000fea0003800000 */
[-C--:B----4-:R-:W-:Y:S02]  /*1c3c0*/  IABS R2, R8.reuse ;  /* 0x0000000800027213 */ /* 0x090fe40000000000 */
[----:B------:R-:W-:Y:S02]  /*1c3d0*/  IABS R10, R8 ;  /* 0x00000008000a7213 */ /* 0x000fe40000000000 */
[----:B-1----:R-:W1:Y:S08]  /*1c3e0*/  I2F.RP R0, R2 ;  /* 0x0000000200007306 */ /* 0x002e700000209400 */
[----:B-1----:R-:W1:Y:S02]  /*1c3f0*/  MUFU.RCP R0, R0 ;  /* 0x0000000000007308 */ /* 0x002e640000001000 */
[----:B-1----:R-:W-:-:S06]  /*1c400*/  IADD3 R0, R0, 0xffffffe, RZ ;  /* 0x0ffffffe00007810 */ /* 0x002fcc0007ffe0ff */
[----:B------:R-:W1:Y:S02]  /*1c410*/  F2I.FTZ.U32.TRUNC.NTZ R5, R0 ;  /* 0x0000000000057305 */ /* 0x000e64000021f000 */
[----:B-1----:R-:W-:Y:S01]  /*1c420*/  IMAD.MOV R3, RZ, RZ, -R5 ;  /* 0x000000ffff037224 */ /* 0x002fe200078e0a05 */
[----:B------:R-:W-:-:S03]  /*1c430*/  IABS R0, R7 ;  /* 0x0000000700007213 */ /* 0x000fc60000000000 */
[----:B------:R-:W-:Y:S01]  /*1c440*/  IMAD.MOV.U32 R4, RZ, RZ, R3 ;  /* 0x000000ffff047224 */ /* 0x000fe200078e0003 */
[----:B------:R-:W-:Y:S01]  /*1c450*/  IABS R3, R9 ;  /* 0x0000000900037213 */ /* 0x000fe20000000000 */
[----:B------:R-:W-:Y:S02]  /*1c460*/  IMAD.MOV.U32 R6, RZ, RZ, R0 ;  /* 0x000000ffff067224 */ /* 0x000fe400078e0000 */
[----:B------:R-:W-:Y:S02]  /*1c470*/  IMAD R0, R4, R2, RZ ;  /* 0x0000000204007224 */ /* 0x000fe400078e02ff */
[----:B------:R-:W-:Y:S01]  /*1c480*/  IMAD.MOV.U32 R4, RZ, RZ, RZ ;  /* 0x000000ffff047224 */ /* 0x000fe200078e00ff */
[----:B------:R-:W1:Y:S03]  /*1c490*/  I2F.RP R11, R6 ;  /* 0x00000006000b7306 */ /* 0x000e660000209400 */
[----:B------:R-:W-:-:S04]  /*1c4a0*/  IMAD.HI.U32 R5, R5, R0, R4 ;  /* 0x0000000005057227 */ /* 0x000fc800078e0004 */
[----:B------:R-:W-:-:S05]  /*1c4b0*/  IMAD.MOV R0, RZ, RZ, -R10 ;  /* 0x000000ffff007224 */ /* 0x000fca00078e0a0a */
[----:B------:R-:W-:Y:S01]  /*1c4c0*/  MOV R4, R0 ;  /* 0x0000000000047202 */ /* 0x000fe20000000f00 */
[----:B------:R-:W-:-:S04]  /*1c4d0*/  IMAD.HI.U32 R0, R5, R3, RZ ;  /* 0x0000000305007227 */ /* 0x000fc800078e00ff */
[----:B------:R-:W-:Y:S02]  /*1c4e0*/  IMAD R3, R0, R4, R3 ;  /* 0x0000000400037224 */ /* 0x000fe400078e0203 */
[----:B-1----:R-:W1:Y:S03]  /*1c4f0*/  MUFU.RCP R4, R11 ;  /* 0x0000000b00047308 */ /* 0x002e660000001000 */
[----:B------:R-:W-:-:S13]  /*1c500*/  ISETP.GT.U32.AND P0, PT, R2, R3, PT ;  /* 0x000000030200720c */ /* 0x000fda0003f04070 */
[----:B------:R-:W-:Y:S01]  /*1c510*/  @!P0 IMAD.IADD R3, R3, 0x1, -R2 ;  /* 0x0000000103038824 */ /* 0x000fe200078e0a02 */
[----:B-1----:R-:W-:Y:S02]  /*1c520*/  IADD3 R4, R4, 0xffffffe, RZ ;  /* 0x0ffffffe04047810 */ /* 0x002fe40007ffe0ff */
[----:B------:R-:W-:Y:S02]  /*1c530*/  @!P0 IADD3 R0, R0, 0x1, RZ ;  /* 0x0000000100008810 */ /* 0x000fe40007ffe0ff */
[----:B------:R-:W-:Y:S02]  /*1c540*/  ISETP.GE.U32.AND P2, PT, R3, R2, PT ;  /* 0x000000020300720c */ /* 0x000fe40003f46070 */
[----:B------:R-:W1:Y:S01]  /*1c550*/  F2I.FTZ.U32.TRUNC.NTZ R3, R4 ;  /* 0x0000000400037305 */ /* 0x000e62000021f000 */
[----:B------:R-:W-:Y:S02]  /*1c560*/  LOP3.LUT R2, R9, R8, RZ, 0x3c, !PT ;  /* 0x0000000809027212 */ /* 0x000fe400078e3cff */
[----:B------:R-:W-:-:S02]  /*1c570*/  ISETP.NE.AND P0, PT, R8, RZ, PT ;  /* 0x000000ff0800720c */ /* 0x000fc40003f05270 */
[----:B------:R-:W-:-:S06]  /*1c580*/  ISETP.GE.AND P1, PT, R2, RZ, PT ;  /* 0x000000ff0200720c */ /* 0x000fcc0003f26270 */
[----:B------:R-:W-:Y:S01]  /*1c590*/  @P2 IADD3 R0, R0, 0x1, RZ ;  /* 0x0000000100002810 */ /* 0x000fe20007ffe0ff */
[----:B-1----:R-:W-:-:S06]  /*1c5a0*/  IMAD.MOV R2, RZ, RZ, -R3 ;  /* 0x000000ffff027224 */ /* 0x002fcc00078e0a03 */
[----:B------:R-:W-:Y:S01]  /*1c5b0*/  @!P1 IMAD.MOV R0, RZ, RZ, -R0 ;  /* 0x000000ffff009224 */ /* 0x000fe200078e0a00 */
[----:B------:R-:W-:Y:S02]  /*1c5c0*/  @!P0 LOP3.LUT R0, RZ, R8, RZ, 0x33, !PT ;  /* 0x00000008ff008212 */ /* 0x000fe400078e33ff */
[----:B------:R-:W-:Y:S02]  /*1c5d0*/  MOV R4, R2 ;  /* 0x0000000200047202 */ /* 0x000fe40000000f00 */
[----:B------:R-:W-:Y:S02]  /*1c5e0*/  IABS R2, R7 ;  /* 0x0000000700027213 */ /* 0x000fe40000000000 */
[----:B------:R-:W-:Y:S01]  /*1c5f0*/  IABS R10, R0 ;  /* 0x00000000000a7213 */ /* 0x000fe20000000000 */
[----:B------:R-:W-:Y:S02]  /*1c600*/  IMAD R4, R4, R6, RZ ;  /* 0x0000000604047224 */ /* 0x000fe400078e02ff */
[----:B------:R-:W-:-:S02]  /*1c610*/  IMAD.MOV R5, RZ, RZ, -R2 ;  /* 0x000000ffff057224 */ /* 0x000fc400078e0a02 */
[----:B------:R-:W-:-:S04]  /*1c620*/  IMAD.MOV.U32 R2, RZ, RZ, RZ ;  /* 0x000000ffff027224 */ /* 0x000fc800078e00ff */
[----:B------:R-:W-:Y:S01]  /*1c630*/  IMAD.HI.U32 R2, R3, R4, R2 ;  /* 0x0000000403027227 */ /* 0x000fe200078e0002 */
[----:B------:R-:W-:-:S03]  /*1c640*/  MOV R4, R5 ;  /* 0x0000000500047202 */ /* 0x000fc60000000f00 */
[----:B------:R-:W-:-:S04]  /*1c650*/  IMAD.MOV.U32 R3, RZ, RZ, R10 ;  /* 0x000000ffff037224 */ /* 0x000fc800078e000a */
[----:B------:R-:W-:-:S04]  /*1c660*/  IMAD.HI.U32 R2, R2, R3, RZ ;  /* 0x0000000302027227 */ /* 0x000fc800078e00ff */
[----:B------:R-:W-:Y:S01]  /*1c670*/  IMAD R3, R2, R4, R3 ;  /* 0x0000000402037224 */ /* 0x000fe200078e0203 */
[----:B------:R-:W-:-:S04]  /*1c680*/  IADD3 R4, -R0, RZ, RZ ;  /* 0x000000ff00047210 */ /* 0x000fc80007ffe1ff */
        /* <DEDUP_REMOVED lines=9> */
[----:B------:R-:W-:-:S05]  /*1c720*/  @!P0 LOP3.LUT R2, RZ, R7, RZ, 0x33, !PT ;  /* 0x00000007ff028212 */ /* 0x000fca00078e33ff */
[----:B------:R-:W-:-:S04]  /*1c730*/  IMAD.MOV R3, RZ, RZ, -R2 ;  /* 0x000000ffff037224 */ /* 0x000fc800078e0a02 */
[C---:B------:R-:W-:Y:S02]  /*1c740*/  IMAD R3, R7.reuse, R3, R0 ;  /* 0x0000000307037224 */ /* 0x040fe400078e0200 */
[----:B------:R-:W-:Y:S02]  /*1c750*/  IMAD R0, R7, 0x1000000, R2 ;  /* 0x0100000007007824 */ /* 0x000fe400078e0202 */
[----:B------:R-:W-:Y:S02]  /*1c760*/  IMAD R2, R8, R4, R9 ;  /* 0x0000000408027224 */ /* 0x000fe400078e0209 */
[----:B------:R-:W-:-:S05]  /*1c770*/  IMAD R0, R3, 0x10000, R0 ;  /* 0x0001000003007824 */ /* 0x000fca00078e0200 */
[----:B------:R1:W-:Y:S01]  /*1c780*/  STL [R1+0x58], R0 ;  /* 0x0000580001007387 */ /* 0x0003e20000100800 */
[----:B------:R-:W-:Y:S05]  /*1c790*/  BRA `(.L_x_801) ;  /* 0x0000044000007947 */ /* 0x000fea0003800000 */
.L_x_800:
[----:B-1----:R-:W2:Y:S01]  /*1c7a0*/  LDL R0, [R1+0x5c] ;  /* 0x00005c0001007983 */ /* 0x002ea20000100800 */
[----:B------:R-:W-:-:S04]  /*1c7b0*/  IMAD.MOV.U32 R2, RZ, RZ, 0x4 ;  /* 0x00000004ff027424 */ /* 0x000fc800078e00ff */
[----:B--2---:R-:W-:-:S05]  /*1c7c0*/  IMAD.WIDE R2, R0, R2, c[0x0][0x590] ;  /* 0x0001640000027625 */ /* 0x004fca00078e0202 */
[----:B------:R-:W2:Y:S02]  /*1c7d0*/  LDG.E R4, [R2.64] ;  /* 0x0000000602047981 */ /* 0x000ea4000c1e1900 */
[----:B--2-4-:R-:W-:-:S05]  /*1c7e0*/  IMAD R10, R4, R8, RZ ;  /* 0x00000008040a7224 */ /* 0x014fca00078e02ff */
[-C--:B------:R-:W-:Y:S02]  /*1c7f0*/  IABS R0, R10.reuse ;  /* 0x0000000a00007213 */ /* 0x080fe40000000000 */
        /* <DEDUP_REMOVED lines=27> */
[----:B------:R-:W-:Y:S02]  /*1c9b0*/  IMAD R11, R4, R2, RZ ;  /* 0x00000002040b7224 */ /* 0x000fe400078e02ff */
[----:B------:R-:W-:-:S03]  /*1c9c0*/  IMAD.MOV R2, RZ, RZ, -R2 ;  /* 0x000000ffff027224 */ /* 0x000fc600078e0a02 */
[----:B------:R-:W-:Y:S01]  /*1c9d0*/  IADD3 R0, -R11, c[0x0][0x538], RZ ;  /* 0x00014e000b007a10 */ /* 0x000fe20007ffe1ff */
[----:B------:R-:W-:-:S03]  /*1c9e0*/  IMAD R6, R10, R2, R9 ;  /* 0x000000020a067224 */ /* 0x000fc600078e0209 */
[----:B------:R-:W-:Y:S02]  /*1c9f0*/  IMNMX R0, R4, R0, PT ;  /* 0x0000000004007217 */ /* 0x000fe40003800200 */
[----:B------:R-:W-:Y:S02]  /*1ca00*/  IABS R2, R6 ;  /* 0x0000000600027213 */ /* 0x000fe40000000000 */
[-C--:B------:R-:W-:Y:S02]  /*1ca10*/  IABS R3, R0.reuse ;  /* 0x0000000000037213 */ /* 0x080fe40000000000 */
[----:B------:R-:W-:Y:S02]  /*1ca20*/  IABS R10, R0 ;  /* 0x00000000000a7213 */ /* 0x000fe40000000000 */
[----:B------:R-:W1:Y:S01]  /*1ca30*/  I2F.RP R4, R3 ;  /* 0x0000000300047306 */ /* 0x000e620000209400 */
[----:B------:R-:W-:Y:S02]  /*1ca40*/  MOV R7, R2 ;  /* 0x0000000200077202 */ /* 0x000fe40000000f00 */
[----:B------:R-:W-:-:S05]  /*1ca50*/  IMAD.MOV R2, RZ, RZ, -R10 ;  /* 0x000000ffff027224 */ /* 0x000fca00078e0a0a */
[----:B-1----:R-:W1:Y:S02]  /*1ca60*/  MUFU.RCP R4, R4 ;  /* 0x0000000400047308 */ /* 0x002e640000001000 */
[----:B-1----:R-:W-:-:S06]  /*1ca70*/  IADD3 R4, R4, 0xffffffe, RZ ;  /* 0x0ffffffe04047810 */ /* 0x002fcc0007ffe0ff */
[----:B------:R-:W1:Y:S02]  /*1ca80*/  F2I.FTZ.U32.TRUNC.NTZ R5, R4 ;  /* 0x0000000400057305 */ /* 0x000e64000021f000 */
[----:B-1----:R-:W-:-:S04]  /*1ca90*/  IMAD.MOV R4, RZ, RZ, -R5 ;  /* 0x000000ffff047224 */ /* 0x002fc800078e0a05 */
[----:B------:R-:W-:Y:S02]  /*1caa0*/  IMAD R9, R4, R3, RZ ;  /* 0x0000000304097224 */ /* 0x000fe400078e02ff */
[----:B------:R-:W-:-:S04]  /*1cab0*/  IMAD.MOV.U32 R4, RZ, RZ, RZ ;  /* 0x000000ffff047224 */ /* 0x000fc800078e00ff */
[----:B------:R-:W-:-:S04]  /*1cac0*/  IMAD.HI.U32 R5, R5, R9, R4 ;  /* 0x0000000905057227 */ /* 0x000fc800078e0004 */
[----:B------:R-:W-:Y:S02]  /*1cad0*/  IMAD.MOV.U32 R4, RZ, RZ, R2 ;  /* 0x000000ffff047224 */ /* 0x000fe400078e0002 */
[----:B------:R-:W-:-:S04]  /*1cae0*/  IMAD.HI.U32 R2, R5, R7, RZ ;  /* 0x0000000705027227 */ /* 0x000fc800078e00ff */
[----:B------:R-:W-:-:S05]  /*1caf0*/  IMAD R4, R2, R4, R7 ;  /* 0x0000000402047224 */ /* 0x000fca00078e0207 */
[----:B------:R-:W-:-:S13]  /*1cb00*/  ISETP.GT.U32.AND P0, PT, R3, R4, PT ;  /* 0x000000040300720c */ /* 0x000fda0003f04070 */
[-C--:B------:R-:W-:Y:S02]  /*1cb10*/  @!P0 IADD3 R4, R4, -R3.reuse, RZ ;  /* 0x8000000304048210 */ /* 0x080fe40007ffe0ff */
[----:B------:R-:W-:Y:S02]  /*1cb20*/  @!P0 IADD3 R2, R2, 0x1, RZ ;  /* 0x0000000102028810 */ /* 0x000fe40007ffe0ff */
[----:B------:R-:W-:Y:S02]  /*1cb30*/  ISETP.GE.U32.AND P2, PT, R4, R3, PT ;  /* 0x000000030400720c */ /* 0x000fe40003f46070 */
[----:B------:R-:W-:Y:S02]  /*1cb40*/  LOP3.LUT R3, R6, R0, RZ, 0x3c, !PT ;  /* 0x0000000006037212 */ /* 0x000fe400078e3cff */
[----:B------:R-:W-:Y:S02]  /*1cb50*/  ISETP.NE.AND P0, PT, R0, RZ, PT ;  /* 0x000000ff0000720c */ /* 0x000fe40003f05270 */
[----:B------:R-:W-:Y:S01]  /*1cb60*/  ISETP.GE.AND P1, PT, R3, RZ, PT ;  /* 0x000000ff0300720c */ /* 0x000fe20003f26270 */
[----:B------:R-:W-:Y:S01]  /*1cb70*/  IMAD.MOV R3, RZ, RZ, -R0 ;  /* 0x000000ffff037224 */ /* 0x000fe200078e0a00 */
[----:B------:R-:W-:-:S05]  /*1cb80*/  IADD3 R6, R11, 0x1000000, R6 ;  /* 0x010000000b067810 */ /* 0x000fca0007ffe006 */
[----:B------:R-:W-:-:S06]  /*1cb90*/  @P2 IADD3 R2, R2, 0x1, RZ ;  /* 0x0000000102022810 */ /* 0x000fcc0007ffe0ff */
[----:B------:R-:W-:Y:S01]  /*1cba0*/  @!P1 IMAD.MOV R2, RZ, RZ, -R2 ;  /* 0x000000ffff029224 */ /* 0x000fe200078e0a02 */
[----:B------:R-:W-:-:S05]  /*1cbb0*/  @!P0 LOP3.LUT R2, RZ, R0, RZ, 0x33, !PT ;  /* 0x00000000ff028212 */ /* 0x000fca00078e33ff */
[----:B------:R-:W-:-:S05]  /*1cbc0*/  IMAD R0, R2, R3, R6 ;  /* 0x0000000302007224 */ /* 0x000fca00078e0206 */
[----:B------:R1:W-:Y:S02]  /*1cbd0*/  STL [R1+0x58], R0 ;  /* 0x0000580001007387 */ /* 0x0003e40000100800 */
.L_x_801:
[----:B------:R-:W-:Y:S05]  /*1cbe0*/  BSYNC B0 ;  /* 0x0000000000007941 */ /* 0x000fea0003800000 */
.L_x_799:
[----:B------:R-:W-:-:S04]  /*1cbf0*/  LOP3.LUT R2, RZ, R2, RZ, 0x33, !PT ;  /* 0x00000002ff027212 */ /* 0x000fc800078e33ff */
[----:B-1----:R-:W-:-:S05]  /*1cc00*/  IADD3 R0, R2, R8, RZ ;  /* 0x0000000802007210 */ /* 0x002fca0007ffe0ff */
[----:B------:R1:W-:Y:S01]  /*1cc10*/  STL [R1+0x54], R0 ;  /* 0x0000540001007387 */ /* 0x0003e20000100800 */
[----:B------:R-:W-:Y:S05]  /*1cc20*/  BRA `(.L_x_802) ;  /* 0x0000005000007947 */ /* 0x000fea0003800000 */
.L_x_790:
[----:B------:R-:W-:Y:S01]  /*1cc30*/  MOV R0, c[0x0][0x53c] ;  /* 0x00014f0000007a02 */ /* 0x000fe20000000f00 */
[----:B------:R2:W-:Y:S04]  /*1cc40*/  STL [R1+0x50], R9 ;  /* 0x0000500901007387 */ /* 0x0005e80000100800 */
[----:B------:R2:W-:Y:S04]  /*1cc50*/  STL [R1+0x54], RZ ;  /* 0x000054ff01007387 */ /* 0x0005e80000100800 */
[----:B------:R2:W-:Y:S04]  /*1cc60*/  STL [R1+0x58], RZ ;  /* 0x000058ff01007387 */ /* 0x0005e80000100800 */
[----:B------:R2:W-:Y:S02]  /*1cc70*/  STL [R1+0x5c], R0 ;  /* 0x00005c0001007387 */ /* 0x0005e40000100800 */
.L_x_802:
[----:B------:R-:W-:Y:S05]  /*1cc80*/  BSYNC B1 ;  /* 0x0000000000017941 */ /* 0x000fea0003800000 */
.L_x_788:
[----:B-1----:R-:W3:Y:S04]  /*1cc90*/  LDL R4, [R1+0x50] ;  /* 0x0000500001047983 */ /* 0x002ee80000100800 */
[----:B------:R-:W3:Y:S04]  /*1cca0*/  LDL R5, [R1+0x54] ;  /* 0x0000540001057983 */ /* 0x000ee80000100800 */
[----:B------:R-:W3:Y:S04]  /*1ccb0*/  LDL R6, [R1+0x58] ;  /* 0x0000580001067983 */ /* 0x000ee80000100800 */
[----:B------:R-:W3:Y:S01]  /*1ccc0*/  LDL R7, [R1+0x5c] ;  /* 0x00005c0001077983 */ /* 0x000ee20000100800 */
[----:B------:R-:W-:Y:S03]  /*1ccd0*/  WARPSYNC 0xffffffff ;  /* 0xffffffff00007948 */ /* 0x000fe60003800000 */
[----:B------:R-:W-:Y:S01]  /*1cce0*/  BAR.SYNC.DEFER_BLOCKING 0x4, 0x80 ;  /* 0x0102000000007b1d */ /* 0x000fe20000010000 */
[----:B------:R-:W-:-:S13]  /*1ccf0*/  ISETP.NE.AND P0, PT, R12, RZ, PT ;  /* 0x000000ff0c00720c */ /* 0x000fda0003f05270 */
[----:B---3--:R1:W-:Y:S04]  /*1cd00*/  @!P0 STS.128 [0x9100], R4 ;  /* 0x00910004ff008388 */ /* 0x0083e80000000c00 */
[----:B------:R-:W-:Y:S06]  /*1cd10*/  BAR.ARV 0x5, 0x80 ;  /* 0x0142000000007b1d */ /* 0x000fec0000002000 */
.L_x_783:
[----:B--2---:R-:W2:Y:S02]  /*1cd20*/  LDL R0, [R1+0x5c] ;  /* 0x00005c0001007983 */ /* 0x004ea40000100800 */
[----:B--2---:R-:W-:-:S13]  /*1cd30*/  ISETP.GE.AND P0, PT, R0, c[0x0][0x53c], PT ;  /* 0x00014f0000007a0c */ /* 0x004fda0003f06270 */
[----:B-1--4-:R-:W-:Y:S01]  /*1cd40*/  @P0 CALL.REL.NOINC `(.L_x_803) ;  /* 0x0000001000000944 */ /* 0x012fe20003c00000 */
[----:B------:R-:W-:Y:S05]  /*1cd50*/  BRA `(.L_x_804) ;  /* 0xfffe4e1000007947 */ /* 0x000fea000383ffff */
.L_x_803:
[----:B------:R-:W-:Y:S05]  /*1cd60*/  EXIT ;  /* 0x000000000000794d */ /* 0x000fea0003800000 */
.L_x_576:
[----:B------:R-:W-:Y:S01]  /*1cd70*/  IMAD.MOV.U32 R0, RZ, RZ, R5 ;  /* 0x000000ffff007224 */ /* 0x000fe200078e0005 */
[----:B------:R-:W-:Y:S02]  /*1cd80*/  MOV R2, 0x1 ;  /* 0x0000000100027802 */ /* 0x000fe40000000f00 */
[----:B------:R-:W-:Y:S02]  /*1cd90*/  MOV R3, 0x1cdb0 ;  /* 0x0001cdb000037802 */ /* 0x000fe40000000f00 */
[----:B------:R-:W-:Y:S05]  /*1cda0*/  CALL.REL.NOINC `($__internal_10_$__cuda_sm70_shflsync_up_p) ;  /* 0x000052e000007944 */ /* 0x000fea0003c00000 */
[----:B------:R-:W-:Y:S01]  /*1cdb0*/  MOV R0, R4 ;  /* 0x0000000400007202 */ /* 0x000fe20000000f00 */
[----:B------:R-:W-:Y:S05]  /*1cdc0*/  BRA `(.L_x_805) ;  /* 0xfffe369000007947 */ /* 0x000fea000383ffff */
.L_x_577:
[----:B------:R-:W-:Y:S01]  /*1cdd0*/  IMAD.MOV.U32 R0, RZ, RZ, R5 ;  /* 0x000000ffff007224 */ /* 0x000fe200078e0005 */
[----:B------:R-:W-:Y:S02]  /*1cde0*/  MOV R2, 0x2 ;  /* 0x0000000200027802 */ /* 0x000fe40000000f00 */
[----:B------:R-:W-:Y:S02]  /*1cdf0*/  MOV R3, 0x1ce10 ;  /* 0x0001ce1000037802 */ /* 0x000fe40000000f00 */
[----:B------:R-:W-:Y:S05]  /*1ce00*/  CALL.REL.NOINC `($__internal_10_$__cuda_sm70_shflsync_up_p) ;  /* 0x0000528000007944 */ /* 0x000fea0003c00000 */
[----:B------:R-:W-:Y:S01]  /*1ce10*/  SEL R0, R4, RZ, P4 ;  /* 0x000000ff04007207 */ /* 0x000fe20002000000 */
[----:B------:R-:W-:Y:S01]  /*1ce20*/  IMAD.MOV.U32 R2, RZ, RZ, 0x4 ;  /* 0x00000004ff027424 */ /* 0x000fe200078e00ff */
[----:B------:R-:W-:-:S03]  /*1ce30*/  MOV R3, 0x1ce60 ;  /* 0x0001ce6000037802 */ /* 0x000fc60000000f00 */
[----:B------:R-:W-:Y:S02]  /*1ce40*/  IMAD.IADD R0, R5, 0x1, R0 ;  /* 0x0000000105007824 */ /* 0x000fe400078e0200 */
        /* <DEDUP_REMOVED lines=13> */
[----:B------:R-:W-:Y:S02]  /*1cf20*/  MOV R57, 0x1f ;  /* 0x0000001f00397802 */ /* 0x000fe40000000f00 */
[----:B------:R-:W-:Y:S01]  /*1cf30*/  MOV R3, 0x1cf70 ;  /* 0x0001cf7000037802 */ /* 0x000fe20000000f00 */
[----:B------:R-:W-:-:S04]  /*1cf40*/  IMAD.IADD R4, R0, 0x1, R4 ;  /* 0x0000000100047824 */ /* 0x000fc800078e0204 */
[----:B------:R-:W-:Y:S02]  /*1cf50*/  IMAD.MOV.U32 R52, RZ, RZ, R4 ;  /* 0x000000ffff347224 */ /* 0x000fe400078e0004 */
[----:B------:R-:W-:Y:S05]  /*1cf60*/  CALL.REL.NOINC `($__internal_9_$__cuda_sm70_shflsync_idx_p) ;  /* 0x000050c000007944 */ /* 0x000fea0003c00000 */
[----:B------:R-:W-:Y:S01]  /*1cf70*/  MOV R0, R57 ;  /* 0x0000003900007202 */ /* 0x000fe20000000f00 */
[----:B------:R-:W-:Y:S05]  /*1cf80*/  BRA `(.L_x_806) ;  /* 0xfffe35d000007947 */ /* 0x000fea000383ffff */
.L_x_579:
[----:B------:R-:W-:Y:S02]  /*1cf90*/  SEL R0, RZ, 0x1, P0 ;  /* 0x00000001ff007807 */ /* 0x000fe40000000000 */
[----:B------:R-:W-:Y:S02]  /*1cfa0*/  MOV R2, 0x1cfc0 ;  /* 0x0001cfc000027802 */ /* 0x000fe40000000f00 */
[----:B------:R-:W-:Y:S05]  /*1cfb0*/  CALL.REL.NOINC `($__internal_11_$__cuda_sm70_votesync_ballot) ;  /* 0x0000514000007944 */ /* 0x000fea0003c00000 */
[----:B------:R-:W-:Y:S01]  /*1cfc0*/  MOV R7, R0 ;  /* 0x0000000000077202 */ /* 0x000fe20000000f00 */
[----:B------:R-:W-:Y:S05]  /*1cfd0*/  BRA `(.L_x_807) ;  /* 0xfffe361000007947 */ /* 0x000fea000383ffff */
.L_x_580:
[----:B------:R-:W-:Y:S01]  /*1cfe0*/  IMAD.MOV.U32 R52, RZ, RZ, R9 ;  /* 0x000000ffff347224 */ /* 0x000fe200078e0009 */
[----:B-1----:R-:W-:Y:S01]  /*1cff0*/  MOV R2, R0 ;  /* 0x0000000000027202 */ /* 0x002fe20000000f00 */
[----:B------:R-:W-:Y:S01]  /*1d000*/  IMAD.MOV.U32 R57, RZ, RZ, 0x1f ;  /* 0x0000001fff397424 */ /* 0x000fe200078e00ff */
[----:B------:R-:W-:Y:S02]  /*1d010*/  MOV R3, 0x1d030 ;  /* 0x0001d03000037802 */ /* 0x000fe40000000f00 */
[----:B------:R-:W-:Y:S05]  /*1d020*/  CALL.REL.NOINC `($__internal_9_$__cuda_sm70_shflsync_idx_p) ;  /* 0x0000500000007944 */ /* 0x000fea0003c00000 */
[----:B------:R-:W-:Y:S01]  /*1d030*/  IMAD.MOV.U32 R12, RZ, RZ, R57 ;  /* 0x000000ffff0c7224 */ /* 0x000fe200078e0039 */
[----:B------:R-:W-:Y:S01]  /*1d040*/  MOV R52, R8 ;  /* 0x0000000800347202 */ /* 0x000fe20000000f00 */
[----:B------:R-:W-:Y:S01]  /*1d050*/  IMAD.MOV.U32 R5, RZ, RZ, RZ ;  /* 0x000000ffff057224 */ /* 0x000fe200078e00ff */
[----:B------:R-:W-:Y:S01]  /*1d060*/  MOV R2, R0 ;  /* 0x0000000000027202 */ /* 0x000fe20000000f00 */
[----:B------:R-:W-:Y:S01]  /*1d070*/  IMAD.MOV.U32 R57, RZ, RZ, 0x1f ;  /* 0x0000001fff397424 */ /* 0x000fe200078e00ff */
[----:B------:R-:W-:-:S02]  /*1d080*/  MOV R3, 0x1d0a0 ;  /* 0x0001d0a000037802 */ /* 0x000fc40000000f00 */
[----:B------:R-:W-:Y:S05]  /*1d090*/  CALL.REL.NOINC `($__internal_9_$__cuda_sm70_shflsync_idx_p) ;  /* 0x00004f9000007944 */ /* 0x000fea0003c00000 */
[----:B------:R-:W-:Y:S01]  /*1d0a0*/  MOV R9, R57 ;  /* 0x0000003900097202 */ /* 0x000fe20000000f00 */
[----:B------:R-:W-:Y:S05]  /*1d0b0*/  BRA `(.L_x_808) ;  /* 0xfffe35a000007947 */ /* 0x000fea000383ffff */
.L_x_583:
[----:B------:R-:W-:Y:S01]  /*1d0c0*/  IMAD.MOV.U32 R52, RZ, RZ, R4 ;  /* 0x000000ffff347224 */ /* 0x000fe200078e0004 */
[----:B-1----:R-:W-:Y:S01]  /*1d0d0*/  MOV R2, R0 ;  /* 0x0000000000027202 */ /* 0x002fe20000000f00 */
[----:B------:R-:W-:Y:S01]  /*1d0e0*/  IMAD.MOV.U32 R57, RZ, RZ, 0x1f ;  /* 0x0000001fff397424 */ /* 0x000fe200078e00ff */
[----:B------:R-:W-:-:S02]  /*1d0f0*/  MOV R3, 0x1d110 ;  /* 0x0001d11000037802 */ /* 0x000fc40000000f00 */
[----:B---34-:R-:W-:Y:S05]  /*1d100*/  CALL.REL.NOINC `($__internal_9_$__cuda_sm70_shflsync_idx_p) ;  /* 0x00004f2000007944 */ /* 0x018fea0003c00000 */
[----:B------:R-:W-:Y:S01]  /*1d110*/  MOV R5, R57 ;  /* 0x0000003900057202 */ /* 0x000fe20000000f00 */
[----:B------:R-:W-:Y:S05]  /*1d120*/  BRA `(.L_x_582) ;  /* 0xfffe359000007947 */ /* 0x000fea000383ffff */
.L_x_602:
[----:B------:R-:W-:Y:S01]  /*1d130*/  IMAD.MOV.U32 R52, RZ, RZ, R5 ;  /* 0x000000ffff347224 */ /* 0x000fe200078e0005 */
[----:B------:R-:W-:Y:S01]  /*1d140*/  MOV R2, RZ ;  /* 0x000000ff00027202 */ /* 0x000fe20000000f00 */
[----:B------:R-:W-:Y:S01]  /*1d150*/  IMAD.MOV.U32 R57, RZ, RZ, 0x181f ;  /* 0x0000181fff397424 */ /* 0x000fe200078e00ff */
[----:B------:R-:W-:-:S02]  /*1d160*/  MOV R3, 0x1d180 ;  /* 0x0001d18000037802 */ /* 0x000fc40000000f00 */
[----:B-1---5:R-:W-:Y:S05]  /*1d170*/  CALL.REL.NOINC `($__internal_9_$__cuda_sm70_shflsync_idx_p) ;  /* 0x00004eb000007944 */ /* 0x022fea0003c00000 */
[----:B------:R-:W-:Y:S01]  /*1d180*/  MOV R7, R57 ;  /* 0x0000003900077202 */ /* 0x000fe20000000f00 */
[----:B------:R-:W-:Y:S05]  /*1d190*/  BRA `(.L_x_809) ;  /* 0xfffe58b000007947 */ /* 0x000fea000383ffff */
.L_x_603:
[----:B------:R-:W-:Y:S01]  /*1d1a0*/  IMAD.MOV.U32 R52, RZ, RZ, R6 ;  /* 0x000000ffff347224 */ /* 0x000fe200078e0006 */
[----:B------:R-:W-:Y:S01]  /*1d1b0*/  MOV R2, RZ ;  /* 0x000000ff00027202 */ /* 0x000fe20000000f00 */
[----:B------:R-:W-:Y:S01]  /*1d1c0*/  IMAD.MOV.U32 R57, RZ, RZ, 0x181f ;  /* 0x0000181fff397424 */ /* 0x000fe200078e00ff */
[----:B------:R-:W-:-:S02]  /*1d1d0*/  MOV R3, 0x1d1f0 ;  /* 0x0001d1f000037802 */ /* 0x000fc40000000f00 */
[----:B-123-5:R-:W-:Y:S05]  /*1d1e0*/  CALL.REL.NOINC `($__internal_9_$__cuda_sm70_shflsync_idx_p) ;  /* 0x00004e4000007944 */ /* 0x02efea0003c00000 */
[----:B------:R-:W-:Y:S01]  /*1d1f0*/  MOV R2, R57 ;  /* 0x0000003900027202 */ /* 0x000fe20000000f00 */
[----:B------:R-:W-:Y:S05]  /*1d200*/  BRA `(.L_x_810) ;  /* 0xfffe586000007947 */ /* 0x000fea000383ffff */
.L_x_606:
[----:B------:R-:W-:Y:S01]  /*1d210*/  IMAD.MOV.U32 R52, RZ, RZ, R5 ;  /* 0x000000ffff347224 */ /* 0x000fe200078e0005 */
[----:B-1----:R-:W-:Y:S01]  /*1d220*/  MOV R2, 0x1 ;  /* 0x0000000100027802 */ /* 0x002fe20000000f00 */
[----:B------:R-:W-:Y:S01]  /*1d230*/  IMAD.MOV.U32 R57, RZ, RZ, 0x181f ;  /* 0x0000181fff397424 */ /* 0x000fe200078e00ff */
[----:B------:R-:W-:-:S02]  /*1d240*/  MOV R3, 0x1d260 ;  /* 0x0001d26000037802 */ /* 0x000fc40000000f00 */
[----:B---3-5:R-:W-:Y:S05]  /*1d250*/  CALL.REL.NOINC `($__internal_9_$__cuda_sm70_shflsync_idx_p) ;  /* 0x00004dd000007944 */ /* 0x028fea0003c00000 */
[----:B------:R-:W-:Y:S01]  /*1d260*/  IMAD.MOV.U32 R7, RZ, RZ, R57 ;  /* 0x000000ffff077224 */ /* 0x000fe200078e0039 */
[----:B------:R-:W-:Y:S01]  /*1d270*/  MOV R2, 0x1 ;  /* 0x0000000100027802 */ /* 0x000fe20000000f00 */
[----:B------:R-:W-:Y:S01]  /*1d280*/  IMAD.MOV.U32 R52, RZ, RZ, R6 ;  /* 0x000000ffff347224 */ /* 0x000fe200078e0006 */
[----:B------:R-:W-:-:S02]  /*1d290*/  MOV R57, 0x181f ;  /* 0x0000181f00397802 */ /* 0x000fc40000000f00 */
[----:B------:R-:W-:Y:S02]  /*1d2a0*/  MOV R3, 0x1d2c0 ;  /* 0x0001d2c000037802 */ /* 0x000fe40000000f00 */
[----:B------:R-:W-:Y:S05]  /*1d2b0*/  CALL.REL.NOINC `($__internal_9_$__cuda_sm70_shflsync_idx_p) ;  /* 0x00004d7000007944 */ /* 0x000fea0003c00000 */
[----:B------:R-:W-:Y:S01]  /*1d2c0*/  MOV R2, R57 ;  /* 0x0000003900027202 */ /* 0x000fe20000000f00 */
[----:B------:R-:W-:Y:S05]  /*1d2d0*/  BRA `(.L_x_811) ;  /* 0xfffe58e000007947 */ /* 0x000fea000383ffff */
.L_x_609:
[----:B------:R-:W-:Y:S01]  /*1d2e0*/  IMAD.MOV.U32 R52, RZ, RZ, R5 ;  /* 0x000000ffff347224 */ /* 0x000fe200078e0005 */
[----:B-1----:R-:W-:Y:S01]  /*1d2f0*/  MOV R2, 0x2 ;  /* 0x0000000200027802 */ /* 0x002fe20000000f00 */
[----:B------:R-:W-:Y:S01]  /*1d300*/  IMAD.MOV.U32 R57, RZ, RZ, 0x181f ;  /* 0x0000181fff397424 */ /* 0x000fe200078e00ff */
[----:B------:R-:W-:Y:S02]  /*1d310*/  MOV R3, 0x1d330 ;  /* 0x0001d33000037802 */ /* 0x000fe40000000f00 */
[----:B--23-5:R-:W-:Y:S05]  /*1d320*/  CALL.REL.NOINC `($__internal_9_$__cuda_sm70_shflsync_idx_p) ;  /* 0x00004d0000007944 */ /* 0x02cfea0003c00000 */
[----:B------:R-:W-:Y:S01]  /*1d330*/  MOV R7, R57 ;  /* 0x0000003900077202 */ /* 0x000fe20000000f00 */
[----:B------:R-:W-:Y:S05]  /*1d340*/  BRA `(.L_x_812) ;  /* 0xfffe595000007947 */ /* 0x000fea000383ffff */
.L_x_610:
[----:B------:R-:W-:Y:S01]  /*1d350*/  IMAD.MOV.U32 R52, RZ, RZ, R6 ;  /* 0x000000ffff347224 */ /* 0x000fe200078e0006 */
[----:B-1----:R-:W-:Y:S01]  /*1d360*/  MOV R2, 0x2 ;  /* 0x0000000200027802 */ /* 0x002fe20000000f00 */
[----:B------:R-:W-:Y:S01]  /*1d370*/  IMAD.MOV.U32 R57, RZ, RZ, 0x181f ;  /* 0x0000181fff397424 */ /* 0x000fe200078e00ff */
[----:B------:R-:W-:Y:S02]  /*1d380*/  MOV R3, 0x1d3a0 ;  /* 0x0001d3a000037802 */ /* 0x000fe40000000f00 */
[----:B--2345:R-:W-:Y:S05]  /*1d390*/  CALL.REL.NOINC `($__internal_9_$__cuda_sm70_shflsync_idx_p) ;  /* 0x00004c9000007944 */ /* 0x03cfea0003c00000 */
[----:B------:R-:W-:Y:S01]  /*1d3a0*/  MOV R2, R57 ;  /* 0x0000003900027202 */ /* 0x000fe20000000f00 */
[----:B------:R-:W-:Y:S05]  /*1d3b0*/  BRA `(.L_x_813) ;  /* 0xfffe590000007947 */ /* 0x000fea000383ffff */
.L_x_613:
[----:B------:R-:W-:Y:S01]  /*1d3c0*/  IMAD.MOV.U32 R52, RZ, RZ, R5 ;  /* 0x000000ffff347224 */ /* 0x000fe200078e0005 */
[----:B--2---:R-:W-:Y:S01]  /*1d3d0*/  MOV R2, 0x3 ;  /* 0x0000000300027802 */ /* 0x004fe20000000f00 */
[----:B------:R-:W-:Y:S01]  /*1d3e0*/  IMAD.MOV.U32 R57, RZ, RZ, 0x181f ;  /* 0x0000181fff397424 */ /* 0x000fe200078e00ff */
[----:B------:R-:W-:-:S02]  /*1d3f0*/  MOV R3, 0x1d410 ;  /* 0x0001d41000037802 */ /* 0x000fc40000000f00 */
[----:B-1-345:R-:W-:Y:S05]  /*1d400*/  CALL.REL.NOINC `($__internal_9_$__cuda_sm70_shflsync_idx_p) ;  /* 0x00004c2000007944 */ /* 0x03afea0003c00000 */
        /* <DEDUP_REMOVED lines=8> */
.L_x_616:
[----:B------:R-:W-:Y:S01]  /*1d490*/  IMAD.MOV.U32 R52, RZ, RZ, R5 ;  /* 0x000000ffff347224 */ /* 0x000fe200078e0005 */
[----:B-12---:R-:W-:Y:S01]  /*1d4a0*/  MOV R2, 0x4 ;  /* 0x0000000400027802 */ /* 0x006fe20000000f00 */
[----:B------:R-:W-:Y:S01]  /*1d4b0*/  IMAD.MOV.U32 R57, RZ, RZ, 0x181f ;  /* 0x0000181fff397424 */ /* 0x000fe200078e00ff */
[----:B------:R-:W-:Y:S02]  /*1d4c0*/  MOV R3, 0x1d4e0 ;  /* 0x0001d4e000037802 */ /* 0x000fe40000000f00 */
[----:B---345:R-:W-:Y:S05]  /*1d4d0*/  CALL.REL.NOINC `($__internal_9_$__cuda_sm70_shflsync_idx_p) ;  /* 0x00004b5000007944 */ /* 0x038fea0003c00000 */
[----:B------:R-:W-:Y:S01]  /*1d4e0*/  MOV R7, R57 ;  /* 0x0000003900077202 */ /* 0x000fe20000000f00 */
[----:B------:R-:W-:Y:S05]  /*1d4f0*/  BRA `(.L_x_815) ;  /* 0xfffe599000007947 */ /* 0x000fea000383ffff */
.L_x_617:
[----:B------:R-:W-:Y:S01]  /*1d500*/  IMAD.MOV.U32 R52, RZ, RZ, R6 ;  /* 0x000000ffff347224 */ /* 0x000fe200078e0006 */
[----:B--2---:R-:W-:Y:S01]  /*1d510*/  MOV R2, 0x4 ;  /* 0x0000000400027802 */ /* 0x004fe20000000f00 */
[----:B------:R-:W-:Y:S01]  /*1d520*/  IMAD.MOV.U32 R57, RZ, RZ, 0x181f ;  /* 0x0000181fff397424 */ /* 0x000fe200078e00ff */
[----:B------:R-:W-:Y:S02]  /*1d530*/  MOV R3, 0x1d550 ;  /* 0x0001d55000037802 */ /* 0x000fe40000000f00 */
[----:B-1-345:R-:W-:Y:S05]  /*1d540*/  CALL.REL.NOINC `($__internal_9_$__cuda_sm70_shflsync_idx_p) ;  /* 0x00004ae000007944 */ /* 0x03afea0003c00000 */
[----:B------:R-:W-:Y:S01]  /*1d550*/  MOV R2, R57 ;  /* 0x0000003900027202 */ /* 0x000fe20000000f00 */
[----:B------:R-:W-:Y:S05]  /*1d560*/  BRA `(.L_x_816) ;  /* 0xfffe594000007947 */ /* 0x000fea000383ffff */
.L_x_620:
[----:B------:R-:W-:Y:S01]  /*1d570*/  IMAD.MOV.U32 R52, RZ, RZ, R5 ;  /* 0x000000ffff347224 */ /* 0x000fe200078e0005 */
[----:B-1----:R-:W-:Y:S01]  /*1d580*/  MOV R2, 0x5 ;  /* 0x0000000500027802 */ /* 0x002fe20000000f00 */
[----:B------:R-:W-:Y:S01]  /*1d590*/  IMAD.MOV.U32 R57, RZ, RZ, 0x181f ;  /* 0x0000181fff397424 */ /* 0x000fe200078e00ff */
[----:B------:R-:W-:-:S02]  /*1d5a0*/  MOV R3, 0x1d5c0 ;  /* 0x0001d5c000037802 */ /* 0x000fc40000000f00 */
[----:B--2345:R-:W-:Y:S05]  /*1d5b0*/  CALL.REL.NOINC `($__internal_9_$__cuda_sm70_shflsync_idx_p) ;  /* 0x00004a7000007944 */ /* 0x03cfea0003c00000 */
        /* <DEDUP_REMOVED lines=8> */
.L_x_623:
[----:B------:R-:W-:Y:S01]  /*1d640*/  IMAD.MOV.U32 R52, RZ, RZ, R5 ;  /* 0x000000ffff347224 */ /* 0x000fe200078e0005 */
[----:B-1----:R-:W-:Y:S01]  /*1d650*/  MOV R2, 0x6 ;  /* 0x0000000600027802 */ /* 0x002fe20000000f00 */
[----:B------:R-:W-:Y:S01]  /*1d660*/  IMAD.MOV.U32 R57, RZ, RZ, 0x181f ;  /* 0x0000181fff397424 */ /* 0x000fe200078e00ff */
[----:B------:R-:W-:Y:S02]  /*1d670*/  MOV R3, 0x1d690 ;  /* 0x0001d69000037802 */ /* 0x000fe40000000f00 */
[----:B--2345:R-:W-:Y:S05]  /*1d680*/  CALL.REL.NOINC `($__internal_9_$__cuda_sm70_shflsync_idx_p) ;  /* 0x000049a000007944 */ /* 0x03cfea0003c00000 */
[----:B------:R-:W-:Y:S01]  /*1d690*/  MOV R7, R57 ;  /* 0x0000003900077202 */ /* 0x000fe20000000f00 */
[----:B------:R-:W-:Y:S05]  /*1d6a0*/  BRA `(.L_x_818) ;  /* 0xfffe59d000007947 */ /* 0x000fea000383ffff */
.L_x_624:
[----:B------:R-:W-:Y:S01]  /*1d6b0*/  IMAD.MOV.U32 R52, RZ, RZ, R6 ;  /* 0x000000ffff347224 */ /* 0x000fe200078e0006 */
[----:B-1----:R-:W-:Y:S01]  /*1d6c0*/  MOV R2, 0x6 ;  /* 0x0000000600027802 */ /* 0x002fe20000000f00 */
[----:B------:R-:W-:Y:S01]  /*1d6d0*/  IMAD.MOV.U32 R57, RZ, RZ, 0x181f ;  /* 0x0000181fff397424 */ /* 0x000fe200078e00ff */
[----:B------:R-:W-:Y:S02]  /*1d6e0*/  MOV R3, 0x1d700 ;  /* 0x0001d70000037802 */ /* 0x000fe40000000f00 */
[----:B--2345:R-:W-:Y:S05]  /*1d6f0*/  CALL.REL.NOINC `($__internal_9_$__cuda_sm70_shflsync_idx_p) ;  /* 0x0000493000007944 */ /* 0x03cfea0003c00000 */
[----:B------:R-:W-:Y:S01]  /*1d700*/  MOV R2, R57 ;  /* 0x0000003900027202 */ /* 0x000fe20000000f00 */
[----:B------:R-:W-:Y:S05]  /*1d710*/  BRA `(.L_x_819) ;  /* 0xfffe598000007947 */ /* 0x000fea000383ffff */
.L_x_627:
        /* <DEDUP_REMOVED lines=13> */
.L_x_630:
[----:B------:R-:W-:Y:S01]  /*1d7f0*/  IMAD.MOV.U32 R52, RZ, RZ, R5 ;  /* 0x000000ffff347224 */ /* 0x000fe200078e0005 */
[----:B------:R-:W-:Y:S01]  /*1d800*/  MOV R2, RZ ;  /* 0x000000ff00027202 */ /* 0x000fe20000000f00 */
[----:B------:R-:W-:Y:S01]  /*1d810*/  IMAD.MOV.U32 R57, RZ, RZ, 0x181f ;  /* 0x0000181fff397424 */ /* 0x000fe200078e00ff */
[----:B------:R-:W-:Y:S02]  /*1d820*/  MOV R3, 0x1d840 ;  /* 0x0001d84000037802 */ /* 0x000fe40000000f00 */
[----:B-1----:R-:W-:Y:S05]  /*1d830*/  CALL.REL.NOINC `($__internal_9_$__cuda_sm70_shflsync_idx_p) ;  /* 0x000047f000007944 */ /* 0x002fea0003c00000 */
[----:B------:R-:W-:Y:S01]  /*1d840*/  MOV R8, R57 ;  /* 0x0000003900087202 */ /* 0x000fe20000000f00 */
[----:B------:R-:W-:Y:S05]  /*1d850*/  BRA `(.L_x_821) ;  /* 0xfffe75d000007947 */ /* 0x000fea000383ffff */
.L_x_631:
[----:B------:R-:W-:Y:S01]  /*1d860*/  IMAD.MOV.U32 R52, RZ, RZ, R0 ;  /* 0x000000ffff347224 */ /* 0x000fe200078e0000 */
[----:B------:R-:W-:Y:S01]  /*1d870*/  MOV R2, RZ ;  /* 0x000000ff00027202 */ /* 0x000fe20000000f00 */
[----:B------:R-:W-:Y:S01]  /*1d880*/  IMAD.MOV.U32 R57, RZ, RZ, 0x181f ;  /* 0x0000181fff397424 */ /* 0x000fe200078e00ff */
[----:B------:R-:W-:Y:S02]  /*1d890*/  MOV R3, 0x1d8b0 ;  /* 0x0001d8b000037802 */ /* 0x000fe40000000f00 */
[----:B-123--:R-:W-:Y:S05]  /*1d8a0*/  CALL.REL.NOINC `($__internal_9_$__cuda_sm70_shflsync_idx_p) ;  /* 0x0000478000007944 */ /* 0x00efea0003c00000 */
[----:B------:R-:W-:Y:S01]  /*1d8b0*/  IADD3 R2, P0, R57, R138, RZ ;  /* 0x0000008a39027210 */ /* 0x000fe20007f1e0ff */
[----:B------:R-:W-:Y:S02]  /*1d8c0*/  IMAD.MOV.U32 R52, RZ, RZ, R5 ;  /* 0x000000ffff347224 */ /* 0x000fe400078e0005 */
[----:B------:R-:W-:-:S02]  /*1d8d0*/  IMAD.MOV.U32 R57, RZ, RZ, 0x181f ;  /* 0x0000181fff397424 */ /* 0x000fc400078e00ff */
[----:B------:R-:W-:-:S05]  /*1d8e0*/  IMAD.X R3, R8, 0x1, R6, P0 ;  /* 0x0000000108037824 */ /* 0x000fca00000e0606 */
[----:B------:R-:W-:Y:S01]  /*1d8f0*/  @!PT LDS RZ, [RZ] ;  /* 0x00000000fffff984 */ /* 0x000fe20000000800 */
[----:B------:R-:W-:Y:S01]  /*1d900*/  @!PT LDS RZ, [RZ] ;  /* 0x00000000fffff984 */ /* 0x000fe20000000800 */
[----:B------:R-:W-:Y:S01]  /*1d910*/  @!PT LDS RZ, [RZ] ;  /* 0x00000000fffff984 */ /* 0x000fe20000000800 */
[----:B------:R1:W-:Y:S02]  /*1d920*/  LDGSTS.E.BYPASS.LTC128B.128 [R203+0x2900], [R2.64], !P3 ;  /* 0x0290000002cb7fae */ /* 0x0003e4000d901d46 */
[----:B-1----:R-:W-:Y:S02]  /*1d930*/  MOV R2, 0x1 ;  /* 0x0000000100027802 */ /* 0x002fe40000000f00 */
[----:B------:R-:W-:Y:S02]  /*1d940*/  MOV R3, 0x1d960 ;  /* 0x0001d96000037802 */ /* 0x000fe40000000f00 */
[----:B------:R-:W-:Y:S05]  /*1d950*/  CALL.REL.NOINC `($__internal_9_$__cuda_sm70_shflsync_idx_p) ;  /* 0x000046d000007944 */ /* 0x000fea0003c00000 */
[----:B------:R-:W-:Y:S01]  /*1d960*/  IMAD.MOV.U32 R7, RZ, RZ, R57 ;  /* 0x000000ffff077224 */ /* 0x000fe200078e0039 */
[----:B------:R-:W-:Y:S01]  /*1d970*/  MOV R2, 0x1 ;  /* 0x0000000100027802 */ /* 0x000fe20000000f00 */
[----:B------:R-:W-:Y:S01]  /*1d980*/  IMAD.MOV.U32 R52, RZ, RZ, R0 ;  /* 0x000000ffff347224 */ /* 0x000fe200078e0000 */
[----:B------:R-:W-:Y:S02]  /*1d990*/  MOV R57, 0x181f ;  /* 0x0000181f00397802 */ /* 0x000fe40000000f00 */
[----:B------:R-:W-:Y:S02]  /*1d9a0*/  MOV R3, 0x1d9c0 ;  /* 0x0001d9c000037802 */ /* 0x000fe40000000f00 */
[----:B------:R-:W-:Y:S05]  /*1d9b0*/  CALL.REL.NOINC `($__internal_9_$__cuda_sm70_shflsync_idx_p) ;  /* 0x0000467000007944 */ /* 0x000fea0003c00000 */
[----:B------:R-:W-:Y:S01]  /*1d9c0*/  IADD3 R2, P0, R57, R138, RZ ;  /* 0x0000008a39027210 */ /* 0x000fe20007f1e0ff */
[----:B------:R-:W-:-:S02]  /*1d9d0*/  IMAD.MOV.U32 R52, RZ, RZ, R5 ;  /* 0x000000ffff347224 */ /* 0x000fc400078e0005 */
[----:B------:R-:W-:Y:S02]  /*1d9e0*/  IMAD.MOV.U32 R57, RZ, RZ, 0x181f ;  /* 0x0000181fff397424 */ /* 0x000fe400078e00ff */
        /* <DEDUP_REMOVED lines=48> */
[----:B------:R-:W-:Y:S01]  /*1dcf0*/  MOV R0, R57 ;  /* 0x0000003900007202 */ /* 0x000fe20000000f00 */
[----:B------:R-:W-:Y:S05]  /*1dd00*/  BRA `(.L_x_822) ;  /* 0xfffe728000007947 */ /* 0x000fea000383ffff */
.L_x_632:
[----:B------:R-:W-:Y:S01]  /*1dd10*/  IMAD.MOV.U32 R52, RZ, RZ, R5 ;  /* 0x000000ffff347224 */ /* 0x000fe200078e0005 */
[----:B------:R-:W-:Y:S01]  /*1dd20*/  MOV R2, RZ ;  /* 0x000000ff00027202 */ /* 0x000fe20000000f00 */
[----:B------:R-:W-:Y:S01]  /*1dd30*/  IMAD.MOV.U32 R57, RZ, RZ, 0x1c1f ;  /* 0x00001c1fff397424 */ /* 0x000fe200078e00ff */
[----:B------:R-:W-:-:S02]  /*1dd40*/  MOV R3, 0x1dd60 ;  /* 0x0001dd6000037802 */ /* 0x000fc40000000f00 */
[----:B------:R-:W-:Y:S05]  /*1dd50*/  CALL.REL.NOINC `($__internal_9_$__cuda_sm70_shflsync_idx_p) ;  /* 0x000042d000007944 */ /* 0x000fea0003c00000 */
[----:B------:R-:W-:Y:S01]  /*1dd60*/  MOV R3, R57 ;  /* 0x0000003900037202 */ /* 0x000fe20000000f00 */
[----:B------:R-:W-:Y:S05]  /*1dd70*/  BRA `(.L_x_823) ;  /* 0xfffe73c000007947 */ /* 0x000fea000383ffff */
.L_x_637:
[----:B------:R-:W-:Y:S01]  /*1dd80*/  IMAD.MOV.U32 R52, RZ, RZ, R5 ;  /* 0x000000ffff347224 */ /* 0x000fe200078e0005 */
[----:B------:R-:W-:Y:S01]  /*1dd90*/  MOV R2, 0x1 ;  /* 0x0000000100027802 */ /* 0x000fe20000000f00 */
[----:B------:R-:W-:Y:S01]  /*1dda0*/  IMAD.MOV.U32 R57, RZ, RZ, 0x1c1f ;  /* 0x00001c1fff397424 */ /* 0x000fe200078e00ff */
[----:B------:R-:W-:-:S02]  /*1ddb0*/  MOV R3, 0x1ddd0 ;  /* 0x0001ddd000037802 */ /* 0x000fc40000000f00 */
[----:B-1----:R-:W-:Y:S05]  /*1ddc0*/  CALL.REL.NOINC `($__internal_9_$__cuda_sm70_shflsync_idx_p) ;  /* 0x0000426000007944 */ /* 0x002fea0003c00000 */
[----:B------:R-:W-:Y:S01]  /*1ddd0*/  MOV R3, R57 ;  /* 0x0000003900037202 */ /* 0x000fe20000000f00 */
[----:B------:R-:W-:Y:S05]  /*1dde0*/  BRA `(.L_x_824) ;  /* 0xfffe7bf000007947 */ /* 0x000fea000383ffff */
.L_x_642:
[----:B------:R-:W-:Y:S01]  /*1ddf0*/  IMAD.MOV.U32 R52, RZ, RZ, R5 ;  /* 0x000000ffff347224 */ /* 0x000fe200078e0005 */
[----:B------:R-:W-:Y:S01]  /*1de00*/  MOV R2, 0x2 ;  /* 0x0000000200027802 */ /* 0x000fe20000000f00 */
[----:B------:R-:W-:Y:S01]  /*1de10*/  IMAD.MOV.U32 R57, RZ, RZ, 0x1c1f ;  /* 0x00001c1fff397424 */ /* 0x000fe200078e00ff */
[----:B------:R-:W-:-:S02]  /*1de20*/  MOV R3, 0x1de40 ;  /* 0x0001de4000037802 */ /* 0x000fc40000000f00 */
[----:B-12---:R-:W-:Y:S05]  /*1de30*/  CALL.REL.NOINC `($__internal_9_$__cuda_sm70_shflsync_idx_p) ;  /* 0x000041f000007944 */ /* 0x006fea0003c00000 */
[----:B------:R-:W-:Y:S01]  /*1de40*/  MOV R3, R57 ;  /* 0x0000003900037202 */ /* 0x000fe20000000f00 */
[----:B------:R-:W-:Y:S05]  /*1de50*/  BRA `(.L_x_825) ;  /* 0xfffe81f000007947 */ /* 0x000fea000383ffff */
.L_x_647:
[----:B------:R-:W-:Y:S01]  /*1de60*/  IMAD.MOV.U32 R52, RZ, RZ, R5 ;  /* 0x000000ffff347224 */ /* 0x000fe200078e0005 */
[----:B------:R-:W-:Y:S01]  /*1de70*/  MOV R2, 0x3 ;  /* 0x0000000300027802 */ /* 0x000fe20000000f00 */
[----:B------:R-:W-:Y:S01]  /*1de80*/  IMAD.MOV.U32 R57, RZ, RZ, 0x1c1f ;  /* 0x00001c1fff397424 */ /* 0x000fe200078e00ff */
[----:B------:R-:W-:-:S02]  /*1de90*/  MOV R3, 0x1deb0 ;  /* 0x0001deb000037802 */ /* 0x000fc40000000f00 */
[----:B-123--:R-:W-:Y:S05]  /*1dea0*/  CALL.REL.NOINC `($__internal_9_$__cuda_sm70_shflsync_idx_p) ;  /* 0x0000418000007944 */ /* 0x00efea0003c00000 */
[----:B------:R-:W-:Y:S01]  /*1deb0*/  MOV R3, R57 ;  /* 0x0000003900037202 */ /* 0x000fe20000000f00 */
[----:B------:R-:W-:Y:S05]  /*1dec0*/  BRA `(.L_x_826) ;  /* 0xfffe87f000007947 */ /* 0x000fea000383ffff */
.L_x_652:
[----:B------:R-:W-:Y:S01]  /*1ded0*/  IMAD.MOV.U32 R4, RZ, RZ, R0 ;  /* 0x000000ffff047224 */ /* 0x000fe200078e0000 */
[----:B------:R-:W-:-:S02]  /*1dee0*/  MOV R3, 0x2 ;  /* 0x0000000200037802 */ /* 0x000fc40000000f00 */
[----:B------:R-:W-:Y:S02]  /*1def0*/  MOV R2, 0x1df10 ;  /* 0x0001df1000027802 */ /* 0x000fe40000000f00 */
[----:B------:R-:W-:Y:S05]  /*1df00*/  CALL.REL.NOINC `($__internal_8_$__cuda_sm70_shflsync_bfly_p) ;  /* 0x000040c000007944 */ /* 0x000fea0003c00000 */
[----:B------:R-:W-:Y:S01]  /*1df10*/  MOV R2, R9 ;  /* 0x0000000900027202 */ /* 0x000fe20000000f00 */
[----:B------:R-:W-:Y:S05]  /*1df20*/  BRA `(.L_x_827) ;  /* 0xfffe92c000007947 */ /* 0x000fea000383ffff */
.L_x_653:
[----:B------:R-:W-:Y:S02]  /*1df30*/  MOV R3, 0x1 ;  /* 0x0000000100037802 */ /* 0x000fe40000000f00 */
[----:B------:R-:W-:Y:S02]  /*1df40*/  MOV R2, 0x1df60 ;  /* 0x0001df6000027802 */ /* 0x000fe40000000f00 */
[----:B-1----:R-:W-:Y:S05]  /*1df50*/  CALL.REL.NOINC `($__internal_8_$__cuda_sm70_shflsync_bfly_p) ;  /* 0x0000407000007944 */ /* 0x002fea0003c00000 */
[----:B------:R-:W-:Y:S01]  /*1df60*/  FMNMX.FTZ R72, R4, R9, !PT ;  /* 0x0000000904487209 */ /* 0x000fe20007810000 */
[----:B------:R-:W-:Y:S01]  /*1df70*/  IMAD.MOV.U32 R4, RZ, RZ, R5 ;  /* 0x000000ffff047224 */ /* 0x000fe200078e0005 */
[----:B------:R-:W-:Y:S01]  /*1df80*/  MOV R2, 0x1dfb0 ;  /* 0x0001dfb000027802 */ /* 0x000fe20000000f00 */
[----:B------:R-:W-:Y:S02]  /*1df90*/  IMAD.MOV.U32 R3, RZ, RZ, 0x2 ;  /* 0x00000002ff037424 */ /* 0x000fe400078e00ff */
[----:B------:R-:W-:Y:S05]  /*1dfa0*/  CALL.REL.NOINC `($__internal_8_$__cuda_sm70_shflsync_bfly_p) ;  /* 0x0000402000007944 */ /* 0x000fea0003c00000 */
[----:B------:R-:W-:Y:S01]  /*1dfb0*/  FMNMX.FTZ R5, R5, R9, !PT ;  /* 0x0000000905057209 */ /* 0x000fe20007810000 */
[----:B------:R-:W-:Y:S01]  /*1dfc0*/  IMAD.MOV.U32 R3, RZ, RZ, 0x1 ;  /* 0x00000001ff037424 */ /* 0x000fe200078e00ff */
[----:B------:R-:W-:-:S03]  /*1dfd0*/  MOV R2, 0x1e000 ;  /* 0x0001e00000027802 */ /* 0x000fc60000000f00 */
[----:B------:R-:W-:Y:S02]  /*1dfe0*/  IMAD.MOV.U32 R4, RZ, RZ, R5 ;  /* 0x000000ffff047224 */ /* 0x000fe400078e0005 */
[----:B------:R-:W-:Y:S05]  /*1dff0*/  CALL.REL.NOINC `($__internal_8_$__cuda_sm70_shflsync_bfly_p) ;  /* 0x00003fd000007944 */ /* 0x000fea0003c00000 */
        /* <DEDUP_REMOVED lines=20> */
[----:B------:R-:W-:Y:S05]  /*1e140*/  BRA `(.L_x_828) ;  /* 0xfffe919000007947 */ /* 0x000fea000383ffff */
.L_x_661:
[----:B------:R-:W-:Y:S01]  /*1e150*/  MOV R2, RZ ;  /* 0x000000ff00027202 */ /* 0x000fe20000000f00 */
[----:B------:R-:W-:Y:S01]  /*1e160*/  IMAD.MOV.U32 R52, RZ, RZ, R4 ;  /* 0x000000ffff347224 */ /* 0x000fe200078e0004 */
[----:B------:R-:W-:Y:S01]  /*1e170*/  MOV R3, 0x1e1a0 ;  /* 0x0001e1a000037802 */ /* 0x000fe20000000f00 */
[----:B------:R-:W-:Y:S02]  /*1e180*/  IMAD.MOV.U32 R57, RZ, RZ, 0x181f ;  /* 0x0000181fff397424 */ /* 0x000fe400078e00ff */
[----:B------:R-:W-:Y:S05]  /*1e190*/  CALL.REL.NOINC `($__internal_9_$__cuda_sm70_shflsync_idx_p) ;  /* 0x00003e9000007944 */ /* 0x000fea0003c00000 */
[----:B------:R-:W-:Y:S01]  /*1e1a0*/  MOV R7, R57 ;  /* 0x0000003900077202 */ /* 0x000fe20000000f00 */
[----:B------:R-:W-:-:S05]  /*1e1b0*/  BRA `(.L_x_829) ;  /* 0xfffeaf0000007947 */ /* 0x000fca000383ffff */
.L_x_662:
[----:B------:R-:W-:Y:S01]  /*1e1c0*/  MOV R2, RZ ;  /* 0x000000ff00027202 */ /* 0x000fe20000000f00 */
[----:B------:R-:W-:Y:S01]  /*1e1d0*/  IMAD.MOV.U32 R52, RZ, RZ, R0 ;  /* 0x000000ffff347224 */ /* 0x000fe200078e0000 */
[----:B------:R-:W-:Y:S01]  /*1e1e0*/  MOV R3, 0x1e210 ;  /* 0x0001e21000037802 */ /* 0x000fe20000000f00 */
[----:B------:R-:W-:Y:S02]  /*1e1f0*/  IMAD.MOV.U32 R57, RZ, RZ, 0x181f ;  /* 0x0000181fff397424 */ /* 0x000fe400078e00ff */
[----:B-12---:R-:W-:Y:S05]  /*1e200*/  CALL.REL.NOINC `($__internal_9_$__cuda_sm70_shflsync_idx_p) ;  /* 0x00003e2000007944 */ /* 0x006fea0003c00000 */
[----:B------:R-:W-:Y:S01]  /*1e210*/  IMAD.MOV.U32 R52, RZ, RZ, R4 ;  /* 0x000000ffff347224 */ /* 0x000fe200078e0004 */
[----:B------:R-:W-:Y:S01]  /*1e220*/  IADD3 R2, P0, R57, R15, RZ ;  /* 0x0000000f39027210 */ /* 0x000fe20007f1e0ff */
[----:B------:R-:W-:Y:S04]  /*1e230*/  IMAD.MOV.U32 R57, RZ, RZ, 0x181f ;  /* 0x0000181fff397424 */ /* 0x000fe800078e00ff */
[----:B------:R-:W-:Y:S05]  /*1e240*/  IMAD.X R3, R7, 0x1, R5, P0 ;  /* 0x0000000107037824 */ /* 0x000fea00000e0605 */
[----:B------:R-:W-:Y:S01]  /*1e250*/  @!PT LDS RZ, [RZ] ;  /* 0x00000000fffff984 */ /* 0x000fe20000000800 */
[----:B------:R-:W-:Y:S01]  /*1e260*/  @!PT LDS RZ, [RZ] ;  /* 0x00000000fffff984 */ /* 0x000fe20000000800 */
[----:B------:R-:W-:Y:S01]  /*1e270*/  @!PT LDS RZ, [RZ] ;  /* 0x00000000fffff984 */ /* 0x000fe20000000800 */
[----:B------:R1:W-:Y:S02]  /*1e280*/  LDGSTS.E.BYPASS.LTC128B.128 [R203+0x100], [R2.64], !P3 ;  /* 0x0010000002cb7fae */ /* 0x0003e4000d901d46 */
[----:B-1----:R-:W-:Y:S02]  /*1e290*/  MOV R2, 0x1 ;  /* 0x0000000100027802 */ /* 0x002fe40000000f00 */
[----:B------:R-:W-:Y:S02]  /*1e2a0*/  MOV R3, 0x1e2c0 ;  /* 0x0001e2c000037802 */ /* 0x000fe40000000f00 */
[----:B------:R-:W-:Y:S05]  /*1e2b0*/  CALL.REL.NOINC `($__internal_9_$__cuda_sm70_shflsync_idx_p) ;  /* 0x00003d7000007944 */ /* 0x000fea0003c00000 */
[----:B------:R-:W-:Y:S01]  /*1e2c0*/  MOV R2, 0x1 ;  /* 0x0000000100027802 */ /* 0x000fe20000000f00 */
[----:B------:R-:W-:Y:S01]  /*1e2d0*/  IMAD.MOV.U32 R6, RZ, RZ, R57 ;  /* 0x000000ffff067224 */ /* 0x000fe200078e0039 */
[----:B------:R-:W-:Y:S01]  /*1e2e0*/  MOV R57, 0x181f ;  /* 0x0000181f00397802 */ /* 0x000fe20000000f00 */
[----:B------:R-:W-:Y:S01]  /*1e2f0*/  IMAD.MOV.U32 R52, RZ, RZ, R0 ;  /* 0x000000ffff347224 */ /* 0x000fe200078e0000 */
[----:B------:R-:W-:Y:S02]  /*1e300*/  MOV R3, 0x1e320 ;  /* 0x0001e32000037802 */ /* 0x000fe40000000f00 */
[----:B------:R-:W-:Y:S05]  /*1e310*/  CALL.REL.NOINC `($__internal_9_$__cuda_sm70_shflsync_idx_p) ;  /* 0x00003d1000007944 */ /* 0x000fea0003c00000 */
        /* <DEDUP_REMOVED lines=51> */
[----:B------:R-:W-:Y:S01]  /*1e650*/  MOV R0, R57 ;  /* 0x0000003900007202 */ /* 0x000fe20000000f00 */
[----:B------:R-:W-:-:S05]  /*1e660*/  BRA `(.L_x_830) ;  /* 0xfffeabb000007947 */ /* 0x000fca000383ffff */
.L_x_665:
[----:B------:R-:W-:Y:S01]  /*1e670*/  MOV R2, RZ ;  /* 0x000000ff00027202 */ /* 0x000fe20000000f00 */
[----:B------:R-:W-:Y:S01]  /*1e680*/  IMAD.MOV.U32 R52, RZ, RZ, R4 ;  /* 0x000000ffff347224 */ /* 0x000fe200078e0004 */
[----:B------:R-:W-:Y:S01]  /*1e690*/  MOV R3, 0x1e6c0 ;  /* 0x0001e6c000037802 */ /* 0x000fe20000000f00 */
[----:B------:R-:W-:Y:S02]  /*1e6a0*/  IMAD.MOV.U32 R57, RZ, RZ, 0x181f ;  /* 0x0000181fff397424 */ /* 0x000fe400078e00ff */
[----:B------:R-:W-:Y:S05]  /*1e6b0*/  CALL.REL.NOINC `($__internal_9_$__cuda_sm70_shflsync_idx_p) ;  /* 0x0000397000007944 */ /* 0x000fea0003c00000 */
[----:B------:R-:W-:Y:S01]  /*1e6c0*/  MOV R7, R57 ;  /* 0x0000003900077202 */ /* 0x000fe20000000f00 */
[----:B------:R-:W-:-:S05]  /*1e6d0*/  BRA `(.L_x_831) ;  /* 0xfffebe9000007947 */ /* 0x000fca000383ffff */
.L_x_666:
        /* <DEDUP_REMOVED lines=75> */
.L_x_667:
[----:B------:R-:W-:Y:S01]  /*1eb90*/  MOV R2, RZ ;  /* 0x000000ff00027202 */ /* 0x000fe20000000f00 */
[----:B------:R-:W-:Y:S01]  /*1eba0*/  IMAD.MOV.U32 R52, RZ, RZ, R5 ;  /* 0x000000ffff347224 */ /* 0x000fe200078e0005 */
[----:B------:R-:W-:Y:S01]  /*1ebb0*/  MOV R3, 0x1ebe0 ;  /* 0x0001ebe000037802 */ /* 0x000fe20000000f00 */
[----:B------:R-:W-:Y:S02]  /*1ebc0*/  IMAD.MOV.U32 R57, RZ, RZ, 0x1c1f ;  /* 0x00001c1fff397424 */ /* 0x000fe400078e00ff */
[----:B------:R-:W-:Y:S05]  /*1ebd0*/  CALL.REL.NOINC `($__internal_9_$__cuda_sm70_shflsync_idx_p) ;  /* 0x0000345000007944 */ /* 0x000fea0003c00000 */
[----:B------:R-:W-:Y:S01]  /*1ebe0*/  MOV R4, R57 ;  /* 0x0000003900047202 */ /* 0x000fe20000000f00 */
[----:B------:R-:W-:-:S05]  /*1ebf0*/  BRA `(.L_x_833) ;  /* 0xfffebc4000007947 */ /* 0x000fca000383ffff */
.L_x_672:
[----:B------:R-:W-:Y:S01]  /*1ec00*/  MOV R2, 0x1 ;  /* 0x0000000100027802 */ /* 0x000fe20000000f00 */
[----:B------:R-:W-:Y:S01]  /*1ec10*/  IMAD.MOV.U32 R52, RZ, RZ, R5 ;  /* 0x000000ffff347224 */ /* 0x000fe200078e0005 */
[----:B------:R-:W-:Y:S01]  /*1ec20*/  MOV R3, 0x1ec50 ;  /* 0x0001ec5000037802 */ /* 0x000fe20000000f00 */
[----:B------:R-:W-:Y:S02]  /*1ec30*/  IMAD.MOV.U32 R57, RZ, RZ, 0x1c1f ;  /* 0x00001c1fff397424 */ /* 0x000fe400078e00ff */
[----:B-1----:R-:W-:Y:S05]  /*1ec40*/  CALL.REL.NOINC `($__internal_9_$__cuda_sm70_shflsync_idx_p) ;  /* 0x000033e000007944 */ /* 0x002fea0003c00000 */
[----:B------:R-:W-:Y:S01]  /*1ec50*/  MOV R4, R57 ;  /* 0x0000003900047202 */ /* 0x000fe20000000f00 */
[----:B------:R-:W-:-:S05]  /*1ec60*/  BRA `(.L_x_834) ;  /* 0xfffec49000007947 */ /* 0x000fca000383ffff */
.L_x_677:
[----:B------:R-:W-:Y:S01]  /*1ec70*/  MOV R2, 0x2 ;  /* 0x0000000200027802 */ /* 0x000fe20000000f00 */
[----:B------:R-:W-:Y:S01]  /*1ec80*/  IMAD.MOV.U32 R52, RZ, RZ, R5 ;  /* 0x000000ffff347224 */ /* 0x000fe200078e0005 */
[----:B------:R-:W-:Y:S01]  /*1ec90*/  MOV R3, 0x1ecc0 ;  /* 0x0001ecc000037802 */ /* 0x000fe20000000f00 */
[----:B------:R-:W-:Y:S02]  /*1eca0*/  IMAD.MOV.U32 R57, RZ, RZ, 0x1c1f ;  /* 0x00001c1fff397424 */ /* 0x000fe400078e00ff */
[----:B-12---:R-:W-:Y:S05]  /*1ecb0*/  CALL.REL.NOINC `($__internal_9_$__cuda_sm70_shflsync_idx_p) ;  /* 0x0000337000007944 */ /* 0x006fea0003c00000 */
[----:B------:R-:W-:Y:S01]  /*1ecc0*/  MOV R4, R57 ;  /* 0x0000003900047202 */ /* 0x000fe20000000f00 */
[----:B------:R-:W-:-:S05]  /*1ecd0*/  BRA `(.L_x_835) ;  /* 0xfffecaa000007947 */ /* 0x000fca000383ffff */
.L_x_682:
[----:B------:R-:W-:Y:S01]  /*1ece0*/  MOV R2, 0x3 ;  /* 0x0000000300027802 */ /* 0x000fe20000000f00 */
[----:B------:R-:W-:Y:S01]  /*1ecf0*/  IMAD.MOV.U32 R52, RZ, RZ, R5 ;  /* 0x000000ffff347224 */ /* 0x000fe200078e0005 */
[----:B------:R-:W-:Y:S01]  /*1ed00*/  MOV R3, 0x1ed30 ;  /* 0x0001ed3000037802 */ /* 0x000fe20000000f00 */
[----:B------:R-:W-:Y:S02]  /*1ed10*/  IMAD.MOV.U32 R57, RZ, RZ, 0x1c1f ;  /* 0x00001c1fff397424 */ /* 0x000fe400078e00ff */
[----:B-123--:R-:W-:Y:S05]  /*1ed20*/  CALL.REL.NOINC `($__internal_9_$__cuda_sm70_shflsync_idx_p) ;  /* 0x0000330000007944 */ /* 0x00efea0003c00000 */
[----:B------:R-:W-:Y:S01]  /*1ed30*/  MOV R4, R57 ;  /* 0x0000003900047202 */ /* 0x000fe20000000f00 */
[----:B------:R-:W-:-:S05]  /*1ed40*/  BRA `(.L_x_836) ;  /* 0xfffed0b000007947 */ /* 0x000fca000383ffff */
.L_x_687:
[----:B------:R-:W-:Y:S02]  /*1ed50*/  MOV R3, 0x2 ;  /* 0x0000000200037802 */ /* 0x000fe40000000f00 */
[----:B------:R-:W-:Y:S02]  /*1ed60*/  MOV R2, 0x1ed80 ;  /* 0x0001ed8000027802 */ /* 0x000fe40000000f00 */
[----:B------:R-:W-:Y:S05]  /*1ed70*/  CALL.REL.NOINC `($__internal_8_$__cuda_sm70_shflsync_bfly_p) ;  /* 0x0000325000007944 */ /* 0x000fea0003c00000 */
[----:B------:R-:W-:Y:S01]  /*1ed80*/  MOV R2, R9 ;  /* 0x0000000900027202 */ /* 0x000fe20000000f00 */
[----:B------:R-:W-:-:S05]  /*1ed90*/  BRA `(.L_x_837) ;  /* 0xfffedbe000007947 */ /* 0x000fca000383ffff */
.L_x_688:
[----:B------:R-:W-:Y:S01]  /*1eda0*/  MOV R3, 0x1 ;  /* 0x0000000100037802 */ /* 0x000fe20000000f00 */
[----:B-1----:R-:W-:Y:S01]  /*1edb0*/  IMAD.MOV.U32 R4, RZ, RZ, R5 ;  /* 0x000000ffff047224 */ /* 0x002fe200078e0005 */
[----:B------:R-:W-:Y:S02]  /*1edc0*/  MOV R2, 0x1ede0 ;  /* 0x0001ede000027802 */ /* 0x000fe40000000f00 */
[----:B------:R-:W-:Y:S05]  /*1edd0*/  CALL.REL.NOINC `($__internal_8_$__cuda_sm70_shflsync_bfly_p) ;  /* 0x000031f000007944 */ /* 0x000fea0003c00000 */
[----:B------:R-:W-:Y:S01]  /*1ede0*/  IMAD.MOV.U32 R4, RZ, RZ, R0 ;  /* 0x000000ffff047224 */ /* 0x000fe200078e0000 */
[----:B------:R-:W-:Y:S01]  /*1edf0*/  FMNMX.FTZ R72, R5, R9, !PT ;  /* 0x0000000905487209 */ /* 0x000fe20007810000 */
[----:B------:R-:W-:Y:S01]  /*1ee00*/  IMAD.MOV.U32 R3, RZ, RZ, 0x2 ;  /* 0x00000002ff037424 */ /* 0x000fe200078e00ff */
[----:B------:R-:W-:Y:S02]  /*1ee10*/  MOV R2, 0x1ee30 ;  /* 0x0001ee3000027802 */ /* 0x000fe40000000f00 */
[----:B------:R-:W-:Y:S05]  /*1ee20*/  CALL.REL.NOINC `($__internal_8_$__cuda_sm70_shflsync_bfly_p) ;  /* 0x000031a000007944 */ /* 0x000fea0003c00000 */
[----:B------:R-:W-:Y:S01]  /*1ee30*/  FMNMX.FTZ R4, R0, R9, !PT ;  /* 0x0000000900047209 */ /* 0x000fe20007810000 */
[----:B------:R-:W-:Y:S01]  /*1ee40*/  IMAD.MOV.U32 R3, RZ, RZ, 0x1 ;  /* 0x00000001ff037424 */ /* 0x000fe200078e00ff */
[----:B------:R-:W-:Y:S02]  /*1ee50*/  MOV R2, 0x1ee70 ;  /* 0x0001ee7000027802 */ /* 0x000fe40000000f00 */
[----:B------:R-:W-:Y:S05]  /*1ee60*/  CALL.REL.NOINC `($__internal_8_$__cuda_sm70_shflsync_bfly_p) ;  /* 0x0000316000007944 */ /* 0x000fea0003c00000 */
[----:B------:R-:W-:Y:S01]  /*1ee70*/  IMAD.MOV.U32 R3, RZ, RZ, 0x2 ;  /* 0x00000002ff037424 */ /* 0x000fe200078e00ff */
[----:B------:R-:W-:Y:S01]  /*1ee80*/  FMNMX.FTZ R71, R4, R9, !PT ;  /* 0x0000000904477209 */ /* 0x000fe20007810000 */
[----:B------:R-:W-:Y:S01]  /*1ee90*/  IMAD.MOV.U32 R4, RZ, RZ, R6 ;  /* 0x000000ffff047224 */ /* 0x000fe200078e0006 */
        /* <DEDUP_REMOVED lines=15> */
[----:B------:R-:W-:Y:S01]  /*1ef90*/  MOV R3, R9 ;  /* 0x0000000900037202 */ /* 0x000fe20000000f00 */
[----:B------:R-:W-:-:S05]  /*1efa0*/  BRA `(.L_x_838) ;  /* 0xfffedac000007947 */ /* 0x000fca000383ffff */
.L_x_697:
[----:B------:R-:W-:Y:S01]  /*1efb0*/  MOV R2, RZ ;  /* 0x000000ff00027202 */ /* 0x000fe20000000f00 */
[----:B------:R-:W-:Y:S01]  /*1efc0*/  IMAD.MOV.U32 R52, RZ, RZ, R5 ;  /* 0x000000ffff347224 */ /* 0x000fe200078e0005 */
[----:B------:R-:W-:Y:S01]  /*1efd0*/  MOV R3, 0x1f000 ;  /* 0x0001f00000037802 */ /* 0x000fe20000000f00 */
[----:B------:R-:W-:Y:S02]  /*1efe0*/  IMAD.MOV.U32 R57, RZ, RZ, 0x181f ;  /* 0x0000181fff397424 */ /* 0x000fe400078e00ff */
[----:B------:R-:W-:Y:S05]  /*1eff0*/  CALL.REL.NOINC `($__internal_9_$__cuda_sm70_shflsync_idx_p) ;  /* 0x0000303000007944 */ /* 0x000fea0003c00000 */
[----:B------:R-:W-:Y:S01]  /*1f000*/  MOV R8, R57 ;  /* 0x0000003900087202 */ /* 0x000fe20000000f00 */
[----:B------:R-:W-:-:S05]  /*1f010*/  BRA `(.L_x_839) ;  /* 0xfffefe1000007947 */ /* 0x000fca000383ffff */
.L_x_698:
        /* <DEDUP_REMOVED lines=75> */
.L_x_701:
[----:B------:R-:W-:Y:S01]  /*1f4d0*/  MOV R2, RZ ;  /* 0x000000ff00027202 */ /* 0x000fe20000000f00 */
[----:B------:R-:W-:Y:S01]  /*1f4e0*/  IMAD.MOV.U32 R52, RZ, RZ, R5 ;  /* 0x000000ffff347224 */ /* 0x000fe200078e0005 */
[----:B------:R-:W-:Y:S01]  /*1f4f0*/  MOV R3, 0x1f520 ;  /* 0x0001f52000037802 */ /* 0x000fe20000000f00 */
[----:B------:R-:W-:Y:S02]  /*1f500*/  IMAD.MOV.U32 R57, RZ, RZ, 0x181f ;  /* 0x0000181fff397424 */ /* 0x000fe400078e00ff */
[----:B------:R-:W-:Y:S05]  /*1f510*/  CALL.REL.NOINC `($__internal_9_$__cuda_sm70_shflsync_idx_p) ;  /* 0x00002b1000007944 */ /* 0x000fea0003c00000 */
[----:B------:R-:W-:Y:S01]  /*1f520*/  MOV R8, R57 ;  /* 0x0000003900087202 */ /* 0x000fe20000000f00 */
[----:B------:R-:W-:-:S05]  /*1f530*/  BRA `(.L_x_841) ;  /* 0xffff0da000007947 */ /* 0x000fca000383ffff */
.L_x_702:
        /* <DEDUP_REMOVED lines=75> */
.L_x_703:
[----:B------:R-:W-:Y:S02]  /*1f9f0*/  MOV R3, 0x2 ;  /* 0x0000000200037802 */ /* 0x000fe40000000f00 */
[----:B------:R-:W-:Y:S02]  /*1fa00*/  MOV R2, 0x1fa20 ;  /* 0x0001fa2000027802 */ /* 0x000fe40000000f00 */
[----:B------:R-:W-:Y:S05]  /*1fa10*/  CALL.REL.NOINC `($__internal_8_$__cuda_sm70_shflsync_bfly_p) ;  /* 0x000025b000007944 */ /* 0x000fea0003c00000 */
[----:B------:R-:W-:Y:S01]  /*1fa20*/  MOV R2, R9 ;  /* 0x0000000900027202 */ /* 0x000fe20000000f00 */
[----:B------:R-:W-:-:S05]  /*1fa30*/  BRA `(.L_x_843) ;  /* 0xffff0fa000007947 */ /* 0x000fca000383ffff */
.L_x_704:
        /* <DEDUP_REMOVED lines=33> */
.L_x_707:
[----:B-1--4-:R-:W-:Y:S01]  /*1fc50*/  MOV R57, 0x181f ;  /* 0x0000181f00397802 */ /* 0x012fe20000000f00 */
[----:B------:R-:W-:Y:S01]  /*1fc60*/  IMAD.MOV.U32 R2, RZ, RZ, RZ ;  /* 0x000000ffff027224 */ /* 0x000fe200078e00ff */
[----:B------:R-:W-:Y:S02]  /*1fc70*/  MOV R3, 0x1fc90 ;  /* 0x0001fc9000037802 */ /* 0x000fe40000000f00 */
[----:B------:R-:W-:Y:S05]  /*1fc80*/  CALL.REL.NOINC `($__internal_9_$__cuda_sm70_shflsync_idx_p) ;  /* 0x000023a000007944 */ /* 0x000fea0003c00000 */
[----:B------:R-:W-:-:S05]  /*1fc90*/  BRA `(.L_x_845) ;  /* 0xffff2ed000007947 */ /* 0x000fca000383ffff */
.L_x_710:
[----:B------:R-:W-:Y:S01]  /*1fca0*/  MOV R2, RZ ;  /* 0x000000ff00027202 */ /* 0x000fe20000000f00 */
[----:B------:R-:W-:Y:S01]  /*1fcb0*/  IMAD.MOV.U32 R52, RZ, RZ, R4 ;  /* 0x000000ffff347224 */ /* 0x000fe200078e0004 */
[----:B------:R-:W-:Y:S01]  /*1fcc0*/  MOV R3, 0x1fcf0 ;  /* 0x0001fcf000037802 */ /* 0x000fe20000000f00 */
[----:B------:R-:W-:Y:S02]  /*1fcd0*/  IMAD.MOV.U32 R57, RZ, RZ, 0x181f ;  /* 0x0000181fff397424 */ /* 0x000fe400078e00ff */
[----:B------:R-:W-:Y:S05]  /*1fce0*/  CALL.REL.NOINC `($__internal_9_$__cuda_sm70_shflsync_idx_p) ;  /* 0x0000234000007944 */ /* 0x000fea0003c00000 */
[----:B------:R-:W-:Y:S01]  /*1fcf0*/  MOV R7, R57 ;  /* 0x0000003900077202 */ /* 0x000fe20000000f00 */
[----:B------:R-:W-:-:S05]  /*1fd00*/  BRA `(.L_x_846) ;  /* 0xffff42b000007947 */ /* 0x000fca000383ffff */
.L_x_711:
        /* <DEDUP_REMOVED lines=75> */
.L_x_712:
[----:B------:R-:W-:Y:S01]  /*201c0*/  MOV R2, RZ ;  /* 0x000000ff00027202 */ /* 0x000fe20000000f00 */
[----:B------:R-:W-:Y:S01]  /*201d0*/  IMAD.MOV.U32 R52, RZ, RZ, R5 ;  /* 0x000000ffff347224 */ /* 0x000fe200078e0005 */
[----:B------:R-:W-:Y:S01]  /*201e0*/  MOV R3, 0x20210 ;  /* 0x0002021000037802 */ /* 0x000fe20000000f00 */
[----:B------:R-:W-:Y:S02]  /*201f0*/  IMAD.MOV.U32 R57, RZ, RZ, 0x1c1f ;  /* 0x00001c1fff397424 */ /* 0x000fe400078e00ff */
[----:B------:R-:W-:Y:S05]  /*20200*/  CALL.REL.NOINC `($__internal_9_$__cuda_sm70_shflsync_idx_p) ;  /* 0x00001e2000007944 */ /* 0x000fea0003c00000 */
[----:B------:R-:W-:Y:S01]  /*20210*/  MOV R4, R57 ;  /* 0x0000003900047202 */ /* 0x000fe20000000f00 */
[----:B------:R-:W-:-:S05]  /*20220*/  BRA `(.L_x_848) ;  /* 0xffff408000007947 */ /* 0x000fca000383ffff */
.L_x_717:
[----:B------:R-:W-:Y:S01]  /*20230*/  MOV R2, 0x1 ;  /* 0x0000000100027802 */ /* 0x000fe20000000f00 */
[----:B------:R-:W-:Y:S01]  /*20240*/  IMAD.MOV.U32 R52, RZ, RZ, R5 ;  /* 0x000000ffff347224 */ /* 0x000fe200078e0005 */
[----:B------:R-:W-:Y:S01]  /*20250*/  MOV R3, 0x20280 ;  /* 0x0002028000037802 */ /* 0x000fe20000000f00 */
[----:B------:R-:W-:Y:S02]  /*20260*/  IMAD.MOV.U32 R57, RZ, RZ, 0x1c1f ;  /* 0x00001c1fff397424 */ /* 0x000fe400078e00ff */
[----:B-1----:R-:W-:Y:S05]  /*20270*/  CALL.REL.NOINC `($__internal_9_$__cuda_sm70_shflsync_idx_p) ;  /* 0x00001db000007944 */ /* 0x002fea0003c00000 */
[----:B------:R-:W-:Y:S01]  /*20280*/  MOV R4, R57 ;  /* 0x0000003900047202 */ /* 0x000fe20000000f00 */
[----:B------:R-:W-:-:S05]  /*20290*/  BRA `(.L_x_849) ;  /* 0xffff48c000007947 */ /* 0x000fca000383ffff */
.L_x_722:
[----:B------:R-:W-:Y:S01]  /*202a0*/  MOV R2, 0x2 ;  /* 0x0000000200027802 */ /* 0x000fe20000000f00 */
[----:B------:R-:W-:Y:S01]  /*202b0*/  IMAD.MOV.U32 R52, RZ, RZ, R5 ;  /* 0x000000ffff347224 */ /* 0x000fe200078e0005 */
[----:B------:R-:W-:Y:S01]  /*202c0*/  MOV R3, 0x202f0 ;  /* 0x000202f000037802 */ /* 0x000fe20000000f00 */
[----:B------:R-:W-:Y:S02]  /*202d0*/  IMAD.MOV.U32 R57, RZ, RZ, 0x1c1f ;  /* 0x00001c1fff397424 */ /* 0x000fe400078e00ff */
[----:B-12---:R-:W-:Y:S05]  /*202e0*/  CALL.REL.NOINC `($__internal_9_$__cuda_sm70_shflsync_idx_p) ;  /* 0x00001d4000007944 */ /* 0x006fea0003c00000 */
[----:B------:R-:W-:Y:S01]  /*202f0*/  MOV R4, R57 ;  /* 0x0000003900047202 */ /* 0x000fe20000000f00 */
[----:B------:R-:W-:-:S05]  /*20300*/  BRA `(.L_x_850) ;  /* 0xffff4ed000007947 */ /* 0x000fca000383ffff */
.L_x_727:
[----:B------:R-:W-:Y:S01]  /*20310*/  MOV R2, 0x3 ;  /* 0x0000000300027802 */ /* 0x000fe20000000f00 */
[----:B------:R-:W-:Y:S01]  /*20320*/  IMAD.MOV.U32 R52, RZ, RZ, R5 ;  /* 0x000000ffff347224 */ /* 0x000fe200078e0005 */
[----:B------:R-:W-:Y:S01]  /*20330*/  MOV R3, 0x20360 ;  /* 0x0002036000037802 */ /* 0x000fe20000000f00 */
[----:B------:R-:W-:Y:S02]  /*20340*/  IMAD.MOV.U32 R57, RZ, RZ, 0x1c1f ;  /* 0x00001c1fff397424 */ /* 0x000fe400078e00ff */
[----:B-123--:R-:W-:Y:S05]  /*20350*/  CALL.REL.NOINC `($__internal_9_$__cuda_sm70_shflsync_idx_p) ;  /* 0x00001cd000007944 */ /* 0x00efea0003c00000 */
[----:B------:R-:W-:Y:S01]  /*20360*/  MOV R4, R57 ;  /* 0x0000003900047202 */ /* 0x000fe20000000f00 */
[----:B------:R-:W-:-:S05]  /*20370*/  BRA `(.L_x_851) ;  /* 0xffff54e000007947 */ /* 0x000fca000383ffff */
.L_x_732:
[----:B------:R-:W-:Y:S02]  /*20380*/  MOV R3, 0x2 ;  /* 0x0000000200037802 */ /* 0x000fe40000000f00 */
[----:B------:R-:W-:Y:S02]  /*20390*/  MOV R2, 0x203b0 ;  /* 0x000203b000027802 */ /* 0x000fe40000000f00 */
[----:B------:R-:W-:Y:S05]  /*203a0*/  CALL.REL.NOINC `($__internal_8_$__cuda_sm70_shflsync_bfly_p) ;  /* 0x00001c2000007944 */ /* 0x000fea0003c00000 */
[----:B------:R-:W-:Y:S01]  /*203b0*/  MOV R2, R9 ;  /* 0x0000000900027202 */ /* 0x000fe20000000f00 */
[----:B------:R-:W-:-:S05]  /*203c0*/  BRA `(.L_x_852) ;  /* 0xffff601000007947 */ /* 0x000fca000383ffff */
.L_x_733:
        /* <DEDUP_REMOVED lines=33> */
.L_x_735:
[----:B------:R1:W5:Y:S01]  /*205e0*/  LDL R4, [R1+0x4] ;  /* 0x0000040001047983 */ /* 0x0003620000100800 */
[----:B------:R-:W-:-:S02]  /*205f0*/  MOV R3, 0x2 ;  /* 0x0000000200037802 */ /* 0x000fc40000000f00 */
[----:B------:R-:W-:Y:S02]  /*20600*/  MOV R2, 0x20620 ;  /* 0x0002062000027802 */ /* 0x000fe40000000f00 */
[----:B-1---5:R-:W-:Y:S05]  /*20610*/  CALL.REL.NOINC `($__internal_8_$__cuda_sm70_shflsync_bfly_p) ;  /* 0x000019b000007944 */ /* 0x022fea0003c00000 */
[----:B------:R-:W-:Y:S01]  /*20620*/  MOV R0, R9 ;  /* 0x0000000900007202 */ /* 0x000fe20000000f00 */
[----:B------:R-:W-:Y:S05]  /*20630*/  BRA `(.L_x_854) ;  /* 0xffff7d7000007947 */ /* 0x000fea000383ffff */
.L_x_736:
[----:B------:R-:W-:Y:S01]  /*20640*/  IMAD.MOV.U32 R4, RZ, RZ, R5 ;  /* 0x000000ffff047224 */ /* 0x000fe200078e0005 */
[----:B------:R-:W-:Y:S02]  /*20650*/  MOV R3, 0x1 ;  /* 0x0000000100037802 */ /* 0x000fe40000000f00 */
[----:B------:R-:W-:Y:S02]  /*20660*/  MOV R2, 0x20680 ;  /* 0x0002068000027802 */ /* 0x000fe40000000f00 */
[----:B------:R-:W-:Y:S05]  /*20670*/  CALL.REL.NOINC `($__internal_8_$__cuda_sm70_shflsync_bfly_p) ;  /* 0x0000195000007944 */ /* 0x000fea0003c00000 */
[----:B------:R1:W5:Y:S01]  /*20680*/  LDL R4, [R1+0x8] ;  /* 0x0000080001047983 */ /* 0x0003620000100800 */
[----:B------:R-:W-:Y:S01]  /*20690*/  FADD.FTZ R5, R5, R9 ;  /* 0x0000000905057221 */ /* 0x000fe20000010000 */
[----:B------:R-:W-:Y:S02]  /*206a0*/  MOV R3, 0x2 ;  /* 0x0000000200037802 */ /* 0x000fe40000000f00 */
[----:B------:R-:W-:Y:S02]  /*206b0*/  MOV R2, 0x206d0 ;  /* 0x000206d000027802 */ /* 0x000fe40000000f00 */
[----:B-1---5:R-:W-:Y:S05]  /*206c0*/  CALL.REL.NOINC `($__internal_8_$__cuda_sm70_shflsync_bfly_p) ;  /* 0x0000190000007944 */ /* 0x022fea0003c00000 */
[----:B------:R-:W2:Y:S01]  /*206d0*/  LDL.LU R0, [R1+0x8] ;  /* 0x0000080001007983 */ /* 0x000ea20000300800 */
[----:B------:R-:W-:Y:S02]  /*206e0*/  MOV R3, 0x1 ;  /* 0x0000000100037802 */ /* 0x000fe40000000f00 */
[----:B------:R-:W-:Y:S01]  /*206f0*/  MOV R2, 0x20730 ;  /* 0x0002073000027802 */ /* 0x000fe20000000f00 */
[----:B--2---:R-:W-:-:S05]  /*20700*/  FADD.FTZ R6, R0, R9 ;  /* 0x0000000900067221 */ /* 0x004fca0000010000 */
[----:B------:R-:W-:Y:S02]  /*20710*/  MOV R4, R6 ;  /* 0x0000000600047202 */ /* 0x000fe40000000f00 */
        /* <DEDUP_REMOVED lines=20> */
[----:B--2---:R-:W-:Y:S02]  /*20860*/  FADD.FTZ R4, R0, R9 ;  /* 0x0000000900047221 */ /* 0x004fe40000010000 */
[----:B------:R-:W-:Y:S05]  /*20870*/  CALL.REL.NOINC `($__internal_8_$__cuda_sm70_shflsync_bfly_p) ;  /* 0x0000175000007944 */ /* 0x000fea0003c00000 */
[----:B------:R-:W-:Y:S05]  /*20880*/  BRA `(.L_x_855) ;  /* 0xffff7c5000007947 */ /* 0x000fea000383ffff */
.L_x_743:
[----:B-1-34-:R-:W-:Y:S01]  /*20890*/  IMAD.MOV.U32 R52, RZ, RZ, R5 ;  /* 0x000000ffff347224 */ /* 0x01afe200078e0005 */
[----:B------:R-:W-:Y:S01]  /*208a0*/  MOV R2, RZ ;  /* 0x000000ff00027202 */ /* 0x000fe20000000f00 */
[----:B------:R-:W-:Y:S01]  /*208b0*/  IMAD.MOV.U32 R57, RZ, RZ, 0x181f ;  /* 0x0000181fff397424 */ /* 0x000fe200078e00ff */
[----:B------:R-:W-:-:S02]  /*208c0*/  MOV R3, 0x208e0 ;  /* 0x000208e000037802 */ /* 0x000fc40000000f00 */
[----:B------:R-:W-:Y:S05]  /*208d0*/  CALL.REL.NOINC `($__internal_9_$__cuda_sm70_shflsync_idx_p) ;  /* 0x0000175000007944 */ /* 0x000fea0003c00000 */
[----:B------:R-:W-:Y:S01]  /*208e0*/  MOV R7, R57 ;  /* 0x0000003900077202 */ /* 0x000fe20000000f00 */
[----:B------:R-:W-:Y:S05]  /*208f0*/  BRA `(.L_x_856) ;  /* 0xffff921000007947 */ /* 0x000fea000383ffff */
.L_x_744:
[----:B------:R-:W-:Y:S01]  /*20900*/  IMAD.MOV.U32 R52, RZ, RZ, R6 ;  /* 0x000000ffff347224 */ /* 0x000fe200078e0006 */
[----:B------:R-:W-:Y:S01]  /*20910*/  MOV R2, RZ ;  /* 0x000000ff00027202 */ /* 0x000fe20000000f00 */
[----:B------:R-:W-:Y:S01]  /*20920*/  IMAD.MOV.U32 R57, RZ, RZ, 0x181f ;  /* 0x0000181fff397424 */ /* 0x000fe200078e00ff */
[----:B------:R-:W-:-:S02]  /*20930*/  MOV R3, 0x20950 ;  /* 0x0002095000037802 */ /* 0x000fc40000000f00 */
[----:B-12---:R-:W-:Y:S05]  /*20940*/  CALL.REL.NOINC `($__internal_9_$__cuda_sm70_shflsync_idx_p) ;  /* 0x000016e000007944 */ /* 0x006fea0003c00000 */
[----:B------:R-:W-:Y:S01]  /*20950*/  MOV R2, R57 ;  /* 0x0000003900027202 */ /* 0x000fe20000000f00 */
[----:B------:R-:W-:Y:S05]  /*20960*/  BRA `(.L_x_857) ;  /* 0xffff91c000007947 */ /* 0x000fea000383ffff */
.L_x_745:
[----:B------:R-:W-:Y:S01]  /*20970*/  IMAD.MOV.U32 R52, RZ, RZ, R5 ;  /* 0x000000ffff347224 */ /* 0x000fe200078e0005 */
[----:B-1----:R-:W-:Y:S01]  /*20980*/  MOV R2, 0x1 ;  /* 0x0000000100027802 */ /* 0x002fe20000000f00 */
[----:B------:R-:W-:Y:S01]  /*20990*/  IMAD.MOV.U32 R57, RZ, RZ, 0x181f ;  /* 0x0000181fff397424 */ /* 0x000fe200078e00ff */
[----:B------:R-:W-:-:S02]  /*209a0*/  MOV R3, 0x209c0 ;  /* 0x000209c000037802 */ /* 0x000fc40000000f00 */
[----:B---3--:R-:W-:Y:S05]  /*209b0*/  CALL.REL.NOINC `($__internal_9_$__cuda_sm70_shflsync_idx_p) ;  /* 0x0000167000007944 */ /* 0x008fea0003c00000 */
        /* <DEDUP_REMOVED lines=8> */
.L_x_746:
[----:B------:R-:W-:Y:S01]  /*20a40*/  IMAD.MOV.U32 R52, RZ, RZ, R5 ;  /* 0x000000ffff347224 */ /* 0x000fe200078e0005 */
[----:B-1----:R-:W-:Y:S01]  /*20a50*/  MOV R2, 0x2 ;  /* 0x0000000200027802 */ /* 0x002fe20000000f00 */
[----:B------:R-:W-:Y:S01]  /*20a60*/  IMAD.MOV.U32 R57, RZ, RZ, 0x181f ;  /* 0x0000181fff397424 */ /* 0x000fe200078e00ff */
[----:B------:R-:W-:Y:S02]  /*20a70*/  MOV R3, 0x20a90 ;  /* 0x00020a9000037802 */ /* 0x000fe40000000f00 */
[----:B--23--:R-:W-:Y:S05]  /*20a80*/  CALL.REL.NOINC `($__internal_9_$__cuda_sm70_shflsync_idx_p) ;  /* 0x000015a000007944 */ /* 0x00cfea0003c00000 */
[----:B------:R-:W-:Y:S01]  /*20a90*/  MOV R7, R57 ;  /* 0x0000003900077202 */ /* 0x000fe20000000f00 */
[----:B------:R-:W-:Y:S05]  /*20aa0*/  BRA `(.L_x_859) ;  /* 0xffff91e000007947 */ /* 0x000fea000383ffff */
.L_x_747:
[----:B------:R-:W-:Y:S01]  /*20ab0*/  IMAD.MOV.U32 R52, RZ, RZ, R6 ;  /* 0x000000ffff347224 */ /* 0x000fe200078e0006 */
[----:B-1----:R-:W-:Y:S01]  /*20ac0*/  MOV R2, 0x2 ;  /* 0x0000000200027802 */ /* 0x002fe20000000f00 */
[----:B------:R-:W-:Y:S01]  /*20ad0*/  IMAD.MOV.U32 R57, RZ, RZ, 0x181f ;  /* 0x0000181fff397424 */ /* 0x000fe200078e00ff */
[----:B------:R-:W-:Y:S02]  /*20ae0*/  MOV R3, 0x20b00 ;  /* 0x00020b0000037802 */ /* 0x000fe40000000f00 */
[----:B--234-:R-:W-:Y:S05]  /*20af0*/  CALL.REL.NOINC `($__internal_9_$__cuda_sm70_shflsync_idx_p) ;  /* 0x0000153000007944 */ /* 0x01cfea0003c00000 */
[----:B------:R-:W-:Y:S01]  /*20b00*/  MOV R2, R57 ;  /* 0x0000003900027202 */ /* 0x000fe20000000f00 */
[----:B------:R-:W-:Y:S05]  /*20b10*/  BRA `(.L_x_860) ;  /* 0xffff919000007947 */ /* 0x000fea000383ffff */
.L_x_748:
[----:B------:R-:W-:Y:S01]  /*20b20*/  IMAD.MOV.U32 R52, RZ, RZ, R5 ;  /* 0x000000ffff347224 */ /* 0x000fe200078e0005 */
[----:B--2---:R-:W-:Y:S01]  /*20b30*/  MOV R2, 0x3 ;  /* 0x0000000300027802 */ /* 0x004fe20000000f00 */
[----:B------:R-:W-:Y:S01]  /*20b40*/  IMAD.MOV.U32 R57, RZ, RZ, 0x181f ;  /* 0x0000181fff397424 */ /* 0x000fe200078e00ff */
[----:B------:R-:W-:-:S02]  /*20b50*/  MOV R3, 0x20b70 ;  /* 0x00020b7000037802 */ /* 0x000fc40000000f00 */
[----:B-1-34-:R-:W-:Y:S05]  /*20b60*/  CALL.REL.NOINC `($__internal_9_$__cuda_sm70_shflsync_idx_p) ;  /* 0x000014c000007944 */ /* 0x01afea0003c00000 */
        /* <DEDUP_REMOVED lines=8> */
.L_x_749:
[----:B------:R-:W-:Y:S01]  /*20bf0*/  IMAD.MOV.U32 R52, RZ, RZ, R5 ;  /* 0x000000ffff347224 */ /* 0x000fe200078e0005 */
[----:B--2---:R-:W-:Y:S01]  /*20c00*/  MOV R2, 0x4 ;  /* 0x0000000400027802 */ /* 0x004fe20000000f00 */
[----:B------:R-:W-:Y:S01]  /*20c10*/  IMAD.MOV.U32 R57, RZ, RZ, 0x181f ;  /* 0x0000181fff397424 */ /* 0x000fe200078e00ff */
[----:B------:R-:W-:Y:S02]  /*20c20*/  MOV R3, 0x20c40 ;  /* 0x00020c4000037802 */ /* 0x000fe40000000f00 */
[----:B-1-34-:R-:W-:Y:S05]  /*20c30*/  CALL.REL.NOINC `($__internal_9_$__cuda_sm70_shflsync_idx_p) ;  /* 0x000013f000007944 */ /* 0x01afea0003c00000 */
[----:B------:R-:W-:Y:S01]  /*20c40*/  MOV R7, R57 ;  /* 0x0000003900077202 */ /* 0x000fe20000000f00 */
[----:B------:R-:W-:Y:S05]  /*20c50*/  BRA `(.L_x_862) ;  /* 0xffff916000007947 */ /* 0x000fea000383ffff */
.L_x_750:
[----:B------:R-:W-:Y:S01]  /*20c60*/  IMAD.MOV.U32 R52, RZ, RZ, R6 ;  /* 0x000000ffff347224 */ /* 0x000fe200078e0006 */
[----:B--2---:R-:W-:Y:S01]  /*20c70*/  MOV R2, 0x4 ;  /* 0x0000000400027802 */ /* 0x004fe20000000f00 */
[----:B------:R-:W-:Y:S01]  /*20c80*/  IMAD.MOV.U32 R57, RZ, RZ, 0x181f ;  /* 0x0000181fff397424 */ /* 0x000fe200078e00ff */
[----:B------:R-:W-:Y:S02]  /*20c90*/  MOV R3, 0x20cb0 ;  /* 0x00020cb000037802 */ /* 0x000fe40000000f00 */
[----:B-1-34-:R-:W-:Y:S05]  /*20ca0*/  CALL.REL.NOINC `($__internal_9_$__cuda_sm70_shflsync_idx_p) ;  /* 0x0000138000007944 */ /* 0x01afea0003c00000 */
[----:B------:R-:W-:Y:S01]  /*20cb0*/  MOV R2, R57 ;  /* 0x0000003900027202 */ /* 0x000fe20000000f00 */
[----:B------:R-:W-:Y:S05]  /*20cc0*/  BRA `(.L_x_863) ;  /* 0xffff911000007947 */ /* 0x000fea000383ffff */
.L_x_751:
[----:B------:R-:W-:Y:S01]  /*20cd0*/  IMAD.MOV.U32 R52, RZ, RZ, R5 ;  /* 0x000000ffff347224 */ /* 0x000fe200078e0005 */
[----:B-1----:R-:W-:Y:S01]  /*20ce0*/  MOV R2, 0x5 ;  /* 0x0000000500027802 */ /* 0x002fe20000000f00 */
[----:B------:R-:W-:Y:S01]  /*20cf0*/  IMAD.MOV.U32 R57, RZ, RZ, 0x181f ;  /* 0x0000181fff397424 */ /* 0x000fe200078e00ff */
[----:B------:R-:W-:-:S02]  /*20d00*/  MOV R3, 0x20d20 ;  /* 0x00020d2000037802 */ /* 0x000fc40000000f00 */
[----:B--234-:R-:W-:Y:S05]  /*20d10*/  CALL.REL.NOINC `($__internal_9_$__cuda_sm70_shflsync_idx_p) ;  /* 0x0000131000007944 */ /* 0x01cfea0003c00000 */
        /* <DEDUP_REMOVED lines=8> */
.L_x_752:
[----:B------:R-:W-:Y:S01]  /*20da0*/  IMAD.MOV.U32 R52, RZ, RZ, R5 ;  /* 0x000000ffff347224 */ /* 0x000fe200078e0005 */
[----:B--2---:R-:W-:Y:S01]  /*20db0*/  MOV R2, 0x6 ;  /* 0x0000000600027802 */ /* 0x004fe20000000f00 */
[----:B------:R-:W-:Y:S01]  /*20dc0*/  IMAD.MOV.U32 R57, RZ, RZ, 0x181f ;  /* 0x0000181fff397424 */ /* 0x000fe200078e00ff */
[----:B------:R-:W-:Y:S02]  /*20dd0*/  MOV R3, 0x20df0 ;  /* 0x00020df000037802 */ /* 0x000fe40000000f00 */
[----:B-1--4-:R-:W-:Y:S05]  /*20de0*/  CALL.REL.NOINC `($__internal_9_$__cuda_sm70_shflsync_idx_p) ;  /* 0x0000124000007944 */ /* 0x012fea0003c00000 */
[----:B------:R-:W-:Y:S01]  /*20df0*/  MOV R7, R57 ;  /* 0x0000003900077202 */ /* 0x000fe20000000f00 */
[----:B------:R-:W-:Y:S05]  /*20e00*/  BRA `(.L_x_865) ;  /* 0xffff90e000007947 */ /* 0x000fea000383ffff */
.L_x_753:
[----:B------:R-:W-:Y:S01]  /*20e10*/  IMAD.MOV.U32 R52, RZ, RZ, R6 ;  /* 0x000000ffff347224 */ /* 0x000fe200078e0006 */
[----:B--2---:R-:W-:Y:S01]  /*20e20*/  MOV R2, 0x6 ;  /* 0x0000000600027802 */ /* 0x004fe20000000f00 */
[----:B------:R-:W-:Y:S01]  /*20e30*/  IMAD.MOV.U32 R57, RZ, RZ, 0x181f ;  /* 0x0000181fff397424 */ /* 0x000fe200078e00ff */
[----:B------:R-:W-:Y:S02]  /*20e40*/  MOV R3, 0x20e60 ;  /* 0x00020e6000037802 */ /* 0x000fe40000000f00 */
[----:B-1-34-:R-:W-:Y:S05]  /*20e50*/  CALL.REL.NOINC `($__internal_9_$__cuda_sm70_shflsync_idx_p) ;  /* 0x000011d000007944 */ /* 0x01afea0003c00000 */
[----:B------:R-:W-:Y:S01]  /*20e60*/  MOV R2, R57 ;  /* 0x0000003900027202 */ /* 0x000fe20000000f00 */
[----:B------:R-:W-:Y:S05]  /*20e70*/  BRA `(.L_x_866) ;  /* 0xffff909000007947 */ /* 0x000fea000383ffff */
.L_x_754:
[----:B------:R-:W-:Y:S01]  /*20e80*/  IMAD.MOV.U32 R52, RZ, RZ, R5 ;  /* 0x000000ffff347224 */ /* 0x000fe200078e0005 */
[----:B-1----:R-:W-:Y:S01]  /*20e90*/  MOV R2, 0x7 ;  /* 0x0000000700027802 */ /* 0x002fe20000000f00 */
[----:B------:R-:W-:Y:S01]  /*20ea0*/  IMAD.MOV.U32 R57, RZ, RZ, 0x181f ;  /* 0x0000181fff397424 */ /* 0x000fe200078e00ff */
[----:B------:R-:W-:-:S02]  /*20eb0*/  MOV R3, 0x20ed0 ;  /* 0x00020ed000037802 */ /* 0x000fc40000000f00 */
[----:B--2-4-:R-:W-:Y:S05]  /*20ec0*/  CALL.REL.NOINC `($__internal_9_$__cuda_sm70_shflsync_idx_p) ;  /* 0x0000116000007944 */ /* 0x014fea0003c00000 */
        /* <DEDUP_REMOVED lines=8> */
.L_x_756:
[----:B------:R-:W-:Y:S01]  /*20f50*/  IMAD.MOV.U32 R52, RZ, RZ, R5 ;  /* 0x000000ffff347224 */ /* 0x000fe200078e0005 */
[----:B------:R-:W-:Y:S01]  /*20f60*/  MOV R2, RZ ;  /* 0x000000ff00027202 */ /* 0x000fe20000000f00 */
[----:B------:R-:W-:Y:S01]  /*20f70*/  IMAD.MOV.U32 R57, RZ, RZ, 0x1c1f ;  /* 0x00001c1fff397424 */ /* 0x000fe200078e00ff */
[----:B------:R-:W-:Y:S02]  /*20f80*/  MOV R3, 0x20fa0 ;  /* 0x00020fa000037802 */ /* 0x000fe40000000f00 */
[----:B------:R-:W-:Y:S05]  /*20f90*/  CALL.REL.NOINC `($__internal_9_$__cuda_sm70_shflsync_idx_p) ;  /* 0x0000109000007944 */ /* 0x000fea0003c00000 */
[----:B------:R-:W-:Y:S01]  /*20fa0*/  MOV R4, R57 ;  /* 0x0000003900047202 */ /* 0x000fe20000000f00 */
[----:B------:R-:W-:Y:S05]  /*20fb0*/  BRA `(.L_x_868) ;  /* 0xffff927000007947 */ /* 0x000fea000383ffff */
.L_x_757:
[----:B------:R-:W-:Y:S01]  /*20fc0*/  IMAD.MOV.U32 R52, RZ, RZ, R12 ;  /* 0x000000ffff347224 */ /* 0x000fe200078e000c */
[----:B------:R-:W-:Y:S01]  /*20fd0*/  MOV R2, RZ ;  /* 0x000000ff00027202 */ /* 0x000fe20000000f00 */
[----:B------:R-:W-:Y:S01]  /*20fe0*/  IMAD.MOV.U32 R57, RZ, RZ, 0x1c1f ;  /* 0x00001c1fff397424 */ /* 0x000fe200078e00ff */
[----:B------:R-:W-:Y:S02]  /*20ff0*/  MOV R3, 0x21010 ;  /* 0x0002101000037802 */ /* 0x000fe40000000f00 */
[----:B-12---:R-:W-:Y:S05]  /*21000*/  CALL.REL.NOINC `($__internal_9_$__cuda_sm70_shflsync_idx_p) ;  /* 0x0000102000007944 */ /* 0x006fea0003c00000 */
[----:B------:R-:W-:Y:S01]  /*21010*/  MOV R0, R57 ;  /* 0x0000003900007202 */ /* 0x000fe20000000f00 */
[----:B------:R-:W-:Y:S05]  /*21020*/  BRA `(.L_x_869) ;  /* 0xffff922000007947 */ /* 0x000fea000383ffff */
.L_x_760:
[----:B------:R-:W-:Y:S01]  /*21030*/  IMAD.MOV.U32 R52, RZ, RZ, R5 ;  /* 0x000000ffff347224 */ /* 0x000fe200078e0005 */
[----:B---3--:R-:W-:Y:S01]  /*21040*/  MOV R2, 0x1 ;  /* 0x0000000100027802 */ /* 0x008fe20000000f00 */
        /* <DEDUP_REMOVED lines=11> */
.L_x_763:
[----:B------:R-:W-:Y:S01]  /*21100*/  IMAD.MOV.U32 R52, RZ, RZ, R5 ;  /* 0x000000ffff347224 */ /* 0x000fe200078e0005 */
[----:B--23--:R-:W-:Y:S01]  /*21110*/  MOV R2, 0x2 ;  /* 0x0000000200027802 */ /* 0x00cfe20000000f00 */
[----:B------:R-:W-:Y:S01]  /*21120*/  IMAD.MOV.U32 R57, RZ, RZ, 0x1c1f ;  /* 0x00001c1fff397424 */ /* 0x000fe200078e00ff */
[----:B------:R-:W-:Y:S02]  /*21130*/  MOV R3, 0x21150 ;  /* 0x0002115000037802 */ /* 0x000fe40000000f00 */
[----:B-1--4-:R-:W-:Y:S05]  /*21140*/  CALL.REL.NOINC `($__internal_9_$__cuda_sm70_shflsync_idx_p) ;  /* 0x00000ee000007944 */ /* 0x012fea0003c00000 */
[----:B------:R-:W-:Y:S01]  /*21150*/  MOV R4, R57 ;  /* 0x0000003900047202 */ /* 0x000fe20000000f00 */
[----:B------:R-:W-:Y:S05]  /*21160*/  BRA `(.L_x_871) ;  /* 0xffff979000007947 */ /* 0x000fea000383ffff */
.L_x_764:
[----:B------:R-:W-:Y:S01]  /*21170*/  IMAD.MOV.U32 R52, RZ, RZ, R12 ;  /* 0x000000ffff347224 */ /* 0x000fe200078e000c */
[----:B--23--:R-:W-:Y:S01]  /*21180*/  MOV R2, 0x2 ;  /* 0x0000000200027802 */ /* 0x00cfe20000000f00 */
[----:B------:R-:W-:Y:S01]  /*21190*/  IMAD.MOV.U32 R57, RZ, RZ, 0x1c1f ;  /* 0x00001c1fff397424 */ /* 0x000fe200078e00ff */
[----:B------:R-:W-:Y:S02]  /*211a0*/  MOV R3, 0x211c0 ;  /* 0x000211c000037802 */ /* 0x000fe40000000f00 */
[----:B-1--4-:R-:W-:Y:S05]  /*211b0*/  CALL.REL.NOINC `($__internal_9_$__cuda_sm70_shflsync_idx_p) ;  /* 0x00000e7000007944 */ /* 0x012fea0003c00000 */
[----:B------:R-:W-:Y:S01]  /*211c0*/  MOV R0, R57 ;  /* 0x0000003900007202 */ /* 0x000fe20000000f00 */
[----:B------:R-:W-:Y:S05]  /*211d0*/  BRA `(.L_x_872) ;  /* 0xffff974000007947 */ /* 0x000fea000383ffff */
.L_x_767:
[----:B------:R-:W-:Y:S01]  /*211e0*/  IMAD.MOV.U32 R52, RZ, RZ, R5 ;  /* 0x000000ffff347224 */ /* 0x000fe200078e0005 */
[----:B--23--:R-:W-:Y:S01]  /*211f0*/  MOV R2, 0x3 ;  /* 0x0000000300027802 */ /* 0x00cfe20000000f00 */
[----:B------:R-:W-:Y:S01]  /*21200*/  IMAD.MOV.U32 R57, RZ, RZ, 0x1c1f ;  /* 0x00001c1fff397424 */ /* 0x000fe200078e00ff */
[----:B------:R-:W-:-:S02]  /*21210*/  MOV R3, 0x21230 ;  /* 0x0002123000037802 */ /* 0x000fc40000000f00 */
[----:B-1--4-:R-:W-:Y:S05]  /*21220*/  CALL.REL.NOINC `($__internal_9_$__cuda_sm70_shflsync_idx_p) ;  /* 0x00000e0000007944 */ /* 0x012fea0003c00000 */
        /* <DEDUP_REMOVED lines=8> */
.L_x_771:
[----:B------:R-:W-:Y:S01]  /*212b0*/  IMAD.MOV.U32 R52, RZ, RZ, R5 ;  /* 0x000000ffff347224 */ /* 0x000fe200078e0005 */
[----:B------:R-:W-:Y:S01]  /*212c0*/  MOV R2, RZ ;  /* 0x000000ff00027202 */ /* 0x000fe20000000f00 */
[----:B------:R-:W-:Y:S01]  /*212d0*/  IMAD.MOV.U32 R57, RZ, RZ, 0x181f ;  /* 0x0000181fff397424 */ /* 0x000fe200078e00ff */
[----:B------:R-:W-:Y:S02]  /*212e0*/  MOV R3, 0x21300 ;  /* 0x0002130000037802 */ /* 0x000fe40000000f00 */
[----:B------:R-:W-:Y:S05]  /*212f0*/  CALL.REL.NOINC `($__internal_9_$__cuda_sm70_shflsync_idx_p) ;  /* 0x00000d3000007944 */ /* 0x000fea0003c00000 */
[----:B------:R-:W-:Y:S01]  /*21300*/  MOV R7, R57 ;  /* 0x0000003900077202 */ /* 0x000fe20000000f00 */
[----:B------:R-:W-:Y:S05]  /*21310*/  BRA `(.L_x_874) ;  /* 0xffffa42000007947 */ /* 0x000fea000383ffff */
.L_x_772:
[----:B------:R-:W-:Y:S01]  /*21320*/  IMAD.MOV.U32 R52, RZ, RZ, R6 ;  /* 0x000000ffff347224 */ /* 0x000fe200078e0006 */
[----:B------:R-:W-:Y:S01]  /*21330*/  MOV R2, RZ ;  /* 0x000000ff00027202 */ /* 0x000fe20000000f00 */
[----:B------:R-:W-:Y:S01]  /*21340*/  IMAD.MOV.U32 R57, RZ, RZ, 0x181f ;  /* 0x0000181fff397424 */ /* 0x000fe200078e00ff */
[----:B------:R-:W-:Y:S02]  /*21350*/  MOV R3, 0x21370 ;  /* 0x0002137000037802 */ /* 0x000fe40000000f00 */
[----:B-12---:R-:W-:Y:S05]  /*21360*/  CALL.REL.NOINC `($__internal_9_$__cuda_sm70_shflsync_idx_p) ;  /* 0x00000cc000007944 */ /* 0x006fea0003c00000 */
[----:B------:R-:W-:Y:S01]  /*21370*/  MOV R2, R57 ;  /* 0x0000003900027202 */ /* 0x000fe20000000f00 */
[----:B------:R-:W-:Y:S05]  /*21380*/  BRA `(.L_x_875) ;  /* 0xffffa3d000007947 */ /* 0x000fea000383ffff */
.L_x_773:
        /* <DEDUP_REMOVED lines=13> */
.L_x_774:
[----:B------:R-:W-:Y:S01]  /*21460*/  IMAD.MOV.U32 R52, RZ, RZ, R5 ;  /* 0x000000ffff347224 */ /* 0x000fe200078e0005 */
[----:B-1----:R-:W-:Y:S01]  /*21470*/  MOV R2, 0x2 ;  /* 0x0000000200027802 */ /* 0x002fe20000000f00 */
[----:B------:R-:W-:Y:S01]  /*21480*/  IMAD.MOV.U32 R57, RZ, RZ, 0x181f ;  /* 0x0000181fff397424 */ /* 0x000fe200078e00ff */
[----:B------:R-:W-:Y:S02]  /*21490*/  MOV R3, 0x214b0 ;  /* 0x000214b000037802 */ /* 0x000fe40000000f00 */
[----:B--23--:R-:W-:Y:S05]  /*214a0*/  CALL.REL.NOINC `($__internal_9_$__cuda_sm70_shflsync_idx_p) ;  /* 0x00000b8000007944 */ /* 0x00cfea0003c00000 */
[----:B------:R-:W-:Y:S01]  /*214b0*/  MOV R7, R57 ;  /* 0x0000003900077202 */ /* 0x000fe20000000f00 */
[----:B------:R-:W-:Y:S05]  /*214c0*/  BRA `(.L_x_877) ;  /* 0xffffa40000007947 */ /* 0x000fea000383ffff */
.L_x_775:
[----:B------:R-:W-:Y:S01]  /*214d0*/  IMAD.MOV.U32 R52, RZ, RZ, R6 ;  /* 0x000000ffff347224 */ /* 0x000fe200078e0006 */
[----:B-1----:R-:W-:Y:S01]  /*214e0*/  MOV R2, 0x2 ;  /* 0x0000000200027802 */ /* 0x002fe20000000f00 */
[----:B------:R-:W-:Y:S01]  /*214f0*/  IMAD.MOV.U32 R57, RZ, RZ, 0x181f ;  /* 0x0000181fff397424 */ /* 0x000fe200078e00ff */
[----:B------:R-:W-:Y:S02]  /*21500*/  MOV R3, 0x21520 ;  /* 0x0002152000037802 */ /* 0x000fe40000000f00 */
[----:B--234-:R-:W-:Y:S05]  /*21510*/  CALL.REL.NOINC `($__internal_9_$__cuda_sm70_shflsync_idx_p) ;  /* 0x00000b1000007944 */ /* 0x01cfea0003c00000 */
[----:B------:R-:W-:Y:S01]  /*21520*/  MOV R2, R57 ;  /* 0x0000003900027202 */ /* 0x000fe20000000f00 */
[----:B------:R-:W-:Y:S05]  /*21530*/  BRA `(.L_x_878) ;  /* 0xffffa3b000007947 */ /* 0x000fea000383ffff */
.L_x_776:
        /* <DEDUP_REMOVED lines=13> */
.L_x_777:
[----:B------:R-:W-:Y:S01]  /*21610*/  IMAD.MOV.U32 R52, RZ, RZ, R5 ;  /* 0x000000ffff347224 */ /* 0x000fe200078e0005 */
[----:B--2---:R-:W-:Y:S01]  /*21620*/  MOV R2, 0x4 ;  /* 0x0000000400027802 */ /* 0x004fe20000000f00 */
[----:B------:R-:W-:Y:S01]  /*21630*/  IMAD.MOV.U32 R57, RZ, RZ, 0x181f ;  /* 0x0000181fff397424 */ /* 0x000fe200078e00ff */
[----:B------:R-:W-:Y:S02]  /*21640*/  MOV R3, 0x21660 ;  /* 0x0002166000037802 */ /* 0x000fe40000000f00 */
[----:B-1-34-:R-:W-:Y:S05]  /*21650*/  CALL.REL.NOINC `($__internal_9_$__cuda_sm70_shflsync_idx_p) ;  /* 0x000009d000007944 */ /* 0x01afea0003c00000 */
[----:B------:R-:W-:Y:S01]  /*21660*/  MOV R7, R57 ;  /* 0x0000003900077202 */ /* 0x000fe20000000f00 */
[----:B------:R-:W-:Y:S05]  /*21670*/  BRA `(.L_x_880) ;  /* 0xffffa38000007947 */ /* 0x000fea000383ffff */
.L_x_778:
[----:B------:R-:W-:Y:S01]  /*21680*/  IMAD.MOV.U32 R52, RZ, RZ, R6 ;  /* 0x000000ffff347224 */ /* 0x000fe200078e0006 */
[----:B--2---:R-:W-:Y:S01]  /*21690*/  MOV R2, 0x4 ;  /* 0x0000000400027802 */ /* 0x004fe20000000f00 */
[----:B------:R-:W-:Y:S01]  /*216a0*/  IMAD.MOV.U32 R57, RZ, RZ, 0x181f ;  /* 0x0000181fff397424 */ /* 0x000fe200078e00ff */
[----:B------:R-:W-:Y:S02]  /*216b0*/  MOV R3, 0x216d0 ;  /* 0x000216d000037802 */ /* 0x000fe40000000f00 */
[----:B-1-34-:R-:W-:Y:S05]  /*216c0*/  CALL.REL.NOINC `($__internal_9_$__cuda_sm70_shflsync_idx_p) ;  /* 0x0000096000007944 */ /* 0x01afea0003c00000 */
[----:B------:R-:W-:Y:S01]  /*216d0*/  MOV R2, R57 ;  /* 0x0000003900027202 */ /* 0x000fe20000000f00 */
[----:B------:R-:W-:Y:S05]  /*216e0*/  BRA `(.L_x_881) ;  /* 0xffffa33000007947 */ /* 0x000fea000383ffff */
.L_x_779:
        /* <DEDUP_REMOVED lines=13> */
.L_x_780:
[----:B------:R-:W-:Y:S01]  /*217c0*/  IMAD.MOV.U32 R52, RZ, RZ, R5 ;  /* 0x000000ffff347224 */ /* 0x000fe200078e0005 */
[----:B--2---:R-:W-:Y:S01]  /*217d0*/  MOV R2, 0x6 ;  /* 0x0000000600027802 */ /* 0x004fe20000000f00 */
[----:B------:R-:W-:Y:S01]  /*217e0*/  IMAD.MOV.U32 R57, RZ, RZ, 0x181f ;  /* 0x0000181fff397424 */ /* 0x000fe200078e00ff */
[----:B------:R-:W-:Y:S02]  /*217f0*/  MOV R3, 0x21810 ;  /* 0x0002181000037802 */ /* 0x000fe40000000f00 */
[----:B-1--4-:R-:W-:Y:S05]  /*21800*/  CALL.REL.NOINC `($__internal_9_$__cuda_sm70_shflsync_idx_p) ;  /* 0x0000082000007944 */ /* 0x012fea0003c00000 */
[----:B------:R-:W-:Y:S01]  /*21810*/  MOV R7, R57 ;  /* 0x0000003900077202 */ /* 0x000fe20000000f00 */
[----:B------:R-:W-:Y:S05]  /*21820*/  BRA `(.L_x_883) ;  /* 0xffffa30000007947 */ /* 0x000fea000383ffff */
.L_x_781:
[----:B------:R-:W-:Y:S01]  /*21830*/  IMAD.MOV.U32 R52, RZ, RZ, R6 ;  /* 0x000000ffff347224 */ /* 0x000fe200078e0006 */
[----:B--2---:R-:W-:Y:S01]  /*21840*/  MOV R2, 0x6 ;  /* 0x0000000600027802 */ /* 0x004fe20000000f00 */
[----:B------:R-:W-:Y:S01]  /*21850*/  IMAD.MOV.U32 R57, RZ, RZ, 0x181f ;  /* 0x0000181fff397424 */ /* 0x000fe200078e00ff */
[----:B------:R-:W-:Y:S02]  /*21860*/  MOV R3, 0x21880 ;  /* 0x0002188000037802 */ /* 0x000fe40000000f00 */
[----:B-1-34-:R-:W-:Y:S05]  /*21870*/  CALL.REL.NOINC `($__internal_9_$__cuda_sm70_shflsync_idx_p) ;  /* 0x000007b000007944 */ /* 0x01afea0003c00000 */
[----:B------:R-:W-:Y:S01]  /*21880*/  MOV R2, R57 ;  /* 0x0000003900027202 */ /* 0x000fe20000000f00 */
[----:B------:R-:W-:Y:S05]  /*21890*/  BRA `(.L_x_884) ;  /* 0xffffa2b000007947 */ /* 0x000fea000383ffff */
.L_x_782:
        /* <DEDUP_REMOVED lines=13> */
.L_x_784:
[----:B------:R-:W-:Y:S01]  /*21970*/  IMAD.MOV.U32 R52, RZ, RZ, R53 ;  /* 0x000000ffff347224 */ /* 0x000fe200078e0035 */
[----:B------:R-:W-:Y:S01]  /*21980*/  MOV R2, RZ ;  /* 0x000000ff00027202 */ /* 0x000fe20000000f00 */
[----:B------:R-:W-:Y:S01]  /*21990*/  IMAD.MOV.U32 R57, RZ, RZ, 0x1f ;  /* 0x0000001fff397424 */ /* 0x000fe200078e00ff */
[----:B------:R-:W-:Y:S02]  /*219a0*/  MOV R3, 0x219c0 ;  /* 0x000219c000037802 */ /* 0x000fe40000000f00 */
[----:B------:R-:W-:Y:S05]  /*219b0*/  CALL.REL.NOINC `($__internal_9_$__cuda_sm70_shflsync_idx_p) ;  /* 0x0000067000007944 */ /* 0x000fea0003c00000 */
[----:B------:R-:W-:Y:S01]  /*219c0*/  MOV R9, R57 ;  /* 0x0000003900097202 */ /* 0x000fe20000000f00 */
[----:B------:R-:W-:Y:S05]  /*219d0*/  BRA `(.L_x_886) ;  /* 0xffffa36000007947 */ /* 0x000fea000383ffff */
.L_x_785:
[----:B------:R-:W-:Y:S01]  /*219e0*/  IMAD.MOV.U32 R52, RZ, RZ, R53 ;  /* 0x000000ffff347224 */ /* 0x000fe200078e0035 */
[----:B------:R-:W-:Y:S01]  /*219f0*/  MOV R2, 0x1 ;  /* 0x0000000100027802 */ /* 0x000fe20000000f00 */
[----:B------:R-:W-:Y:S01]  /*21a00*/  IMAD.MOV.U32 R57, RZ, RZ, 0x1f ;  /* 0x0000001fff397424 */ /* 0x000fe200078e00ff */
[----:B------:R-:W-:Y:S02]  /*21a10*/  MOV R3, 0x21a30 ;  /* 0x00021a3000037802 */ /* 0x000fe40000000f00 */
[----:B-12---:R-:W-:Y:S05]  /*21a20*/  CALL.REL.NOINC `($__internal_9_$__cuda_sm70_shflsync_idx_p) ;  /* 0x0000060000007944 */ /* 0x006fea0003c00000 */
[----:B------:R-:W-:Y:S01]  /*21a30*/  MOV R8, R57 ;  /* 0x0000003900087202 */ /* 0x000fe20000000f00 */
[----:B------:R-:W-:Y:S05]  /*21a40*/  BRA `(.L_x_887) ;  /* 0xffffa31000007947 */ /* 0x000fea000383ffff */
.L_x_786:
[----:B------:R-:W-:Y:S02]  /*21a50*/  MOV R2, 0x1 ;  /* 0x0000000100027802 */ /* 0x000fe40000000f00 */
[----:B------:R-:W-:-:S02]  /*21a60*/  MOV R3, 0x21a80 ;  /* 0x00021a8000037802 */ /* 0x000fc40000000f00 */
[----:B-1234-:R-:W-:Y:S05]  /*21a70*/  CALL.REL.NOINC `($__internal_10_$__cuda_sm70_shflsync_up_p) ;  /* 0x0000061000007944 */ /* 0x01efea0003c00000 */
[----:B------:R-:W-:Y:S05]  /*21a80*/  BRA `(.L_x_888) ;  /* 0xffffa40000007947 */ /* 0x000fea000383ffff */
.L_x_787:
[----:B------:R-:W-:Y:S02]  /*21a90*/  MOV R2, 0x2 ;  /* 0x0000000200027802 */ /* 0x000fe40000000f00 */
[----:B------:R-:W-:-:S02]  /*21aa0*/  MOV R3, 0x21ac0 ;  /* 0x00021ac000037802 */ /* 0x000fc40000000f00 */
[----:B--2-4-:R-:W-:Y:S05]  /*21ab0*/  CALL.REL.NOINC `($__internal_10_$__cuda_sm70_shflsync_up_p) ;  /* 0x000005d000007944 */ /* 0x014fea0003c00000 */
        /* <DEDUP_REMOVED lines=24> */
.L_x_791:
[----:B------:R-:W-:Y:S02]  /*21c40*/  MOV R2, 0x1 ;  /* 0x0000000100027802 */ /* 0x000fe40000000f00 */
[----:B------:R-:W-:Y:S02]  /*21c50*/  MOV R3, 0x21c70 ;  /* 0x00021c7000037802 */ /* 0x000fe40000000f00 */
[----:B------:R-:W-:Y:S05]  /*21c60*/  CALL.REL.NOINC `($__internal_10_$__cuda_sm70_shflsync_up_p) ;  /* 0x0000042000007944 */ /* 0x000fea0003c00000 */
[----:B------:R-:W-:Y:S01]  /*21c70*/  MOV R2, R4 ;  /* 0x0000000400027202 */ /* 0x000fe20000000f00 */
[----:B------:R-:W-:Y:S05]  /*21c80*/  BRA `(.L_x_890) ;  /* 0xffffa46000007947 */ /* 0x000fea000383ffff */
.L_x_792:
        /* <DEDUP_REMOVED lines=27> */
.L_x_794:
[----:B------:R-:W-:Y:S02]  /*21e40*/  SEL R0, RZ, 0x1, P0 ;  /* 0x00000001ff007807 */ /* 0x000fe40000000000 */
[----:B------:R-:W-:Y:S02]  /*21e50*/  MOV R2, 0x21e70 ;  /* 0x00021e7000027802 */ /* 0x000fe40000000f00 */
[----:B-1----:R-:W-:Y:S05]  /*21e60*/  CALL.REL.NOINC `($__internal_11_$__cuda_sm70_votesync_ballot) ;  /* 0x0000029000007944 */ /* 0x002fea0003c00000 */
[----:B------:R-:W-:Y:S01]  /*21e70*/  MOV R10, R0 ;  /* 0x00000000000a7202 */ /* 0x000fe20000000f00 */
[----:B------:R-:W-:Y:S05]  /*21e80*/  BRA `(.L_x_892) ;  /* 0xffffa3f000007947 */ /* 0x000fea000383ffff */
.L_x_795:
[----:B------:R-:W-:Y:S01]  /*21e90*/  IMAD.MOV.U32 R52, RZ, RZ, R6 ;  /* 0x000000ffff347224 */ /* 0x000fe200078e0006 */
[----:B--2---:R-:W-:Y:S01]  /*21ea0*/  MOV R2, R0 ;  /* 0x0000000000027202 */ /* 0x004fe20000000f00 */
[----:B------:R-:W-:Y:S01]  /*21eb0*/  IMAD.MOV.U32 R57, RZ, RZ, 0x1f ;  /* 0x0000001fff397424 */ /* 0x000fe200078e00ff */
[----:B------:R-:W-:Y:S02]  /*21ec0*/  MOV R3, 0x21ee0 ;  /* 0x00021ee000037802 */ /* 0x000fe40000000f00 */
[----:B-1----:R-:W-:Y:S05]  /*21ed0*/  CALL.REL.NOINC `($__internal_9_$__cuda_sm70_shflsync_idx_p) ;  /* 0x0000015000007944 */ /* 0x002fea0003c00000 */
[----:B------:R-:W-:Y:S01]  /*21ee0*/  IMAD.MOV.U32 R8, RZ, RZ, R57 ;  /* 0x000000ffff087224 */ /* 0x000fe200078e0039 */
[----:B------:R-:W-:Y:S01]  /*21ef0*/  MOV R2, R0 ;  /* 0x0000000000027202 */ /* 0x000fe20000000f00 */
[----:B------:R-:W-:Y:S01]  /*21f00*/  IMAD.MOV.U32 R52, RZ, RZ, R7 ;  /* 0x000000ffff347224 */ /* 0x000fe200078e0007 */
[----:B------:R-:W-:-:S02]  /*21f10*/  MOV R57, 0x1f ;  /* 0x0000001f00397802 */ /* 0x000fc40000000f00 */
[----:B------:R-:W-:Y:S02]  /*21f20*/  MOV R3, 0x21f40 ;  /* 0x00021f4000037802 */ /* 0x000fe40000000f00 */
[----:B------:R-:W-:Y:S05]  /*21f30*/  CALL.REL.NOINC `($__internal_9_$__cuda_sm70_shflsync_idx_p) ;  /* 0x000000f000007944 */ /* 0x000fea0003c00000 */
[----:B------:R-:W-:Y:S01]  /*21f40*/  MOV R7, R57 ;  /* 0x0000003900077202 */ /* 0x000fe20000000f00 */
[----:B------:R-:W-:Y:S05]  /*21f50*/  BRA `(.L_x_893) ;  /* 0xffffa39000007947 */ /* 0x000fea000383ffff */
.L_x_798:
[----:B------:R-:W-:Y:S01]  /*21f60*/  IMAD.MOV.U32 R52, RZ, RZ, R4 ;  /* 0x000000ffff347224 */ /* 0x000fe200078e0004 */
[----:B--2---:R-:W-:Y:S01]  /*21f70*/  MOV R2, R0 ;  /* 0x0000000000027202 */ /* 0x004fe20000000f00 */
[----:B------:R-:W-:Y:S01]  /*21f80*/  IMAD.MOV.U32 R57, RZ, RZ, 0x1f ;  /* 0x0000001fff397424 */ /* 0x000fe200078e00ff */
[----:B------:R-:W-:Y:S02]  /*21f90*/  MOV R3, 0x21fb0 ;  /* 0x00021fb000037802 */ /* 0x000fe40000000f00 */
[----:B-1--4-:R-:W-:Y:S05]  /*21fa0*/  CALL.REL.NOINC `($__internal_9_$__cuda_sm70_shflsync_idx_p) ;  /* 0x0000008000007944 */ /* 0x012fea0003c00000 */
[----:B------:R-:W-:Y:S01]  /*21fb0*/  MOV R11, R57 ;  /* 0x00000039000b7202 */ /* 0x000fe20000000f00 */
[----:B------:R-:W-:Y:S05]  /*21fc0*/  BRA `(.L_x_797) ;  /* 0xffffa38000007947 */ /* 0x000fea000383ffff */
        .weak           $__internal_8_$__cuda_sm70_shflsync_bfly_p
        .type           $__internal_8_$__cuda_sm70_shflsync_bfly_p,@function
        .size           $__internal_8_$__cuda_sm70_shflsync_bfly_p,($__internal_9_$__cuda_sm70_shflsync_idx_p - $__internal_8_$__cuda_sm70_shflsync_bfly_p)
$__internal_8_$__cuda_sm70_shflsync_bfly_p:
[----:B------:R-:W-:Y:S02]  /*21fd0*/  MOV R9, 0x1f ;  /* 0x0000001f00097802 */ /* 0x000fe40000000f00 */
[----:B------:R-:W-:-:S04]  /*21fe0*/  MOV R52, 0xffffffff ;  /* 0xffffffff00347802 */ /* 0x000fc80000000f00 */
[----:B------:R-:W-:Y:S04]  /*21ff0*/  WARPSYNC R52 ;  /* 0x0000003400007348 */ /* 0x000fe80003800000 */
[----:B------:R1:W2:Y:S02]  /*22000*/  SHFL.BFLY PT, R9, R4, R3, R9 ;  /* 0x0c00000304097389 */ /* 0x0002a400000e0009 */
[----:B-1----:R-:W-:-:S04]  /*22010*/  MOV R3, 0x0 ;  /* 0x0000000000037802 */ /* 0x002fc80000000f00 */
[----:B--2---:R-:W-:Y:S05]  /*22020*/  RET.REL.NODEC R2 `(_ZN7cutlass13device_kernelIN5flash19enable_sm80_to_sm89INS1_16FlashAttnFwdSm80INS1_25CollectiveMainloopFwdSm80ILi4ELi1ELb0EN4cute5tupleIJNS5_1CILi128EEENS7_ILi80EEENS7_ILi64EEEEEELi64ENS_6half_tEfNS_4arch4Sm80ELb0ELb1ELb1ELb1ELb1ELb0ELb1ELb1EEENS1_21CollectiveEpilogueFwdINS6_IJS8_SA_S9_EEENS6_IJNS7_ILi1EEESI_SI_EEESC_SE_Li128ELb1ELb1ELb1ELb0EEENS1_36VarlenDynamicPersistentTileSchedulerILi128ELi80ELi128ELi128ELb1ELb1ELb0ELb1ELb0ELb1EEEEEEEEEvNT_6ParamsE) ;  /* 0xfffddfd002007950 */ /* 0x004fea0003c3ffff */
        .weak           $__internal_9_$__cuda_sm70_shflsync_idx_p
        .type           $__internal_9_$__cuda_sm70_shflsync_idx_p,@function
        .size           $__internal_9_$__cuda_sm70_shflsync_idx_p,($__internal_10_$__cuda_sm70_shflsync_up_p - $__internal_9_$__cuda_sm70_shflsync_idx_p)
$__internal_9_$__cuda_sm70_shflsync_idx_p:
[----:B------:R-:W-:-:S04]  /*22030*/  MOV R69, 0xffffffff ;  /* 0xffffffff00457802 */ /* 0x000fc80000000f00 */
[----:B------:R-:W-:Y:S04]  /*22040*/  WARPSYNC R69 ;  /* 0x0000004500007348 */ /* 0x000fe80003800000 */
[----:B------:R1:W2:Y:S02]  /*22050*/  SHFL.IDX PT, R57, R52, R2, R57 ;  /* 0x0000000234397389 */ /* 0x0002a400000e0039 */
[----:B-1----:R-:W-:Y:S02]  /*22060*/  MOV R2, R3 ;  /* 0x0000000300027202 */ /* 0x002fe40000000f00 */
[----:B------:R-:W-:-:S04]  /*22070*/  MOV R3, 0x0 ;  /* 0x0000000000037802 */ /* 0x000fc80000000f00 */
[----:B--2---:R-:W-:Y:S05]  /*22080*/  RET.REL.NODEC R2 `(_ZN7cutlass13device_kernelIN5flash19enable_sm80_to_sm89INS1_16FlashAttnFwdSm80INS1_25CollectiveMainloopFwdSm80ILi4ELi1ELb0EN4cute5tupleIJNS5_1CILi128EEENS7_ILi80EEENS7_ILi64EEEEEELi64ENS_6half_tEfNS_4arch4Sm80ELb0ELb1ELb1ELb1ELb1ELb0ELb1ELb1EEENS1_21CollectiveEpilogueFwdINS6_IJS8_SA_S9_EEENS6_IJNS7_ILi1EEESI_SI_EEESC_SE_Li128ELb1ELb1ELb1ELb0EEENS1_36VarlenDynamicPersistentTileSchedulerILi128ELi80ELi128ELi128ELb1ELb1ELb0ELb1ELb0ELb1EEEEEEEEEvNT_6ParamsE) ;  /* 0xfffddf7002007950 */ /* 0x004fea0003c3ffff */
        .weak           $__internal_10_$__cuda_sm70_shflsync_up_p
        .type           $__internal_10_$__cuda_sm70_shflsync_up_p,@function
        .size           $__internal_10_$__cuda_sm70_shflsync_up_p,($__internal_11_$__cuda_sm70_votesync_ballot - $__internal_10_$__cuda_sm70_shflsync_up_p)
$__internal_10_$__cuda_sm70_shflsync_up_p:
[----:B------:R-:W-:Y:S02]  /*22090*/  IMAD.MOV.U32 R4, RZ, RZ, RZ ;  /* 0x000000ffff047224 */ /* 0x000fe400078e00ff */
[----:B------:R-:W-:-:S04]  /*220a0*/  IMAD.MOV.U32 R10, RZ, RZ, -0x1 ;  /* 0xffffffffff0a7424 */ /* 0x000fc800078e00ff */
[----:B------:R-:W-:Y:S04]  /*220b0*/  WARPSYNC R10 ;  /* 0x0000000a00007348 */ /* 0x000fe80003800000 */
[----:B------:R1:W2:Y:S02]  /*220c0*/  SHFL.UP PT, R4, R0, R2, R4 ;  /* 0x0400000200047389 */ /* 0x0002a400000e0004 */
[----:B-1----:R-:W-:Y:S02]  /*220d0*/  MOV R2, R3 ;  /* 0x0000000300027202 */ /* 0x002fe40000000f00 */
[----:B------:R-:W-:-:S04]  /*220e0*/  MOV R3, 0x0 ;  /* 0x0000000000037802 */ /* 0x000fc80000000f00 */
[----:B--2---:R-:W-:Y:S05]  /*220f0*/  RET.REL.NODEC R2 `(_ZN7cutlass13device_kernelIN5flash19enable_sm80_to_sm89INS1_16FlashAttnFwdSm80INS1_25CollectiveMainloopFwdSm80ILi4ELi1ELb0EN4cute5tupleIJNS5_1CILi128EEENS7_ILi80EEENS7_ILi64EEEEEELi64ENS_6half_tEfNS_4arch4Sm80ELb0ELb1ELb1ELb1ELb1ELb0ELb1ELb1EEENS1_21CollectiveEpilogueFwdINS6_IJS8_SA_S9_EEENS6_IJNS7_ILi1EEESI_SI_EEESC_SE_Li128ELb1ELb1ELb1ELb0EEENS1_36VarlenDynamicPersistentTileSchedulerILi128ELi80ELi128ELi128ELb1ELb1ELb0ELb1ELb0ELb1EEEEEEEEEvNT_6ParamsE) ;  /* 0xfffddf0002007950 */ /* 0x004fea0003c3ffff */
        .weak           $__internal_11_$__cuda_sm70_votesync_ballot
        .type           $__internal_11_$__cuda_sm70_votesync_ballot,@function
        .size           $__internal_11_$__cuda_sm70_votesync_ballot,(.L_x_3830 - $__internal_11_$__cuda_sm70_votesync_ballot)
$__internal_11_$__cuda_sm70_votesync_ballot:
[----:B------:R-:W-:Y:S01]  /*22100*/  ISETP.NE.U32.AND P0, PT, R0, 0x1, PT ;  /* 0x000000010000780c */ /* 0x000fe20003f05070 */
[----:B------:R-:W-:-:S04]  /*22110*/  IMAD.MOV.U32 R3, RZ, RZ, -0x1 ;  /* 0xffffffffff037424 */ /* 0x000fc800078e00ff */
[----:B------:R-:W-:Y:S08]  /*22120*/  WARPSYNC R3 ;  /* 0x0000000300007348 */ /* 0x000ff00003800000 */
[----:B------:R-:W-:-:S04]  /*22130*/  VOTE.ANY R0, PT, !P0 ;  /* 0x0000000000007806 */ /* 0x000fc800040e0100 */
[----:B------:R-:W-:Y:S01]  /*22140*/  LOP3.LUT R0, R0, R3, RZ, 0xc0, !PT ;  /* 0x0000000300007212 */ /* 0x000fe200078ec0ff */
[----:B------:R-:W-:-:S04]  /*22150*/  IMAD.MOV.U32 R3, RZ, RZ, 0x0 ;  /* 0x00000000ff037424 */ /* 0x000fc800078e00ff */
[----:B------:R-:W-:Y:S05]  /*22160*/  RET.REL.NODEC R2 `(_ZN7cutlass13device_kernelIN5flash19enable_sm80_to_sm89INS1_16FlashAttnFwdSm80INS1_25CollectiveMainloopFwdSm80ILi4ELi1ELb0EN4cute5tupleIJNS5_1CILi128EEENS7_ILi80EEENS7_ILi64EEEEEELi64ENS_6half_tEfNS_4arch4Sm80ELb0ELb1ELb1ELb1ELb1ELb0ELb1ELb1EEENS1_21CollectiveEpilogueFwdINS6_IJS8_SA_S9_EEENS6_IJNS7_ILi1EEESI_SI_EEESC_SE_Li128ELb1ELb1ELb1ELb0EEENS1_36VarlenDynamicPersistentTileSchedulerILi128ELi80ELi128ELi128ELb1ELb1ELb0ELb1ELb0ELb1EEEEEEEEEvNT_6ParamsE) ;  /* 0xfffdde9002007950 */ /* 0x000fea0003c3ffff */
.L_x_894:
        /* <DEDUP_REMOVED lines=9> */
.L_x_3830:


//--------------------- .text._ZN7cutlass13device_kernelIN5flash19enable_sm80_to_sm89INS1_16FlashAttnFwdSm80INS1_25CollectiveMainloopFwdSm80ILi4ELi1ELb0EN4cute5tupleIJNS5_1CILi128EEENS7_ILi80EEENS7_ILi64EEEEEELi64ENS_6half_tEfNS_4arch4Sm80ELb0ELb1ELb1ELb1ELb1ELb1ELb1ELb1EEENS1_21CollectiveEpilogueFwdINS6_IJS8_SA_S9_EEENS6_IJNS7_ILi1EEESI_SI_EEESC_SE_Li128ELb1ELb1ELb1ELb0EEENS1_36VarlenDynamicPersistentTileSchedulerILi128ELi80ELi128ELi128ELb1ELb1ELb0ELb1ELb0ELb1EEEEEEEEEvNT_6ParamsE --------------------------
	.section	.text._ZN7cutlass13device_kernelIN5flash19enable_sm80_to_sm89INS1_16FlashAttnFwdSm80INS1_25CollectiveMainloopFwdSm80ILi4ELi1ELb0EN4cute5tupleIJNS5_1CILi128EEENS7_ILi80EEENS7_ILi64EEEEEELi64ENS_6half_tEfNS_4arch4Sm80ELb0ELb1ELb1ELb1ELb1ELb1ELb1ELb1EEENS1_21CollectiveEpilogueFwdINS6_IJS8_SA_S9_EEENS6_IJNS7_ILi1EEESI_SI_EEESC_SE_Li128ELb1ELb1ELb1ELb0EEENS1_36VarlenDynamicPersistentTileSchedulerILi128ELi80ELi128ELi128ELb1ELb1ELb0ELb1ELb0ELb1EEEEEEEEEvNT_6ParamsE,"ax",@progbits
	.sectioninfo	@"SHI_REGISTERS=255"
	.align	128
.text._ZN7cutlass13device_kernelIN5flash19enable_sm80_to_sm89INS1_16FlashAttnFwdSm80INS1_25CollectiveMainloopFwdSm80ILi4ELi1ELb0EN4cute5tupleIJNS5_1CILi128EEENS7_ILi80EEENS7_ILi64EEEEEELi64ENS_6half_tEfNS_4arch4Sm80ELb0ELb1ELb1ELb1ELb1ELb1ELb1ELb1EEENS1_21CollectiveEpilogueFwdINS6_IJS8_SA_S9_EEENS6_IJNS7_ILi1EEESI_SI_EEESC_SE_Li128ELb1ELb1ELb1ELb0EEENS1_36VarlenDynamicPersistentTileSchedulerILi128ELi80ELi128ELi128ELb1ELb1ELb0ELb1ELb0ELb1EEEEEEEEEvNT_6ParamsE:
        .type           _ZN7cutlass13device_kernelIN5flash19enable_sm80_to_sm89INS1_16FlashAttnFwdSm80INS1_25CollectiveMainloopFwdSm80ILi4ELi1ELb0EN4cute5tupleIJNS5_1CILi128EEENS7_ILi80EEENS7_ILi64EEEEEELi64ENS_6half_tEfNS_4arch4Sm80ELb0ELb1ELb1ELb1ELb1ELb1ELb1ELb1EEENS1_21CollectiveEpilogueFwdINS6_IJS8_SA_S9_EEENS6_IJNS7_ILi1EEESI_SI_EEESC_SE_Li128ELb1ELb1ELb1ELb0EEENS1_36VarlenDynamicPersistentTileSchedulerILi128ELi80ELi128ELi128ELb1ELb1ELb0ELb1ELb0ELb1EEEEEEEEEvNT_6ParamsE,@function
        .size           _ZN7cutlass13device_kernelIN5flash19enable_sm80_to_sm89INS1_16FlashAttnFwdSm80INS1_25CollectiveMainloopFwdSm80ILi4ELi1ELb0EN4cute5tupleIJNS5_1CILi128EEENS7_ILi80EEENS7_ILi64EEEEEELi64ENS_6half_tEfNS_4arch4Sm80ELb0ELb1ELb1ELb1ELb1ELb1ELb1ELb1EEENS1_21CollectiveEpilogueFwdINS6_IJS8_SA_S9_EEENS6_IJNS7_ILi1EEESI_SI_EEESC_SE_Li128ELb1ELb1ELb1ELb0EEENS1_36VarlenDynamicPersistentTileSchedulerILi128ELi80ELi128ELi128ELb1ELb1ELb0ELb1ELb0ELb1EEEEEEEEEvNT_6ParamsE,(.L_x_3835 - _ZN7cutlass13device_kernelIN5flash19enable_sm80_to_sm89INS1_16FlashAttnFwdSm80INS1_25CollectiveMainloopFwdSm80ILi4ELi1ELb0EN4cute5tupleIJNS5_1CILi128EEENS7_ILi80EEENS7_ILi64EEEEEELi64ENS_6half_tEfNS_4arch4Sm80ELb0ELb1ELb1ELb1ELb1ELb1ELb1ELb1EEENS1_21CollectiveEpilogueFwdINS6_IJS8_SA_S9_EEENS6_IJNS7_ILi1EEESI_SI_EEESC_SE_Li128ELb1ELb1ELb1ELb0EEENS1_36VarlenDynamicPersistentTileSchedulerILi128ELi80ELi128ELi128ELb1ELb1ELb0ELb1ELb0ELb1EEEEEEEEEvNT_6ParamsE)
        .other          _ZN7cutlass13device_kernelIN5flash19enable_sm80_to_sm89INS1_16FlashAttnFwdSm80INS1_25CollectiveMainloopFwdSm80ILi4ELi1ELb0EN4cute5tupleIJNS5_1CILi128EEENS7_ILi80EEENS7_ILi64EEEEEELi64ENS_6half_tEfNS_4arch4Sm80ELb0ELb1ELb1ELb1ELb1ELb1ELb1ELb1EEENS1_21CollectiveEpilogueFwdINS6_IJS8_SA_S9_EEENS6_IJNS7_ILi1EEESI_SI_EEESC_SE_Li128ELb1ELb1ELb1ELb0EEENS1_36VarlenDynamicPersistentTileSchedulerILi128ELi80ELi128ELi128ELb1ELb1ELb0ELb1ELb0ELb1EEEEEEEEEvNT_6ParamsE,@"STO_CUDA_ENTRY STV_DEFAULT"
_ZN7cutlass13device_kernelIN5flash19enable_sm80_to_sm89INS1_16FlashAttnFwdSm80INS1_25CollectiveMainloopFwdSm80ILi4ELi1ELb0EN4cute5tupleIJNS5_1CILi128EEENS7_ILi80EEENS7_ILi64EEEEEELi64ENS_6half_tEfNS_4arch4Sm80ELb0ELb1ELb1ELb1ELb1ELb1ELb1ELb1EEENS1_21CollectiveEpilogueFwdINS6_IJS8_SA_S9_EEENS6_IJNS7_ILi1EEESI_SI_EEESC_SE_Li128ELb1ELb1ELb1ELb0EEENS1_36VarlenDynamicPersistentTileSchedulerILi128ELi80ELi128ELi128ELb1ELb1ELb0ELb1ELb0ELb1EEEEEEEEEvNT_6ParamsE:
        /* <DEDUP_REMOVED lines=54> */
.L_x_900:
        /* <DEDUP_REMOVED lines=16> */
.L_x_1209:
        /* <DEDUP_REMOVED lines=16> */
.L_x_1210:
[----:B--2---:R-:W-:-:S05]  /*0560*/  IMAD R0, R0, c[0x0][0x538], RZ ;  /* 0x00014e0000007a24 */ /* 0x004fca00078e02ff */
[----:B------:R-:W-:-:S04]  /*0570*/  IADD3 R7, R0, R7, RZ ;  /* 0x0000000700077210 */ /* 0x000fc80007ffe0ff */
[----:B------:R-:W-:-:S13]  /*0580*/  ISETP.GT.AND P0, PT, R7, UR4, PT ;  /* 0x0000000407007c0c */ /* 0x000fda000bf04270 */
[----:B-1----:R-:W-:Y:S05]  /*0590*/  @!P0 BRA `(.L_x_900) ;  /* 0xfffffdc000008947 */ /* 0x002fea000383ffff */
.L_x_896:
[----:B------:R-:W-:-:S05]  /*05a0*/  IADD3 R10, -R0, R7, RZ ;  /* 0x00000007000a7210 */ /* 0x000fca0007ffe1ff */
[----:B------:R-:W-:-:S05]  /*05b0*/  IMAD R0, R4, c[0x0][0x538], R10 ;  /* 0x00014e0004007a24 */ /* 0x000fca00078e020a */
[----:B------:R-:W-:Y:S01]  /*05c0*/  ISETP.GT.AND P0, PT, R0, UR4, PT ;  /* 0x0000000400007c0c */ /* 0x000fe2000bf04270 */
[----:B------:R-:W-:-:S12]  /*05d0*/  BRA.DIV ~URZ, `(.L_x_901) ;  /* 0x000279527f007947 */ /* 0x000fd8000b800000 */
[----:B------:R-:W-:-:S04]  /*05e0*/  VOTE.ANY R7, PT, !P0 ;  /* 0x0000000000077806 */ /* 0x000fc800040e0100 */
.L_x_1211:
[----:B------:R-:W1:Y:S02]  /*05f0*/  POPC R0, R7 ;  /* 0x0000000700007309 */ /* 0x000e640000000000 */
[----:B-1----:R-:W-:-:S05]  /*0600*/  IADD3 R2, R0, R6, RZ ;  /* 0x0000000600027210 */ /* 0x002fca0007ffe0ff */
[----:B------:R1:W-:Y:S01]  /*0610*/  STL [R1+0x4c], R2 ;  /* 0x00004c0201007387 */ /* 0x0003e20000100800 */
[----:B------:R-:W-:Y:S05]  /*0620*/  BRA.DIV ~URZ, `(.L_x_902) ;  /* 0x000279527f007947 */ /* 0x000fea000b800000 */
[----:B------:R2:W3:Y:S01]  /*0630*/  SHFL.IDX PT, R12, R9, R0, 0x1f ;  /* 0x00001f00090c7589 */ /* 0x0004e200000e0000 */
[----:B------:R-:W-:-:S03]  /*0640*/  MOV R5, RZ ;  /* 0x000000ff00057202 */ /* 0x000fc60000000f00 */
[----:B------:R2:W4:Y:S04]  /*0650*/  SHFL.IDX PT, R9, R8, R0, 0x1f ;  /* 0x00001f0008097589 */ /* 0x00052800000e0000 */
.L_x_1212:
[----:B------:R-:W-:Y:S01]  /*0660*/  ISETP.NE.AND P0, PT, R7, RZ, PT ;  /* 0x000000ff0700720c */ /* 0x000fe20003f05270 */
[----:B------:R-:W-:-:S12]  /*0670*/  BSSY B0, `(.L_x_903) ;  /* 0x0000005000007945 */ /* 0x000fd80003800000 */
[----:B------:R-:W-:Y:S05]  /*0680*/  @!P0 BRA `(.L_x_904) ;  /* 0x0000003000008947 */ /* 0x000fea0003800000 */
[----:B--2---:R-:W-:Y:S01]  /*0690*/  IADD3 R0, R0, -0x1, RZ ;  /* 0xffffffff00007810 */ /* 0x004fe20007ffe0ff */
[----:B------:R-:W-:Y:S05]  /*06a0*/  BRA.DIV ~URZ, `(.L_x_905) ;  /* 0x000279b27f007947 */ /* 0x000fea000b800000 */
[----:B------:R2:W1:Y:S02]  /*06b0*/  SHFL.IDX PT, R5, R4, R0, 0x1f ;  /* 0x00001f0004057589 */ /* 0x00046400000e0000 */
.L_x_904:
[----:B------:R-:W-:Y:S05]  /*06c0*/  BSYNC B0 ;  /* 0x0000000000007941 */ /* 0x000fea0003800000 */
.L_x_903:
        /* <DEDUP_REMOVED lines=69> */
.L_x_907:
        /* <DEDUP_REMOVED lines=70> */
.L_x_908:
[----:B------:R-:W-:Y:S05]  /*0f80*/  BSYNC B0 ;  /* 0x0000000000007941 */ /* 0x000fea0003800000 */
.L_x_906:
[----:B------:R-:W-:-:S04]  /*0f90*/  LOP3.LUT R0, RZ, R0, RZ, 0x33, !PT ;  /* 0x00000000ff007212 */ /* 0x000fc800078e33ff */
[----:B------:R-:W-:-:S05]  /*0fa0*/  IADD3 R0, R0, R12, RZ ;  /* 0x0000000c00007210 */ /* 0x000fca0007ffe0ff */
[----:B------:R2:W-:Y:S01]  /*0fb0*/  STL [R1+0x44], R0 ;  /* 0x0000440001007387 */ /* 0x0005e20000100800 */
[----:B------:R-:W-:Y:S05]  /*0fc0*/  BRA `(.L_x_909) ;  /* 0x0000006000007947 */ /* 0x000fea0003800000 */
.L_x_897:
[----:B------:R-:W-:Y:S01]  /*0fd0*/  MOV R0, UR4 ;  /* 0x0000000400007c02 */ /* 0x000fe20008000f00 */
[----:B------:R-:W-:Y:S04]  /*0fe0*/  STL [R1+0x44], RZ ;  /* 0x000044ff01007387 */ /* 0x000fe80000100800 */
[----:B------:R-:W-:Y:S04]  /*0ff0*/  STL [R1+0x48], RZ ;  /* 0x000048ff01007387 */ /* 0x000fe80000100800 */
[----:B------:R1:W-:Y:S02]  /*1000*/  STL [R1+0x40], R0 ;  /* 0x0000400001007387 */ /* 0x0003e40000100800 */
[----:B-1----:R-:W-:-:S05]  /*1010*/  MOV R0, c[0x0][0x53c] ;  /* 0x00014f0000007a02 */ /* 0x002fca0000000f00 */
[----:B------:R1:W-:Y:S02]  /*1020*/  STL [R1+0x4c], R0 ;  /* 0x00004c0001007387 */ /* 0x0003e40000100800 */
.L_x_909:
        /* <DEDUP_REMOVED lines=8> */
.L_x_895:
[----:B-12---:R-:W2:Y:S02]  /*10b0*/  LDL R0, [R1+0x4c] ;  /* 0x00004c0001007983 */ /* 0x006ea40000100800 */
[----:B--2---:R-:W-:-:S13]  /*10c0*/  ISETP.GE.AND P0, PT, R0, c[0x0][0x53c], PT ;  /* 0x00014f0000007a0c */ /* 0x004fda0003f06270 */
[----:B------:R-:W-:Y:S05]  /*10d0*/  @P0 EXIT ;  /* 0x000000000000094d */ /* 0x000fea0003800000 */
[----:B------:R-:W1:Y:S01]  /*10e0*/  S2R R15, SR_TID.X ;  /* 0x00000000000f7919 */ /* 0x000e620000002100 */
[----:B------:R-:W-:Y:S01]  /*10f0*/  IMAD.MOV.U32 R16, RZ, RZ, 0x40 ;  /* 0x00000040ff107424 */ /* 0x000fe200078e00ff */
[----:B------:R-:W-:Y:S01]  /*1100*/  ULDC UR4, c[0x0][0x2ac] ;  /* 0x0000ab0000047ab9 */ /* 0x000fe20000000800 */
[----:B------:R-:W-:Y:S01]  /*1110*/  IMAD.MOV.U32 R17, RZ, RZ, 0x20 ;  /* 0x00000020ff117424 */ /* 0x000fe200078e00ff */
[----:B------:R-:W-:Y:S01]  /*1120*/  ULDC UR6, c[0x0][0x1d0] ;  /* 0x0000740000067ab9 */ /* 0x000fe20000000800 */
[----:B------:R-:W-:Y:S01]  /*1130*/  IMAD.MOV.U32 R18, RZ, RZ, -0x10 ;  /* 0xfffffff0ff127424 */ /* 0x000fe200078e00ff */
[----:B------:R-:W-:Y:S01]  /*1140*/  UIMAD UR6, UR4, UR6, URZ ;  /* 0x00000006040672a4 */ /* 0x000fe2000f8e023f */
[----:B-1----:R-:W-:-:S04]  /*1150*/  SHF.R.S32.HI R14, RZ, 0x1f, R15 ;  /* 0x0000001fff0e7819 */ /* 0x002fc8000001140f */
[CC--:B------:R-:W-:Y:S02]  /*1160*/  LEA.HI R10, R14.reuse, R15.reuse, RZ, 0x3 ;  /* 0x0000000f0e0a7211 */ /* 0x0c0fe400078f18ff */
[----:B------:R-:W-:Y:S02]  /*1170*/  LEA.HI R2, R14, R15, RZ, 0x4 ;  /* 0x0000000f0e027211 */ /* 0x000fe400078f20ff */
[----:B---3--:R-:W-:Y:S02]  /*1180*/  LOP3.LUT R4, R10, 0xfffffff8, RZ, 0xc0, !PT ;  /* 0xfffffff80a047812 */ /* 0x008fe400078ec0ff */
[----:B------:R-:W-:Y:S02]  /*1190*/  SHF.R.S32.HI R3, RZ, 0x4, R2 ;  /* 0x00000004ff037819 */ /* 0x000fe40000011402 */
[----:B------:R-:W-:Y:S01]  /*11a0*/  LOP3.LUT R0, R2, 0xfffffff0, RZ, 0xc0, !PT ;  /* 0xfffffff002007812 */ /* 0x000fe200078ec0ff */
[----:B------:R-:W-:Y:S01]  /*11b0*/  IMAD.IADD R9, R15, 0x1, -R4 ;  /* 0x000000010f097824 */ /* 0x000fe200078e0a04 */
[----:B------:R-:W-:-:S02]  /*11c0*/  SHF.R.S32.HI R27, RZ, 0x3, R10 ;  /* 0x00000003ff1b7819 */ /* 0x000fc4000001140a */
[----:B------:R-:W-:Y:S01]  /*11d0*/  LEA.HI R4, R2, R3, RZ, 0x1 ;  /* 0x0000000302047211 */ /* 0x000fe200078f08ff */
[----:B------:R-:W-:Y:S01]  /*11e0*/  IMAD.IADD R2, R15, 0x1, -R0 ;  /* 0x000000010f027824 */ /* 0x000fe200078e0a00 */
[----:B------:R-:W-:Y:S01]  /*11f0*/  LOP3.LUT P3, RZ, R9, 0x2, RZ, 0xc0, !PT ;  /* 0x0000000209ff7812 */ /* 0x000fe2000786c0ff */
[----:B------:R-:W-:Y:S01]  /*1200*/  IMAD.SHL.U32 R5, R27, 0x40, RZ ;  /* 0x000000401b057824 */ /* 0x000fe200078e00ff */
[----:B------:R-:W-:Y:S01]  /*1210*/  LOP3.LUT R4, R4, 0xfffffffe, RZ, 0xc0, !PT ;  /* 0xfffffffe04047812 */ /* 0x000fe200078ec0ff */
[C---:B------:R-:W-:Y:S01]  /*1220*/  IMAD.SHL.U32 R244, R9.reuse, 0x8, RZ ;  /* 0x0000000809f47824 */ /* 0x040fe200078e00ff */
[----:B------:R-:W-:Y:S01]  /*1230*/  SHF.R.S32.HI R8, RZ, 0x1f, R2 ;  /* 0x0000001fff087819 */ /* 0x000fe20000011402 */
[----:B------:R-:W-:Y:S01]  /*1240*/  IMAD.SHL.U32 R7, R9, 0x40, RZ ;  /* 0x0000004009077824 */ /* 0x000fe200078e00ff */
[----:B------:R-:W-:Y:S01]  /*1250*/  LOP3.LUT R0, R5, 0x1c0, RZ, 0xc0, !PT ;  /* 0x000001c005007812 */ /* 0x000fe200078ec0ff */
[----:B------:R-:W-:Y:S01]  /*1260*/  IMAD.IADD R12, R3, 0x1, -R4 ;  /* 0x00000001030c7824 */ /* 0x000fe200078e0a04 */
[----:B------:R-:W-:-:S02]  /*1270*/  LEA.HI R11, R8, R2, RZ, 0x3 ;  /* 0x00000002080b7211 */ /* 0x000fc400078f18ff */
[----:B------:R-:W-:Y:S02]  /*1280*/  LOP3.LUT R6, R0, 0x38, R244, 0xf8, !PT ;  /* 0x0000003800067812 */ /* 0x000fe400078ef8f4 */
[----:B------:R-:W-:Y:S02]  /*1290*/  SHF.R.U32.HI R5, RZ, 0x3, R0 ;  /* 0x00000003ff057819 */ /* 0x000fe40000011600 */
[----:B------:R-:W-:Y:S02]  /*12a0*/  LOP3.LUT R0, R7, 0x1c0, RZ, 0xc0, !PT ;  /* 0x000001c007007812 */ /* 0x000fe400078ec0ff */
[----:B------:R-:W-:Y:S02]  /*12b0*/  LEA.HI R7, R14, R15, RZ, 0x6 ;  /* 0x0000000f0e077211 */ /* 0x000fe400078f30ff */
[----:B------:R-:W-:Y:S02]  /*12c0*/  LOP3.LUT R4, R11, 0xfffffff8, RZ, 0xc0, !PT ;  /* 0xfffffff80b047812 */ /* 0x000fe400078ec0ff */
[----:B------:R-:W-:-:S02]  /*12d0*/  LOP3.LUT R6, R6, R5, RZ, 0x3c, !PT ;  /* 0x0000000506067212 */ /* 0x000fc400078e3cff */
[----:B------:R-:W-:Y:S01]  /*12e0*/  LOP3.LUT R5, R0, 0x8, R10, 0xf8, !PT ;  /* 0x0000000800057812 */ /* 0x000fe200078ef80a */
[----:B------:R-:W-:Y:S01]  /*12f0*/  IMAD.IADD R8, R2, 0x1, -R4 ;  /* 0x0000000102087824 */ /* 0x000fe200078e0a04 */
[----:B------:R-:W-:Y:S01]  /*1300*/  SHF.R.U32.HI R3, RZ, 0x3, R0 ;  /* 0x00000003ff037819 */ /* 0x000fe20000011600 */
[----:B------:R-:W-:Y:S01]  /*1310*/  IMAD.SHL.U32 R0, R7, 0x8, RZ ;  /* 0x0000000807007824 */ /* 0x000fe200078e00ff */
[CC--:B------:R-:W-:Y:S02]  /*1320*/  LEA.HI R10, R14.reuse, R15.reuse, RZ, 0x2 ;  /* 0x0000000f0e0a7211 */ /* 0x0c0fe400078f10ff */
[----:B------:R-:W-:Y:S02]  /*1330*/  LEA.HI R2, R14, R15, RZ, 0x5 ;  /* 0x0000000f0e027211 */ /* 0x000fe400078f28ff */
[----:B------:R-:W-:Y:S02]  /*1340*/  LOP3.LUT R13, R5, R3, RZ, 0x3c, !PT ;  /* 0x00000003050d7212 */ /* 0x000fe400078e3cff */
[----:B------:R-:W-:-:S02]  /*1350*/  SHF.R.S32.HI R125, RZ, 0x2, R10 ;  /* 0x00000002ff7d7819 */ /* 0x000fc4000001140a */
        /* <DEDUP_REMOVED lines=46> */
[----:B------:R-:W-:Y:S01]  /*1640*/  STL [R1+0x54], R21 ;  /* 0x0000541501007387 */ /* 0x000fe20000100800 */
[----:B------:R-:W-:Y:S01]  /*1650*/  LOP3.LUT R3, R3, 0xfffffe00, RZ, 0xc0, !PT ;  /* 0xfffffe0003037812 */ /* 0x000fe200078ec0ff */
[----:B------:R-:W-:Y:S01]  /*1660*/  IMAD.IADD R15, R6, 0x1, R4 ;  /* 0x00000001060f7824 */ /* 0x000fe200078e0204 */
[C---:B------:R-:W-:Y:S01]  /*1670*/  IADD3 R26, R125.reuse, 0x20, RZ ;  /* 0x000000207d1a7810 */ /* 0x040fe20007ffe0ff */
[----:B------:R-:W-:Y:S01]  /*1680*/  STL [R1+0x58], R20 ;  /* 0x0000581401007387 */ /* 0x000fe20000100800 */
[-C--:B------:R-:W-:Y:S01]  /*1690*/  IADD3 R4, R0, R3.reuse, R5 ;  /* 0x0000000300047210 */ /* 0x080fe20007ffe005 */
[----:B------:R-:W-:Y:S01]  /*16a0*/  IMAD R2, R12, 0x200, R13 ;  /* 0x000002000c027824 */ /* 0x000fe200078e020d */
[----:B------:R-:W-:Y:S01]  /*16b0*/  IADD3 R22, R125, 0x40, RZ ;  /* 0x000000407d167810 */ /* 0x000fe20007ffe0ff */
[----:B------:R-:W-:Y:S01]  /*16c0*/  IMAD.SHL.U32 R6, R26, 0x40, RZ ;  /* 0x000000401a067824 */ /* 0x000fe200078e00ff */
[----:B------:R-:W-:Y:S01]  /*16d0*/  LOP3.LUT R5, R0, R3, RZ, 0xfc, !PT ;  /* 0x0000000300057212 */ /* 0x000fe200078efcff */
[----:B------:R-:W-:Y:S01]  /*16e0*/  IMAD R0, R9, 0x10, R27 ;  /* 0x0000001009007824 */ /* 0x000fe200078e021b */
[----:B------:R-:W-:Y:S01]  /*16f0*/  IADD3 R24, R125, 0x60, RZ ;  /* 0x000000607d187810 */ /* 0x000fe20007ffe0ff */
[----:B------:R-:W-:Y:S01]  /*1700*/  IMAD.SHL.U32 R3, R22, 0x40, RZ ;  /* 0x0000004016037824 */ /* 0x000fe200078e00ff */
[----:B------:R-:W-:-:S02]  /*1710*/  LOP3.LUT P5, RZ, R8, 0x2, RZ, 0xc0, !PT ;  /* 0x0000000208ff7812 */ /* 0x000fc400078ac0ff */
[----:B------:R-:W-:Y:S01]  /*1720*/  LOP3.LUT P4, RZ, R8, 0x4, RZ, 0xc0, !PT ;  /* 0x0000000408ff7812 */ /* 0x000fe2000788c0ff */
[----:B------:R1:W-:Y:S01]  /*1730*/  STL [R1+0x10], R0 ;  /* 0x0000100001007387 */ /* 0x0003e20000100800 */
[----:B------:R-:W-:Y:S02]  /*1740*/  SHF.R.S32.HI R7, RZ, 0x1f, R26 ;  /* 0x0000001fff077819 */ /* 0x000fe4000001141a */
[----:B------:R-:W-:Y:S02]  /*1750*/  SHF.R.S32.HI R8, RZ, 0x1f, R22 ;  /* 0x0000001fff087819 */ /* 0x000fe40000011416 */
[----:B------:R-:W-:Y:S02]  /*1760*/  LOP3.LUT P2, RZ, R9, 0x4, RZ, 0xc0, !PT ;  /* 0x0000000409ff7812 */ /* 0x000fe4000784c0ff */
[----:B------:R-:W-:Y:S02]  /*1770*/  SHF.R.S32.HI R9, RZ, 0x1f, R24 ;  /* 0x0000001fff097819 */ /* 0x000fe40000011418 */
[----:B------:R-:W-:-:S02]  /*1780*/  LOP3.LUT R11, R6, 0x1c0, RZ, 0xc0, !PT ;  /* 0x000001c0060b7812 */ /* 0x000fc400078ec0ff */
[----:B------:R-:W-:Y:S02]  /*1790*/  LEA.HI R7, R7, R26, RZ, 0x3 ;  /* 0x0000001a07077211 */ /* 0x000fe400078f18ff */
[----:B------:R-:W-:Y:S02]  /*17a0*/  LEA.HI R6, R8, R22, RZ, 0x3 ;  /* 0x0000001608067211 */ /* 0x000fe400078f18ff */
[----:B------:R-:W-:Y:S01]  /*17b0*/  LOP3.LUT R22, R3, 0x1c0, RZ, 0xc0, !PT ;  /* 0x000001c003167812 */ /* 0x000fe200078ec0ff */
[----:B------:R-:W-:Y:S01]  /*17c0*/  IMAD.SHL.U32 R7, R7, 0x40, RZ ;  /* 0x0000004007077824 */ /* 0x000fe200078e00ff */
[----:B------:R-:W-:Y:S01]  /*17d0*/  LEA.HI R3, R9, R24, RZ, 0x3 ;  /* 0x0000001809037211 */ /* 0x000fe200078f18ff */
[----:B------:R-:W-:Y:S01]  /*17e0*/  IMAD.SHL.U32 R6, R6, 0x40, RZ ;  /* 0x0000004006067824 */ /* 0x000fe200078e00ff */
[----:B------:R-:W-:Y:S02]  /*17f0*/  IADD3 R124, R90, 0x10, RZ ;  /* 0x000000105a7c7810 */ /* 0x000fe40007ffe0ff */
[----:B------:R-:W-:Y:S01]  /*1800*/  IADD3 R241, R84, 0x20, RZ ;  /* 0x0000002054f17810 */ /* 0x000fe20007ffe0ff */
[----:B------:R-:W-:Y:S01]  /*1810*/  IMAD.SHL.U32 R3, R3, 0x40, RZ ;  /* 0x0000004003037824 */ /* 0x000fe200078e00ff */
[----:B------:R-:W-:Y:S01]  /*1820*/  LOP3.LUT R9, R10, 0x7ffffffc, RZ, 0xc0, !PT ;  /* 0x7ffffffc0a097812 */ /* 0x000fe200078ec0ff */
[----:B-1----:R-:W-:Y:S01]  /*1830*/  IMAD.SHL.U32 R0, R24, 0x40, RZ ;  /* 0x0000004018007824 */ /* 0x002fe200078e00ff */
[----:B------:R-:W-:-:S02]  /*1840*/  LOP3.LUT R12, R11, 0x38, R84, 0xf8, !PT ;  /* 0x000000380b0c7812 */ /* 0x000fc400078ef854 */
[----:B------:R-:W-:Y:S01]  /*1850*/  SHF.R.U32.HI R13, RZ, 0x3, R11 ;  /* 0x00000003ff0d7819 */ /* 0x000fe2000001160b */
[----:B------:R-:W-:Y:S01]  /*1860*/  IMAD.IADD R9, R23, 0x1, -R9 ;  /* 0x0000000117097824 */ /* 0x000fe200078e0a09 */
[----:B------:R-:W-:Y:S02]  /*1870*/  LOP3.LUT R8, R0, 0x1c0, RZ, 0xc0, !PT ;  /* 0x000001c000087812 */ /* 0x000fe400078ec0ff */
[----:B------:R-:W-:Y:S01]  /*1880*/  LOP3.LUT R11, R22, 0x38, R84, 0xf8, !PT ;  /* 0x00000038160b7812 */ /* 0x000fe200078ef854 */
[----:B------:R-:W-:Y:S01]  /*1890*/  IMAD.SHL.U32 R251, R9, 0x2, RZ ;  /* 0x0000000209fb7824 */ /* 0x000fe200078e00ff */
[----:B------:R-:W-:Y:S01]  /*18a0*/  SHF.R.U32.HI R24, RZ, 0x3, R22 ;  /* 0x00000003ff187819 */ /* 0x000fe20000011616 */
[----:B------:R-:W-:Y:S01]  /*18b0*/  IMAD.IADD R9, R25, 0x1, R14 ;  /* 0x0000000119097824 */ /* 0x000fe200078e020e */
[----:B------:R-:W-:Y:S02]  /*18c0*/  LOP3.LUT R10, R8, 0x38, R84, 0xf8, !PT ;  /* 0x00000038080a7812 */ /* 0x000fe400078ef854 */
[----:B------:R-:W-:-:S02]  /*18d0*/  SHF.R.U32.HI R22, RZ, 0x3, R8 ;  /* 0x00000003ff167819 */ /* 0x000fc40000011608 */
[----:B------:R-:W-:Y:S02]  /*18e0*/  SHF.R.S32.HI R26, RZ, 0x1f, R124 ;  /* 0x0000001fff1a7819 */ /* 0x000fe4000001147c */
[----:B------:R-:W-:Y:S02]  /*18f0*/  SHF.R.S32.HI R8, RZ, 0x1f, R241 ;  /* 0x0000001fff087819 */ /* 0x000fe400000114f1 */
[----:B------:R-:W-:Y:S01]  /*1900*/  LOP3.LUT R7, R7, 0xfffffe00, RZ, 0xc0, !PT ;  /* 0xfffffe0007077812 */ /* 0x000fe200078ec0ff */
[----:B------:R-:W-:Y:S01]  /*1910*/  STL [R1+0x68], R26 ;  /* 0x0000681a01007387 */ /* 0x000fe20000100800 */
[----:B------:R-:W-:Y:S02]  /*1920*/  LOP3.LUT R23, R6, 0xfffffe00, RZ, 0xc0, !PT ;  /* 0xfffffe0006177812 */ /* 0x000fe400078ec0ff */
[----:B------:R-:W-:Y:S01]  /*1930*/  LOP3.LUT R3, R3, 0xfffffe00, RZ, 0xc0, !PT ;  /* 0xfffffe0003037812 */ /* 0x000fe200078ec0ff */
[----:B------:R1:W-:Y:S01]  /*1940*/  STL [R1+0x4], R8 ;  /* 0x0000040801007387 */ /* 0x0003e20000100800 */
[----:B------:R-:W-:-:S02]  /*1950*/  LOP3.LUT R13, R7, R12, R13, 0xf6, !PT ;  /* 0x0000000c070d7212 */ /* 0x000fc400078ef60d */
[----:B------:R-:W-:Y:S01]  /*1960*/  LOP3.LUT R12, R23, R11, R24, 0xf6, !PT ;  /* 0x0000000b170c7212 */ /* 0x000fe200078ef618 */
[----:B------:R-:W-:Y:S01]  /*1970*/  STL [R1+0x60], R7 ;  /* 0x0000600701007387 */ /* 0x000fe20000100800 */
[----:B------:R-:W-:Y:S02]  /*1980*/  LOP3.LUT R11, R3, R10, R22, 0xf6, !PT ;  /* 0x0000000a030b7212 */ /* 0x000fe400078ef616 */
[----:B------:R-:W-:Y:S01]  /*1990*/  LOP3.LUT R10, R21, 0x38, R84, 0xf8, !PT ;  /* 0x00000038150a7812 */ /* 0x000fe200078ef854 */
[----:B------:R-:W-:Y:S01]  /*19a0*/  STL [R1+0x5c], R23 ;  /* 0x00005c1701007387 */ /* 0x000fe20000100800 */
[----:B------:R-:W-:Y:S02]  /*19b0*/  LEA R14, R13, 0x5100, 0x1 ;  /* 0x000051000d0e7811 */ /* 0x000fe400078e08ff */
[----:B------:R-:W-:Y:S01]  /*19c0*/  LOP3.LUT R10, R19, R10, R20, 0xf6, !PT ;  /* 0x0000000a130a7212 */ /* 0x000fe200078ef614 */
[----:B------:R2:W-:Y:S01]  /*19d0*/  STL [R1+0xa4], R3 ;  /* 0x0000a40301007387 */ /* 0x0005e20000100800 */
[----:B------:R-:W-:-:S02]  /*19e0*/  LEA R13, R12, 0x5100, 0x1 ;  /* 0x000051000c0d7811 */ /* 0x000fc400078e08ff */
[----:B------:R-:W-:Y:S01]  /*19f0*/  LEA R12, R11, 0x5100, 0x1 ;  /* 0x000051000b0c7811 */ /* 0x000fe200078e08ff */
[----:B------:R3:W-:Y:S01]  /*1a00*/  STL [R1+0x50], R9 ;  /* 0x0000500901007387 */ /* 0x0007e20000100800 */
[----:B------:R-:W-:Y:S02]  /*1a10*/  SEL R0, R16, 0xffffffc0, !P2 ;  /* 0xffffffc010007807 */ /* 0x000fe40005000000 */
[----:B------:R-:W-:Y:S01]  /*1a20*/  SHF.R.S32.HI R11, RZ, 0x1f, R251 ;  /* 0x0000001fff0b7819 */ /* 0x000fe200000114fb */
[----:B------:R-:W-:Y:S01]  /*1a30*/  STL [R1+0x9c], R14 ;  /* 0x00009c0e01007387 */ /* 0x000fe20000100800 */
[----:B------:R-:W-:Y:S02]  /*1a40*/  LEA R127, R2, 0x2900, 0x1 ;  /* 0x00002900027f7811 */ /* 0x000fe400078e08ff */
[----:B------:R-:W-:Y:S01]  /*1a50*/  IADD3 R11, R251, 0x30, RZ ;  /* 0x00000030fb0b7810 */ /* 0x000fe20007ffe0ff */
[----:B------:R4:W-:Y:S01]  /*1a60*/  STL [R1+0x98], R13 ;  /* 0x0000980d01007387 */ /* 0x0009e20000100800 */
[----:B-1----:R-:W-:Y:S01]  /*1a70*/  SEL R8, R16, 0xffffffc0, !P6 ;  /* 0xffffffc010087807 */ /* 0x002fe20007000000 */
[----:B------:R-:W-:Y:S01]  /*1a80*/  IMAD.IADD R197, R127, 0x1, R0 ;  /* 0x000000017fc57824 */ /* 0x000fe200078e0200 */
[C---:B------:R-:W-:Y:S01]  /*1a90*/  SEL R6, R17.reuse, 0xffffffe0, !P0 ;  /* 0xffffffe011067807 */ /* 0x040fe20004000000 */
[----:B------:R1:W-:Y:S01]  /*1aa0*/  STL [R1+0x94], R12 ;  /* 0x0000940c01007387 */ /* 0x0003e20000100800 */
[----:B------:R-:W-:-:S02]  /*1ab0*/  SEL R2, R17, 0xffffffe0, !P5 ;  /* 0xffffffe011027807 */ /* 0x000fc40006800000 */
[----:B------:R-:W-:Y:S02]  /*1ac0*/  IADD3 R17, R251, 0x10, RZ ;  /* 0x00000010fb117810 */ /* 0x000fe40007ffe0ff */
[C---:B------:R-:W-:Y:S02]  /*1ad0*/  IADD3 R202, R127.reuse, 0x20, RZ ;  /* 0x000000207fca7810 */ /* 0x040fe40007ffe0ff */
[----:B------:R-:W-:Y:S02]  /*1ae0*/  @P3 IADD3 R202, R127, -0x20, RZ ;  /* 0xffffffe07fca3810 */ /* 0x000fe40007ffe0ff */
[----:B--2---:R-:W-:Y:S02]  /*1af0*/  LOP3.LUT R3, R21, 0x18, R84, 0xf8, !PT ;  /* 0x0000001815037812 */ /* 0x004fe400078ef854 */
[----:B------:R-:W-:Y:S01]  /*1b00*/  SEL R7, R18, 0x10, !P1 ;  /* 0x0000001012077807 */ /* 0x000fe20004800000 */
[----:B------:R-:W-:Y:S01]  /*1b10*/  IMAD.IADD R194, R0, 0x1, R202 ;  /* 0x0000000100c27824 */ /* 0x000fe200078e02ca */
[----:B---3--:R-:W-:-:S02]  /*1b20*/  LOP3.LUT R9, R19, R3, R20, 0xf6, !PT ;  /* 0x0000000313097212 */ /* 0x008fc400078ef614 */
[----:B------:R-:W-:Y:S02]  /*1b30*/  SEL R3, R16, 0xffffffc0, !P4 ;  /* 0xffffffc010037807 */ /* 0x000fe40006000000 */
[----:B------:R-:W-:Y:S02]  /*1b40*/  LEA R252, R9, 0x100, 0x1 ;  /* 0x0000010009fc7811 */ /* 0x000fe400078e08ff */
[----:B------:R-:W-:Y:S02]  /*1b50*/  LEA R9, R10, 0x5100, 0x1 ;  /* 0x000051000a097811 */ /* 0x000fe400078e08ff */
[C---:B------:R-:W-:Y:S02]  /*1b60*/  IADD3 R16, R251.reuse, 0x18, RZ ;  /* 0x00000018fb107810 */ /* 0x040fe40007ffe0ff */
[C---:B----4-:R-:W-:Y:S01]  /*1b70*/  IADD3 R13, R251.reuse, 0x28, RZ ;  /* 0x00000028fb0d7810 */ /* 0x050fe20007ffe0ff */
[----:B------:R2:W-:Y:S01]  /*1b80*/  STL [R1+0x90], R9 ;  /* 0x0000900901007387 */ /* 0x0005e20000100800 */
[----:B-1----:R-:W-:-:S02]  /*1b90*/  IADD3 R12, R251, 0x38, RZ ;  /* 0x00000038fb0c7810 */ /* 0x002fc40007ffe0ff */
[----:B------:R-:W-:Y:S02]  /*1ba0*/  SHF.R.S32.HI R10, RZ, 0x1f, R17 ;  /* 0x0000001fff0a7819 */ /* 0x000fe40000011411 */
[----:B------:R-:W-:Y:S02]  /*1bb0*/  SHF.R.S32.HI R10, RZ, 0x1f, R13 ;  /* 0x0000001fff0a7819 */ /* 0x000fe4000001140d */
[----:B------:R-:W-:Y:S02]  /*1bc0*/  SHF.R.S32.HI R10, RZ, 0x1f, R12 ;  /* 0x0000001fff0a7819 */ /* 0x000fe4000001140c */
[----:B------:R-:W-:Y:S02]  /*1bd0*/  LEA R198, R4, 0x5100, 0x1 ;  /* 0x0000510004c67811 */ /* 0x000fe400078e08ff */
[----:B------:R-:W-:Y:S02]  /*1be0*/  LEA R192, R5, 0x100, 0x1 ;  /* 0x0000010005c07811 */ /* 0x000fe400078e08ff */
[C---:B------:R-:W-:Y:S01]  /*1bf0*/  IADD3 R18, R251.reuse, 0x8, RZ ;  /* 0x00000008fb127810 */ /* 0x040fe20007ffe0ff */
[C---:B------:R-:W-:Y:S01]  /*1c00*/  IMAD.IADD R199, R198.reuse, 0x1, R3 ;  /* 0x00000001c6c77824 */ /* 0x040fe200078e0203 */
[----:B------:R-:W-:Y:S01]  /*1c10*/  IADD3 R14, R251, 0x20, RZ ;  /* 0x00000020fb0e7810 */ /* 0x000fe20007ffe0ff */
[----:B------:R-:W-:Y:S01]  /*1c20*/  IMAD.IADD R193, R3, 0x1, R192 ;  /* 0x0000000103c17824 */ /* 0x000fe200078e02c0 */
[----:B------:R-:W-:Y:S01]  /*1c30*/  SHF.R.S32.HI R245, RZ, 0x1f, R244 ;  /* 0x0000001ffff57819 */ /* 0x000fe200000114f4 */
[----:B------:R-:W-:Y:S01]  /*1c40*/  IMAD.IADD R201, R198, 0x1, R2 ;  /* 0x00000001c6c97824 */ /* 0x000fe200078e0202 */
[----:B------:R-:W-:Y:S01]  /*1c50*/  SHF.R.S32.HI R85, RZ, 0x1f, R84 ;  /* 0x0000001fff557819 */ /* 0x000fe20000011454 */
[C---:B------:R-:W-:Y:S01]  /*1c60*/  IMAD.IADD R196, R2.reuse, 0x1, R192 ;  /* 0x0000000102c47824 */ /* 0x040fe200078e02c0 */
[----:B------:R-:W-:Y:S01]  /*1c70*/  SHF.R.S32.HI R91, RZ, 0x1f, R90 ;  /* 0x0000001fff5b7819 */ /* 0x000fe2000001145a */
[C---:B------:R-:W-:Y:S01]  /*1c80*/  IMAD.IADD R200, R2.reuse, 0x1, R199 ;  /* 0x0000000102c87824 */ /* 0x040fe200078e02c7 */
[----:B------:R-:W-:Y:S01]  /*1c90*/  SHF.R.S32.HI R18, RZ, 0x1f, R18 ;  /* 0x0000001fff127819 */ /* 0x000fe20000011412 */
[----:B------:R-:W-:Y:S01]  /*1ca0*/  IMAD.IADD R195, R2, 0x1, R193 ;  /* 0x0000000102c37824 */ /* 0x000fe200078e02c1 */
[----:B--2---:R-:W-:-:S02]  /*1cb0*/  SHF.R.S32.HI R9, RZ, 0x1f, R16 ;  /* 0x0000001fff097819 */ /* 0x004fc40000011410 */
[----:B------:R-:W-:Y:S01]  /*1cc0*/  SHF.R.S32.HI R9, RZ, 0x1f, R11 ;  /* 0x0000001fff097819 */ /* 0x000fe2000001140b */
[----:B------:R-:W-:Y:S01]  /*1cd0*/  IMAD.IADD R9, R252, 0x1, R8 ;  /* 0x00000001fc097824 */ /* 0x000fe200078e0208 */
[----:B------:R-:W-:Y:S02]  /*1ce0*/  LEA R11, R15, 0x80, 0x1 ;  /* 0x000000800f0b7811 */ /* 0x000fe400078e08ff */
[----:B------:R-:W-:Y:S02]  /*1cf0*/  SHF.R.S32.HI R14, RZ, 0x1f, R14 ;  /* 0x0000001fff0e7819 */ /* 0x000fe4000001140e */
[C---:B------:R-:W-:Y:S01]  /*1d00*/  IADD3 R206, R202.reuse, 0x800, RZ ;  /* 0x00000800cace7810 */ /* 0x040fe20007ffe0ff */
[C---:B------:R-:W-:Y:S01]  /*1d10*/  IMAD.IADD R10, R11.reuse, 0x1, R8 ;  /* 0x000000010b0a7824 */ /* 0x040fe200078e0208 */
[----:B------:R-:W-:Y:S01]  /*1d20*/  STL [R1+0x6c], R11 ;  /* 0x00006c0b01007387 */ /* 0x000fe20000100800 */
[----:B------:R-:W-:Y:S01]  /*1d30*/  IMAD.IADD R0, R11, 0x1, R6 ;  /* 0x000000010b007824 */ /* 0x000fe200078e0206 */
[----:B------:R-:W-:Y:S01]  /*1d40*/  IADD3 R205, R202, 0x1000, RZ ;  /* 0x00001000cacd7810 */ /* 0x000fe20007ffe0ff */
[----:B------:R-:W-:Y:S01]  /*1d50*/  IMAD.IADD R4, R6, 0x1, R10 ;  /* 0x0000000106047824 */ /* 0x000fe200078e020a */
[----:B------:R1:W-:Y:S01]  /*1d60*/  STL [R1], R9 ;  /* 0x0000000901007387 */ /* 0x0003e20000100800 */
[----:B------:R-:W-:-:S02]  /*1d70*/  IADD3 R204, R202, 0x1800, RZ ;  /* 0x00001800cacc7810 */ /* 0x000fc40007ffe0ff */
[----:B------:R-:W-:Y:S01]  /*1d80*/  IMAD.IADD R3, R7, 0x1, R4 ;  /* 0x0000000107037824 */ /* 0x000fe200078e0204 */
[----:B------:R-:W-:Y:S01]  /*1d90*/  STL [R1+0x70], R10 ;  /* 0x0000700a01007387 */ /* 0x000fe20000100800 */
[----:B------:R-:W-:-:S03]  /*1da0*/  IADD3 R203, R202, 0x2000, RZ ;  /* 0x00002000cacb7810 */ /* 0x000fc60007ffe0ff */
        /* <DEDUP_REMOVED lines=11> */
.L_x_1208:
[----:B------:R-:W3:Y:S01]  /*1e60*/  LDL R25, [R1+0x4c] ;  /* 0x00004c0001197983 */ /* 0x000ee20000100800 */
[----:B------:R-:W-:Y:S01]  /*1e70*/  ISETP.NE.U32.AND P0, PT, RZ, c[0x0][0x370], PT ;  /* 0x0000dc00ff007a0c */ /* 0x000fe20003f05070 */
[----:B------:R-:W-:Y:S01]  /*1e80*/  IMAD.MOV.U32 R147, RZ, RZ, 0x4 ;  /* 0x00000004ff937424 */ /* 0x000fe200078e00ff */
[----:B------:R-:W-:Y:S01]  /*1e90*/  ISETP.NE.U32.AND P1, PT, RZ, c[0x0][0x360], PT ;  /* 0x0000d800ff007a0c */ /* 0x000fe20003f25070 */
[----:B------:R-:W-:Y:S01]  /*1ea0*/  IMAD.MOV.U32 R12, RZ, RZ, RZ ;  /* 0x000000ffff0c7224 */ /* 0x000fe200078e00ff */
[----:B------:R-:W-:Y:S01]  /*1eb0*/  ISETP.NE.AND.EX P2, PT, RZ, c[0x0][0x374], PT, P0 ;  /* 0x0000dd00ff007a0c */ /* 0x000fe20003f45300 */
[----:B------:R-:W-:Y:S01]  /*1ec0*/  IMAD.MOV.U32 R142, RZ, RZ, RZ ;  /* 0x000000ffff8e7224 */ /* 0x000fe200078e00ff */
[----:B------:R-:W-:Y:S01]  /*1ed0*/  ISETP.NE.AND.EX P0, PT, RZ, c[0x0][0x364], PT, P1 ;  /* 0x0000d900ff007a0c */ /* 0x000fe20003f05310 */
[----:B------:R-:W-:Y:S01]  /*1ee0*/  CS2R R14, SRZ ;  /* 0x00000000000e7805 */ /* 0x000fe2000001ff00 */
[----:B------:R-:W-:Y:S02]  /*1ef0*/  ISETP.NE.U32.AND P1, PT, RZ, c[0x0][0x348], PT ;  /* 0x0000d200ff007a0c */ /* 0x000fe40003f25070 */
[----:B------:R-:W-:-:S02]  /*1f00*/  ISETP.NE.U32.AND P3, PT, RZ, c[0x0][0x350], PT ;  /* 0x0000d400ff007a0c */ /* 0x000fc40003f65070 */
[----:B------:R-:W-:Y:S02]  /*1f10*/  ISETP.NE.U32.AND P5, PT, RZ, c[0x0][0x358], PT ;  /* 0x0000d600ff007a0c */ /* 0x000fe40003fa5070 */
[----:B------:R-:W-:Y:S02]  /*1f20*/  ISETP.NE.AND.EX P1, PT, RZ, c[0x0][0x34c], PT, P1 ;  /* 0x0000d300ff007a0c */ /* 0x000fe40003f25310 */
[----:B------:R-:W-:Y:S02]  /*1f30*/  ISETP.NE.AND.EX P3, PT, RZ, c[0x0][0x354], PT, P3 ;  /* 0x0000d500ff007a0c */ /* 0x000fe40003f65330 */
[----:B------:R-:W-:Y:S01]  /*1f40*/  ISETP.NE.AND.EX P5, PT, RZ, c[0x0][0x35c], PT, P5 ;  /* 0x0000d700ff007a0c */ /* 0x000fe20003fa5350 */
[----:B---3--:R-:W-:-:S04]  /*1f50*/  @P2 IMAD.WIDE R10, R25, R147, c[0x0][0x370] ;  /* 0x0000dc00190a2625 */ /* 0x008fc800078e0293 */
[CC--:B------:R-:W-:Y:S01]  /*1f60*/  @P0 IMAD.WIDE R8, R25.reuse, R147.reuse, c[0x0][0x360] ;  /* 0x0000d80019080625 */ /* 0x0c0fe200078e0293 */
[----:B------:R-:W3:Y:S03]  /*1f70*/  @P2 LDG.E R12, [R10.64] ;  /* 0x000000080a0c2981 */ /* 0x000ee6000c1e1900 */
[CC--:B------:R-:W-:Y:S01]  /*1f80*/  IMAD.WIDE R6, R25.reuse, R147.reuse, c[0x0][0x348] ;  /* 0x0000d20019067625 */ /* 0x0c0fe200078e0293 */
[----:B------:R1:W5:Y:S03]  /*1f90*/  @P0 LDG.E R249, [R8.64] ;  /* 0x0000000808f90981 */ /* 0x000366000c1e1900 */
[CC--:B--2---:R-:W-:Y:S01]  /*1fa0*/  IMAD.WIDE R4, R25.reuse, R147.reuse, c[0x0][0x350] ;  /* 0x0000d40019047625 */ /* 0x0c4fe200078e0293 */
[----:B------:R1:W5:Y:S03]  /*1fb0*/  @P1 LDG.E R142, [R6.64] ;  /* 0x00000008068e1981 */ /* 0x000366000c1e1900 */
[----:B------:R-:W-:Y:S01]  /*1fc0*/  IMAD.WIDE R2, R25, R147, c[0x0][0x358] ;  /* 0x0000d60019027625 */ /* 0x000fe200078e0293 */
[----:B------:R1:W5:Y:S04]  /*1fd0*/  @P3 LDG.E R15, [R4.64] ;  /* 0x00000008040f3981 */ /* 0x000368000c1e1900 */
[----:B------:R1:W5:Y:S01]  /*1fe0*/  @P5 LDG.E R14, [R2.64] ;  /* 0x00000008020e5981 */ /* 0x000362000c1e1900 */
[----:B------:R-:W-:Y:S03]  /*1ff0*/  YIELD ;  /* 0x0000000000007946 */ /* 0x000fe60003800000 */
[----:B---3--:R1:W-:Y:S01]  /*2000*/  STL [R1+0x3c], R12 ;  /* 0x00003c0c01007387 */ /* 0x0083e20000100800 */
[----:B------:R-:W-:Y:S05]  /*2010*/  @P0 BRA `(.L_x_910) ;  /* 0x0000005000000947 */ /* 0x000fea0003800000 */
[----:B-----5:R-:W-:Y:S01]  /*2020*/  MOV R249, c[0x0][0x168] ;  /* 0x00005a0000f97a02 */ /* 0x020fe20000000f00 */
[----:B------:R-:W-:Y:S05]  /*2030*/  @!P1 BRA `(.L_x_910) ;  /* 0x0000003000009947 */ /* 0x000fea0003800000 */
[----:B-1----:R-:W2:Y:S04]  /*2040*/  LDG.E R8, [R6.64] ;  /* 0x0000000806087981 */ /* 0x002ea8000c1e1900 */
[----:B------:R-:W2:Y:S02]  /*2050*/  LDG.E R0, [R6.64+0x4] ;  /* 0x0000040806007981 */ /* 0x000ea4000c1e1900 */
[----:B--2---:R-:W-:-:S02]  /*2060*/  IADD3 R249, -R8, R0, RZ ;  /* 0x0000000008f97210 */ /* 0x004fc40007ffe1ff */
.L_x_910:
[----:B------:R-:W-:-:S04]  /*2070*/  ISETP.NE.U32.AND P0, PT, RZ, c[0x0][0x368], PT ;  /* 0x0000da00ff007a0c */ /* 0x000fc80003f05070 */
[----:B------:R-:W-:-:S13]  /*2080*/  ISETP.NE.AND.EX P0, PT, RZ, c[0x0][0x36c], PT, P0 ;  /* 0x0000db00ff007a0c */ /* 0x000fda0003f05300 */
[----:B------:R-:W-:Y:S05]  /*2090*/  @!P0 BRA `(.L_x_911) ;  /* 0x0000003000008947 */ /* 0x000fea0003800000 */
[----:B-1----:R-:W-:-:S05]  /*20a0*/  IMAD.WIDE R4, R25, R147, c[0x0][0x368] ;  /* 0x0000da0019047625 */ /* 0x002fca00078e0293 */
[----:B------:R1:W5:Y:S01]  /*20b0*/  LDG.E R13, [R4.64] ;  /* 0x00000008040d7981 */ /* 0x000362000c1e1900 */
[----:B------:R-:W-:Y:S05]  /*20c0*/  BRA `(.L_x_912) ;  /* 0x0000005000007947 */ /* 0x000fea0003800000 */
.L_x_911:
[----:B------:R-:W-:Y:S01]  /*20d0*/  MOV R13, UR6 ;  /* 0x00000006000d7c02 */ /* 0x000fe20008000f00 */
[----:B------:R-:W-:Y:S05]  /*20e0*/  @!P3 BRA `(.L_x_912) ;  /* 0x000000300000b947 */ /* 0x000fea0003800000 */
[----:B-1----:R-:W2:Y:S04]  /*20f0*/  LDG.E R6, [R4.64] ;  /* 0x0000000804067981 */ /* 0x002ea8000c1e1900 */
[----:B------:R-:W2:Y:S02]  /*2100*/  LDG.E R0, [R4.64+0x4] ;  /* 0x0000040804007981 */ /* 0x000ea4000c1e1900 */
[----:B--2---:R-:W-:Y:S02]  /*2110*/  IADD3 R13, -R6, R0, RZ ;  /* 0x00000000060d7210 */ /* 0x004fe40007ffe1ff */
.L_x_912:
[----:B-1----:R-:W2:Y:S04]  /*2120*/  LDL.LU R5, [R1+0x44] ;  /* 0x0000440001057983 */ /* 0x002ea80000300800 */
[----:B------:R1:W3:Y:S04]  /*2130*/  @P5 LDG.E R4, [R2.64] ;  /* 0x0000000802045981 */ /* 0x0002e8000c1e1900 */
[----:B------:R1:W3:Y:S01]  /*2140*/  @P5 LDG.E R0, [R2.64+0x4] ;  /* 0x0000040802005981 */ /* 0x0002e2000c1e1900 */
[----:B------:R-:W-:Y:S01]  /*2150*/  ISETP.NE.U32.AND P0, PT, RZ, c[0x0][0x378], PT ;  /* 0x0000de00ff007a0c */ /* 0x000fe20003f05070 */
[----:B-----5:R-:W-:-:S03]  /*2160*/  IMAD.MOV.U32 R136, RZ, RZ, R13 ;  /* 0x000000ffff887224 */ /* 0x020fc600078e000d */
[----:B------:R-:W-:Y:S01]  /*2170*/  ISETP.NE.AND.EX P0, PT, RZ, c[0x0][0x37c], PT, P0 ;  /* 0x0000df00ff007a0c */ /* 0x000fe20003f05300 */
[----:B------:R-:W-:-:S05]  /*2180*/  IMAD.MOV.U32 R6, RZ, RZ, c[0x0][0x2c4] ;  /* 0x0000b100ff067624 */ /* 0x000fca00078e00ff */
[----:B------:R-:W-:Y:S01]  /*2190*/  ISETP.NE.AND P2, PT, R6, 0x1, PT ;  /* 0x000000010600780c */ /* 0x000fe20003f45270 */
[----:B------:R-:W-:Y:S02]  /*21a0*/  IMAD.IADD R12, R13, 0x1, -R12 ;  /* 0x000000010d0c7824 */ /* 0x000fe400078e0a0c */
[----:B------:R-:W-:-:S04]  /*21b0*/  IMAD.MOV.U32 R6, RZ, RZ, c[0x0][0x32c] ;  /* 0x0000cb00ff067624 */ /* 0x000fc800078e00ff */
[----:B-1----:R-:W-:-:S05]  /*21c0*/  @P0 IMAD.WIDE R2, R25, R147, c[0x0][0x378] ;  /* 0x0000de0019020625 */ /* 0x002fca00078e0293 */
[----:B------:R1:W5:Y:S01]  /*21d0*/  @P0 LDG.E R136, [R2.64] ;  /* 0x0000000802880981 */ /* 0x000362000c1e1900 */
[----:B------:R-:W-:Y:S02]  /*21e0*/  ISETP.GE.AND P1, PT, R6, 0x1, PT ;  /* 0x000000010600780c */ /* 0x000fe40003f26270 */
[----:B------:R-:W-:-:S04]  /*21f0*/  LOP3.LUT R207, R207, 0xfffbffff, RZ, 0xc0, !PT ;  /* 0xfffbffffcfcf7812 */ /* 0x000fc800078ec0ff */
[----:B------:R-:W-:-:S04]  /*2200*/  @P2 LOP3.LUT R207, R207, 0x40000, RZ, 0xfc, !PT ;  /* 0x00040000cfcf2812 */ /* 0x000fc800078efcff */
[----:B------:R-:W-:-:S04]  /*2210*/  LOP3.LUT R207, R207, 0xfffeffff, RZ, 0xc0, !PT ;  /* 0xfffeffffcfcf7812 */ /* 0x000fc800078ec0ff */
[----:B------:R-:W-:Y:S01]  /*2220*/  @P1 LOP3.LUT R207, R207, 0x10000, RZ, 0xfc, !PT ;  /* 0x00010000cfcf1812 */ /* 0x000fe200078efcff */
[----:B-1----:R-:W-:Y:S02]  /*2230*/  IMAD.MOV.U32 R2, RZ, RZ, c[0x0][0x228] ;  /* 0x00008a00ff027624 */ /* 0x002fe400078e00ff */
[----:B--2---:R-:W-:-:S05]  /*2240*/  IMAD.SHL.U32 R7, R5, 0x80, RZ ;  /* 0x0000008005077824 */ /* 0x004fca00078e00ff */
[----:B------:R1:W-:Y:S01]  /*2250*/  STL [R1+0x38], R7 ;  /* 0x0000380701007387 */ /* 0x0003e20000100800 */
[----:B---3--:R-:W-:Y:S01]  /*2260*/  @P5 IMAD.IADD R2, R0, 0x1, -R4 ;  /* 0x0000000100025824 */ /* 0x008fe200078e0a04 */
[----:B------:R-:W-:-:S03]  /*2270*/  IADD3 R0, R7, 0x7f, RZ ;  /* 0x0000007f07007810 */ /* 0x000fc60007ffe0ff */
[----:B------:R-:W-:Y:S02]  /*2280*/  IMAD.IADD R250, R12, 0x1, R2 ;  /* 0x000000010cfa7824 */ /* 0x000fe400078e0202 */
[----:B------:R-:W-:-:S03]  /*2290*/  @P2 IMAD.HI.U32 R4, R0, c[0x0][0x2c8], RZ ;  /* 0x0000b20000042a27 */ /* 0x000fc600078e00ff */
[C---:B------:R-:W-:Y:S02]  /*22a0*/  IADD3 R3, R250.reuse, 0x4f, RZ ;  /* 0x0000004ffa037810 */ /* 0x040fe40007ffe0ff */
[----:B------:R-:W-:Y:S02]  /*22b0*/  @P2 SHF.R.U32.HI R0, RZ, c[0x0][0x2cc], R4 ;  /* 0x0000b300ff002a19 */ /* 0x000fe40000011604 */
[----:B------:R-:W-:Y:S01]  /*22c0*/  IADD3 R4, R250, 0x1, -R249 ;  /* 0x00000001fa047810 */ /* 0x000fe20007ffe8f9 */
[----:B------:R-:W-:-:S04]  /*22d0*/  IMAD.HI R3, R3, 0x66666667, RZ ;  /* 0x6666666703037827 */ /* 0x000fc800078e02ff */
[----:B------:R-:W-:Y:S01]  /*22e0*/  IMAD.IADD R0, R4, 0x1, R0 ;  /* 0x0000000104007824 */ /* 0x000fe200078e0200 */
[----:B------:R-:W-:-:S04]  /*22f0*/  SHF.R.U32.HI R5, RZ, 0x1f, R3 ;  /* 0x0000001fff057819 */ /* 0x000fc80000011603 */
[----:B------:R-:W-:Y:S02]  /*2300*/  LEA.HI.SX32 R143, R3, R5, 0x1b ;  /* 0x00000005038f7211 */ /* 0x000fe400078fdaff */
[----:B------:R-:W-:Y:S01]  /*2310*/  IADD3 R4, R0, c[0x0][0x328], RZ ;  /* 0x0000ca0000047a10 */ /* 0x000fe20007ffe0ff */
[----:B------:R-:W-:Y:S05]  /*2320*/  @!P1 BRA `(.L_x_913) ;  /* 0x0000010000009947 */ /* 0x000fea0003800000 */
[C---:B-1----:R-:W-:Y:S01]  /*2330*/  ISETP.GT.AND P0, PT, R0.reuse, RZ, PT ;  /* 0x000000ff0000720c */ /* 0x042fe20003f04270 */
        /* <DEDUP_REMOVED lines=9> */
.L_x_915:
[----:B------:R-:W-:-:S13]  /*23d0*/  ISETP.NE.AND P0, PT, R6, 0x1, PT ;  /* 0x000000010600780c */ /* 0x000fda0003f05270 */
[----:B------:R-:W-:-:S05]  /*23e0*/  @P0 IMAD.HI.U32 R0, R3, c[0x0][0x330], RZ ;  /* 0x0000cc0003000a27 */ /* 0x000fca00078e00ff */
[----:B------:R-:W-:Y:S02]  /*23f0*/  @P0 SHF.R.U32.HI R3, RZ, c[0x0][0x334], R0 ;  /* 0x0000cd00ff030a19 */ /* 0x000fe40000011600 */
.L_x_916:
[----:B------:R-:W-:Y:S05]  /*2400*/  BSYNC B0 ;  /* 0x0000000000007941 */ /* 0x000fea0003800000 */
.L_x_914:
[----:B------:R-:W-:-:S05]  /*2410*/  IMAD R3, R3, R6, c[0x0][0x32c] ;  /* 0x0000cb0003037624 */ /* 0x000fca00078e0206 */
[----:B------:R-:W-:-:S04]  /*2420*/  IMNMX R4, R4, R3, PT ;  /* 0x0000000304047217 */ /* 0x000fc80003800200 */
.L_x_913:
[----:B-1----:R-:W-:Y:S01]  /*2430*/  IADD3 R4, R4, 0x4f, RZ ;  /* 0x0000004f04047810 */ /* 0x002fe20007ffe0ff */
[----:B------:R-:W-:-:S04]  /*2440*/  @P2 IMAD.HI.U32 R3, R7, c[0x0][0x2c8], RZ ;  /* 0x0000b20007032a27 */ /* 0x000fc800078e00ff */
[----:B------:R-:W-:-:S04]  /*2450*/  IMAD.HI R4, R4, 0x66666667, RZ ;  /* 0x6666666704047827 */ /* 0x000fc800078e02ff */
[----:B------:R-:W-:Y:S01]  /*2460*/  IMAD.MOV.U32 R0, RZ, RZ, R7 ;  /* 0x000000ffff007224 */ /* 0x000fe200078e0007 */
[----:B------:R-:W-:Y:S01]  /*2470*/  @P2 SHF.R.U32.HI R0, RZ, c[0x0][0x2cc], R3 ;  /* 0x0000b300ff002a19 */ /* 0x000fe20000011603 */
[----:B------:R-:W-:Y:S01]  /*2480*/  IMAD.IADD R230, R250, 0x1, -R249 ;  /* 0x00000001fae67824 */ /* 0x000fe200078e0af9 */
[----:B------:R-:W-:-:S03]  /*2490*/  SHF.R.U32.HI R3, RZ, 0x1f, R4 ;  /* 0x0000001fff037819 */ /* 0x000fc60000011604 */
[----:B------:R-:W-:Y:S01]  /*24a0*/  IMAD.IADD R0, R230, 0x1, R0 ;  /* 0x00000001e6007824 */ /* 0x000fe200078e0200 */
[----:B------:R-:W-:-:S04]  /*24b0*/  LEA.HI.SX32 R7, R4, R3, 0x1b ;  /* 0x0000000304077211 */ /* 0x000fc800078fdaff */
[----:B------:R-:W-:Y:S02]  /*24c0*/  IADD3 R3, R0, -c[0x0][0x324], RZ ;  /* 0x8000c90000037a10 */ /* 0x000fe40007ffe0ff */
        /* <DEDUP_REMOVED lines=11> */
.L_x_919:
[----:B------:R-:W-:-:S13]  /*2580*/  ISETP.NE.AND P0, PT, R6, 0x1, PT ;  /* 0x000000010600780c */ /* 0x000fda0003f05270 */
[----:B------:R-:W-:-:S05]  /*2590*/  @P0 IMAD.HI.U32 R4, R0, c[0x0][0x330], RZ ;  /* 0x0000cc0000040a27 */ /* 0x000fca00078e00ff */
[----:B------:R-:W-:Y:S02]  /*25a0*/  @P0 SHF.R.U32.HI R0, RZ, c[0x0][0x334], R4 ;  /* 0x0000cd00ff000a19 */ /* 0x000fe40000011604 */
.L_x_920:
[----:B------:R-:W-:Y:S05]  /*25b0*/  BSYNC B0 ;  /* 0x0000000000007941 */ /* 0x000fea0003800000 */
.L_x_918:
[----:B------:R-:W-:-:S05]  /*25c0*/  IMAD R0, R0, c[0x0][0x32c], RZ ;  /* 0x0000cb0000007a24 */ /* 0x000fca00078e02ff */
[----:B------:R-:W-:-:S04]  /*25d0*/  IMNMX R3, R3, R0, !PT ;  /* 0x0000000003037217 */ /* 0x000fc80007800200 */
.L_x_917:
        /* <DEDUP_REMOVED lines=12> */
[----:B------:R-:W-:Y:S02]  /*26a0*/  SHF.R.U32.HI R8, RZ, 0x10, R3 ;  /* 0x00000010ff087819 */ /* 0x000fe40000011603 */
[----:B------:R-:W-:Y:S02]  /*26b0*/  LOP3.LUT R17, R3, 0xff, RZ, 0xc0, !PT ;  /* 0x000000ff03117812 */ /* 0x000fe400078ec0ff */
[C---:B------:R-:W-:Y:S01]  /*26c0*/  ISETP.NE.AND P1, PT, R8.reuse, RZ, PT ;  /* 0x000000ff0800720c */ /* 0x040fe20003f25270 */
[----:B------:R1:W-:Y:S03]  /*26d0*/  STL [R1+0x44], R8 ;  /* 0x0000440801007387 */ /* 0x0003e60000100800 */
[----:B------:R-:W-:Y:S01]  /*26e0*/  SEL R129, R8, c[0x0][0x338], P1 ;  /* 0x0000ce0008817a07 */ /* 0x000fe20000800000 */
[----:B------:R1:W-:Y:S01]  /*26f0*/  STL [R1+0x64], R17 ;  /* 0x0000641101007387 */ /* 0x0003e20000100800 */
[----:B------:R-:W-:Y:S05]  /*2700*/  @!P0 BRA `(.L_x_922) ;  /* 0x000001d000008947 */ /* 0x000fea0003800000 */
[----:B------:R-:W-:Y:S02]  /*2710*/  IABS R3, R129 ;  /* 0x0000008100037213 */ /* 0x000fe40000000000 */
[----:B------:R-:W-:-:S02]  /*2720*/  IADD3 R4, R129, -0x1, R7 ;  /* 0xffffffff81047810 */ /* 0x000fc40007ffe007 */
[----:B------:R-:W2:Y:S03]  /*2730*/  I2F.RP R0, R3 ;  /* 0x0000000300007306 */ /* 0x000ea60000209400 */
[----:B-1----:R-:W-:Y:S02]  /*2740*/  IMAD.IADD R8, R4, 0x1, -R6 ;  /* 0x0000000104087824 */ /* 0x002fe400078e0a06 */
[----:B------:R-:W-:-:S03]  /*2750*/  IMAD.MOV.U32 R4, RZ, RZ, RZ ;  /* 0x000000ffff047224 */ /* 0x000fc600078e00ff */
[----:B------:R-:W-:Y:S01]  /*2760*/  IABS R11, R8 ;  /* 0x00000008000b7213 */ /* 0x000fe20000000000 */
[----:B--2---:R-:W1:Y:S02]  /*2770*/  MUFU.RCP R0, R0 ;  /* 0x0000000000007308 */ /* 0x004e640000001000 */
        /* <DEDUP_REMOVED lines=22> */
.L_x_922:
[----:B------:R-:W-:Y:S05]  /*28e0*/  BSYNC B0 ;  /* 0x0000000000007941 */ /* 0x000fea0003800000 */
.L_x_921:
[----:B------:R-:W-:-:S04]  /*28f0*/  IMAD R3, R17, R0, R6 ;  /* 0x0000000011037224 */ /* 0x000fc800078e0206 */
[C---:B------:R-:W-:Y:S02]  /*2900*/  IMAD.IADD R0, R3.reuse, 0x1, R0 ;  /* 0x0000000103007824 */ /* 0x040fe400078e0200 */
[----:B------:R-:W-:-:S03]  /*2910*/  IMAD R3, R3, 0x50, -R12 ;  /* 0x0000005003037824 */ /* 0x000fc600078e0a0c */
[----:B------:R-:W-:Y:S02]  /*2920*/  IMNMX R0, R7, R0, PT ;  /* 0x0000000007007217 */ /* 0x000fe40003800200 */
[----:B------:R-:W-:-:S03]  /*2930*/  IMNMX R3, RZ, R3, !PT ;  /* 0x00000003ff037217 */ /* 0x000fc60007800200 */
[----:B------:R-:W-:Y:S02]  /*2940*/  IMAD R0, R0, 0x50, -R12 ;  /* 0x0000005000007824 */ /* 0x000fe400078e0a0c */
[----:B------:R-:W-:-:S03]  /*2950*/  IMAD.WIDE.U32 R4, R3, -0x33333333, RZ ;  /* 0xcccccccd03047825 */ /* 0x000fc600078e00ff */
        /* <DEDUP_REMOVED lines=11> */
[----:B------:R-:W2:Y:S03]  /*2a10*/  S2R R9, SR_TID.X ;  /* 0x0000000000097919 */ /* 0x000ea60000002100 */
[----:B------:R-:W-:-:S13]  /*2a20*/  ISETP.NE.AND.EX P4, PT, RZ, c[0x0][0x344], PT, P0 ;  /* 0x0000d100ff007a0c */ /* 0x000fda0003f85300 */
[----:B------:R-:W-:-:S05]  /*2a30*/  @P4 IMAD.WIDE R4, R25, R147, c[0x0][0x340] ;  /* 0x0000d00019044625 */ /* 0x000fca00078e0293 */
[----:B------:R3:W4:Y:S01]  /*2a40*/  @P4 LDG.E R21, [R4.64] ;  /* 0x0000000804154981 */ /* 0x000722000c1e1900 */
[----:B-12---:R-:W-:-:S04]  /*2a50*/  SHF.R.S32.HI R8, RZ, 0x1f, R9 ;  /* 0x0000001fff087819 */ /* 0x006fc80000011409 */
[----:B------:R-:W-:-:S04]  /*2a60*/  LEA.HI R8, R8, R9, RZ, 0x3 ;  /* 0x0000000908087211 */ /* 0x000fc800078f18ff */
[----:B------:R-:W-:Y:S02]  /*2a70*/  SHF.R.S32.HI R8, RZ, 0x3, R8 ;  /* 0x00000003ff087819 */ /* 0x000fe40000011408 */
[----:B------:R-:W-:Y:S02]  /*2a80*/  SHF.R.S32.HI R3, RZ, 0x1f, R14 ;  /* 0x0000001fff037819 */ /* 0x000fe4000001140e */
[----:B------:R-:W-:-:S04]  /*2a90*/  IADD3 R102, P0, R8, R14, RZ ;  /* 0x0000000e08667210 */ /* 0x000fc80007f1e0ff */
[----:B------:R-:W-:-:S05]  /*2aa0*/  LEA.HI.X.SX32 R103, R8, R3, 0x1, P0 ;  /* 0x0000000308677211 */ /* 0x000fca00000f0eff */
[----:B------:R-:W-:Y:S02]  /*2ab0*/  IMAD R3, R103, c[0x0][0x238], RZ ;  /* 0x00008e0067037a24 */ /* 0x000fe400078e02ff */
[----:B---3--:R-:W-:Y:S01]  /*2ac0*/  IMAD.WIDE.U32 R4, R102, c[0x0][0x238], R244 ;  /* 0x00008e0066047a25 */ /* 0x008fe200078e00f4 */
[----:B------:R-:W-:-:S03]  /*2ad0*/  LOP3.LUT R24, R16, 0xffff, RZ, 0xc0, !PT ;  /* 0x0000ffff10187812 */ /* 0x000fc600078ec0ff */
[----:B------:R-:W-:Y:S01]  /*2ae0*/  IMAD R3, R102, c[0x0][0x23c], R3 ;  /* 0x00008f0066037a24 */ /* 0x000fe200078e0203 */
[----:B------:R-:W-:-:S03]  /*2af0*/  SHF.R.S32.HI R20, RZ, 0x1f, R25 ;  /* 0x0000001fff147819 */ /* 0x000fc60000011419 */
[----:B------:R-:W-:Y:S01]  /*2b00*/  IMAD.IADD R5, R5, 0x1, R3 ;  /* 0x0000000105057824 */ /* 0x000fe200078e0203 */
[----:B------:R-:W-:Y:S01]  /*2b10*/  SEL R22, R20, RZ, !P5 ;  /* 0x000000ff14167207 */ /* 0x000fe20006800000 */
[----:B------:R-:W-:Y:S01]  /*2b20*/  IMAD.MOV.U32 R132, RZ, RZ, 0x50 ;  /* 0x00000050ff847424 */ /* 0x000fe200078e00ff */
[----:B------:R-:W-:Y:S01]  /*2b30*/  IADD3 R31, R0, -0x1, RZ ;  /* 0xffffffff001f7810 */ /* 0x000fe20007ffe0ff */
[----:B------:R-:W-:Y:S01]  /*2b40*/  IMAD.WIDE.U32 R4, R24, c[0x0][0x240], R4 ;  /* 0x0000900018047a25 */ /* 0x000fe200078e0004 */
[----:B------:R-:W-:Y:S02]  /*2b50*/  IADD3 R114, -R8, R2, RZ ;  /* 0x0000000208727210 */ /* 0x000fe40007ffe1ff */
[----:B------:R-:W-:Y:S01]  /*2b60*/  SEL R23, R25, RZ, !P5 ;  /* 0x000000ff19177207 */ /* 0x000fe20006800000 */
[----:B------:R-:W-:Y:S02]  /*2b70*/  IMAD R5, R24, c[0x0][0x244], R5 ;  /* 0x0000910018057a24 */ /* 0x000fe400078e0205 */
[----:B------:R-:W-:-:S02]  /*2b80*/  IMAD R0, R22, c[0x0][0x248], RZ ;  /* 0x0000920016007a24 */ /* 0x000fc400078e02ff */
        /* <DEDUP_REMOVED lines=15> */
[----:B------:R-:W-:-:S03]  /*2c80*/  MOV R16, c[0x0][0x238] ;  /* 0x00008e0000107a02 */ /* 0x000fc60000000f00 */
[----:B------:R-:W-:Y:S01]  /*2c90*/  IMAD.IADD R5, R5, 0x1, R0 ;  /* 0x0000000105057824 */ /* 0x000fe200078e0200 */
[----:B------:R-:W-:Y:S02]  /*2ca0*/  @P0 LEA R6, P2, R4, c[0x0][0x220], 0x1 ;  /* 0x0000880004060a11 */ /* 0x000fe400078408ff */
[----:B------:R-:W-:Y:S02]  /*2cb0*/  SHF.L.U32 R152, R16, 0x4, RZ ;  /* 0x0000000410987819 */ /* 0x000fe400000006ff */
[----:B------:R-:W-:Y:S02]  /*2cc0*/  @P0 LEA.HI.X R7, R4, c[0x0][0x224], R5, 0x1, P2 ;  /* 0x0000890004070a11 */ /* 0x000fe400010f0c05 */
[----:B------:R-:W-:Y:S02]  /*2cd0*/  SHF.L.U64.HI R147, R16, R147, c[0x0][0x23c] ;  /* 0x00008f0010937619 */ /* 0x000fe40000010293 */
[----:B------:R-:W-:Y:S01]  /*2ce0*/  @P1 IADD3 R0, P3, R152, R4, RZ ;  /* 0x0000000498001210 */ /* 0x000fe20007f7e0ff */
[----:B------:R-:W-:Y:S01]  /*2cf0*/  @!PT LDS RZ, [RZ] ;  /* 0x00000000fffff984 */ /* 0x000fe20000000800 */
[----:B------:R-:W-:Y:S01]  /*2d00*/  @!PT LDS RZ, [RZ] ;  /* 0x00000000fffff984 */ /* 0x000fe20000000800 */
[----:B------:R-:W-:Y:S01]  /*2d10*/  @!PT LDS RZ, [RZ] ;  /* 0x00000000fffff984 */ /* 0x000fe20000000800 */
[----:B------:R1:W-:Y:S01]  /*2d20*/  @P0 LDGSTS.E.BYPASS.LTC128B.128 [R208+0x2900], [R6.64], !P6 ;  /* 0x0290000006d00fae */ /* 0x0003e2000f101d48 */
[----:B------:R-:W-:-:S03]  /*2d30*/  ISETP.GE.AND P2, PT, R3, 0x21, PT ;  /* 0x000000210300780c */ /* 0x000fc60003f46270 */
[----:B-1----:R-:W-:Y:S01]  /*2d40*/  @P1 IMAD.X R7, R5, 0x1, R147, P3 ;  /* 0x0000000105071824 */ /* 0x002fe200018e0693 */
[----:B------:R-:W-:-:S04]  /*2d50*/  @P1 LEA R6, P0, R0, c[0x0][0x220], 0x1 ;  /* 0x0000880000061a11 */ /* 0x000fc800078008ff */
[----:B------:R-:W-:Y:S02]  /*2d60*/  @P1 LEA.HI.X R7, R0, c[0x0][0x224], R7, 0x1, P0 ;  /* 0x0000890000071a11 */ /* 0x000fe400000f0c07 */
[----:B------:R-:W-:-:S03]  /*2d70*/  ISETP.GE.AND P0, PT, R3, 0x31, PT ;  /* 0x000000310300780c */ /* 0x000fc60003f06270 */
[----:B------:R1:W-:Y:S01]  /*2d80*/  @P1 LDGSTS.E.BYPASS.LTC128B.128 [R208+0x3100], [R6.64], !P6 ;  /* 0x0310000006d01fae */ /* 0x0003e2000f101d48 */
[----:B------:R-:W-:Y:S02]  /*2d90*/  @P2 LEA R0, P1, R16, R4, 0x5 ;  /* 0x0000000410002211 */ /* 0x000fe400078228ff */
[----:B-1----:R-:W-:-:S04]  /*2da0*/  @P2 MOV R6, c[0x0][0x23c] ;  /* 0x00008f0000062a02 */ /* 0x002fc80000000f00 */
[----:B------:R-:W-:Y:S02]  /*2db0*/  @P2 LEA.HI.X R6, R16, R5, R6, 0x5, P1 ;  /* 0x0000000510062211 */ /* 0x000fe400008f2c06 */
[----:B------:R-:W-:Y:S01]  /*2dc0*/  @P2 LEA R8, P1, R0, c[0x0][0x220], 0x1 ;  /* 0x0000880000082a11 */ /* 0x000fe200078208ff */
[----:B------:R-:W-:-:S03]  /*2dd0*/  @P0 IMAD.MOV.U32 R7, RZ, RZ, c[0x0][0x23c] ;  /* 0x00008f00ff070624 */ /* 0x000fc600078e00ff */
[----:B------:R-:W-:Y:S02]  /*2de0*/  @P2 LEA.HI.X R9, R0, c[0x0][0x224], R6, 0x1, P1 ;  /* 0x0000890000092a11 */ /* 0x000fe400008f0c06 */
[----:B------:R-:W-:Y:S01]  /*2df0*/  ISETP.GE.AND P1, PT, R3, 0x41, PT ;  /* 0x000000410300780c */ /* 0x000fe20003f26270 */
[----:B------:R-:W-:Y:S02]  /*2e00*/  @P0 IMAD R0, R7, 0x30, RZ ;  /* 0x0000003007000824 */ /* 0x000fe400078e02ff */
[----:B------:R-:W-:Y:S01]  /*2e10*/  @P0 IMAD.WIDE.U32 R6, R16, 0x30, R4 ;  /* 0x0000003010060825 */ /* 0x000fe200078e0004 */
[----:B------:R1:W-:Y:S01]  /*2e20*/  @P2 LDGSTS.E.BYPASS.LTC128B.128 [R208+0x3900], [R8.64], !P6 ;  /* 0x0390000008d02fae */ /* 0x0003e2000f101d48 */
[----:B------:R-:W-:-:S03]  /*2e30*/  SHF.R.S32.HI R3, RZ, 0x1f, R125 ;  /* 0x0000001fff037819 */ /* 0x000fc6000001147d */
[----:B------:R-:W-:Y:S02]  /*2e40*/  @P0 IADD3 R0, R7, R0, RZ ;  /* 0x0000000007000210 */ /* 0x000fe40007ffe0ff */
[----:B------:R-:W-:-:S03]  /*2e50*/  @P0 LEA R18, P2, R6, c[0x0][0x220], 0x1 ;  /* 0x0000880006120a11 */ /* 0x000fc600078408ff */
[----:B------:R-:W-:Y:S02]  /*2e60*/  @P1 MOV R12, c[0x0][0x23c] ;  /* 0x00008f00000c1a02 */ /* 0x000fe40000000f00 */
[----:B------:R-:W-:Y:S01]  /*2e70*/  @P0 LEA.HI.X R19, R6, c[0x0][0x224], R0, 0x1, P2 ;  /* 0x0000890006130a11 */ /* 0x000fe200010f0c00 */
[C---:B------:R-:W-:Y:S01]  /*2e80*/  IMAD R0, R3.reuse, c[0x0][0x280], RZ ;  /* 0x0000a00003007a24 */ /* 0x040fe200078e02ff */
[C---:B------:R-:W-:Y:S01]  /*2e90*/  @P1 LEA R4, P2, R16.reuse, R4, 0x6 ;  /* 0x0000000410041211 */ /* 0x040fe200078430ff */
[----:B------:R-:W-:Y:S02]  /*2ea0*/  IMAD R3, R3, c[0x0][0x290], RZ ;  /* 0x0000a40003037a24 */ /* 0x000fe400078e02ff */
[C---:B------:R-:W-:Y:S01]  /*2eb0*/  IMAD.WIDE.U32 R6, R125.reuse, c[0x0][0x280], R90 ;  /* 0x0000a0007d067a25 */ /* 0x040fe200078e005a */
[----:B------:R-:W-:Y:S01]  /*2ec0*/  @P1 LEA.HI.X R5, R16, R5, R12, 0x6, P2 ;  /* 0x0000000510051211 */ /* 0x000fe200010f340c */
[----:B------:R2:W-:Y:S01]  /*2ed0*/  @P0 LDGSTS.E.BYPASS.LTC128B.128 [R208+0x4100], [R18.64], !P6 ;  /* 0x0410000012d00fae */ /* 0x0005e2000f101d48 */
[----:B------:R-:W-:Y:S01]  /*2ee0*/  @P1 LEA R16, P2, R4, c[0x0][0x220], 0x1 ;  /* 0x0000880004101a11 */ /* 0x000fe200078408ff */
[----:B------:R-:W-:-:S02]  /*2ef0*/  IMAD R0, R125, c[0x0][0x284], R0 ;  /* 0x0000a1007d007a24 */ /* 0x000fc400078e0200 */
[----:B------:R-:W-:Y:S02]  /*2f00*/  IMAD.IADD R123, R13, 0x1, R15 ;  /* 0x000000010d7b7824 */ /* 0x000fe400078e020f */
[----:B-1----:R-:W-:Y:S01]  /*2f10*/  IMAD.WIDE.U32 R8, R125, c[0x0][0x280], R84 ;  /* 0x0000a0007d087a25 */ /* 0x002fe200078e0054 */
[----:B------:R-:W-:-:S03]  /*2f20*/  @P1 LEA.HI.X R17, R4, c[0x0][0x224], R5, 0x1, P2 ;  /* 0x0000890004111a11 */ /* 0x000fc600010f0c05 */
[----:B------:R-:W-:-:S04]  /*2f30*/  IMAD.WIDE.U32 R10, R125, c[0x0][0x290], R90 ;  /* 0x0000a4007d0a7a25 */ /* 0x000fc800078e005a */
[C---:B------:R-:W-:Y:S01]  /*2f40*/  IMAD R3, R125.reuse, c[0x0][0x294], R3 ;  /* 0x0000a5007d037a24 */ /* 0x040fe200078e0203 */
[----:B------:R2:W-:Y:S01]  /*2f50*/  @P1 LDGSTS.E.BYPASS.LTC128B.128 [R208+0x4900], [R16.64], !P6 ;  /* 0x0490000010d01fae */ /* 0x0005e2000f101d48 */
[----:B------:R-:W-:-:S04]  /*2f60*/  IMAD.WIDE.U32 R14, R125, c[0x0][0x290], R84 ;  /* 0x0000a4007d0e7a25 */ /* 0x000fc800078e0054 */
[----:B------:R-:W-:Y:S02]  /*2f70*/  IMAD.IADD R13, R7, 0x1, R0 ;  /* 0x00000001070d7824 */ /* 0x000fe400078e0200 */
[----:B------:R-:W-:Y:S01]  /*2f80*/  IMAD.IADD R9, R0, 0x1, R9 ;  /* 0x0000000100097824 */ /* 0x000fe200078e0209 */
[----:B-----5:R-:W-:Y:S01]  /*2f90*/  SHF.R.S32.HI R0, RZ, 0x1f, R136 ;  /* 0x0000001fff007819 */ /* 0x020fe20000011488 */
[----:B------:R-:W-:Y:S01]  /*2fa0*/  IMAD.MOV.U32 R12, RZ, RZ, R6 ;  /* 0x000000ffff0c7224 */ /* 0x000fe200078e0006 */
[----:B------:R-:W-:Y:S01]  /*2fb0*/  IADD3 R11, R11, R3, RZ ;  /* 0x000000030b0b7210 */ /* 0x000fe20007ffe0ff */
[----:B------:R-:W-:Y:S01]  /*2fc0*/  IMAD.MOV.U32 R137, RZ, RZ, c[0x0][0x280] ;  /* 0x0000a000ff897624 */ /* 0x000fe200078e00ff */
[----:B------:R-:W-:Y:S01]  /*2fd0*/  IADD3 R7, R3, R15, RZ ;  /* 0x0000000f03077210 */ /* 0x000fe20007ffe0ff */
[C---:B------:R-:W-:Y:S01]  /*2fe0*/  IMAD R3, R0.reuse, c[0x0][0x280], RZ ;  /* 0x0000a00000037a24 */ /* 0x040fe200078e02ff */
[----:B------:R-:W-:Y:S01]  /*2ff0*/  MOV R6, R14 ;  /* 0x0000000e00067202 */ /* 0x000fe20000000f00 */
[----:B------:R-:W-:Y:S01]  /*3000*/  IMAD R0, R0, c[0x0][0x290], RZ ;  /* 0x0000a40000007a24 */ /* 0x000fe200078e02ff */
[----:B------:R-:W-:Y:S01]  /*3010*/  MOV R141, 0x5 ;  /* 0x00000005008d7802 */ /* 0x000fe20000000f00 */
[----:B------:R-:W-:-:S02]  /*3020*/  IMAD R144, R132, c[0x0][0x284], RZ ;  /* 0x0000a10084907a24 */ /* 0x000fc400078e02ff */
[C---:B------:R-:W-:Y:S02]  /*3030*/  IMAD R145, R132.reuse, c[0x0][0x294], RZ ;  /* 0x0000a50084917a24 */ /* 0x040fe400078e02ff */
[----:B------:R-:W-:Y:S01]  /*3040*/  IMAD.WIDE.U32 R134, R132, c[0x0][0x280], RZ ;  /* 0x0000a00084867a25 */ /* 0x000fe200078e00ff */
[----:B------:R-:W-:Y:S01]  /*3050*/  ISETP.GE.AND P1, PT, R241, c[0x0][0x1d4], PT ;  /* 0x00007500f1007a0c */ /* 0x000fe20003f26270 */
[----:B------:R-:W0:Y:S01]  /*3060*/  LDGDEPBAR ;  /* 0x00000000000079af */ /* 0x000e220000000000 */
        /* <DEDUP_REMOVED lines=19> */
[C---:B------:R-:W-:Y:S01]  /*31a0*/  SHF.L.U64.HI R141, R149.reuse, R141, c[0x0][0x294] ;  /* 0x0000a500958d7619 */ /* 0x040fe2000001028d */
[C---:B------:R-:W-:Y:S01]  /*31b0*/  IMAD R122, R24.reuse, c[0x0][0x1ec], R113 ;  /* 0x00007b00187a7a24 */ /* 0x040fe200078e0271 */
[----:B------:R-:W-:Y:S01]  /*31c0*/  SHF.L.U32 R151, R149, 0x5, RZ ;  /* 0x0000000595977819 */ /* 0x000fe200000006ff */
[----:B------:R-:W-:Y:S01]  /*31d0*/  IMAD R121, R24, c[0x0][0x214], R111 ;  /* 0x0000850018797a24 */ /* 0x000fe200078e026f */
[----:B------:R-:W-:Y:S01]  /*31e0*/  IADD3 R145, R133, R145, RZ ;  /* 0x0000009185917210 */ /* 0x000fe20007ffe0ff */
[----:B------:R-:W-:Y:S01]  /*31f0*/  IMAD.IADD R100, R93, 0x1, R3 ;  /* 0x000000015d647824 */ /* 0x000fe200078e0203 */
[----:B------:R-:W-:Y:S01]  /*3200*/  IADD3 R98, R3, R87, RZ ;  /* 0x0000005703627210 */ /* 0x000fe20007ffe0ff */
[----:B------:R-:W-:Y:S01]  /*3210*/  IMAD.IADD R99, R89, 0x1, R0 ;  /* 0x0000000159637824 */ /* 0x000fe200078e0200 */
[----:B------:R-:W-:-:S02]  /*3220*/  IADD3 R97, R0, R83, RZ ;  /* 0x0000005300617210 */ /* 0x000fc40007ffe0ff */
[--C-:B----4-:R-:W-:Y:S01]  /*3230*/  @P4 SHF.R.S32.HI R5, RZ, 0x1f, R21.reuse ;  /* 0x0000001fff054819 */ /* 0x110fe20000011415 */
[----:B------:R-:W-:Y:S02]  /*3240*/  @!P4 IMAD.MOV.U32 R5, RZ, RZ, R20 ;  /* 0x000000ffff05c224 */ /* 0x000fe400078e0014 */
[----:B------:R-:W-:Y:S01]  /*3250*/  @P4 IMAD.MOV.U32 R4, RZ, RZ, R21 ;  /* 0x000000ffff044224 */ /* 0x000fe200078e0015 */
[----:B------:R-:W-:Y:S01]  /*3260*/  @!P4 MOV R4, R25 ;  /* 0x000000190004c202 */ /* 0x000fe20000000f00 */
[----:B------:R-:W-:-:S04]  /*3270*/  IMAD R5, R5, c[0x0][0x2b0], RZ ;  /* 0x0000ac0005057a24 */ /* 0x000fc800078e02ff */
[C---:B------:R-:W-:Y:S02]  /*3280*/  IMAD R5, R4.reuse, c[0x0][0x2b4], R5 ;  /* 0x0000ad0004057a24 */ /* 0x040fe400078e0205 */
[----:B------:R-:W-:-:S05]  /*3290*/  IMAD.WIDE.U32 R108, R4, c[0x0][0x2b0], RZ ;  /* 0x0000ac00046c7a25 */ /* 0x000fca00078e00ff */
[----:B------:R-:W-:Y:S02]  /*32a0*/  IADD3 R119, R109, R5, RZ ;  /* 0x000000056d777210 */ /* 0x000fe40007ffe0ff */
[----:B--2---:R-:W2:Y:S04]  /*32b0*/  LDL R19, [R1+0x54] ;  /* 0x0000540001137983 */ /* 0x004ea80000100800 */
[----:B------:R-:W3:Y:S04]  /*32c0*/  LDL R16, [R1+0x58] ;  /* 0x0000580001107983 */ /* 0x000ee80000100800 */
[----:B------:R-:W4:Y:S04]  /*32d0*/  LDL R15, [R1+0x60] ;  /* 0x00006000010f7983 */ /* 0x000f280000100800 */
[----:B------:R-:W5:Y:S01]  /*32e0*/  LDL R14, [R1+0x5c] ;  /* 0x00005c00010e7983 */ /* 0x000f620000100800 */
[----:B------:R-:W-:Y:S01]  /*32f0*/  ISETP.GE.AND P0, PT, R84, c[0x0][0x27c], PT ;  /* 0x00009f0054007a0c */ /* 0x000fe20003f06270 */
[----:B------:R-:W-:Y:S01]  /*3300*/  IMAD R0, R22, c[0x0][0x268], RZ ;  /* 0x00009a0016007a24 */ /* 0x000fe200078e02ff */
[C---:B------:R-:W-:Y:S01]  /*3310*/  IADD3 R17, R125.reuse, 0x20, RZ ;  /* 0x000000207d117810 */ /* 0x040fe20007ffe0ff */
[----:B------:R-:W-:Y:S01]  /*3320*/  IMAD.WIDE.U32 R4, R24, c[0x0][0x260], R244 ;  /* 0x0000980018047a25 */ /* 0x000fe200078e00f4 */
[----:B------:R-:W-:Y:S01]  /*3330*/  SEL R3, RZ, c[0x0][0x27c], !P0 ;  /* 0x00009f00ff037a07 */ /* 0x000fe20004000000 */
[----:B------:R-:W-:Y:S01]  /*3340*/  ULDC.U8 UR5, c[0x0][0x298] ;  /* 0x0000a60000057ab9 */ /* 0x000fe20000000000 */
[----:B------:R-:W-:Y:S01]  /*3350*/  IADD3 R18, R125, 0x40, RZ ;  /* 0x000000407d127810 */ /* 0x000fe20007ffe0ff */
[----:B------:R-:W-:Y:S01]  /*3360*/  IMAD.SHL.U32 R17, R17, 0x40, RZ ;  /* 0x0000004011117824 */ /* 0x000fe200078e00ff */
[----:B------:R-:W-:Y:S01]  /*3370*/  P2R R120, PR, RZ, 0x1 ;  /* 0x00000001ff787803 */ /* 0x000fe20000000000 */
[----:B------:R-:W-:-:S02]  /*3380*/  IMAD.IADD R3, R84, 0x1, R3 ;  /* 0x0000000154037824 */ /* 0x000fc400078e0203 */
[----:B------:R-:W-:Y:S01]  /*3390*/  IMAD R6, R23, c[0x0][0x26c], R0 ;  /* 0x00009b0017067a24 */ /* 0x000fe200078e0200 */
[----:B------:R-:W-:Y:S01]  /*33a0*/  LOP3.LUT R17, R17, 0x1c0, RZ, 0xc0, !PT ;  /* 0x000001c011117812 */ /* 0x000fe200078ec0ff */
[----:B------:R-:W-:Y:S01]  /*33b0*/  IMAD R5, R24, c[0x0][0x264], R5 ;  /* 0x0000990018057a24 */ /* 0x000fe200078e0205 */
[----:B------:R-:W-:Y:S01]  /*33c0*/  SHF.R.S32.HI R0, RZ, 0x1f, R3 ;  /* 0x0000001fff007819 */ /* 0x000fe20000011403 */
[----:B------:R-:W-:Y:S02]  /*33d0*/  IMAD.SHL.U32 R18, R18, 0x40, RZ ;  /* 0x0000004012127824 */ /* 0x000fe400078e00ff */
[----:B------:R-:W-:Y:S01]  /*33e0*/  IMAD.WIDE.U32 R76, R23, c[0x0][0x268], R4 ;  /* 0x00009a00174c7a25 */ /* 0x000fe200078e0004 */
[----:B------:R-:W-:Y:S02]  /*33f0*/  LEA.HI R3, R0, R3, RZ, 0x3 ;  /* 0x0000000300037211 */ /* 0x000fe400078f18ff */
[----:B------:R-:W-:Y:S01]  /*3400*/  LOP3.LUT R18, R18, 0x1c0, RZ, 0xc0, !PT ;  /* 0x000001c012127812 */ /* 0x000fe200078ec0ff */
[----:B------:R-:W-:Y:S01]  /*3410*/  IMAD.IADD R79, R77, 0x1, R6 ;  /* 0x000000014d4f7824 */ /* 0x000fe200078e0206 */
[--C-:B------:R-:W-:Y:S01]  /*3420*/  LOP3.LUT R5, R17, 0x38, R3.reuse, 0xf8, !PT ;  /* 0x0000003811057812 */ /* 0x100fe200078ef803 */
[----:B------:R-:W-:Y:S01]  /*3430*/  IMAD.MOV.U32 R138, RZ, RZ, 0x6 ;  /* 0x00000006ff8a7424 */ /* 0x000fe200078e00ff */
[----:B------:R-:W1:Y:S01]  /*3440*/  S2R R17, SR_TID.X ;  /* 0x0000000000117919 */ /* 0x000e620000002100 */
[--C-:B------:R-:W-:Y:S01]  /*3450*/  LOP3.LUT R4, R18, 0x38, R3.reuse, 0xf8, !PT ;  /* 0x0000003812047812 */ /* 0x100fe200078ef803 */
[----:B------:R-:W-:Y:S01]  /*3460*/  IMAD.MOV.U32 R154, RZ, RZ, c[0x0][0x2b8] ;  /* 0x0000ae00ff9a7624 */ /* 0x000fe200078e00ff */
[----:B------:R-:W-:Y:S01]  /*3470*/  IADD3 R18, R125, 0x20, RZ ;  /* 0x000000207d127810 */ /* 0x000fe20007ffe0ff */
[----:B------:R-:W-:Y:S01]  /*3480*/  IMAD.MOV.U32 R153, RZ, RZ, c[0x0][0x27c] ;  /* 0x00009f00ff997624 */ /* 0x000fe200078e00ff */
        /* <DEDUP_REMOVED lines=8> */
[----:B------:R-:W-:-:S02]  /*3510*/  LOP3.LUT R18, R18, 0x1c0, RZ, 0xc0, !PT ;  /* 0x000001c012127812 */ /* 0x000fc400078ec0ff */
[----:B------:R-:W-:Y:S02]  /*3520*/  SHF.R.S32.HI R95, RZ, 0x1f, R78 ;  /* 0x0000001fff5f7819 */ /* 0x000fe4000001144e */
        /* <DEDUP_REMOVED lines=22> */
.L_x_958:
[----:B------:R-:W-:Y:S01]  /*3690*/  IMAD R3, R31, 0x50, R0 ;  /* 0x000000501f037824 */ /* 0x000fe200078e0200 */
[----:B------:R-:W-:Y:S01]  /*36a0*/  ISETP.NE.AND P1, PT, R154, 0x1, PT ;  /* 0x000000019a00780c */ /* 0x000fe20003f25270 */
[----:B------:R-:W-:Y:S01]  /*36b0*/  IMAD.MOV.U32 R74, RZ, RZ, RZ ;  /* 0x000000ffff4a7224 */ /* 0x000fe200078e00ff */
[----:B-1---5:R1:W5:Y:S01]  /*36c0*/  LDL R156, [R1+0x4] ;  /* 0x00000400019c7983 */ /* 0x0223620000100800 */
[----:B------:R-:W-:Y:S01]  /*36d0*/  IMAD.IADD R4, R123, 0x1, R3 ;  /* 0x000000017b047824 */ /* 0x000fe200078e0203 */
[----:B------:R-:W-:Y:S01]  /*36e0*/  ISETP.GE.AND P0, PT, R3, R2, PT ;  /* 0x000000020300720c */ /* 0x000fe20003f06270 */
[----:B------:R-:W-:Y:S04]  /*36f0*/  DEPBAR.LE SB0, 0x0 ;  /* 0x000080000000791a */ /* 0x000fe80000000000 */
[--C-:B------:R-:W-:Y:S01]  /*3700*/  IMAD.MOV.U32 R3, RZ, RZ, R4.reuse ;  /* 0x000000ffff037224 */ /* 0x100fe200078e0004 */
[----:B------:R-:W-:Y:S01]  /*3710*/  ISETP.GT.OR P0, PT, R0, 0x4f, P0 ;  /* 0x0000004f0000780c */ /* 0x000fe20000704670 */
[----:B------:R1:W5:Y:S01]  /*3720*/  LDL R155, [R1] ;  /* 0x00000000019b7983 */ /* 0x0003620000100800 */
[----:B------:R-:W-:Y:S01]  /*3730*/  WARPSYNC 0xffffffff ;  /* 0xffffffff00007948 */ /* 0x000fe20003800000 */
[----:B------:R-:W-:Y:S01]  /*3740*/  @P1 IMAD.HI.U32 R5, R4, c[0x0][0x2bc], RZ ;  /* 0x0000af0004051a27 */ /* 0x000fe200078e00ff */
[----:B------:R-:W-:Y:S01]  /*3750*/  ISETP.GE.AND P2, PT, R153, 0x1, PT ;  /* 0x000000019900780c */ /* 0x000fe20003f46270 */
[----:B------:R-:W-:Y:S03]  /*3760*/  BSSY B2, `(.L_x_924) ;  /* 0x0000416000027945 */ /* 0x000fe60003800000 */
[----:B------:R-:W-:Y:S05]  /*3770*/  @P1 SHF.R.U32.HI R3, RZ, c[0x0][0x2c0], R5 ;  /* 0x0000b000ff031a19 */ /* 0x000fea0000011605 */
        /* <DEDUP_REMOVED lines=8> */
[----:B--2---:R-:W2:Y:S04]  /*3800*/  @!P0 LDG.E R74, [R6.64] ;  /* 0x00000008064a8981 */ /* 0x004ea8000c1e1900 */
        /* <DEDUP_REMOVED lines=13> */
[-C--:B-1----:R-:W-:Y:S01]  /*38e0*/  IMAD R6, R144, R31.reuse, RZ ;  /* 0x0000001f90067224 */ /* 0x082fe200078e02ff */
[----:B------:R-:W-:Y:S01]  /*38f0*/  ISETP.NE.AND P0, PT, RZ, UR5, PT ;  /* 0x00000005ff007c0c */ /* 0x000fe2000bf05270 */
[-C--:B------:R-:W-:Y:S01]  /*3900*/  IMAD R5, R145, R31.reuse, RZ ;  /* 0x0000001f91057224 */ /* 0x080fe200078e02ff */
[----:B------:R-:W-:Y:S01]  /*3910*/  SHF.R.S32.HI R4, RZ, 0x1f, R31 ;  /* 0x0000001fff047819 */ /* 0x000fe2000001141f */
[----:B------:R-:W-:Y:S02]  /*3920*/  IMAD R3, R31, -0x50, R2 ;  /* 0xffffffb01f037824 */ /* 0x000fe400078e0202 */
[-C--:B------:R-:W-:Y:S03]  /*3930*/  IMAD.WIDE.U32 R14, R134, R31.reuse, RZ ;  /* 0x0000001f860e7225 */ /* 0x080fe600078e00ff */
[----:B------:R-:W-:Y:S01]  /*3940*/  IMNMX R63, R3, 0x50, PT ;  /* 0x00000050033f7817 */ /* 0x000fe20003800200 */
[C---:B------:R-:W-:Y:S02]  /*3950*/  IMAD R6, R4.reuse, R134, R6 ;  /* 0x0000008604067224 */ /* 0x040fe400078e0206 */
[----:B------:R-:W-:Y:S02]  /*3960*/  IMAD R5, R4, R132, R5 ;  /* 0x0000008404057224 */ /* 0x000fe400078e0205 */
[----:B------:R-:W-:Y:S01]  /*3970*/  IMAD.WIDE.U32 R12, R132, R31, RZ ;  /* 0x0000001f840c7225 */ /* 0x000fe200078e00ff */
[----:B------:R-:W-:Y:S04]  /*3980*/  IADD3 R28, R15, R6, RZ ;  /* 0x000000060f1c7210 */ /* 0x000fe80007ffe0ff */
        /* <DEDUP_REMOVED lines=30> */
.L_x_928:
[----:B------:R-:W-:Y:S05]  /*3b70*/  BSYNC B0 ;  /* 0x0000000000007941 */ /* 0x000fea0003800000 */
.L_x_927:
        /* <DEDUP_REMOVED lines=40> */
.L_x_930:
[----:B------:R-:W-:Y:S05]  /*3e00*/  BSYNC B0 ;  /* 0x0000000000007941 */ /* 0x000fea0003800000 */
.L_x_929:
        /* <DEDUP_REMOVED lines=39> */
.L_x_932:
[----:B------:R-:W-:Y:S05]  /*4080*/  BSYNC B0 ;  /* 0x0000000000007941 */ /* 0x000fea0003800000 */
.L_x_931:
        /* <DEDUP_REMOVED lines=75> */
.L_x_936:
[----:B------:R-:W-:Y:S05]  /*4540*/  BSYNC B0 ;  /* 0x0000000000007941 */ /* 0x000fea0003800000 */
.L_x_935:
        /* <DEDUP_REMOVED lines=57> */
.L_x_934:
[----:B------:R-:W-:Y:S05]  /*48e0*/  BSYNC B1 ;  /* 0x0000000000017941 */ /* 0x000fea0003800000 */
.L_x_933:
        /* <DEDUP_REMOVED lines=62> */
.L_x_940:
[----:B------:R-:W-:Y:S05]  /*4cd0*/  BSYNC B0 ;  /* 0x0000000000007941 */ /* 0x000fea0003800000 */
.L_x_939:
        /* <DEDUP_REMOVED lines=57> */
.L_x_938:
[----:B------:R-:W-:Y:S05]  /*5070*/  BSYNC B1 ;  /* 0x0000000000017941 */ /* 0x000fea0003800000 */
.L_x_937:
        /* <DEDUP_REMOVED lines=61> */
.L_x_943:
[----:B------:R-:W-:Y:S05]  /*5450*/  BSYNC B0 ;  /* 0x0000000000007941 */ /* 0x000fea0003800000 */
.L_x_942:
        /* <DEDUP_REMOVED lines=58> */
.L_x_926:
        /* <DEDUP_REMOVED lines=106> */
[----:B------:R-:W-:Y:S02]  /*5ea0*/  @!P1 SHF.R.U64 R41, R34, 0x10, R35 ;  /* 0x0000001022299819 */ /* 0x000fe40000001223 */
        /* <DEDUP_REMOVED lines=105> */
.L_x_945:
[----:B------:R-:W-:Y:S05]  /*6540*/  BSYNC B0 ;  /* 0x0000000000007941 */ /* 0x000fea0003800000 */
.L_x_944:
        /* <DEDUP_REMOVED lines=126> */
.L_x_947:
[----:B------:R-:W-:Y:S05]  /*6d30*/  BSYNC B0 ;  /* 0x0000000000007941 */ /* 0x000fea0003800000 */
.L_x_946:
[----:B------:R1:W2:Y:S01]  /*6d40*/  SHFL.IDX PT, R37, R70, 0x2, 0x1c1f ;  /* 0x005c1f0046257f89 */ /* 0x0002a200000e0000 */
[----:B------:R-:W-:Y:S03]  /*6d50*/  ISETP.GE.OR P0, PT, R157, R63, P5 ;  /* 0x0000003f9d00720c */ /* 0x000fe60002f06670 */
[----:B------:R1:W4:Y:S10]  /*6d60*/  SHFL.IDX PT, R36, R71, 0x2, 0x1c1f ;  /* 0x005c1f0047247f89 */ /* 0x00033400000e0000 */
[----:B------:R-:W-:-:S05]  /*6d70*/  @P0 BRA `(.L_x_941) ;  /* 0x00000b4000000947 */ /* 0x000fca0003800000 */
[----:B------:R-:W-:Y:S01]  /*6d80*/  SEL R3, R139, R128, !P4 ;  /* 0x000000808b037207 */ /* 0x000fe20006000000 */
[----:B------:R-:W5:Y:S01]  /*6d90*/  LDL R5, [R1+0x5c] ;  /* 0x00005c0001057983 */ /* 0x000f620000100800 */
[C---:B---3--:R-:W-:Y:S01]  /*6da0*/  IADD3 R7, R125.reuse, 0x40, RZ ;  /* 0x000000407d077810 */ /* 0x048fe20007ffe0ff */
[----:B------:R-:W-:Y:S01]  /*6db0*/  @!P1 HADD2.F32 R11, -RZ, R58.H0_H0 ;  /* 0x2000003aff0b9230 */ /* 0x000fe20000004100 */
[----:B------:R-:W-:Y:S01]  /*6dc0*/  SHF.R.S32.HI R4, RZ, 0x1f, R3 ;  /* 0x0000001fff047819 */ /* 0x000fe20000011403 */
[----:B-1----:R-:W1:Y:S01]  /*6dd0*/  LDS.128 R16, [R116+0x2900] ;  /* 0x0029000074107984 */ /* 0x002e620000000c00 */
[----:B----4-:R-:W-:Y:S01]  /*6de0*/  IADD3 R6, R125, 0x40, RZ ;  /* 0x000000407d067810 */ /* 0x010fe20007ffe0ff */
[----:B------:R-:W-:Y:S01]  /*6df0*/  IMAD.SHL.U32 R7, R7, 0x40, RZ ;  /* 0x0000004007077824 */ /* 0x000fe200078e00ff */
[----:B------:R-:W-:Y:S01]  /*6e00*/  LEA.HI R3, R4, R3, RZ, 0x4 ;  /* 0x0000000304037211 */ /* 0x000fe200078f20ff */
[----:B------:R-:W-:Y:S01]  /*6e10*/  @!P1 HADD2.F32 R23, -RZ, R59.H1_H1 ;  /* 0x3000003bff179230 */ /* 0x000fe20000004100 */
[----:B------:R-:W-:Y:S02]  /*6e20*/  SHF.L.U32 R6, R6, 0x6, RZ ;  /* 0x0000000606067819 */ /* 0x000fe400000006ff */
[----:B------:R-:W-:Y:S02]  /*6e30*/  LEA.HI.SX32 R3, R3, R96, 0x1c ;  /* 0x0000006003037211 */ /* 0x000fe400078fe2ff */
[----:B------:R-:W-:Y:S02]  /*6e40*/  LOP3.LUT R6, R6, 0x1c0, RZ, 0xc0, !PT ;  /* 0x000001c006067812 */ /* 0x000fe400078ec0ff */
[----:B------:R-:W-:Y:S02]  /*6e50*/  LOP3.LUT R7, R7, 0x1c0, RZ, 0xc0, !PT ;  /* 0x000001c007077812 */ /* 0x000fe400078ec0ff */
[----:B------:R-:W-:Y:S02]  /*6e60*/  SHF.L.U32 R38, R3, 0x3, RZ ;  /* 0x0000000303267819 */ /* 0x000fe400000006ff */
[----:B------:R-:W-:Y:S02]  /*6e70*/  SHF.R.U32.HI R6, RZ, 0x3, R6 ;  /* 0x00000003ff067819 */ /* 0x000fe40000011606 */
[----:B------:R-:W-:Y:S02]  /*6e80*/  LOP3.LUT R3, R7, 0x38, R38, 0xf8, !PT ;  /* 0x0000003807037812 */ /* 0x000fe400078ef826 */
[--C-:B------:R-:W-:Y:S02]  /*6e90*/  @!P1 SHF.R.U64 R4, R24, 0x10, R25.reuse ;  /* 0x0000001018049819 */ /* 0x100fe40000001219 */
[----:B------:R-:W-:Y:S01]  /*6ea0*/  LOP3.LUT R3, R3, R6, RZ, 0x3c, !PT ;  /* 0x0000000603037212 */ /* 0x000fe200078e3cff */
[----:B------:R-:W-:Y:S01]  /*6eb0*/  @!P1 HADD2.F32 R6, -RZ, R29.H0_H0 ;  /* 0x2000001dff069230 */ /* 0x000fe20000004100 */
[C---:B------:R-:W-:Y:S01]  /*6ec0*/  LEA R44, P0, R78.reuse, R36, 0x1 ;  /* 0x000000244e2c7211 */ /* 0x040fe200078008ff */
[----:B------:R-:W-:Y:S01]  /*6ed0*/  @!P1 HADD2.F32 R4, -RZ, R4.H0_H0 ;  /* 0x20000004ff049230 */ /* 0x000fe20000004100 */
[----:B------:R-:W-:Y:S02]  /*6ee0*/  @!P1 SHF.R.U32.HI R8, RZ, 0x10, R25 ;  /* 0x00000010ff089819 */ /* 0x000fe40000011619 */
[----:B--2---:R-:W-:Y:S02]  /*6ef0*/  LEA.HI.X R45, R78, R37, R95, 0x1, P0 ;  /* 0x000000254e2d7211 */ /* 0x004fe400000f0c5f */
[----:B------:R-:W-:Y:S02]  /*6f00*/  @!P1 SHF.R.U64 R12, R26, 0x10, R27 ;  /* 0x000000101a0c9819 */ /* 0x000fe4000000121b */
[--C-:B------:R-:W-:Y:S02]  /*6f10*/  @!P1 SHF.R.U64 R14, R52, 0x10, R53.reuse ;  /* 0x00000010340e9819 */ /* 0x100fe40000001235 */
[----:B------:R-:W-:Y:S02]  /*6f20*/  @!P1 SHF.R.U32.HI R21, RZ, 0x10, R53 ;  /* 0x00000010ff159819 */ /* 0x000fe40000011635 */
[----:B------:R-:W-:Y:S01]  /*6f30*/  @!P1 SHF.R.U32.HI R10, RZ, 0x10, R27 ;  /* 0x00000010ff0a9819 */ /* 0x000fe2000001161b */
[----:B------:R-:W-:Y:S01]  /*6f40*/  @!P1 HADD2.F32 R14, -RZ, R14.H0_H0 ;  /* 0x2000000eff0e9230 */ /* 0x000fe20000004100 */
[--C-:B------:R-:W-:Y:S01]  /*6f50*/  @!P1 SHF.R.U32.HI R22, RZ, 0x10, R55.reuse ;  /* 0x00000010ff169819 */ /* 0x100fe20000011637 */
[----:B------:R-:W-:Y:S01]  /*6f60*/  @!P1 HADD2.F32 R21, -RZ, R21.H0_H0 ;  /* 0x20000015ff159230 */ /* 0x000fe20000004100 */
[----:B------:R-:W-:Y:S01]  /*6f70*/  @!P1 SHF.R.U64 R25, R54, 0x10, R55 ;  /* 0x0000001036199819 */ /* 0x000fe20000001237 */
[----:B------:R-:W-:Y:S01]  /*6f80*/  @!P1 HADD2.F32 R27, -RZ, R59.H0_H0 ;  /* 0x2000003bff1b9230 */ /* 0x000fe20000004100 */
[----:B------:R-:W-:Y:S01]  /*6f90*/  ISETP.GE.AND P0, PT, R38, c[0x0][0x1d4], PT ;  /* 0x0000750026007a0c */ /* 0x000fe20003f06270 */
[----:B------:R-:W-:Y:S02]  /*6fa0*/  @!P1 HADD2.F32 R10, -RZ, R10.H0_H0 ;  /* 0x2000000aff0a9230 */ /* 0x000fe40000004100 */
[----:B------:R-:W-:Y:S01]  /*6fb0*/  @!P1 HADD2.F32 R25, -RZ, R25.H0_H0 ;  /* 0x20000019ff199230 */ /* 0x000fe20000004100 */
[----:B-----5:R-:W-:Y:S05]  /*6fc0*/  IMAD.IADD R3, R5, 0x1, R3 ;  /* 0x0000000105037824 */ /* 0x020fea00078e0203 */
[----:B------:R-:W-:Y:S05]  /*6fd0*/  SHF.L.U32 R3, R3, 0x1, RZ ;  /* 0x0000000103037819 */ /* 0x000fea00000006ff */
[----:B------:R1:W2:Y:S02]  /*6fe0*/  LDS.128 R32, [R3+0x2900] ;  /* 0x0029000003207984 */ /* 0x0002a40000000c00 */
[----:B-1----:R-:W-:Y:S05]  /*6ff0*/  @!P1 IMAD.MOV.U32 R3, RZ, RZ, R16 ;  /* 0x000000ffff039224 */ /* 0x002fea00078e0010 */
[----:B------:R-:W-:Y:S01]  /*7000*/  @!P1 HADD2.F32 R7, -RZ, R3.H0_H0 ;  /* 0x20000003ff079230 */ /* 0x000fe20000004100 */
[----:B--2---:R-:W-:Y:S05]  /*7010*/  @!P1 MOV R5, R32 ;  /* 0x0000002000059202 */ /* 0x004fea0000000f00 */
        /* <DEDUP_REMOVED lines=8> */
[----:B------:R-:W-:Y:S01]  /*70a0*/  @!P1 HADD2.F32 R15, -RZ, R58.H1_H1 ;  /* 0x3000003aff0f9230 */ /* 0x000fe20000004100 */
[----:B------:R-:W-:Y:S01]  /*70b0*/  @!P1 IMAD.MOV.U32 R11, RZ, RZ, R33 ;  /* 0x000000ffff0b9224 */ /* 0x000fe200078e0021 */
[----:B------:R-:W-:Y:S01]  /*70c0*/  @!P1 HADD2.F32 R7, -RZ, R8.H0_H0 ;  /* 0x20000008ff079230 */ /* 0x000fe20000004100 */
[C---:B------:R-:W-:Y:S02]  /*70d0*/  @!P1 FMUL.FTZ R4, R5.reuse, R4 ;  /* 0x0000000405049220 */ /* 0x040fe40000410000 */
[-C--:B------:R-:W-:Y:S01]  /*70e0*/  @!P1 FFMA.FTZ R46, R5, R14.reuse, -R6 ;  /* 0x0000000e052e9223 */ /* 0x080fe20000010806 */
[----:B------:R-:W-:Y:S01]  /*70f0*/  @!P1 MOV R6, R17 ;  /* 0x0000001100069202 */ /* 0x000fe20000000f00 */
[----:B------:R-:W-:Y:S01]  /*7100*/  @!P1 FFMA.FTZ R4, R13, R14, R4 ;  /* 0x0000000e0d049223 */ /* 0x000fe20000010004 */
[----:B------:R-:W-:Y:S02]  /*7110*/  @!P1 HADD2.F32 R14, -RZ, R11.H0_H0 ;  /* 0x2000000bff0e9230 */ /* 0x000fe40000004100 */
[----:B------:R-:W-:Y:S02]  /*7120*/  @!P1 HADD2.F32 R5, -RZ, R29.H1_H1 ;  /* 0x3000001dff059230 */ /* 0x000fe40000004100 */
[--C-:B------:R-:W-:Y:S01]  /*7130*/  @!P1 HADD2.F32 R9, -RZ, R6.reuse.H0_H0 ;  /* 0x20000006ff099230 */ /* 0x100fe20000004100 */
[----:B------:R-:W-:Y:S01]  /*7140*/  @!P1 F2FP.PACK_AB R4, R4, R3 ;  /* 0x000000030404923e */ /* 0x000fe200000000ff */
[----:B------:R-:W-:Y:S02]  /*7150*/  @!P1 HADD2.F32 R20, -RZ, R11.H1_H1 ;  /* 0x3000000bff149230 */ /* 0x000fe40000004100 */
[----:B------:R-:W-:Y:S01]  /*7160*/  @!P1 HADD2.F32 R8, -RZ, R6.H1_H1 ;  /* 0x30000006ff089230 */ /* 0x000fe20000004100 */
[-C--:B------:R-:W-:Y:S01]  /*7170*/  @!P1 FMUL.FTZ R6, R14, R5.reuse ;  /* 0x000000050e069220 */ /* 0x080fe20000410000 */
[----:B------:R-:W-:Y:S01]  /*7180*/  @!P1 HADD2.F32 R29, -RZ, R22.H0_H0 ;  /* 0x20000016ff1d9230 */ /* 0x000fe20000004100 */
[C---:B------:R-:W-:Y:S01]  /*7190*/  @!P1 FMUL.FTZ R5, R9.reuse, R5 ;  /* 0x0000000509059220 */ /* 0x040fe20000410000 */
[----:B------:R-:W-:Y:S01]  /*71a0*/  @!P1 MOV R32, R4 ;  /* 0x0000000400209202 */ /* 0x000fe20000000f00 */
[----:B------:R-:W-:Y:S02]  /*71b0*/  @!P1 FMUL.FTZ R11, R20, R7 ;  /* 0x00000007140b9220 */ /* 0x000fe40000410000 */
        /* <DEDUP_REMOVED lines=9> */
[----:B------:R-:W-:Y:S01]  /*7250*/  @!P1 HADD2.F32 R28, -RZ, R9.H1_H1 ;  /* 0x30000009ff1c9230 */ /* 0x000fe20000004100 */
[----:B------:R-:W-:Y:S01]  /*7260*/  @!P1 F2FP.PACK_AB R14, R42, R43 ;  /* 0x0000002b2a0e923e */ /* 0x000fe200000000ff */
[--C-:B------:R-:W-:Y:S01]  /*7270*/  @!P1 HADD2.F32 R11, -RZ, R8.reuse.H0_H0 ;  /* 0x20000008ff0b9230 */ /* 0x100fe20000004100 */
[-C--:B------:R-:W-:Y:S01]  /*7280*/  @!P1 FMUL.FTZ R13, R26, R7.reuse ;  /* 0x000000071a0d9220 */ /* 0x080fe20000410000 */
[----:B------:R-:W-:Y:S01]  /*7290*/  @!P1 HADD2.F32 R8, -RZ, R8.H1_H1 ;  /* 0x30000008ff089230 */ /* 0x000fe20000004100 */
[----:B------:R-:W-:Y:S02]  /*72a0*/  @!P1 MOV R17, R14 ;  /* 0x0000000e00119202 */ /* 0x000fe40000000f00 */
[C---:B------:R-:W-:Y:S01]  /*72b0*/  @!P1 FMUL.FTZ R9, R11.reuse, R7 ;  /* 0x000000070b099220 */ /* 0x040fe20000410000 */
[----:B------:R-:W-:Y:S01]  /*72c0*/  @!P1 F2FP.PACK_AB R5, R6, R5 ;  /* 0x000000050605923e */ /* 0x000fe200000000ff */
[-C--:B------:R-:W-:Y:S02]  /*72d0*/  @!P1 FMUL.FTZ R7, R28, R10.reuse ;  /* 0x0000000a1c079220 */ /* 0x080fe40000410000 */
[----:B------:R-:W-:Y:S01]  /*72e0*/  @!P1 FFMA.FTZ R41, R11, R27, -R13 ;  /* 0x0000001b0b299223 */ /* 0x000fe2000001080d */
[----:B------:R-:W-:Y:S01]  /*72f0*/  @!P1 HADD2.F32 R11, -RZ, R12.H0_H0 ;  /* 0x2000000cff0b9230 */ /* 0x000fe20000004100 */
[----:B------:R-:W-:Y:S02]  /*7300*/  @!P1 IMAD.MOV.U32 R13, RZ, RZ, R34 ;  /* 0x000000ffff0d9224 */ /* 0x000fe400078e0022 */
[C---:B------:R-:W-:Y:S02]  /*7310*/  @!P1 FMUL.FTZ R10, R8.reuse, R10 ;  /* 0x0000000a080a9220 */ /* 0x040fe40000410000 */
[----:B------:R-:W-:Y:S01]  /*7320*/  @!P1 FFMA.FTZ R40, R8, R29, -R7 ;  /* 0x0000001d08289223 */ /* 0x000fe20000010807 */
[----:B------:R-:W-:Y:S01]  /*7330*/  @!P1 MOV R8, R18 ;  /* 0x0000001200089202 */ /* 0x000fe20000000f00 */
[----:B------:R-:W-:Y:S01]  /*7340*/  @!P1 IMAD.MOV.U32 R33, RZ, RZ, R5 ;  /* 0x000000ffff219224 */ /* 0x000fe200078e0005 */
[----:B------:R-:W-:Y:S02]  /*7350*/  @!P1 HADD2.F32 R7, -RZ, R30.H1_H1 ;  /* 0x3000001eff079230 */ /* 0x000fe40000004100 */
[--C-:B------:R-:W-:Y:S02]  /*7360*/  @!P1 HADD2.F32 R22, -RZ, R13.reuse.H0_H0 ;  /* 0x2000000dff169230 */ /* 0x100fe40000004100 */
[----:B------:R-:W-:Y:S02]  /*7370*/  @!P1 HADD2.F32 R24, -RZ, R13.H1_H1 ;  /* 0x3000000dff189230 */ /* 0x000fe40000004100 */
[--C-:B------:R-:W-:Y:S02]  /*7380*/  @!P1 HADD2.F32 R13, -RZ, R8.reuse.H0_H0 ;  /* 0x20000008ff0d9230 */ /* 0x100fe40000004100 */
[----:B------:R-:W-:Y:S01]  /*7390*/  @!P1 HADD2.F32 R12, -RZ, R8.H1_H1 ;  /* 0x30000008ff0c9230 */ /* 0x000fe20000004100 */
[----:B------:R-:W-:Y:S02]  /*73a0*/  @!P1 FMUL.FTZ R8, R22, R7 ;  /* 0x0000000716089220 */ /* 0x000fe40000410000 */
[----:B------:R-:W-:Y:S02]  /*73b0*/  @!P1 FMUL.FTZ R30, R24, R11 ;  /* 0x0000000b181e9220 */ /* 0x000fe40000410000 */
[C---:B------:R-:W-:Y:S02]  /*73c0*/  @!P1 FFMA.FTZ R39, R13.reuse, R23, -R8 ;  /* 0x000000170d279223 */ /* 0x040fe40000010808 */
[----:B------:R-:W-:Y:S02]  /*73d0*/  @!P1 FFMA.FTZ R30, R12, R25, -R30 ;  /* 0x000000190c1e9223 */ /* 0x000fe4000001081e */
[----:B------:R-:W-:Y:S01]  /*73e0*/  @!P1 FMUL.FTZ R7, R13, R7 ;  /* 0x000000070d079220 */ /* 0x000fe20000410000 */
[----:B------:R-:W-:Y:S01]  /*73f0*/  @!P1 F2FP.PACK_AB R13, R46, R47 ;  /* 0x0000002f2e0d923e */ /* 0x000fe200000000ff */
[----:B------:R-:W-:Y:S01]  /*7400*/  @!P1 FMUL.FTZ R8, R12, R11 ;  /* 0x0000000b0c089220 */ /* 0x000fe20000410000 */
[----:B------:R-:W-:Y:S01]  /*7410*/  @!P1 F2FP.PACK_AB R11, R30, R39 ;  /* 0x000000271e0b923e */ /* 0x000fe200000000ff */
[----:B------:R-:W-:Y:S01]  /*7420*/  @!P1 FFMA.FTZ R7, R22, R23, R7 ;  /* 0x0000001716079223 */ /* 0x000fe20000010007 */
[----:B------:R-:W-:Y:S01]  /*7430*/  @!P1 F2FP.PACK_AB R12, R40, R41 ;  /* 0x00000029280c923e */ /* 0x000fe200000000ff */
[----:B------:R-:W-:Y:S02]  /*7440*/  @!P1 IMAD.MOV.U32 R16, RZ, RZ, R13 ;  /* 0x000000ffff109224 */ /* 0x000fe400078e000d */
[----:B------:R-:W-:Y:S01]  /*7450*/  @!P1 IMAD.MOV.U32 R18, RZ, RZ, R11 ;  /* 0x000000ffff129224 */ /* 0x000fe200078e000b */
[----:B------:R-:W-:Y:S01]  /*7460*/  @!P1 MOV R19, R12 ;  /* 0x0000000c00139202 */ /* 0x000fe20000000f00 */
[----:B------:R-:W-:Y:S02]  /*7470*/  @!P1 FFMA.FTZ R8, R24, R25, R8 ;  /* 0x0000001918089223 */ /* 0x000fe40000010008 */
[----:B------:R-:W-:Y:S02]  /*7480*/  @!P1 FFMA.FTZ R9, R26, R27, R9 ;  /* 0x0000001b1a099223 */ /* 0x000fe40000010009 */
[----:B------:R1:W-:Y:S01]  /*7490*/  ST.E.128 [R44.64], R16 ;  /* 0x000000102c007985 */ /* 0x0003e2000c101d08 */
[----:B------:R-:W-:Y:S01]  /*74a0*/  @!P1 F2FP.PACK_AB R7, R8, R7 ;  /* 0x000000070807923e */ /* 0x000fe200000000ff */
[----:B------:R-:W-:Y:S03]  /*74b0*/  @!P1 FFMA.FTZ R10, R28, R29, R10 ;  /* 0x0000001d1c0a9223 */ /* 0x000fe6000001000a */
        /* <DEDUP_REMOVED lines=8> */
.L_x_925:
[----:B-1----:R1:W2:Y:S01]  /*7540*/  SHFL.IDX PT, R5, R70, RZ, 0x1c1f ;  /* 0x001c1fff46057589 */ /* 0x0022a200000e0000 */
        /* <DEDUP_REMOVED lines=16> */
[----:B-----5:R-:W-:Y:S01]  /*7650*/  @!P0 LEA.HI.X R5, R241, R5, R156, 0x1, P2 ;  /* 0x00000005f1058211 */ /* 0x020fe200010f0c9c */
[----:B-1----:R-:W-:Y:S04]  /*7660*/  @!P1 ST.E.128 [R6.64], R8 ;  /* 0x0000000806009985 */ /* 0x002fe8000c101d08 */
[----:B------:R-:W1:Y:S04]  /*7670*/  @!P0 LDS.128 R8, [R155+0x2800] ;  /* 0x002800009b088984 */ /* 0x000e680000000c00 */
[----:B-1----:R1:W-:Y:S02]  /*7680*/  @!P0 ST.E.128 [R4.64], R8 ;  /* 0x0000000804008985 */ /* 0x0023e4000c101d08 */
.L_x_949:
[----:B-12---:R-:W-:Y:S05]  /*7690*/  BSYNC B0 ;  /* 0x0000000000007941 */ /* 0x006fea0003800000 */
.L_x_948:
        /* <DEDUP_REMOVED lines=13> */
[----:B-----5:R-:W-:Y:S01]  /*7770*/  @!P0 LEA.HI.X R5, R241, R5, R156, 0x1, P2 ;  /* 0x00000005f1058211 */ /* 0x020fe200010f0c9c */
[----:B----4-:R-:W-:Y:S04]  /*7780*/  @!P1 ST.E.128 [R6.64], R8 ;  /* 0x0000000806009985 */ /* 0x010fe8000c101d08 */
[----:B------:R-:W2:Y:S04]  /*7790*/  @!P0 LDS.128 R8, [R155+0x3800] ;  /* 0x003800009b088984 */ /* 0x000ea80000000c00 */
[----:B--2---:R2:W-:Y:S02]  /*77a0*/  @!P0 ST.E.128 [R4.64], R8 ;  /* 0x0000000804008985 */ /* 0x0045e4000c101d08 */
.L_x_951:
[----:B------:R-:W-:Y:S05]  /*77b0*/  BSYNC B0 ;  /* 0x0000000000007941 */ /* 0x000fea0003800000 */
.L_x_950:
[----:B--2---:R2:W4:Y:S01]  /*77c0*/  SHFL.IDX PT, R5, R70, 0x2, 0x1c1f ;  /* 0x005c1f0046057f89 */ /* 0x00452200000e0000 */
[----:B------:R-:W-:Y:S03]  /*77d0*/  ISETP.GE.AND P0, PT, R3, 0x41, PT ;  /* 0x000000410300780c */ /* 0x000fe60003f06270 */
[----:B---3--:R2:W3:Y:S10]  /*77e0*/  SHFL.IDX PT, R4, R71, 0x2, 0x1c1f ;  /* 0x005c1f0047047f89 */ /* 0x0084f400000e0000 */
[----:B------:R-:W-:-:S05]  /*77f0*/  @!P0 BRA `(.L_x_941) ;  /* 0x000000c000008947 */ /* 0x000fca0003800000 */
[C---:B------:R-:W-:Y:S11]  /*7800*/  ISETP.GE.AND P1, PT, R84.reuse, c[0x0][0x1d4], PT ;  /* 0x0000750054007a0c */ /* 0x040ff60003f26270 */
[----:B------:R-:W-:Y:S02]  /*7810*/  @!UPT UIADD3 URZ, URZ, URZ, URZ ;  /* 0x0000003f3f3ff290 */ /* 0x000fe4000fffe03f */
[----:B------:R-:W1:Y:S01]  /*7820*/  @!P1 LDS.128 R8, [R252+0x4800] ;  /* 0x00480000fc089984 */ /* 0x000e620000000c00 */
[CC--:B---3--:R-:W-:Y:S04]  /*7830*/  @!P1 LEA R6, P0, R84.reuse, R4.reuse, 0x1 ;  /* 0x0000000454069211 */ /* 0x0c8fe800078008ff */
[-C--:B----4-:R-:W-:Y:S02]  /*7840*/  @!P1 LEA.HI.X R7, R84, R5.reuse, R85, 0x1, P0 ;  /* 0x0000000554079211 */ /* 0x090fe400000f0c55 */
[C---:B------:R-:W-:Y:S11]  /*7850*/  ISETP.GE.AND P0, PT, R241.reuse, c[0x0][0x1d4], PT ;  /* 0x00007500f1007a0c */ /* 0x040ff60003f06270 */
[----:B------:R-:W-:Y:S02]  /*7860*/  @!UPT UIADD3 URZ, URZ, URZ, URZ ;  /* 0x0000003f3f3ff290 */ /* 0x000fe4000fffe03f */
[C---:B------:R-:W-:Y:S04]  /*7870*/  @!P0 LEA R4, P2, R241.reuse, R4, 0x1 ;  /* 0x00000004f1048211 */ /* 0x040fe800078408ff */
[----:B-----5:R-:W-:Y:S01]  /*7880*/  @!P0 LEA.HI.X R5, R241, R5, R156, 0x1, P2 ;  /* 0x00000005f1058211 */ /* 0x020fe200010f0c9c */
[----:B-1----:R-:W-:Y:S04]  /*7890*/  @!P1 ST.E.128 [R6.64], R8 ;  /* 0x0000000806009985 */ /* 0x002fe8000c101d08 */
[----:B------:R-:W1:Y:S04]  /*78a0*/  @!P0 LDS.128 R8, [R155+0x4800] ;  /* 0x004800009b088984 */ /* 0x000e680000000c00 */
[----:B-1----:R1:W-:Y:S02]  /*78b0*/  @!P0 ST.E.128 [R4.64], R8 ;  /* 0x0000000804008985 */ /* 0x0023e4000c101d08 */
.L_x_941:
[----:B------:R-:W-:Y:S05]  /*78c0*/  BSYNC B2 ;  /* 0x0000000000027941 */ /* 0x000fea0003800000 */
.L_x_924:
[----:B------:R-:W-:Y:S01]  /*78d0*/  IMAD R20, R31, -0x50, RZ ;  /* 0xffffffb01f147824 */ /* 0x000fe200078e02ff */
[----:B------:R-:W-:Y:S01]  /*78e0*/  BSSY B0, `(.L_x_952) ;  /* 0x0000063000007945 */ /* 0x000fe20003800000 */
[----:B-123--:R-:W-:Y:S02]  /*78f0*/  IMAD R4, R81, c[0x0][0x208], RZ ;  /* 0x0000820051047a24 */ /* 0x00efe400078e02ff */
[----:B------:R-:W-:Y:S02]  /*7900*/  IMAD.IADD R3, R114, 0x1, R20 ;  /* 0x0000000172037824 */ /* 0x000fe400078e0214 */
[C---:B------:R-:W-:Y:S02]  /*7910*/  IMAD R8, R75.reuse, c[0x0][0x20c], R4 ;  /* 0x000083004b087a24 */ /* 0x040fe400078e0204 */
[----:B----4-:R-:W-:Y:S01]  /*7920*/  IMAD.WIDE.U32 R4, R75, c[0x0][0x208], RZ ;  /* 0x000082004b047a25 */ /* 0x010fe200078e00ff */
[C---:B------:R-:W-:Y:S02]  /*7930*/  ISETP.GE.AND P3, PT, R3.reuse, 0x11, PT ;  /* 0x000000110300780c */ /* 0x040fe40003f66270 */
[----:B------:R-:W-:Y:S01]  /*7940*/  ISETP.GE.AND P2, PT, R3, 0x21, PT ;  /* 0x000000210300780c */ /* 0x000fe20003f46270 */
[----:B------:R-:W-:Y:S01]  /*7950*/  IMAD.WIDE R6, R31, 0x50, R102 ;  /* 0x000000501f067825 */ /* 0x000fe200078e0266 */
[----:B------:R-:W-:Y:S02]  /*7960*/  IADD3 R5, R5, R8, RZ ;  /* 0x0000000805057210 */ /* 0x000fe40007ffe0ff */
[----:B------:R-:W-:Y:S01]  /*7970*/  ISETP.GE.AND P1, PT, R3, 0x31, PT ;  /* 0x000000310300780c */ /* 0x000fe20003f26270 */
[----:B------:R-:W-:Y:S02]  /*7980*/  IMAD R9, R94, c[0x0][0x218], RZ ;  /* 0x000086005e097a24 */ /* 0x000fe400078e02ff */
[----:B------:R-:W-:Y:S04]  /*7990*/  IMAD.WIDE.U32 R4, R74, c[0x0][0x218], R4 ;  /* 0x000086004a047a25 */ /* 0x000fe800078e0004 */
[----:B------:R-:W-:Y:S01]  /*79a0*/  @P3 IADD3 R10, P0, R6, 0x10, RZ ;  /* 0x00000010060a3810 */ /* 0x000fe20007f1e0ff */
[----:B------:R-:W-:Y:S03]  /*79b0*/  IMAD R9, R74, c[0x0][0x21c], R9 ;  /* 0x000087004a097a24 */ /* 0x000fe600078e0209 */
[----:B------:R-:W-:Y:S02]  /*79c0*/  @P3 IADD3.X R12, RZ, R7, RZ, P0, !PT ;  /* 0x00000007ff0c3210 */ /* 0x000fe400007fe4ff */
[----:B------:R-:W-:Y:S05]  /*79d0*/  @P2 IADD3 R11, P0, R6, 0x20, RZ ;  /* 0x00000020060b2810 */ /* 0x000fea0007f1e0ff */
[----:B------:R-:W-:Y:S01]  /*79e0*/  @P2 IMAD.X R22, RZ, RZ, R7, P0 ;  /* 0x000000ffff162224 */ /* 0x000fe200000e0607 */
[----:B------:R-:W-:Y:S04]  /*79f0*/  IADD3 R8, P0, R110, R4, RZ ;  /* 0x000000046e087210 */ /* 0x000fe80007f1e0ff */
[----:B------:R-:W-:Y:S02]  /*7a00*/  IADD3.X R9, R121, R5, R9, P0, !PT ;  /* 0x0000000579097210 */ /* 0x000fe400007fe409 */
[C---:B------:R-:W-:Y:S05]  /*7a10*/  @P1 IADD3 R16, P0, R6.reuse, 0x30, RZ ;  /* 0x0000003006101810 */ /* 0x040fea0007f1e0ff */
[----:B------:R-:W-:Y:S01]  /*7a20*/  @P1 IMAD.X R21, RZ, RZ, R7, P0 ;  /* 0x000000ffff151224 */ /* 0x000fe200000e0607 */
[C---:B------:R-:W-:Y:S11]  /*7a30*/  ISETP.GE.AND P0, PT, R3.reuse, 0x41, PT ;  /* 0x000000410300780c */ /* 0x040ff60003f06270 */
[----:B------:R-:W-:Y:S02]  /*7a40*/  @!UPT UIADD3 URZ, URZ, URZ, URZ ;  /* 0x0000003f3f3ff290 */ /* 0x000fe4000fffe03f */
[C---:B------:R-:W-:Y:S04]  /*7a50*/  @P0 IADD3 R19, P4, R6.reuse, 0x40, RZ ;  /* 0x0000004006130810 */ /* 0x040fe80007f9e0ff */
[----:B------:R-:W-:Y:S02]  /*7a60*/  @P0 IADD3.X R23, RZ, R7, RZ, P4, !PT ;  /* 0x00000007ff170210 */ /* 0x000fe400027fe4ff */
[----:B------:R-:W-:Y:S11]  /*7a70*/  ISETP.GE.AND P4, PT, R3, 0x1, PT ;  /* 0x000000010300780c */ /* 0x000ff60003f86270 */
[----:B------:R-:W-:Y:S02]  /*7a80*/  @!UPT UIADD3 URZ, URZ, URZ, URZ ;  /* 0x0000003f3f3ff290 */ /* 0x000fe4000fffe03f */
[----:B------:R-:W-:Y:S01]  /*7a90*/  @P4 MOV R5, R79 ;  /* 0x0000004f00054202 */ /* 0x000fe20000000f00 */
[----:B------:R-:W-:Y:S02]  /*7aa0*/  @P4 IMAD R3, R7, c[0x0][0x258], RZ ;  /* 0x0000960007034a24 */ /* 0x000fe400078e02ff */
[----:B------:R-:W-:Y:S02]  /*7ab0*/  @P4 IMAD.MOV.U32 R4, RZ, RZ, R76 ;  /* 0x000000ffff044224 */ /* 0x000fe400078e004c */
[C---:B------:R-:W-:Y:S02]  /*7ac0*/  @P4 IMAD R3, R6.reuse, c[0x0][0x25c], R3 ;  /* 0x0000970006034a24 */ /* 0x040fe400078e0203 */
[----:B------:R-:W-:Y:S04]  /*7ad0*/  @P4 IMAD.WIDE.U32 R4, R6, c[0x0][0x258], R4 ;  /* 0x0000960006044a25 */ /* 0x000fe800078e0004 */
[----:B------:R-:W-:Y:S01]  /*7ae0*/  @P4 IMAD.IADD R3, R5, 0x1, R3 ;  /* 0x0000000105034824 */ /* 0x000fe200078e0203 */
[C---:B------:R-:W-:Y:S01]  /*7af0*/  @P4 LEA R14, P5, R4.reuse, c[0x0][0x250], 0x1 ;  /* 0x00009400040e4a11 */ /* 0x040fe200078a08ff */
[----:B------:R-:W-:Y:S03]  /*7b00*/  @P3 IMAD.MOV.U32 R5, RZ, RZ, R79 ;  /* 0x000000ffff053224 */ /* 0x000fe600078e004f */
[----:B------:R-:W-:Y:S01]  /*7b10*/  @P4 LEA.HI.X R15, R4, c[0x0][0x254], R3, 0x1, P5 ;  /* 0x00009500040f4a11 */ /* 0x000fe200028f0c03 */
[----:B------:R-:W-:Y:S01]  /*7b20*/  @P3 IMAD R3, R12, c[0x0][0x258], RZ ;  /* 0x000096000c033a24 */ /* 0x000fe200078e02ff */
[-C--:B------:R-:W-:Y:S02]  /*7b30*/  @P3 MOV R4, R76.reuse ;  /* 0x0000004c00043202 */ /* 0x080fe40000000f00 */
[----:B------:R-:W-:Y:S01]  /*7b40*/  LEA R18, P5, R8, c[0x0][0x1f8], 0x1 ;  /* 0x00007e0008127a11 */ /* 0x000fe200078a08ff */
[----:B------:R-:W-:Y:S01]  /*7b50*/  @!PT LDS RZ, [RZ] ;  /* 0x00000000fffff984 */ /* 0x000fe20000000800 */
[----:B------:R-:W-:Y:S01]  /*7b60*/  @!PT LDS RZ, [RZ] ;  /* 0x00000000fffff984 */ /* 0x000fe20000000800 */
[----:B------:R-:W-:Y:S01]  /*7b70*/  @!PT LDS RZ, [RZ] ;  /* 0x00000000fffff984 */ /* 0x000fe20000000800 */
[----:B------:R1:W-:Y:S01]  /*7b80*/  @P4 LDGSTS.E.BYPASS.LTC128B.128 [R208+0x100], [R14.64], !P6 ;  /* 0x001000000ed04fae */ /* 0x0003e2000f101d48 */
[C---:B------:R-:W-:Y:S02]  /*7b90*/  @P3 IMAD R3, R10.reuse, c[0x0][0x25c], R3 ;  /* 0x000097000a033a24 */ /* 0x040fe400078e0203 */
[----:B------:R-:W-:Y:S01]  /*7ba0*/  @P3 IMAD.WIDE.U32 R4, R10, c[0x0][0x258], R4 ;  /* 0x000096000a043a25 */ /* 0x000fe200078e0004 */
[----:B------:R-:W-:Y:S04]  /*7bb0*/  LEA.HI.X R17, R8, c[0x0][0x1fc], R9, 0x1, P5 ;  /* 0x00007f0008117a11 */ /* 0x000fe800028f0c09 */
[C---:B------:R-:W-:Y:S02]  /*7bc0*/  @P3 LEA R12, P5, R4.reuse, c[0x0][0x250], 0x1 ;  /* 0x00009400040c3a11 */ /* 0x040fe400078a08ff */
[----:B------:R-:W-:Y:S02]  /*7bd0*/  @P3 IADD3 R3, R5, R3, RZ ;  /* 0x0000000305033210 */ /* 0x000fe40007ffe0ff */
[----:B------:R-:W-:Y:S02]  /*7be0*/  @P2 MOV R5, R79 ;  /* 0x0000004f00052202 */ /* 0x000fe40000000f00 */
[----:B------:R-:W-:Y:S01]  /*7bf0*/  @P3 LEA.HI.X R13, R4, c[0x0][0x254], R3, 0x1, P5 ;  /* 0x00009500040d3a11 */ /* 0x000fe200028f0c03 */
[----:B------:R-:W-:Y:S02]  /*7c00*/  @P2 IMAD R3, R22, c[0x0][0x258], RZ ;  /* 0x0000960016032a24 */ /* 0x000fe400078e02ff */
[----:B------:R-:W-:Y:S02]  /*7c10*/  @P2 IMAD.MOV.U32 R4, RZ, RZ, R76 ;  /* 0x000000ffff042224 */ /* 0x000fe400078e004c */
        /* <DEDUP_REMOVED lines=23> */
[----:B------:R1:W2:Y:S03]  /*7d90*/  SHFL.IDX PT, R5, R17, RZ, 0x1c1f ;  /* 0x001c1fff11057589 */ /* 0x0002a600000e0000 */
[----:B------:R-:W-:Y:S02]  /*7da0*/  @P0 LEA.HI.X R7, R4, c[0x0][0x254], R3, 0x1, P5 ;  /* 0x0000950004070a11 */ /* 0x000fe400028f0c03 */
[----:B------:R-:W-:Y:S02]  /*7db0*/  IADD3 R3, R20, R2, RZ ;  /* 0x0000000214037210 */ /* 0x000fe40007ffe0ff */
[----:B------:R1:W3:Y:S02]  /*7dc0*/  SHFL.IDX PT, R4, R18, RZ, 0x1c1f ;  /* 0x001c1fff12047589 */ /* 0x0002e400000e0000 */
[----:B------:R-:W-:Y:S05]  /*7dd0*/  IMNMX R3, R3, 0x50, PT ;  /* 0x0000005003037817 */ /* 0x000fea0003800200 */
[----:B------:R1:W-:Y:S01]  /*7de0*/  @P0 LDGSTS.E.BYPASS.LTC128B.128 [R208+0x2100], [R6.64], !P6 ;  /* 0x0210000006d00fae */ /* 0x0003e2000f101d48 */
[----:B------:R-:W-:Y:S05]  /*7df0*/  IMAD.IADD R3, R3, 0x1, -R125 ;  /* 0x0000000103037824 */ /* 0x000fea00078e0a7d */
[----:B------:R-:W-:Y:S01]  /*7e00*/  ISETP.GE.AND P0, PT, R3, 0x1, PT ;  /* 0x000000010300780c */ /* 0x000fe20003f06270 */
[----:B------:R-:W0:Y:S01]  /*7e10*/  LDGDEPBAR ;  /* 0x00000000000079af */ /* 0x000e220000000000 */
[----:B------:R-:W-:Y:S06]  /*7e20*/  DEPBAR.LE SB0, 0x0 ;  /* 0x000080000000791a */ /* 0x000fec0000000000 */
[----:B------:R-:W-:Y:S06]  /*7e30*/  BAR.SYNC.DEFER_BLOCKING 0x0 ;  /* 0x0000000000007b1d */ /* 0x000fec0000010000 */
[----:B------:R-:W-:-:S05]  /*7e40*/  @!P0 BRA `(.L_x_953) ;  /* 0x000000c000008947 */ /* 0x000fca0003800000 */
[C---:B-123--:R-:W-:Y:S11]  /*7e50*/  ISETP.GE.AND P1, PT, R84.reuse, c[0x0][0x1d4], PT ;  /* 0x0000750054007a0c */ /* 0x04eff60003f26270 */
[----:B------:R-:W-:Y:S02]  /*7e60*/  @!UPT UIADD3 URZ, URZ, URZ, URZ ;  /* 0x0000003f3f3ff290 */ /* 0x000fe4000fffe03f */
[----:B------:R-:W1:Y:S01]  /*7e70*/  @!P1 LDS.128 R8, [R252] ;  /* 0x00000000fc089984 */ /* 0x000e620000000c00 */
[CC--:B------:R-:W-:Y:S04]  /*7e80*/  @!P1 LEA R6, P0, R84.reuse, R4.reuse, 0x1 ;  /* 0x0000000454069211 */ /* 0x0c0fe800078008ff */
[-C--:B------:R-:W-:Y:S02]  /*7e90*/  @!P1 LEA.HI.X R7, R84, R5.reuse, R85, 0x1, P0 ;  /* 0x0000000554079211 */ /* 0x080fe400000f0c55 */
[C---:B------:R-:W-:Y:S11]  /*7ea0*/  ISETP.GE.AND P0, PT, R241.reuse, c[0x0][0x1d4], PT ;  /* 0x00007500f1007a0c */ /* 0x040ff60003f06270 */
[----:B------:R-:W-:Y:S02]  /*7eb0*/  @!UPT UIADD3 URZ, URZ, URZ, URZ ;  /* 0x0000003f3f3ff290 */ /* 0x000fe4000fffe03f */
[C---:B------:R-:W-:Y:S04]  /*7ec0*/  @!P0 LEA R4, P2, R241.reuse, R4, 0x1 ;  /* 0x00000004f1048211 */ /* 0x040fe800078408ff */
[----:B-----5:R-:W-:Y:S01]  /*7ed0*/  @!P0 LEA.HI.X R5, R241, R5, R156, 0x1, P2 ;  /* 0x00000005f1058211 */ /* 0x020fe200010f0c9c */
[----:B-1----:R-:W-:Y:S04]  /*7ee0*/  @!P1 ST.E.128 [R6.64], R8 ;  /* 0x0000000806009985 */ /* 0x002fe8000c101d08 */
[----:B------:R-:W1:Y:S04]  /*7ef0*/  @!P0 LDS.128 R8, [R155] ;  /* 0x000000009b088984 */ /* 0x000e680000000c00 */
[----:B-1----:R1:W-:Y:S02]  /*7f00*/  @!P0 ST.E.128 [R4.64], R8 ;  /* 0x0000000804008985 */ /* 0x0023e4000c101d08 */
.L_x_953:
[----:B-123--:R-:W-:Y:S05]  /*7f10*/  BSYNC B0 ;  /* 0x0000000000007941 */ /* 0x00efea0003800000 */
.L_x_952:
[----:B------:R1:W2:Y:S01]  /*7f20*/  SHFL.IDX PT, R5, R17, 0x1, 0x1c1f ;  /* 0x003c1f0011057f89 */ /* 0x0002a200000e0000 */
        /* <DEDUP_REMOVED lines=16> */
.L_x_955:
[----:B------:R-:W-:Y:S05]  /*8030*/  BSYNC B0 ;  /* 0x0000000000007941 */ /* 0x000fea0003800000 */
.L_x_954:
[----:B--2---:R2:W4:Y:S01]  /*8040*/  SHFL.IDX PT, R5, R17, 0x2, 0x1c1f ;  /* 0x005c1f0011057f89 */ /* 0x00452200000e0000 */
[----:B------:R-:W-:Y:S01]  /*8050*/  ISETP.GE.AND P0, PT, R3, 0x41, PT ;  /* 0x000000410300780c */ /* 0x000fe20003f06270 */
[----:B------:R-:W-:Y:S02]  /*8060*/  BSSY B0, `(.L_x_956) ;  /* 0x000000f000007945 */ /* 0x000fe40003800000 */
        /* <DEDUP_REMOVED lines=14> */
.L_x_957:
[----:B------:R-:W-:Y:S05]  /*8150*/  BSYNC B0 ;  /* 0x0000000000007941 */ /* 0x000fea0003800000 */
.L_x_956:
[C---:B------:R-:W-:Y:S02]  /*8160*/  ISETP.GT.AND P0, PT, R31.reuse, R115, PT ;  /* 0x000000731f00720c */ /* 0x040fe40003f04270 */
[----:B------:R-:W-:Y:S11]  /*8170*/  IADD3 R31, R31, -0x1, RZ ;  /* 0xffffffff1f1f7810 */ /* 0x000ff60007ffe0ff */
[----:B------:R-:W-:Y:S01]  /*8180*/  @P0 SHF.R.S32.HI R6, RZ, 0x1f, R31 ;  /* 0x0000001fff060819 */ /* 0x000fe2000001141f */
[----:B------:R-:W-:Y:S02]  /*8190*/  @P0 IMAD R3, R146, R31, RZ ;  /* 0x0000001f92030224 */ /* 0x000fe400078e02ff */
[----:B-1-3--:R-:W-:Y:S02]  /*81a0*/  @P0 IMAD.MOV.U32 R4, RZ, RZ, R106 ;  /* 0x000000ffff040224 */ /* 0x00afe400078e006a */
[----:B----4-:R-:W-:Y:S02]  /*81b0*/  @P0 IMAD.MOV.U32 R5, RZ, RZ, R105 ;  /* 0x000000ffff050224 */ /* 0x010fe400078e0069 */
[-C--:B------:R-:W-:Y:S02]  /*81c0*/  @P0 IMAD R3, R6, R130.reuse, R3 ;  /* 0x0000008206030224 */ /* 0x080fe400078e0203 */
[----:B------:R-:W-:Y:S04]  /*81d0*/  @P0 IMAD.WIDE.U32 R4, R31, R130, R4 ;  /* 0x000000821f040225 */ /* 0x000fe800078e0004 */
[----:B------:R-:W-:Y:S01]  /*81e0*/  @P0 IMAD.IADD R3, R5, 0x1, R3 ;  /* 0x0000000105030824 */ /* 0x000fe200078e0203 */
[----:B------:R-:W-:Y:S01]  /*81f0*/  @P0 LEA R10, P1, R4, c[0x0][0x220], 0x1 ;  /* 0x00008800040a0a11 */ /* 0x000fe200078208ff */
[----:B------:R-:W-:Y:S03]  /*8200*/  @P0 IMAD.SHL.U32 R12, R152, 0x2, RZ ;  /* 0x00000002980c0824 */ /* 0x000fe600078e00ff */
[----:B------:R-:W-:Y:S02]  /*8210*/  @P0 LEA.HI.X R11, R4, c[0x0][0x224], R3, 0x1, P1 ;  /* 0x00008900040b0a11 */ /* 0x000fe400008f0c03 */
[----:B------:R-:W-:Y:S02]  /*8220*/  @P0 IADD3 R8, P1, R12, R10, RZ ;  /* 0x0000000a0c080210 */ /* 0x000fe40007f3e0ff */
[----:B------:R-:W-:Y:S01]  /*8230*/  @P0 SHF.L.U64.HI R3, R152, 0x1, R147 ;  /* 0x0000000198030819 */ /* 0x000fe20000010293 */
[----:B------:R-:W-:Y:S01]  /*8240*/  @!PT LDS RZ, [RZ] ;  /* 0x00000000fffff984 */ /* 0x000fe20000000800 */
[----:B------:R-:W-:Y:S01]  /*8250*/  @!PT LDS RZ, [RZ] ;  /* 0x00000000fffff984 */ /* 0x000fe20000000800 */
[----:B------:R-:W-:Y:S01]  /*8260*/  @!PT LDS RZ, [RZ] ;  /* 0x00000000fffff984 */ /* 0x000fe20000000800 */
[----:B------:R1:W-:Y:S03]  /*8270*/  @P0 LDGSTS.E.BYPASS.LTC128B.128 [R208+0x2900], [R10.64], !P6 ;  /* 0x029000000ad00fae */ /* 0x0003e6000f101d48 */
        /* <DEDUP_REMOVED lines=15> */
.L_x_923:
[----:B-1----:R-:W3:Y:S01]  /*8370*/  LDL R11, [R1+0x38] ;  /* 0x00003800010b7983 */ /* 0x002ee20000100800 */
[----:B------:R-:W-:-:S05]  /*8380*/  IMAD.MOV.U32 R0, RZ, RZ, c[0x0][0x2c4] ;  /* 0x0000b100ff007624 */ /* 0x000fca00078e00ff */
[----:B------:R-:W-:Y:S01]  /*8390*/  ISETP.NE.AND P3, PT, R0, 0x1, PT ;  /* 0x000000010000780c */ /* 0x000fe20003f65270 */
[----:B------:R-:W-:-:S05]  /*83a0*/  IMAD.MOV.U32 R4, RZ, RZ, c[0x0][0x32c] ;  /* 0x0000cb00ff047624 */ /* 0x000fca00078e00ff */
[----:B------:R-:W-:Y:S02]  /*83b0*/  ISETP.GE.AND P1, PT, R4, 0x1, PT ;  /* 0x000000010400780c */ /* 0x000fe40003f26270 */
[----:B------:R-:W-:Y:S02]  /*83c0*/  IADD3 R2, R250, 0x1, -R249 ;  /* 0x00000001fa027810 */ /* 0x000fe40007ffe8f9 */
[----:B---3--:R-:W-:-:S05]  /*83d0*/  IADD3 R0, R11, 0x7f, RZ ;  /* 0x0000007f0b007810 */ /* 0x008fca0007ffe0ff */
[----:B------:R-:W-:-:S05]  /*83e0*/  @P3 IMAD.HI.U32 R3, R0, c[0x0][0x2c8], RZ ;  /* 0x0000b20000033a27 */ /* 0x000fca00078e00ff */
[----:B------:R-:W-:-:S05]  /*83f0*/  @P3 SHF.R.U32.HI R0, RZ, c[0x0][0x2cc], R3 ;  /* 0x0000b300ff003a19 */ /* 0x000fca0000011603 */
[----:B------:R-:W-:-:S05]  /*8400*/  IMAD.IADD R0, R2, 0x1, R0 ;  /* 0x0000000102007824 */ /* 0x000fca00078e0200 */
[----:B------:R-:W-:Y:S01]  /*8410*/  IADD3 R3, R0, c[0x0][0x328], RZ ;  /* 0x0000ca0000037a10 */ /* 0x000fe20007ffe0ff */
[----:B------:R-:W-:Y:S05]  /*8420*/  @!P1 BRA `(.L_x_959) ;  /* 0x0000011000009947 */ /* 0x000fea0003800000 */
[C---:B------:R-:W-:Y:S01]  /*8430*/  ISETP.GT.AND P0, PT, R0.reuse, RZ, PT ;  /* 0x000000ff0000720c */ /* 0x040fe20003f04270 */
[----:B------:R-:W-:Y:S01]  /*8440*/  BSSY B0, `(.L_x_960) ;  /* 0x000000d000007945 */ /* 0x000fe20003800000 */
[----:B------:R-:W-:Y:S01]  /*8450*/  IADD3 R2, R0, -0x1, RZ ;  /* 0xffffffff00027810 */ /* 0x000fe20007ffe0ff */
[----:B------:R-:W-:-:S10]  /*8460*/  IMAD.MOV.U32 R4, RZ, RZ, c[0x0][0x32c] ;  /* 0x0000cb00ff047624 */ /* 0x000fd400078e00ff */
[----:B------:R-:W-:Y:S05]  /*8470*/  @P0 BRA `(.L_x_961) ;  /* 0x0000006000000947 */ /* 0x000fea0003800000 */
[----:B------:R-:W-:Y:S01]  /*8480*/  ISETP.NE.AND P0, PT, R4, 0x1, PT ;  /* 0x000000010400780c */ /* 0x000fe20003f05270 */
[----:B------:R-:W-:-:S12]  /*8490*/  IMAD.MOV R0, RZ, RZ, -R0 ;  /* 0x000000ffff007224 */ /* 0x000fd800078e0a00 */
[----:B------:R-:W-:-:S05]  /*84a0*/  @P0 IMAD.HI.U32 R2, R0, c[0x0][0x330], RZ ;  /* 0x0000cc0000020a27 */ /* 0x000fca00078e00ff */
[----:B------:R-:W-:-:S04]  /*84b0*/  @P0 SHF.R.U32.HI R0, RZ, c[0x0][0x334], R2 ;  /* 0x0000cd00ff000a19 */ /* 0x000fc80000011602 */
[----:B------:R-:W-:Y:S01]  /*84c0*/  LOP3.LUT R2, RZ, R0, RZ, 0x33, !PT ;  /* 0x00000000ff027212 */ /* 0x000fe200078e33ff */
[----:B------:R-:W-:Y:S05]  /*84d0*/  BRA `(.L_x_962) ;  /* 0x0000003000007947 */ /* 0x000fea0003800000 */
.L_x_961:
[----:B------:R-:W-:-:S13]  /*84e0*/  ISETP.NE.AND P0, PT, R4, 0x1, PT ;  /* 0x000000010400780c */ /* 0x000fda0003f05270 */
[----:B------:R-:W-:-:S05]  /*84f0*/  @P0 IMAD.HI.U32 R0, R2, c[0x0][0x330], RZ ;  /* 0x0000cc0002000a27 */ /* 0x000fca00078e00ff */
[----:B------:R-:W-:Y:S02]  /*8500*/  @P0 SHF.R.U32.HI R2, RZ, c[0x0][0x334], R0 ;  /* 0x0000cd00ff020a19 */ /* 0x000fe40000011600 */
.L_x_962:
[----:B------:R-:W-:Y:S05]  /*8510*/  BSYNC B0 ;  /* 0x0000000000007941 */ /* 0x000fea0003800000 */
.L_x_960:
[----:B------:R-:W-:-:S05]  /*8520*/  IMAD R2, R2, R4, c[0x0][0x32c] ;  /* 0x0000cb0002027624 */ /* 0x000fca00078e0204 */
[----:B------:R-:W-:-:S04]  /*8530*/  IMNMX R3, R3, R2, PT ;  /* 0x0000000203037217 */ /* 0x000fc80003800200 */
.L_x_959:
[----:B------:R-:W-:Y:S01]  /*8540*/  IADD3 R3, R3, 0x4f, RZ ;  /* 0x0000004f03037810 */ /* 0x000fe20007ffe0ff */
[----:B------:R-:W-:-:S04]  /*8550*/  @P3 IMAD.HI.U32 R2, R11, c[0x0][0x2c8], RZ ;  /* 0x0000b2000b023a27 */ /* 0x000fc800078e00ff */
[----:B------:R-:W-:-:S04]  /*8560*/  IMAD.HI R3, R3, 0x66666667, RZ ;  /* 0x6666666703037827 */ /* 0x000fc800078e02ff */
[----:B------:R-:W-:Y:S01]  /*8570*/  IMAD.MOV.U32 R0, RZ, RZ, R11 ;  /* 0x000000ffff007224 */ /* 0x000fe200078e000b */
[----:B------:R-:W-:Y:S02]  /*8580*/  @P3 SHF.R.U32.HI R0, RZ, c[0x0][0x2cc], R2 ;  /* 0x0000b300ff003a19 */ /* 0x000fe40000011602 */
        /* <DEDUP_REMOVED lines=16> */
.L_x_965:
[----:B------:R-:W-:-:S04]  /*8690*/  MOV R3, c[0x0][0x32c] ;  /* 0x0000cb0000037a02 */ /* 0x000fc80000000f00 */
[----:B------:R-:W-:-:S13]  /*86a0*/  ISETP.NE.AND P0, PT, R3, 0x1, PT ;  /* 0x000000010300780c */ /* 0x000fda0003f05270 */
[----:B------:R-:W-:-:S05]  /*86b0*/  @P0 IMAD.HI.U32 R3, R0, c[0x0][0x330], RZ ;  /* 0x0000cc0000030a27 */ /* 0x000fca00078e00ff */
[----:B------:R-:W-:Y:S02]  /*86c0*/  @P0 SHF.R.U32.HI R0, RZ, c[0x0][0x334], R3 ;  /* 0x0000cd00ff000a19 */ /* 0x000fe40000011603 */
.L_x_966:
[----:B------:R-:W-:Y:S05]  /*86d0*/  BSYNC B0 ;  /* 0x0000000000007941 */ /* 0x000fea0003800000 */
.L_x_964:
[----:B------:R-:W-:-:S05]  /*86e0*/  IMAD R0, R0, c[0x0][0x32c], RZ ;  /* 0x0000cb0000007a24 */ /* 0x000fca00078e02ff */
[----:B------:R-:W-:-:S05]  /*86f0*/  IMNMX R2, R2, R0, !PT ;  /* 0x0000000002027217 */ /* 0x000fca0007800200 */
.L_x_963:
[----:B------:R-:W-:Y:S01]  /*8700*/  IMAD.HI R2, R2, 0x66666667, RZ ;  /* 0x6666666702027827 */ /* 0x000fe200078e02ff */
[----:B------:R-:W-:Y:S04]  /*8710*/  BSSY B0, `(.L_x_967) ;  /* 0x0000024000007945 */ /* 0x000fe80003800000 */
[----:B------:R-:W-:-:S04]  /*8720*/  SHF.R.U32.HI R0, RZ, 0x1f, R2 ;  /* 0x0000001fff007819 */ /* 0x000fc80000011602 */
[----:B------:R-:W-:Y:S01]  /*8730*/  LEA.HI.SX32 R2, R2, R0, 0x1b ;  /* 0x0000000002027211 */ /* 0x000fe200078fdaff */
[----:B------:R-:W-:-:S03]  /*8740*/  IMAD.MOV.U32 R0, RZ, RZ, RZ ;  /* 0x000000ffff007224 */ /* 0x000fc600078e00ff */
[----:B------:R-:W-:-:S04]  /*8750*/  IMNMX R6, RZ, R2, !PT ;  /* 0x00000002ff067217 */ /* 0x000fc80007800200 */
[----:B------:R-:W-:-:S13]  /*8760*/  ISETP.GT.AND P0, PT, R7, R6, PT ;  /* 0x000000060700720c */ /* 0x000fda0003f04270 */
[----:B------:R-:W-:Y:S05]  /*8770*/  @!P0 BRA `(.L_x_968) ;  /* 0x000001d000008947 */ /* 0x000fea0003800000 */
[----:B------:R-:W-:Y:S02]  /*8780*/  IABS R2, R129 ;  /* 0x0000008100027213 */ /* 0x000fe40000000000 */
[----:B------:R-:W-:Y:S02]  /*8790*/  IADD3 R3, R129, -0x1, R7 ;  /* 0xffffffff81037810 */ /* 0x000fe40007ffe007 */
[----:B------:R-:W1:Y:S03]  /*87a0*/  I2F.RP R0, R2 ;  /* 0x0000000200007306 */ /* 0x000e660000209400 */
[----:B------:R-:W-:-:S05]  /*87b0*/  IMAD.IADD R8, R3, 0x1, -R6 ;  /* 0x0000000103087824 */ /* 0x000fca00078e0a06 */
[----:B------:R-:W-:Y:S01]  /*87c0*/  IABS R10, R8 ;  /* 0x00000008000a7213 */ /* 0x000fe20000000000 */
[----:B-1----:R-:W1:Y:S02]  /*87d0*/  MUFU.RCP R0, R0 ;  /* 0x0000000000007308 */ /* 0x002e640000001000 */
[----:B-1----:R-:W-:-:S06]  /*87e0*/  IADD3 R0, R0, 0xffffffe, RZ ;  /* 0x0ffffffe00007810 */ /* 0x002fcc0007ffe0ff */
[----:B------:R-:W1:Y:S02]  /*87f0*/  F2I.FTZ.U32.TRUNC.NTZ R5, R0 ;  /* 0x0000000000057305 */ /* 0x000e64000021f000 */
        /* <DEDUP_REMOVED lines=21> */
.L_x_968:
[----:B------:R-:W-:Y:S05]  /*8950*/  BSYNC B0 ;  /* 0x0000000000007941 */ /* 0x000fea0003800000 */
.L_x_967:
[----:B------:R-:W3:Y:S01]  /*8960*/  LDL R2, [R1+0x64] ;  /* 0x0000640001027983 */ /* 0x000ee20000100800 */
        /* <DEDUP_REMOVED lines=34> */
[----:B---3--:R-:W-:-:S04]  /*8b90*/  IMAD R3, R2, R0, R6 ;  /* 0x0000000002037224 */ /* 0x008fc800078e0206 */
[--C-:B------:R-:W-:Y:S01]  /*8ba0*/  IMAD.IADD R2, R3, 0x1, R0.reuse ;  /* 0x0000000103027824 */ /* 0x100fe200078e0200 */
[----:B------:R1:W-:Y:S01]  /*8bb0*/  STL [R1+0x8], R3 ;  /* 0x0000080301007387 */ /* 0x0003e20000100800 */
[----:B------:R-:W-:-:S03]  /*8bc0*/  PRMT R0, RZ, 0x7610, R0 ;  /* 0x00007610ff007816 */ /* 0x000fc60000000000 */
[----:B------:R-:W-:-:S04]  /*8bd0*/  IMNMX R228, R7, R2, PT ;  /* 0x0000000207e47217 */ /* 0x000fc80003800200 */
[----:B------:R-:W-:-:S13]  /*8be0*/  ISETP.GT.AND P0, PT, R228, R3, PT ;  /* 0x00000003e400720c */ /* 0x000fda0003f04270 */
[----:B------:R-:W-:Y:S05]  /*8bf0*/  @!P0 BRA `(.L_x_969) ;  /* 0x0001ae7000008947 */ /* 0x000fea0003800000 */
[----:B------:R-:W3:Y:S04]  /*8c00*/  LDL R9, [R1+0x4c] ;  /* 0x00004c0001097983 */ /* 0x000ee80000100800 */
[----:B------:R-:W4:Y:S04]  /*8c10*/  LDL R5, [R1+0x48] ;  /* 0x0000480001057983 */ /* 0x000f280000100800 */
[----:B--2---:R-:W2:Y:S01]  /*8c20*/  LDL R4, [R1+0x10] ;  /* 0x0000100001047983 */ /* 0x004ea20000100800 */
[----:B------:R-:W-:-:S04]  /*8c30*/  ISETP.NE.U32.AND P0, PT, RZ, c[0x0][0x340], PT ;  /* 0x0000d000ff007a0c */ /* 0x000fc80003f05070 */
[----:B------:R-:W-:-:S13]  /*8c40*/  ISETP.NE.AND.EX P1, PT, RZ, c[0x0][0x344], PT, P0 ;  /* 0x0000d100ff007a0c */ /* 0x000fda0003f25300 */
[----:B------:R-:W-:Y:S01]  /*8c50*/  @P1 IMAD.MOV.U32 R2, RZ, RZ, 0x4 ;  /* 0x00000004ff021424 */ /* 0x000fe200078e00ff */
[----:B------:R-:W-:-:S05]  /*8c60*/  SHF.R.S32.HI R0, RZ, 0x1f, R142 ;  /* 0x0000001fff007819 */ /* 0x000fca000001148e */
[----:B------:R-:W-:Y:S01]  /*8c70*/  IMAD R0, R0, c[0x0][0x178], RZ ;  /* 0x00005e0000007a24 */ /* 0x000fe200078e02ff */
[----:B------:R-:W-:-:S03]  /*8c80*/  ISETP.NE.U32.AND P0, PT, RZ, c[0x0][0x348], PT ;  /* 0x0000d200ff007a0c */ /* 0x000fc60003f05070 */
[----:B------:R-:W-:Y:S01]  /*8c90*/  IMAD R0, R142, c[0x0][0x17c], R0 ;  /* 0x00005f008e007a24 */ /* 0x000fe200078e0200 */
[----:B------:R-:W-:Y:S01]  /*8ca0*/  ISETP.NE.AND.EX P0, PT, RZ, c[0x0][0x34c], PT, P0 ;  /* 0x0000d300ff007a0c */ /* 0x000fe20003f05300 */
[----:B-1-3--:R-:W-:-:S05]  /*8cb0*/  @P1 IMAD.WIDE R2, R9, R2, c[0x0][0x340] ;  /* 0x0000d00009021625 */ /* 0x00afca00078e0202 */
[----:B------:R1:W5:Y:S01]  /*8cc0*/  @P1 LDG.E R8, [R2.64] ;  /* 0x0000000802081981 */ /* 0x000362000c1e1900 */
[----:B----4-:R-:W-:Y:S02]  /*8cd0*/  LOP3.LUT R74, R5, 0xffff, RZ, 0xc0, !PT ;  /* 0x0000ffff054a7812 */ /* 0x010fe400078ec0ff */
[----:B--2---:R-:W-:Y:S01]  /*8ce0*/  IADD3 R4, R4, R11, RZ ;  /* 0x0000000b04047210 */ /* 0x004fe20007ffe0ff */
[----:B------:R-:W2:Y:S01]  /*8cf0*/  S2R R12, SR_TID.X ;  /* 0x00000000000c7919 */ /* 0x000ea20000002100 */
[----:B------:R-:W-:-:S03]  /*8d00*/  SEL R5, R9, RZ, !P0 ;  /* 0x000000ff09057207 */ /* 0x000fc60004000000 */
[----:B------:R-:W-:-:S04]  /*8d10*/  @P3 IMAD.HI.U32 R7, R4, c[0x0][0x2c8], RZ ;  /* 0x0000b20004073a27 */ /* 0x000fc800078e00ff */
[----:B-1----:R-:W-:-:S04]  /*8d20*/  IMAD.WIDE.U32 R2, R142, c[0x0][0x178], RZ ;  /* 0x00005e008e027a25 */ /* 0x002fc800078e00ff */
[----:B------:R-:W-:Y:S01]  /*8d30*/  IMAD.IADD R3, R3, 0x1, R0 ;  /* 0x0000000103037824 */ /* 0x000fe200078e0200 */
[----:B------:R-:W-:-:S03]  /*8d40*/  SHF.R.S32.HI R0, RZ, 0x1f, R9 ;  /* 0x0000001fff007819 */ /* 0x000fc60000011409 */
[----:B------:R-:W-:Y:S01]  /*8d50*/  IMAD.WIDE.U32 R2, R74, c[0x0][0x1b8], R2 ;  /* 0x00006e004a027a25 */ /* 0x000fe200078e0002 */
[----:B------:R-:W-:-:S03]  /*8d60*/  SEL R6, R0, RZ, !P0 ;  /* 0x000000ff00067207 */ /* 0x000fc60004000000 */
[----:B------:R-:W-:Y:S01]  /*8d70*/  IMAD.MOV.U32 R0, RZ, RZ, R4 ;  /* 0x000000ffff007224 */ /* 0x000fe200078e0004 */
[----:B------:R-:W-:Y:S01]  /*8d80*/  @P3 SHF.R.U32.HI R0, RZ, c[0x0][0x2cc], R7 ;  /* 0x0000b300ff003a19 */ /* 0x000fe20000011607 */
[----:B------:R-:W-:Y:S02]  /*8d90*/  IMAD R3, R74, c[0x0][0x1bc], R3 ;  /* 0x00006f004a037a24 */ /* 0x000fe400078e0203 */
[----:B------:R-:W-:Y:S02]  /*8da0*/  IMAD R6, R6, c[0x0][0x1c0], RZ ;  /* 0x0000700006067a24 */ /* 0x000fe400078e02ff */
[----:B------:R-:W-:Y:S01]  /*8db0*/  IMAD.WIDE.U32 R2, R5, c[0x0][0x1c0], R2 ;  /* 0x0000700005027a25 */ /* 0x000fe200078e0002 */
[----:B------:R-:W-:-:S03]  /*8dc0*/  SHF.R.S32.HI R7, RZ, 0x1f, R0 ;  /* 0x0000001fff077819 */ /* 0x000fc60000011400 */
[----:B------:R-:W-:Y:S01]  /*8dd0*/  IMAD R6, R5, c[0x0][0x1c4], R6 ;  /* 0x0000710005067a24 */ /* 0x000fe200078e0206 */
[----:B------:R-:W-:-:S03]  /*8de0*/  IADD3 R5, -R0, RZ, RZ ;  /* 0x000000ff00057210 */ /* 0x000fc60007ffe1ff */
[----:B------:R-:W-:Y:S02]  /*8df0*/  IMAD.IADD R3, R3, 0x1, R6 ;  /* 0x0000000103037824 */ /* 0x000fe400078e0206 */
[----:B------:R-:W-:Y:S02]  /*8e00*/  IMAD R4, R5, c[0x0][0x2c4], R4 ;  /* 0x0000b10005047a24 */ /* 0x000fe400078e0204 */
[----:B------:R-:W-:Y:S02]  /*8e10*/  IMAD R5, R7, c[0x0][0x1b0], RZ ;  /* 0x00006c0007057a24 */ /* 0x000fe400078e02ff */
[----:B------:R-:W-:-:S04]  /*8e20*/  IMAD.WIDE.U32 R2, R0, c[0x0][0x1b0], R2 ;  /* 0x00006c0000027a25 */ /* 0x000fc800078e0002 */
[----:B------:R-:W-:Y:S01]  /*8e30*/  IMAD R6, R0, c[0x0][0x1b4], R5 ;  /* 0x00006d0000067a24 */ /* 0x000fe200078e0205 */
[----:B------:R-:W-:Y:S02]  /*8e40*/  SHF.R.S32.HI R5, RZ, 0x1f, R4 ;  /* 0x0000001fff057819 */ /* 0x000fe40000011404 */
[----:B--2---:R-:W-:Y:S02]  /*8e50*/  SHF.R.S32.HI R10, RZ, 0x1f, R12 ;  /* 0x0000001fff0a7819 */ /* 0x004fe4000001140c */
[----:B------:R-:W-:Y:S01]  /*8e60*/  IADD3 R3, R3, R6, RZ ;  /* 0x0000000603037210 */ /* 0x000fe20007ffe0ff */
[----:B------:R-:W-:Y:S01]  /*8e70*/  IMAD R0, R5, c[0x0][0x1a8], RZ ;  /* 0x00006a0005007a24 */ /* 0x000fe200078e02ff */
[----:B------:R-:W-:-:S03]  /*8e80*/  LEA.HI R10, R10, R12, RZ, 0x3 ;  /* 0x0000000c0a0a7211 */ /* 0x000fc600078f18ff */
[C---:B------:R-:W-:Y:S02]  /*8e90*/  IMAD R0, R4.reuse, c[0x0][0x1ac], R0 ;  /* 0x00006b0004007a24 */ /* 0x040fe400078e0200 */
[----:B------:R-:W-:Y:S01]  /*8ea0*/  IMAD.WIDE.U32 R2, R4, c[0x0][0x1a8], R2 ;  /* 0x00006a0004027a25 */ /* 0x000fe200078e0002 */
[----:B------:R-:W-:-:S03]  /*8eb0*/  SHF.R.S32.HI R10, RZ, 0x3, R10 ;  /* 0x00000003ff0a7819 */ /* 0x000fc6000001140a */
[----:B------:R-:W-:Y:S01]  /*8ec0*/  IMAD.IADD R0, R3, 0x1, R0 ;  /* 0x0000000103007824 */ /* 0x000fe200078e0200 */
[----:B------:R-:W-:Y:S02]  /*8ed0*/  LEA R6, P0, R2, c[0x0][0x160], 0x1 ;  /* 0x0000580002067a11 */ /* 0x000fe400078008ff */
[----:B------:R-:W-:Y:S02]  /*8ee0*/  ISETP.GE.AND P2, PT, R244, c[0x0][0x198], PT ;  /* 0x00006600f4007a0c */ /* 0x000fe40003f46270 */
[----:B------:R-:W-:Y:S02]  /*8ef0*/  LEA.HI.X R5, R2, c[0x0][0x164], R0, 0x1, P0 ;  /* 0x0000590002057a11 */ /* 0x000fe400000f0c00 */
[----:B------:R-:W-:Y:S02]  /*8f00*/  IADD3 R158, R228, -0x1, RZ ;  /* 0xffffffffe49e7810 */ /* 0x000fe40007ffe0ff */
[----:B------:R-:W-:Y:S01]  /*8f10*/  IADD3 R4, R10, R11, RZ ;  /* 0x0000000b0a047210 */ /* 0x000fe20007ffe0ff */
[----:B------:R-:W-:Y:S01]  /*8f20*/  @!P1 IMAD.MOV.U32 R8, RZ, RZ, R9 ;  /* 0x000000ffff089224 */ /* 0x000fe200078e0009 */
[----:B------:R-:W-:Y:S05]  /*8f30*/  BRA.DIV ~URZ, `(.L_x_970) ;  /* 0x0001f1927f007947 */ /* 0x000fea000b800000 */
[----:B------:R1:W2:Y:S02]  /*8f40*/  SHFL.IDX PT, R7, R5, RZ, 0x181f ;  /* 0x00181fff05077589 */ /* 0x0002a400000e0000 */
.L_x_1213:
[----:B------:R-:W-:Y:S05]  /*8f50*/  BRA.DIV ~URZ, `(.L_x_971) ;  /* 0x0001f1e27f007947 */ /* 0x000fea000b800000 */
[----:B------:R3:W4:Y:S02]  /*8f60*/  SHFL.IDX PT, R2, R6, RZ, 0x181f ;  /* 0x00181fff06027589 */ /* 0x00072400000e0000 */
.L_x_1214:
        /* <DEDUP_REMOVED lines=10> */
.L_x_973:
[----:B------:R-:W-:Y:S05]  /*9010*/  BSYNC B0 ;  /* 0x0000000000007941 */ /* 0x000fea0003800000 */
.L_x_972:
[----:B------:R-:W-:Y:S05]  /*9020*/  BRA.DIV ~URZ, `(.L_x_974) ;  /* 0x0001f1827f007947 */ /* 0x000fea000b800000 */
[----:B--2---:R2:W1:Y:S04]  /*9030*/  SHFL.IDX PT, R7, R5, 0x1, 0x181f ;  /* 0x00381f0005077f89 */ /* 0x00446800000e0000 */
[----:B----4-:R2:W4:Y:S02]  /*9040*/  SHFL.IDX PT, R2, R6, 0x1, 0x181f ;  /* 0x00381f0006027f89 */ /* 0x01052400000e0000 */
.L_x_1215:
        /* <DEDUP_REMOVED lines=10> */
.L_x_976:
[----:B------:R-:W-:Y:S05]  /*90f0*/  BSYNC B0 ;  /* 0x0000000000007941 */ /* 0x000fea0003800000 */
.L_x_975:
[----:B------:R-:W-:Y:S05]  /*9100*/  BRA.DIV ~URZ, `(.L_x_977) ;  /* 0x0001f1727f007947 */ /* 0x000fea000b800000 */
[----:B-1----:R1:W2:Y:S02]  /*9110*/  SHFL.IDX PT, R7, R5, 0x2, 0x181f ;  /* 0x00581f0005077f89 */ /* 0x0022a400000e0000 */
.L_x_1216:
[----:B------:R-:W-:Y:S05]  /*9120*/  BRA.DIV ~URZ, `(.L_x_978) ;  /* 0x0001f1c27f007947 */ /* 0x000fea000b800000 */
[----:B----4-:R4:W1:Y:S02]  /*9130*/  SHFL.IDX PT, R2, R6, 0x2, 0x181f ;  /* 0x00581f0006027f89 */ /* 0x01086400000e0000 */
.L_x_1217:
        /* <DEDUP_REMOVED lines=10> */
.L_x_980:
[----:B------:R-:W-:Y:S05]  /*91e0*/  BSYNC B0 ;  /* 0x0000000000007941 */ /* 0x000fea0003800000 */
.L_x_979:
[----:B------:R-:W-:Y:S05]  /*91f0*/  BRA.DIV ~URZ, `(.L_x_981) ;  /* 0x0001f1627f007947 */ /* 0x000fea000b800000 */
[----:B--2---:R2:W3:Y:S04]  /*9200*/  SHFL.IDX PT, R7, R5, 0x3, 0x181f ;  /* 0x00781f0005077f89 */ /* 0x0044e800000e0000 */
[----:B-1----:R2:W1:Y:S02]  /*9210*/  SHFL.IDX PT, R2, R6, 0x3, 0x181f ;  /* 0x00781f0006027f89 */ /* 0x00246400000e0000 */
.L_x_1218:
        /* <DEDUP_REMOVED lines=10> */
.L_x_983:
[----:B------:R-:W-:Y:S05]  /*92c0*/  BSYNC B0 ;  /* 0x0000000000007941 */ /* 0x000fea0003800000 */
.L_x_982:
[----:B------:R-:W-:Y:S05]  /*92d0*/  BRA.DIV ~URZ, `(.L_x_984) ;  /* 0x0001f1527f007947 */ /* 0x000fea000b800000 */
[----:B---3--:R3:W2:Y:S02]  /*92e0*/  SHFL.IDX PT, R7, R5, 0x4, 0x181f ;  /* 0x00981f0005077f89 */ /* 0x0086a400000e0000 */
.L_x_1219:
[----:B------:R-:W-:Y:S05]  /*92f0*/  BRA.DIV ~URZ, `(.L_x_985) ;  /* 0x0001f1a27f007947 */ /* 0x000fea000b800000 */
[----:B-1----:R1:W3:Y:S02]  /*9300*/  SHFL.IDX PT, R2, R6, 0x4, 0x181f ;  /* 0x00981f0006027f89 */ /* 0x0022e400000e0000 */
.L_x_1220:
        /* <DEDUP_REMOVED lines=10> */
.L_x_987:
[----:B------:R-:W-:Y:S05]  /*93b0*/  BSYNC B0 ;  /* 0x0000000000007941 */ /* 0x000fea0003800000 */
.L_x_986:
[----:B------:R-:W-:Y:S05]  /*93c0*/  BRA.DIV ~URZ, `(.L_x_988) ;  /* 0x0001f1427f007947 */ /* 0x000fea000b800000 */
[----:B--2---:R2:W1:Y:S04]  /*93d0*/  SHFL.IDX PT, R7, R5, 0x5, 0x181f ;  /* 0x00b81f0005077f89 */ /* 0x00446800000e0000 */
[----:B---3--:R2:W3:Y:S02]  /*93e0*/  SHFL.IDX PT, R2, R6, 0x5, 0x181f ;  /* 0x00b81f0006027f89 */ /* 0x0084e400000e0000 */
.L_x_1221:
        /* <DEDUP_REMOVED lines=10> */
.L_x_990:
[----:B------:R-:W-:Y:S05]  /*9490*/  BSYNC B0 ;  /* 0x0000000000007941 */ /* 0x000fea0003800000 */
.L_x_989:
[----:B------:R-:W-:Y:S05]  /*94a0*/  BRA.DIV ~URZ, `(.L_x_991) ;  /* 0x0001f1327f007947 */ /* 0x000fea000b800000 */
[----:B-1----:R1:W2:Y:S02]  /*94b0*/  SHFL.IDX PT, R7, R5, 0x6, 0x181f ;  /* 0x00d81f0005077f89 */ /* 0x0022a400000e0000 */
.L_x_1222:
[----:B------:R-:W-:Y:S05]  /*94c0*/  BRA.DIV ~URZ, `(.L_x_992) ;  /* 0x0001f1827f007947 */ /* 0x000fea000b800000 */
[----:B---3--:R3:W1:Y:S02]  /*94d0*/  SHFL.IDX PT, R2, R6, 0x6, 0x181f ;  /* 0x00d81f0006027f89 */ /* 0x00866400000e0000 */
.L_x_1223:
        /* <DEDUP_REMOVED lines=10> */
.L_x_994:
[----:B------:R-:W-:Y:S05]  /*9580*/  BSYNC B0 ;  /* 0x0000000000007941 */ /* 0x000fea0003800000 */
.L_x_993:
[----:B------:R-:W-:Y:S05]  /*9590*/  BRA.DIV ~URZ, `(.L_x_995) ;  /* 0x0001f1227f007947 */ /* 0x000fea000b800000 */
[----:B-12---:R-:W1:Y:S04]  /*95a0*/  SHFL.IDX PT, R5, R5, 0x7, 0x181f ;  /* 0x00f81f0005057f89 */ /* 0x006e6800000e0000 */
[----:B------:R2:W3:Y:S02]  /*95b0*/  SHFL.IDX PT, R3, R6, 0x7, 0x181f ;  /* 0x00f81f0006037f89 */ /* 0x0004e400000e0000 */
.L_x_1224:
        /* <DEDUP_REMOVED lines=17> */
[----:B------:R-:W3:Y:S04]  /*96d0*/  LDL R163, [R1+0x10] ;  /* 0x0000100001a37983 */ /* 0x000ee80000100800 */
[----:B------:R-:W5:Y:S01]  /*96e0*/  LDL R166, [R1+0x3c] ;  /* 0x00003c0001a67983 */ /* 0x000f620000100800 */
[----:B------:R-:W-:Y:S02]  /*96f0*/  IMAD.MOV.U32 R86, RZ, RZ, 0x50 ;  /* 0x00000050ff567424 */ /* 0x000fe400078e00ff */
[----:B------:R-:W-:Y:S02]  /*9700*/  IMAD.MOV.U32 R167, RZ, RZ, c[0x0][0x2b8] ;  /* 0x0000ae00ffa77624 */ /* 0x000fe400078e00ff */
[----:B------:R-:W-:-:S03]  /*9710*/  IMAD R157, R228, R86, -0x50 ;  /* 0xffffffb0e49d7424 */ /* 0x000fc600078e0256 */
[----:B------:R-:W-:Y:S02]  /*9720*/  ISETP.NE.AND P1, PT, R167, 0x1, PT ;  /* 0x00000001a700780c */ /* 0x000fe40003f25270 */
[----:B------:R-:W-:Y:S01]  /*9730*/  LOP3.LUT R207, R207, 0xfffdffff, RZ, 0xc0, !PT ;  /* 0xfffdffffcfcf7812 */ /* 0x000fe200078ec0ff */
[----:B------:R-:W-:-:S10]  /*9740*/  IMAD.MOV.U32 R216, RZ, RZ, RZ ;  /* 0x000000ffffd87224 */ /* 0x000fd400078e00ff */
[----:B------:R-:W-:Y:S01]  /*9750*/  @P1 LOP3.LUT R207, R207, 0x20000, RZ, 0xfc, !PT ;  /* 0x00020000cfcf1812 */ /* 0x000fe200078efcff */
[----:B------:R-:W-:Y:S01]  /*9760*/  BAR.SYNC.DEFER_BLOCKING 0x0 ;  /* 0x0000000000007b1d */ /* 0x000fe20000010000 */
[----:B---3--:R-:W-:-:S05]  /*9770*/  IMAD.IADD R3, R163, 0x1, R157 ;  /* 0x00000001a3037824 */ /* 0x008fca00078e029d */
[C---:B------:R-:W-:Y:S01]  /*9780*/  ISETP.GE.AND P0, PT, R3.reuse, R250, PT ;  /* 0x000000fa0300720c */ /* 0x040fe20003f06270 */
[----:B-----5:R-:W-:-:S03]  /*9790*/  IMAD.IADD R3, R3, 0x1, R166 ;  /* 0x0000000103037824 */ /* 0x020fc600078e02a6 */
[----:B------:R-:W-:Y:S01]  /*97a0*/  ISETP.GT.OR P0, PT, R163, 0x4f, P0 ;  /* 0x0000004fa300780c */ /* 0x000fe20000704670 */
[----:B------:R-:W-:-:S04]  /*97b0*/  @P1 IMAD.HI.U32 R4, R3, c[0x0][0x2bc], RZ ;  /* 0x0000af0003041a27 */ /* 0x000fc800078e00ff */
[----:B------:R-:W-:Y:S01]  /*97c0*/  IMAD.MOV.U32 R2, RZ, RZ, R3 ;  /* 0x000000ffff027224 */ /* 0x000fe200078e0003 */
[----:B------:R-:W-:-:S07]  /*97d0*/  @P1 SHF.R.U32.HI R2, RZ, c[0x0][0x2c0], R4 ;  /* 0x0000b000ff021a19 */ /* 0x000fce0000011604 */
[----:B------:R-:W-:-:S04]  /*97e0*/  @!P0 IADD3 R5, P1, R2, R164, RZ ;  /* 0x000000a402058210 */ /* 0x000fc80007f3e0ff */
[----:B--2-4-:R-:W-:Y:S02]  /*97f0*/  @!P0 LEA.HI.X.SX32 R6, R2, R162, 0x1, P1 ;  /* 0x000000a202068211 */ /* 0x014fe400008f0eff */
[----:B------:R-:W-:-:S04]  /*9800*/  @!P0 LEA R4, P1, R5, c[0x0][0x2a0], 0x2 ;  /* 0x0000a80005048a11 */ /* 0x000fc800078210ff */
[----:B------:R-:W-:-:S05]  /*9810*/  @!P0 LEA.HI.X R5, R5, c[0x0][0x2a4], R6, 0x2, P1 ;  /* 0x0000a90005058a11 */ /* 0x000fca00008f1406 */
[----:B------:R1:W2:Y:S01]  /*9820*/  @!P0 LDG.E R216, [R4.64] ;  /* 0x0000000804d88981 */ /* 0x0002a2000c1e1900 */
[----:B------:R-:W-:-:S04]  /*9830*/  IMAD.MOV R2, RZ, RZ, -R2 ;  /* 0x000000ffff027224 */ /* 0x000fc800078e0a02 */
[----:B------:R-:W-:Y:S01]  /*9840*/  IMAD R229, R2, c[0x0][0x2b8], R3 ;  /* 0x0000ae0002e57a24 */ /* 0x000fe200078e0203 */
[----:B------:R-:W3:Y:S04]  /*9850*/  S2R R9, SR_TID.X ;  /* 0x0000000000097919 */ /* 0x000ee80000002100 */
[----:B------:R-:W-:Y:S01]  /*9860*/  SHF.R.S32.HI R82, RZ, 0x1f, R229 ;  /* 0x0000001fff527819 */ /* 0x000fe200000114e5 */
[----:B------:R-:W-:-:S04]  /*9870*/  IMAD.WIDE.U32 R2, R229, c[0x0][0x1e0], RZ ;  /* 0x00007800e5027a25 */ /* 0x000fc800078e00ff */
[----:B-1----:R-:W-:-:S04]  /*9880*/  IMAD R4, R82, c[0x0][0x1e0], RZ ;  /* 0x0000780052047a24 */ /* 0x002fc800078e02ff */
[----:B------:R-:W-:-:S04]  /*9890*/  IMAD R4, R229, c[0x0][0x1e4], R4 ;  /* 0x00007900e5047a24 */ /* 0x000fc800078e0204 */
[----:B------:R-:W-:Y:S02]  /*98a0*/  IMAD.IADD R3, R3, 0x1, R4 ;  /* 0x0000000103037824 */ /* 0x000fe400078e0204 */
[----:B------:R-:W-:-:S04]  /*98b0*/  IMAD.WIDE.U32 R160, R74, c[0x0][0x1e8], RZ ;  /* 0x00007a004aa07a25 */ /* 0x000fc800078e00ff */
[----:B------:R-:W-:Y:S01]  /*98c0*/  IMAD R159, R74, c[0x0][0x1ec], R161 ;  /* 0x00007b004a9f7a24 */ /* 0x000fe200078e02a1 */
[----:B---3--:R-:W-:Y:S01]  /*98d0*/  SHF.R.S32.HI R7, RZ, 0x1f, R9 ;  /* 0x0000001fff077819 */ /* 0x008fe20000011409 */
[----:B------:R-:W-:-:S03]  /*98e0*/  IMAD R86, R228, -0x50, R86 ;  /* 0xffffffb0e4567824 */ /* 0x000fc600078e0256 */
[----:B------:R-:W-:Y:S01]  /*98f0*/  LEA.HI R7, R7, R9, RZ, 0x3 ;  /* 0x0000000907077211 */ /* 0x000fe200078f18ff */
[----:B------:R-:W-:-:S03]  /*9900*/  IMAD.IADD R156, R250, 0x1, R86 ;  /* 0x00000001fa9c7824 */ /* 0x000fc600078e0256 */
[----:B------:R-:W-:-:S05]  /*9910*/  SHF.R.S32.HI R7, RZ, 0x3, R7 ;  /* 0x00000003ff077819 */ /* 0x000fca0000011407 */
[----:B------:R-:W-:Y:S01]  /*9920*/  IMAD.IADD R66, R156, 0x1, -R7 ;  /* 0x000000019c427824 */ /* 0x000fe200078e0a07 */
[----:B------:R-:W-:-:S04]  /*9930*/  ISETP.GE.AND P2, PT, R244, c[0x0][0x1d4], PT ;  /* 0x00007500f4007a0c */ /* 0x000fc80003f46270 */
[C---:B------:R-:W-:Y:S02]  /*9940*/  ISETP.GE.AND P5, PT, R66.reuse, 0x11, PT ;  /* 0x000000114200780c */ /* 0x040fe40003fa6270 */
[----:B------:R-:W-:Y:S01]  /*9950*/  ISETP.GE.AND P4, PT, R66, 0x21, PT ;  /* 0x000000214200780c */ /* 0x000fe20003f86270 */
[----:B------:R-:W-:Y:S04]  /*9960*/  STL.64 [R1+0x20], R160 ;  /* 0x000020a001007387 */ /* 0x000fe80000100a00 */
[----:B------:R-:W-:Y:S01]  /*9970*/  STL [R1+0x30], R159 ;  /* 0x0000309f01007387 */ /* 0x000fe20000100800 */
[----:B------:R-:W-:Y:S02]  /*9980*/  ISETP.GT.AND P6, PT, R163, 0x4f, PT ;  /* 0x0000004fa300780c */ /* 0x000fe40003fc4270 */
[----:B------:R-:W-:-:S11]  /*9990*/  LOP3.LUT R207, R207, 0xffff7fff, RZ, 0xc0, !PT ;  /* 0xffff7fffcfcf7812 */ /* 0x000fd600078ec0ff */
[----:B------:R-:W-:Y:S02]  /*99a0*/  @P6 LOP3.LUT R207, R207, 0x8000, RZ, 0xfc, !PT ;  /* 0x00008000cfcf6812 */ /* 0x000fe400078efcff */
        /* <DEDUP_REMOVED lines=14> */
[----:B------:R-:W5:Y:S01]  /*9a90*/  SHFL.IDX PT, R11, R10, 0x2, 0x181f ;  /* 0x00581f000a0b7f89 */ /* 0x000f6200000e0000 */
[----:B-1----:R-:W-:-:S03]  /*9aa0*/  @P0 LEA R4, P1, R244, R3, 0x1 ;  /* 0x00000003f4040211 */ /* 0x002fc600078208ff */
[----:B------:R-:W1:Y:S01]  /*9ab0*/  SHFL.IDX PT, R3, R2, 0x3, 0x181f ;  /* 0x00781f0002037f89 */ /* 0x000e6200000e0000 */
[----:B--2---:R-:W-:-:S05]  /*9ac0*/  @P0 LEA.HI.X R5, R244, R5, R245, 0x1, P1 ;  /* 0x00000005f4050211 */ /* 0x004fca00008f0cf5 */
[----:B------:R2:W-:Y:S01]  /*9ad0*/  @P0 LDGSTS.E.BYPASS.LTC128B.128 [R208+0x2900], [R4.64], !P2 ;  /* 0x0290000004d00fae */ /* 0x0005e2000d101d48 */
[----:B------:R-:W-:Y:S02]  /*9ae0*/  ISETP.GE.AND P1, PT, R66, 0x31, PT ;  /* 0x000000314200780c */ /* 0x000fe40003f26270 */
[C---:B---3--:R-:W-:Y:S01]  /*9af0*/  @P5 LEA R8, P0, R244.reuse, R6, 0x1 ;  /* 0x00000006f4085211 */ /* 0x048fe200078008ff */
[----:B------:R-:W-:Y:S03]  /*9b00*/  SHFL.IDX PT, R2, R2, 0x4, 0x181f ;  /* 0x00981f0002027f89 */ /* 0x000fe600000e0000 */
[C---:B----4-:R-:W-:Y:S02]  /*9b10*/  @P5 LEA.HI.X R9, R244.reuse, R9, R245, 0x1, P0 ;  /* 0x00000009f4095211 */ /* 0x050fe400000f0cf5 */
[----:B-----5:R-:W-:-:S03]  /*9b20*/  @P4 LEA R6, P0, R244, R7, 0x1 ;  /* 0x00000007f4064211 */ /* 0x020fc600078008ff */
[----:B------:R3:W-:Y:S04]  /*9b30*/  @P5 LDGSTS.E.BYPASS.LTC128B.128 [R208+0x3100], [R8.64], !P2 ;  /* 0x0310000008d05fae */ /* 0x0007e8000d101d48 */
[----:B--2---:R-:W2:Y:S01]  /*9b40*/  SHFL.IDX PT, R5, R10, 0x3, 0x181f ;  /* 0x00781f000a057f89 */ /* 0x004ea200000e0000 */
[C-C-:B------:R-:W-:Y:S02]  /*9b50*/  @P4 LEA.HI.X R7, R244.reuse, R11, R245.reuse, 0x1, P0 ;  /* 0x0000000bf4074211 */ /* 0x140fe400000f0cf5 */
[C---:B-1----:R-:W-:Y:S02]  /*9b60*/  @P1 LEA R4, P0, R244.reuse, R3, 0x1 ;  /* 0x00000003f4041211 */ /* 0x042fe400078008ff */
[----:B------:R-:W1:Y:S04]  /*9b70*/  SHFL.IDX PT, R3, R10, 0x4, 0x181f ;  /* 0x00981f000a037f89 */ /* 0x000e6800000e0000 */
[----:B------:R3:W-:Y:S01]  /*9b80*/  @P4 LDGSTS.E.BYPASS.LTC128B.128 [R208+0x3900], [R6.64], !P2 ;  /* 0x0390000006d04fae */ /* 0x0007e2000d101d48 */
[----:B--2---:R-:W-:-:S02]  /*9b90*/  @P1 LEA.HI.X R5, R244, R5, R245, 0x1, P0 ;  /* 0x00000005f4051211 */ /* 0x004fc400000f0cf5 */
[----:B------:R-:W-:-:S03]  /*9ba0*/  ISETP.GE.AND P0, PT, R66, 0x41, PT ;  /* 0x000000414200780c */ /* 0x000fc60003f06270 */
[----:B------:R3:W-:Y:S10]  /*9bb0*/  @P1 LDGSTS.E.BYPASS.LTC128B.128 [R208+0x4100], [R4.64], !P2 ;  /* 0x0410000004d01fae */ /* 0x0007f4000d101d48 */
[----:B------:R-:W-:-:S04]  /*9bc0*/  @P0 LEA R2, P3, R244, R2, 0x1 ;  /* 0x00000002f4020211 */ /* 0x000fc800078608ff */
[----:B-1----:R-:W-:-:S05]  /*9bd0*/  @P0 LEA.HI.X R3, R244, R3, R245, 0x1, P3 ;  /* 0x00000003f4030211 */ /* 0x002fca00018f0cf5 */
[----:B------:R3:W-:Y:S01]  /*9be0*/  @P0 LDGSTS.E.BYPASS.LTC128B.128 [R208+0x4900], [R2.64], !P2 ;  /* 0x0490000002d00fae */ /* 0x0007e2000d101d48 */
[----:B------:R-:W-:-:S03]  /*9bf0*/  ISETP.LT.AND P0, PT, RZ, c[0x0][0x27c], PT ;  /* 0x00009f00ff007a0c */ /* 0x000fc60003f01270 */
[----:B------:R-:W0:Y:S10]  /*9c00*/  LDGDEPBAR ;  /* 0x00000000000079af */ /* 0x000e340000000000 */
[----:B------:R-:W-:Y:S05]  /*9c10*/  @P0 BRA `(.L_x_996) ;  /* 0x0000002000000947 */ /* 0x000fea0003800000 */
[----:B------:R-:W-:-:S04]  /*9c20*/  DEPBAR.LE SB0, 0x1 ;  /* 0x000080400000791a */ /* 0x000fc80000000000 */
[----:B------:R-:W-:Y:S05]  /*9c30*/  BRA `(.L_x_997) ;  /* 0x00004b5000007947 */ /* 0x000fea0003800000 */
.L_x_996:
[----:B------:R-:W2:Y:S01]  /*9c40*/  LDL R63, [R1+0x38] ;  /* 0x00003800013f7983 */ /* 0x000ea20000100800 */
[----:B------:R-:W-:Y:S01]  /*9c50*/  ULDC.U8 UR4, c[0x0][0x298] ;  /* 0x0000a60000047ab9 */ /* 0x000fe20000000000 */
[----:B---3--:R-:W-:Y:S01]  /*9c60*/  SHF.R.S32.HI R2, RZ, 0x1f, R136 ;  /* 0x0000001fff027819 */ /* 0x008fe20000011488 */
[----:B------:R-:W-:Y:S01]  /*9c70*/  IMAD.WIDE.U32 R6, R136, c[0x0][0x280], RZ ;  /* 0x0000a00088067a25 */ /* 0x000fe200078e00ff */
[----:B------:R-:W-:Y:S01]  /*9c80*/  ISETP.NE.AND P0, PT, RZ, UR4, PT ;  /* 0x00000004ff007c0c */ /* 0x000fe2000bf05270 */
[----:B------:R-:W-:Y:S02]  /*9c90*/  BSSY B2, `(.L_x_997) ;  /* 0x00004af000027945 */ /* 0x000fe40003800000 */
[C---:B------:R-:W-:Y:S02]  /*9ca0*/  IMAD R3, R2.reuse, c[0x0][0x280], RZ ;  /* 0x0000a00002037a24 */ /* 0x040fe400078e02ff */
[----:B------:R-:W-:Y:S02]  /*9cb0*/  IMAD R2, R2, c[0x0][0x290], RZ ;  /* 0x0000a40002027a24 */ /* 0x000fe400078e02ff */
[----:B------:R-:W-:-:S02]  /*9cc0*/  IMAD R3, R136, c[0x0][0x284], R3 ;  /* 0x0000a10088037a24 */ /* 0x000fc400078e0203 */
[C---:B------:R-:W-:Y:S02]  /*9cd0*/  IMAD R8, R136.reuse, c[0x0][0x294], R2 ;  /* 0x0000a50088087a24 */ /* 0x040fe400078e0202 */
[----:B------:R-:W-:Y:S01]  /*9ce0*/  IMAD.WIDE.U32 R4, R136, c[0x0][0x290], RZ ;  /* 0x0000a40088047a25 */ /* 0x000fe200078e00ff */
[----:B------:R-:W-:-:S04]  /*9cf0*/  IADD3 R3, R3, R7, RZ ;  /* 0x0000000703037210 */ /* 0x000fc80007ffe0ff */
[----:B------:R-:W-:Y:S02]  /*9d00*/  IADD3 R8, R8, R5, RZ ;  /* 0x0000000508087210 */ /* 0x000fe40007ffe0ff */
[----:B--2---:R-:W-:-:S04]  /*9d10*/  IADD3 R14, R125, R63, RZ ;  /* 0x0000003f7d0e7210 */ /* 0x004fc80007ffe0ff */
[----:B------:R-:W-:Y:S01]  /*9d20*/  LEA R2, R126, R14, 0x5 ;  /* 0x0000000e7e027211 */ /* 0x000fe200078e28ff */
[----:B------:R-:W-:Y:S05]  /*9d30*/  @!P0 BRA `(.L_x_998) ;  /* 0x0000260000008947 */ /* 0x000fea0003800000 */
[----:B------:R1:W5:Y:S01]  /*9d40*/  LDL R46, [R1+0x68] ;  /* 0x00006800012e7983 */ /* 0x0003620000100800 */
[----:B------:R-:W-:-:S05]  /*9d50*/  IMAD.MOV.U32 R9, RZ, RZ, c[0x0][0x2c4] ;  /* 0x0000b100ff097624 */ /* 0x000fca00078e00ff */
[----:B------:R-:W-:-:S13]  /*9d60*/  ISETP.NE.AND P1, PT, R9, 0x1, PT ;  /* 0x000000010900780c */ /* 0x000fda0003f25270 */
[----:B------:R-:W-:-:S05]  /*9d70*/  @P1 IMAD.HI.U32 R5, R2, c[0x0][0x2c8], RZ ;  /* 0x0000b20002051a27 */ /* 0x000fca00078e00ff */
[----:B------:R-:W-:-:S04]  /*9d80*/  @P1 SHF.R.U32.HI R2, RZ, c[0x0][0x2cc], R5 ;  /* 0x0000b300ff021a19 */ /* 0x000fc80000011605 */
[----:B------:R-:W-:Y:S01]  /*9d90*/  SHF.R.S32.HI R5, RZ, 0x1f, R2 ;  /* 0x0000001fff057819 */ /* 0x000fe20000011402 */
[----:B------:R-:W-:Y:S01]  /*9da0*/  IMAD.MOV.U32 R7, RZ, RZ, R3 ;  /* 0x000000ffff077224 */ /* 0x000fe200078e0003 */
[----:B------:R-:W-:Y:S01]  /*9db0*/  MOV R9, R8 ;  /* 0x0000000800097202 */ /* 0x000fe20000000f00 */
[----:B------:R-:W-:Y:S02]  /*9dc0*/  IMAD.MOV.U32 R8, RZ, RZ, R4 ;  /* 0x000000ffff087224 */ /* 0x000fe400078e0004 */
[C---:B------:R-:W-:Y:S02]  /*9dd0*/  IMAD R3, R5.reuse, c[0x0][0x280], RZ ;  /* 0x0000a00005037a24 */ /* 0x040fe400078e02ff */
[----:B------:R-:W-:Y:S02]  /*9de0*/  IMAD R10, R5, c[0x0][0x290], RZ ;  /* 0x0000a400050a7a24 */ /* 0x000fe400078e02ff */
[----:B------:R-:W-:-:S04]  /*9df0*/  IMAD.WIDE.U32 R6, R2, c[0x0][0x280], R6 ;  /* 0x0000a00002067a25 */ /* 0x000fc800078e0006 */
[----:B------:R-:W-:-:S04]  /*9e00*/  IMAD.WIDE.U32 R4, R2, c[0x0][0x290], R8 ;  /* 0x0000a40002047a25 */ /* 0x000fc800078e0008 */
[C---:B------:R-:W-:Y:S02]  /*9e10*/  IMAD R3, R2.reuse, c[0x0][0x284], R3 ;  /* 0x0000a10002037a24 */ /* 0x040fe400078e0203 */
[----:B------:R-:W-:Y:S01]  /*9e20*/  IMAD R2, R2, c[0x0][0x294], R10 ;  /* 0x0000a50002027a24 */ /* 0x000fe200078e020a */
[----:B------:R-:W-:-:S04]  /*9e30*/  LEA R27, P0, R4, c[0x0][0x288], 0x1 ;  /* 0x0000a200041b7a11 */ /* 0x000fc800078008ff */
[----:B------:R-:W-:-:S04]  /*9e40*/  IADD3 R2, R5, R2, RZ ;  /* 0x0000000205027210 */ /* 0x000fc80007ffe0ff */
[----:B------:R-:W-:Y:S02]  /*9e50*/  LEA.HI.X R15, R4, c[0x0][0x28c], R2, 0x1, P0 ;  /* 0x0000a300040f7a11 */ /* 0x000fe400000f0c02 */
[----:B------:R-:W-:Y:S02]  /*9e60*/  ISETP.GE.AND P0, PT, R14, R0, PT ;  /* 0x000000000e00720c */ /* 0x000fe40003f06270 */
[----:B------:R-:W-:Y:S02]  /*9e70*/  LEA R26, P1, R6, c[0x0][0x270], 0x1 ;  /* 0x00009c00061a7a11 */ /* 0x000fe400078208ff */
[----:B------:R-:W-:-:S04]  /*9e80*/  IADD3 R3, R7, R3, RZ ;  /* 0x0000000307037210 */ /* 0x000fc80007ffe0ff */
[----:B------:R-:W-:Y:S01]  /*9e90*/  LEA.HI.X R24, R6, c[0x0][0x274], R3, 0x1, P1 ;  /* 0x00009d0006187a11 */ /* 0x000fe200008f0c03 */
[----:B------:R1:W2:Y:S01]  /*9ea0*/  SHFL.IDX PT, R20, R26, RZ, 0x1c1f ;  /* 0x001c1fff1a147589 */ /* 0x0002a200000e0000 */
[----:B------:R-:W-:Y:S03]  /*9eb0*/  BSSY B0, `(.L_x_999) ;  /* 0x0000020000007945 */ /* 0x000fe60003800000 */
[----:B------:R1:W3:Y:S01]  /*9ec0*/  SHFL.IDX PT, R21, R27, RZ, 0x1c1f ;  /* 0x001c1fff1b157589 */ /* 0x0002e200000e0000 */
[----:B------:R-:W-:-:S03]  /*9ed0*/  CS2R R36, SRZ ;  /* 0x0000000000247805 */ /* 0x000fc6000001ff00 */
[----:B------:R1:W4:Y:S01]  /*9ee0*/  SHFL.IDX PT, R22, R24, RZ, 0x1c1f ;  /* 0x001c1fff18167589 */ /* 0x00032200000e0000 */
[----:B------:R-:W-:-:S03]  /*9ef0*/  CS2R R12, SRZ ;  /* 0x00000000000c7805 */ /* 0x000fc6000001ff00 */
[----:B------:R1:W1:Y:S01]  /*9f00*/  SHFL.IDX PT, R23, R15, RZ, 0x1c1f ;  /* 0x001c1fff0f177589 */ /* 0x00026200000e0000 */
[----:B------:R-:W-:Y:S01]  /*9f10*/  CS2R R10, SRZ ;  /* 0x00000000000a7805 */ /* 0x000fe2000001ff00 */
[----:B------:R-:W-:Y:S01]  /*9f20*/  CS2R R8, SRZ ;  /* 0x0000000000087805 */ /* 0x000fe2000001ff00 */
[----:B------:R-:W-:Y:S01]  /*9f30*/  CS2R R6, SRZ ;  /* 0x0000000000067805 */ /* 0x000fe2000001ff00 */
[----:B------:R-:W-:Y:S05]  /*9f40*/  @P0 BRA `(.L_x_1000) ;  /* 0x0000016000000947 */ /* 0x000fea0003800000 */
[----:B------:R-:W-:Y:S01]  /*9f50*/  ISETP.GE.AND P1, PT, R90, c[0x0][0x27c], PT ;  /* 0x00009f005a007a0c */ /* 0x000fe20003f26270 */
[----:B------:R-:W-:Y:S01]  /*9f60*/  CS2R R12, SRZ ;  /* 0x00000000000c7805 */ /* 0x000fe2000001ff00 */
[----:B------:R-:W-:-:S11]  /*9f70*/  CS2R R10, SRZ ;  /* 0x00000000000a7805 */ /* 0x000fd6000001ff00 */
[C---:B------:R-:W-:Y:S01]  /*9f80*/  @!P1 IMAD.SHL.U32 R3, R90.reuse, 0x2, RZ ;  /* 0x000000025a039824 */ /* 0x040fe200078e00ff */
[----:B------:R-:W-:-:S04]  /*9f90*/  @!P1 SHF.L.U64.HI R2, R90, 0x1, R91 ;  /* 0x000000015a029819 */ /* 0x000fc8000001025b */
[----:B--2---:R-:W-:-:S05]  /*9fa0*/  @!P1 IADD3 R18, P0, R20, R3, RZ ;  /* 0x0000000314129210 */ /* 0x004fca0007f1e0ff */
[--C-:B----4-:R-:W-:Y:S01]  /*9fb0*/  @!P1 IMAD.X R19, R22, 0x1, R2.reuse, P0 ;  /* 0x0000000116139824 */ /* 0x110fe200000e0602 */
[----:B---3--:R-:W-:Y:S01]  /*9fc0*/  @!P1 IADD3 R16, P0, R21, R3, RZ ;  /* 0x0000000315109210 */ /* 0x008fe20007f1e0ff */
[----:B------:R-:W-:Y:S01]  /*9fd0*/  CS2R R6, SRZ ;  /* 0x0000000000067805 */ /* 0x000fe2000001ff00 */
[----:B------:R-:W-:Y:S02]  /*9fe0*/  CS2R R8, SRZ ;  /* 0x0000000000087805 */ /* 0x000fe4000001ff00 */
[----:B------:R2:W5:Y:S01]  /*9ff0*/  @!P1 LD.E.64 R10, [R18.64] ;  /* 0x00000008120a9980 */ /* 0x000562000c101b00 */
[----:B-1----:R-:W-:Y:S01]  /*a000*/  @!P1 IMAD.X R17, R23, 0x1, R2, P0 ;  /* 0x0000000117119824 */ /* 0x002fe200000e0602 */
[----:B------:R-:W-:-:S04]  /*a010*/  ISETP.GE.AND P0, PT, R124, c[0x0][0x27c], PT ;  /* 0x00009f007c007a0c */ /* 0x000fc80003f06270 */
[----:B------:R2:W5:Y:S09]  /*a020*/  @!P1 LD.E.64 R6, [R16.64] ;  /* 0x0000000810069980 */ /* 0x000572000c101b00 */
[C---:B------:R-:W-:Y:S01]  /*a030*/  @!P0 IMAD.SHL.U32 R4, R124.reuse, 0x2, RZ ;  /* 0x000000027c048824 */ /* 0x040fe200078e00ff */
[----:B-----5:R-:W-:-:S04]  /*a040*/  @!P0 SHF.L.U64.HI R5, R124, 0x1, R46 ;  /* 0x000000017c058819 */ /* 0x020fc8000001022e */
[----:B------:R-:W-:-:S05]  /*a050*/  @!P0 IADD3 R2, P3, R20, R4, RZ ;  /* 0x0000000414028210 */ /* 0x000fca0007f7e0ff */
[----:B------:R-:W-:Y:S01]  /*a060*/  @!P0 IMAD.X R3, R22, 0x1, R5, P3 ;  /* 0x0000000116038824 */ /* 0x000fe200018e0605 */
[----:B------:R-:W-:-:S04]  /*a070*/  @!P0 IADD3 R4, P3, R21, R4, RZ ;  /* 0x0000000415048210 */ /* 0x000fc80007f7e0ff */
[----:B------:R2:W5:Y:S01]  /*a080*/  @!P0 LD.E.64 R12, [R2.64] ;  /* 0x00000008020c8980 */ /* 0x000562000c101b00 */
[----:B------:R-:W-:-:S05]  /*a090*/  @!P0 IMAD.X R5, R23, 0x1, R5, P3 ;  /* 0x0000000117058824 */ /* 0x000fca00018e0605 */
[----:B------:R2:W5:Y:S03]  /*a0a0*/  @!P0 LD.E.64 R8, [R4.64] ;  /* 0x0000000804088980 */ /* 0x000566000c101b00 */
.L_x_1000:
[----:B------:R-:W-:Y:S05]  /*a0b0*/  BSYNC B0 ;  /* 0x0000000000007941 */ /* 0x000fea0003800000 */
.L_x_999:
[----:B--2---:R-:W-:Y:S01]  /*a0c0*/  IADD3 R2, R14, 0x20, RZ ;  /* 0x000000200e027810 */ /* 0x004fe20007ffe0ff */
[----:B-----5:R-:W-:Y:S01]  /*a0d0*/  IMAD.MOV.U32 R5, RZ, RZ, R12 ;  /* 0x000000ffff057224 */ /* 0x020fe200078e000c */
[----:B----4-:R2:W4:Y:S01]  /*a0e0*/  SHFL.IDX PT, R22, R24, 0x1, 0x1c1f ;  /* 0x003c1f0018167f89 */ /* 0x01052200000e0000 */
[----:B------:R-:W-:Y:S01]  /*a0f0*/  IMAD.MOV.U32 R4, RZ, RZ, R13 ;  /* 0x000000ffff047224 */ /* 0x000fe200078e000d */
[----:B------:R-:W-:Y:S01]  /*a100*/  ISETP.GE.AND P0, PT, R2, R0, PT ;  /* 0x000000000200720c */ /* 0x000fe20003f06270 */
[----:B------:R-:W-:Y:S01]  /*a110*/  IMAD.MOV.U32 R3, RZ, RZ, R10 ;  /* 0x000000ffff037224 */ /* 0x000fe200078e000a */
[----:B------:R-:W-:Y:S01]  /*a120*/  PRMT R49, R49, 0x5410, R5 ;  /* 0x0000541031317816 */ /* 0x000fe20000000005 */
[----:B------:R-:W-:Y:S01]  /*a130*/  IMAD.MOV.U32 R2, RZ, RZ, R11 ;  /* 0x000000ffff027224 */ /* 0x000fe200078e000b */
[----:B------:R-:W-:Y:S01]  /*a140*/  PRMT R50, R50, 0x5410, R4 ;  /* 0x0000541032327816 */ /* 0x000fe20000000004 */
[----:B------:R-:W-:Y:S01]  /*a150*/  IMAD.MOV.U32 R5, RZ, RZ, R8 ;  /* 0x000000ffff057224 */ /* 0x000fe200078e0008 */
[----:B------:R-:W-:Y:S01]  /*a160*/  PRMT R47, R47, 0x5410, R3 ;  /* 0x000054102f2f7816 */ /* 0x000fe20000000003 */
[----:B------:R-:W-:Y:S01]  /*a170*/  IMAD.MOV.U32 R4, RZ, RZ, R9 ;  /* 0x000000ffff047224 */ /* 0x000fe200078e0009 */
[----:B------:R-:W-:Y:S01]  /*a180*/  PRMT R48, R48, 0x5410, R2 ;  /* 0x0000541030307816 */ /* 0x000fe20000000002 */
[----:B------:R-:W-:Y:S01]  /*a190*/  IMAD.MOV.U32 R3, RZ, RZ, R6 ;  /* 0x000000ffff037224 */ /* 0x000fe200078e0006 */
[----:B------:R2:W3:Y:S01]  /*a1a0*/  SHFL.IDX PT, R16, R26, 0x1, 0x1c1f ;  /* 0x003c1f001a107f89 */ /* 0x0004e200000e0000 */
[----:B------:R-:W-:Y:S01]  /*a1b0*/  IMAD.MOV.U32 R2, RZ, RZ, R7 ;  /* 0x000000ffff027224 */ /* 0x000fe200078e0007 */
[----:B------:R-:W-:Y:S01]  /*a1c0*/  BSSY B0, `(.L_x_1001) ;  /* 0x0000021000007945 */ /* 0x000fe20003800000 */
[----:B------:R-:W-:Y:S01]  /*a1d0*/  PRMT R49, R5, 0x7610, R49 ;  /* 0x0000761005317816 */ /* 0x000fe20000000031 */
[----:B-1----:R2:W1:Y:S01]  /*a1e0*/  SHFL.IDX PT, R23, R15, 0x1, 0x1c1f ;  /* 0x003c1f000f177f89 */ /* 0x00246200000e0000 */
[----:B------:R-:W-:Y:S01]  /*a1f0*/  PRMT R50, R4, 0x7610, R50 ;  /* 0x0000761004327816 */ /* 0x000fe20000000032 */
[----:B------:R-:W-:Y:S01]  /*a200*/  CS2R R30, SRZ ;  /* 0x00000000001e7805 */ /* 0x000fe2000001ff00 */
[----:B------:R-:W-:Y:S01]  /*a210*/  PRMT R47, R3, 0x7610, R47 ;  /* 0x00007610032f7816 */ /* 0x000fe2000000002f */
[----:B------:R2:W1:Y:S01]  /*a220*/  SHFL.IDX PT, R17, R27, 0x1, 0x1c1f ;  /* 0x003c1f001b117f89 */ /* 0x00046200000e0000 */
[----:B------:R-:W-:Y:S01]  /*a230*/  PRMT R48, R2, 0x7610, R48 ;  /* 0x0000761002307816 */ /* 0x000fe20000000030 */
[----:B------:R-:W-:Y:S01]  /*a240*/  CS2R R4, SRZ ;  /* 0x0000000000047805 */ /* 0x000fe2000001ff00 */
[----:B------:R-:W-:Y:S01]  /*a250*/  CS2R R2, SRZ ;  /* 0x0000000000027805 */ /* 0x000fe2000001ff00 */
[----:B------:R-:W-:Y:S05]  /*a260*/  @P0 BRA `(.L_x_1002) ;  /* 0x0000016000000947 */ /* 0x000fea0003800000 */
[----:B----4-:R-:W-:Y:S01]  /*a270*/  ISETP.GE.AND P1, PT, R90, c[0x0][0x27c], PT ;  /* 0x00009f005a007a0c */ /* 0x010fe20003f26270 */
[----:B------:R-:W-:-:S12]  /*a280*/  CS2R R36, SRZ ;  /* 0x0000000000247805 */ /* 0x000fd8000001ff00 */
[C---:B------:R-:W-:Y:S01]  /*a290*/  @!P1 IMAD.SHL.U32 R2, R90.reuse, 0x2, RZ ;  /* 0x000000025a029824 */ /* 0x040fe200078e00ff */
[----:B------:R-:W-:-:S04]  /*a2a0*/  @!P1 SHF.L.U64.HI R3, R90, 0x1, R91 ;  /* 0x000000015a039819 */ /* 0x000fc8000001025b */
[----:B---3--:R-:W-:-:S05]  /*a2b0*/  @!P1 IADD3 R20, P0, R16, R2, RZ ;  /* 0x0000000210149210 */ /* 0x008fca0007f1e0ff */
[----:B------:R-:W-:Y:S01]  /*a2c0*/  @!P1 IMAD.X R21, R22, 0x1, R3, P0 ;  /* 0x0000000116159824 */ /* 0x000fe200000e0603 */
[----:B-1----:R-:W-:-:S05]  /*a2d0*/  @!P1 IADD3 R18, P0, R17, R2, RZ ;  /* 0x0000000211129210 */ /* 0x002fca0007f1e0ff */
[----:B------:R-:W-:Y:S01]  /*a2e0*/  @!P1 IMAD.X R19, R23, 0x1, R3, P0 ;  /* 0x0000000117139824 */ /* 0x000fe200000e0603 */
[----:B------:R-:W-:-:S13]  /*a2f0*/  ISETP.GE.AND P0, PT, R124, c[0x0][0x27c], PT ;  /* 0x00009f007c007a0c */ /* 0x000fda0003f06270 */
[C---:B------:R-:W-:Y:S01]  /*a300*/  @!P0 IMAD.SHL.U32 R4, R124.reuse, 0x2, RZ ;  /* 0x000000027c048824 */ /* 0x040fe200078e00ff */
[----:B------:R-:W-:-:S04]  /*a310*/  @!P0 SHF.L.U64.HI R5, R124, 0x1, R46 ;  /* 0x000000017c058819 */ /* 0x000fc8000001022e */
[----:B------:R-:W-:-:S05]  /*a320*/  @!P0 IADD3 R2, P3, R16, R4, RZ ;  /* 0x0000000410028210 */ /* 0x000fca0007f7e0ff */
[----:B------:R-:W-:Y:S01]  /*a330*/  @!P0 IMAD.X R3, R22, 0x1, R5, P3 ;  /* 0x0000000116038824 */ /* 0x000fe200018e0605 */
[----:B------:R-:W-:Y:S01]  /*a340*/  @!P0 IADD3 R16, P3, R17, R4, RZ ;  /* 0x0000000411108210 */ /* 0x000fe20007f7e0ff */
[----:B------:R-:W-:-:S03]  /*a350*/  CS2R R30, SRZ ;  /* 0x00000000001e7805 */ /* 0x000fc6000001ff00 */
[----:B------:R1:W5:Y:S01]  /*a360*/  @!P0 LD.E.64 R36, [R2.64] ;  /* 0x0000000802248980 */ /* 0x000362000c101b00 */
[----:B------:R-:W-:Y:S02]  /*a370*/  @!P0 IMAD.X R17, R23, 0x1, R5, P3 ;  /* 0x0000000117118824 */ /* 0x000fe400018e0605 */
[----:B------:R-:W-:-:S03]  /*a380*/  CS2R R4, SRZ ;  /* 0x0000000000047805 */ /* 0x000fc6000001ff00 */
[----:B------:R3:W5:Y:S04]  /*a390*/  @!P0 LD.E.64 R30, [R16.64] ;  /* 0x00000008101e8980 */ /* 0x000768000c101b00 */
[----:B------:R3:W5:Y:S01]  /*a3a0*/  @!P1 LD.E.64 R4, [R20.64] ;  /* 0x0000000814049980 */ /* 0x000762000c101b00 */
[----:B-1----:R-:W-:-:S06]  /*a3b0*/  CS2R R2, SRZ ;  /* 0x0000000000027805 */ /* 0x002fcc000001ff00 */
[----:B------:R3:W5:Y:S02]  /*a3c0*/  @!P1 LD.E.64 R2, [R18.64] ;  /* 0x0000000812029980 */ /* 0x000764000c101b00 */
.L_x_1002:
[----:B----4-:R-:W-:Y:S05]  /*a3d0*/  BSYNC B0 ;  /* 0x0000000000007941 */ /* 0x010fea0003800000 */
.L_x_1001:
[----:B---3--:R-:W-:Y:S01]  /*a3e0*/  IADD3 R16, R14, 0x40, RZ ;  /* 0x000000400e107810 */ /* 0x008fe20007ffe0ff */
[----:B-----5:R-:W-:Y:S01]  /*a3f0*/  IMAD.MOV.U32 R21, RZ, RZ, R36 ;  /* 0x000000ffff157224 */ /* 0x020fe200078e0024 */
[----:B------:R3:W4:Y:S01]  /*a400*/  SHFL.IDX PT, R19, R24, 0x2, 0x1c1f ;  /* 0x005c1f0018137f89 */ /* 0x00072200000e0000 */
[----:B------:R-:W-:Y:S01]  /*a410*/  IMAD.MOV.U32 R20, RZ, RZ, R37 ;  /* 0x000000ffff147224 */ /* 0x000fe200078e0025 */
[----:B------:R-:W-:Y:S01]  /*a420*/  ISETP.GE.AND P0, PT, R16, R0, PT ;  /* 0x000000001000720c */ /* 0x000fe20003f06270 */
[----:B-1----:R-:W-:Y:S01]  /*a430*/  IMAD.MOV.U32 R17, RZ, RZ, R4 ;  /* 0x000000ffff117224 */ /* 0x002fe200078e0004 */
        /* <DEDUP_REMOVED lines=8> */
[----:B------:R3:W1:Y:S01]  /*a4c0*/  SHFL.IDX PT, R18, R26, 0x2, 0x1c1f ;  /* 0x005c1f001a127f89 */ /* 0x00066200000e0000 */
[----:B------:R-:W-:Y:S01]  /*a4d0*/  IMAD.MOV.U32 R16, RZ, RZ, R3 ;  /* 0x000000ffff107224 */ /* 0x000fe200078e0003 */
[----:B------:R-:W-:Y:S01]  /*a4e0*/  BSSY B0, `(.L_x_1003) ;  /* 0x0000023000007945 */ /* 0x000fe20003800000 */
[----:B------:R-:W-:Y:S01]  /*a4f0*/  PRMT R53, R21, 0x7610, R53 ;  /* 0x0000761015357816 */ /* 0x000fe20000000035 */
[----:B------:R3:W2:Y:S01]  /*a500*/  SHFL.IDX PT, R28, R15, 0x2, 0x1c1f ;  /* 0x005c1f000f1c7f89 */ /* 0x0006a200000e0000 */
[----:B------:R-:W-:Y:S01]  /*a510*/  PRMT R54, R20, 0x7610, R54 ;  /* 0x0000761014367816 */ /* 0x000fe20000000036 */
[----:B------:R-:W-:Y:S01]  /*a520*/  CS2R R44, SRZ ;  /* 0x00000000002c7805 */ /* 0x000fe2000001ff00 */
[----:B------:R-:W-:Y:S01]  /*a530*/  PRMT R51, R17, 0x7610, R51 ;  /* 0x0000761011337816 */ /* 0x000fe20000000033 */
[----:B------:R3:W1:Y:S01]  /*a540*/  SHFL.IDX PT, R25, R27, 0x2, 0x1c1f ;  /* 0x005c1f001b197f89 */ /* 0x00066200000e0000 */
[----:B------:R-:W-:Y:S01]  /*a550*/  PRMT R52, R16, 0x7610, R52 ;  /* 0x0000761010347816 */ /* 0x000fe20000000034 */
[----:B------:R-:W-:Y:S01]  /*a560*/  CS2R R38, SRZ ;  /* 0x0000000000267805 */ /* 0x000fe2000001ff00 */
[----:B------:R-:W-:Y:S01]  /*a570*/  CS2R R32, SRZ ;  /* 0x0000000000207805 */ /* 0x000fe2000001ff00 */
[----:B------:R-:W-:Y:S01]  /*a580*/  CS2R R40, SRZ ;  /* 0x0000000000287805 */ /* 0x000fe2000001ff00 */
[----:B------:R-:W-:Y:S01]  /*a590*/  CS2R R34, SRZ ;  /* 0x0000000000227805 */ /* 0x000fe2000001ff00 */
[----:B------:R-:W-:Y:S05]  /*a5a0*/  @P0 BRA `(.L_x_1004) ;  /* 0x0000016000000947 */ /* 0x000fea0003800000 */
[----:B----4-:R-:W-:Y:S01]  /*a5b0*/  ISETP.GE.AND P1, PT, R90, c[0x0][0x27c], PT ;  /* 0x00009f005a007a0c */ /* 0x010fe20003f26270 */
[----:B------:R-:W-:Y:S01]  /*a5c0*/  CS2R R38, SRZ ;  /* 0x0000000000267805 */ /* 0x000fe2000001ff00 */
[----:B------:R-:W-:-:S11]  /*a5d0*/  CS2R R32, SRZ ;  /* 0x0000000000207805 */ /* 0x000fd6000001ff00 */
[C---:B------:R-:W-:Y:S01]  /*a5e0*/  @!P1 IMAD.SHL.U32 R16, R90.reuse, 0x2, RZ ;  /* 0x000000025a109824 */ /* 0x040fe200078e00ff */
[----:B------:R-:W-:-:S04]  /*a5f0*/  @!P1 SHF.L.U64.HI R17, R90, 0x1, R91 ;  /* 0x000000015a119819 */ /* 0x000fc8000001025b */
[----:B-1----:R-:W-:-:S05]  /*a600*/  @!P1 IADD3 R22, P0, R18, R16, RZ ;  /* 0x0000001012169210 */ /* 0x002fca0007f1e0ff */
[--C-:B------:R-:W-:Y:S01]  /*a610*/  @!P1 IMAD.X R23, R19, 0x1, R17.reuse, P0 ;  /* 0x0000000113179824 */ /* 0x100fe200000e0611 */
[----:B------:R-:W-:Y:S01]  /*a620*/  @!P1 IADD3 R20, P0, R25, R16, RZ ;  /* 0x0000001019149210 */ /* 0x000fe20007f1e0ff */
[----:B------:R-:W-:Y:S01]  /*a630*/  CS2R R34, SRZ ;  /* 0x0000000000227805 */ /* 0x000fe2000001ff00 */
[----:B------:R-:W-:Y:S02]  /*a640*/  CS2R R40, SRZ ;  /* 0x0000000000287805 */ /* 0x000fe4000001ff00 */
[----:B------:R1:W5:Y:S01]  /*a650*/  @!P1 LD.E.64 R32, [R22.64] ;  /* 0x0000000816209980 */ /* 0x000362000c101b00 */
[----:B--2---:R-:W-:Y:S01]  /*a660*/  @!P1 IMAD.X R21, R28, 0x1, R17, P0 ;  /* 0x000000011c159824 */ /* 0x004fe200000e0611 */
[----:B------:R-:W-:-:S04]  /*a670*/  ISETP.GE.AND P0, PT, R124, c[0x0][0x27c], PT ;  /* 0x00009f007c007a0c */ /* 0x000fc80003f06270 */
[----:B------:R1:W5:Y:S09]  /*a680*/  @!P1 LD.E.64 R34, [R20.64] ;  /* 0x0000000814229980 */ /* 0x000372000c101b00 */
[C---:B------:R-:W-:Y:S01]  /*a690*/  @!P0 IMAD.SHL.U32 R16, R124.reuse, 0x2, RZ ;  /* 0x000000027c108824 */ /* 0x040fe200078e00ff */
[----:B------:R-:W-:-:S04]  /*a6a0*/  @!P0 SHF.L.U64.HI R17, R124, 0x1, R46 ;  /* 0x000000017c118819 */ /* 0x000fc8000001022e */
[----:B------:R-:W-:-:S05]  /*a6b0*/  @!P0 IADD3 R18, P3, R18, R16, RZ ;  /* 0x0000001012128210 */ /* 0x000fca0007f7e0ff */
[----:B------:R-:W-:Y:S01]  /*a6c0*/  @!P0 IMAD.X R19, R19, 0x1, R17, P3 ;  /* 0x0000000113138824 */ /* 0x000fe200018e0611 */
[----:B------:R-:W-:-:S04]  /*a6d0*/  @!P0 IADD3 R16, P3, R25, R16, RZ ;  /* 0x0000001019108210 */ /* 0x000fc80007f7e0ff */
[----:B------:R1:W5:Y:S01]  /*a6e0*/  @!P0 LD.E.64 R38, [R18.64] ;  /* 0x0000000812268980 */ /* 0x000362000c101b00 */
[----:B------:R-:W-:-:S05]  /*a6f0*/  @!P0 IMAD.X R17, R28, 0x1, R17, P3 ;  /* 0x000000011c118824 */ /* 0x000fca00018e0611 */
[----:B------:R1:W5:Y:S03]  /*a700*/  @!P0 LD.E.64 R40, [R16.64] ;  /* 0x0000000810288980 */ /* 0x000366000c101b00 */
.L_x_1004:
[----:B----4-:R-:W-:Y:S05]  /*a710*/  BSYNC B0 ;  /* 0x0000000000007941 */ /* 0x010fea0003800000 */
.L_x_1003:
[----:B------:R-:W-:Y:S01]  /*a720*/  IADD3 R14, R14, 0x60, RZ ;  /* 0x000000600e0e7810 */ /* 0x000fe20007ffe0ff */
[----:B-1----:R1:W4:Y:S01]  /*a730*/  SHFL.IDX PT, R23, R15, 0x3, 0x1c1f ;  /* 0x007c1f000f177f89 */ /* 0x00232200000e0000 */
[----:B-----5:R-:W-:Y:S01]  /*a740*/  IMAD.MOV.U32 R19, RZ, RZ, R38 ;  /* 0x000000ffff137224 */ /* 0x020fe200078e0026 */
[----:B------:R-:W-:Y:S01]  /*a750*/  BSSY B0, `(.L_x_1005) ;  /* 0x000002e000007945 */ /* 0x000fe20003800000 */
[----:B------:R-:W-:Y:S01]  /*a760*/  ISETP.GE.AND P0, PT, R14, R0, PT ;  /* 0x000000000e00720c */ /* 0x000fe20003f06270 */
[----:B------:R-:W-:Y:S01]  /*a770*/  IMAD.MOV.U32 R18, RZ, RZ, R39 ;  /* 0x000000ffff127224 */ /* 0x000fe200078e0027 */
[----:B------:R-:W3:Y:S01]  /*a780*/  SHFL.IDX PT, R17, R24, 0x3, 0x1c1f ;  /* 0x007c1f0018117f89 */ /* 0x000ee200000e0000 */
[----:B------:R-:W-:Y:S01]  /*a790*/  IMAD.MOV.U32 R14, RZ, RZ, R33 ;  /* 0x000000ffff0e7224 */ /* 0x000fe200078e0021 */
[----:B------:R-:W-:Y:S01]  /*a7a0*/  PRMT R57, R57, 0x5410, R19 ;  /* 0x0000541039397816 */ /* 0x000fe20000000013 */
[----:B------:R-:W-:Y:S01]  /*a7b0*/  IMAD.MOV.U32 R19, RZ, RZ, R40 ;  /* 0x000000ffff137224 */ /* 0x000fe200078e0028 */
[----:B------:R-:W-:Y:S01]  /*a7c0*/  PRMT R59, R18, 0x7610, R59 ;  /* 0x00007610123b7816 */ /* 0x000fe2000000003b */
[----:B------:R-:W-:Y:S01]  /*a7d0*/  IMAD.MOV.U32 R18, RZ, RZ, R41 ;  /* 0x000000ffff127224 */ /* 0x000fe200078e0029 */
[----:B------:R-:W-:Y:S01]  /*a7e0*/  PRMT R56, R56, 0x5410, R14 ;  /* 0x0000541038387816 */ /* 0x000fe2000000000e */
[----:B------:R-:W-:Y:S01]  /*a7f0*/  IMAD.MOV.U32 R14, RZ, RZ, R35 ;  /* 0x000000ffff0e7224 */ /* 0x000fe200078e0023 */
[----:B------:R-:W2:Y:S01]  /*a800*/  SHFL.IDX PT, R16, R26, 0x3, 0x1c1f ;  /* 0x007c1f001a107f89 */ /* 0x000ea200000e0000 */
[----:B------:R-:W-:Y:S01]  /*a810*/  PRMT R57, R19, 0x7610, R57 ;  /* 0x0000761013397816 */ /* 0x000fe20000000039 */
[----:B------:R-:W-:Y:S01]  /*a820*/  CS2R R42, SRZ ;  /* 0x00000000002a7805 */ /* 0x000fe2000001ff00 */
[----:B------:R-:W-:Y:S01]  /*a830*/  PRMT R58, R18, 0x7610, R58 ;  /* 0x00007610123a7816 */ /* 0x000fe2000000003a */
[----:B------:R2:W3:Y:S01]  /*a840*/  SHFL.IDX PT, R22, R27, 0x3, 0x1c1f ;  /* 0x007c1f001b167f89 */ /* 0x0004e200000e0000 */
[----:B------:R-:W-:Y:S01]  /*a850*/  PRMT R56, R14, 0x7610, R56 ;  /* 0x000076100e387816 */ /* 0x000fe20000000038 */
[----:B--2---:R-:W-:Y:S01]  /*a860*/  CS2R R28, SRZ ;  /* 0x00000000001c7805 */ /* 0x004fe2000001ff00 */
[----:B-1-3--:R-:W-:-:S05]  /*a870*/  IMAD.MOV.U32 R15, RZ, RZ, R32 ;  /* 0x000000ffff0f7224 */ /* 0x00afca00078e0020 */
[----:B------:R-:W-:Y:S01]  /*a880*/  PRMT R55, R55, 0x5410, R15 ;  /* 0x0000541037377816 */ /* 0x000fe2000000000f */
[----:B------:R-:W-:-:S05]  /*a890*/  IMAD.MOV.U32 R15, RZ, RZ, R34 ;  /* 0x000000ffff0f7224 */ /* 0x000fca00078e0022 */
[----:B------:R-:W-:Y:S01]  /*a8a0*/  PRMT R54, R54, 0x5410, R15 ;  /* 0x0000541036367816 */ /* 0x000fe2000000000f */
[----:B------:R-:W-:Y:S01]  /*a8b0*/  CS2R R26, SRZ ;  /* 0x00000000001a7805 */ /* 0x000fe2000001ff00 */
[----:B------:R-:W-:Y:S05]  /*a8c0*/  @P0 BRA `(.L_x_1006) ;  /* 0x0000016000000947 */ /* 0x000fea0003800000 */
[----:B----4-:R-:W-:Y:S01]  /*a8d0*/  ISETP.GE.AND P1, PT, R90, c[0x0][0x27c], PT ;  /* 0x00009f005a007a0c */ /* 0x010fe20003f26270 */
[----:B------:R-:W-:Y:S01]  /*a8e0*/  CS2R R44, SRZ ;  /* 0x00000000002c7805 */ /* 0x000fe2000001ff00 */
[----:B------:R-:W-:-:S11]  /*a8f0*/  CS2R R26, SRZ ;  /* 0x00000000001a7805 */ /* 0x000fd6000001ff00 */
[C---:B------:R-:W-:Y:S01]  /*a900*/  @!P1 IMAD.SHL.U32 R14, R90.reuse, 0x2, RZ ;  /* 0x000000025a0e9824 */ /* 0x040fe200078e00ff */
[----:B------:R-:W-:-:S04]  /*a910*/  @!P1 SHF.L.U64.HI R15, R90, 0x1, R91 ;  /* 0x000000015a0f9819 */ /* 0x000fc8000001025b */
[----:B------:R-:W-:-:S05]  /*a920*/  @!P1 IADD3 R20, P0, R16, R14, RZ ;  /* 0x0000000e10149210 */ /* 0x000fca0007f1e0ff */
[--C-:B------:R-:W-:Y:S01]  /*a930*/  @!P1 IMAD.X R21, R17, 0x1, R15.reuse, P0 ;  /* 0x0000000111159824 */ /* 0x100fe200000e060f */
[----:B------:R-:W-:Y:S01]  /*a940*/  @!P1 IADD3 R18, P0, R22, R14, RZ ;  /* 0x0000000e16129210 */ /* 0x000fe20007f1e0ff */
[----:B------:R-:W-:Y:S01]  /*a950*/  CS2R R28, SRZ ;  /* 0x00000000001c7805 */ /* 0x000fe2000001ff00 */
[----:B------:R-:W-:Y:S02]  /*a960*/  CS2R R42, SRZ ;  /* 0x00000000002a7805 */ /* 0x000fe4000001ff00 */
[----:B------:R1:W5:Y:S01]  /*a970*/  @!P1 LD.E.64 R26, [R20.64] ;  /* 0x00000008141a9980 */ /* 0x000362000c101b00 */
[----:B------:R-:W-:Y:S01]  /*a980*/  @!P1 IMAD.X R19, R23, 0x1, R15, P0 ;  /* 0x0000000117139824 */ /* 0x000fe200000e060f */
        /* <DEDUP_REMOVED lines=10> */
.L_x_1006:
[----:B----4-:R-:W-:Y:S05]  /*aa30*/  BSYNC B0 ;  /* 0x0000000000007941 */ /* 0x010fea0003800000 */
.L_x_1005:
[----:B-1---5:R-:W-:Y:S01]  /*aa40*/  IMAD.MOV.U32 R14, RZ, RZ, R44 ;  /* 0x000000ffff0e7224 */ /* 0x022fe200078e002c */
[----:B------:R-:W-:-:S04]  /*aa50*/  DEPBAR.LE SB0, 0x1 ;  /* 0x000080400000791a */ /* 0x000fc80000000000 */
[----:B------:R-:W-:Y:S01]  /*aa60*/  IMAD.MOV.U32 R16, RZ, RZ, R45 ;  /* 0x000000ffff107224 */ /* 0x000fe200078e002d */
[----:B------:R-:W-:Y:S01]  /*aa70*/  BSSY B1, `(.L_x_1007) ;  /* 0x000006d000017945 */ /* 0x000fe20003800000 */
[----:B------:R-:W-:-:S03]  /*aa80*/  IMAD.MOV.U32 R15, RZ, RZ, R26 ;  /* 0x000000ffff0f7224 */ /* 0x000fc600078e001a */
[----:B------:R-:W-:Y:S01]  /*aa90*/  PRMT R62, R14, 0x5410, R16 ;  /* 0x000054100e3e7816 */ /* 0x000fe20000000010 */
[----:B------:R-:W-:Y:S01]  /*aaa0*/  IMAD.IADD R14, R0, 0x1, -R63 ;  /* 0x00000001000e7824 */ /* 0x000fe200078e0a3f */
[----:B------:R-:W-:Y:S01]  /*aab0*/  MOV R0, R27 ;  /* 0x0000001b00007202 */ /* 0x000fe20000000f00 */
[----:B------:R-:W-:Y:S01]  /*aac0*/  IMAD.MOV.U32 R16, RZ, RZ, R42 ;  /* 0x000000ffff107224 */ /* 0x000fe200078e002a */
[----:B------:R-:W-:Y:S01]  /*aad0*/  PRMT R59, R59, 0x5410, R15 ;  /* 0x000054103b3b7816 */ /* 0x000fe2000000000f */
[----:B------:R-:W-:Y:S01]  /*aae0*/  IMAD.MOV.U32 R15, RZ, RZ, R43 ;  /* 0x000000ffff0f7224 */ /* 0x000fe200078e002b */
[----:B------:R-:W-:Y:S02]  /*aaf0*/  IMNMX R46, R14, 0x80, PT ;  /* 0x000000800e2e7817 */ /* 0x000fe40003800200 */
[----:B------:R-:W-:Y:S01]  /*ab00*/  PRMT R60, R60, 0x5410, R0 ;  /* 0x000054103c3c7816 */ /* 0x000fe20000000000 */
[----:B------:R-:W-:Y:S01]  /*ab10*/  IMAD.MOV.U32 R0, RZ, RZ, R29 ;  /* 0x000000ffff007224 */ /* 0x000fe200078e001d */
[----:B------:R-:W-:Y:S01]  /*ab20*/  BAR.SYNC.DEFER_BLOCKING 0x0 ;  /* 0x0000000000007b1d */ /* 0x000fe20000010000 */
[----:B------:R-:W-:-:S02]  /*ab30*/  ISETP.GE.AND P0, PT, R125, R46, PT ;  /* 0x0000002e7d00720c */ /* 0x000fc40003f06270 */
[----:B------:R-:W-:Y:S02]  /*ab40*/  MOV R14, R28 ;  /* 0x0000001c000e7202 */ /* 0x000fe40000000f00 */
[----:B------:R-:W-:Y:S02]  /*ab50*/  PRMT R61, R16, 0x5410, R15 ;  /* 0x00005410103d7816 */ /* 0x000fe4000000000f */
[----:B------:R-:W-:Y:S02]  /*ab60*/  PRMT R58, R58, 0x5410, R14 ;  /* 0x000054103a3a7816 */ /* 0x000fe4000000000e */
[----:B------:R-:W-:-:S05]  /*ab70*/  PRMT R60, R0, 0x7610, R60 ;  /* 0x00007610003c7816 */ /* 0x000fca000000003c */
[----:B------:R-:W-:Y:S05]  /*ab80*/  @P0 BRA `(.L_x_1008) ;  /* 0x000005b000000947 */ /* 0x000fea0003800000 */
[----:B------:R-:W-:Y:S01]  /*ab90*/  ISETP.GE.AND P0, PT, R90, c[0x0][0x27c], PT ;  /* 0x00009f005a007a0c */ /* 0x000fe20003f06270 */
[----:B------:R-:W-:-:S12]  /*aba0*/  BSSY B0, `(.L_x_1009) ;  /* 0x000002c000007945 */ /* 0x000fd80003800000 */
[----:B------:R-:W-:Y:S05]  /*abb0*/  @P0 BRA `(.L_x_1010) ;  /* 0x000002a000000947 */ /* 0x000fea0003800000 */
[----:B------:R-:W1:Y:S01]  /*abc0*/  LDS.128 R16, [R252+0x5000] ;  /* 0x00500000fc107984 */ /* 0x000e620000000c00 */
[--C-:B------:R-:W-:Y:S02]  /*abd0*/  SHF.R.U32.HI R0, RZ, 0x10, R7.reuse ;  /* 0x00000010ff007819 */ /* 0x100fe40000011607 */
[----:B------:R-:W-:Y:S01]  /*abe0*/  SHF.R.U64 R24, R6, 0x10, R7 ;  /* 0x0000001006187819 */ /* 0x000fe20000001207 */
[----:B------:R-:W-:Y:S01]  /*abf0*/  HADD2.F32 R7, -RZ, R47.H1_H1 ;  /* 0x3000002fff077230 */ /* 0x000fe20000004100 */
[--C-:B------:R-:W-:Y:S02]  /*ac00*/  SHF.R.U64 R25, R10, 0x10, R11.reuse ;  /* 0x000000100a197819 */ /* 0x100fe4000000120b */
[----:B------:R-:W-:-:S05]  /*ac10*/  SHF.R.U32.HI R21, RZ, 0x10, R11 ;  /* 0x00000010ff157819 */ /* 0x000fca000001160b */
[----:B------:R-:W-:Y:S02]  /*ac20*/  HADD2.F32 R22, -RZ, R21.H0_H0 ;  /* 0x20000015ff167230 */ /* 0x000fe40000004100 */
[--C-:B-1----:R-:W-:Y:S02]  /*ac30*/  HADD2.F32 R20, -RZ, R19.reuse.H0_H0 ;  /* 0x20000013ff147230 */ /* 0x102fe40000004100 */
[----:B------:R-:W-:Y:S02]  /*ac40*/  HADD2.F32 R6, -RZ, R19.H1_H1 ;  /* 0x30000013ff067230 */ /* 0x000fe40000004100 */
[--C-:B------:R-:W-:Y:S02]  /*ac50*/  HADD2.F32 R19, -RZ, R16.reuse.H0_H0 ;  /* 0x20000010ff137230 */ /* 0x100fe40000004100 */
[----:B------:R-:W-:Y:S02]  /*ac60*/  HADD2.F32 R15, -RZ, R16.H1_H1 ;  /* 0x30000010ff0f7230 */ /* 0x000fe40000004100 */
[----:B------:R-:W-:-:S02]  /*ac70*/  HADD2.F32 R16, -RZ, R18.H0_H0 ;  /* 0x20000012ff107230 */ /* 0x000fc40000004100 */
[----:B------:R-:W-:Y:S02]  /*ac80*/  HADD2.F32 R10, -RZ, R18.H1_H1 ;  /* 0x30000012ff0a7230 */ /* 0x000fe40000004100 */
[----:B------:R-:W-:Y:S02]  /*ac90*/  HADD2.F32 R18, -RZ, R0.H0_H0 ;  /* 0x20000000ff127230 */ /* 0x000fe40000004100 */
[--C-:B------:R-:W-:Y:S02]  /*aca0*/  HADD2.F32 R14, -RZ, R17.reuse.H0_H0 ;  /* 0x20000011ff0e7230 */ /* 0x100fe40000004100 */
[----:B------:R-:W-:Y:S01]  /*acb0*/  HADD2.F32 R11, -RZ, R17.H1_H1 ;  /* 0x30000011ff0b7230 */ /* 0x000fe20000004100 */
[-C--:B------:R-:W-:Y:S01]  /*acc0*/  FMUL.FTZ R17, R6, R18.reuse ;  /* 0x0000001206117220 */ /* 0x080fe20000410000 */
[----:B------:R-:W-:Y:S01]  /*acd0*/  HADD2.F32 R0, -RZ, R47.H0_H0 ;  /* 0x2000002fff007230 */ /* 0x000fe20000004100 */
[C---:B------:R-:W-:Y:S02]  /*ace0*/  FMUL.FTZ R18, R20.reuse, R18 ;  /* 0x0000001214127220 */ /* 0x040fe40000410000 */
[----:B------:R-:W-:-:S02]  /*acf0*/  FFMA.FTZ R23, R20, R22, -R17 ;  /* 0x0000001614177223 */ /* 0x000fc40000010811 */
[-C--:B------:R-:W-:Y:S02]  /*ad00*/  FMUL.FTZ R17, R19, R0.reuse ;  /* 0x0000000013117220 */ /* 0x080fe40000410000 */
[C---:B------:R-:W-:Y:S01]  /*ad10*/  FMUL.FTZ R21, R15.reuse, R0 ;  /* 0x000000000f157220 */ /* 0x040fe20000410000 */
[----:B------:R-:W-:Y:S01]  /*ad20*/  HADD2.F32 R0, -RZ, R48.H0_H0 ;  /* 0x20000030ff007230 */ /* 0x000fe20000004100 */
[-C--:B------:R-:W-:Y:S01]  /*ad30*/  FFMA.FTZ R20, R15, R7.reuse, R17 ;  /* 0x000000070f147223 */ /* 0x080fe20000010011 */
[----:B------:R-:W-:Y:S01]  /*ad40*/  HADD2.F32 R17, -RZ, R24.H0_H0 ;  /* 0x20000018ff117230 */ /* 0x000fe20000004100 */
[----:B------:R-:W-:Y:S01]  /*ad50*/  FFMA.FTZ R22, R6, R22, R18 ;  /* 0x0000001606167223 */ /* 0x000fe20000010012 */
[----:B------:R-:W-:Y:S01]  /*ad60*/  HADD2.F32 R6, -RZ, R48.H1_H1 ;  /* 0x30000030ff067230 */ /* 0x000fe20000004100 */
[----:B------:R-:W-:Y:S01]  /*ad70*/  FFMA.FTZ R21, R19, R7, -R21 ;  /* 0x0000000713157223 */ /* 0x000fe20000010815 */
[----:B------:R-:W-:Y:S01]  /*ad80*/  HADD2.F32 R19, -RZ, R25.H0_H0 ;  /* 0x20000019ff137230 */ /* 0x000fe20000004100 */
[----:B------:R-:W-:-:S02]  /*ad90*/  FMUL.FTZ R7, R10, R0 ;  /* 0x000000000a077220 */ /* 0x000fc40000410000 */
[----:B------:R-:W-:Y:S02]  /*ada0*/  FMUL.FTZ R0, R16, R0 ;  /* 0x0000000010007220 */ /* 0x000fe40000410000 */
[-C--:B------:R-:W-:Y:S02]  /*adb0*/  FMUL.FTZ R15, R11, R17.reuse ;  /* 0x000000110b0f7220 */ /* 0x080fe40000410000 */
[----:B------:R-:W-:Y:S02]  /*adc0*/  FMUL.FTZ R17, R14, R17 ;  /* 0x000000110e117220 */ /* 0x000fe40000410000 */
[-C--:B------:R-:W-:Y:S01]  /*add0*/  FFMA.FTZ R18, R16, R6.reuse, -R7 ;  /* 0x0000000610127223 */ /* 0x080fe20000010807 */
[----:B------:R-:W-:Y:S01]  /*ade0*/  F2FP.PACK_AB R16, R20, R21 ;  /* 0x000000151410723e */ /* 0x000fe200000000ff */
[----:B------:R-:W-:Y:S02]  /*adf0*/  FFMA.FTZ R0, R10, R6, R0 ;  /* 0x000000060a007223 */ /* 0x000fe40000010000 */
[----:B------:R-:W-:-:S02]  /*ae00*/  FFMA.FTZ R7, R14, R19, -R15 ;  /* 0x000000130e077223 */ /* 0x000fc4000001080f */
[----:B------:R-:W-:Y:S01]  /*ae10*/  FFMA.FTZ R6, R11, R19, R17 ;  /* 0x000000130b067223 */ /* 0x000fe20000010011 */
[----:B------:R-:W-:Y:S02]  /*ae20*/  F2FP.PACK_AB R19, R22, R23 ;  /* 0x000000171613723e */ /* 0x000fe400000000ff */
[----:B------:R-:W-:Y:S02]  /*ae30*/  F2FP.PACK_AB R18, R0, R18 ;  /* 0x000000120012723e */ /* 0x000fe400000000ff */
[----:B------:R-:W-:-:S05]  /*ae40*/  F2FP.PACK_AB R17, R6, R7 ;  /* 0x000000070611723e */ /* 0x000fca00000000ff */
[----:B------:R1:W-:Y:S02]  /*ae50*/  STS.128 [R252+0x5000], R16 ;  /* 0x00500010fc007388 */ /* 0x0003e40000000c00 */
.L_x_1010:
[----:B------:R-:W-:Y:S05]  /*ae60*/  BSYNC B0 ;  /* 0x0000000000007941 */ /* 0x000fea0003800000 */
.L_x_1009:
[----:B------:R-:W-:-:S13]  /*ae70*/  ISETP.GE.AND P0, PT, R124, c[0x0][0x27c], PT ;  /* 0x00009f007c007a0c */ /* 0x000fda0003f06270 */
[----:B------:R-:W-:Y:S05]  /*ae80*/  @P0 BRA `(.L_x_1008) ;  /* 0x000002b000000947 */ /* 0x000fea0003800000 */
[----:B------:R-:W2:Y:S01]  /*ae90*/  LDL R22, [R1] ;  /* 0x0000000001167983 */ /* 0x000ea20000100800 */
[----:B------:R-:W-:Y:S02]  /*aea0*/  SHF.R.U32.HI R0, RZ, 0x10, R9 ;  /* 0x00000010ff007819 */ /* 0x000fe40000011609 */
[--C-:B------:R-:W-:Y:S02]  /*aeb0*/  SHF.R.U64 R21, R12, 0x10, R13.reuse ;  /* 0x000000100c157819 */ /* 0x100fe4000000120d */
[----:B------:R-:W-:Y:S02]  /*aec0*/  SHF.R.U32.HI R7, RZ, 0x10, R13 ;  /* 0x00000010ff077819 */ /* 0x000fe4000001160d */
[----:B------:R-:W-:Y:S01]  /*aed0*/  SHF.R.U64 R20, R8, 0x10, R9 ;  /* 0x0000001008147819 */ /* 0x000fe20000001209 */
[----:B-12---:R-:W1:Y:S02]  /*aee0*/  LDS.128 R16, [R22+0x5000] ;  /* 0x0050000016107984 */ /* 0x006e640000000c00 */
[----:B-1----:R-:W-:-:S02]  /*aef0*/  HADD2.F32 R12, -RZ, R16.H0_H0 ;  /* 0x20000010ff0c7230 */ /* 0x002fc40000004100 */
[----:B------:R-:W-:Y:S02]  /*af00*/  HADD2.F32 R11, -RZ, R16.H1_H1 ;  /* 0x30000010ff0b7230 */ /* 0x000fe40000004100 */
[----:B------:R-:W-:Y:S02]  /*af10*/  HADD2.F32 R6, -RZ, R19.H1_H1 ;  /* 0x30000013ff067230 */ /* 0x000fe40000004100 */
[----:B------:R-:W-:Y:S02]  /*af20*/  HADD2.F32 R16, -RZ, R0.H0_H0 ;  /* 0x20000000ff107230 */ /* 0x000fe40000004100 */
[----:B------:R-:W-:Y:S02]  /*af30*/  HADD2.F32 R0, -RZ, R49.H0_H0 ;  /* 0x20000031ff007230 */ /* 0x000fe40000004100 */
[----:B------:R-:W-:Y:S01]  /*af40*/  HADD2.F32 R13, -RZ, R19.H0_H0 ;  /* 0x20000013ff0d7230 */ /* 0x000fe20000004100 */
[----:B------:R-:W-:Y:S01]  /*af50*/  FMUL.FTZ R15, R6, R16 ;  /* 0x00000010060f7220 */ /* 0x000fe20000410000 */
[----:B------:R-:W-:-:S02]  /*af60*/  HADD2.F32 R19, -RZ, R7.H0_H0 ;  /* 0x20000007ff137230 */ /* 0x000fc40000004100 */
[--C-:B------:R-:W-:Y:S01]  /*af70*/  HADD2.F32 R10, -RZ, R17.reuse.H0_H0 ;  /* 0x20000011ff0a7230 */ /* 0x100fe20000004100 */
[----:B------:R-:W-:Y:S01]  /*af80*/  FMUL.FTZ R16, R13, R16 ;  /* 0x000000100d107220 */ /* 0x000fe20000410000 */
[----:B------:R-:W-:Y:S01]  /*af90*/  HADD2.F32 R9, -RZ, R17.H1_H1 ;  /* 0x30000011ff097230 */ /* 0x000fe20000004100 */
[-C--:B------:R-:W-:Y:S01]  /*afa0*/  FMUL.FTZ R17, R11, R0.reuse ;  /* 0x000000000b117220 */ /* 0x080fe20000410000 */
[----:B------:R-:W-:Y:S02]  /*afb0*/  HADD2.F32 R7, -RZ, R49.H1_H1 ;  /* 0x30000031ff077230 */ /* 0x000fe40000004100 */
[--C-:B------:R-:W-:Y:S02]  /*afc0*/  HADD2.F32 R14, -RZ, R18.reuse.H0_H0 ;  /* 0x20000012ff0e7230 */ /* 0x100fe40000004100 */
[----:B------:R-:W-:Y:S01]  /*afd0*/  HADD2.F32 R8, -RZ, R18.H1_H1 ;  /* 0x30000012ff087230 */ /* 0x000fe20000004100 */
[----:B------:R-:W-:Y:S02]  /*afe0*/  FFMA.FTZ R18, R13, R19, -R15 ;  /* 0x000000130d127223 */ /* 0x000fe4000001080f */
[C---:B------:R-:W-:Y:S01]  /*aff0*/  FMUL.FTZ R13, R12.reuse, R0 ;  /* 0x000000000c0d7220 */ /* 0x040fe20000410000 */
[----:B------:R-:W-:Y:S01]  /*b000*/  HADD2.F32 R0, -RZ, R50.H0_H0 ;  /* 0x20000032ff007230 */ /* 0x000fe20000004100 */
[----:B------:R-:W-:Y:S01]  /*b010*/  FFMA.FTZ R17, R12, R7, -R17 ;  /* 0x000000070c117223 */ /* 0x000fe20000010811 */
[----:B------:R-:W-:Y:S01]  /*b020*/  HADD2.F32 R12, -RZ, R20.H0_H0 ;  /* 0x20000014ff0c7230 */ /* 0x000fe20000004100 */
[----:B------:R-:W-:Y:S01]  /*b030*/  FFMA.FTZ R15, R6, R19, R16 ;  /* 0x00000013060f7223 */ /* 0x000fe20000010010 */
[----:B------:R-:W-:Y:S01]  /*b040*/  HADD2.F32 R6, -RZ, R50.H1_H1 ;  /* 0x30000032ff067230 */ /* 0x000fe20000004100 */
[----:B------:R-:W-:Y:S01]  /*b050*/  FFMA.FTZ R13, R11, R7, R13 ;  /* 0x000000070b0d7223 */ /* 0x000fe2000001000d */
[----:B------:R-:W-:Y:S01]  /*b060*/  HADD2.F32 R16, -RZ, R21.H0_H0 ;  /* 0x20000015ff107230 */ /* 0x000fe20000004100 */
[----:B------:R-:W-:-:S02]  /*b070*/  FMUL.FTZ R7, R8, R0 ;  /* 0x0000000008077220 */ /* 0x000fc40000410000 */
[----:B------:R-:W-:Y:S02]  /*b080*/  FMUL.FTZ R0, R14, R0 ;  /* 0x000000000e007220 */ /* 0x000fe40000410000 */
[-C--:B------:R-:W-:Y:S02]  /*b090*/  FMUL.FTZ R11, R9, R12.reuse ;  /* 0x0000000c090b7220 */ /* 0x080fe40000410000 */
[----:B------:R-:W-:Y:S02]  /*b0a0*/  FMUL.FTZ R12, R10, R12 ;  /* 0x0000000c0a0c7220 */ /* 0x000fe40000410000 */
[-C--:B------:R-:W-:Y:S02]  /*b0b0*/  FFMA.FTZ R14, R14, R6.reuse, -R7 ;  /* 0x000000060e0e7223 */ /* 0x080fe40000010807 */
[----:B------:R-:W-:Y:S01]  /*b0c0*/  FFMA.FTZ R0, R8, R6, R0 ;  /* 0x0000000608007223 */ /* 0x000fe20000010000 */
[----:B------:R-:W-:Y:S01]  /*b0d0*/  F2FP.PACK_AB R8, R13, R17 ;  /* 0x000000110d08723e */ /* 0x000fe200000000ff */
[----:B------:R-:W-:Y:S01]  /*b0e0*/  FFMA.FTZ R7, R10, R16, -R11 ;  /* 0x000000100a077223 */ /* 0x000fe2000001080b */
[----:B------:R-:W-:Y:S01]  /*b0f0*/  F2FP.PACK_AB R11, R15, R18 ;  /* 0x000000120f0b723e */ /* 0x000fe200000000ff */
[----:B------:R-:W-:Y:S01]  /*b100*/  FFMA.FTZ R6, R9, R16, R12 ;  /* 0x0000001009067223 */ /* 0x000fe2000001000c */
[----:B------:R-:W-:-:S04]  /*b110*/  F2FP.PACK_AB R10, R0, R14 ;  /* 0x0000000e000a723e */ /* 0x000fc800000000ff */
[----:B------:R-:W-:-:S05]  /*b120*/  F2FP.PACK_AB R9, R6, R7 ;  /* 0x000000070609723e */ /* 0x000fca00000000ff */
[----:B------:R1:W-:Y:S02]  /*b130*/  STS.128 [R22+0x5000], R8 ;  /* 0x0050000816007388 */ /* 0x0003e40000000c00 */
.L_x_1008:
[----:B------:R-:W-:Y:S05]  /*b140*/  BSYNC B1 ;  /* 0x0000000000017941 */ /* 0x000fea0003800000 */
.L_x_1007:
        /* <DEDUP_REMOVED lines=8> */
[--C-:B------:R-:W-:Y:S01]  /*b1d0*/  SHF.R.U64 R15, R2, 0x10, R3.reuse ;  /* 0x00000010020f7819 */ /* 0x100fe20000001203 */
[----:B------:R-:W-:Y:S01]  /*b1e0*/  HADD2.F32 R0, -RZ, R51.H0_H0 ;  /* 0x20000033ff007230 */ /* 0x000fe20000004100 */
[----:B------:R-:W-:Y:S02]  /*b1f0*/  SHF.R.U32.HI R3, RZ, 0x10, R3 ;  /* 0x00000010ff037819 */ /* 0x000fe40000011603 */
        /* <DEDUP_REMOVED lines=8> */
[----:B------:R-:W-:Y:S01]  /*b280*/  HADD2.F32 R4, -RZ, R10.H1_H1 ;  /* 0x3000000aff047230 */ /* 0x000fe20000004100 */
[----:B------:R-:W-:Y:S01]  /*b290*/  FMUL.FTZ R13, R7, R0 ;  /* 0x00000000070d7220 */ /* 0x000fe20000410000 */
[----:B------:R-:W-:Y:S02]  /*b2a0*/  HADD2.F32 R10, -RZ, R3.H0_H0 ;  /* 0x20000003ff0a7230 */ /* 0x000fe40000004100 */
[--C-:B------:R-:W-:Y:S02]  /*b2b0*/  HADD2.F32 R6, -RZ, R9.reuse.H0_H0 ;  /* 0x20000009ff067230 */ /* 0x100fe40000004100 */
[----:B------:R-:W-:Y:S01]  /*b2c0*/  HADD2.F32 R5, -RZ, R9.H1_H1 ;  /* 0x30000009ff057230 */ /* 0x000fe20000004100 */
[-C--:B------:R-:W-:Y:S01]  /*b2d0*/  FMUL.FTZ R9, R2, R10.reuse ;  /* 0x0000000a02097220 */ /* 0x080fe20000410000 */
[----:B------:R-:W-:Y:S01]  /*b2e0*/  HADD2.F32 R3, -RZ, R51.H1_H1 ;  /* 0x30000033ff037230 */ /* 0x000fe20000004100 */
[C---:B------:R-:W-:Y:S02]  /*b2f0*/  FMUL.FTZ R10, R12.reuse, R10 ;  /* 0x0000000a0c0a7220 */ /* 0x040fe40000410000 */
[----:B------:R-:W-:-:S02]  /*b300*/  FFMA.FTZ R14, R12, R17, -R9 ;  /* 0x000000110c0e7223 */ /* 0x000fc40000010809 */
[----:B------:R-:W-:Y:S01]  /*b310*/  FMUL.FTZ R9, R11, R0 ;  /* 0x000000000b097220 */ /* 0x000fe20000410000 */
[--C-:B------:R-:W-:Y:S01]  /*b320*/  HADD2.F32 R0, -RZ, R52.reuse.H0_H0 ;  /* 0x20000034ff007230 */ /* 0x100fe20000004100 */
[----:B------:R-:W-:Y:S01]  /*b330*/  FFMA.FTZ R12, R2, R17, R10 ;  /* 0x00000011020c7223 */ /* 0x000fe2000001000a */
[----:B------:R-:W-:Y:S01]  /*b340*/  HADD2.F32 R2, -RZ, R52.H1_H1 ;  /* 0x30000034ff027230 */ /* 0x000fe20000004100 */
[-C--:B------:R-:W-:Y:S01]  /*b350*/  FFMA.FTZ R10, R7, R3.reuse, R9 ;  /* 0x00000003070a7223 */ /* 0x080fe20000010009 */
[----:B------:R-:W-:Y:S01]  /*b360*/  HADD2.F32 R9, -RZ, R15.H0_H0 ;  /* 0x2000000fff097230 */ /* 0x000fe20000004100 */
[----:B------:R-:W-:Y:S01]  /*b370*/  FFMA.FTZ R11, R11, R3, -R13 ;  /* 0x000000030b0b7223 */ /* 0x000fe2000001080d */
[----:B------:R-:W-:Y:S01]  /*b380*/  HADD2.F32 R13, -RZ, R16.H0_H0 ;  /* 0x20000010ff0d7230 */ /* 0x000fe20000004100 */
[-C--:B------:R-:W-:Y:S02]  /*b390*/  FMUL.FTZ R3, R4, R0.reuse ;  /* 0x0000000004037220 */ /* 0x080fe40000410000 */
[----:B------:R-:W-:-:S02]  /*b3a0*/  FMUL.FTZ R0, R8, R0 ;  /* 0x0000000008007220 */ /* 0x000fc40000410000 */
[CC--:B------:R-:W-:Y:S02]  /*b3b0*/  FMUL.FTZ R7, R5.reuse, R9.reuse ;  /* 0x0000000905077220 */ /* 0x0c0fe40000410000 */
[----:B------:R-:W-:Y:S02]  /*b3c0*/  FMUL.FTZ R9, R6, R9 ;  /* 0x0000000906097220 */ /* 0x000fe40000410000 */
[-C--:B------:R-:W-:Y:S02]  /*b3d0*/  FFMA.FTZ R8, R8, R2.reuse, -R3 ;  /* 0x0000000208087223 */ /* 0x080fe40000010803 */
[----:B------:R-:W-:Y:S01]  /*b3e0*/  FFMA.FTZ R2, R4, R2, R0 ;  /* 0x0000000204027223 */ /* 0x000fe20000010000 */
[----:B------:R-:W-:Y:S01]  /*b3f0*/  F2FP.PACK_AB R4, R10, R11 ;  /* 0x0000000b0a04723e */ /* 0x000fe200000000ff */
[-C--:B------:R-:W-:Y:S01]  /*b400*/  FFMA.FTZ R3, R6, R13.reuse, -R7 ;  /* 0x0000000d06037223 */ /* 0x080fe20000010807 */
[----:B------:R-:W-:Y:S01]  /*b410*/  F2FP.PACK_AB R7, R12, R14 ;  /* 0x0000000e0c07723e */ /* 0x000fe200000000ff */
[----:B------:R-:W-:Y:S01]  /*b420*/  FFMA.FTZ R0, R5, R13, R9 ;  /* 0x0000000d05007223 */ /* 0x000fe20000010009 */
[----:B------:R-:W-:-:S04]  /*b430*/  F2FP.PACK_AB R6, R2, R8 ;  /* 0x000000080206723e */ /* 0x000fc800000000ff */
[----:B------:R-:W-:-:S05]  /*b440*/  F2FP.PACK_AB R5, R0, R3 ;  /* 0x000000030005723e */ /* 0x000fca00000000ff */
[----:B------:R1:W-:Y:S02]  /*b450*/  STS.128 [R252+0x6000], R4 ;  /* 0x00600004fc007388 */ /* 0x0003e40000000c00 */
.L_x_1014:
[----:B------:R-:W-:Y:S05]  /*b460*/  BSYNC B0 ;  /* 0x0000000000007941 */ /* 0x000fea0003800000 */
.L_x_1013:
[----:B------:R-:W-:-:S13]  /*b470*/  ISETP.GE.AND P0, PT, R124, c[0x0][0x27c], PT ;  /* 0x00009f007c007a0c */ /* 0x000fda0003f06270 */
[----:B------:R-:W-:Y:S05]  /*b480*/  @P0 BRA `(.L_x_1012) ;  /* 0x000002b000000947 */ /* 0x000fea0003800000 */
[----:B-1----:R-:W2:Y:S01]  /*b490*/  LDL R18, [R1] ;  /* 0x0000000001127983 */ /* 0x002ea20000100800 */
[----:B------:R-:W-:Y:S02]  /*b4a0*/  SHF.R.U32.HI R0, RZ, 0x10, R31 ;  /* 0x00000010ff007819 */ /* 0x000fe4000001161f */
[----:B------:R-:W-:Y:S02]  /*b4b0*/  SHF.R.U32.HI R2, RZ, 0x10, R37 ;  /* 0x00000010ff027819 */ /* 0x000fe40000011625 */
[----:B------:R-:W-:Y:S01]  /*b4c0*/  SHF.R.U64 R14, R30, 0x10, R31 ;  /* 0x000000101e0e7819 */ /* 0x000fe2000000121f */
[----:B------:R-:W-:Y:S01]  /*b4d0*/  HADD2.F32 R12, -RZ, R0.H0_H0 ;  /* 0x20000000ff0c7230 */ /* 0x000fe20000004100 */
[----:B------:R-:W-:Y:S01]  /*b4e0*/  SHF.R.U64 R15, R36, 0x10, R37 ;  /* 0x00000010240f7819 */ /* 0x000fe20000001225 */
[----:B------:R-:W-:Y:S02]  /*b4f0*/  HADD2.F32 R0, -RZ, R53.H0_H0 ;  /* 0x20000035ff007230 */ /* 0x000fe40000004100 */
[----:B------:R-:W-:-:S02]  /*b500*/  HADD2.F32 R17, -RZ, R2.H0_H0 ;  /* 0x20000002ff117230 */ /* 0x000fc40000004100 */
[----:B------:R-:W-:Y:S02]  /*b510*/  HADD2.F32 R2, -RZ, R53.H1_H1 ;  /* 0x30000035ff027230 */ /* 0x000fe40000004100 */
[----:B------:R-:W-:Y:S01]  /*b520*/  HADD2.F32 R15, -RZ, R15.H0_H0 ;  /* 0x2000000fff0f7230 */ /* 0x000fe20000004100 */
[----:B--2---:R-:W1:Y:S02]  /*b530*/  LDS.128 R4, [R18+0x6000] ;  /* 0x0060000012047984 */ /* 0x004e640000000c00 */
[--C-:B-1----:R-:W-:Y:S02]  /*b540*/  HADD2.F32 R10, -RZ, R7.reuse.H0_H0 ;  /* 0x20000007ff0a7230 */ /* 0x102fe40000004100 */
[----:B------:R-:W-:Y:S02]  /*b550*/  HADD2.F32 R7, -RZ, R7.H1_H1 ;  /* 0x30000007ff077230 */ /* 0x000fe40000004100 */
[--C-:B------:R-:W-:Y:S02]  /*b560*/  HADD2.F32 R9, -RZ, R4.reuse.H0_H0 ;  /* 0x20000004ff097230 */ /* 0x100fe40000004100 */
[----:B------:R-:W-:-:S02]  /*b570*/  HADD2.F32 R8, -RZ, R4.H1_H1 ;  /* 0x30000004ff087230 */ /* 0x000fc40000004100 */
[--C-:B------:R-:W-:Y:S02]  /*b580*/  HADD2.F32 R4, -RZ, R5.reuse.H0_H0 ;  /* 0x20000005ff047230 */ /* 0x100fe40000004100 */
[----:B------:R-:W-:Y:S01]  /*b590*/  HADD2.F32 R3, -RZ, R5.H1_H1 ;  /* 0x30000005ff037230 */ /* 0x000fe20000004100 */
[----:B------:R-:W-:Y:S01]  /*b5a0*/  FMUL.FTZ R5, R7, R12 ;  /* 0x0000000c07057220 */ /* 0x000fe20000410000 */
[--C-:B------:R-:W-:Y:S01]  /*b5b0*/  HADD2.F32 R11, -RZ, R6.reuse.H0_H0 ;  /* 0x20000006ff0b7230 */ /* 0x100fe20000004100 */
[-C--:B------:R-:W-:Y:S01]  /*b5c0*/  FMUL.FTZ R13, R8, R0.reuse ;  /* 0x00000000080d7220 */ /* 0x080fe20000410000 */
[----:B------:R-:W-:Y:S01]  /*b5d0*/  HADD2.F32 R6, -RZ, R6.H1_H1 ;  /* 0x30000006ff067230 */ /* 0x000fe20000004100 */
[----:B------:R-:W-:Y:S02]  /*b5e0*/  FFMA.FTZ R16, R10, R17, -R5 ;  /* 0x000000110a107223 */ /* 0x000fe40000010805 */
[C---:B------:R-:W-:Y:S01]  /*b5f0*/  FMUL.FTZ R5, R9.reuse, R0 ;  /* 0x0000000009057220 */ /* 0x040fe20000410000 */
[----:B------:R-:W-:Y:S01]  /*b600*/  HADD2.F32 R0, -RZ, R54.H0_H0 ;  /* 0x20000036ff007230 */ /* 0x000fe20000004100 */
[----:B------:R-:W-:-:S02]  /*b610*/  FFMA.FTZ R13, R9, R2, -R13 ;  /* 0x00000002090d7223 */ /* 0x000fc4000001080d */
[----:B------:R-:W-:Y:S01]  /*b620*/  FFMA.FTZ R9, R8, R2, R5 ;  /* 0x0000000208097223 */ /* 0x000fe20000010005 */
[----:B------:R-:W-:Y:S01]  /*b630*/  HADD2.F32 R8, -RZ, R14.H0_H0 ;  /* 0x2000000eff087230 */ /* 0x000fe20000004100 */
[----:B------:R-:W-:Y:S01]  /*b640*/  FMUL.FTZ R12, R10, R12 ;  /* 0x0000000c0a0c7220 */ /* 0x000fe20000410000 */
[----:B------:R-:W-:Y:S01]  /*b650*/  HADD2.F32 R2, -RZ, R55.H0_H0 ;  /* 0x20000037ff027230 */ /* 0x000fe20000004100 */
[-C--:B------:R-:W-:Y:S02]  /*b660*/  FMUL.FTZ R5, R6, R0.reuse ;  /* 0x0000000006057220 */ /* 0x080fe40000410000 */
[----:B------:R-:W-:Y:S02]  /*b670*/  FFMA.FTZ R10, R7, R17, R12 ;  /* 0x00000011070a7223 */ /* 0x000fe4000001000c */
[----:B------:R-:W-:Y:S02]  /*b680*/  FMUL.FTZ R0, R11, R0 ;  /* 0x000000000b007220 */ /* 0x000fe40000410000 */
[----:B------:R-:W-:-:S02]  /*b690*/  FMUL.FTZ R7, R3, R8 ;  /* 0x0000000803077220 */ /* 0x000fc40000410000 */
[----:B------:R-:W-:Y:S02]  /*b6a0*/  FMUL.FTZ R8, R4, R8 ;  /* 0x0000000804087220 */ /* 0x000fe40000410000 */
[-C--:B------:R-:W-:Y:S02]  /*b6b0*/  FFMA.FTZ R5, R11, R2.reuse, -R5 ;  /* 0x000000020b057223 */ /* 0x080fe40000010805 */
[----:B------:R-:W-:Y:S02]  /*b6c0*/  FFMA.FTZ R2, R6, R2, R0 ;  /* 0x0000000206027223 */ /* 0x000fe40000010000 */
[-C--:B------:R-:W-:Y:S01]  /*b6d0*/  FFMA.FTZ R0, R4, R15.reuse, -R7 ;  /* 0x0000000f04007223 */ /* 0x080fe20000010807 */
[----:B------:R-:W-:Y:S01]  /*b6e0*/  F2FP.PACK_AB R7, R10, R16 ;  /* 0x000000100a07723e */ /* 0x000fe200000000ff */
[----:B------:R-:W-:Y:S01]  /*b6f0*/  FFMA.FTZ R3, R3, R15, R8 ;  /* 0x0000000f03037223 */ /* 0x000fe20000010008 */
[----:B------:R-:W-:Y:S02]  /*b700*/  F2FP.PACK_AB R6, R2, R5 ;  /* 0x000000050206723e */ /* 0x000fe400000000ff */
[----:B------:R-:W-:-:S02]  /*b710*/  F2FP.PACK_AB R4, R9, R13 ;  /* 0x0000000d0904723e */ /* 0x000fc400000000ff */
[----:B------:R-:W-:-:S05]  /*b720*/  F2FP.PACK_AB R5, R3, R0 ;  /* 0x000000000305723e */ /* 0x000fca00000000ff */
[----:B------:R1:W-:Y:S02]  /*b730*/  STS.128 [R18+0x6000], R4 ;  /* 0x0060000412007388 */ /* 0x0003e40000000c00 */
.L_x_1012:
[----:B------:R-:W-:Y:S05]  /*b740*/  BSYNC B1 ;  /* 0x0000000000017941 */ /* 0x000fea0003800000 */
.L_x_1011:
        /* <DEDUP_REMOVED lines=8> */
[----:B------:R-:W-:Y:S02]  /*b7d0*/  SHF.R.U32.HI R0, RZ, 0x10, R35 ;  /* 0x00000010ff007819 */ /* 0x000fe40000011623 */
[----:B------:R-:W-:Y:S02]  /*b7e0*/  SHF.R.U32.HI R2, RZ, 0x10, R33 ;  /* 0x00000010ff027819 */ /* 0x000fe40000011621 */
[----:B------:R-:W-:Y:S01]  /*b7f0*/  SHF.R.U64 R14, R34, 0x10, R35 ;  /* 0x00000010220e7819 */ /* 0x000fe20000001223 */
[----:B------:R-:W-:Y:S01]  /*b800*/  HADD2.F32 R12, -RZ, R0.H0_H0 ;  /* 0x20000000ff0c7230 */ /* 0x000fe20000004100 */
[----:B------:R-:W-:Y:S01]  /*b810*/  SHF.R.U64 R15, R32, 0x10, R33 ;  /* 0x00000010200f7819 */ /* 0x000fe20000001221 */
[----:B------:R-:W-:Y:S02]  /*b820*/  HADD2.F32 R0, -RZ, R54.H1_H1 ;  /* 0x30000036ff007230 */ /* 0x000fe40000004100 */
[----:B------:R-:W-:-:S02]  /*b830*/  HADD2.F32 R17, -RZ, R2.H0_H0 ;  /* 0x20000002ff117230 */ /* 0x000fc40000004100 */
[----:B------:R-:W-:Y:S02]  /*b840*/  HADD2.F32 R2, -RZ, R55.H1_H1 ;  /* 0x30000037ff027230 */ /* 0x000fe40000004100 */
[----:B------:R-:W-:Y:S02]  /*b850*/  HADD2.F32 R15, -RZ, R15.H0_H0 ;  /* 0x2000000fff0f7230 */ /* 0x000fe40000004100 */
        /* <DEDUP_REMOVED lines=17> */
[----:B------:R-:W-:Y:S01]  /*b970*/  HADD2.F32 R2, -RZ, R56.H1_H1 ;  /* 0x30000038ff027230 */ /* 0x000fe20000004100 */
        /* <DEDUP_REMOVED lines=14> */
.L_x_1018:
[----:B------:R-:W-:Y:S05]  /*ba60*/  BSYNC B0 ;  /* 0x0000000000007941 */ /* 0x000fea0003800000 */
.L_x_1017:
        /* <DEDUP_REMOVED lines=45> */
.L_x_1016:
[----:B------:R-:W-:Y:S05]  /*bd40*/  BSYNC B1 ;  /* 0x0000000000017941 */ /* 0x000fea0003800000 */
.L_x_1015:
[----:B------:R-:W-:-:S04]  /*bd50*/  IADD3 R0, R125, 0x60, RZ ;  /* 0x000000607d007810 */ /* 0x000fc80007ffe0ff */
        /* <DEDUP_REMOVED lines=47> */
.L_x_1021:
[----:B------:R-:W-:Y:S05]  /*c050*/  BSYNC B0 ;  /* 0x0000000000007941 */ /* 0x000fea0003800000 */
.L_x_1020:
        /* <DEDUP_REMOVED lines=10> */
[----:B------:R-:W-:Y:S02]  /*c100*/  HADD2.F32 R2, -RZ, R62.H0_H0 ;  /* 0x2000003eff027230 */ /* 0x000fe40000004100 */
        /* <DEDUP_REMOVED lines=14> */
[----:B------:R-:W-:Y:S01]  /*c1f0*/  HADD2.F32 R0, -RZ, R61.H1_H1 ;  /* 0x3000003dff007230 */ /* 0x000fe20000004100 */
        /* <DEDUP_REMOVED lines=18> */
[----:B------:R1:W-:Y:S01]  /*c320*/  STS.128 [R18+0x8000], R4 ;  /* 0x0080000412007388 */ /* 0x0003e20000000c00 */
[----:B------:R-:W-:Y:S05]  /*c330*/  BRA `(.L_x_1019) ;  /* 0x0000244000007947 */ /* 0x000fea0003800000 */
.L_x_998:
[----:B------:R-:W-:Y:S01]  /*c340*/  IMAD.MOV.U32 R5, RZ, RZ, c[0x0][0x2c4] ;  /* 0x0000b100ff057624 */ /* 0x000fe200078e00ff */
[----:B------:R-:W-:Y:S01]  /*c350*/  ISETP.GE.AND P1, PT, R84, c[0x0][0x27c], PT ;  /* 0x00009f0054007a0c */ /* 0x000fe20003f26270 */
[----:B------:R-:W-:Y:S01]  /*c360*/  IMAD.MOV.U32 R7, RZ, RZ, R3 ;  /* 0x000000ffff077224 */ /* 0x000fe200078e0003 */
[----:B------:R-:W-:Y:S01]  /*c370*/  CS2R R22, SRZ ;  /* 0x0000000000167805 */ /* 0x000fe2000001ff00 */
[----:B------:R-:W-:Y:S01]  /*c380*/  IMAD.MOV.U32 R9, RZ, RZ, R8 ;  /* 0x000000ffff097224 */ /* 0x000fe200078e0008 */
[----:B------:R-:W-:Y:S01]  /*c390*/  ISETP.NE.AND P0, PT, R5, 0x1, PT ;  /* 0x000000010500780c */ /* 0x000fe20003f05270 */
[----:B------:R-:W-:Y:S01]  /*c3a0*/  IMAD.MOV.U32 R8, RZ, RZ, R4 ;  /* 0x000000ffff087224 */ /* 0x000fe200078e0004 */
[----:B------:R-:W-:-:S11]  /*c3b0*/  CS2R R20, SRZ ;  /* 0x0000000000147805 */ /* 0x000fd6000001ff00 */
[----:B------:R-:W-:-:S05]  /*c3c0*/  @P0 IMAD.HI.U32 R5, R2, c[0x0][0x2c8], RZ ;  /* 0x0000b20002050a27 */ /* 0x000fca00078e00ff */
[----:B------:R-:W-:-:S04]  /*c3d0*/  @P0 SHF.R.U32.HI R2, RZ, c[0x0][0x2cc], R5 ;  /* 0x0000b300ff020a19 */ /* 0x000fc80000011605 */
[----:B------:R-:W-:Y:S01]  /*c3e0*/  SHF.R.S32.HI R5, RZ, 0x1f, R2 ;  /* 0x0000001fff057819 */ /* 0x000fe20000011402 */
[----:B------:R-:W-:-:S04]  /*c3f0*/  IMAD.WIDE.U32 R6, R2, c[0x0][0x280], R6 ;  /* 0x0000a00002067a25 */ /* 0x000fc800078e0006 */
[C---:B------:R-:W-:Y:S01]  /*c400*/  IMAD R10, R5.reuse, c[0x0][0x280], RZ ;  /* 0x0000a000050a7a24 */ /* 0x040fe200078e02ff */
[----:B------:R-:W-:Y:S01]  /*c410*/  LEA R13, P0, R6, c[0x0][0x270], 0x1 ;  /* 0x00009c00060d7a11 */ /* 0x000fe200078008ff */
[----:B------:R-:W-:Y:S02]  /*c420*/  IMAD R3, R5, c[0x0][0x290], RZ ;  /* 0x0000a40005037a24 */ /* 0x000fe400078e02ff */
[C---:B------:R-:W-:Y:S02]  /*c430*/  IMAD R10, R2.reuse, c[0x0][0x284], R10 ;  /* 0x0000a100020a7a24 */ /* 0x040fe400078e020a */
[----:B------:R-:W-:Y:S02]  /*c440*/  IMAD.WIDE.U32 R4, R2, c[0x0][0x290], R8 ;  /* 0x0000a40002047a25 */ /* 0x000fe400078e0008 */
[----:B------:R-:W1:Y:S02]  /*c450*/  SHFL.IDX PT, R8, R13, RZ, 0x1c1f ;  /* 0x001c1fff0d087589 */ /* 0x000e6400000e0000 */
[----:B------:R-:W-:-:S02]  /*c460*/  IMAD.IADD R7, R7, 0x1, R10 ;  /* 0x0000000107077824 */ /* 0x000fc400078e020a */
[----:B------:R-:W-:-:S03]  /*c470*/  IMAD R2, R2, c[0x0][0x294], R3 ;  /* 0x0000a50002027a24 */ /* 0x000fc600078e0203 */
[----:B------:R-:W-:Y:S02]  /*c480*/  LEA.HI.X R12, R6, c[0x0][0x274], R7, 0x1, P0 ;  /* 0x00009d00060c7a11 */ /* 0x000fe400000f0c07 */
[C---:B------:R-:W-:Y:S02]  /*c490*/  LEA R3, P0, R4.reuse, c[0x0][0x288], 0x1 ;  /* 0x0000a20004037a11 */ /* 0x040fe400078008ff */
[----:B------:R-:W-:Y:S02]  /*c4a0*/  IADD3 R2, R5, R2, RZ ;  /* 0x0000000205027210 */ /* 0x000fe40007ffe0ff */
[----:B------:R-:W2:Y:S02]  /*c4b0*/  SHFL.IDX PT, R5, R12, RZ, 0x1c1f ;  /* 0x001c1fff0c057589 */ /* 0x000ea400000e0000 */
[----:B------:R-:W-:Y:S02]  /*c4c0*/  LEA.HI.X R2, R4, c[0x0][0x28c], R2, 0x1, P0 ;  /* 0x0000a30004027a11 */ /* 0x000fe400000f0c02 */
[----:B------:R-:W-:-:S03]  /*c4d0*/  ISETP.GE.OR P0, PT, R14, R0, P1 ;  /* 0x000000000e00720c */ /* 0x000fc60000f06670 */
[----:B------:R-:W-:Y:S10]  /*c4e0*/  SHFL.IDX PT, R9, R2, RZ, 0x1c1f ;  /* 0x001c1fff02097589 */ /* 0x000ff400000e0000 */
[C---:B------:R-:W-:Y:S01]  /*c4f0*/  @!P0 IMAD.SHL.U32 R6, R84.reuse, 0x2, RZ ;  /* 0x0000000254068824 */ /* 0x040fe200078e00ff */
[----:B------:R-:W-:-:S04]  /*c500*/  @!P0 SHF.L.U64.HI R7, R84, 0x1, R85 ;  /* 0x0000000154078819 */ /* 0x000fc80000010255 */
[----:B-1----:R-:W-:Y:S02]  /*c510*/  @!P0 IADD3 R4, P3, R8, R6, RZ ;  /* 0x0000000608048210 */ /* 0x002fe40007f7e0ff */
[----:B------:R-:W1:Y:S03]  /*c520*/  SHFL.IDX PT, R8, R3, RZ, 0x1c1f ;  /* 0x001c1fff03087589 */ /* 0x000e6600000e0000 */
[----:B--2---:R-:W-:Y:S01]  /*c530*/  @!P0 IMAD.X R5, R5, 0x1, R7, P3 ;  /* 0x0000000105058824 */ /* 0x004fe200018e0607 */
[----:B------:R-:W-:Y:S01]  /*c540*/  CS2R R18, SRZ ;  /* 0x0000000000127805 */ /* 0x000fe2000001ff00 */
[----:B------:R-:W-:-:S03]  /*c550*/  CS2R R16, SRZ ;  /* 0x0000000000107805 */ /* 0x000fc6000001ff00 */
[----:B------:R2:W3:Y:S01]  /*c560*/  @!P0 LD.E.128 R20, [R4.64] ;  /* 0x0000000804148980 */ /* 0x0004e2000c101d00 */
[----:B-1----:R-:W-:-:S05]  /*c570*/  @!P0 IADD3 R6, P3, R8, R6, RZ ;  /* 0x0000000608068210 */ /* 0x002fca0007f7e0ff */
[----:B------:R-:W-:-:S05]  /*c580*/  @!P0 IMAD.X R7, R9, 0x1, R7, P3 ;  /* 0x0000000109078824 */ /* 0x000fca00018e0607 */
[----:B------:R3:W4:Y:S01]  /*c590*/  @!P0 LD.E.128 R16, [R6.64] ;  /* 0x0000000806108980 */ /* 0x000722000c101d00 */
[----:B--2---:R-:W-:-:S04]  /*c5a0*/  IADD3 R4, R14, 0x20, RZ ;  /* 0x000000200e047810 */ /* 0x004fc80007ffe0ff */
[----:B------:R-:W-:Y:S01]  /*c5b0*/  ISETP.GE.AND P0, PT, R4, R0, PT ;  /* 0x000000000400720c */ /* 0x000fe20003f06270 */
[----:B------:R1:W2:Y:S01]  /*c5c0*/  SHFL.IDX PT, R15, R13, 0x1, 0x1c1f ;  /* 0x003c1f000d0f7f89 */ /* 0x0002a200000e0000 */
[----:B------:R-:W-:Y:S03]  /*c5d0*/  BSSY B0, `(.L_x_1022) ;  /* 0x0000023000007945 */ /* 0x000fe60003800000 */
[----:B------:R1:W1:Y:S01]  /*c5e0*/  SHFL.IDX PT, R24, R3, 0x1, 0x1c1f ;  /* 0x003c1f0003187f89 */ /* 0x00026200000e0000 */
[----:B------:R-:W-:-:S03]  /*c5f0*/  CS2R R10, SRZ ;  /* 0x00000000000a7805 */ /* 0x000fc6000001ff00 */
[----:B------:R1:W1:Y:S01]  /*c600*/  SHFL.IDX PT, R25, R12, 0x1, 0x1c1f ;  /* 0x003c1f000c197f89 */ /* 0x00026200000e0000 */
[----:B------:R-:W-:-:S03]  /*c610*/  CS2R R8, SRZ ;  /* 0x0000000000087805 */ /* 0x000fc6000001ff00 */
[----:B------:R1:W1:Y:S01]  /*c620*/  SHFL.IDX PT, R26, R2, 0x1, 0x1c1f ;  /* 0x003c1f00021a7f89 */ /* 0x00026200000e0000 */
[----:B---3--:R-:W-:Y:S02]  /*c630*/  IMAD.MOV.U32 R7, RZ, RZ, R22 ;  /* 0x000000ffff077224 */ /* 0x008fe400078e0016 */
[----:B------:R-:W-:Y:S02]  /*c640*/  IMAD.MOV.U32 R5, RZ, RZ, R20 ;  /* 0x000000ffff057224 */ /* 0x000fe400078e0014 */
[----:B------:R-:W-:Y:S01]  /*c650*/  IMAD.MOV.U32 R4, RZ, RZ, R21 ;  /* 0x000000ffff047224 */ /* 0x000fe200078e0015 */
[----:B------:R-:W-:Y:S02]  /*c660*/  MOV R6, R23 ;  /* 0x0000001700067202 */ /* 0x000fe40000000f00 */
[----:B------:R-:W-:Y:S02]  /*c670*/  PRMT R67, R7, 0x7610, R67 ;  /* 0x0000761007437816 */ /* 0x000fe40000000043 */
[----:B------:R-:W-:-:S02]  /*c680*/  PRMT R54, R4, 0x5410, R5 ;  /* 0x0000541004367816 */ /* 0x000fc40000000005 */
[----:B------:R-:W-:Y:S01]  /*c690*/  PRMT R65, R65, 0x5410, R6 ;  /* 0x0000541041417816 */ /* 0x000fe20000000006 */
[----:B----4-:R-:W-:Y:S01]  /*c6a0*/  IMAD.MOV.U32 R7, RZ, RZ, R18 ;  /* 0x000000ffff077224 */ /* 0x010fe200078e0012 */
[----:B------:R-:W-:Y:S01]  /*c6b0*/  MOV R6, R19 ;  /* 0x0000001300067202 */ /* 0x000fe20000000f00 */
[----:B------:R-:W-:Y:S02]  /*c6c0*/  IMAD.MOV.U32 R5, RZ, RZ, R16 ;  /* 0x000000ffff057224 */ /* 0x000fe400078e0010 */
[----:B------:R-:W-:Y:S01]  /*c6d0*/  IMAD.MOV.U32 R4, RZ, RZ, R17 ;  /* 0x000000ffff047224 */ /* 0x000fe200078e0011 */
[----:B------:R-:W-:Y:S02]  /*c6e0*/  PRMT R56, R7, 0x7610, R56 ;  /* 0x0000761007387816 */ /* 0x000fe40000000038 */
[----:B------:R-:W-:Y:S02]  /*c6f0*/  PRMT R65, R6, 0x7610, R65 ;  /* 0x0000761006417816 */ /* 0x000fe40000000041 */
[----:B------:R-:W-:Y:S01]  /*c700*/  PRMT R52, R4, 0x5410, R5 ;  /* 0x0000541004347816 */ /* 0x000fe20000000005 */
[----:B------:R-:W-:Y:S01]  /*c710*/  CS2R R6, SRZ ;  /* 0x0000000000067805 */ /* 0x000fe2000001ff00 */
[----:B------:R-:W-:Y:S01]  /*c720*/  CS2R R4, SRZ ;  /* 0x0000000000047805 */ /* 0x000fe2000001ff00 */
[----:B------:R-:W-:Y:S05]  /*c730*/  @P0 BRA `(.L_x_1023) ;  /* 0x000000c000000947 */ /* 0x000fea0003800000 */
[----:B-12---:R-:W-:Y:S01]  /*c740*/  CS2R R8, SRZ ;  /* 0x0000000000087805 */ /* 0x006fe2000001ff00 */
[----:B------:R-:W-:Y:S01]  /*c750*/  CS2R R6, SRZ ;  /* 0x0000000000067805 */ /* 0x000fe2000001ff00 */
[----:B------:R-:W-:Y:S01]  /*c760*/  CS2R R4, SRZ ;  /* 0x0000000000047805 */ /* 0x000fe2000001ff00 */
[----:B------:R-:W-:Y:S05]  /*c770*/  @P1 BRA `(.L_x_1023) ;  /* 0x0000008000001947 */ /* 0x000fea0003800000 */
[C---:B------:R-:W-:Y:S01]  /*c780*/  IMAD.SHL.U32 R6, R84.reuse, 0x2, RZ ;  /* 0x0000000254067824 */ /* 0x040fe200078e00ff */
[----:B------:R-:W-:-:S04]  /*c790*/  SHF.L.U64.HI R7, R84, 0x1, R85 ;  /* 0x0000000154077819 */ /* 0x000fc80000010255 */
[----:B------:R-:W-:-:S05]  /*c7a0*/  IADD3 R4, P0, R15, R6, RZ ;  /* 0x000000060f047210 */ /* 0x000fca0007f1e0ff */
[----:B------:R-:W-:Y:S01]  /*c7b0*/  IMAD.X R5, R25, 0x1, R7, P0 ;  /* 0x0000000119057824 */ /* 0x000fe200000e0607 */
[----:B------:R-:W-:-:S04]  /*c7c0*/  IADD3 R6, P0, R24, R6, RZ ;  /* 0x0000000618067210 */ /* 0x000fc80007f1e0ff */
[----:B------:R1:W5:Y:S01]  /*c7d0*/  LD.E.128 R8, [R4.64] ;  /* 0x0000000804087980 */ /* 0x000362000c101d00 */
[----:B------:R-:W-:-:S06]  /*c7e0*/  IMAD.X R7, R26, 0x1, R7, P0 ;  /* 0x000000011a077824 */ /* 0x000fcc00000e0607 */
[----:B-1----:R-:W5:Y:S02]  /*c7f0*/  LD.E.128 R4, [R6.64] ;  /* 0x0000000806047980 */ /* 0x002f64000c101d00 */
.L_x_1023:
[----:B-12---:R-:W-:Y:S05]  /*c800*/  BSYNC B0 ;  /* 0x0000000000007941 */ /* 0x006fea0003800000 */
.L_x_1022:
[----:B------:R-:W1:Y:S01]  /*c810*/  SHFL.IDX PT, R26, R13, 0x2, 0x1c1f ;  /* 0x005c1f000d1a7f89 */ /* 0x000e6200000e0000 */
[----:B------:R-:W-:Y:S01]  /*c820*/  IADD3 R15, R14, 0x40, RZ ;  /* 0x000000400e0f7810 */ /* 0x000fe20007ffe0ff */
[----:B------:R-:W-:Y:S01]  /*c830*/  CS2R R42, SRZ ;  /* 0x00000000002a7805 */ /* 0x000fe2000001ff00 */
[----:B------:R-:W-:Y:S01]  /*c840*/  CS2R R40, SRZ ;  /* 0x0000000000287805 */ /* 0x000fe2000001ff00 */
[----:B------:R-:W2:Y:S01]  /*c850*/  SHFL.IDX PT, R24, R12, 0x2, 0x1c1f ;  /* 0x005c1f000c187f89 */ /* 0x000ea200000e0000 */
[----:B------:R-:W-:-:S03]  /*c860*/  ISETP.GE.OR P0, PT, R15, R0, P1 ;  /* 0x000000000f00720c */ /* 0x000fc60000f06670 */
[----:B------:R-:W-:Y:S10]  /*c870*/  SHFL.IDX PT, R28, R2, 0x2, 0x1c1f ;  /* 0x005c1f00021c7f89 */ /* 0x000ff400000e0000 */
[C---:B------:R-:W-:Y:S01]  /*c880*/  @!P0 IMAD.SHL.U32 R15, R84.reuse, 0x2, RZ ;  /* 0x00000002540f8824 */ /* 0x040fe200078e00ff */
[----:B------:R-:W-:-:S04]  /*c890*/  @!P0 SHF.L.U64.HI R25, R84, 0x1, R85 ;  /* 0x0000000154198819 */ /* 0x000fc80000010255 */
[----:B-1----:R-:W-:-:S05]  /*c8a0*/  @!P0 IADD3 R26, P3, R26, R15, RZ ;  /* 0x0000000f1a1a8210 */ /* 0x002fca0007f7e0ff */
[----:B--2---:R-:W-:Y:S02]  /*c8b0*/  @!P0 IMAD.X R27, R24, 0x1, R25, P3 ;  /* 0x00000001181b8824 */ /* 0x004fe400018e0619 */
[----:B------:R-:W1:Y:S01]  /*c8c0*/  SHFL.IDX PT, R24, R3, 0x2, 0x1c1f ;  /* 0x005c1f0003187f89 */ /* 0x000e6200000e0000 */
[----:B------:R-:W-:Y:S01]  /*c8d0*/  CS2R R38, SRZ ;  /* 0x0000000000267805 */ /* 0x000fe2000001ff00 */
[----:B------:R-:W-:Y:S02]  /*c8e0*/  CS2R R36, SRZ ;  /* 0x0000000000247805 */ /* 0x000fe4000001ff00 */
[----:B------:R-:W2:Y:S01]  /*c8f0*/  @!P0 LD.E.128 R40, [R26.64] ;  /* 0x000000081a288980 */ /* 0x000ea2000c101d00 */
[----:B-1----:R-:W-:-:S05]  /*c900*/  @!P0 IADD3 R24, P3, R24, R15, RZ ;  /* 0x0000000f18188210 */ /* 0x002fca0007f7e0ff */
[----:B------:R-:W-:-:S05]  /*c910*/  @!P0 IMAD.X R25, R28, 0x1, R25, P3 ;  /* 0x000000011c198824 */ /* 0x000fca00018e0619 */
[----:B------:R1:W3:Y:S01]  /*c920*/  @!P0 LD.E.128 R36, [R24.64] ;  /* 0x0000000818248980 */ /* 0x0002e2000c101d00 */
[----:B------:R-:W-:Y:S01]  /*c930*/  IADD3 R14, R14, 0x60, RZ ;  /* 0x000000600e0e7810 */ /* 0x000fe20007ffe0ff */
[----:B-----5:R-:W-:-:S03]  /*c940*/  IMAD.MOV.U32 R15, RZ, RZ, R8 ;  /* 0x000000ffff0f7224 */ /* 0x020fc600078e0008 */
[----:B------:R-:W-:Y:S01]  /*c950*/  ISETP.GE.AND P0, PT, R14, R0, PT ;  /* 0x000000000e00720c */ /* 0x000fe20003f06270 */
[----:B------:R-:W-:Y:S01]  /*c960*/  IMAD.MOV.U32 R14, RZ, RZ, R9 ;  /* 0x000000ffff0e7224 */ /* 0x000fe200078e0009 */
[----:B------:R-:W-:Y:S01]  /*c970*/  PRMT R70, R15, 0x7610, R70 ;  /* 0x000076100f467816 */ /* 0x000fe20000000046 */
[----:B------:R-:W-:-:S03]  /*c980*/  IMAD.MOV.U32 R15, RZ, RZ, R4 ;  /* 0x000000ffff0f7224 */ /* 0x000fc600078e0004 */
[----:B------:R-:W-:Y:S01]  /*c990*/  PRMT R69, R69, 0x5410, R14 ;  /* 0x0000541045457816 */ /* 0x000fe2000000000e */
[----:B------:R-:W-:Y:S02]  /*c9a0*/  IMAD.MOV.U32 R14, RZ, RZ, R5 ;  /* 0x000000ffff0e7224 */ /* 0x000fe400078e0005 */
[----:B-1----:R-:W-:Y:S02]  /*c9b0*/  IMAD.MOV.U32 R25, RZ, RZ, R10 ;  /* 0x000000ffff197224 */ /* 0x002fe400078e000a */
[----:B------:R-:W-:-:S03]  /*c9c0*/  IMAD.MOV.U32 R24, RZ, RZ, R11 ;  /* 0x000000ffff187224 */ /* 0x000fc600078e000b */
[----:B------:R-:W-:Y:S01]  /*c9d0*/  PRMT R72, R25, 0x7610, R72 ;  /* 0x0000761019487816 */ /* 0x000fe20000000048 */
[----:B------:R-:W-:Y:S01]  /*c9e0*/  IMAD.MOV.U32 R25, RZ, RZ, R6 ;  /* 0x000000ffff197224 */ /* 0x000fe200078e0006 */
[----:B------:R-:W-:Y:S01]  /*c9f0*/  PRMT R71, R71, 0x5410, R24 ;  /* 0x0000541047477816 */ /* 0x000fe20000000018 */
[----:B------:R-:W-:Y:S01]  /*ca00*/  IMAD.MOV.U32 R24, RZ, RZ, R7 ;  /* 0x000000ffff187224 */ /* 0x000fe200078e0007 */
[----:B------:R-:W-:Y:S02]  /*ca10*/  PRMT R69, R15, 0x7610, R69 ;  /* 0x000076100f457816 */ /* 0x000fe40000000045 */
[----:B------:R-:W-:Y:S01]  /*ca20*/  PRMT R70, R70, 0x5410, R25 ;  /* 0x0000541046467816 */ /* 0x000fe20000000019 */
[----:B------:R-:W1:Y:S01]  /*ca30*/  SHFL.IDX PT, R15, R3, 0x3, 0x1c1f ;  /* 0x007c1f00030f7f89 */ /* 0x000e6200000e0000 */
[----:B------:R-:W-:Y:S02]  /*ca40*/  PRMT R71, R24, 0x7610, R71 ;  /* 0x0000761018477816 */ /* 0x000fe40000000047 */
[----:B------:R-:W-:Y:S01]  /*ca50*/  PRMT R67, R67, 0x5410, R14 ;  /* 0x0000541043437816 */ /* 0x000fe2000000000e */
[----:B------:R-:W4:Y:S04]  /*ca60*/  SHFL.IDX PT, R25, R12, 0x3, 0x1c1f ;  /* 0x007c1f000c197f89 */ /* 0x000f2800000e0000 */
[----:B------:R2:W1:Y:S04]  /*ca70*/  SHFL.IDX PT, R14, R13, 0x3, 0x1c1f ;  /* 0x007c1f000d0e7f89 */ /* 0x00046800000e0000 */
[----:B------:R1:W1:Y:S01]  /*ca80*/  SHFL.IDX PT, R24, R2, 0x3, 0x1c1f ;  /* 0x007c1f0002187f89 */ /* 0x00026200000e0000 */
[----:B------:R-:W-:Y:S01]  /*ca90*/  BSSY B0, `(.L_x_1024) ;  /* 0x0000022000007945 */ /* 0x000fe20003800000 */
[----:B------:R-:W-:Y:S01]  /*caa0*/  CS2R R50, SRZ ;  /* 0x0000000000327805 */ /* 0x000fe2000001ff00 */
[----:B------:R-:W-:Y:S01]  /*cab0*/  CS2R R48, SRZ ;  /* 0x0000000000307805 */ /* 0x000fe2000001ff00 */
[----:B------:R-:W-:Y:S01]  /*cac0*/  CS2R R46, SRZ ;  /* 0x00000000002e7805 */ /* 0x000fe2000001ff00 */
[----:B------:R-:W-:Y:S01]  /*cad0*/  CS2R R44, SRZ ;  /* 0x00000000002c7805 */ /* 0x000fe2000001ff00 */
[----:B--2---:R-:W-:-:S02]  /*cae0*/  IMAD.MOV.U32 R13, RZ, RZ, R42 ;  /* 0x000000ffff0d7224 */ /* 0x004fc400078e002a */
[----:B------:R-:W-:Y:S02]  /*caf0*/  IMAD.MOV.U32 R12, RZ, RZ, R43 ;  /* 0x000000ffff0c7224 */ /* 0x000fe400078e002b */
[----:B------:R-:W-:Y:S02]  /*cb00*/  IMAD.MOV.U32 R3, RZ, RZ, R40 ;  /* 0x000000ffff037224 */ /* 0x000fe400078e0028 */
[----:B-1----:R-:W-:Y:S01]  /*cb10*/  IMAD.MOV.U32 R2, RZ, RZ, R41 ;  /* 0x000000ffff027224 */ /* 0x002fe200078e0029 */
[----:B------:R-:W-:Y:S02]  /*cb20*/  PRMT R77, R13, 0x7610, R77 ;  /* 0x000076100d4d7816 */ /* 0x000fe4000000004d */
[----:B------:R-:W-:Y:S02]  /*cb30*/  PRMT R76, R76, 0x5410, R12 ;  /* 0x000054104c4c7816 */ /* 0x000fe4000000000c */
[----:B------:R-:W-:Y:S02]  /*cb40*/  PRMT R75, R3, 0x7610, R75 ;  /* 0x00007610034b7816 */ /* 0x000fe4000000004b */
[----:B------:R-:W-:Y:S01]  /*cb50*/  PRMT R73, R73, 0x5410, R2 ;  /* 0x0000541049497816 */ /* 0x000fe20000000002 */
[----:B---3--:R-:W-:-:S02]  /*cb60*/  IMAD.MOV.U32 R13, RZ, RZ, R38 ;  /* 0x000000ffff0d7224 */ /* 0x008fc400078e0026 */
[----:B------:R-:W-:Y:S02]  /*cb70*/  IMAD.MOV.U32 R12, RZ, RZ, R39 ;  /* 0x000000ffff0c7224 */ /* 0x000fe400078e0027 */
[----:B------:R-:W-:Y:S02]  /*cb80*/  IMAD.MOV.U32 R3, RZ, RZ, R36 ;  /* 0x000000ffff037224 */ /* 0x000fe400078e0024 */
[----:B------:R-:W-:Y:S01]  /*cb90*/  IMAD.MOV.U32 R2, RZ, RZ, R37 ;  /* 0x000000ffff027224 */ /* 0x000fe200078e0025 */
[----:B------:R-:W-:Y:S02]  /*cba0*/  PRMT R75, R75, 0x5410, R13 ;  /* 0x000054104b4b7816 */ /* 0x000fe4000000000d */
[----:B------:R-:W-:Y:S02]  /*cbb0*/  PRMT R76, R12, 0x7610, R76 ;  /* 0x000076100c4c7816 */ /* 0x000fe4000000004c */
[----:B------:R-:W-:Y:S02]  /*cbc0*/  PRMT R73, R3, 0x7610, R73 ;  /* 0x0000761003497816 */ /* 0x000fe40000000049 */
[----:B------:R-:W-:Y:S01]  /*cbd0*/  PRMT R72, R72, 0x5410, R2 ;  /* 0x0000541048487816 */ /* 0x000fe20000000002 */
[----:B------:R-:W-:Y:S05]  /*cbe0*/  @P0 BRA `(.L_x_1025) ;  /* 0x000000c000000947 */ /* 0x000fea0003800000 */
[----:B----4-:R-:W-:Y:S01]  /*cbf0*/  CS2R R48, SRZ ;  /* 0x0000000000307805 */ /* 0x010fe2000001ff00 */
        /* <DEDUP_REMOVED lines=9> */
[----:B------:R-:W-:-:S05]  /*cc90*/  IMAD.X R3, R24, 0x1, R3, P0 ;  /* 0x0000000118037824 */ /* 0x000fca00000e0603 */
[----:B------:R1:W5:Y:S03]  /*cca0*/  LD.E.128 R44, [R2.64] ;  /* 0x00000008022c7980 */ /* 0x000366000c101d00 */
.L_x_1025:
[----:B----4-:R-:W-:Y:S05]  /*ccb0*/  BSYNC B0 ;  /* 0x0000000000007941 */ /* 0x010fea0003800000 */
.L_x_1024:
[----:B-1---5:R-:W-:Y:S01]  /*ccc0*/  IMAD.MOV.U32 R2, RZ, RZ, R50 ;  /* 0x000000ffff027224 */ /* 0x022fe200078e0032 */
[----:B------:R-:W-:-:S04]  /*ccd0*/  DEPBAR.LE SB0, 0x1 ;  /* 0x000080400000791a */ /* 0x000fc80000000000 */
[----:B------:R-:W-:Y:S01]  /*cce0*/  PRMT R81, R2, 0x7610, R81 ;  /* 0x0000761002517816 */ /* 0x000fe20000000051 */
[----:B------:R-:W-:Y:S01]  /*ccf0*/  IMAD.IADD R2, R0, 0x1, -R63 ;  /* 0x0000000100027824 */ /* 0x000fe200078e0a3f */
[----:B------:R-:W-:Y:S01]  /*cd00*/  BSSY B0, `(.L_x_1026) ;  /* 0x0000074000007945 */ /* 0x000fe20003800000 */
[----:B------:R-:W-:Y:S02]  /*cd10*/  IMAD.MOV.U32 R12, RZ, RZ, R51 ;  /* 0x000000ffff0c7224 */ /* 0x000fe400078e0033 */
[----:B------:R-:W-:Y:S01]  /*cd20*/  IMAD.MOV.U32 R3, RZ, RZ, R48 ;  /* 0x000000ffff037224 */ /* 0x000fe200078e0030 */
[----:B------:R-:W-:Y:S01]  /*cd30*/  IMNMX R63, R2, 0x80, PT ;  /* 0x00000080023f7817 */ /* 0x000fe20003800200 */
[----:B------:R-:W-:Y:S01]  /*cd40*/  IMAD.MOV.U32 R0, RZ, RZ, R49 ;  /* 0x000000ffff007224 */ /* 0x000fe200078e0031 */
[----:B------:R-:W-:Y:S01]  /*cd50*/  PRMT R80, R80, 0x5410, R12 ;  /* 0x0000541050507816 */ /* 0x000fe2000000000c */
[----:B------:R-:W-:Y:S01]  /*cd60*/  IMAD.MOV.U32 R12, RZ, RZ, R46 ;  /* 0x000000ffff0c7224 */ /* 0x000fe200078e002e */
[----:B------:R-:W-:Y:S01]  /*cd70*/  BAR.SYNC.DEFER_BLOCKING 0x0 ;  /* 0x0000000000007b1d */ /* 0x000fe20000010000 */
[----:B------:R-:W-:Y:S01]  /*cd80*/  ISETP.GE.OR P0, PT, R125, R63, P1 ;  /* 0x0000003f7d00720c */ /* 0x000fe20000f06670 */
[----:B------:R-:W-:Y:S01]  /*cd90*/  IMAD.MOV.U32 R2, RZ, RZ, R44 ;  /* 0x000000ffff027224 */ /* 0x000fe200078e002c */
[----:B------:R-:W-:Y:S01]  /*cda0*/  PRMT R79, R3, 0x7610, R79 ;  /* 0x00007610034f7816 */ /* 0x000fe2000000004f */
[----:B------:R-:W-:Y:S01]  /*cdb0*/  IMAD.MOV.U32 R3, RZ, RZ, R47 ;  /* 0x000000ffff037224 */ /* 0x000fe200078e002f */
[----:B------:R-:W-:Y:S01]  /*cdc0*/  PRMT R78, R78, 0x5410, R0 ;  /* 0x000054104e4e7816 */ /* 0x000fe20000000000 */
[----:B------:R-:W-:Y:S01]  /*cdd0*/  IMAD.MOV.U32 R0, RZ, RZ, R45 ;  /* 0x000000ffff007224 */ /* 0x000fe200078e002d */
[----:B------:R-:W-:-:S02]  /*cde0*/  PRMT R79, R79, 0x5410, R12 ;  /* 0x000054104f4f7816 */ /* 0x000fc4000000000c */
[----:B------:R-:W-:Y:S02]  /*cdf0*/  PRMT R80, R3, 0x7610, R80 ;  /* 0x0000761003507816 */ /* 0x000fe40000000050 */
[----:B------:R-:W-:Y:S02]  /*ce00*/  PRMT R78, R2, 0x7610, R78 ;  /* 0x00007610024e7816 */ /* 0x000fe4000000004e */
[----:B------:R-:W-:Y:S01]  /*ce10*/  PRMT R77, R77, 0x5410, R0 ;  /* 0x000054104d4d7816 */ /* 0x000fe20000000000 */
        /* <DEDUP_REMOVED lines=9> */
[----:B------:R-:W-:Y:S02]  /*ceb0*/  SHF.L.U32 R24, R24, 0x9, RZ ;  /* 0x0000000918187819 */ /* 0x000fe400000006ff */
[----:B------:R-:W-:Y:S02]  /*cec0*/  SHF.R.U32.HI R34, RZ, 0x10, R17 ;  /* 0x00000010ff227819 */ /* 0x000fe40000011611 */
[--C-:B------:R-:W-:Y:S02]  /*ced0*/  SHF.R.U64 R64, R20, 0x10, R21.reuse ;  /* 0x0000001014407819 */ /* 0x100fe40000001215 */
[----:B------:R-:W-:Y:S02]  /*cee0*/  SHF.R.U32.HI R35, RZ, 0x10, R21 ;  /* 0x00000010ff237819 */ /* 0x000fe40000011615 */
[--C-:B------:R-:W-:Y:S02]  /*cef0*/  SHF.R.U64 R62, R22, 0x10, R23.reuse ;  /* 0x00000010163e7819 */ /* 0x100fe40000001217 */
[----:B------:R-:W-:Y:S01]  /*cf00*/  SHF.R.U32.HI R57, RZ, 0x10, R23 ;  /* 0x00000010ff397819 */ /* 0x000fe20000011617 */
[----:B------:R-:W-:Y:S01]  /*cf10*/  HADD2.F32 R68, -RZ, R35.H0_H0 ;  /* 0x20000023ff447230 */ /* 0x000fe20000004100 */
[----:B------:R-:W-:-:S02]  /*cf20*/  SHF.R.U64 R61, R16, 0x10, R17 ;  /* 0x00000010103d7819 */ /* 0x000fc40000001211 */
[--C-:B------:R-:W-:Y:S02]  /*cf30*/  SHF.R.U32.HI R53, RZ, 0x10, R19.reuse ;  /* 0x00000010ff357819 */ /* 0x100fe40000011613 */
[----:B------:R-:W-:Y:S02]  /*cf40*/  SHF.R.U64 R58, R18, 0x10, R19 ;  /* 0x00000010123a7819 */ /* 0x000fe40000001213 */
[----:B--2---:R-:W-:-:S04]  /*cf50*/  LOP3.LUT R0, R14, 0x38, R0, 0xf8, !PT ;  /* 0x000000380e007812 */ /* 0x004fc800078ef800 */
[----:B---3--:R-:W-:-:S04]  /*cf60*/  LOP3.LUT R0, R0, R13, RZ, 0x3c, !PT ;  /* 0x0000000d00007212 */ /* 0x008fc800078e3cff */
[----:B------:R-:W-:Y:S01]  /*cf70*/  IADD3 R0, R24, R0, RZ ;  /* 0x0000000018007210 */ /* 0x000fe20007ffe0ff */
[----:B----4-:R-:W1:Y:S03]  /*cf80*/  LDS.128 R12, [R87] ;  /* 0x00000000570c7984 */ /* 0x010e660000000c00 */
[----:B------:R-:W-:-:S05]  /*cf90*/  SHF.L.U32 R33, R0, 0x1, RZ ;  /* 0x0000000100217819 */ /* 0x000fca00000006ff */
[----:B------:R-:W2:Y:S01]  /*cfa0*/  LDS.128 R24, [R33+0x5100] ;  /* 0x0051000021187984 */ /* 0x000ea20000000c00 */
[----:B------:R-:W-:Y:S02]  /*cfb0*/  HADD2.F32 R0, -RZ, R52.H0_H0 ;  /* 0x20000034ff007230 */ /* 0x000fe40000004100 */
[--C-:B-1----:R-:W-:Y:S02]  /*cfc0*/  HADD2.F32 R31, -RZ, R13.reuse.H0_H0 ;  /* 0x2000000dff1f7230 */ /* 0x102fe40000004100 */
[----:B------:R-:W-:Y:S02]  /*cfd0*/  HADD2.F32 R29, -RZ, R13.H1_H1 ;  /* 0x3000000dff1d7230 */ /* 0x000fe40000004100 */
[--C-:B------:R-:W-:Y:S02]  /*cfe0*/  HADD2.F32 R22, -RZ, R15.reuse.H0_H0 ;  /* 0x2000000fff167230 */ /* 0x100fe40000004100 */
[----:B------:R-:W-:Y:S02]  /*cff0*/  HADD2.F32 R21, -RZ, R15.H1_H1 ;  /* 0x3000000fff157230 */ /* 0x000fe40000004100 */
[----:B--2---:R-:W-:-:S02]  /*d000*/  HADD2.F32 R3, -RZ, R25.H0_H0 ;  /* 0x20000019ff037230 */ /* 0x004fc40000004100 */
[--C-:B------:R-:W-:Y:S02]  /*d010*/  HADD2.F32 R13, -RZ, R24.reuse.H0_H0 ;  /* 0x20000018ff0d7230 */ /* 0x100fe40000004100 */
[----:B------:R-:W-:Y:S02]  /*d020*/  HADD2.F32 R20, -RZ, R24.H1_H1 ;  /* 0x30000018ff147230 */ /* 0x000fe40000004100 */
[----:B------:R-:W-:Y:S02]  /*d030*/  HADD2.F32 R24, -RZ, R34.H0_H0 ;  /* 0x20000022ff187230 */ /* 0x000fe40000004100 */
[--C-:B------:R-:W-:Y:S02]  /*d040*/  HADD2.F32 R28, -RZ, R14.reuse.H0_H0 ;  /* 0x2000000eff1c7230 */ /* 0x100fe40000004100 */
[----:B------:R-:W-:Y:S01]  /*d050*/  HADD2.F32 R23, -RZ, R14.H1_H1 ;  /* 0x3000000eff177230 */ /* 0x000fe20000004100 */
[-C--:B------:R-:W-:Y:S01]  /*d060*/  FMUL.FTZ R14, R31, R0.reuse ;  /* 0x000000001f0e7220 */ /* 0x080fe20000410000 */
[----:B------:R-:W-:Y:S01]  /*d070*/  HADD2.F32 R15, -RZ, R54.H0_H0 ;  /* 0x20000036ff0f7230 */ /* 0x000fe20000004100 */
[----:B------:R-:W-:Y:S01]  /*d080*/  FMUL.FTZ R55, R3, R0 ;  /* 0x0000000003377220 */ /* 0x000fe20000410000 */
[----:B------:R-:W-:-:S02]  /*d090*/  HADD2.F32 R30, -RZ, R12.H0_H0 ;  /* 0x2000000cff1e7230 */ /* 0x000fc40000004100 */
[----:B------:R-:W-:Y:S01]  /*d0a0*/  HADD2.F32 R32, -RZ, R12.H1_H1 ;  /* 0x3000000cff207230 */ /* 0x000fe20000004100 */
[----:B------:R-:W-:Y:S01]  /*d0b0*/  FMUL.FTZ R0, R29, R24 ;  /* 0x000000181d007220 */ /* 0x000fe20000410000 */
[----:B------:R-:W-:Y:S02]  /*d0c0*/  HADD2.F32 R2, -RZ, R25.H1_H1 ;  /* 0x30000019ff027230 */ /* 0x000fe40000004100 */
[----:B------:R-:W-:Y:S01]  /*d0d0*/  HADD2.F32 R12, -RZ, R52.H1_H1 ;  /* 0x30000034ff0c7230 */ /* 0x000fe20000004100 */
[----:B------:R-:W-:Y:S01]  /*d0e0*/  FFMA.FTZ R60, R3, R15, R14 ;  /* 0x0000000f033c7223 */ /* 0x000fe2000001000e */
[----:B------:R-:W-:Y:S01]  /*d0f0*/  HADD2.F32 R14, -RZ, R54.H1_H1 ;  /* 0x30000036ff0e7230 */ /* 0x000fe20000004100 */
[----:B------:R-:W-:Y:S01]  /*d100*/  FFMA.FTZ R59, R2, R68, R0 ;  /* 0x00000044023b7223 */ /* 0x000fe20000010000 */
[----:B------:R-:W-:Y:S01]  /*d110*/  HADD2.F32 R0, -RZ, R65.H0_H0 ;  /* 0x20000041ff007230 */ /* 0x000fe20000004100 */
[----:B------:R-:W-:Y:S02]  /*d120*/  FMUL.FTZ R3, R30, R12 ;  /* 0x0000000c1e037220 */ /* 0x000fe40000410000 */
[----:B------:R-:W-:Y:S01]  /*d130*/  FMUL.FTZ R54, R2, R24 ;  /* 0x0000001802367220 */ /* 0x000fe20000410000 */
[----:B------:R-:W-:Y:S01]  /*d140*/  HADD2.F32 R2, -RZ, R56.H0_H0 ;  /* 0x20000038ff027230 */ /* 0x000fe20000004100 */
[C---:B------:R-:W-:Y:S01]  /*d150*/  FFMA.FTZ R56, R13.reuse, R14, R3 ;  /* 0x0000000e0d387223 */ /* 0x040fe20000010003 */
[----:B------:R-:W-:Y:S01]  /*d160*/  HADD2.F32 R17, -RZ, R27.H0_H0 ;  /* 0x2000001bff117230 */ /* 0x000fe20000004100 */
[----:B------:R-:W-:Y:S01]  /*d170*/  FMUL.FTZ R52, R13, R12 ;  /* 0x0000000c0d347220 */ /* 0x000fe20000410000 */
[----:B------:R-:W-:Y:S01]  /*d180*/  HADD2.F32 R3, -RZ, R65.H1_H1 ;  /* 0x30000041ff037230 */ /* 0x000fe20000004100 */
[----:B------:R-:W-:Y:S01]  /*d190*/  FMUL.FTZ R13, R22, R0 ;  /* 0x00000000160d7220 */ /* 0x000fe20000410000 */
[----:B------:R-:W-:-:S02]  /*d1a0*/  HADD2.F32 R19, -RZ, R26.H0_H0 ;  /* 0x2000001aff137230 */ /* 0x000fc40000004100 */
[----:B------:R-:W-:Y:S02]  /*d1b0*/  HADD2.F32 R18, -RZ, R26.H1_H1 ;  /* 0x3000001aff127230 */ /* 0x000fe40000004100 */
[----:B------:R-:W-:Y:S01]  /*d1c0*/  HADD2.F32 R16, -RZ, R27.H1_H1 ;  /* 0x3000001bff107230 */ /* 0x000fe20000004100 */
[C---:B------:R-:W-:Y:S01]  /*d1d0*/  FFMA.FTZ R27, R17.reuse, R3, R13 ;  /* 0x00000003111b7223 */ /* 0x040fe2000001000d */
[----:B------:R-:W-:Y:S02]  /*d1e0*/  HADD2.F32 R26, -RZ, R53.H0_H0 ;  /* 0x20000035ff1a7230 */ /* 0x000fe40000004100 */
[----:B------:R-:W-:Y:S01]  /*d1f0*/  HADD2.F32 R13, -RZ, R61.H0_H0 ;  /* 0x2000003dff0d7230 */ /* 0x000fe20000004100 */
[----:B------:R-:W-:Y:S01]  /*d200*/  FMUL.FTZ R25, R17, R0 ;  /* 0x0000000011197220 */ /* 0x000fe20000410000 */
[----:B------:R-:W-:Y:S01]  /*d210*/  HADD2.F32 R12, -RZ, R67.H0_H0 ;  /* 0x20000043ff0c7230 */ /* 0x000fe20000004100 */
[-C--:B------:R-:W-:Y:S01]  /*d220*/  FMUL.FTZ R24, R28, R2.reuse ;  /* 0x000000021c187220 */ /* 0x080fe20000410000 */
[----:B------:R-:W-:Y:S01]  /*d230*/  HADD2.F32 R65, -RZ, R57.H0_H0 ;  /* 0x20000039ff417230 */ /* 0x000fe20000004100 */
[----:B------:R-:W-:Y:S01]  /*d240*/  FMUL.FTZ R34, R19, R2 ;  /* 0x0000000213227220 */ /* 0x000fe20000410000 */
[----:B------:R-:W-:Y:S01]  /*d250*/  HADD2.F32 R17, -RZ, R58.H0_H0 ;  /* 0x2000003aff117230 */ /* 0x000fe20000004100 */
[----:B------:R-:W-:Y:S01]  /*d260*/  FMUL.FTZ R0, R21, R26 ;  /* 0x0000001a15007220 */ /* 0x000fe20000410000 */
[----:B------:R-:W-:Y:S01]  /*d270*/  HADD2.F32 R58, -RZ, R64.H0_H0 ;  /* 0x20000040ff3a7230 */ /* 0x000fe20000004100 */
[----:B------:R-:W-:Y:S01]  /*d280*/  FMUL.FTZ R2, R32, R13 ;  /* 0x0000000d20027220 */ /* 0x000fe20000410000 */
[----:B------:R-:W-:Y:S01]  /*d290*/  HADD2.F32 R57, -RZ, R62.H0_H0 ;  /* 0x2000003eff397230 */ /* 0x000fe20000004100 */
[----:B------:R-:W-:-:S02]  /*d2a0*/  FFMA.FTZ R53, R19, R12, R24 ;  /* 0x0000000c13357223 */ /* 0x000fc40000010018 */
[C---:B------:R-:W-:Y:S02]  /*d2b0*/  FMUL.FTZ R19, R16.reuse, R26 ;  /* 0x0000001a10137220 */ /* 0x040fe40000410000 */
[----:B------:R-:W-:Y:S02]  /*d2c0*/  FFMA.FTZ R24, R16, R65, R0 ;  /* 0x0000004110187223 */ /* 0x000fe40000010000 */
[----:B------:R-:W-:Y:S02]  /*d2d0*/  FMUL.FTZ R0, R23, R17 ;  /* 0x0000001117007220 */ /* 0x000fe40000410000 */
[C---:B------:R-:W-:Y:S02]  /*d2e0*/  FFMA.FTZ R26, R20.reuse, R58, R2 ;  /* 0x0000003a141a7223 */ /* 0x040fe40000010002 */
[----:B------:R-:W-:Y:S02]  /*d2f0*/  FMUL.FTZ R13, R20, R13 ;  /* 0x0000000d140d7220 */ /* 0x000fe40000410000 */
[----:B------:R-:W-:-:S02]  /*d300*/  FMUL.FTZ R2, R18, R17 ;  /* 0x0000001112027220 */ /* 0x000fc40000410000 */
[----:B------:R-:W-:Y:S02]  /*d310*/  FFMA.FTZ R35, R18, R57, R0 ;  /* 0x0000003912237223 */ /* 0x000fe40000010000 */
[----:B------:R-:W-:Y:S02]  /*d320*/  FFMA.FTZ R16, R30, R14, -R52 ;  /* 0x0000000e1e107223 */ /* 0x000fe40000010834 */
[----:B------:R-:W-:Y:S02]  /*d330*/  FFMA.FTZ R20, R31, R15, -R55 ;  /* 0x0000000f1f147223 */ /* 0x000fe40000010837 */
[----:B------:R-:W-:Y:S02]  /*d340*/  FFMA.FTZ R17, R29, R68, -R54 ;  /* 0x000000441d117223 */ /* 0x000fe40000010836 */
[----:B------:R-:W-:Y:S02]  /*d350*/  FFMA.FTZ R18, R28, R12, -R34 ;  /* 0x0000000c1c127223 */ /* 0x000fe40000010822 */
[----:B------:R-:W-:-:S02]  /*d360*/  FFMA.FTZ R3, R22, R3, -R25 ;  /* 0x0000000316037223 */ /* 0x000fc40000010819 */
[----:B------:R-:W-:Y:S02]  /*d370*/  FFMA.FTZ R0, R21, R65, -R19 ;  /* 0x0000004115007223 */ /* 0x000fe40000010813 */
[----:B------:R-:W-:Y:S02]  /*d380*/  FFMA.FTZ R14, R32, R58, -R13 ;  /* 0x0000003a200e7223 */ /* 0x000fe4000001080d */
[----:B------:R-:W-:Y:S01]  /*d390*/  FFMA.FTZ R2, R23, R57, -R2 ;  /* 0x0000003917027223 */ /* 0x000fe20000010802 */
[----:B------:R-:W-:Y:S02]  /*d3a0*/  F2FP.PACK_AB R19, R0, R3 ;  /* 0x000000030013723e */ /* 0x000fe400000000ff */
[----:B------:R-:W-:Y:S02]  /*d3b0*/  F2FP.PACK_AB R17, R17, R20 ;  /* 0x000000141111723e */ /* 0x000fe400000000ff */
[----:B------:R-:W-:Y:S02]  /*d3c0*/  F2FP.PACK_AB R16, R14, R16 ;  /* 0x000000100e10723e */ /* 0x000fe400000000ff */
[----:B------:R-:W-:-:S02]  /*d3d0*/  F2FP.PACK_AB R18, R2, R18 ;  /* 0x000000120212723e */ /* 0x000fc400000000ff */
[----:B------:R-:W-:Y:S02]  /*d3e0*/  F2FP.PACK_AB R15, R24, R27 ;  /* 0x0000001b180f723e */ /* 0x000fe400000000ff */
[----:B------:R-:W-:Y:S02]  /*d3f0*/  F2FP.PACK_AB R13, R59, R60 ;  /* 0x0000003c3b0d723e */ /* 0x000fe400000000ff */
[----:B------:R-:W-:Y:S02]  /*d400*/  F2FP.PACK_AB R12, R26, R56 ;  /* 0x000000381a0c723e */ /* 0x000fe400000000ff */
[----:B------:R-:W-:Y:S01]  /*d410*/  F2FP.PACK_AB R14, R35, R53 ;  /* 0x00000035230e723e */ /* 0x000fe200000000ff */
[----:B------:R1:W-:Y:S04]  /*d420*/  STS.128 [R87], R16 ;  /* 0x0000001057007388 */ /* 0x0003e80000000c00 */
[----:B------:R1:W-:Y:S02]  /*d430*/  STS.128 [R33+0x5100], R12 ;  /* 0x0051000c21007388 */ /* 0x0003e40000000c00 */
.L_x_1027:
[----:B------:R-:W-:Y:S05]  /*d440*/  BSYNC B0 ;  /* 0x0000000000007941 */ /* 0x000fea0003800000 */
.L_x_1026:
        /* <DEDUP_REMOVED lines=15> */
[----:B------:R-:W-:Y:S02]  /*d540*/  LOP3.LUT R0, R0, R3, RZ, 0x3c, !PT ;  /* 0x0000000300007212 */ /* 0x000fe400078e3cff */
[--C-:B------:R-:W-:Y:S02]  /*d550*/  SHF.R.U64 R53, R4, 0x10, R5.reuse ;  /* 0x0000001004357819 */ /* 0x100fe40000001205 */
[----:B------:R-:W-:Y:S02]  /*d560*/  SHF.R.U32.HI R4, RZ, 0x10, R5 ;  /* 0x00000010ff047819 */ /* 0x000fe40000011605 */
[----:B------:R-:W-:Y:S02]  /*d570*/  SHF.R.U32.HI R25, RZ, 0x10, R9 ;  /* 0x00000010ff197819 */ /* 0x000fe40000011609 */
[--C-:B------:R-:W-:Y:S02]  /*d580*/  SHF.R.U64 R34, R6, 0x10, R7.reuse ;  /* 0x0000001006227819 */ /* 0x100fe40000001207 */
[----:B------:R-:W-:Y:S01]  /*d590*/  SHF.R.U32.HI R26, RZ, 0x10, R7 ;  /* 0x00000010ff1a7819 */ /* 0x000fe20000011607 */
[----:B------:R-:W-:-:S02]  /*d5a0*/  HADD2.F32 R7, -RZ, R69.H1_H1 ;  /* 0x30000045ff077230 */ /* 0x000fc40000004100 */
[----:B------:R-:W-:Y:S01]  /*d5b0*/  HADD2.F32 R57, -RZ, R25.H0_H0 ;  /* 0x20000019ff397230 */ /* 0x000fe20000004100 */
[----:B------:R-:W-:Y:S02]  /*d5c0*/  SHF.R.U64 R55, R8, 0x10, R9 ;  /* 0x0000001008377819 */ /* 0x000fe40000001209 */
[--C-:B------:R-:W-:Y:S02]  /*d5d0*/  SHF.R.U32.HI R28, RZ, 0x10, R11.reuse ;  /* 0x00000010ff1c7819 */ /* 0x100fe4000001160b */
[----:B------:R-:W-:-:S03]  /*d5e0*/  SHF.R.U64 R54, R10, 0x10, R11 ;  /* 0x000000100a367819 */ /* 0x000fc6000000120b */
[----:B------:R-:W-:Y:S02]  /*d5f0*/  HADD2.F32 R56, -RZ, R28.H0_H0 ;  /* 0x2000001cff387230 */ /* 0x000fe40000004100 */
[----:B------:R-:W-:Y:S01]  /*d600*/  HADD2.F32 R55, -RZ, R55.H0_H0 ;  /* 0x20000037ff377230 */ /* 0x000fe20000004100 */
[----:B--2---:R-:W-:-:S04]  /*d610*/  IADD3 R0, R2, R0, RZ ;  /* 0x0000000002007210 */ /* 0x004fc80007ffe0ff */
[----:B------:R-:W-:Y:S01]  /*d620*/  SHF.L.U32 R27, R0, 0x1, RZ ;  /* 0x00000001001b7819 */ /* 0x000fe200000006ff */
[----:B---3--:R-:W1:Y:S04]  /*d630*/  LDS.128 R12, [R58] ;  /* 0x000000003a0c7984 */ /* 0x008e680000000c00 */
[----:B------:R-:W2:Y:S01]  /*d640*/  LDS.128 R16, [R27+0x5100] ;  /* 0x005100001b107984 */ /* 0x000ea20000000c00 */
[----:B------:R-:W-:Y:S02]  /*d650*/  HADD2.F32 R0, -RZ, R67.H1_H1 ;  /* 0x30000043ff007230 */ /* 0x000fe40000004100 */
[----:B-1----:R-:W-:Y:S02]  /*d660*/  HADD2.F32 R23, -RZ, R13.H0_H0 ;  /* 0x2000000dff177230 */ /* 0x002fe40000004100 */
[----:B------:R-:W-:-:S02]  /*d670*/  HADD2.F32 R22, -RZ, R12.H0_H0 ;  /* 0x2000000cff167230 */ /* 0x000fc40000004100 */
[----:B------:R-:W-:Y:S02]  /*d680*/  HADD2.F32 R24, -RZ, R12.H1_H1 ;  /* 0x3000000cff187230 */ /* 0x000fe40000004100 */
[----:B--2---:R-:W-:Y:S02]  /*d690*/  HADD2.F32 R3, -RZ, R17.H0_H0 ;  /* 0x20000011ff037230 */ /* 0x004fe40000004100 */
[--C-:B------:R-:W-:Y:S02]  /*d6a0*/  HADD2.F32 R5, -RZ, R16.reuse.H0_H0 ;  /* 0x20000010ff057230 */ /* 0x100fe40000004100 */
[----:B------:R-:W-:Y:S02]  /*d6b0*/  HADD2.F32 R12, -RZ, R16.H1_H1 ;  /* 0x30000010ff0c7230 */ /* 0x000fe40000004100 */
[----:B------:R-:W-:Y:S02]  /*d6c0*/  HADD2.F32 R21, -RZ, R13.H1_H1 ;  /* 0x3000000dff157230 */ /* 0x000fe40000004100 */
[----:B------:R-:W-:Y:S01]  /*d6d0*/  HADD2.F32 R16, -RZ, R4.H0_H0 ;  /* 0x20000004ff107230 */ /* 0x000fe20000004100 */
[-C--:B------:R-:W-:Y:S01]  /*d6e0*/  FMUL.FTZ R6, R23, R0.reuse ;  /* 0x0000000017067220 */ /* 0x080fe20000410000 */
[----:B------:R-:W-:Y:S01]  /*d6f0*/  HADD2.F32 R2, -RZ, R17.H1_H1 ;  /* 0x30000011ff027230 */ /* 0x000fe20000004100 */
[----:B------:R-:W-:Y:S01]  /*d700*/  FMUL.FTZ R31, R3, R0 ;  /* 0x00000000031f7220 */ /* 0x000fe20000410000 */
[----:B------:R-:W-:Y:S01]  /*d710*/  HADD2.F32 R4, -RZ, R69.H0_H0 ;  /* 0x20000045ff047230 */ /* 0x000fe20000004100 */
[----:B------:R-:W-:-:S02]  /*d720*/  FMUL.FTZ R0, R21, R16 ;  /* 0x0000001015007220 */ /* 0x000fc40000410000 */
[----:B------:R-:W-:Y:S01]  /*d730*/  FFMA.FTZ R52, R3, R7, R6 ;  /* 0x0000000703347223 */ /* 0x000fe20000010006 */
[----:B------:R-:W-:Y:S01]  /*d740*/  HADD2.F32 R6, -RZ, R70.H0_H0 ;  /* 0x20000046ff067230 */ /* 0x000fe20000004100 */
[----:B------:R-:W-:Y:S01]  /*d750*/  FMUL.FTZ R3, R22, R4 ;  /* 0x0000000416037220 */ /* 0x000fe20000410000 */
[----:B------:R-:W-:Y:S01]  /*d760*/  HADD2.F32 R13, -RZ, R15.H0_H0 ;  /* 0x2000000fff0d7230 */ /* 0x000fe20000004100 */
[C---:B------:R-:W-:Y:S01]  /*d770*/  FFMA.FTZ R35, R2.reuse, R57, R0 ;  /* 0x0000003902237223 */ /* 0x040fe20000010000 */
[----:B------:R-:W-:Y:S01]  /*d780*/  HADD2.F32 R0, -RZ, R71.H0_H0 ;  /* 0x20000047ff007230 */ /* 0x000fe20000004100 */
[----:B------:R-:W-:Y:S01]  /*d790*/  FMUL.FTZ R30, R2, R16 ;  /* 0x00000010021e7220 */ /* 0x000fe20000410000 */
[----:B------:R-:W-:Y:S01]  /*d7a0*/  HADD2.F32 R20, -RZ, R14.H0_H0 ;  /* 0x2000000eff147230 */ /* 0x000fe20000004100 */
[C---:B------:R-:W-:Y:S01]  /*d7b0*/  FFMA.FTZ R32, R5.reuse, R6, R3 ;  /* 0x0000000605207223 */ /* 0x040fe20000010003 */
[----:B------:R-:W-:Y:S01]  /*d7c0*/  HADD2.F32 R2, -RZ, R70.H1_H1 ;  /* 0x30000046ff027230 */ /* 0x000fe20000004100 */
[----:B------:R-:W-:Y:S01]  /*d7d0*/  FMUL.FTZ R29, R5, R4 ;  /* 0x00000004051d7220 */ /* 0x000fe20000410000 */
[----:B------:R-:W-:Y:S01]  /*d7e0*/  HADD2.F32 R9, -RZ, R19.H0_H0 ;  /* 0x20000013ff097230 */ /* 0x000fe20000004100 */
[----:B------:R-:W-:Y:S01]  /*d7f0*/  FMUL.FTZ R5, R13, R0 ;  /* 0x000000000d057220 */ /* 0x000fe20000410000 */
[----:B------:R-:W-:-:S02]  /*d800*/  HADD2.F32 R3, -RZ, R71.H1_H1 ;  /* 0x30000047ff037230 */ /* 0x000fc40000004100 */
[----:B------:R-:W-:Y:S02]  /*d810*/  HADD2.F32 R15, -RZ, R15.H1_H1 ;  /* 0x3000000fff0f7230 */ /* 0x000fe40000004100 */
[----:B------:R-:W-:Y:S01]  /*d820*/  HADD2.F32 R17, -RZ, R26.H0_H0 ;  /* 0x2000001aff117230 */ /* 0x000fe20000004100 */
[----:B------:R-:W-:Y:S01]  /*d830*/  FMUL.FTZ R16, R20, R2 ;  /* 0x0000000214107220 */ /* 0x000fe20000410000 */
[----:B------:R-:W-:Y:S02]  /*d840*/  HADD2.F32 R11, -RZ, R18.H0_H0 ;  /* 0x20000012ff0b7230 */ /* 0x000fe40000004100 */
[----:B------:R-:W-:Y:S01]  /*d850*/  HADD2.F32 R4, -RZ, R72.H0_H0 ;  /* 0x20000048ff047230 */ /* 0x000fe20000004100 */
[C---:B------:R-:W-:Y:S01]  /*d860*/  FFMA.FTZ R25, R9.reuse, R3, R5 ;  /* 0x0000000309197223 */ /* 0x040fe20000010005 */
[----:B------:R-:W-:Y:S01]  /*d870*/  HADD2.F32 R10, -RZ, R18.H1_H1 ;  /* 0x30000012ff0a7230 */ /* 0x000fe20000004100 */
[----:B------:R-:W-:Y:S01]  /*d880*/  FMUL.FTZ R18, R9, R0 ;  /* 0x0000000009127220 */ /* 0x000fe20000410000 */
[----:B------:R-:W-:Y:S01]  /*d890*/  HADD2.F32 R8, -RZ, R19.H1_H1 ;  /* 0x30000013ff087230 */ /* 0x000fe20000004100 */
[----:B------:R-:W-:Y:S01]  /*d8a0*/  FMUL.FTZ R0, R15, R17 ;  /* 0x000000110f007220 */ /* 0x000fe20000410000 */
[----:B------:R-:W-:-:S02]  /*d8b0*/  HADD2.F32 R14, -RZ, R14.H1_H1 ;  /* 0x3000000eff0e7230 */ /* 0x000fc40000004100 */
[----:B------:R-:W-:Y:S02]  /*d8c0*/  HADD2.F32 R5, -RZ, R53.H0_H0 ;  /* 0x20000035ff057230 */ /* 0x000fe40000004100 */
[----:B------:R-:W-:Y:S01]  /*d8d0*/  HADD2.F32 R9, -RZ, R34.H0_H0 ;  /* 0x20000022ff097230 */ /* 0x000fe20000004100 */
[C---:B------:R-:W-:Y:S01]  /*d8e0*/  FFMA.FTZ R33, R11.reuse, R4, R16 ;  /* 0x000000040b217223 */ /* 0x040fe20000010010 */
[----:B------:R-:W-:Y:S01]  /*d8f0*/  HADD2.F32 R34, -RZ, R54.H0_H0 ;  /* 0x20000036ff227230 */ /* 0x000fe20000004100 */
[C---:B------:R-:W-:Y:S02]  /*d900*/  FMUL.FTZ R16, R8.reuse, R17 ;  /* 0x0000001108107220 */ /* 0x040fe40000410000 */
[----:B------:R-:W-:Y:S02]  /*d910*/  FMUL.FTZ R26, R11, R2 ;  /* 0x000000020b1a7220 */ /* 0x000fe40000410000 */
[----:B------:R-:W-:Y:S02]  /*d920*/  FFMA.FTZ R17, R8, R56, R0 ;  /* 0x0000003808117223 */ /* 0x000fe40000010000 */
[----:B------:R-:W-:-:S02]  /*d930*/  FMUL.FTZ R2, R24, R5 ;  /* 0x0000000518027220 */ /* 0x000fc40000410000 */
[----:B------:R-:W-:Y:S02]  /*d940*/  FMUL.FTZ R0, R14, R9 ;  /* 0x000000090e007220 */ /* 0x000fe40000410000 */
[----:B------:R-:W-:Y:S02]  /*d950*/  FMUL.FTZ R11, R12, R5 ;  /* 0x000000050c0b7220 */ /* 0x000fe40000410000 */
[----:B------:R-:W-:Y:S02]  /*d960*/  FMUL.FTZ R5, R10, R9 ;  /* 0x000000090a057220 */ /* 0x000fe40000410000 */
        /* <DEDUP_REMOVED lines=20> */
.L_x_1029:
[----:B------:R-:W-:Y:S05]  /*dab0*/  BSYNC B0 ;  /* 0x0000000000007941 */ /* 0x000fea0003800000 */
.L_x_1028:
        /* <DEDUP_REMOVED lines=16> */
[----:B------:R-:W-:Y:S02]  /*dbc0*/  SHF.R.U32.HI R22, RZ, 0x10, R37 ;  /* 0x00000010ff167819 */ /* 0x000fe40000011625 */
[--C-:B------:R-:W-:Y:S02]  /*dbd0*/  SHF.R.U32.HI R23, RZ, 0x10, R41.reuse ;  /* 0x00000010ff177819 */ /* 0x100fe40000011629 */
[----:B------:R-:W-:-:S03]  /*dbe0*/  SHF.R.U64 R52, R40, 0x10, R41 ;  /* 0x0000001028347819 */ /* 0x000fc60000001229 */
[----:B------:R-:W-:Y:S01]  /*dbf0*/  HADD2.F32 R41, -RZ, R23.H0_H0 ;  /* 0x20000017ff297230 */ /* 0x000fe20000004100 */
[----:B------:R-:W-:Y:S02]  /*dc00*/  SHF.R.U64 R40, R36, 0x10, R37 ;  /* 0x0000001024287819 */ /* 0x000fe40000001225 */
[----:B------:R-:W-:Y:S02]  /*dc10*/  SHF.R.U32.HI R24, RZ, 0x10, R39 ;  /* 0x00000010ff187819 */ /* 0x000fe40000011627 */
[----:B------:R-:W-:Y:S02]  /*dc20*/  SHF.R.U32.HI R28, RZ, 0x10, R43 ;  /* 0x00000010ff1c7819 */ /* 0x000fe4000001162b */
[----:B------:R-:W-:Y:S02]  /*dc30*/  SHF.R.U64 R34, R38, 0x10, R39 ;  /* 0x0000001026227819 */ /* 0x000fe40000001227 */
[----:B------:R-:W-:Y:S01]  /*dc40*/  SHF.R.U64 R37, R42, 0x10, R43 ;  /* 0x000000102a257819 */ /* 0x000fe2000000122b */
[----:B------:R-:W-:-:S02]  /*dc50*/  HADD2.F32 R39, -RZ, R28.H0_H0 ;  /* 0x2000001cff277230 */ /* 0x000fc40000004100 */
        /* <DEDUP_REMOVED lines=8> */
[--C-:B--2---:R-:W-:Y:S02]  /*dce0*/  HADD2.F32 R3, -RZ, R9.reuse.H0_H0 ;  /* 0x20000009ff037230 */ /* 0x104fe40000004100 */
[----:B------:R-:W-:Y:S02]  /*dcf0*/  HADD2.F32 R2, -RZ, R9.H1_H1 ;  /* 0x30000009ff027230 */ /* 0x000fe40000004100 */
[----:B------:R-:W-:Y:S02]  /*dd00*/  HADD2.F32 R14, -RZ, R7.H1_H1 ;  /* 0x30000007ff0e7230 */ /* 0x000fe40000004100 */
[--C-:B------:R-:W-:Y:S02]  /*dd10*/  HADD2.F32 R9, -RZ, R8.reuse.H0_H0 ;  /* 0x20000008ff097230 */ /* 0x100fe40000004100 */
[----:B------:R-:W-:Y:S02]  /*dd20*/  HADD2.F32 R13, -RZ, R8.H1_H1 ;  /* 0x30000008ff0d7230 */ /* 0x000fe40000004100 */
[----:B------:R-:W-:-:S02]  /*dd30*/  HADD2.F32 R8, -RZ, R11.H0_H0 ;  /* 0x2000000bff087230 */ /* 0x000fc40000004100 */
[----:B------:R-:W-:Y:S02]  /*dd40*/  HADD2.F32 R7, -RZ, R11.H1_H1 ;  /* 0x3000000bff077230 */ /* 0x000fe40000004100 */
[----:B------:R-:W-:Y:S02]  /*dd50*/  HADD2.F32 R17, -RZ, R5.H1_H1 ;  /* 0x30000005ff117230 */ /* 0x000fe40000004100 */
[----:B------:R-:W-:Y:S02]  /*dd60*/  HADD2.F32 R11, -RZ, R22.H0_H0 ;  /* 0x20000016ff0b7230 */ /* 0x000fe40000004100 */
[--C-:B------:R-:W-:Y:S02]  /*dd70*/  HADD2.F32 R16, -RZ, R6.reuse.H0_H0 ;  /* 0x20000006ff107230 */ /* 0x100fe40000004100 */
[----:B------:R-:W-:Y:S01]  /*dd80*/  HADD2.F32 R19, -RZ, R6.H1_H1 ;  /* 0x30000006ff137230 */ /* 0x000fe20000004100 */
[-C--:B------:R-:W-:Y:S01]  /*dd90*/  FMUL.FTZ R5, R20, R0.reuse ;  /* 0x0000000014057220 */ /* 0x080fe20000410000 */
[----:B------:R-:W-:Y:S01]  /*dda0*/  HADD2.F32 R6, -RZ, R73.H1_H1 ;  /* 0x30000049ff067230 */ /* 0x000fe20000004100 */
[----:B------:R-:W-:Y:S01]  /*ddb0*/  FMUL.FTZ R31, R3, R0 ;  /* 0x00000000031f7220 */ /* 0x000fe20000410000 */
[----:B------:R-:W-:-:S02]  /*ddc0*/  HADD2.F32 R18, -RZ, R4.H0_H0 ;  /* 0x20000004ff127230 */ /* 0x000fc40000004100 */
[----:B------:R-:W-:Y:S01]  /*ddd0*/  HADD2.F32 R21, -RZ, R4.H1_H1 ;  /* 0x30000004ff157230 */ /* 0x000fe20000004100 */
[-C--:B------:R-:W-:Y:S01]  /*dde0*/  FMUL.FTZ R0, R17, R11.reuse ;  /* 0x0000000b11007220 */ /* 0x080fe20000410000 */
[----:B------:R-:W-:Y:S01]  /*ddf0*/  HADD2.F32 R4, -RZ, R73.H0_H0 ;  /* 0x20000049ff047230 */ /* 0x000fe20000004100 */
[----:B------:R-:W-:Y:S01]  /*de00*/  FFMA.FTZ R36, R3, R6, R5 ;  /* 0x0000000603247223 */ /* 0x000fe20000010005 */
[--C-:B------:R-:W-:Y:S01]  /*de10*/  HADD2.F32 R5, -RZ, R75.reuse.H0_H0 ;  /* 0x2000004bff057230 */ /* 0x100fe20000004100 */
[----:B------:R-:W-:Y:S02]  /*de20*/  FMUL.FTZ R30, R2, R11 ;  /* 0x0000000b021e7220 */ /* 0x000fe40000410000 */
[----:B------:R-:W-:Y:S02]  /*de30*/  FMUL.FTZ R3, R18, R4 ;  /* 0x0000000412037220 */ /* 0x000fe40000410000 */
[----:B------:R-:W-:Y:S01]  /*de40*/  FFMA.FTZ R35, R2, R41, R0 ;  /* 0x0000002902237223 */ /* 0x000fe20000010000 */
[----:B------:R-:W-:-:S02]  /*de50*/  HADD2.F32 R2, -RZ, R75.H1_H1 ;  /* 0x3000004bff027230 */ /* 0x000fc40000004100 */
[----:B------:R-:W-:Y:S01]  /*de60*/  HADD2.F32 R0, -RZ, R76.H0_H0 ;  /* 0x2000004cff007230 */ /* 0x000fe20000004100 */
[C---:B------:R-:W-:Y:S01]  /*de70*/  FMUL.FTZ R29, R9.reuse, R4 ;  /* 0x00000004091d7220 */ /* 0x040fe20000410000 */
[----:B------:R-:W-:Y:S01]  /*de80*/  HADD2.F32 R12, -RZ, R10.H0_H0 ;  /* 0x2000000aff0c7230 */ /* 0x000fe20000004100 */
[----:B------:R-:W-:Y:S01]  /*de90*/  FFMA.FTZ R32, R9, R5, R3 ;  /* 0x0000000509207223 */ /* 0x000fe20000010003 */
[----:B------:R-:W-:Y:S01]  /*dea0*/  HADD2.F32 R4, -RZ, R77.H0_H0 ;  /* 0x2000004dff047230 */ /* 0x000fe20000004100 */
[----:B------:R-:W-:Y:S01]  /*deb0*/  FMUL.FTZ R11, R16, R2 ;  /* 0x00000002100b7220 */ /* 0x000fe20000410000 */
[----:B------:R-:W-:Y:S01]  /*dec0*/  HADD2.F32 R3, -RZ, R76.H1_H1 ;  /* 0x3000004cff037230 */ /* 0x000fe20000004100 */
[----:B------:R-:W-:Y:S01]  /*ded0*/  FMUL.FTZ R9, R15, R0 ;  /* 0x000000000f097220 */ /* 0x000fe20000410000 */
[----:B------:R-:W-:Y:S01]  /*dee0*/  HADD2.F32 R22, -RZ, R24.H0_H0 ;  /* 0x20000018ff167230 */ /* 0x000fe20000004100 */
[----:B------:R-:W-:Y:S01]  /*def0*/  FFMA.FTZ R33, R12, R4, R11 ;  /* 0x000000040c217223 */ /* 0x000fe2000001000b */
[----:B------:R-:W-:Y:S01]  /*df00*/  HADD2.F32 R11, -RZ, R40.H0_H0 ;  /* 0x20000028ff0b7230 */ /* 0x000fe20000004100 */
[----:B------:R-:W-:-:S02]  /*df10*/  FMUL.FTZ R24, R8, R0 ;  /* 0x0000000008187220 */ /* 0x000fc40000410000 */
[----:B------:R-:W-:Y:S01]  /*df20*/  FFMA.FTZ R25, R8, R3, R9 ;  /* 0x0000000308197223 */ /* 0x000fe20000010009 */
[----:B------:R-:W-:Y:S01]  /*df30*/  HADD2.F32 R8, -RZ, R34.H0_H0 ;  /* 0x20000022ff087230 */ /* 0x000fe20000004100 */
[----:B------:R-:W-:Y:S01]  /*df40*/  FMUL.FTZ R0, R14, R22 ;  /* 0x000000160e007220 */ /* 0x000fe20000410000 */
[----:B------:R-:W-:Y:S01]  /*df50*/  HADD2.F32 R10, -RZ, R10.H1_H1 ;  /* 0x3000000aff0a7230 */ /* 0x000fe20000004100 */
[----:B------:R-:W-:Y:S01]  /*df60*/  FMUL.FTZ R27, R12, R2 ;  /* 0x000000020c1b7220 */ /* 0x000fe20000410000 */
[----:B------:R-:W-:Y:S01]  /*df70*/  HADD2.F32 R34, -RZ, R37.H0_H0 ;  /* 0x20000025ff227230 */ /* 0x000fe20000004100 */
[C---:B------:R-:W-:Y:S02]  /*df80*/  FFMA.FTZ R23, R7.reuse, R39, R0 ;  /* 0x0000002707177223 */ /* 0x040fe40000010000 */
[----:B------:R-:W-:Y:S02]  /*df90*/  FMUL.FTZ R22, R7, R22 ;  /* 0x0000001607167220 */ /* 0x000fe40000410000 */
[----:B------:R-:W-:-:S02]  /*dfa0*/  FMUL.FTZ R2, R21, R11 ;  /* 0x0000000b15027220 */ /* 0x000fc40000410000 */
[-C--:B------:R-:W-:Y:S02]  /*dfb0*/  FMUL.FTZ R0, R19, R8.reuse ;  /* 0x0000000813007220 */ /* 0x080fe40000410000 */
        /* <DEDUP_REMOVED lines=22> */
.L_x_1031:
[----:B------:R-:W-:Y:S05]  /*e120*/  BSYNC B0 ;  /* 0x0000000000007941 */ /* 0x000fea0003800000 */
.L_x_1030:
        /* <DEDUP_REMOVED lines=16> */
[----:B------:R-:W-:-:S05]  /*e230*/  SHF.R.U32.HI R23, RZ, 0x10, R49 ;  /* 0x00000010ff177819 */ /* 0x000fca0000011631 */
[----:B------:R-:W-:Y:S01]  /*e240*/  HADD2.F32 R41, -RZ, R23.H0_H0 ;  /* 0x20000017ff297230 */ /* 0x000fe20000004100 */
[----:B------:R-:W-:Y:S02]  /*e250*/  SHF.R.U32.HI R24, RZ, 0x10, R47 ;  /* 0x00000010ff187819 */ /* 0x000fe4000001162f */
[----:B------:R-:W-:Y:S02]  /*e260*/  SHF.R.U32.HI R28, RZ, 0x10, R51 ;  /* 0x00000010ff1c7819 */ /* 0x000fe40000011633 */
[----:B------:R-:W-:Y:S02]  /*e270*/  SHF.R.U64 R37, R44, 0x10, R45 ;  /* 0x000000102c257819 */ /* 0x000fe4000000122d */
[----:B------:R-:W-:Y:S01]  /*e280*/  SHF.R.U64 R34, R46, 0x10, R47 ;  /* 0x000000102e227819 */ /* 0x000fe2000000122f */
[----:B------:R-:W-:Y:S01]  /*e290*/  HADD2.F32 R40, -RZ, R28.H0_H0 ;  /* 0x2000001cff287230 */ /* 0x000fe20000004100 */
[----:B------:R-:W-:Y:S02]  /*e2a0*/  SHF.R.U64 R39, R48, 0x10, R49 ;  /* 0x0000001030277819 */ /* 0x000fe40000001231 */
[----:B------:R-:W-:-:S03]  /*e2b0*/  SHF.R.U64 R38, R50, 0x10, R51 ;  /* 0x0000001032267819 */ /* 0x000fc60000001233 */
        /* <DEDUP_REMOVED lines=76> */
.L_x_1019:
[----:B------:R-:W-:Y:S05]  /*e780*/  BSYNC B2 ;  /* 0x0000000000027941 */ /* 0x000fea0003800000 */
.L_x_997:
[----:B------:R-:W-:Y:S02]  /*e790*/  IMAD R0, R82, c[0x0][0x208], RZ ;  /* 0x0000820052007a24 */ /* 0x000fe400078e02ff */
[----:B---3--:R-:W-:-:S04]  /*e7a0*/  IMAD.WIDE.U32 R2, R229, c[0x0][0x208], RZ ;  /* 0x00008200e5027a25 */ /* 0x008fc800078e00ff */
[----:B-1----:R-:W-:Y:S01]  /*e7b0*/  IMAD.WIDE.U32 R6, R74, c[0x0][0x210], RZ ;  /* 0x000084004a067a25 */ /* 0x002fe200078e00ff */
[----:B------:R-:W-:Y:S01]  /*e7c0*/  SHF.L.U32 R37, R244, 0x1, RZ ;  /* 0x00000001f4257819 */ /* 0x000fe200000006ff */
[----:B------:R-:W-:-:S04]  /*e7d0*/  DEPBAR.LE SB0, 0x0 ;  /* 0x000080000000791a */ /* 0x000fc80000000000 */
[----:B------:R-:W-:Y:S01]  /*e7e0*/  IMAD R0, R229, c[0x0][0x20c], R0 ;  /* 0x00008300e5007a24 */ /* 0x000fe200078e0200 */
[----:B------:R-:W-:Y:S01]  /*e7f0*/  STL.64 [R1+0x18], R6 ;  /* 0x0000180601007387 */ /* 0x000fe20000100a00 */
[----:B------:R-:W-:-:S03]  /*e800*/  IMAD R4, R74, c[0x0][0x214], R7 ;  /* 0x000085004a047a24 */ /* 0x000fc600078e0207 */
[----:B------:R-:W-:Y:S01]  /*e810*/  IADD3 R3, R3, R0, RZ ;  /* 0x0000000003037210 */ /* 0x000fe20007ffe0ff */
[----:B------:R-:W-:Y:S01]  /*e820*/  IMAD R0, R83, c[0x0][0x218], RZ ;  /* 0x0000860053007a24 */ /* 0x000fe200078e02ff */
[----:B------:R-:W-:Y:S03]  /*e830*/  STL [R1+0x14], R4 ;  /* 0x0000140401007387 */ /* 0x000fe60000100800 */
[C---:B------:R-:W-:Y:S01]  /*e840*/  IMAD.WIDE.U32 R2, R216.reuse, c[0x0][0x218], R2 ;  /* 0x00008600d8027a25 */ /* 0x040fe200078e0002 */
[----:B------:R-:W-:Y:S03]  /*e850*/  BAR.SYNC.DEFER_BLOCKING 0x0 ;  /* 0x0000000000007b1d */ /* 0x000fe60000010000 */
[----:B------:R-:W-:Y:S01]  /*e860*/  IMAD R0, R216, c[0x0][0x21c], R0 ;  /* 0x00008700d8007a24 */ /* 0x000fe200078e0200 */
[----:B------:R-:W-:-:S02]  /*e870*/  IADD3 R2, P0, R2, R6, RZ ;  /* 0x0000000602027210 */ /* 0x000fc40007f1e0ff */
[----:B------:R-:W-:Y:S01]  /*e880*/  SHF.L.U64.HI R36, R244, 0x1, R245 ;  /* 0x00000001f4247819 */ /* 0x000fe200000102f5 */
[----:B------:R-:W2:Y:S01]  /*e890*/  LDL R168, [R1+0x8] ;  /* 0x0000080001a87983 */ /* 0x000ea20000100800 */
[----:B------:R-:W-:Y:S02]  /*e8a0*/  IADD3.X R3, R4, R3, R0, P0, !PT ;  /* 0x0000000304037210 */ /* 0x000fe400007fe400 */
[----:B------:R-:W-:-:S04]  /*e8b0*/  LEA R0, P0, R2, c[0x0][0x1f8], 0x1 ;  /* 0x00007e0002007a11 */ /* 0x000fc800078008ff */
[----:B------:R-:W-:Y:S02]  /*e8c0*/  LEA.HI.X R2, R2, c[0x0][0x1fc], R3, 0x1, P0 ;  /* 0x00007f0002027a11 */ /* 0x000fe400000f0c03 */
[----:B------:R-:W1:Y:S04]  /*e8d0*/  SHFL.IDX PT, R3, R0, RZ, 0x181f ;  /* 0x00181fff00037589 */ /* 0x000e6800000e0000 */
[----:B------:R-:W3:Y:S04]  /*e8e0*/  SHFL.IDX PT, R4, R0, 0x1, 0x181f ;  /* 0x00381f0000047f89 */ /* 0x000ee800000e0000 */
[----:B------:R-:W4:Y:S04]  /*e8f0*/  SHFL.IDX PT, R5, R2, RZ, 0x181f ;  /* 0x00181fff02057589 */ /* 0x000f2800000e0000 */
[----:B------:R-:W5:Y:S04]  /*e900*/  SHFL.IDX PT, R7, R0, 0x3, 0x181f ;  /* 0x00781f0000077f89 */ /* 0x000f6800000e0000 */
[----:B------:R-:W-:Y:S04]  /*e910*/  SHFL.IDX PT, R6, R0, 0x2, 0x181f ;  /* 0x00581f0000067f89 */ /* 0x000fe800000e0000 */
[----:B------:R-:W5:Y:S04]  /*e920*/  SHFL.IDX PT, R13, R2, 0x3, 0x181f ;  /* 0x00781f00020d7f89 */ /* 0x000f6800000e0000 */
[----:B------:R-:W5:Y:S04]  /*e930*/  SHFL.IDX PT, R9, R2, 0x1, 0x181f ;  /* 0x00381f0002097f89 */ /* 0x000f6800000e0000 */
[----:B------:R-:W5:Y:S04]  /*e940*/  SHFL.IDX PT, R0, R0, 0x4, 0x181f ;  /* 0x00981f0000007f89 */ /* 0x000f6800000e0000 */
[----:B------:R-:W5:Y:S01]  /*e950*/  SHFL.IDX PT, R12, R2, 0x4, 0x181f ;  /* 0x00981f00020c7f89 */ /* 0x000f6200000e0000 */
[----:B-1----:R-:W-:-:S02]  /*e960*/  IADD3 R10, P0, R3, R37, RZ ;  /* 0x00000025030a7210 */ /* 0x002fc40007f1e0ff */
[-C--:B---3--:R-:W-:Y:S01]  /*e970*/  IADD3 R8, P3, R4, R37.reuse, RZ ;  /* 0x0000002504087210 */ /* 0x088fe20007f7e0ff */
[----:B------:R-:W-:Y:S01]  /*e980*/  LDSM.16.M88.4 R32, [R198] ;  /* 0x00000000c620783b */ /* 0x000fe20000000200 */
[-C--:B----4-:R-:W-:Y:S02]  /*e990*/  IADD3.X R11, R5, R36.reuse, RZ, P0, !PT ;  /* 0x00000024050b7210 */ /* 0x090fe400007fe4ff */
[----:B-----5:R-:W-:Y:S01]  /*e9a0*/  IADD3 R4, P0, R7, R37, RZ ;  /* 0x0000002507047210 */ /* 0x020fe20007f1e0ff */
[----:B------:R1:W3:Y:S03]  /*e9b0*/  SHFL.IDX PT, R14, R2, 0x2, 0x181f ;  /* 0x00581f00020e7f89 */ /* 0x0002e600000e0000 */
[-C--:B------:R-:W-:Y:S01]  /*e9c0*/  IADD3.X R5, R13, R36.reuse, RZ, P0, !PT ;  /* 0x000000240d057210 */ /* 0x080fe200007fe4ff */
[----:B------:R-:W4:Y:S01]  /*e9d0*/  LDSM.16.M88.4 R48, [R127] ;  /* 0x000000007f30783b */ /* 0x000f220000000200 */
[----:B------:R-:W-:-:S03]  /*e9e0*/  IADD3.X R9, R9, R36, RZ, P3, !PT ;  /* 0x0000002409097210 */ /* 0x000fc60001ffe4ff */
[----:B------:R-:W5:Y:S01]  /*e9f0*/  LDSM.16.M88.4 R28, [R198+0x2000] ;  /* 0x00200000c61c783b */ /* 0x000f620000000200 */
[----:B------:R-:W-:-:S03]  /*ea00*/  ISETP.GE.AND P3, PT, R244, c[0x0][0x1d4], PT ;  /* 0x00007500f4007a0c */ /* 0x000fc60003f66270 */
[----:B------:R-:W-:Y:S04]  /*ea10*/  LDSM.16.M88.4 R72, [R127+0x800] ;  /* 0x000800007f48783b */ /* 0x000fe80000000200 */
[----:B------:R-:W-:Y:S04]  /*ea20*/  LDSM.16.M88.4 R96, [R127+0x1000] ;  /* 0x001000007f60783b */ /* 0x000fe80000000200 */
[----:B------:R-:W-:Y:S01]  /*ea30*/  LDSM.16.M88.4 R104, [R127+0x1800] ;  /* 0x001800007f68783b */ /* 0x000fe20000000200 */
[----:B-1----:R-:W-:-:S03]  /*ea40*/  IADD3 R2, P0, R0, R37, RZ ;  /* 0x0000002500027210 */ /* 0x002fc60007f1e0ff */
[----:B------:R-:W-:Y:S01]  /*ea50*/  LDSM.16.M88.4 R112, [R127+0x2000] ;  /* 0x002000007f70783b */ /* 0x000fe20000000200 */
[----:B------:R-:W-:Y:S02]  /*ea60*/  IADD3.X R3, R12, R36, RZ, P0, !PT ;  /* 0x000000240c037210 */ /* 0x000fe400007fe4ff */
[C---:B------:R-:W-:Y:S01]  /*ea70*/  ISETP.LT.OR P0, PT, R66.reuse, 0x1, P3 ;  /* 0x000000014200780c */ /* 0x040fe20001f01670 */
[----:B------:R-:W-:Y:S04]  /*ea80*/  LDSM.16.M88.4 R24, [R201] ;  /* 0x00000000c918783b */ /* 0x000fe80000000200 */
[----:B------:R-:W-:Y:S04]  /*ea90*/  LDSM.16.M88.4 R20, [R201+0x2000] ;  /* 0x00200000c914783b */ /* 0x000fe80000000200 */
[----:B------:R-:W1:Y:S04]  /*eaa0*/  LDSM.16.M88.4 R52, [R202] ;  /* 0x00000000ca34783b */ /* 0x000e680000000200 */
        /* <DEDUP_REMOVED lines=8> */
[----:B------:R-:W-:-:S02]  /*eb30*/  ISETP.LT.OR P0, PT, R66, 0x11, P3 ;  /* 0x000000114200780c */ /* 0x000fc40001f01670 */
[----:B------:R-:W-:-:S11]  /*eb40*/  IADD3 R6, P1, R6, R37, RZ ;  /* 0x0000002506067210 */ /* 0x000fd60007f3e0ff */
[----:B------:R4:W-:Y:S01]  /*eb50*/  LDGSTS.E.BYPASS.LTC128B.128 [R208+0x900], [R8.64], !P0 ;  /* 0x0090000008d07fae */ /* 0x0009e2000c101d48 */
[----:B------:R-:W-:Y:S02]  /*eb60*/  ISETP.LT.OR P0, PT, R66, 0x21, P3 ;  /* 0x000000214200780c */ /* 0x000fe40001f01670 */
[----:B---3--:R-:W-:Y:S02]  /*eb70*/  IADD3.X R7, R14, R36, RZ, P1, !PT ;  /* 0x000000240e077210 */ /* 0x008fe40000ffe4ff */
[----:B------:R-:W-:-:S09]  /*eb80*/  ISETP.LT.OR P1, PT, R66, 0x31, P3 ;  /* 0x000000314200780c */ /* 0x000fd20001f21670 */
[----:B------:R3:W-:Y:S01]  /*eb90*/  LDGSTS.E.BYPASS.LTC128B.128 [R208+0x1100], [R6.64], !P0 ;  /* 0x0110000006d07fae */ /* 0x0007e2000c101d48 */
[----:B------:R-:W-:-:S03]  /*eba0*/  ISETP.LT.OR P0, PT, R66, 0x41, P3 ;  /* 0x000000414200780c */ /* 0x000fc60001f01670 */
[----:B------:R3:W-:Y:S01]  /*ebb0*/  LDGSTS.E.BYPASS.LTC128B.128 [R208+0x1900], [R4.64], !P1 ;  /* 0x0190000004d07fae */ /* 0x0007e2000c901d48 */
[-C--:B----4-:R-:W-:Y:S09]  /*ebc0*/  HMMA.16816.F32 R8, R32, R48.reuse, RZ ;  /* 0x000000302008723c */ /* 0x090ff200000018ff */
[----:B------:R4:W-:Y:S04]  /*ebd0*/  LDGSTS.E.BYPASS.LTC128B.128 [R208+0x2100], [R2.64], !P0 ;  /* 0x0210000002d07fae */ /* 0x0009e8000c101d48 */
[----:B------:R-:W-:Y:S04]  /*ebe0*/  LDSM.16.M88.4 R40, [R197] ;  /* 0x00000000c528783b */ /* 0x000fe80000000200 */
[----:B------:R-:W4:Y:S01]  /*ebf0*/  LDSM.16.M88.4 R16, [R199] ;  /* 0x00000000c710783b */ /* 0x000f220000000200 */
[----:B-----5:R-:W-:Y:S03]  /*ec00*/  HMMA.16816.F32 R56, R28, R48, RZ ;  /* 0x000000301c38723c */ /* 0x020fe600000018ff */
[----:B------:R-:W5:Y:S04]  /*ec10*/  LDSM.16.M88.4 R12, [R199+0x2000] ;  /* 0x00200000c70c783b */ /* 0x000f680000000200 */
[----:B------:R-:W-:Y:S01]  /*ec20*/  LDSM.16.M88.4 R44, [R194] ;  /* 0x00000000c22c783b */ /* 0x000fe20000000200 */
[----:B------:R-:W-:Y:S03]  /*ec30*/  HMMA.16816.F32 R68, R32, R50, RZ ;  /* 0x000000322044723c */ /* 0x000fe600000018ff */
[----:B---3--:R-:W-:Y:S04]  /*ec40*/  LDSM.16.M88.4 R4, [R200+0x2000] ;  /* 0x00200000c804783b */ /* 0x008fe80000000200 */
[----:B------:R-:W0:Y:S01]  /*ec50*/  LDGDEPBAR ;  /* 0x00000000000079af */ /* 0x000e220000000000 */
[-C--:B-1----:R-:W-:Y:S03]  /*ec60*/  HMMA.16816.F32 R60, R24, R52.reuse, R8 ;  /* 0x00000034183c723c */ /* 0x082fe60000001808 */
[----:B------:R-:W1:Y:S05]  /*ec70*/  LDSM.16.M88.4 R8, [R200] ;  /* 0x00000000c808783b */ /* 0x000e6a0000000200 */
[----:B------:R-:W-:Y:S11]  /*ec80*/  HMMA.16816.F32 R56, R20, R52, R56 ;  /* 0x000000341438723c */ /* 0x000ff60000001838 */
[----:B------:R-:W-:Y:S05]  /*ec90*/  @!UPT UIADD3 URZ, URZ, URZ, URZ ;  /* 0x0000003f3f3ff290 */ /* 0x000fea000fffe03f */
[----:B----4-:R-:W-:Y:S08]  /*eca0*/  HMMA.16816.F32 R64, R16, R40, R60 ;  /* 0x000000281040723c */ /* 0x010ff0000000183c */
[----:B------:R-:W-:Y:S08]  /*ecb0*/  HMMA.16816.F32 R60, R28, R50, RZ ;  /* 0x000000321c3c723c */ /* 0x000ff000000018ff */
[----:B-----5:R-:W-:Y:S08]  /*ecc0*/  HMMA.16816.F32 R48, R12, R40, R56 ;  /* 0x000000280c30723c */ /* 0x020ff00000001838 */
[----:B------:R-:W-:Y:S08]  /*ecd0*/  HMMA.16816.F32 R56, R24, R54, R68 ;  /* 0x000000361838723c */ /* 0x000ff00000001844 */
[----:B-1----:R-:W-:Y:S08]  /*ece0*/  HMMA.16816.F32 R68, R8, R44, R64 ;  /* 0x0000002c0844723c */ /* 0x002ff00000001840 */
[----:B------:R-:W-:Y:S08]  /*ecf0*/  HMMA.16816.F32 R64, R20, R54, R60 ;  /* 0x000000361440723c */ /* 0x000ff0000000183c */
[----:B------:R-:W-:Y:S08]  /*ed00*/  HMMA.16816.F32 R60, R32, R72, RZ ;  /* 0x00000048203c723c */ /* 0x000ff000000018ff */
[----:B------:R-:W-:Y:S01]  /*ed10*/  HMMA.16816.F32 R92, R4, R44, R48 ;  /* 0x0000002c045c723c */ /* 0x000fe20000001830 */
[----:B------:R-:W1:Y:S07]  /*ed20*/  LDSM.16.M88.4 R48, [R197+0x800] ;  /* 0x00080000c530783b */ /* 0x000e6e0000000200 */
[----:B------:R-:W-:Y:S01]  /*ed30*/  HMMA.16816.F32 R52, R16, R42, R56 ;  /* 0x0000002a1034723c */ /* 0x000fe20000001838 */
[----:B------:R-:W-:-:S07]  /*ed40*/  FMUL.FTZ R0, R68, c[0x0][0x320] ;  /* 0x0000c80044007a20 */ /* 0x000fce0000410000 */
[----:B------:R-:W-:Y:S01]  /*ed50*/  HMMA.16816.F32 R56, R28, R72, RZ ;  /* 0x000000481c38723c */ /* 0x000fe200000018ff */
[----:B------:R3:W4:Y:S07]  /*ed60*/  MUFU.TANH R150, R0 ;  /* 0x0000000000967308 */ /* 0x00072e0000002400 */
[----:B------:R-:W-:Y:S01]  /*ed70*/  HMMA.16816.F32 R60, R24, R80, R60 ;  /* 0x00000050183c723c */ /* 0x000fe2000000183c */
[----:B---3--:R-:W-:-:S07]  /*ed80*/  FMUL.FTZ R0, R69, c[0x0][0x320] ;  /* 0x0000c80045007a20 */ /* 0x008fce0000410000 */
[----:B------:R-:W-:Y:S01]  /*ed90*/  HMMA.16816.F32 R64, R12, R42, R64 ;  /* 0x0000002a0c40723c */ /* 0x000fe20000001840 */
[----:B------:R-:W3:Y:S01]  /*eda0*/  LDSM.16.M88.4 R40, [R194+0x800] ;  /* 0x00080000c228783b */ /* 0x000ee20000000200 */
        /* <DEDUP_REMOVED lines=9> */
[----:B------:R5:W2:Y:S07]  /*ee40*/  MUFU.TANH R154, R0 ;  /* 0x00000000009a7308 */ /* 0x000aae0000002400 */
[----:B-1----:R-:W-:Y:S01]  /*ee50*/  HMMA.16816.F32 R60, R16, R48, R60 ;  /* 0x00000030103c723c */ /* 0x002fe2000000183c */
[----:B-----5:R-:W-:-:S04]  /*ee60*/  FMUL.FTZ R0, R93, c[0x0][0x320] ;  /* 0x0000c8005d007a20 */ /* 0x020fc80000410000 */
[----:B------:R1:W1:Y:S03]  /*ee70*/  MUFU.TANH R151, R0 ;  /* 0x0000000000977308 */ /* 0x0002660000002400 */
        /* <DEDUP_REMOVED lines=15> */
[----:B-1----:R-:W-:Y:S02]  /*ef70*/  FMUL.FTZ R0, R71, c[0x0][0x320] ;  /* 0x0000c80047007a20 */ /* 0x002fe40000410000 */
[----:B---3--:R-:W-:Y:S04]  /*ef80*/  HMMA.16816.F32 R68, R8, R40, R60 ;  /* 0x000000280844723c */ /* 0x008fe8000000183c */
        /* <DEDUP_REMOVED lines=199> */
[----:B------:R-:W-:Y:S06]  /*fc00*/  BAR.SYNC.DEFER_BLOCKING 0x0 ;  /* 0x0000000000007b1d */ /* 0x000fec0000010000 */
[----:B------:R-:W-:Y:S05]  /*fc10*/  @!P0 BRA `(.L_x_1033) ;  /* 0x0000039000008947 */ /* 0x000fea0003800000 */
[----:B--234-:R-:W-:Y:S01]  /*fc20*/  ISETP.NE.AND P4, PT, R167, 0x1, PT ;  /* 0x00000001a700780c */ /* 0x01cfe20003f85270 */
[----:B------:R-:W-:Y:S01]  /*fc30*/  IMAD.MOV.U32 R216, RZ, RZ, RZ ;  /* 0x000000ffffd87224 */ /* 0x000fe200078e00ff */
[----:B------:R-:W-:-:S04]  /*fc40*/  IADD3 R2, R163, R157, R166 ;  /* 0x0000009da3027210 */ /* 0x000fc80007ffe0a6 */
[----:B------:R-:W-:-:S05]  /*fc50*/  IADD3 R2, R2, -0x50, RZ ;  /* 0xffffffb002027810 */ /* 0x000fca0007ffe0ff */
[----:B-1----:R-:W-:Y:S02]  /*fc60*/  IMAD.MOV.U32 R0, RZ, RZ, R2 ;  /* 0x000000ffff007224 */ /* 0x002fe400078e0002 */
        /* <DEDUP_REMOVED lines=24> */
.L_x_1225:
[----:B------:R-:W-:Y:S05]  /*fdf0*/  BRA.DIV ~URZ, `(.L_x_1035) ;  /* 0x00018a027f007947 */ /* 0x000fea000b800000 */
[----:B------:R-:W3:Y:S04]  /*fe00*/  SHFL.IDX PT, R2, R0, RZ, 0x181f ;  /* 0x00181fff00027589 */ /* 0x000ee800000e0000 */
        /* <DEDUP_REMOVED lines=14> */
[--C-:B------:R-:W-:Y:S02]  /*fef0*/  IMAD.X R9, R9, 0x1, R36.reuse, P3 ;  /* 0x0000000109097824 */ /* 0x100fe400018e0624 */
[----:B------:R-:W-:-:S03]  /*ff00*/  IMAD.X R7, R13, 0x1, R36, P1 ;  /* 0x000000010d077824 */ /* 0x000fc600008e0624 */
[----:B------:R2:W-:Y:S01]  /*ff10*/  LDGSTS.E.BYPASS.LTC128B.128 [R208+0x3100], [R8.64], !P2 ;  /* 0x0310000008d07fae */ /* 0x0005e2000d101d48 */
[----:B------:R-:W-:-:S03]  /*ff20*/  IMAD.X R3, R12, 0x1, R36, P0 ;  /* 0x000000010c037824 */ /* 0x000fc600000e0624 */
[----:B------:R2:W-:Y:S04]  /*ff30*/  LDGSTS.E.BYPASS.LTC128B.128 [R208+0x3900], [R6.64], !P2 ;  /* 0x0390000006d07fae */ /* 0x0005e8000d101d48 */
[----:B------:R2:W-:Y:S02]  /*ff40*/  LDGSTS.E.BYPASS.LTC128B.128 [R208+0x4100], [R2.64], !P2 ;  /* 0x0410000002d07fae */ /* 0x0005e4000d101d48 */
.L_x_1226:
[----:B--23--:R-:W-:-:S04]  /*ff50*/  IADD3 R2, P0, R0, R37, RZ ;  /* 0x0000002500027210 */ /* 0x00cfc80007f1e0ff */
[----:B-1----:R-:W-:-:S05]  /*ff60*/  IADD3.X R3, R4, R36, RZ, P0, !PT ;  /* 0x0000002404037210 */ /* 0x002fca00007fe4ff */
[----:B------:R-:W-:Y:S01]  /*ff70*/  @!PT LDS RZ, [RZ] ;  /* 0x00000000fffff984 */ /* 0x000fe20000000800 */
[----:B------:R-:W-:Y:S01]  /*ff80*/  @!PT LDS RZ, [RZ] ;  /* 0x00000000fffff984 */ /* 0x000fe20000000800 */
[----:B------:R-:W-:Y:S01]  /*ff90*/  @!PT LDS RZ, [RZ] ;  /* 0x00000000fffff984 */ /* 0x000fe20000000800 */
[----:B------:R1:W-:Y:S04]  /*ffa0*/  LDGSTS.E.BYPASS.LTC128B.128 [R208+0x4900], [R2.64], !P2 ;  /* 0x0490000002d07fae */ /* 0x0003e8000d101d48 */
.L_x_1033:
[----:B--234-:R-:W-:Y:S05]  /*ffb0*/  BSYNC B0 ;  /* 0x0000000000007941 */ /* 0x01cfea0003800000 */
.L_x_1032:
[----:B-1----:R-:W2:Y:S01]  /*ffc0*/  LDL R2, [R1+0x38] ;  /* 0x0000380001027983 */ /* 0x002ea20000100800 */
[----:B------:R-:W-:-:S03]  /*ffd0*/  IMAD.MOV.U32 R3, RZ, RZ, c[0x0][0x2c4] ;  /* 0x0000b100ff037624 */ /* 0x000fc600078e00ff */
[----:B------:R-:W2:Y:S02]  /*ffe0*/  LDL R0, [R1+0x50] ;  /* 0x0000500001007983 */ /* 0x000ea40000100800 */
[----:B------:R-:W-:Y:S01]  /*fff0*/  ISETP.NE.AND P0, PT, R3, 0x1, PT ;  /* 0x000000010300780c */ /* 0x000fe20003f05270 */
[----:B------:R-:W-:Y:S01]  /*10000*/  ULDC UR4, c[0x0][0x324] ;  /* 0x0000c90000047ab9 */ /* 0x000fe20000000800 */
[----:B------:R-:W0:Y:S01]  /*10010*/  LDGDEPBAR ;  /* 0x00000000000079af */ /* 0x000e220000000000 */
[----:B------:R-:W-:Y:S01]  /*10020*/  ULOP3.LUT UR4, URZ, UR4, URZ, 0x33, !UPT ;  /* 0x000000043f047292 */ /* 0x000fe2000f8e333f */
[----:B------:R-:W-:Y:S01]  /*10030*/  IMAD.IADD R7, R156, 0x1, -R251 ;  /* 0x000000019c077824 */ /* 0x000fe200078e0afb */
[C---:B------:R-:W-:Y:S01]  /*10040*/  IADD3 R8, -R251.reuse, R86, RZ ;  /* 0x00000056fb087210 */ /* 0x040fe20007ffe1ff */
[----:B--2---:R-:W-:Y:S01]  /*10050*/  IMAD.IADD R0, R0, 0x1, R2 ;  /* 0x0000000100007824 */ /* 0x004fe200078e0202 */
[----:B------:R-:W-:-:S06]  /*10060*/  IADD3 R2, -R251, 0x1, R156 ;  /* 0x00000001fb027810 */ /* 0x000fcc0007ffe19c */
[----:B------:R-:W-:-:S04]  /*10070*/  @P0 IMAD.HI.U32 R3, R0, c[0x0][0x2c8], RZ ;  /* 0x0000b20000030a27 */ /* 0x000fc800078e00ff */
[----:B------:R-:W-:Y:S01]  /*10080*/  IMAD.MOV.U32 R4, RZ, RZ, R0 ;  /* 0x000000ffff047224 */ /* 0x000fe200078e0000 */
[----:B------:R-:W-:-:S04]  /*10090*/  IADD3 R0, R2, -R249, RZ ;  /* 0x800000f902007210 */ /* 0x000fc80007ffe0ff */
[C---:B------:R-:W-:Y:S02]  /*100a0*/  IADD3 R6, R0.reuse, UR4, RZ ;  /* 0x0000000400067c10 */ /* 0x040fe4000fffe0ff */
[----:B------:R-:W-:Y:S02]  /*100b0*/  @P0 SHF.R.U32.HI R4, RZ, c[0x0][0x2cc], R3 ;  /* 0x0000b300ff040a19 */ /* 0x000fe40000011603 */
[----:B------:R-:W-:Y:S01]  /*100c0*/  IADD3 R5, R0, c[0x0][0x328], RZ ;  /* 0x0000ca0000057a10 */ /* 0x000fe20007ffe0ff */
[----:B------:R-:W-:Y:S05]  /*100d0*/  BRA.DIV ~URZ, `(.L_x_1036) ;  /* 0x00018bd27f007947 */ /* 0x000fea000b800000 */
[----:B------:R1:W2:Y:S02]  /*100e0*/  SHFL.IDX PT, R3, R4, RZ, 0x1c1f ;  /* 0x001c1fff04037589 */ /* 0x0002a400000e0000 */
.L_x_1227:
        /* <DEDUP_REMOVED lines=17> */
.L_x_1039:
[----:B------:R-:W-:-:S04]  /*10200*/  MOV R9, c[0x0][0x32c] ;  /* 0x0000cb0000097a02 */ /* 0x000fc80000000f00 */
[----:B------:R-:W-:-:S13]  /*10210*/  ISETP.NE.AND P0, PT, R9, 0x1, PT ;  /* 0x000000010900780c */ /* 0x000fda0003f05270 */
[----:B------:R-:W-:-:S05]  /*10220*/  @P0 IMAD.HI.U32 R9, R3, c[0x0][0x330], RZ ;  /* 0x0000cc0003090a27 */ /* 0x000fca00078e00ff */
[----:B------:R-:W-:Y:S02]  /*10230*/  @P0 SHF.R.U32.HI R3, RZ, c[0x0][0x334], R9 ;  /* 0x0000cd00ff030a19 */ /* 0x000fe40000011609 */
.L_x_1040:
[----:B------:R-:W-:Y:S05]  /*10240*/  BSYNC B0 ;  /* 0x0000000000007941 */ /* 0x000fea0003800000 */
.L_x_1038:
[----:B------:R-:W-:-:S05]  /*10250*/  IMAD R3, R3, c[0x0][0x32c], R8 ;  /* 0x0000cb0003037a24 */ /* 0x000fca00078e0208 */
[----:B------:R-:W-:Y:S02]  /*10260*/  IADD3 R9, R3, c[0x0][0x32c], RZ ;  /* 0x0000cb0003097a10 */ /* 0x000fe40007ffe0ff */
[----:B------:R-:W-:Y:S02]  /*10270*/  IMNMX R0, R0, R3, !PT ;  /* 0x0000000300007217 */ /* 0x000fe40007800200 */
[----:B------:R-:W-:Y:S02]  /*10280*/  IMNMX R2, R2, R9, PT ;  /* 0x0000000902027217 */ /* 0x000fe40003800200 */
.L_x_1037:
[C---:B------:R-:W-:Y:S02]  /*10290*/  ISETP.GE.AND P0, PT, R86.reuse, 0x2, PT ;  /* 0x000000025600780c */ /* 0x040fe40003f06270 */
        /* <DEDUP_REMOVED lines=111> */
.L_x_1228:
        /* <DEDUP_REMOVED lines=17> */
.L_x_1044:
[----:B------:R-:W-:-:S04]  /*10aa0*/  MOV R9, c[0x0][0x32c] ;  /* 0x0000cb0000097a02 */ /* 0x000fc80000000f00 */
[----:B------:R-:W-:-:S13]  /*10ab0*/  ISETP.NE.AND P0, PT, R9, 0x1, PT ;  /* 0x000000010900780c */ /* 0x000fda0003f05270 */
[----:B------:R-:W-:-:S05]  /*10ac0*/  @P0 IMAD.HI.U32 R9, R3, c[0x0][0x330], RZ ;  /* 0x0000cc0003090a27 */ /* 0x000fca00078e00ff */
[----:B------:R-:W-:Y:S02]  /*10ad0*/  @P0 SHF.R.U32.HI R3, RZ, c[0x0][0x334], R9 ;  /* 0x0000cd00ff030a19 */ /* 0x000fe40000011609 */
.L_x_1045:
[----:B------:R-:W-:Y:S05]  /*10ae0*/  BSYNC B0 ;  /* 0x0000000000007941 */ /* 0x000fea0003800000 */
.L_x_1043:
[----:B------:R-:W-:-:S05]  /*10af0*/  IMAD R3, R3, c[0x0][0x32c], R8 ;  /* 0x0000cb0003037a24 */ /* 0x000fca00078e0208 */
[----:B------:R-:W-:Y:S02]  /*10b00*/  IADD3 R9, R3, c[0x0][0x32c], RZ ;  /* 0x0000cb0003097a10 */ /* 0x000fe40007ffe0ff */
[----:B------:R-:W-:Y:S02]  /*10b10*/  IMNMX R0, R0, R3, !PT ;  /* 0x0000000300007217 */ /* 0x000fe40007800200 */
[----:B------:R-:W-:Y:S02]  /*10b20*/  IMNMX R2, R2, R9, PT ;  /* 0x0000000902027217 */ /* 0x000fe40003800200 */
.L_x_1042:
        /* <DEDUP_REMOVED lines=77> */
.L_x_1229:
        /* <DEDUP_REMOVED lines=17> */
.L_x_1049:
[----:B------:R-:W-:-:S04]  /*11110*/  MOV R9, c[0x0][0x32c] ;  /* 0x0000cb0000097a02 */ /* 0x000fc80000000f00 */
[----:B------:R-:W-:-:S13]  /*11120*/  ISETP.NE.AND P0, PT, R9, 0x1, PT ;  /* 0x000000010900780c */ /* 0x000fda0003f05270 */
[----:B------:R-:W-:-:S05]  /*11130*/  @P0 IMAD.HI.U32 R9, R3, c[0x0][0x330], RZ ;  /* 0x0000cc0003090a27 */ /* 0x000fca00078e00ff */
[----:B------:R-:W-:Y:S02]  /*11140*/  @P0 SHF.R.U32.HI R3, RZ, c[0x0][0x334], R9 ;  /* 0x0000cd00ff030a19 */ /* 0x000fe40000011609 */
.L_x_1050:
[----:B------:R-:W-:Y:S05]  /*11150*/  BSYNC B0 ;  /* 0x0000000000007941 */ /* 0x000fea0003800000 */
.L_x_1048:
[----:B------:R-:W-:-:S05]  /*11160*/  IMAD R3, R3, c[0x0][0x32c], R8 ;  /* 0x0000cb0003037a24 */ /* 0x000fca00078e0208 */
[----:B------:R-:W-:Y:S02]  /*11170*/  IADD3 R9, R3, c[0x0][0x32c], RZ ;  /* 0x0000cb0003097a10 */ /* 0x000fe40007ffe0ff */
[----:B------:R-:W-:Y:S02]  /*11180*/  IMNMX R0, R0, R3, !PT ;  /* 0x0000000300007217 */ /* 0x000fe40007800200 */
[----:B------:R-:W-:Y:S02]  /*11190*/  IMNMX R2, R2, R9, PT ;  /* 0x0000000902027217 */ /* 0x000fe40003800200 */
.L_x_1047:
        /* <DEDUP_REMOVED lines=77> */
.L_x_1230:
        /* <DEDUP_REMOVED lines=10> */
[----:B--234-:R-:W-:Y:S01]  /*11710*/  IMAD.MOV.U32 R4, RZ, RZ, c[0x0][0x32c] ;  /* 0x0000cb00ff047624 */ /* 0x01cfe200078e00ff */
[----:B------:R-:W-:-:S04]  /*11720*/  LOP3.LUT R3, RZ, R3, RZ, 0x33, !PT ;  /* 0x00000003ff037212 */ /* 0x000fc800078e33ff */
[----:B------:R-:W-:-:S13]  /*11730*/  ISETP.NE.AND P0, PT, R4, 0x1, PT ;  /* 0x000000010400780c */ /* 0x000fda0003f05270 */
[----:B------:R-:W-:-:S05]  /*11740*/  @P0 IMAD.HI.U32 R4, R3, c[0x0][0x330], RZ ;  /* 0x0000cc0003040a27 */ /* 0x000fca00078e00ff */
[----:B------:R-:W-:-:S04]  /*11750*/  @P0 SHF.R.U32.HI R3, RZ, c[0x0][0x334], R4 ;  /* 0x0000cd00ff030a19 */ /* 0x000fc80000011604 */
[----:B------:R-:W-:Y:S01]  /*11760*/  LOP3.LUT R3, RZ, R3, RZ, 0x33, !PT ;  /* 0x00000003ff037212 */ /* 0x000fe200078e33ff */
[----:B------:R-:W-:Y:S05]  /*11770*/  BRA `(.L_x_1055) ;  /* 0x0000004000007947 */ /* 0x000fea0003800000 */
.L_x_1054:
[----:B--234-:R-:W-:-:S04]  /*11780*/  MOV R4, c[0x0][0x32c] ;  /* 0x0000cb0000047a02 */ /* 0x01cfc80000000f00 */
[----:B------:R-:W-:-:S13]  /*11790*/  ISETP.NE.AND P0, PT, R4, 0x1, PT ;  /* 0x000000010400780c */ /* 0x000fda0003f05270 */
[----:B------:R-:W-:-:S05]  /*117a0*/  @P0 IMAD.HI.U32 R4, R3, c[0x0][0x330], RZ ;  /* 0x0000cc0003040a27 */ /* 0x000fca00078e00ff */
[----:B------:R-:W-:Y:S02]  /*117b0*/  @P0 SHF.R.U32.HI R3, RZ, c[0x0][0x334], R4 ;  /* 0x0000cd00ff030a19 */ /* 0x000fe40000011604 */
.L_x_1055:
[----:B------:R-:W-:Y:S05]  /*117c0*/  BSYNC B0 ;  /* 0x0000000000007941 */ /* 0x000fea0003800000 */
.L_x_1053:
[----:B------:R-:W-:-:S05]  /*117d0*/  IMAD R3, R3, c[0x0][0x32c], R8 ;  /* 0x0000cb0003037a24 */ /* 0x000fca00078e0208 */
[----:B------:R-:W-:Y:S02]  /*117e0*/  IADD3 R4, R3, c[0x0][0x32c], RZ ;  /* 0x0000cb0003047a10 */ /* 0x000fe40007ffe0ff */
[----:B------:R-:W-:Y:S02]  /*117f0*/  IMNMX R0, R0, R3, !PT ;  /* 0x0000000300007217 */ /* 0x000fe40007800200 */
[----:B------:R-:W-:Y:S02]  /*11800*/  IMNMX R2, R2, R4, PT ;  /* 0x0000000402027217 */ /* 0x000fe40003800200 */
.L_x_1052:
        /* <DEDUP_REMOVED lines=76> */
[----:B--234-:R-:W-:Y:S02]  /*11cd0*/  FMNMX.FTZ R4, R20, R0, !PT ;  /* 0x0000000014047209 */ /* 0x01cfe40007810000 */
        /* <DEDUP_REMOVED lines=60> */
[----:B------:R-:W-:-:S02]  /*120a0*/  FSEL R55, R43, -INF , !P1 ;  /* 0xff8000002b377808 */ /* 0x000fc40004800000 */
[----:B------:R-:W-:Y:S02]  /*120b0*/  FMNMX.FTZ R4, R104, R4, !PT ;  /* 0x0000000468047209 */ /* 0x000fe40007810000 */
[----:B------:R-:W-:Y:S02]  /*120c0*/  FMNMX.FTZ R3, R98, R3, !PT ;  /* 0x0000000362037209 */ /* 0x000fe40007810000 */
[----:B------:R-:W-:Y:S02]  /*120d0*/  FMNMX.FTZ R2, R87, R2, !PT ;  /* 0x0000000257027209 */ /* 0x000fe40007810000 */
[----:B------:R-:W-:Y:S02]  /*120e0*/  FMNMX.FTZ R0, R60, R0, !PT ;  /* 0x000000003c007209 */ /* 0x000fe40007810000 */
[----:B------:R-:W-:Y:S02]  /*120f0*/  FSEL R54, R42, -INF , !P0 ;  /* 0xff8000002a367808 */ /* 0x000fe40004000000 */
[----:B------:R-:W-:-:S02]  /*12100*/  FMNMX.FTZ R4, R83, R4, !PT ;  /* 0x0000000453047209 */ /* 0x000fc40007810000 */
[----:B------:R-:W-:Y:S02]  /*12110*/  FMNMX.FTZ R3, R93, R3, !PT ;  /* 0x000000035d037209 */ /* 0x000fe40007810000 */
        /* <DEDUP_REMOVED lines=8> */
.L_x_1231:
        /* <DEDUP_REMOVED lines=15> */
.L_x_1232:
[C---:B------:R-:W-:Y:S01]  /*12290*/  FMUL.FTZ R0, R71.reuse, c[0x0][0x2d0] ;  /* 0x0000b40047007a20 */ /* 0x040fe20000410000 */
[----:B------:R-:W-:Y:S01]  /*122a0*/  FSETP.NEU.FTZ.AND P0, PT, R71, -INF , PT ;  /* 0xff8000004700780b */ /* 0x000fe20003f1d000 */
[----:B------:R-:W2:Y:S01]  /*122b0*/  LDL R231, [R1+0x38] ;  /* 0x0000380001e77983 */ /* 0x000ea20000100800 */
[----:B------:R-:W-:Y:S01]  /*122c0*/  FMUL.FTZ R3, R70, c[0x0][0x2d0] ;  /* 0x0000b40046037a20 */ /* 0x000fe20000410000 */
[----:B----4-:R-:W-:Y:S01]  /*122d0*/  FMNMX.FTZ R68, R8, R7, !PT ;  /* 0x0000000708447209 */ /* 0x010fe20007810000 */
[----:B------:R-:W-:Y:S01]  /*122e0*/  WARPSYNC 0xffffffff ;  /* 0xffffffff00007948 */ /* 0x000fe20003800000 */
[----:B------:R-:W-:Y:S01]  /*122f0*/  FSEL R4, R0, RZ, P0 ;  /* 0x000000ff00047208 */ /* 0x000fe20000000000 */
[----:B------:R-:W-:Y:S01]  /*12300*/  LDSM.16.MT88.4 R48, [R192] ;  /* 0x00000000c030783b */ /* 0x000fe20000004200 */
[----:B------:R-:W-:-:S02]  /*12310*/  FSETP.NEU.FTZ.AND P0, PT, R70, -INF , PT ;  /* 0xff8000004600780b */ /* 0x000fc40003f1d000 */
[----:B------:R-:W-:Y:S01]  /*12320*/  MOV R232, c[0x0][0x2c4] ;  /* 0x0000b10000e87a02 */ /* 0x000fe20000000f00 */
[--C-:B------:R-:W-:Y:S01]  /*12330*/  FFMA.FTZ R0, R13, c[0x0][0x2d0], -R4.reuse ;  /* 0x0000b4000d007a23 */ /* 0x100fe20000010804 */
[----:B------:R-:W-:Y:S01]  /*12340*/  FSEL R3, R3, RZ, P0 ;  /* 0x000000ff03037208 */ /* 0x000fe20000000000 */
[--C-:B------:R-:W-:Y:S01]  /*12350*/  FFMA.FTZ R2, R36, c[0x0][0x2d0], -R4.reuse ;  /* 0x0000b40024027a23 */ /* 0x100fe20000010804 */
[----:B------:R-:W-:Y:S01]  /*12360*/  FSETP.NEU.FTZ.AND P0, PT, R69, -INF , PT ;  /* 0xff8000004500780b */ /* 0x000fe20003f1d000 */
[----:B------:R1:W-:Y:S01]  /*12370*/  MUFU.EX2 R162, R0 ;  /* 0x0000000000a27308 */ /* 0x0003e20000000800 */
[----:B------:R-:W-:Y:S01]  /*12380*/  LDSM.16.MT88.4 R40, [R192+0x800] ;  /* 0x00080000c028783b */ /* 0x000fe20000004200 */
[----:B------:R-:W-:Y:S01]  /*12390*/  FFMA.FTZ R5, R30, c[0x0][0x2d0], -R3 ;  /* 0x0000b4001e057a23 */ /* 0x000fe20000010803 */
[----:B------:R-:W-:Y:S01]  /*123a0*/  ISETP.NE.AND P1, PT, R232, 0x1, PT ;  /* 0x00000001e800780c */ /* 0x000fe20003f25270 */
[--C-:B------:R-:W-:Y:S01]  /*123b0*/  FFMA.FTZ R77, R66, c[0x0][0x2d0], -R4.reuse ;  /* 0x0000b400424d7a23 */ /* 0x100fe20000010804 */
[----:B------:R-:W4:Y:S01]  /*123c0*/  LDSM.16.MT88.4 R44, [R196] ;  /* 0x00000000c42c783b */ /* 0x000f220000004200 */
[----:B------:R-:W-:-:S02]  /*123d0*/  FFMA.FTZ R76, R67, c[0x0][0x2d0], -R4 ;  /* 0x0000b400434c7a23 */ /* 0x000fc40000010804 */
[----:B------:R5:W-:Y:S01]  /*123e0*/  MUFU.EX2 R224, R2 ;  /* 0x0000000200e07308 */ /* 0x000be20000000800 */
[--C-:B------:R-:W-:Y:S02]  /*123f0*/  FFMA.FTZ R67, R105, c[0x0][0x2d0], -R4.reuse ;  /* 0x0000b40069437a23 */ /* 0x100fe40000010804 */
[--C-:B------:R-:W-:Y:S02]  /*12400*/  FFMA.FTZ R66, R107, c[0x0][0x2d0], -R4.reuse ;  /* 0x0000b4006b427a23 */ /* 0x100fe40000010804 */
[--C-:B------:R-:W-:Y:S02]  /*12410*/  FFMA.FTZ R146, R111, c[0x0][0x2d0], -R4.reuse ;  /* 0x0000b4006f927a23 */ /* 0x100fe40000010804 */
[--C-:B------:R-:W-:Y:S01]  /*12420*/  FFMA.FTZ R145, R110, c[0x0][0x2d0], -R4.reuse ;  /* 0x0000b4006e917a23 */ /* 0x100fe20000010804 */
[----:B------:R3:W-:Y:S01]  /*12430*/  MUFU.EX2 R221, R5 ;  /* 0x0000000500dd7308 */ /* 0x0007e20000000800 */
[--C-:B-1----:R-:W-:Y:S02]  /*12440*/  FFMA.FTZ R0, R17, c[0x0][0x2d0], -R4.reuse ;  /* 0x0000b40011007a23 */ /* 0x102fe40000010804 */
[----:B------:R-:W-:-:S02]  /*12450*/  FFMA.FTZ R144, R109, c[0x0][0x2d0], -R4 ;  /* 0x0000b4006d907a23 */ /* 0x000fc40000010804 */
[--C-:B------:R-:W-:Y:S02]  /*12460*/  FFMA.FTZ R143, R108, c[0x0][0x2d0], -R4.reuse ;  /* 0x0000b4006c8f7a23 */ /* 0x100fe40000010804 */
[--C-:B------:R-:W-:Y:S01]  /*12470*/  FFMA.FTZ R167, R106, c[0x0][0x2d0], -R4.reuse ;  /* 0x0000b4006aa77a23 */ /* 0x100fe20000010804 */
[----:B------:R1:W-:Y:S01]  /*12480*/  MUFU.EX2 R161, R0 ;  /* 0x0000000000a17308 */ /* 0x0003e20000000800 */
[----:B-----5:R-:W-:Y:S02]  /*12490*/  FMUL.FTZ R2, R69, c[0x0][0x2d0] ;  /* 0x0000b40045027a20 */ /* 0x020fe40000410000 */
[--C-:B------:R-:W-:Y:S02]  /*124a0*/  FFMA.FTZ R171, R104, c[0x0][0x2d0], -R4.reuse ;  /* 0x0000b40068ab7a23 */ /* 0x100fe40000010804 */
[--C-:B------:R-:W-:Y:S01]  /*124b0*/  FFMA.FTZ R170, R83, c[0x0][0x2d0], -R4.reuse ;  /* 0x0000b40053aa7a23 */ /* 0x100fe20000010804 */
[----:B------:R-:W-:Y:S01]  /*124c0*/  FSEL R2, R2, RZ, P0 ;  /* 0x000000ff02027208 */ /* 0x000fe20000000000 */
[----:B------:R-:W-:Y:S01]  /*124d0*/  FFMA.FTZ R169, R78, c[0x0][0x2d0], -R4 ;  /* 0x0000b4004ea97a23 */ /* 0x000fe20000010804 */
[----:B------:R-:W-:Y:S01]  /*124e0*/  FSETP.NEU.FTZ.AND P0, PT, R68, -INF , PT ;  /* 0xff8000004400780b */ /* 0x000fe20003f1d000 */
[----:B------:R-:W-:Y:S01]  /*124f0*/  FFMA.FTZ R78, R64, c[0x0][0x2d0], -R3 ;  /* 0x0000b400404e7a23 */ /* 0x000fe20000010803 */
[----:B------:R-:W-:Y:S01]  /*12500*/  MUFU.EX2 R190, R67 ;  /* 0x0000004300be7308 */ /* 0x000fe20000000800 */
[----:B---3--:R-:W-:-:S02]  /*12510*/  FFMA.FTZ R5, R33, c[0x0][0x2d0], -R2 ;  /* 0x0000b40021057a23 */ /* 0x008fc40000010802 */
[--C-:B------:R-:W-:Y:S02]  /*12520*/  FFMA.FTZ R183, R89, c[0x0][0x2d0], -R2.reuse ;  /* 0x0000b40059b77a23 */ /* 0x100fe40000010802 */
[----:B------:R-:W-:Y:S02]  /*12530*/  FFMA.FTZ R182, R87, c[0x0][0x2d0], -R2 ;  /* 0x0000b40057b67a23 */ /* 0x000fe40000010802 */
[----:B-1----:R-:W-:Y:S01]  /*12540*/  FFMA.FTZ R0, R28, c[0x0][0x2d0], -R4 ;  /* 0x0000b4001c007a23 */ /* 0x002fe20000010804 */
[----:B------:R1:W-:Y:S01]  /*12550*/  MUFU.EX2 R219, R5 ;  /* 0x0000000500db7308 */ /* 0x0003e20000000800 */
[--C-:B------:R-:W-:Y:S02]  /*12560*/  FFMA.FTZ R83, R65, c[0x0][0x2d0], -R3.reuse ;  /* 0x0000b40041537a23 */ /* 0x100fe40000010803 */
[--C-:B------:R-:W-:Y:S02]  /*12570*/  FFMA.FTZ R82, R82, c[0x0][0x2d0], -R3.reuse ;  /* 0x0000b40052527a23 */ /* 0x100fe40000010803 */
[----:B------:R-:W-:-:S02]  /*12580*/  FFMA.FTZ R81, R81, c[0x0][0x2d0], -R3 ;  /* 0x0000b40051517a23 */ /* 0x000fc40000010803 */
[--C-:B------:R-:W-:Y:S01]  /*12590*/  FFMA.FTZ R140, R103, c[0x0][0x2d0], -R3.reuse ;  /* 0x0000b400678c7a23 */ /* 0x100fe20000010803 */
[----:B------:R3:W-:Y:S01]  /*125a0*/  MUFU.EX2 R164, R0 ;  /* 0x0000000000a47308 */ /* 0x0007e20000000800 */
[--C-:B------:R-:W-:Y:S02]  /*125b0*/  FFMA.FTZ R141, R102, c[0x0][0x2d0], -R3.reuse ;  /* 0x0000b400668d7a23 */ /* 0x100fe40000010803 */
[--C-:B------:R-:W-:Y:S02]  /*125c0*/  FFMA.FTZ R142, R101, c[0x0][0x2d0], -R3.reuse ;  /* 0x0000b400658e7a23 */ /* 0x100fe40000010803 */
[--C-:B------:R-:W-:Y:S02]  /*125d0*/  FFMA.FTZ R147, R100, c[0x0][0x2d0], -R3.reuse ;  /* 0x0000b40064937a23 */ /* 0x100fe40000010803 */
[----:B------:R-:W-:Y:S01]  /*125e0*/  FFMA.FTZ R166, R99, c[0x0][0x2d0], -R3 ;  /* 0x0000b40063a67a23 */ /* 0x000fe20000010803 */
[----:B------:R-:W-:Y:S01]  /*125f0*/  MUFU.EX2 R213, R66 ;  /* 0x0000004200d57308 */ /* 0x000fe20000000800 */
[----:B-1----:R-:W-:-:S02]  /*12600*/  FFMA.FTZ R5, R37, c[0x0][0x2d0], -R2 ;  /* 0x0000b40025057a23 */ /* 0x002fc40000010802 */
[--C-:B------:R-:W-:Y:S02]  /*12610*/  FFMA.FTZ R165, R98, c[0x0][0x2d0], -R3.reuse ;  /* 0x0000b40062a57a23 */ /* 0x100fe40000010803 */
[--C-:B------:R-:W-:Y:S02]  /*12620*/  FFMA.FTZ R168, R93, c[0x0][0x2d0], -R3.reuse ;  /* 0x0000b4005da87a23 */ /* 0x100fe40000010803 */
[----:B------:R-:W-:Y:S01]  /*12630*/  FFMA.FTZ R174, R79, c[0x0][0x2d0], -R3 ;  /* 0x0000b4004fae7a23 */ /* 0x000fe20000010803 */
[----:B------:R-:W-:Y:S01]  /*12640*/  MUFU.EX2 R227, R5 ;  /* 0x0000000500e37308 */ /* 0x000fe20000000800 */
[----:B---3--:R-:W-:Y:S02]  /*12650*/  FFMA.FTZ R0, R29, c[0x0][0x2d0], -R4 ;  /* 0x0000b4001d007a23 */ /* 0x008fe40000010804 */
        /* <DEDUP_REMOVED lines=10> */
[----:B-1----:R-:W-:-:S05]  /*12700*/  FFMA.FTZ R0, R31, c[0x0][0x2d0], -R4 ;  /* 0x0000b4001f007a23 */ /* 0x002fca0000010804 */
[----:B------:R-:W-:Y:S01]  /*12710*/  MUFU.EX2 R187, R145 ;  /* 0x0000009100bb7308 */ /* 0x000fe20000000800 */
[----:B------:R-:W1:Y:S07]  /*12720*/  LDSM.16.MT88.4 R28, [R196+0x800] ;  /* 0x00080000c41c783b */ /* 0x000e6e0000004200 */
[----:B------:R3:W-:Y:S08]  /*12730*/  MUFU.EX2 R185, R0 ;  /* 0x0000000000b97308 */ /* 0x0007f00000000800 */
[----:B------:R-:W-:Y:S01]  /*12740*/  MUFU.EX2 R188, R144 ;  /* 0x0000009000bc7308 */ /* 0x000fe20000000800 */
[----:B---3--:R-:W-:-:S07]  /*12750*/  FFMA.FTZ R0, R34, c[0x0][0x2d0], -R4 ;  /* 0x0000b40022007a23 */ /* 0x008fce0000010804 */
[----:B------:R-:W-:Y:S08]  /*12760*/  MUFU.EX2 R189, R143 ;  /* 0x0000008f00bd7308 */ /* 0x000ff00000000800 */
[----:B------:R3:W5:Y:S02]  /*12770*/  MUFU.EX2 R222, R0 ;  /* 0x0000000000de7308 */ /* 0x0007640000000800 */
[----:B---3--:R-:W-:-:S06]  /*12780*/  FFMA.FTZ R0, R38, c[0x0][0x2d0], -R4 ;  /* 0x0000b40026007a23 */ /* 0x008fcc0000010804 */
[----:B------:R3:W-:Y:S02]  /*12790*/  MUFU.EX2 R226, R0 ;  /* 0x0000000000e27308 */ /* 0x0007e40000000800 */
[----:B---3--:R-:W-:Y:S01]  /*127a0*/  FFMA.FTZ R0, R12, c[0x0][0x2d0], -R3 ;  /* 0x0000b4000c007a23 */ /* 0x008fe20000010803 */
[----:B-----5:R-:W-:-:S05]  /*127b0*/  F2FP.PACK_AB R12, R222, R185 ;  /* 0x000000b9de0c723e */ /* 0x020fca00000000ff */
[----:B------:R3:W-:Y:S02]  /*127c0*/  MUFU.EX2 R158, R0 ;  /* 0x00000000009e7308 */ /* 0x0007e40000000800 */
[----:B---3--:R-:W-:-:S06]  /*127d0*/  FFMA.FTZ R0, R15, c[0x0][0x2d0], -R3 ;  /* 0x0000b4000f007a23 */ /* 0x008fcc0000010803 */
[----:B------:R3:W-:Y:S02]  /*127e0*/  MUFU.EX2 R157, R0 ;  /* 0x00000000009d7308 */ /* 0x0007e40000000800 */
[----:B---3--:R-:W-:Y:S01]  /*127f0*/  FFMA.FTZ R0, R20, c[0x0][0x2d0], -R3 ;  /* 0x0000b40014007a23 */ /* 0x008fe20000010803 */
[----:B------:R-:W-:-:S05]  /*12800*/  F2FP.PACK_AB R20, R161, R162 ;  /* 0x000000a2a114723e */ /* 0x000fca00000000ff */
[----:B------:R3:W-:Y:S02]  /*12810*/  MUFU.EX2 R160, R0 ;  /* 0x0000000000a07308 */ /* 0x0007e40000000800 */
[----:B---3--:R-:W-:-:S06]  /*12820*/  FFMA.FTZ R0, R23, c[0x0][0x2d0], -R3 ;  /* 0x0000b40017007a23 */ /* 0x008fcc0000010803 */
[----:B------:R3:W5:Y:S02]  /*12830*/  MUFU.EX2 R163, R0 ;  /* 0x0000000000a37308 */ /* 0x0007640000000800 */
[----:B---3--:R-:W-:Y:S01]  /*12840*/  FFMA.FTZ R0, R25, c[0x0][0x2d0], -R3 ;  /* 0x0000b40019007a23 */ /* 0x008fe20000010803 */
[----:B-----5:R-:W-:-:S05]  /*12850*/  F2FP.PACK_AB R23, R163, R160 ;  /* 0x000000a0a317723e */ /* 0x020fca00000000ff */
[----:B------:R3:W-:Y:S02]  /*12860*/  MUFU.EX2 R184, R0 ;  /* 0x0000000000b87308 */ /* 0x0007e40000000800 */
[----:B---3--:R-:W-:-:S06]  /*12870*/  FFMA.FTZ R0, R27, c[0x0][0x2d0], -R3 ;  /* 0x0000b4001b007a23 */ /* 0x008fcc0000010803 */
[----:B------:R3:W5:Y:S02]  /*12880*/  MUFU.EX2 R220, R0 ;  /* 0x0000000000dc7308 */ /* 0x0007640000000800 */
[----:B---3--:R-:W-:Y:S01]  /*12890*/  FFMA.FTZ R0, R35, c[0x0][0x2d0], -R3 ;  /* 0x0000b40023007a23 */ /* 0x008fe20000010803 */
[----:B-----5:R-:W-:Y:S01]  /*128a0*/  F2FP.PACK_AB R13, R220, R184 ;  /* 0x000000b8dc0d723e */ /* 0x020fe200000000ff */
[----:B------:R-:W-:-:S04]  /*128b0*/  FADD.FTZ R3, R162, R161 ;  /* 0x000000a1a2037221 */ /* 0x000fc80000010000 */
[----:B------:R3:W5:Y:S01]  /*128c0*/  MUFU.EX2 R223, R0 ;  /* 0x0000000000df7308 */ /* 0x0007620000000800 */
[----:B------:R-:W-:-:S04]  /*128d0*/  FADD.FTZ R3, R164, R3 ;  /* 0x00000003a4037221 */ /* 0x000fc80000010000 */
[----:B------:R-:W-:-:S03]  /*128e0*/  FADD.FTZ R80, R172, R3 ;  /* 0x00000003ac507221 */ /* 0x000fc60000010000 */
[----:B------:R-:W-:Y:S01]  /*128f0*/  MUFU.EX2 R162, R155 ;  /* 0x0000009b00a27308 */ /* 0x000fe20000000800 */
[----:B---3--:R-:W-:Y:S01]  /*12900*/  FFMA.FTZ R0, R11, c[0x0][0x2d0], -R2 ;  /* 0x0000b4000b007a23 */ /* 0x008fe20000010802 */
[----:B-----5:R-:W-:-:S06]  /*12910*/  F2FP.PACK_AB R15, R223, R221 ;  /* 0x000000dddf0f723e */ /* 0x020fcc00000000ff */
[----:B------:R3:W-:Y:S02]  /*12920*/  MUFU.EX2 R150, R0 ;  /* 0x0000000000967308 */ /* 0x0007e40000000800 */
[----:B---3--:R-:W-:Y:S01]  /*12930*/  FFMA.FTZ R0, R14, c[0x0][0x2d0], -R2 ;  /* 0x0000b4000e007a23 */ /* 0x008fe20000010802 */
[----:B------:R-:W-:-:S05]  /*12940*/  F2FP.PACK_AB R14, R226, R224 ;  /* 0x000000e0e20e723e */ /* 0x000fca00000000ff */
[----:B------:R3:W5:Y:S02]  /*12950*/  MUFU.EX2 R149, R0 ;  /* 0x0000000000957308 */ /* 0x0007640000000800 */
[----:B---3--:R-:W-:-:S06]  /*12960*/  FFMA.FTZ R0, R19, c[0x0][0x2d0], -R2 ;  /* 0x0000b40013007a23 */ /* 0x008fcc0000010802 */
[----:B------:R3:W-:Y:S02]  /*12970*/  MUFU.EX2 R156, R0 ;  /* 0x00000000009c7308 */ /* 0x0007e40000000800 */
[----:B---3--:R-:W-:Y:S01]  /*12980*/  FFMA.FTZ R0, R22, c[0x0][0x2d0], -R2 ;  /* 0x0000b40016007a23 */ /* 0x008fe20000010802 */
[----:B------:R-:W-:-:S05]  /*12990*/  F2FP.PACK_AB R22, R172, R164 ;  /* 0x000000a4ac16723e */ /* 0x000fca00000000ff */
[----:B------:R-:W-:Y:S08]  /*129a0*/  MUFU.EX2 R164, R154 ;  /* 0x0000009a00a47308 */ /* 0x000ff00000000800 */
[----:B------:R3:W-:Y:S02]  /*129b0*/  MUFU.EX2 R159, R0 ;  /* 0x00000000009f7308 */ /* 0x0007e40000000800 */
[----:B---3--:R-:W-:-:S06]  /*129c0*/  FFMA.FTZ R0, R24, c[0x0][0x2d0], -R2 ;  /* 0x0000b40018007a23 */ /* 0x008fcc0000010802 */
[----:B------:R3:W-:Y:S02]  /*129d0*/  MUFU.EX2 R175, R0 ;  /* 0x0000000000af7308 */ /* 0x0007e40000000800 */
[----:B---3--:R-:W-:-:S06]  /*129e0*/  FFMA.FTZ R0, R26, c[0x0][0x2d0], -R2 ;  /* 0x0000b4001a007a23 */ /* 0x008fcc0000010802 */
[----:B------:R3:W-:Y:S02]  /*129f0*/  MUFU.EX2 R217, R0 ;  /* 0x0000000000d97308 */ /* 0x0007e40000000800 */
[----:B---3--:R-:W-:-:S05]  /*12a00*/  FMUL.FTZ R0, R68, c[0x0][0x2d0] ;  /* 0x0000b40044007a20 */ /* 0x008fca0000410000 */
[----:B------:R-:W-:-:S05]  /*12a10*/  FSEL R0, R0, RZ, P0 ;  /* 0x000000ff00007208 */ /* 0x000fca0000000000 */
[--C-:B------:R-:W-:Y:S02]  /*12a20*/  FFMA.FTZ R5, R9, c[0x0][0x2d0], -R0.reuse ;  /* 0x0000b40009057a23 */ /* 0x100fe40000010800 */
[--C-:B------:R-:W-:Y:S01]  /*12a30*/  FFMA.FTZ R6, R21, c[0x0][0x2d0], -R0.reuse ;  /* 0x0000b40015067a23 */ /* 0x100fe20000010800 */
[----:B------:R-:W-:Y:S01]  /*12a40*/  F2FP.PACK_AB R21, R157, R158 ;  /* 0x0000009e9d15723e */ /* 0x000fe200000000ff */
[----:B------:R3:W-:Y:S01]  /*12a50*/  MUFU.EX2 R151, R5 ;  /* 0x0000000500977308 */ /* 0x0007e20000000800 */
[--C-:B------:R-:W-:Y:S02]  /*12a60*/  FFMA.FTZ R89, R72, c[0x0][0x2d0], -R0.reuse ;  /* 0x0000b40048597a23 */ /* 0x100fe40000010800 */
[--C-:B------:R-:W-:Y:S02]  /*12a70*/  FFMA.FTZ R87, R62, c[0x0][0x2d0], -R0.reuse ;  /* 0x0000b4003e577a23 */ /* 0x100fe40000010800 */
[--C-:B------:R-:W-:Y:S01]  /*12a80*/  FFMA.FTZ R179, R61, c[0x0][0x2d0], -R0.reuse ;  /* 0x0000b4003db37a23 */ /* 0x100fe20000010800 */
[----:B----4-:R-:W-:Y:S01]  /*12a90*/  HMMA.16816.F32 R36, R20, R44, RZ ;  /* 0x0000002c1424723c */ /* 0x010fe200000018ff */
[--C-:B------:R-:W-:Y:S01]  /*12aa0*/  FFMA.FTZ R178, R60, c[0x0][0x2d0], -R0.reuse ;  /* 0x0000b4003cb27a23 */ /* 0x100fe20000010800 */
[----:B------:R-:W-:Y:S01]  /*12ab0*/  MUFU.EX2 R214, R6 ;  /* 0x0000000600d67308 */ /* 0x000fe20000000800 */
[----:B------:R-:W-:-:S02]  /*12ac0*/  FFMA.FTZ R177, R55, c[0x0][0x2d0], -R0 ;  /* 0x0000b40037b17a23 */ /* 0x000fc40000010800 */
[--C-:B------:R-:W-:Y:S02]  /*12ad0*/  FFMA.FTZ R176, R54, c[0x0][0x2d0], -R0.reuse ;  /* 0x0000b40036b07a23 */ /* 0x100fe40000010800 */
[----:B---3--:R-:W-:-:S03]  /*12ae0*/  FFMA.FTZ R5, R10, c[0x0][0x2d0], -R0 ;  /* 0x0000b4000a057a23 */ /* 0x008fc60000010800 */
[----:B------:R-:W-:Y:S01]  /*12af0*/  MUFU.EX2 R161, R89 ;  /* 0x0000005900a17308 */ /* 0x000fe20000000800 */
[----:B------:R-:W-:Y:S07]  /*12b00*/  HMMA.16816.F32 R8, R20, R48, RZ ;  /* 0x000000301408723c */ /* 0x000fee00000018ff */
[----:B------:R3:W4:Y:S06]  /*12b10*/  MUFU.EX2 R148, R5 ;  /* 0x0000000500947308 */ /* 0x00072c0000000800 */
[----:B-1----:R-:W-:Y:S01]  /*12b20*/  HMMA.16816.F32 R136, R12, R28, R36 ;  /* 0x0000001c0c88723c */ /* 0x002fe20000001824 */
[----:B------:R-:W-:Y:S01]  /*12b30*/  LDSM.16.MT88.4 R36, [R193+0x800] ;  /* 0x00080000c124783b */ /* 0x000fe20000004200 */
[----:B------:R-:W-:Y:S01]  /*12b40*/  MUFU.EX2 R172, R87 ;  /* 0x0000005700ac7308 */ /* 0x000fe20000000800 */
[----:B---3--:R-:W-:Y:S01]  /*12b50*/  FFMA.FTZ R5, R16, c[0x0][0x2d0], -R0 ;  /* 0x0000b40010057a23 */ /* 0x008fe20000010800 */
[----:B-----5:R-:W-:-:S07]  /*12b60*/  F2FP.PACK_AB R16, R149, R150 ;  /* 0x000000969510723e */ /* 0x020fce00000000ff */
[----:B------:R-:W-:Y:S01]  /*12b70*/  HMMA.16816.F32 R120, R12, R40, R8 ;  /* 0x000000280c78723c */ /* 0x000fe20000001808 */
[----:B----4-:R-:W-:Y:S01]  /*12b80*/  F2FP.PACK_AB R17, R148, R151 ;  /* 0x000000979411723e */ /* 0x010fe200000000ff */
[----:B------:R1:W-:Y:S01]  /*12b90*/  MUFU.EX2 R173, R5 ;  /* 0x0000000500ad7308 */ /* 0x0003e20000000800 */
[----:B------:R-:W-:-:S04]  /*12ba0*/  FADD.FTZ R86, R151, R148 ;  /* 0x0000009497567221 */ /* 0x000fc80000010000 */
[----:B------:R-:W-:Y:S02]  /*12bb0*/  F2FP.PACK_AB R8, R217, R175 ;  /* 0x000000afd908723e */ /* 0x000fe400000000ff */
[----:B------:R-:W-:Y:S01]  /*12bc0*/  F2FP.PACK_AB R10, R227, R219 ;  /* 0x000000dbe30a723e */ /* 0x000fe200000000ff */
[----:B------:R-:W-:Y:S01]  /*12bd0*/  MUFU.EX2 R87, R167 ;  /* 0x000000a700577308 */ /* 0x000fe20000000800 */
[----:B-1----:R-:W-:Y:S01]  /*12be0*/  FFMA.FTZ R5, R18, c[0x0][0x2d0], -R0 ;  /* 0x0000b40012057a23 */ /* 0x002fe20000010800 */
[----:B------:R-:W-:-:S06]  /*12bf0*/  F2FP.PACK_AB R18, R159, R156 ;  /* 0x0000009c9f12723e */ /* 0x000fcc00000000ff */
[----:B------:R-:W-:Y:S08]  /*12c00*/  MUFU.EX2 R89, R169 ;  /* 0x000000a900597308 */ /* 0x000ff00000000800 */
[----:B------:R1:W3:Y:S02]  /*12c10*/  MUFU.EX2 R186, R5 ;  /* 0x0000000500ba7308 */ /* 0x0002e40000000800 */
[----:B-1----:R-:W-:Y:S01]  /*12c20*/  FFMA.FTZ R5, R32, c[0x0][0x2d0], -R0 ;  /* 0x0000b40020057a23 */ /* 0x002fe20000010800 */
[----:B---3--:R-:W-:-:S05]  /*12c30*/  F2FP.PACK_AB R19, R186, R173 ;  /* 0x000000adba13723e */ /* 0x008fca00000000ff */
[----:B------:R1:W3:Y:S02]  /*12c40*/  MUFU.EX2 R215, R5 ;  /* 0x0000000500d77308 */ /* 0x0002e40000000800 */
[C---:B------:R-:W-:Y:S08]  /*12c50*/  HMMA.16816.F32 R32, R16.reuse, R48, RZ ;  /* 0x000000301020723c */ /* 0x040ff000000018ff */
[----:B------:R-:W-:Y:S01]  /*12c60*/  HMMA.16816.F32 R24, R16, R44, RZ ;  /* 0x0000002c1018723c */ /* 0x000fe200000018ff */
[----:B-1----:R-:W-:Y:S01]  /*12c70*/  FFMA.FTZ R5, R52, c[0x0][0x2d0], -R0 ;  /* 0x0000b40034057a23 */ /* 0x002fe20000010800 */
[----:B---3--:R-:W-:-:S03]  /*12c80*/  F2FP.PACK_AB R9, R215, R214 ;  /* 0x000000d6d709723e */ /* 0x008fc600000000ff */
[----:B------:R1:W-:Y:S02]  /*12c90*/  MUFU.EX2 R218, R5 ;  /* 0x0000000500da7308 */ /* 0x0003e40000000800 */
[----:B-1----:R-:W-:-:S06]  /*12ca0*/  FFMA.FTZ R5, R53, c[0x0][0x2d0], -R0 ;  /* 0x0000b40035057a23 */ /* 0x002fcc0000010800 */
[----:B------:R-:W1:Y:S02]  /*12cb0*/  MUFU.EX2 R225, R5 ;  /* 0x0000000500e17308 */ /* 0x000e640000000800 */
[----:B-1----:R-:W-:-:S07]  /*12cc0*/  F2FP.PACK_AB R11, R225, R218 ;  /* 0x000000dae10b723e */ /* 0x002fce00000000ff */
[C---:B------:R-:W-:Y:S01]  /*12cd0*/  HMMA.16816.F32 R128, R8.reuse, R40, R32 ;  /* 0x000000280880723c */ /* 0x040fe20000001820 */
[----:B------:R-:W1:Y:S06]  /*12ce0*/  LDSM.16.MT88.4 R32, [R193] ;  /* 0x00000000c120783b */ /* 0x000e6c0000004200 */
[----:B------:R-:W-:Y:S01]  /*12cf0*/  FFMA.FTZ R41, R88, c[0x0][0x2d0], -R2 ;  /* 0x0000b40058297a23 */ /* 0x000fe20000010802 */
[----:B------:R-:W-:Y:S01]  /*12d00*/  HMMA.16816.F32 R132, R8, R28, R24 ;  /* 0x0000001c0884723c */ /* 0x000fe20000001818 */
[----:B------:R-:W-:Y:S02]  /*12d10*/  FFMA.FTZ R88, R63, c[0x0][0x2d0], -R0 ;  /* 0x0000b4003f587a23 */ /* 0x000fe40000010800 */
[----:B------:R-:W-:Y:S01]  /*12d20*/  FFMA.FTZ R40, R92, c[0x0][0x2d0], -R2 ;  /* 0x0000b4005c287a23 */ /* 0x000fe20000010802 */
[----:B------:R-:W-:Y:S01]  /*12d30*/  MUFU.EX2 R209, R41 ;  /* 0x0000002900d17308 */ /* 0x000fe20000000800 */
[----:B------:R-:W-:-:S02]  /*12d40*/  FADD.FTZ R2, R158, R157 ;  /* 0x0000009d9e027221 */ /* 0x000fc40000010000 */
[--C-:B------:R-:W-:Y:S02]  /*12d50*/  FFMA.FTZ R29, R58, c[0x0][0x2d0], -R0.reuse ;  /* 0x0000b4003a1d7a23 */ /* 0x100fe40000010800 */
        /* <DEDUP_REMOVED lines=10> */
[-C--:B-1----:R-:W-:Y:S06]  /*12e00*/  HMMA.16816.F32 R24, R20, R32.reuse, RZ ;  /* 0x000000201418723c */ /* 0x082fec00000018ff */
[----:B------:R-:W-:Y:S02]  /*12e10*/  MUFU.EX2 R191, R29 ;  /* 0x0000001d00bf7308 */ /* 0x000fe40000000800 */
[----:B------:R-:W-:Y:S06]  /*12e20*/  HMMA.16816.F32 R4, R16, R32, RZ ;  /* 0x000000201004723c */ /* 0x000fec00000018ff */
[----:B------:R-:W-:Y:S08]  /*12e30*/  MUFU.EX2 R210, R28 ;  /* 0x0000001c00d27308 */ /* 0x000ff00000000800 */
[----:B------:R-:W-:Y:S02]  /*12e40*/  MUFU.EX2 R185, R141 ;  /* 0x0000008d00b97308 */ /* 0x000fe40000000800 */
[-C--:B------:R-:W-:Y:S01]  /*12e50*/  HMMA.16816.F32 R116, R12, R36.reuse, R24 ;  /* 0x000000240c74723c */ /* 0x080fe20000001818 */
[----:B------:R-:W1:Y:S05]  /*12e60*/  LDSM.16.MT88.4 R24, [R195] ;  /* 0x00000000c318783b */ /* 0x000e6a0000004200 */
[----:B------:R-:W-:Y:S02]  /*12e70*/  MUFU.EX2 R163, R88 ;  /* 0x0000005800a37308 */ /* 0x000fe40000000800 */
[----:B------:R-:W-:Y:S06]  /*12e80*/  HMMA.16816.F32 R112, R8, R36, R4 ;  /* 0x000000240870723c */ /* 0x000fec0000001804 */
[----:B------:R-:W-:Y:S01]  /*12e90*/  MUFU.EX2 R88, R170 ;  /* 0x000000aa00587308 */ /* 0x000fe20000000800 */
[----:B------:R-:W-:-:S02]  /*12ea0*/  FADD.FTZ R4, R150, R149 ;  /* 0x0000009596047221 */ /* 0x000fc40000010000 */
[--C-:B------:R-:W-:Y:S02]  /*12eb0*/  FFMA.FTZ R37, R56, c[0x0][0x2d0], -R0.reuse ;  /* 0x0000b40038257a23 */ /* 0x100fe40000010800 */
[----:B------:R-:W-:-:S03]  /*12ec0*/  FFMA.FTZ R36, R57, c[0x0][0x2d0], -R0 ;  /* 0x0000b40039247a23 */ /* 0x000fc60000010800 */
[----:B------:R-:W-:Y:S01]  /*12ed0*/  MUFU.EX2 R150, R65 ;  /* 0x0000004100967308 */ /* 0x000fe20000000800 */
[----:B------:R-:W-:Y:S02]  /*12ee0*/  FFMA.FTZ R149, R73, c[0x0][0x2d0], -R0 ;  /* 0x0000b40049957a23 */ /* 0x000fe40000010800 */
[----:B------:R-:W-:Y:S02]  /*12ef0*/  FADD.FTZ R0, R156, R4 ;  /* 0x000000049c007221 */ /* 0x000fe40000010000 */
[----:B------:R-:W3:Y:S02]  /*12f00*/  LDSM.16.MT88.4 R4, [R195+0x800] ;  /* 0x00080000c304783b */ /* 0x000ee40000004200 */
[----:B------:R-:W-:Y:S01]  /*12f10*/  FADD.FTZ R3, R159, R0 ;  /* 0x000000009f037221 */ /* 0x000fe20000010000 */
[----:B------:R-:W-:Y:S01]  /*12f20*/  MUFU.EX2 R156, R64 ;  /* 0x00000040009c7308 */ /* 0x000fe20000000800 */
[----:B------:R-:W-:-:S04]  /*12f30*/  FADD.FTZ R0, R184, R79 ;  /* 0x0000004fb8007221 */ /* 0x000fc80000010000 */
[----:B------:R-:W-:-:S03]  /*12f40*/  FADD.FTZ R0, R220, R0 ;  /* 0x00000000dc007221 */ /* 0x000fc60000010000 */
[----:B------:R-:W-:Y:S01]  /*12f50*/  MUFU.EX2 R159, R76 ;  /* 0x0000004c009f7308 */ /* 0x000fe20000000800 */
[----:B------:R-:W-:Y:S01]  /*12f60*/  FADD.FTZ R0, R221, R0 ;  /* 0x00000000dd007221 */ /* 0x000fe20000010000 */
[----:B-1----:R-:W-:Y:S03]  /*12f70*/  HMMA.16816.F32 R52, R16, R24, RZ ;  /* 0x000000181034723c */ /* 0x002fe600000018ff */
[----:B------:R-:W-:-:S03]  /*12f80*/  FADD.FTZ R0, R223, R0 ;  /* 0x00000000df007221 */ /* 0x000fc60000010000 */
[----:B------:R-:W-:Y:S02]  /*12f90*/  MUFU.EX2 R148, R37 ;  /* 0x0000002500947308 */ /* 0x000fe40000000800 */
[----:B------:R-:W-:Y:S06]  /*12fa0*/  HMMA.16816.F32 R56, R20, R24, RZ ;  /* 0x000000181438723c */ /* 0x000fec00000018ff */
[----:B------:R-:W1:Y:S08]  /*12fb0*/  MUFU.EX2 R25, R78 ;  /* 0x0000004e00197308 */ /* 0x000e700000000800 */
[----:B------:R-:W4:Y:S02]  /*12fc0*/  MUFU.EX2 R151, R36 ;  /* 0x0000002400977308 */ /* 0x000f240000000800 */
[----:B---3--:R-:W-:Y:S06]  /*12fd0*/  HMMA.16816.F32 R104, R8, R4, R52 ;  /* 0x000000040868723c */ /* 0x008fec0000001834 */
[----:B------:R-:W-:Y:S01]  /*12fe0*/  MUFU.EX2 R184, R142 ;  /* 0x0000008e00b87308 */ /* 0x000fe20000000800 */
[----:B-1----:R-:W-:Y:S01]  /*12ff0*/  FADD.FTZ R0, R25, R0 ;  /* 0x0000000019007221 */ /* 0x002fe20000010000 */
[----:B------:R-:W-:Y:S03]  /*13000*/  HMMA.16816.F32 R52, R16, R50, RZ ;  /* 0x000000321034723c */ /* 0x000fe600000018ff */
[----:B------:R-:W-:-:S03]  /*13010*/  FADD.FTZ R0, R157, R0 ;  /* 0x000000009d007221 */ /* 0x000fc60000010000 */
[----:B------:R-:W-:Y:S01]  /*13020*/  MUFU.EX2 R160, R149 ;  /* 0x0000009500a07308 */ /* 0x000fe20000000800 */
[----:B------:R-:W-:Y:S01]  /*13030*/  FADD.FTZ R0, R158, R0 ;  /* 0x000000009e007221 */ /* 0x000fe20000010000 */
[----:B------:R-:W-:Y:S03]  /*13040*/  HMMA.16816.F32 R108, R12, R4, R56 ;  /* 0x000000040c6c723c */ /* 0x000fe60000001838 */
[----:B------:R-:W-:-:S04]  /*13050*/  FADD.FTZ R0, R212, R0 ;  /* 0x00000000d4007221 */ /* 0x000fc80000010000 */
[----:B------:R-:W-:Y:S01]  /*13060*/  F2FP.PACK_AB R4, R156, R150 ;  /* 0x000000969c04723e */ /* 0x000fe200000000ff */
[----:B------:R-:W-:Y:S01]  /*13070*/  HMMA.16816.F32 R48, R20, R50, RZ ;  /* 0x000000321430723c */ /* 0x000fe200000018ff */
[----:B----4-:R-:W-:-:S07]  /*13080*/  F2FP.PACK_AB R5, R151, R148 ;  /* 0x000000949705723e */ /* 0x010fce00000000ff */
        /* <DEDUP_REMOVED lines=13> */
[----:B------:R-:W3:Y:S07]  /*13160*/  MUFU.EX2 R26, R77 ;  /* 0x0000004d001a7308 */ /* 0x000eee0000000800 */
[----:B------:R-:W-:Y:S01]  /*13170*/  HMMA.16816.F32 R72, R8, R38, R52 ;  /* 0x000000260848723c */ /* 0x000fe20000001834 */
[----:B------:R-:W-:Y:S01]  /*13180*/  MUFU.EX2 R27, R171 ;  /* 0x000000ab001b7308 */ /* 0x000fe20000000800 */
[----:B---3--:R-:W-:-:S04]  /*13190*/  FADD.FTZ R2, R26, R2 ;  /* 0x000000021a027221 */ /* 0x008fc80000010000 */
[----:B------:R-:W-:-:S10]  /*131a0*/  FADD.FTZ R2, R159, R2 ;  /* 0x000000029f027221 */ /* 0x000fd40000010000 */
[----:B------:R-:W-:Y:S01]  /*131b0*/  HMMA.16816.F32 R92, R8, R6, R16 ;  /* 0x00000006085c723c */ /* 0x000fe20000001810 */
[----:B------:R-:W-:-:S04]  /*131c0*/  FADD.FTZ R2, R190, R2 ;  /* 0x00000002be027221 */ /* 0x000fc80000010000 */
[----:B------:R-:W-:Y:S02]  /*131d0*/  FADD.FTZ R2, R213, R2 ;  /* 0x00000002d5027221 */ /* 0x000fe40000010000 */
        /* <DEDUP_REMOVED lines=10> */
[----:B------:R-:W-:-:S02]  /*13280*/  F2FP.PACK_AB R7, R210, R191 ;  /* 0x000000bfd207723e */ /* 0x000fc400000000ff */
[----:B------:R-:W-:Y:S01]  /*13290*/  F2FP.PACK_AB R158, R89, R88 ;  /* 0x00000058599e723e */ /* 0x000fe200000000ff */
[----:B-1----:R-:W-:Y:S01]  /*132a0*/  HMMA.16816.F32 R64, R8, R12, R120 ;  /* 0x0000000c0840723c */ /* 0x002fe20000001878 */
[----:B------:R-:W-:Y:S01]  /*132b0*/  FADD.FTZ R3, R215, R3 ;  /* 0x00000003d7037221 */ /* 0x000fe20000010000 */
[----:B------:R-:W-:Y:S03]  /*132c0*/  MUFU.EX2 R173, R153 ;  /* 0x0000009900ad7308 */ /* 0x000fe60000000800 */
        /* <DEDUP_REMOVED lines=10> */
[----:B------:R-:W1:Y:S01]  /*13370*/  LDSM.16.MT88.4 R12, [R196+0x1000] ;  /* 0x00100000c40c783b */ /* 0x000e620000004200 */
[----:B------:R-:W3:Y:S01]  /*13380*/  MUFU.EX2 R86, R165 ;  /* 0x000000a500567308 */ /* 0x000ee20000000800 */
[----:B------:R-:W-:-:S04]  /*13390*/  FADD.FTZ R3, R210, R3 ;  /* 0x00000003d2037221 */ /* 0x000fc80000010000 */
[----:B------:R-:W-:-:S03]  /*133a0*/  FADD.FTZ R3, R160, R3 ;  /* 0x00000003a0037221 */ /* 0x000fc60000010000 */
[----:B------:R-:W-:Y:S01]  /*133b0*/  MUFU.EX2 R26, R174 ;  /* 0x000000ae001a7308 */ /* 0x000fe20000000800 */
[----:B------:R-:W-:-:S04]  /*133c0*/  FADD.FTZ R3, R161, R3 ;  /* 0x00000003a1037221 */ /* 0x000fc80000010000 */
[----:B------:R-:W-:Y:S01]  /*133d0*/  FADD.FTZ R3, R163, R3 ;  /* 0x00000003a3037221 */ /* 0x000fe20000010000 */
[----:B---3--:R-:W-:Y:S01]  /*133e0*/  F2FP.PACK_AB R157, R86, R25 ;  /* 0x00000019569d723e */ /* 0x008fe200000000ff */
[-C--:B-1----:R-:W-:Y:S08]  /*133f0*/  HMMA.16816.F32 R52, R8, R12.reuse, R136 ;  /* 0x0000000c0834723c */ /* 0x082ff00000001888 */
[C---:B------:R-:W-:Y:S08]  /*13400*/  HMMA.16816.F32 R96, R4.reuse, R12, R132 ;  /* 0x0000000c0460723c */ /* 0x040ff00000001884 */
[-C--:B------:R-:W-:Y:S08]  /*13410*/  HMMA.16816.F32 R80, R4, R14.reuse, R60 ;  /* 0x0000000e0450723c */ /* 0x080ff0000000183c */
[C---:B------:R-:W-:Y:S01]  /*13420*/  HMMA.16816.F32 R48, R8.reuse, R14, R44 ;  /* 0x0000000e0830723c */ /* 0x040fe2000000182c */
[----:B------:R-:W1:Y:S07]  /*13430*/  LDSM.16.MT88.4 R12, [R193+0x1000] ;  /* 0x00100000c10c783b */ /* 0x000e6e0000004200 */
[-C--:B-1----:R-:W-:Y:S01]  /*13440*/  HMMA.16816.F32 R44, R8, R12.reuse, R116 ;  /* 0x0000000c082c723c */ /* 0x082fe20000001874 */
[----:B------:R-:W-:Y:S07]  /*13450*/  LDSM.16.MT88.4 R116, [R192+0x2000] ;  /* 0x00200000c074783b */ /* 0x000fee0000004200 */
[C---:B------:R-:W-:Y:S08]  /*13460*/  HMMA.16816.F32 R76, R4.reuse, R12, R112 ;  /* 0x0000000c044c723c */ /* 0x040ff00000001870 */
[-C--:B------:R-:W-:Y:S08]  /*13470*/  HMMA.16816.F32 R72, R4, R14.reuse, R72 ;  /* 0x0000000e0448723c */ /* 0x080ff00000001848 */
[----:B------:R-:W-:Y:S01]  /*13480*/  HMMA.16816.F32 R32, R8, R14, R32 ;  /* 0x0000000e0820723c */ /* 0x000fe20000001820 */
[----:B------:R-:W1:Y:S07]  /*13490*/  LDSM.16.MT88.4 R12, [R195+0x1000] ;  /* 0x00100000c30c783b */ /* 0x000e6e0000004200 */
[C---:B-1----:R-:W-:Y:S08]  /*134a0*/  HMMA.16816.F32 R60, R4.reuse, R12, R104 ;  /* 0x0000000c043c723c */ /* 0x042ff00000001868 */
[----:B------:R-:W-:Y:S01]  /*134b0*/  HMMA.16816.F32 R40, R4, R14, R92 ;  /* 0x0000000e0428723c */ /* 0x000fe2000000185c */
[----:B------:R-:W1:Y:S06]  /*134c0*/  MUFU.EX2 R93, R146 ;  /* 0x00000092005d7308 */ /* 0x000e6c0000000800 */
[----:B------:R-:W-:Y:S01]  /*134d0*/  FADD.FTZ R4, R217, R16 ;  /* 0x00000010d9047221 */ /* 0x000fe20000010000 */
[C---:B------:R-:W-:Y:S01]  /*134e0*/  HMMA.16816.F32 R36, R8.reuse, R12, R108 ;  /* 0x0000000c0824723c */ /* 0x040fe2000000186c */
[----:B------:R-:W3:Y:S01]  /*134f0*/  LDSM.16.MT88.4 R16, [R196+0x1800] ;  /* 0x00180000c410783b */ /* 0x000ee20000004200 */
[----:B------:R-:W4:Y:S01]  /*13500*/  MUFU.EX2 R92, R140 ;  /* 0x0000008c005c7308 */ /* 0x000f220000000800 */
[----:B------:R-:W-:Y:S01]  /*13510*/  FADD.FTZ R24, R219, R4 ;  /* 0x00000004db187221 */ /* 0x000fe20000010000 */
[----:B------:R-:W-:Y:S01]  /*13520*/  F2FP.PACK_AB R6, R189, R188 ;  /* 0x000000bcbd06723e */ /* 0x000fe200000000ff */
[----:B------:R-:W-:Y:S01]  /*13530*/  LDSM.16.MT88.4 R108, [R196+0x2000] ;  /* 0x00200000c46c783b */ /* 0x000fe20000004200 */
[----:B------:R-:W-:Y:S01]  /*13540*/  F2FP.PACK_AB R7, R186, R184 ;  /* 0x000000b8ba07723e */ /* 0x000fe200000000ff */
[----:B------:R-:W-:Y:S01]  /*13550*/  FADD.FTZ R24, R227, R24 ;  /* 0x00000018e3187221 */ /* 0x000fe20000010000 */
[----:B------:R-:W-:Y:S01]  /*13560*/  HMMA.16816.F32 R28, R8, R14, R20 ;  /* 0x0000000e081c723c */ /* 0x000fe20000001814 */
[----:B------:R-:W5:Y:S01]  /*13570*/  LDSM.16.MT88.4 R20, [R192+0x1800] ;  /* 0x00180000c014783b */ /* 0x000f620000004200 */
[----:B-1----:R-:W-:-:S03]  /*13580*/  F2FP.PACK_AB R4, R187, R93 ;  /* 0x0000005dbb04723e */ /* 0x002fc600000000ff */
[----:B------:R-:W1:Y:S04]  /*13590*/  LDSM.16.MT88.4 R12, [R193+0x1800] ;  /* 0x00180000c10c783b */ /* 0x000e680000004200 */
[----:B------:R-:W1:Y:S01]  /*135a0*/  LDSM.16.MT88.4 R8, [R195+0x1800] ;  /* 0x00180000c308783b */ /* 0x000e620000004200 */
[----:B----4-:R-:W-:-:S07]  /*135b0*/  F2FP.PACK_AB R5, R185, R92 ;  /* 0x0000005cb905723e */ /* 0x010fce00000000ff */
[C---:B---3--:R-:W-:Y:S08]  /*135c0*/  HMMA.16816.F32 R52, R4.reuse, R16, R52 ;  /* 0x000000100434723c */ /* 0x048ff00000001834 */
[C---:B-----5:R-:W-:Y:S08]  /*135d0*/  HMMA.16816.F32 R64, R4.reuse, R20, R64 ;  /* 0x000000140440723c */ /* 0x060ff00000001840 */
[C---:B------:R-:W-:Y:S08]  /*135e0*/  HMMA.16816.F32 R56, R4.reuse, R22, R56 ;  /* 0x000000160438723c */ /* 0x040ff00000001838 */
[C---:B------:R-:W-:Y:S08]  /*135f0*/  HMMA.16816.F32 R48, R4.reuse, R18, R48 ;  /* 0x000000120430723c */ /* 0x040ff00000001830 */
[C---:B-1----:R-:W-:Y:S08]  /*13600*/  HMMA.16816.F32 R44, R4.reuse, R12, R44 ;  /* 0x0000000c042c723c */ /* 0x042ff0000000182c */
[C---:B------:R-:W-:Y:S08]  /*13610*/  HMMA.16816.F32 R32, R4.reuse, R14, R32 ;  /* 0x0000000e0420723c */ /* 0x040ff00000001820 */
[C---:B------:R-:W-:Y:S08]  /*13620*/  HMMA.16816.F32 R36, R4.reuse, R8, R36 ;  /* 0x000000080424723c */ /* 0x040ff00000001824 */
[----:B------:R-:W-:Y:S07]  /*13630*/  HMMA.16816.F32 R28, R4, R10, R28 ;  /* 0x0000000a041c723c */ /* 0x000fee000000181c */
[----:B------:R-:W-:-:S02]  /*13640*/  F2FP.PACK_AB R4, R164, R162 ;  /* 0x000000a2a404723e */ /* 0x000fc400000000ff */
[----:B------:R-:W-:Y:S02]  /*13650*/  F2FP.PACK_AB R6, R175, R173 ;  /* 0x000000adaf06723e */ /* 0x000fe400000000ff */
[----:B------:R-:W-:Y:S02]  /*13660*/  F2FP.PACK_AB R5, R161, R160 ;  /* 0x000000a0a105723e */ /* 0x000fe400000000ff */
[----:B------:R-:W-:-:S07]  /*13670*/  F2FP.PACK_AB R7, R172, R163 ;  /* 0x000000a3ac07723e */ /* 0x000fce00000000ff */
[C---:B------:R-:W-:Y:S08]  /*13680*/  HMMA.16816.F32 R120, R4.reuse, R20, R120 ;  /* 0x000000140478723c */ /* 0x040ff00000001878 */
[C---:B------:R-:W-:Y:S01]  /*13690*/  HMMA.16816.F32 R20, R4.reuse, R22, R100 ;  /* 0x000000160414723c */ /* 0x040fe20000001864 */
[----:B------:R-:W1:Y:S07]  /*136a0*/  LDSM.16.MT88.4 R100, [R193+0x2000] ;  /* 0x00200000c164783b */ /* 0x000e6e0000004200 */
[C---:B------:R-:W-:Y:S01]  /*136b0*/  HMMA.16816.F32 R96, R4.reuse, R16, R96 ;  /* 0x000000100460723c */ /* 0x040fe20000001860 */
[----:B------:R-:W-:Y:S07]  /*136c0*/  MUFU.EX2 R17, R180 ;  /* 0x000000b400117308 */ /* 0x000fee0000000800 */
[C---:B------:R-:W-:Y:S01]  /*136d0*/  HMMA.16816.F32 R80, R4.reuse, R18, R80 ;  /* 0x000000120450723c */ /* 0x040fe20000001850 */
[----:B------:R-:W3:Y:S07]  /*136e0*/  MUFU.EX2 R19, R168 ;  /* 0x000000a800137308 */ /* 0x000eee0000000800 */
[C---:B------:R-:W-:Y:S01]  /*136f0*/  HMMA.16816.F32 R76, R4.reuse, R12, R76 ;  /* 0x0000000c044c723c */ /* 0x040fe2000000184c */
[----:B------:R-:W-:Y:S07]  /*13700*/  MUFU.EX2 R13, R182 ;  /* 0x000000b6000d7308 */ /* 0x000fee0000000800 */
[----:B------:R-:W-:Y:S01]  /*13710*/  HMMA.16816.F32 R72, R4, R14, R72 ;  /* 0x0000000e0448723c */ /* 0x000fe20000001848 */
[----:B------:R-:W4:Y:S01]  /*13720*/  MUFU.EX2 R15, R181 ;  /* 0x000000b5000f7308 */ /* 0x000f220000000800 */
[----:B---3--:R-:W-:-:S06]  /*13730*/  F2FP.PACK_AB R159, R26, R19 ;  /* 0x000000131a9f723e */ /* 0x008fcc00000000ff */
[C---:B------:R-:W-:Y:S01]  /*13740*/  HMMA.16816.F32 R60, R4.reuse, R8, R60 ;  /* 0x00000008043c723c */ /* 0x040fe2000000183c */
[----:B------:R-:W-:Y:S07]  /*13750*/  MUFU.EX2 R12, R179 ;  /* 0x000000b3000c7308 */ /* 0x000fee0000000800 */
[----:B------:R-:W-:Y:S01]  /*13760*/  HMMA.16816.F32 R40, R4, R10, R40 ;  /* 0x0000000a0428723c */ /* 0x000fe20000001828 */
[----:B------:R-:W3:Y:S01]  /*13770*/  LDSM.16.MT88.4 R8, [R195+0x2000] ;  /* 0x00200000c308783b */ /* 0x000ee20000004200 */
[----:B------:R-:W5:Y:S01]  /*13780*/  MUFU.EX2 R7, R183 ;  /* 0x000000b700077308 */ /* 0x000f620000000800 */
[----:B----4-:R-:W-:-:S04]  /*13790*/  F2FP.PACK_AB R94, R17, R15 ;  /* 0x0000000f115e723e */ /* 0x010fc800000000ff */
[----:B------:R-:W-:Y:S02]  /*137a0*/  FADD.FTZ R4, R150, R24 ;  /* 0x0000001896047221 */ /* 0x000fe40000010000 */
[----:B------:R-:W-:Y:S01]  /*137b0*/  FADD.FTZ R5, R93, R2 ;  /* 0x000000025d057221 */ /* 0x000fe20000010000 */
[----:B------:R-:W4:Y:S01]  /*137c0*/  MUFU.EX2 R14, R178 ;  /* 0x000000b2000e7308 */ /* 0x000f220000000800 */
[----:B------:R-:W-:Y:S01]  /*137d0*/  FADD.FTZ R4, R156, R4 ;  /* 0x000000049c047221 */ /* 0x000fe20000010000 */
[----:B------:R-:W-:Y:S01]  /*137e0*/  F2FP.PACK_AB R156, R27, R87 ;  /* 0x000000571b9c723e */ /* 0x000fe200000000ff */
[----:B--2---:R-:W-:-:S04]  /*137f0*/  @P1 IMAD.HI.U32 R2, R231, c[0x0][0x2c8], RZ ;  /* 0x0000b200e7021a27 */ /* 0x004fc800078e00ff */
[----:B------:R-:W-:Y:S01]  /*13800*/  FADD.FTZ R4, R209, R4 ;  /* 0x00000004d1047221 */ /* 0x000fe20000010000 */
[----:B------:R-:W-:Y:S01]  /*13810*/  MUFU.EX2 R16, R177 ;  /* 0x000000b100107308 */ /* 0x000fe20000000800 */
[----:B------:R-:W-:Y:S01]  /*13820*/  FADD.FTZ R6, R92, R0 ;  /* 0x000000005c067221 */ /* 0x000fe20000010000 */
[----:B------:R-:W-:Y:S01]  /*13830*/  MOV R0, R231 ;  /* 0x000000e700007202 */ /* 0x000fe20000000f00 */
[----:B------:R-:W-:Y:S01]  /*13840*/  FADD.FTZ R4, R211, R4 ;  /* 0x00000004d3047221 */ /* 0x000fe20000010000 */
[----:B------:R-:W-:Y:S01]  /*13850*/  @P1 SHF.R.U32.HI R0, RZ, c[0x0][0x2cc], R2 ;  /* 0x0000b300ff001a19 */ /* 0x000fe20000011602 */
[----:B------:R-:W-:Y:S01]  /*13860*/  FADD.FTZ R5, R187, R5 ;  /* 0x00000005bb057221 */ /* 0x000fe20000010000 */
[----:B-----5:R-:W-:Y:S01]  /*13870*/  F2FP.PACK_AB R92, R13, R7 ;  /* 0x000000070d5c723e */ /* 0x020fe200000000ff */
[----:B------:R-:W-:Y:S01]  /*13880*/  FADD.FTZ R6, R185, R6 ;  /* 0x00000006b9067221 */ /* 0x000fe20000010000 */
[----:B------:R-:W2:Y:S01]  /*13890*/  MUFU.EX2 R18, R176 ;  /* 0x000000b000127308 */ /* 0x000ea20000000800 */
[----:B------:R-:W-:Y:S01]  /*138a0*/  IADD3 R2, R230, R0, RZ ;  /* 0x00000000e6027210 */ /* 0x000fe20007ffe0ff */
[----:B------:R-:W-:Y:S01]  /*138b0*/  FADD.FTZ R0, R162, R4 ;  /* 0x00000004a2007221 */ /* 0x000fe20000010000 */
[----:B----4-:R-:W-:Y:S01]  /*138c0*/  F2FP.PACK_AB R93, R14, R12 ;  /* 0x0000000c0e5d723e */ /* 0x010fe200000000ff */
[----:B------:R-:W-:Y:S01]  /*138d0*/  HMMA.16816.F32 R128, R156, R116, R64 ;  /* 0x000000749c80723c */ /* 0x000fe20000001840 */
[----:B------:R-:W-:Y:S01]  /*138e0*/  FADD.FTZ R5, R188, R5 ;  /* 0x00000005bc057221 */ /* 0x000fe20000010000 */
[----:B------:R-:W-:Y:S01]  /*138f0*/  IADD3 R209, R228, -0x2, RZ ;  /* 0xfffffffee4d17810 */ /* 0x000fe20007ffe0ff */
[----:B------:R-:W-:-:S02]  /*13900*/  FADD.FTZ R0, R164, R0 ;  /* 0x00000000a4007221 */ /* 0x000fc40000010000 */
[----:B------:R-:W-:Y:S02]  /*13910*/  FADD.FTZ R6, R184, R6 ;  /* 0x00000006b8067221 */ /* 0x000fe40000010000 */
[----:B------:R-:W-:Y:S01]  /*13920*/  FADD.FTZ R0, R173, R0 ;  /* 0x00000000ad007221 */ /* 0x000fe20000010000 */
[C---:B------:R-:W-:Y:S01]  /*13930*/  HMMA.16816.F32 R132, R156.reuse, R118, R56 ;  /* 0x000000769c84723c */ /* 0x040fe20000001838 */
[----:B------:R-:W-:Y:S02]  /*13940*/  FADD.FTZ R5, R189, R5 ;  /* 0x00000005bd057221 */ /* 0x000fe40000010000 */
[----:B------:R-:W-:Y:S01]  /*13950*/  FADD.FTZ R0, R175, R0 ;  /* 0x00000000af007221 */ /* 0x000fe20000010000 */
[----:B--2---:R-:W-:Y:S01]  /*13960*/  F2FP.PACK_AB R95, R18, R16 ;  /* 0x00000010125f723e */ /* 0x004fe200000000ff */
        /* <DEDUP_REMOVED lines=16> */
[----:B------:R-:W-:Y:S01]  /*13a70*/  MOV R20, c[0x0][0x32c] ;  /* 0x0000cb0000147a02 */ /* 0x000fe20000000f00 */
[----:B------:R-:W-:Y:S01]  /*13a80*/  HMMA.16816.F32 R140, R156, R110, R48 ;  /* 0x0000006e9c8c723c */ /* 0x000fe20000001830 */
[----:B------:R-:W-:-:S02]  /*13a90*/  FADD.FTZ R4, R15, R4 ;  /* 0x000000040f047221 */ /* 0x000fc40000010000 */
[----:B------:R-:W-:Y:S01]  /*13aa0*/  ISETP.GE.AND P0, PT, R20, 0x1, PT ;  /* 0x000000011400780c */ /* 0x000fe20003f06270 */
[----:B------:R-:W-:Y:S01]  /*13ab0*/  FADD.FTZ R247, R18, R3 ;  /* 0x0000000312f77221 */ /* 0x000fe20000010000 */
[----:B------:R-:W-:Y:S01]  /*13ac0*/  IADD3 R3, R2, c[0x0][0x328], RZ ;  /* 0x0000ca0002037a10 */ /* 0x000fe20007ffe0ff */
[----:B------:R-:W-:Y:S02]  /*13ad0*/  FADD.FTZ R237, R89, R0 ;  /* 0x0000000059ed7221 */ /* 0x000fe40000010000 */
[----:B-1----:R-:W-:Y:S01]  /*13ae0*/  HMMA.16816.F32 R144, R156, R100, R44 ;  /* 0x000000649c90723c */ /* 0x002fe2000000182c */
[----:B------:R-:W-:Y:S02]  /*13af0*/  FADD.FTZ R243, R26, R5 ;  /* 0x000000051af37221 */ /* 0x000fe40000010000 */
[----:B------:R-:W-:-:S05]  /*13b00*/  FADD.FTZ R246, R17, R4 ;  /* 0x0000000411f67221 */ /* 0x000fca0000010000 */
[----:B------:R-:W-:Y:S08]  /*13b10*/  HMMA.16816.F32 R148, R156, R102, R32 ;  /* 0x000000669c94723c */ /* 0x000ff00000001820 */
[C---:B------:R-:W-:Y:S08]  /*13b20*/  HMMA.16816.F32 R112, R92.reuse, R108, R96 ;  /* 0x0000006c5c70723c */ /* 0x040ff00000001860 */
[----:B------:R-:W-:Y:S08]  /*13b30*/  HMMA.16816.F32 R104, R92, R100, R76 ;  /* 0x000000645c68723c */ /* 0x000ff0000000184c */
[----:B---3--:R-:W-:Y:S08]  /*13b40*/  HMMA.16816.F32 R152, R156, R8, R36 ;  /* 0x000000089c98723c */ /* 0x008ff00000001824 */
[C---:B------:R-:W-:Y:S08]  /*13b50*/  HMMA.16816.F32 R108, R92.reuse, R110, R80 ;  /* 0x0000006e5c6c723c */ /* 0x040ff00000001850 */
[C---:B------:R-:W-:Y:S08]  /*13b60*/  HMMA.16816.F32 R100, R92.reuse, R102, R72 ;  /* 0x000000665c64723c */ /* 0x040ff00000001848 */
[----:B------:R-:W-:Y:S08]  /*13b70*/  HMMA.16816.F32 R96, R92, R8, R60 ;  /* 0x000000085c60723c */ /* 0x000ff0000000183c */
[-C--:B------:R-:W-:Y:S08]  /*13b80*/  HMMA.16816.F32 R156, R156, R10.reuse, R28 ;  /* 0x0000000a9c9c723c */ /* 0x080ff0000000181c */
[----:B------:R-:W-:Y:S01]  /*13b90*/  HMMA.16816.F32 R92, R92, R10, R40 ;  /* 0x0000000a5c5c723c */ /* 0x000fe20000001828 */
[----:B------:R-:W-:Y:S07]  /*13ba0*/  @!P0 BRA `(.L_x_1058) ;  /* 0x0000013000008947 */ /* 0x000fee0003800000 */
[C---:B------:R-:W-:Y:S01]  /*13bb0*/  ISETP.GT.AND P0, PT, R2.reuse, RZ, PT ;  /* 0x000000ff0200720c */ /* 0x040fe20003f04270 */
[----:B------:R-:W-:Y:S01]  /*13bc0*/  BSSY B0, `(.L_x_1059) ;  /* 0x000000e000007945 */ /* 0x000fe20003800000 */
[----:B------:R-:W-:-:S11]  /*13bd0*/  IADD3 R0, R2, -0x1, RZ ;  /* 0xffffffff02007810 */ /* 0x000fd60007ffe0ff */
        /* <DEDUP_REMOVED lines=8> */
.L_x_1060:
[----:B------:R-:W-:-:S04]  /*13c60*/  MOV R2, 0x1 ;  /* 0x0000000100027802 */ /* 0x000fc80000000f00 */
[----:B------:R-:W-:-:S13]  /*13c70*/  ISETP.NE.AND P0, PT, R2, c[0x0][0x32c], PT ;  /* 0x0000cb0002007a0c */ /* 0x000fda0003f05270 */
[----:B------:R-:W-:-:S05]  /*13c80*/  @P0 IMAD.HI.U32 R2, R0, c[0x0][0x330], RZ ;  /* 0x0000cc0000020a27 */ /* 0x000fca00078e00ff */
[----:B------:R-:W-:Y:S02]  /*13c90*/  @P0 SHF.R.U32.HI R0, RZ, c[0x0][0x334], R2 ;  /* 0x0000cd00ff000a19 */ /* 0x000fe40000011602 */
.L_x_1061:
[----:B------:R-:W-:Y:S05]  /*13ca0*/  BSYNC B0 ;  /* 0x0000000000007941 */ /* 0x000fea0003800000 */
.L_x_1059:
[----:B------:R-:W-:-:S05]  /*13cb0*/  MOV R2, c[0x0][0x32c] ;  /* 0x0000cb0000027a02 */ /* 0x000fca0000000f00 */
[----:B------:R-:W-:-:S05]  /*13cc0*/  IMAD R0, R0, R2, c[0x0][0x32c] ;  /* 0x0000cb0000007624 */ /* 0x000fca00078e0202 */
[----:B------:R-:W-:-:S04]  /*13cd0*/  IMNMX R3, R3, R0, PT ;  /* 0x0000000003037217 */ /* 0x000fc80003800200 */
.L_x_1058:
[----:B------:R-:W2:Y:S01]  /*13ce0*/  LDL R2, [R1+0x8] ;  /* 0x0000080001027983 */ /* 0x000ea20000100800 */
        /* <DEDUP_REMOVED lines=10> */
.L_x_1093:
        /* <DEDUP_REMOVED lines=22> */
[C---:B-1-34-:R-:W-:Y:S01]  /*13ef0*/  IMAD.WIDE.U32 R2, R229.reuse, c[0x0][0x208], RZ ;  /* 0x00008200e5027a25 */ /* 0x05afe200078e00ff */
[----:B------:R-:W-:Y:S01]  /*13f00*/  SHF.R.S32.HI R0, RZ, 0x1f, R229 ;  /* 0x0000001fff007819 */ /* 0x000fe200000114e5 */
[----:B------:R-:W2:Y:S04]  /*13f10*/  LDL.64 R6, [R1+0x18] ;  /* 0x0000180001067983 */ /* 0x000ea80000100a00 */
[----:B------:R-:W-:Y:S02]  /*13f20*/  IMAD R0, R0, c[0x0][0x208], RZ ;  /* 0x0000820000007a24 */ /* 0x000fe400078e02ff */
[----:B------:R-:W3:Y:S02]  /*13f30*/  LDL R5, [R1+0x14] ;  /* 0x0000140001057983 */ /* 0x000ee40000100800 */
[----:B------:R-:W-:Y:S04]  /*13f40*/  IMAD R0, R229, c[0x0][0x20c], R0 ;  /* 0x00008300e5007a24 */ /* 0x000fe800078e0200 */
[----:B------:R-:W-:Y:S01]  /*13f50*/  IMAD.IADD R3, R3, 0x1, R0 ;  /* 0x0000000103037824 */ /* 0x000fe200078e0200 */
[----:B------:R-:W-:Y:S03]  /*13f60*/  SHF.R.S32.HI R0, RZ, 0x1f, R216 ;  /* 0x0000001fff007819 */ /* 0x000fe600000114d8 */
[----:B------:R-:W-:Y:S04]  /*13f70*/  IMAD.WIDE.U32 R2, R216, c[0x0][0x218], R2 ;  /* 0x00008600d8027a25 */ /* 0x000fe800078e0002 */
[----:B------:R-:W-:Y:S04]  /*13f80*/  IMAD R0, R0, c[0x0][0x218], RZ ;  /* 0x0000860000007a24 */ /* 0x000fe800078e02ff */
[----:B------:R-:W-:Y:S01]  /*13f90*/  IMAD R4, R216, c[0x0][0x21c], R0 ;  /* 0x00008700d8047a24 */ /* 0x000fe200078e0200 */
[----:B--2---:R-:W-:Y:S02]  /*13fa0*/  IADD3 R2, P1, R6, R2, RZ ;  /* 0x0000000206027210 */ /* 0x004fe40007f3e0ff */
[----:B------:R-:W-:Y:S02]  /*13fb0*/  SHF.L.U64.HI R6, R244, 0x1, R245 ;  /* 0x00000001f4067819 */ /* 0x000fe400000102f5 */
[----:B------:R-:W-:Y:S02]  /*13fc0*/  LEA R0, P0, R2, c[0x0][0x1f8], 0x1 ;  /* 0x00007e0002007a11 */ /* 0x000fe400078008ff */
[----:B---3--:R-:W-:Y:S02]  /*13fd0*/  IADD3.X R3, R5, R3, R4, P1, !PT ;  /* 0x0000000305037210 */ /* 0x008fe40000ffe404 */
[----:B------:R-:W-:Y:S02]  /*13fe0*/  SHF.L.U32 R5, R244, 0x1, RZ ;  /* 0x00000001f4057819 */ /* 0x000fe400000006ff */
[----:B------:R-:W-:Y:S01]  /*13ff0*/  LEA.HI.X R4, R2, c[0x0][0x1fc], R3, 0x1, P0 ;  /* 0x00007f0002047a11 */ /* 0x000fe200000f0c03 */
[----:B------:R-:W-:-:S05]  /*14000*/  BRA.DIV ~URZ, `(.L_x_1065) ;  /* 0x000150d27f007947 */ /* 0x000fca000b800000 */
[----:B------:R1:W2:Y:S02]  /*14010*/  SHFL.IDX PT, R8, R4, RZ, 0x181f ;  /* 0x00181fff04087589 */ /* 0x0002a400000e0000 */
.L_x_1233:
[----:B------:R-:W-:-:S05]  /*14020*/  BRA.DIV ~URZ, `(.L_x_1066) ;  /* 0x000151227f007947 */ /* 0x000fca000b800000 */
[----:B------:R-:W3:Y:S04]  /*14030*/  SHFL.IDX PT, R2, R0, RZ, 0x181f ;  /* 0x00181fff00027589 */ /* 0x000ee800000e0000 */
[----:B------:R-:W4:Y:S04]  /*14040*/  SHFL.IDX PT, R7, R0, 0x1, 0x181f ;  /* 0x00381f0000077f89 */ /* 0x000f2800000e0000 */
[----:B------:R-:W5:Y:S04]  /*14050*/  SHFL.IDX PT, R11, R4, 0x1, 0x181f ;  /* 0x00381f00040b7f89 */ /* 0x000f6800000e0000 */
[----:B------:R-:W-:Y:S04]  /*14060*/  SHFL.IDX PT, R9, R0, 0x3, 0x181f ;  /* 0x00781f0000097f89 */ /* 0x000fe800000e0000 */
[----:B------:R-:W-:Y:S01]  /*14070*/  SHFL.IDX PT, R12, R4, 0x2, 0x181f ;  /* 0x00581f00040c7f89 */ /* 0x000fe200000e0000 */
[-C--:B---3--:R-:W-:Y:S05]  /*14080*/  IADD3 R2, P0, R2, R5.reuse, RZ ;  /* 0x0000000502027210 */ /* 0x088fea0007f1e0ff */
[--C-:B--2---:R-:W-:Y:S01]  /*14090*/  IMAD.X R3, R8, 0x1, R6.reuse, P0 ;  /* 0x0000000108037824 */ /* 0x104fe200000e0606 */
[-C--:B----4-:R-:W-:Y:S01]  /*140a0*/  IADD3 R10, P0, R7, R5.reuse, RZ ;  /* 0x00000005070a7210 */ /* 0x090fe20007f1e0ff */
[----:B------:R-:W2:Y:S04]  /*140b0*/  SHFL.IDX PT, R8, R0, 0x2, 0x181f ;  /* 0x00581f0000087f89 */ /* 0x000ea800000e0000 */
[----:B------:R3:W-:Y:S01]  /*140c0*/  LDGSTS.E.BYPASS.LTC128B.128 [R208+0x100], [R2.64], !P2 ;  /* 0x0010000002d07fae */ /* 0x0007e2000d101d48 */
[--C-:B-----5:R-:W-:Y:S03]  /*140d0*/  IMAD.X R11, R11, 0x1, R6.reuse, P0 ;  /* 0x000000010b0b7824 */ /* 0x120fe600000e0606 */
[----:B------:R-:W-:Y:S04]  /*140e0*/  SHFL.IDX PT, R0, R0, 0x4, 0x181f ;  /* 0x00981f0000007f89 */ /* 0x000fe800000e0000 */
[----:B------:R4:W-:Y:S01]  /*140f0*/  LDGSTS.E.BYPASS.LTC128B.128 [R208+0x900], [R10.64], !P2 ;  /* 0x009000000ad07fae */ /* 0x0009e2000d101d48 */
[-C--:B--2---:R-:W-:Y:S03]  /*14100*/  IADD3 R8, P1, R8, R5.reuse, RZ ;  /* 0x0000000508087210 */ /* 0x084fe60007f3e0ff */
[----:B---3--:R-:W2:Y:S01]  /*14110*/  SHFL.IDX PT, R3, R4, 0x3, 0x181f ;  /* 0x00781f0004037f89 */ /* 0x008ea200000e0000 */
[----:B------:R-:W-:Y:S01]  /*14120*/  IADD3 R2, P0, R9, R5, RZ ;  /* 0x0000000509027210 */ /* 0x000fe20007f1e0ff */
[--C-:B------:R-:W-:Y:S02]  /*14130*/  IMAD.X R9, R12, 0x1, R6.reuse, P1 ;  /* 0x000000010c097824 */ /* 0x100fe400008e0606 */
[----:B-1----:R-:W1:Y:S04]  /*14140*/  SHFL.IDX PT, R4, R4, 0x4, 0x181f ;  /* 0x00981f0004047f89 */ /* 0x002e6800000e0000 */
[----:B------:R4:W-:Y:S01]  /*14150*/  LDGSTS.E.BYPASS.LTC128B.128 [R208+0x1100], [R8.64], !P2 ;  /* 0x0110000008d07fae */ /* 0x0009e2000d101d48 */
[----:B--2---:R-:W-:Y:S05]  /*14160*/  IMAD.X R3, R3, 0x1, R6, P0 ;  /* 0x0000000103037824 */ /* 0x004fea00000e0606 */
[----:B------:R4:W-:Y:S02]  /*14170*/  LDGSTS.E.BYPASS.LTC128B.128 [R208+0x1900], [R2.64], !P2 ;  /* 0x0190000002d07fae */ /* 0x0009e4000d101d48 */
.L_x_1234:
[----:B-1--4-:R-:W-:Y:S04]  /*14180*/  IADD3 R2, P0, R0, R5, RZ ;  /* 0x0000000500027210 */ /* 0x012fe80007f1e0ff */
[----:B------:R-:W-:Y:S05]  /*14190*/  IADD3.X R3, R4, R6, RZ, P0, !PT ;  /* 0x0000000604037210 */ /* 0x000fea00007fe4ff */
[----:B------:R-:W-:Y:S01]  /*141a0*/  @!PT LDS RZ, [RZ] ;  /* 0x00000000fffff984 */ /* 0x000fe20000000800 */
[----:B------:R-:W-:Y:S01]  /*141b0*/  @!PT LDS RZ, [RZ] ;  /* 0x00000000fffff984 */ /* 0x000fe20000000800 */
[----:B------:R-:W-:Y:S01]  /*141c0*/  @!PT LDS RZ, [RZ] ;  /* 0x00000000fffff984 */ /* 0x000fe20000000800 */
[----:B------:R1:W-:Y:S04]  /*141d0*/  LDGSTS.E.BYPASS.LTC128B.128 [R208+0x2100], [R2.64], !P2 ;  /* 0x0210000002d07fae */ /* 0x0003e8000d101d48 */
.L_x_1064:
[----:B-1-34-:R-:W-:Y:S05]  /*141e0*/  BSYNC B0 ;  /* 0x0000000000007941 */ /* 0x01afea0003800000 */
.L_x_1063:
        /* <DEDUP_REMOVED lines=135> */
[----:B------:R-:W-:Y:S03]  /*14a60*/  HMMA.16816.F32 R80, R180, R10, R80 ;  /* 0x0000000ab450723c */ /* 0x000fe60000001850 */
[----:B------:R-:W2:Y:S01]  /*14a70*/  MUFU.TANH R178, R2 ;  /* 0x0000000200b27308 */ /* 0x000ea20000002400 */
        /* <DEDUP_REMOVED lines=128> */
[C---:B------:R-:W-:Y:S01]  /*15280*/  SHF.L.U64.HI R6, R244.reuse, 0x1, R245 ;  /* 0x00000001f4067819 */ /* 0x040fe200000102f5 */
[----:B------:R-:W-:Y:S01]  /*15290*/  IMAD.SHL.U32 R5, R244, 0x2, RZ ;  /* 0x00000002f4057824 */ /* 0x000fe200078e00ff */
[----:B------:R-:W3:Y:S01]  /*152a0*/  LDL R236, [R1+0x10] ;  /* 0x0000100001ec7983 */ /* 0x000ee20000100800 */
[----:B------:R-:W-:Y:S03]  /*152b0*/  ISETP.NE.AND P3, PT, R242, 0x1, PT ;  /* 0x00000001f200780c */ /* 0x000fe60003f65270 */
[----:B------:R-:W4:Y:S04]  /*152c0*/  LDL.64 R44, [R1+0x28] ;  /* 0x00002800012c7983 */ /* 0x000f280000100a00 */
[----:B------:R-:W5:Y:S04]  /*152d0*/  LDL R235, [R1+0x34] ;  /* 0x0000340001eb7983 */ /* 0x000f680000100800 */
[----:B------:R-:W4:Y:S04]  /*152e0*/  LDL.64 R238, [R1+0x20] ;  /* 0x0000200001ee7983 */ /* 0x000f280000100a00 */
[----:B------:R-:W4:Y:S01]  /*152f0*/  LDL R233, [R1+0x30] ;  /* 0x0000300001e97983 */ /* 0x000f220000100800 */
[----:B--2---:R-:W-:Y:S01]  /*15300*/  IMAD R2, R209, 0x50, R240 ;  /* 0x00000050d1027824 */ /* 0x004fe200078e02f0 */
[----:B---3--:R-:W-:Y:S04]  /*15310*/  ISETP.GT.AND P1, PT, R236, 0x4f, PT ;  /* 0x0000004fec00780c */ /* 0x008fe80003f24270 */
[----:B------:R-:W-:Y:S05]  /*15320*/  IADD3 R2, R2, -0x50, R236 ;  /* 0xffffffb002027810 */ /* 0x000fea0007ffe0ec */
[----:B------:R-:W-:Y:S04]  /*15330*/  @P3 IMAD.HI.U32 R3, R2, c[0x0][0x2bc], RZ ;  /* 0x0000af0002033a27 */ /* 0x000fe800078e00ff */
[----:B-1----:R-:W-:Y:S01]  /*15340*/  IMAD.MOV.U32 R0, RZ, RZ, R2 ;  /* 0x000000ffff007224 */ /* 0x002fe200078e0002 */
[----:B------:R-:W-:Y:S04]  /*15350*/  @P3 SHF.R.U32.HI R0, RZ, c[0x0][0x2c0], R3 ;  /* 0x0000b000ff003a19 */ /* 0x000fe80000011603 */
[C---:B----4-:R-:W-:Y:S01]  /*15360*/  @!P1 IADD3 R3, P0, R0.reuse, R44, RZ ;  /* 0x0000002c00039210 */ /* 0x050fe20007f1e0ff */
[----:B------:R-:W-:Y:S03]  /*15370*/  IMAD.MOV R4, RZ, RZ, -R0 ;  /* 0x000000ffff047224 */ /* 0x000fe600078e0a00 */
[----:B-----5:R-:W-:Y:S01]  /*15380*/  @!P1 LEA.HI.X.SX32 R0, R0, R235, 0x1, P0 ;  /* 0x000000eb00009211 */ /* 0x020fe200000f0eff */
        /* <DEDUP_REMOVED lines=17> */
[----:B------:R-:W-:-:S06]  /*154a0*/  BRA.DIV ~URZ, `(.L_x_1069) ;  /* 0x000141527f007947 */ /* 0x000fcc000b800000 */
[----:B------:R1:W2:Y:S02]  /*154b0*/  SHFL.IDX PT, R7, R4, RZ, 0x181f ;  /* 0x00181fff04077589 */ /* 0x0002a400000e0000 */
.L_x_1235:
[----:B------:R-:W-:-:S05]  /*154c0*/  BRA.DIV ~URZ, `(.L_x_1070) ;  /* 0x000141a27f007947 */ /* 0x000fca000b800000 */
[----:B------:R-:W3:Y:S02]  /*154d0*/  SHFL.IDX PT, R2, R0, RZ, 0x181f ;  /* 0x00181fff00027589 */ /* 0x000ee400000e0000 */
[-C--:B---3--:R-:W-:Y:S05]  /*154e0*/  IADD3 R2, P0, R2, R5.reuse, RZ ;  /* 0x0000000502027210 */ /* 0x088fea0007f1e0ff */
[--C-:B--2---:R-:W-:Y:S05]  /*154f0*/  IMAD.X R3, R7, 0x1, R6.reuse, P0 ;  /* 0x0000000107037824 */ /* 0x104fea00000e0606 */
[----:B------:R-:W-:Y:S01]  /*15500*/  @!PT LDS RZ, [RZ] ;  /* 0x00000000fffff984 */ /* 0x000fe20000000800 */
[----:B------:R-:W-:Y:S01]  /*15510*/  @!PT LDS RZ, [RZ] ;  /* 0x00000000fffff984 */ /* 0x000fe20000000800 */
[----:B------:R2:W-:Y:S04]  /*15520*/  LDGSTS.E.BYPASS.LTC128B.128 [R208+0x2900], [R2.64], !P2 ;  /* 0x0290000002d07fae */ /* 0x0005e8000d101d48 */
[----:B--2---:R-:W2:Y:S04]  /*15530*/  SHFL.IDX PT, R2, R0, 0x1, 0x181f ;  /* 0x00381f0000027f89 */ /* 0x004ea800000e0000 */
[----:B------:R-:W3:Y:S01]  /*15540*/  SHFL.IDX PT, R3, R4, 0x1, 0x181f ;  /* 0x00381f0004037f89 */ /* 0x000ee200000e0000 */
[-C--:B--2---:R-:W-:Y:S05]  /*15550*/  IADD3 R2, P0, R2, R5.reuse, RZ ;  /* 0x0000000502027210 */ /* 0x084fea0007f1e0ff */
[--C-:B---3--:R-:W-:Y:S05]  /*15560*/  IMAD.X R3, R3, 0x1, R6.reuse, P0 ;  /* 0x0000000103037824 */ /* 0x108fea00000e0606 */
[----:B------:R2:W-:Y:S04]  /*15570*/  LDGSTS.E.BYPASS.LTC128B.128 [R208+0x3100], [R2.64], !P2 ;  /* 0x0310000002d07fae */ /* 0x0005e8000d101d48 */
[----:B--2---:R-:W2:Y:S04]  /*15580*/  SHFL.IDX PT, R2, R0, 0x2, 0x181f ;  /* 0x00581f0000027f89 */ /* 0x004ea800000e0000 */
[----:B------:R-:W3:Y:S01]  /*15590*/  SHFL.IDX PT, R3, R4, 0x2, 0x181f ;  /* 0x00581f0004037f89 */ /* 0x000ee200000e0000 */
[-C--:B--2---:R-:W-:Y:S05]  /*155a0*/  IADD3 R2, P0, R2, R5.reuse, RZ ;  /* 0x0000000502027210 */ /* 0x084fea0007f1e0ff */
[--C-:B---3--:R-:W-:Y:S05]  /*155b0*/  IMAD.X R3, R3, 0x1, R6.reuse, P0 ;  /* 0x0000000103037824 */ /* 0x108fea00000e0606 */
[----:B------:R2:W-:Y:S04]  /*155c0*/  LDGSTS.E.BYPASS.LTC128B.128 [R208+0x3900], [R2.64], !P2 ;  /* 0x0390000002d07fae */ /* 0x0005e8000d101d48 */
[----:B--2---:R-:W2:Y:S04]  /*155d0*/  SHFL.IDX PT, R2, R0, 0x3, 0x181f ;  /* 0x00781f0000027f89 */ /* 0x004ea800000e0000 */
[----:B------:R-:W3:Y:S04]  /*155e0*/  SHFL.IDX PT, R3, R4, 0x3, 0x181f ;  /* 0x00781f0004037f89 */ /* 0x000ee800000e0000 */
[----:B------:R-:W4:Y:S04]  /*155f0*/  SHFL.IDX PT, R0, R0, 0x4, 0x181f ;  /* 0x00981f0000007f89 */ /* 0x000f2800000e0000 */
[----:B-1----:R-:W1:Y:S01]  /*15600*/  SHFL.IDX PT, R4, R4, 0x4, 0x181f ;  /* 0x00981f0004047f89 */ /* 0x002e6200000e0000 */
[----:B--2---:R-:W-:Y:S05]  /*15610*/  IADD3 R2, P0, R2, R5, RZ ;  /* 0x0000000502027210 */ /* 0x004fea0007f1e0ff */
[----:B---3--:R-:W-:Y:S05]  /*15620*/  IMAD.X R3, R3, 0x1, R6, P0 ;  /* 0x0000000103037824 */ /* 0x008fea00000e0606 */
[----:B------:R2:W-:Y:S03]  /*15630*/  LDGSTS.E.BYPASS.LTC128B.128 [R208+0x4100], [R2.64], !P2 ;  /* 0x0410000002d07fae */ /* 0x0005e6000d101d48 */
.L_x_1236:
[----:B--2-4-:R-:W-:Y:S04]  /*15640*/  IADD3 R2, P0, R0, R5, RZ ;  /* 0x0000000500027210 */ /* 0x014fe80007f1e0ff */
[----:B-1----:R-:W-:Y:S05]  /*15650*/  IADD3.X R3, R4, R6, RZ, P0, !PT ;  /* 0x0000000604037210 */ /* 0x002fea00007fe4ff */
[----:B------:R-:W-:Y:S01]  /*15660*/  @!PT LDS RZ, [RZ] ;  /* 0x00000000fffff984 */ /* 0x000fe20000000800 */
[----:B------:R-:W-:Y:S01]  /*15670*/  @!PT LDS RZ, [RZ] ;  /* 0x00000000fffff984 */ /* 0x000fe20000000800 */
[----:B------:R-:W-:Y:S01]  /*15680*/  @!PT LDS RZ, [RZ] ;  /* 0x00000000fffff984 */ /* 0x000fe20000000800 */
[----:B------:R1:W-:Y:S04]  /*15690*/  LDGSTS.E.BYPASS.LTC128B.128 [R208+0x4900], [R2.64], !P2 ;  /* 0x0490000002d07fae */ /* 0x0003e8000d101d48 */
.L_x_1068:
[----:B--234-:R-:W-:Y:S05]  /*156a0*/  BSYNC B0 ;  /* 0x0000000000007941 */ /* 0x01cfea0003800000 */
.L_x_1067:
[----:B------:R-:W-:Y:S01]  /*156b0*/  LOP3.LUT R8, RZ, c[0x0][0x324], RZ, 0x33, !PT ;  /* 0x0000c900ff087a12 */ /* 0x000fe200078e33ff */
[----:B-1----:R-:W2:Y:S01]  /*156c0*/  LDL R2, [R1+0x38] ;  /* 0x0000380001027983 */ /* 0x002ea20000100800 */
[----:B------:R-:W-:Y:S03]  /*156d0*/  IMAD.MOV.U32 R3, RZ, RZ, c[0x0][0x2c4] ;  /* 0x0000b100ff037624 */ /* 0x000fe600078e00ff */
[----:B------:R-:W2:Y:S02]  /*156e0*/  LDL R0, [R1+0x50] ;  /* 0x0000500001007983 */ /* 0x000ea40000100800 */
[----:B------:R-:W-:Y:S02]  /*156f0*/  ISETP.NE.AND P0, PT, R3, 0x1, PT ;  /* 0x000000010300780c */ /* 0x000fe40003f05270 */
[----:B------:R-:W0:Y:S01]  /*15700*/  LDGDEPBAR ;  /* 0x00000000000079af */ /* 0x000e220000000000 */
[----:B--2---:R-:W-:Y:S10]  /*15710*/  IMAD.IADD R5, R0, 0x1, R2 ;  /* 0x0000000100057824 */ /* 0x004ff400078e0202 */
[----:B------:R-:W-:Y:S05]  /*15720*/  @P0 IMAD.HI.U32 R0, R5, c[0x0][0x2c8], RZ ;  /* 0x0000b20005000a27 */ /* 0x000fea00078e00ff */
[----:B------:R-:W-:Y:S01]  /*15730*/  @P0 SHF.R.U32.HI R5, RZ, c[0x0][0x2cc], R0 ;  /* 0x0000b300ff050a19 */ /* 0x000fe20000011600 */
[----:B------:R-:W-:Y:S05]  /*15740*/  IMAD R0, R209, -0x50, RZ ;  /* 0xffffffb0d1007824 */ /* 0x000fea00078e02ff */
[----:B------:R-:W-:Y:S04]  /*15750*/  IADD3 R2, -R251, 0x1, R0 ;  /* 0x00000001fb027810 */ /* 0x000fe80007ffe100 */
[----:B------:R-:W-:Y:S04]  /*15760*/  IADD3 R7, -R249, R2, R250 ;  /* 0x00000002f9077210 */ /* 0x000fe80007ffe1fa */
[----:B------:R-:W-:Y:S01]  /*15770*/  IADD3 R6, R7, c[0x0][0x328], RZ ;  /* 0x0000ca0007067a10 */ /* 0x000fe20007ffe0ff */
[----:B------:R-:W-:-:S05]  /*15780*/  BRA.DIV ~URZ, `(.L_x_1071) ;  /* 0x000143927f007947 */ /* 0x000fca000b800000 */
[----:B------:R1:W2:Y:S02]  /*15790*/  SHFL.IDX PT, R4, R5, RZ, 0x1c1f ;  /* 0x001c1fff05047589 */ /* 0x0002a400000e0000 */
.L_x_1237:
        /* <DEDUP_REMOVED lines=19> */
.L_x_1074:
[----:B------:R-:W-:Y:S04]  /*158d0*/  MOV R8, c[0x0][0x32c] ;  /* 0x0000cb0000087a02 */ /* 0x000fe80000000f00 */
[----:B------:R-:W-:Y:S11]  /*158e0*/  ISETP.NE.AND P0, PT, R8, 0x1, PT ;  /* 0x000000010800780c */ /* 0x000ff60003f05270 */
[----:B------:R-:W-:Y:S02]  /*158f0*/  @!UPT UIADD3 URZ, URZ, URZ, URZ ;  /* 0x0000003f3f3ff290 */ /* 0x000fe4000fffe03f */
[----:B------:R-:W-:Y:S05]  /*15900*/  @P0 IMAD.HI.U32 R8, R4, c[0x0][0x330], RZ ;  /* 0x0000cc0004080a27 */ /* 0x000fea00078e00ff */
[----:B------:R-:W-:Y:S02]  /*15910*/  @P0 SHF.R.U32.HI R4, RZ, c[0x0][0x334], R8 ;  /* 0x0000cd00ff040a19 */ /* 0x000fe40000011608 */
.L_x_1075:
[----:B------:R-:W-:Y:S05]  /*15920*/  BSYNC B0 ;  /* 0x0000000000007941 */ /* 0x000fea0003800000 */
.L_x_1073:
[----:B------:R-:W-:Y:S04]  /*15930*/  IMAD.IADD R8, R0, 0x1, -R251 ;  /* 0x0000000100087824 */ /* 0x000fe800078e0afb */
[----:B------:R-:W-:Y:S05]  /*15940*/  IMAD R4, R4, c[0x0][0x32c], R8 ;  /* 0x0000cb0004047a24 */ /* 0x000fea00078e0208 */
[----:B------:R-:W-:Y:S02]  /*15950*/  IMNMX R2, R2, R4, !PT ;  /* 0x0000000402027217 */ /* 0x000fe40007800200 */
[----:B------:R-:W-:Y:S04]  /*15960*/  IADD3 R4, R4, c[0x0][0x32c], RZ ;  /* 0x0000cb0004047a10 */ /* 0x000fe80007ffe0ff */
[----:B------:R-:W-:Y:S02]  /*15970*/  IMNMX R3, R3, R4, PT ;  /* 0x0000000403037217 */ /* 0x000fe40003800200 */
.L_x_1072:
[C---:B------:R-:W-:Y:S02]  /*15980*/  ISETP.GE.AND P0, PT, R0.reuse, 0x1, PT ;  /* 0x000000010000780c */ /* 0x040fe40003f06270 */
[C---:B------:R-:W-:Y:S02]  /*15990*/  ISETP.GE.AND P1, PT, R0.reuse, 0x2, PT ;  /* 0x000000020000780c */ /* 0x040fe40003f26270 */
        /* <DEDUP_REMOVED lines=17> */
[----:B------:R-:W-:Y:S02]  /*15ab0*/  ISETP.LT.OR P0, PT, R3, 0x9, P0 ;  /* 0x000000090300780c */ /* 0x000fe40000701670 */
        /* <DEDUP_REMOVED lines=63> */
[C---:B------:R-:W-:Y:S02]  /*15eb0*/  ISETP.GT.AND P0, PT, R2.reuse, 0x31, !P1 ;  /* 0x000000310200780c */ /* 0x040fe40004f04270 */
        /* <DEDUP_REMOVED lines=21> */
[----:B------:R-:W-:Y:S11]  /*16010*/  ISETP.GE.AND P0, PT, R0, 0x4a, PT ;  /* 0x0000004a0000780c */ /* 0x000ff60003f06270 */
[----:B------:R-:W-:Y:S02]  /*16020*/  @!UPT UIADD3 URZ, URZ, URZ, URZ ;  /* 0x0000003f3f3ff290 */ /* 0x000fe4000fffe03f */
[----:B------:R-:W-:Y:S02]  /*16030*/  @P0 LOP3.LUT R207, R207, 0x4000, RZ, 0xfc, !PT ;  /* 0x00004000cfcf0812 */ /* 0x000fe400078efcff */
[----:B------:R-:W-:Y:S04]  /*16040*/  ISETP.GT.AND P0, PT, R2, 0x49, !P0 ;  /* 0x000000490200780c */ /* 0x000fe80004704270 */
[----:B------:R-:W-:Y:S04]  /*16050*/  ISETP.LT.OR P0, PT, R3, 0x4a, P0 ;  /* 0x0000004a0300780c */ /* 0x000fe80000701670 */
[----:B------:R-:W-:Y:S01]  /*16060*/  FSEL R55, R9, -INF , !P0 ;  /* 0xff80000009377808 */ /* 0x000fe20004000000 */
[----:B------:R-:W-:-:S06]  /*16070*/  BRA.DIV ~URZ, `(.L_x_1076) ;  /* 0x00013b127f007947 */ /* 0x000fcc000b800000 */
[----:B------:R2:W3:Y:S02]  /*16080*/  SHFL.IDX PT, R4, R5, 0x1, 0x1c1f ;  /* 0x003c1f0005047f89 */ /* 0x0004e400000e0000 */
.L_x_1238:
[----:B---3--:R-:W-:Y:S01]  /*16090*/  IADD3 R3, R7, R4, RZ ;  /* 0x0000000407037210 */ /* 0x008fe20007ffe0ff */
[----:B------:R-:W-:Y:S05]  /*160a0*/  IMAD.MOV.U32 R2, RZ, RZ, c[0x0][0x32c] ;  /* 0x0000cb00ff027624 */ /* 0x000fea00078e00ff */
[----:B------:R-:W-:Y:S01]  /*160b0*/  ISETP.GE.AND P0, PT, R2, 0x1, PT ;  /* 0x000000010200780c */ /* 0x000fe20003f06270 */
[----:B------:R-:W-:Y:S11]  /*160c0*/  IMAD.IADD R2, R6, 0x1, R4 ;  /* 0x0000000106027824 */ /* 0x000ff600078e0204 */
[----:B------:R-:W-:Y:S01]  /*160d0*/  @!UPT UIADD3 URZ, URZ, URZ, URZ ;  /* 0x0000003f3f3ff290 */ /* 0x000fe2000fffe03f */
        /* <DEDUP_REMOVED lines=14> */
.L_x_1079:
[----:B------:R-:W-:Y:S04]  /*161c0*/  MOV R8, c[0x0][0x32c] ;  /* 0x0000cb0000087a02 */ /* 0x000fe80000000f00 */
[----:B------:R-:W-:Y:S11]  /*161d0*/  ISETP.NE.AND P0, PT, R8, 0x1, PT ;  /* 0x000000010800780c */ /* 0x000ff60003f05270 */
[----:B------:R-:W-:Y:S02]  /*161e0*/  @!UPT UIADD3 URZ, URZ, URZ, URZ ;  /* 0x0000003f3f3ff290 */ /* 0x000fe4000fffe03f */
[----:B------:R-:W-:Y:S05]  /*161f0*/  @P0 IMAD.HI.U32 R8, R4, c[0x0][0x330], RZ ;  /* 0x0000cc0004080a27 */ /* 0x000fea00078e00ff */
[----:B------:R-:W-:Y:S02]  /*16200*/  @P0 SHF.R.U32.HI R4, RZ, c[0x0][0x334], R8 ;  /* 0x0000cd00ff040a19 */ /* 0x000fe40000011608 */
.L_x_1080:
[----:B------:R-:W-:Y:S05]  /*16210*/  BSYNC B0 ;  /* 0x0000000000007941 */ /* 0x000fea0003800000 */
.L_x_1078:
[----:B------:R-:W-:Y:S04]  /*16220*/  IMAD.IADD R8, R0, 0x1, -R251 ;  /* 0x0000000100087824 */ /* 0x000fe800078e0afb */
[----:B------:R-:W-:Y:S05]  /*16230*/  IMAD R4, R4, c[0x0][0x32c], R8 ;  /* 0x0000cb0004047a24 */ /* 0x000fea00078e0208 */
[----:B------:R-:W-:Y:S02]  /*16240*/  IMNMX R3, R3, R4, !PT ;  /* 0x0000000403037217 */ /* 0x000fe40007800200 */
[----:B------:R-:W-:Y:S04]  /*16250*/  IADD3 R4, R4, c[0x0][0x32c], RZ ;  /* 0x0000cb0004047a10 */ /* 0x000fe80007ffe0ff */
[----:B------:R-:W-:Y:S02]  /*16260*/  IMNMX R2, R2, R4, PT ;  /* 0x0000000402027217 */ /* 0x000fe40003800200 */
.L_x_1077:
        /* <DEDUP_REMOVED lines=68> */
[----:B------:R-:W-:Y:S04]  /*166b0*/  ISETP.GT.AND P0, PT, R3, RZ, !P0 ;  /* 0x000000ff0300720c */ /* 0x000fe80004704270 */
[C---:B------:R-:W-:Y:S04]  /*166c0*/  ISETP.LT.OR P0, PT, R2.reuse, 0x1, P0 ;  /* 0x000000010200780c */ /* 0x040fe80000701670 */
[----:B------:R-:W-:Y:S02]  /*166d0*/  FSEL R17, R225, -INF , !P0 ;  /* 0xff800000e1117808 */ /* 0x000fe40004000000 */
[----:B------:R-:W-:Y:S04]  /*166e0*/  LOP3.LUT P0, RZ, R207, 0x4000, RZ, 0xc0, !PT ;  /* 0x00004000cfff7812 */ /* 0x000fe8000780c0ff */
[----:B------:R-:W-:Y:S04]  /*166f0*/  ISETP.GT.AND P0, PT, R3, 0x49, !P0 ;  /* 0x000000490300780c */ /* 0x000fe80004704270 */
[----:B------:R-:W-:Y:S04]  /*16700*/  ISETP.LT.OR P0, PT, R2, 0x4a, P0 ;  /* 0x0000004a0200780c */ /* 0x000fe80000701670 */
[----:B------:R-:W-:Y:S01]  /*16710*/  FSEL R34, R11, -INF , !P0 ;  /* 0xff8000000b227808 */ /* 0x000fe20004000000 */
[----:B------:R-:W-:-:S06]  /*16720*/  BRA.DIV ~URZ, `(.L_x_1081) ;  /* 0x000134d27f007947 */ /* 0x000fcc000b800000 */
[----:B------:R3:W4:Y:S02]  /*16730*/  SHFL.IDX PT, R4, R5, 0x2, 0x1c1f ;  /* 0x005c1f0005047f89 */ /* 0x00072400000e0000 */
.L_x_1239:
[----:B----4-:R-:W-:Y:S01]  /*16740*/  IADD3 R3, R7, R4, RZ ;  /* 0x0000000407037210 */ /* 0x010fe20007ffe0ff */
        /* <DEDUP_REMOVED lines=18> */
.L_x_1084:
[----:B------:R-:W-:Y:S04]  /*16870*/  MOV R8, c[0x0][0x32c] ;  /* 0x0000cb0000087a02 */ /* 0x000fe80000000f00 */
[----:B------:R-:W-:Y:S11]  /*16880*/  ISETP.NE.AND P0, PT, R8, 0x1, PT ;  /* 0x000000010800780c */ /* 0x000ff60003f05270 */
[----:B------:R-:W-:Y:S02]  /*16890*/  @!UPT UIADD3 URZ, URZ, URZ, URZ ;  /* 0x0000003f3f3ff290 */ /* 0x000fe4000fffe03f */
[----:B------:R-:W-:Y:S05]  /*168a0*/  @P0 IMAD.HI.U32 R8, R4, c[0x0][0x330], RZ ;  /* 0x0000cc0004080a27 */ /* 0x000fea00078e00ff */
[----:B------:R-:W-:Y:S02]  /*168b0*/  @P0 SHF.R.U32.HI R4, RZ, c[0x0][0x334], R8 ;  /* 0x0000cd00ff040a19 */ /* 0x000fe40000011608 */
.L_x_1085:
[----:B------:R-:W-:Y:S05]  /*168c0*/  BSYNC B0 ;  /* 0x0000000000007941 */ /* 0x000fea0003800000 */
.L_x_1083:
[----:B------:R-:W-:Y:S04]  /*168d0*/  IMAD.IADD R8, R0, 0x1, -R251 ;  /* 0x0000000100087824 */ /* 0x000fe800078e0afb */
[----:B------:R-:W-:Y:S05]  /*168e0*/  IMAD R4, R4, c[0x0][0x32c], R8 ;  /* 0x0000cb0004047a24 */ /* 0x000fea00078e0208 */
[----:B------:R-:W-:Y:S02]  /*168f0*/  IMNMX R3, R3, R4, !PT ;  /* 0x0000000403037217 */ /* 0x000fe40007800200 */
[----:B------:R-:W-:Y:S04]  /*16900*/  IADD3 R4, R4, c[0x0][0x32c], RZ ;  /* 0x0000cb0004047a10 */ /* 0x000fe80007ffe0ff */
[----:B------:R-:W-:Y:S02]  /*16910*/  IMNMX R2, R2, R4, PT ;  /* 0x0000000402027217 */ /* 0x000fe40003800200 */
.L_x_1082:
        /* <DEDUP_REMOVED lines=67> */
[----:B------:R-:W-:Y:S04]  /*16d50*/  LOP3.LUT P0, RZ, R207, 0x2000, RZ, 0xc0, !PT ;  /* 0x00002000cfff7812 */ /* 0x000fe8000780c0ff */
[----:B------:R-:W-:Y:S04]  /*16d60*/  ISETP.GT.AND P0, PT, R3, RZ, !P0 ;  /* 0x000000ff0300720c */ /* 0x000fe80004704270 */
        /* <DEDUP_REMOVED lines=8> */
.L_x_1240:
[----:B-1----:R-:W-:Y:S01]  /*16df0*/  IADD3 R3, R6, R4, RZ ;  /* 0x0000000406037210 */ /* 0x002fe20007ffe0ff */
        /* <DEDUP_REMOVED lines=11> */
[----:B--234-:R-:W-:Y:S05]  /*16eb0*/  IMAD.MOV.U32 R5, RZ, RZ, c[0x0][0x32c] ;  /* 0x0000cb00ff057624 */ /* 0x01cfea00078e00ff */
[----:B------:R-:W-:Y:S11]  /*16ec0*/  ISETP.NE.AND P0, PT, R5, 0x1, PT ;  /* 0x000000010500780c */ /* 0x000ff60003f05270 */
[----:B------:R-:W-:Y:S02]  /*16ed0*/  @!UPT UIADD3 URZ, URZ, URZ, URZ ;  /* 0x0000003f3f3ff290 */ /* 0x000fe4000fffe03f */
[----:B------:R-:W-:Y:S05]  /*16ee0*/  @P0 IMAD.HI.U32 R5, R4, c[0x0][0x330], RZ ;  /* 0x0000cc0004050a27 */ /* 0x000fea00078e00ff */
[----:B------:R-:W-:Y:S04]  /*16ef0*/  @P0 SHF.R.U32.HI R4, RZ, c[0x0][0x334], R5 ;  /* 0x0000cd00ff040a19 */ /* 0x000fe80000011605 */
[----:B------:R-:W-:Y:S01]  /*16f00*/  LOP3.LUT R4, RZ, R4, RZ, 0x33, !PT ;  /* 0x00000004ff047212 */ /* 0x000fe200078e33ff */
[----:B------:R-:W-:-:S05]  /*16f10*/  BRA `(.L_x_1090) ;  /* 0x0000005000007947 */ /* 0x000fca0003800000 */
.L_x_1089:
[----:B--234-:R-:W-:Y:S04]  /*16f20*/  MOV R5, c[0x0][0x32c] ;  /* 0x0000cb0000057a02 */ /* 0x01cfe80000000f00 */
[----:B------:R-:W-:Y:S11]  /*16f30*/  ISETP.NE.AND P0, PT, R5, 0x1, PT ;  /* 0x000000010500780c */ /* 0x000ff60003f05270 */
[----:B------:R-:W-:Y:S02]  /*16f40*/  @!UPT UIADD3 URZ, URZ, URZ, URZ ;  /* 0x0000003f3f3ff290 */ /* 0x000fe4000fffe03f */
[----:B------:R-:W-:Y:S05]  /*16f50*/  @P0 IMAD.HI.U32 R5, R4, c[0x0][0x330], RZ ;  /* 0x0000cc0004050a27 */ /* 0x000fea00078e00ff */
[----:B------:R-:W-:Y:S02]  /*16f60*/  @P0 SHF.R.U32.HI R4, RZ, c[0x0][0x334], R5 ;  /* 0x0000cd00ff040a19 */ /* 0x000fe40000011605 */
.L_x_1090:
[----:B------:R-:W-:Y:S05]  /*16f70*/  BSYNC B0 ;  /* 0x0000000000007941 */ /* 0x000fea0003800000 */
.L_x_1088:
[----:B------:R-:W-:Y:S04]  /*16f80*/  IMAD.IADD R0, R0, 0x1, -R251 ;  /* 0x0000000100007824 */ /* 0x000fe800078e0afb */
[----:B------:R-:W-:Y:S05]  /*16f90*/  IMAD R0, R4, c[0x0][0x32c], R0 ;  /* 0x0000cb0004007a24 */ /* 0x000fea00078e0200 */
[----:B------:R-:W-:Y:S02]  /*16fa0*/  IMNMX R2, R2, R0, !PT ;  /* 0x0000000002027217 */ /* 0x000fe40007800200 */
[----:B------:R-:W-:Y:S04]  /*16fb0*/  IADD3 R0, R0, c[0x0][0x32c], RZ ;  /* 0x0000cb0000007a10 */ /* 0x000fe80007ffe0ff */
[----:B------:R-:W-:Y:S02]  /*16fc0*/  IMNMX R3, R3, R0, PT ;  /* 0x0000000003037217 */ /* 0x000fe40003800200 */
.L_x_1087:
[----:B------:R-:W-:Y:S02]  /*16fd0*/  LOP3.LUT P0, RZ, R207, 0x2000, RZ, 0xc0, !PT ;  /* 0x00002000cfff7812 */ /* 0x000fe4000780c0ff */
[C---:B------:R-:W-:Y:S02]  /*16fe0*/  ISETP.GT.AND P1, PT, R2.reuse, 0x48, !P1 ;  /* 0x000000480200780c */ /* 0x040fe40004f24270 */
[----:B------:R-:W-:Y:S02]  /*16ff0*/  ISETP.GT.AND P0, PT, R2, RZ, !P0 ;  /* 0x000000ff0200720c */ /* 0x000fe40004704270 */
[----:B------:R-:W-:Y:S02]  /*17000*/  FMNMX.FTZ R0, R17, R87, !PT ;  /* 0x0000005711007209 */ /* 0x000fe40007810000 */
[C---:B------:R-:W-:Y:S02]  /*17010*/  ISETP.LT.OR P0, PT, R3.reuse, 0x1, P0 ;  /* 0x000000010300780c */ /* 0x040fe40000701670 */
[----:B------:R-:W-:Y:S02]  /*17020*/  ISETP.LT.OR P1, PT, R3, 0x49, P1 ;  /* 0x000000490300780c */ /* 0x000fe40000f21670 */
        /* <DEDUP_REMOVED lines=45> */
[----:B------:R-:W-:Y:S02]  /*17300*/  ISETP.GT.AND P0, PT, R2, 0x19, !P0 ;  /* 0x000000190200780c */ /* 0x000fe40004704270 */
[----:B------:R-:W-:Y:S02]  /*17310*/  FMNMX.FTZ R5, R34, R5, !PT ;  /* 0x0000000522057209 */ /* 0x000fe40007810000 */
        /* <DEDUP_REMOVED lines=26> */
[C---:B------:R-:W-:Y:S02]  /*174c0*/  ISETP.GT.AND P0, PT, R2.reuse, 0x38, !P6 ;  /* 0x000000380200780c */ /* 0x040fe40007704270 */
        /* <DEDUP_REMOVED lines=77> */
.L_x_1241:
[----:B-12---:R-:W-:Y:S01]  /*179a0*/  FMNMX.FTZ R4, R4, R0, !PT ;  /* 0x0000000004047209 */ /* 0x006fe20007810000 */
[----:B------:R-:W-:-:S05]  /*179b0*/  BRA.DIV ~URZ, `(.L_x_1092) ;  /* 0x000123627f007947 */ /* 0x000fca000b800000 */
        /* <DEDUP_REMOVED lines=13> */
.L_x_1242:
[C---:B------:R-:W-:Y:S01]  /*17a90*/  FSETP.NEU.FTZ.AND P0, PT, R71.reuse, -INF , PT ;  /* 0xff8000004700780b */ /* 0x040fe20003f1d000 */
[C---:B------:R-:W-:Y:S01]  /*17aa0*/  FMUL.FTZ R2, R71.reuse, c[0x0][0x2d0] ;  /* 0x0000b40047027a20 */ /* 0x040fe20000410000 */
[----:B--2---:R-:W-:Y:S01]  /*17ab0*/  FMNMX.FTZ R68, R0, R4, !PT ;  /* 0x0000000400447209 */ /* 0x004fe20007810000 */
[----:B------:R-:W-:Y:S01]  /*17ac0*/  WARPSYNC 0xffffffff ;  /* 0xffffffff00007948 */ /* 0x000fe20003800000 */
[----:B------:R-:W-:Y:S02]  /*17ad0*/  FSEL R0, R71, RZ, P0 ;  /* 0x000000ff47007208 */ /* 0x000fe40000000000 */
[----:B------:R-:W-:Y:S02]  /*17ae0*/  FSEL R2, R2, RZ, P0 ;  /* 0x000000ff02027208 */ /* 0x000fe40000000000 */
[----:B------:R-:W-:Y:S01]  /*17af0*/  FSETP.NEU.FTZ.AND P0, PT, R70, -INF , PT ;  /* 0xff8000004600780b */ /* 0x000fe20003f1d000 */
[----:B------:R-:W-:Y:S02]  /*17b00*/  FADD.FTZ R0, -R0, R86 ;  /* 0x0000005600007221 */ /* 0x000fe40000010100 */
[--C-:B------:R-:W-:Y:S02]  /*17b10*/  FFMA.FTZ R3, R14, c[0x0][0x2d0], -R2.reuse ;  /* 0x0000b4000e037a23 */ /* 0x100fe40000010802 */
[----:B------:R-:W-:Y:S02]  /*17b20*/  FMUL.FTZ R0, R0, c[0x0][0x2d0] ;  /* 0x0000b40000007a20 */ /* 0x000fe40000410000 */
[--C-:B-1----:R-:W-:Y:S02]  /*17b30*/  FFMA.FTZ R4, R65, c[0x0][0x2d0], -R2.reuse ;  /* 0x0000b40041047a23 */ /* 0x102fe40000010802 */
[----:B------:R-:W-:Y:S01]  /*17b40*/  MUFU.EX2 R3, R3 ;  /* 0x0000000300037308 */ /* 0x000fe20000000800 */
[--C-:B------:R-:W-:Y:S02]  /*17b50*/  FFMA.FTZ R219, R83, c[0x0][0x2d0], -R2.reuse ;  /* 0x0000b40053db7a23 */ /* 0x100fe40000010802 */
[--C-:B------:R-:W-:Y:S02]  /*17b60*/  FFMA.FTZ R218, R82, c[0x0][0x2d0], -R2.reuse ;  /* 0x0000b40052da7a23 */ /* 0x100fe40000010802 */
[--C-:B------:R-:W-:Y:S02]  /*17b70*/  FFMA.FTZ R217, R81, c[0x0][0x2d0], -R2.reuse ;  /* 0x0000b40051d97a23 */ /* 0x100fe40000010802 */
[--C-:B------:R-:W-:Y:S02]  /*17b80*/  FFMA.FTZ R222, R80, c[0x0][0x2d0], -R2.reuse ;  /* 0x0000b40050de7a23 */ /* 0x100fe40000010802 */
[----:B------:R-:W-:Y:S01]  /*17b90*/  LDSM.16.MT88.4 R80, [R195] ;  /* 0x00000000c350783b */ /* 0x000fe20000004200 */
        /* <DEDUP_REMOVED lines=15> */
[----:B------:R-:W2:Y:S10]  /*17c90*/  MUFU.EX2 R2, R4 ;  /* 0x0000000400027308 */ /* 0x000eb40000000800 */
[----:B------:R-:W-:Y:S01]  /*17ca0*/  MUFU.EX2 R86, R86 ;  /* 0x0000005600567308 */ /* 0x000fe20000000800 */
[----:B-1----:R-:W-:Y:S01]  /*17cb0*/  FFMA.FTZ R0, R65, R237, R3 ;  /* 0x000000ed41007223 */ /* 0x002fe20000010003 */
[C---:B--2---:R-:W-:Y:S03]  /*17cc0*/  F2FP.PACK_AB R72, R2.reuse, R3 ;  /* 0x000000030248723e */ /* 0x044fe600000000ff */
[----:B------:R-:W-:Y:S01]  /*17cd0*/  FADD.FTZ R8, R2, R0 ;  /* 0x0000000002087221 */ /* 0x000fe20000010000 */
[C---:B------:R-:W-:Y:S01]  /*17ce0*/  FSEL R0, R70.reuse, RZ, P0 ;  /* 0x000000ff46007208 */ /* 0x040fe20000000000 */
[----:B------:R-:W-:Y:S04]  /*17cf0*/  FMUL.FTZ R2, R70, c[0x0][0x2d0] ;  /* 0x0000b40046027a20 */ /* 0x000fe80000410000 */
[----:B------:R-:W-:Y:S01]  /*17d00*/  FADD.FTZ R0, -R0, R87 ;  /* 0x0000005700007221 */ /* 0x000fe20000010100 */
[----:B------:R-:W-:Y:S01]  /*17d10*/  FSEL R2, R2, RZ, P0 ;  /* 0x000000ff02027208 */ /* 0x000fe20000000000 */
[----:B------:R-:W-:Y:S01]  /*17d20*/  MUFU.EX2 R87, R183 ;  /* 0x000000b700577308 */ /* 0x000fe20000000800 */
[----:B------:R-:W-:Y:S01]  /*17d30*/  FSETP.NEU.FTZ.AND P0, PT, R69, -INF , PT ;  /* 0xff8000004500780b */ /* 0x000fe20003f1d000 */
[----:B------:R-:W-:Y:S02]  /*17d40*/  FMUL.FTZ R0, R0, c[0x0][0x2d0] ;  /* 0x0000b40000007a20 */ /* 0x000fe40000410000 */
[--C-:B------:R-:W-:Y:S02]  /*17d50*/  FFMA.FTZ R3, R17, c[0x0][0x2d0], -R2.reuse ;  /* 0x0000b40011037a23 */ /* 0x100fe40000010802 */
[--C-:B------:R-:W-:Y:S02]  /*17d60*/  FFMA.FTZ R231, R53, c[0x0][0x2d0], -R2.reuse ;  /* 0x0000b40035e77a23 */ /* 0x100fe40000010802 */
[--C-:B------:R-:W-:Y:S02]  /*17d70*/  FFMA.FTZ R4, R54, c[0x0][0x2d0], -R2.reuse ;  /* 0x0000b40036047a23 */ /* 0x100fe40000010802 */
[----:B------:R-:W-:Y:S01]  /*17d80*/  MUFU.EX2 R5, R3 ;  /* 0x0000000300057308 */ /* 0x000fe20000000800 */
[--C-:B------:R-:W-:Y:S02]  /*17d90*/  FFMA.FTZ R54, R76, c[0x0][0x2d0], -R2.reuse ;  /* 0x0000b4004c367a23 */ /* 0x100fe40000010802 */
        /* <DEDUP_REMOVED lines=17> */
[----:B------:R-:W-:Y:S01]  /*17eb0*/  FFMA.FTZ R235, R34, c[0x0][0x2d0], -R2 ;  /* 0x0000b40022eb7a23 */ /* 0x000fe20000010802 */
[----:B------:R-:W-:Y:S01]  /*17ec0*/  MUFU.EX2 R185, R176 ;  /* 0x000000b000b97308 */ /* 0x000fe20000000800 */
[----:B-1----:R-:W-:Y:S09]  /*17ed0*/  FFMA.FTZ R0, R3, R243, R5 ;  /* 0x000000f303007223 */ /* 0x002ff20000010005 */
[----:B------:R-:W1:Y:S10]  /*17ee0*/  MUFU.EX2 R2, R4 ;  /* 0x0000000400027308 */ /* 0x000e740000000800 */
[----:B------:R-:W-:Y:S10]  /*17ef0*/  MUFU.EX2 R243, R169 ;  /* 0x000000a900f37308 */ /* 0x000ff40000000800 */
[----:B------:R-:W-:Y:S01]  /*17f00*/  MUFU.EX2 R169, R228 ;  /* 0x000000e400a97308 */ /* 0x000fe20000000800 */
[C---:B-1----:R-:W-:Y:S01]  /*17f10*/  FADD.FTZ R52, R2.reuse, R0 ;  /* 0x0000000002347221 */ /* 0x042fe20000010000 */
[----:B------:R-:W-:Y:S01]  /*17f20*/  F2FP.PACK_AB R73, R2, R5 ;  /* 0x000000050249723e */ /* 0x000fe200000000ff */
[C---:B------:R-:W-:Y:S01]  /*17f30*/  FMUL.FTZ R2, R69.reuse, c[0x0][0x2d0] ;  /* 0x0000b40045027a20 */ /* 0x040fe20000410000 */
[----:B------:R-:W-:Y:S04]  /*17f40*/  FSEL R0, R69, RZ, P0 ;  /* 0x000000ff45007208 */ /* 0x000fe80000000000 */
[----:B------:R-:W-:Y:S01]  /*17f50*/  FSEL R2, R2, RZ, P0 ;  /* 0x000000ff02027208 */ /* 0x000fe20000000000 */
[----:B------:R-:W-:Y:S01]  /*17f60*/  FADD.FTZ R0, -R0, R88 ;  /* 0x0000005800007221 */ /* 0x000fe20000010100 */
[----:B------:R-:W-:Y:S03]  /*17f70*/  FSETP.NEU.FTZ.AND P0, PT, R68, -INF , PT ;  /* 0xff8000004400780b */ /* 0x000fe60003f1d000 */
[--C-:B------:R-:W-:Y:S02]  /*17f80*/  FFMA.FTZ R4, R16, c[0x0][0x2d0], -R2.reuse ;  /* 0x0000b40010047a23 */ /* 0x100fe40000010802 */
[--C-:B------:R-:W-:Y:S02]  /*17f90*/  FFMA.FTZ R237, R35, c[0x0][0x2d0], -R2.reuse ;  /* 0x0000b40023ed7a23 */ /* 0x100fe40000010802 */
[----:B------:R1:W-:Y:S01]  /*17fa0*/  MUFU.EX2 R35, R4 ;  /* 0x0000000400237308 */ /* 0x0003e20000000800 */
        /* <DEDUP_REMOVED lines=15> */
[----:B------:R-:W2:Y:S01]  /*180a0*/  MUFU.EX2 R48, R7 ;  /* 0x0000000700307308 */ /* 0x000ea20000000800 */
[--C-:B------:R-:W-:Y:S02]  /*180b0*/  FFMA.FTZ R187, R42, c[0x0][0x2d0], -R2.reuse ;  /* 0x0000b4002abb7a23 */ /* 0x100fe40000010802 */
[--C-:B------:R-:W-:Y:S02]  /*180c0*/  FFMA.FTZ R190, R41, c[0x0][0x2d0], -R2.reuse ;  /* 0x0000b40029be7a23 */ /* 0x100fe40000010802 */
[--C-:B------:R-:W-:Y:S02]  /*180d0*/  FFMA.FTZ R189, R40, c[0x0][0x2d0], -R2.reuse ;  /* 0x0000b40028bd7a23 */ /* 0x100fe40000010802 */
[----:B------:R-:W-:Y:S01]  /*180e0*/  FFMA.FTZ R239, R32, c[0x0][0x2d0], -R2 ;  /* 0x0000b40020ef7a23 */ /* 0x000fe20000010802 */
[----:B------:R-:W-:Y:S01]  /*180f0*/  FSEL R2, R68, RZ, P0 ;  /* 0x000000ff44027208 */ /* 0x000fe20000000000 */
[----:B------:R-:W-:Y:S01]  /*18100*/  FMUL.FTZ R0, R0, c[0x0][0x2d0] ;  /* 0x0000b40000007a20 */ /* 0x000fe20000410000 */
[----:B------:R-:W3:Y:S01]  /*18110*/  MUFU.EX2 R32, R5 ;  /* 0x0000000500207308 */ /* 0x000ee20000000800 */
[----:B------:R-:W-:Y:S02]  /*18120*/  FMUL.FTZ R49, R65, R149 ;  /* 0x0000009541317220 */ /* 0x000fe40000410000 */
[----:B------:R-:W-:Y:S02]  /*18130*/  FADD.FTZ R2, -R2, R89 ;  /* 0x0000005902027221 */ /* 0x000fe40000010100 */
[C---:B------:R-:W-:Y:S02]  /*18140*/  FMUL.FTZ R50, R3.reuse, R150 ;  /* 0x0000009603327220 */ /* 0x040fe40000410000 */
[----:B------:R-:W-:Y:S02]  /*18150*/  FMUL.FTZ R51, R3, R151 ;  /* 0x0000009703337220 */ /* 0x000fe40000410000 */
[----:B------:R-:W-:Y:S01]  /*18160*/  FMUL.FTZ R2, R2, c[0x0][0x2d0] ;  /* 0x0000b40002027a20 */ /* 0x000fe20000410000 */
[----:B------:R-:W4:Y:S01]  /*18170*/  MUFU.EX2 R0, R0 ;  /* 0x0000000000007308 */ /* 0x000f220000000800 */
[----:B-1----:R-:W-:Y:S01]  /*18180*/  FMUL.FTZ R4, R68, c[0x0][0x2d0] ;  /* 0x0000b40044047a20 */ /* 0x002fe20000410000 */
[----:B--2---:R-:W-:Y:S04]  /*18190*/  F2FP.PACK_AB R74, R39, R48 ;  /* 0x00000030274a723e */ /* 0x004fe800000000ff */
[----:B------:R-:W-:Y:S02]  /*181a0*/  FSEL R4, R4, RZ, P0 ;  /* 0x000000ff04047208 */ /* 0x000fe40000000000 */
[----:B------:R-:W-:Y:S02]  /*181b0*/  ISETP.GT.AND P0, PT, R209, R248, PT ;  /* 0x000000f8d100720c */ /* 0x000fe40003f04270 */
[----:B------:R-:W1:Y:S01]  /*181c0*/  MUFU.EX2 R2, R2 ;  /* 0x0000000200027308 */ /* 0x000e620000000800 */
[--C-:B------:R-:W-:Y:S01]  /*181d0*/  FFMA.FTZ R161, R23, c[0x0][0x2d0], -R4.reuse ;  /* 0x0000b40017a17a23 */ /* 0x100fe20000010804 */
[----:B------:R-:W-:Y:S01]  /*181e0*/  IADD3 R209, R209, -0x1, RZ ;  /* 0xffffffffd1d17810 */ /* 0x000fe20007ffe0ff */
[--C-:B------:R-:W-:Y:S01]  /*181f0*/  FFMA.FTZ R160, R22, c[0x0][0x2d0], -R4.reuse ;  /* 0x0000b40016a07a23 */ /* 0x100fe20000010804 */
[----:B---3--:R-:W-:Y:S01]  /*18200*/  F2FP.PACK_AB R76, R32, R35 ;  /* 0x00000023204c723e */ /* 0x008fe200000000ff */
[--C-:B------:R-:W-:Y:S02]  /*18210*/  FFMA.FTZ R67, R21, c[0x0][0x2d0], -R4.reuse ;  /* 0x0000b40015437a23 */ /* 0x100fe40000010804 */
[--C-:B------:R-:W-:Y:S02]  /*18220*/  FFMA.FTZ R181, R20, c[0x0][0x2d0], -R4.reuse ;  /* 0x0000b40014b57a23 */ /* 0x100fe40000010804 */
[----:B------:R-:W2:Y:S01]  /*18230*/  LDSM.16.MT88.4 R20, [R192] ;  /* 0x00000000c014783b */ /* 0x000ea20000004200 */
[----:B------:R-:W-:Y:S01]  /*18240*/  MUFU.EX2 R183, R67 ;  /* 0x0000004300b77308 */ /* 0x000fe20000000800 */
[--C-:B------:R-:W-:Y:S02]  /*18250*/  FFMA.FTZ R6, R9, c[0x0][0x2d0], -R4.reuse ;  /* 0x0000b40009067a23 */ /* 0x100fe40000010804 */
[--C-:B------:R-:W-:Y:S02]  /*18260*/  FFMA.FTZ R7, R15, c[0x0][0x2d0], -R4.reuse ;  /* 0x0000b4000f077a23 */ /* 0x100fe40000010804 */
[C---:B----4-:R-:W-:Y:S02]  /*18270*/  FMUL.FTZ R45, R0.reuse, R101 ;  /* 0x00000065002d7220 */ /* 0x050fe40000410000 */
[C---:B------:R-:W-:Y:S02]  /*18280*/  FMUL.FTZ R60, R0.reuse, R92 ;  /* 0x0000005c003c7220 */ /* 0x040fe40000410000 */
[----:B------:R-:W-:Y:S01]  /*18290*/  FMUL.FTZ R61, R0, R93 ;  /* 0x0000005d003d7220 */ /* 0x000fe20000410000 */
[----:B------:R-:W-:Y:S01]  /*182a0*/  MUFU.EX2 R176, R188 ;  /* 0x000000bc00b07308 */ /* 0x000fe20000000800 */
[--C-:B------:R-:W-:Y:S02]  /*182b0*/  FFMA.FTZ R17, R12, c[0x0][0x2d0], -R4.reuse ;  /* 0x0000b4000c117a23 */ /* 0x100fe40000010804 */
[--C-:B------:R-:W-:Y:S02]  /*182c0*/  FFMA.FTZ R16, R13, c[0x0][0x2d0], -R4.reuse ;  /* 0x0000b4000d107a23 */ /* 0x100fe40000010804 */
[----:B------:R-:W-:Y:S02]  /*182d0*/  FFMA.FTZ R191, R19, c[0x0][0x2d0], -R4 ;  /* 0x0000b40013bf7a23 */ /* 0x000fe40000010804 */
[----:B------:R-:W-:Y:S02]  /*182e0*/  FADD.FTZ R5, R48, R8 ;  /* 0x0000000830057221 */ /* 0x000fe40000010000 */
[C---:B------:R-:W-:Y:S02]  /*182f0*/  FMUL.FTZ R40, R0.reuse, R104 ;  /* 0x0000006800287220 */ /* 0x040fe40000410000 */
[----:B------:R-:W-:Y:S01]  /*18300*/  MUFU.EX2 R104, R178 ;  /* 0x000000b200687308 */ /* 0x000fe20000000800 */
[C---:B------:R-:W-:Y:S02]  /*18310*/  FMUL.FTZ R41, R0.reuse, R105 ;  /* 0x0000006900297220 */ /* 0x040fe40000410000 */
[C---:B------:R-:W-:Y:S02]  /*18320*/  FMUL.FTZ R44, R0.reuse, R100 ;  /* 0x00000064002c7220 */ /* 0x040fe40000410000 */
[C---:B------:R-:W-:Y:S02]  /*18330*/  FMUL.FTZ R56, R0.reuse, R96 ;  /* 0x0000006000387220 */ /* 0x040fe40000410000 */
[----:B------:R-:W-:Y:S02]  /*18340*/  FMUL.FTZ R57, R0, R97 ;  /* 0x0000006100397220 */ /* 0x000fe40000410000 */
        /* <DEDUP_REMOVED lines=12> */
[----:B------:R-:W-:Y:S01]  /*18410*/  FFMA.FTZ R242, R10, c[0x0][0x2d0], -R4 ;  /* 0x0000b4000af27a23 */ /* 0x000fe20000010804 */
[----:B------:R-:W3:Y:S01]  /*18420*/  MUFU.EX2 R97, R17 ;  /* 0x0000001100617308 */ /* 0x000ee20000000800 */
[C---:B------:R-:W-:Y:S02]  /*18430*/  FFMA.FTZ R4, R0.reuse, R246, R35 ;  /* 0x000000f600047223 */ /* 0x040fe40000010023 */
[C---:B------:R-:W-:Y:S02]  /*18440*/  FMUL.FTZ R8, R0.reuse, R120 ;  /* 0x0000007800087220 */ /* 0x040fe40000410000 */
[C---:B------:R-:W-:Y:S02]  /*18450*/  FMUL.FTZ R9, R0.reuse, R121 ;  /* 0x0000007900097220 */ /* 0x040fe40000410000 */
[C---:B------:R-:W-:Y:S02]  /*18460*/  FMUL.FTZ R12, R0.reuse, R116 ;  /* 0x00000074000c7220 */ /* 0x040fe40000410000 */
[C---:B------:R-:W-:Y:S01]  /*18470*/  FMUL.FTZ R13, R0.reuse, R117 ;  /* 0x00000075000d7220 */ /* 0x040fe20000410000 */
[----:B------:R4:W-:Y:S01]  /*18480*/  MUFU.EX2 R116, R7 ;  /* 0x0000000700747308 */ /* 0x0009e20000000800 */
[C---:B------:R-:W-:Y:S02]  /*18490*/  FMUL.FTZ R24, R0.reuse, R112 ;  /* 0x0000007000187220 */ /* 0x040fe40000410000 */
[C---:B------:R-:W-:Y:S02]  /*184a0*/  FMUL.FTZ R25, R0.reuse, R113 ;  /* 0x0000007100197220 */ /* 0x040fe40000410000 */
[C---:B------:R-:W-:Y:S02]  /*184b0*/  FMUL.FTZ R28, R0.reuse, R108 ;  /* 0x0000006c001c7220 */ /* 0x040fe40000410000 */
[----:B------:R-:W-:Y:S02]  /*184c0*/  FMUL.FTZ R29, R0, R109 ;  /* 0x0000006d001d7220 */ /* 0x000fe40000410000 */
[C---:B-1----:R-:W-:Y:S01]  /*184d0*/  FMUL.FTZ R58, R2.reuse, R98 ;  /* 0x00000062023a7220 */ /* 0x042fe20000410000 */
[----:B------:R-:W1:Y:S01]  /*184e0*/  MUFU.EX2 R0, R14 ;  /* 0x0000000e00007308 */ /* 0x000e620000000800 */
[----:B------:R-:W-:Y:S02]  /*184f0*/  FMUL.FTZ R59, R2, R99 ;  /* 0x00000063023b7220 */ /* 0x000fe40000410000 */
[----:B------:R-:W-:Y:S01]  /*18500*/  FADD.FTZ R66, R39, R5 ;  /* 0x0000000527427221 */ /* 0x000fe20000010000 */
[----:B---3--:R-:W-:Y:S01]  /*18510*/  F2FP.PACK_AB R77, R97, R18 ;  /* 0x00000012614d723e */ /* 0x008fe200000000ff */
[----:B------:R-:W-:Y:S01]  /*18520*/  FADD.FTZ R96, R32, R4 ;  /* 0x0000000420607221 */ /* 0x000fe20000010000 */
[----:B------:R-:W3:Y:S01]  /*18530*/  LDSM.16.MT88.4 R36, [R196] ;  /* 0x00000000c424783b */ /* 0x000ee20000004200 */
[----:B------:R-:W-:Y:S02]  /*18540*/  FMUL.FTZ R6, R3, R130 ;  /* 0x0000008203067220 */ /* 0x000fe40000410000 */
[C---:B------:R-:W-:Y:S01]  /*18550*/  FMUL.FTZ R4, R65.reuse, R128 ;  /* 0x0000008041047220 */ /* 0x040fe20000410000 */
[----:B------:R-:W-:Y:S01]  /*18560*/  MUFU.EX2 R99, R34 ;  /* 0x0000002200637308 */ /* 0x000fe20000000800 */
[----:B------:R-:W-:Y:S02]  /*18570*/  FMUL.FTZ R5, R65, R129 ;  /* 0x0000008141057220 */ /* 0x000fe40000410000 */
[C---:B------:R-:W-:Y:S02]  /*18580*/  FMUL.FTZ R10, R2.reuse, R122 ;  /* 0x0000007a020a7220 */ /* 0x040fe40000410000 */
[----:B----4-:R-:W-:Y:S02]  /*18590*/  FMUL.FTZ R7, R3, R131 ;  /* 0x0000008303077220 */ /* 0x010fe40000410000 */
[C---:B------:R-:W-:Y:S02]  /*185a0*/  FMUL.FTZ R11, R2.reuse, R123 ;  /* 0x0000007b020b7220 */ /* 0x040fe40000410000 */
[----:B------:R-:W-:Y:S01]  /*185b0*/  FMUL.FTZ R15, R2, R119 ;  /* 0x00000077020f7220 */ /* 0x000fe20000410000 */
[----:B------:R-:W4:Y:S01]  /*185c0*/  MUFU.EX2 R98, R16 ;  /* 0x0000001000627308 */ /* 0x000f220000000800 */
[----:B------:R-:W-:Y:S02]  /*185d0*/  FMUL.FTZ R17, R65, R133 ;  /* 0x0000008541117220 */ /* 0x000fe40000410000 */
[----:B------:R-:W-:Y:S01]  /*185e0*/  FMUL.FTZ R19, R3, R135 ;  /* 0x0000008703137220 */ /* 0x000fe20000410000 */
[----:B-1----:R-:W-:Y:S01]  /*185f0*/  F2FP.PACK_AB R75, R100, R0 ;  /* 0x00000000644b723e */ /* 0x002fe200000000ff */
[----:B------:R-:W-:Y:S02]  /*18600*/  FADD.FTZ R88, R0, R52 ;  /* 0x0000003400587221 */ /* 0x000fe40000010000 */
[----:B------:R-:W1:Y:S01]  /*18610*/  LDSM.16.MT88.4 R52, [R193] ;  /* 0x00000000c134783b */ /* 0x000e620000004200 */
[----:B------:R-:W-:Y:S02]  /*18620*/  FMUL.FTZ R32, R65, R140 ;  /* 0x0000008c41207220 */ /* 0x000fe40000410000 */
[----:B------:R-:W5:Y:S01]  /*18630*/  MUFU.EX2 R117, R33 ;  /* 0x0000002100757308 */ /* 0x000f620000000800 */
[-C--:B--2---:R-:W-:Y:S05]  /*18640*/  HMMA.16816.F32 R4, R72, R20.reuse, R4 ;  /* 0x000000144804723c */ /* 0x084fea0000001804 */
[C---:B------:R-:W-:Y:S02]  /*18650*/  FMUL.FTZ R14, R2.reuse, R118 ;  /* 0x00000076020e7220 */ /* 0x040fe40000410000 */
[C---:B------:R-:W-:Y:S02]  /*18660*/  FFMA.FTZ R89, R2.reuse, R247, R18 ;  /* 0x000000f702597223 */ /* 0x040fe40000010012 */
[----:B------:R-:W-:Y:S01]  /*18670*/  FMUL.FTZ R18, R3, R134 ;  /* 0x0000008603127220 */ /* 0x000fe20000410000 */
[----:B------:R-:W-:Y:S02]  /*18680*/  MUFU.EX2 R105, R180 ;  /* 0x000000b400697308 */ /* 0x000fe40000000800 */
[----:B------:R-:W-:Y:S01]  /*18690*/  FMUL.FTZ R26, R2, R114 ;  /* 0x00000072021a7220 */ /* 0x000fe20000410000 */
[----:B----4-:R-:W-:Y:S01]  /*186a0*/  F2FP.PACK_AB R79, R116, R98 ;  /* 0x00000062744f723e */ /* 0x010fe200000000ff */
[----:B------:R-:W-:Y:S02]  /*186b0*/  FMUL.FTZ R16, R65, R132 ;  /* 0x0000008441107220 */ /* 0x000fe40000410000 */
[C---:B------:R-:W-:Y:S01]  /*186c0*/  FMUL.FTZ R27, R2.reuse, R115 ;  /* 0x00000073021b7220 */ /* 0x040fe20000410000 */
[----:B------:R-:W-:Y:S01]  /*186d0*/  LDSM.16.MT88.4 R132, [R192+0x2000] ;  /* 0x00200000c084783b */ /* 0x000fe20000004200 */
[C---:B------:R-:W-:Y:S02]  /*186e0*/  FMUL.FTZ R34, R3.reuse, R142 ;  /* 0x0000008e03227220 */ /* 0x040fe40000410000 */
[----:B------:R-:W-:Y:S01]  /*186f0*/  FMUL.FTZ R35, R3, R143 ;  /* 0x0000008f03237220 */ /* 0x000fe20000410000 */
[----:B------:R-:W-:Y:S01]  /*18700*/  MUFU.EX2 R119, R172 ;  /* 0x000000ac00777308 */ /* 0x000fe20000000800 */
[C---:B------:R-:W-:Y:S01]  /*18710*/  FMUL.FTZ R46, R2.reuse, R102 ;  /* 0x00000066022e7220 */ /* 0x040fe20000410000 */
[----:B-----5:R-:W-:Y:S01]  /*18720*/  F2FP.PACK_AB R78, R117, R99 ;  /* 0x00000063754e723e */ /* 0x020fe200000000ff */
[C---:B------:R-:W-:Y:S02]  /*18730*/  FMUL.FTZ R33, R65.reuse, R141 ;  /* 0x0000008d41217220 */ /* 0x040fe40000410000 */
[----:B------:R-:W-:Y:S01]  /*18740*/  LDSM.16.MT88.4 R140, [R196+0x2000] ;  /* 0x00200000c48c783b */ /* 0x000fe20000004200 */
[C---:B------:R-:W-:Y:S02]  /*18750*/  FMUL.FTZ R47, R2.reuse, R103 ;  /* 0x00000067022f7220 */ /* 0x040fe40000410000 */
[C---:B------:R-:W-:Y:S01]  /*18760*/  FMUL.FTZ R48, R65.reuse, R148 ;  /* 0x0000009441307220 */ /* 0x040fe20000410000 */
[C---:B------:R-:W-:Y:S01]  /*18770*/  HMMA.16816.F32 R8, R76.reuse, R20, R8 ;  /* 0x000000144c08723c */ /* 0x040fe20000001808 */
[----:B------:R-:W-:Y:S03]  /*18780*/  MUFU.EX2 R122, R171 ;  /* 0x000000ab007a7308 */ /* 0x000fe60000000800 */
[----:B------:R-:W-:Y:S01]  /*18790*/  LDSM.16.MT88.4 R148, [R193+0x2000] ;  /* 0x00200000c194783b */ /* 0x000fe20000004200 */
[C---:B------:R-:W-:Y:S02]  /*187a0*/  FMUL.FTZ R62, R2.reuse, R94 ;  /* 0x0000005e023e7220 */ /* 0x040fe40000410000 */
[C---:B------:R-:W-:Y:S01]  /*187b0*/  FMUL.FTZ R63, R2.reuse, R95 ;  /* 0x0000005f023f7220 */ /* 0x040fe20000410000 */
[-C--:B------:R-:W-:Y:S03]  /*187c0*/  HMMA.16816.F32 R12, R76, R22.reuse, R12 ;  /* 0x000000164c0c723c */ /* 0x080fe6000000180c */
[----:B------:R-:W-:Y:S01]  /*187d0*/  MUFU.EX2 R171, R190 ;  /* 0x000000be00ab7308 */ /* 0x000fe20000000800 */
[----:B------:R-:W2:Y:S01]  /*187e0*/  LDSM.16.MT88.4 R92, [R192+0x800] ;  /* 0x00080000c05c783b */ /* 0x000ea20000004200 */
[C---:B------:R-:W-:Y:S02]  /*187f0*/  FMUL.FTZ R42, R2.reuse, R106 ;  /* 0x0000006a022a7220 */ /* 0x040fe40000410000 */
[C---:B------:R-:W-:Y:S01]  /*18800*/  FMUL.FTZ R43, R2.reuse, R107 ;  /* 0x0000006b022b7220 */ /* 0x040fe20000410000 */
[C---:B------:R-:W-:Y:S04]  /*18810*/  HMMA.16816.F32 R16, R72.reuse, R22, R16 ;  /* 0x000000164810723c */ /* 0x040fe80000001810 */
[C---:B------:R-:W-:Y:S01]  /*18820*/  FMUL.FTZ R20, R65.reuse, R136 ;  /* 0x0000008841147220 */ /* 0x040fe20000410000 */
[----:B------:R-:W-:Y:S01]  /*18830*/  MUFU.EX2 R107, R182 ;  /* 0x000000b6006b7308 */ /* 0x000fe20000000800 */
[----:B------:R-:W-:Y:S02]  /*18840*/  FMUL.FTZ R21, R65, R137 ;  /* 0x0000008941157220 */ /* 0x000fe40000410000 */
[C---:B------:R-:W-:Y:S04]  /*18850*/  FMUL.FTZ R22, R3.reuse, R138 ;  /* 0x0000008a03167220 */ /* 0x040fe80000410000 */
[C---:B------:R-:W-:Y:S02]  /*18860*/  FMUL.FTZ R23, R3.reuse, R139 ;  /* 0x0000008b03177220 */ /* 0x040fe40000410000 */
[C---:B------:R-:W-:Y:S01]  /*18870*/  FMUL.FTZ R67, R3.reuse, R159 ;  /* 0x0000009f03437220 */ /* 0x040fe20000410000 */
[----:B------:R-:W-:Y:S01]  /*18880*/  MUFU.EX2 R106, R179 ;  /* 0x000000b3006a7308 */ /* 0x000fe20000000800 */
[C---:B------:R-:W-:Y:S02]  /*18890*/  FMUL.FTZ R30, R2.reuse, R110 ;  /* 0x0000006e021e7220 */ /* 0x040fe40000410000 */
[----:B------:R-:W-:Y:S01]  /*188a0*/  FMUL.FTZ R31, R2, R111 ;  /* 0x0000006f021f7220 */ /* 0x000fe20000410000 */
[-C--:B---3--:R-:W-:Y:S03]  /*188b0*/  HMMA.16816.F32 R20, R72, R36.reuse, R20 ;  /* 0x000000244814723c */ /* 0x088fe60000001814 */
[----:B------:R-:W-:Y:S02]  /*188c0*/  FADD.FTZ R0, R64, R66 ;  /* 0x0000004240007221 */ /* 0x000fe40000010000 */
[----:B------:R-:W-:Y:S01]  /*188d0*/  FMUL.FTZ R66, R3, R158 ;  /* 0x0000009e03427220 */ /* 0x000fe20000410000 */
[----:B------:R-:W3:Y:S02]  /*188e0*/  MUFU.EX2 R2, R184 ;  /* 0x000000b800027308 */ /* 0x000ee40000000800 */
[C---:B------:R-:W-:Y:S07]  /*188f0*/  HMMA.16816.F32 R24, R76.reuse, R36, R24 ;  /* 0x000000244c18723c */ /* 0x040fee0000001818 */
[C---:B------:R-:W-:Y:S01]  /*18900*/  FMUL.FTZ R36, R65.reuse, R144 ;  /* 0x0000009041247220 */ /* 0x040fe20000410000 */
[-C--:B------:R-:W-:Y:S01]  /*18910*/  HMMA.16816.F32 R28, R76, R38.reuse, R28 ;  /* 0x000000264c1c723c */ /* 0x080fe2000000181c */
[----:B------:R-:W-:Y:S03]  /*18920*/  MUFU.EX2 R179, R186 ;  /* 0x000000ba00b37308 */ /* 0x000fe60000000800 */
[----:B------:R-:W-:Y:S04]  /*18930*/  FMUL.FTZ R37, R65, R145 ;  /* 0x0000009141257220 */ /* 0x000fe80000410000 */
[C---:B------:R-:W-:Y:S03]  /*18940*/  HMMA.16816.F32 R32, R72.reuse, R38, R32 ;  /* 0x000000264820723c */ /* 0x040fe60000001820 */
[----:B------:R-:W4:Y:S01]  /*18950*/  MUFU.EX2 R111, R173 ;  /* 0x000000ad006f7308 */ /* 0x000f220000000800 */
[----:B---3--:R-:W-:Y:S03]  /*18960*/  FADD.FTZ R0, R2, R0 ;  /* 0x0000000002007221 */ /* 0x008fe60000010000 */
[C---:B------:R-:W-:Y:S02]  /*18970*/  FMUL.FTZ R38, R3.reuse, R146 ;  /* 0x0000009203267220 */ /* 0x040fe40000410000 */
[----:B------:R-:W-:Y:S04]  /*18980*/  FMUL.FTZ R39, R3, R147 ;  /* 0x0000009303277220 */ /* 0x000fe80000410000 */
[----:B------:R-:W3:Y:S01]  /*18990*/  MUFU.EX2 R128, R170 ;  /* 0x000000aa00807308 */ /* 0x000ee20000000800 */
[----:B------:R-:W-:Y:S04]  /*189a0*/  FADD.FTZ R0, R87, R0 ;  /* 0x0000000057007221 */ /* 0x000fe80000010000 */
[----:B------:R-:W-:Y:S01]  /*189b0*/  FADD.FTZ R0, R86, R0 ;  /* 0x0000000056007221 */ /* 0x000fe20000010000 */
[-C--:B-1----:R-:W-:Y:S03]  /*189c0*/  HMMA.16816.F32 R36, R72, R52.reuse, R36 ;  /* 0x000000344824723c */ /* 0x082fe60000001824 */
[----:B------:R-:W-:Y:S01]  /*189d0*/  FADD.FTZ R0, R107, R0 ;  /* 0x000000006b007221 */ /* 0x000fe20000010000 */
[----:B------:R-:W-:Y:S03]  /*189e0*/  MUFU.EX2 R110, R166 ;  /* 0x000000a6006e7308 */ /* 0x000fe60000000800 */
[----:B------:R-:W-:Y:S01]  /*189f0*/  FADD.FTZ R0, R105, R0 ;  /* 0x0000000069007221 */ /* 0x000fe20000010000 */
[C---:B------:R-:W-:Y:S04]  /*18a00*/  HMMA.16816.F32 R40, R76.reuse, R52, R40 ;  /* 0x000000344c28723c */ /* 0x040fe80000001828 */
[----:B------:R-:W-:Y:S02]  /*18a10*/  FADD.FTZ R0, R106, R0 ;  /* 0x000000006a007221 */ /* 0x000fe40000010000 */
[----:B------:R-:W-:Y:S01]  /*18a20*/  MUFU.EX2 R166, R223 ;  /* 0x000000df00a67308 */ /* 0x000fe20000000800 */
[C---:B------:R-:W-:Y:S01]  /*18a30*/  FMUL.FTZ R52, R65.reuse, R152 ;  /* 0x0000009841347220 */ /* 0x040fe20000410000 */
[-C--:B------:R-:W-:Y:S04]  /*18a40*/  HMMA.16816.F32 R44, R76, R54.reuse, R44 ;  /* 0x000000364c2c723c */ /* 0x080fe8000000182c */
[----:B------:R-:W-:Y:S04]  /*18a50*/  FMUL.FTZ R53, R65, R153 ;  /* 0x0000009941357220 */ /* 0x000fe80000410000 */
[C---:B------:R-:W-:Y:S01]  /*18a60*/  HMMA.16816.F32 R48, R72.reuse, R54, R48 ;  /* 0x000000364830723c */ /* 0x040fe20000001830 */
[----:B------:R-:W1:Y:S06]  /*18a70*/  MUFU.EX2 R120, R165 ;  /* 0x000000a500787308 */ /* 0x000e6c0000000800 */
[C---:B------:R-:W-:Y:S02]  /*18a80*/  FMUL.FTZ R54, R3.reuse, R154 ;  /* 0x0000009a03367220 */ /* 0x040fe40000410000 */
[----:B------:R-:W-:Y:S02]  /*18a90*/  FMUL.FTZ R55, R3, R155 ;  /* 0x0000009b03377220 */ /* 0x000fe40000410000 */
[----:B------:R-:W-:Y:S01]  /*18aa0*/  MUFU.EX2 R165, R224 ;  /* 0x000000e000a57308 */ /* 0x000fe20000000800 */
[----:B------:R-:W-:Y:S04]  /*18ab0*/  FADD.FTZ R3, R99, R96 ;  /* 0x0000006063037221 */ /* 0x000fe80000010000 */
[-C--:B------:R-:W-:Y:S05]  /*18ac0*/  HMMA.16816.F32 R52, R72, R80.reuse, R52 ;  /* 0x000000504834723c */ /* 0x080fea0000001834 */
[----:B------:R-:W-:Y:S03]  /*18ad0*/  MUFU.EX2 R123, R164 ;  /* 0x000000a4007b7308 */ /* 0x000fe60000000800 */
[C---:B------:R-:W-:Y:S07]  /*18ae0*/  HMMA.16816.F32 R56, R76.reuse, R80, R56 ;  /* 0x000000504c38723c */ /* 0x040fee0000001838 */
[----:B------:R-:W5:Y:S01]  /*18af0*/  MUFU.EX2 R247, R163 ;  /* 0x000000a300f77308 */ /* 0x000f620000000800 */
[-C--:B------:R-:W-:Y:S07]  /*18b00*/  HMMA.16816.F32 R60, R76, R82.reuse, R60 ;  /* 0x000000524c3c723c */ /* 0x080fee000000183c */
[----:B------:R-:W-:Y:S01]  /*18b10*/  F2FP.PACK_AB R76, R2, R64 ;  /* 0x00000040024c723e */ /* 0x000fe200000000ff */
[C---:B------:R-:W-:Y:S01]  /*18b20*/  FMUL.FTZ R64, R65.reuse, R156 ;  /* 0x0000009c41407220 */ /* 0x040fe20000410000 */
[----:B------:R-:W-:Y:S03]  /*18b30*/  MUFU.EX2 R113, R162 ;  /* 0x000000a200717308 */ /* 0x000fe60000000800 */
[----:B------:R-:W-:Y:S01]  /*18b40*/  FMUL.FTZ R65, R65, R157 ;  /* 0x0000009d41417220 */ /* 0x000fe20000410000 */
[----:B------:R-:W-:Y:S01]  /*18b50*/  F2FP.PACK_AB R78, R86, R87 ;  /* 0x00000057564e723e */ /* 0x000fe200000000ff */
[----:B------:R-:W-:Y:S01]  /*18b60*/  FADD.FTZ R2, R97, R89 ;  /* 0x0000005961027221 */ /* 0x000fe20000010000 */
[----:B----4-:R-:W-:Y:S01]  /*18b70*/  F2FP.PACK_AB R77, R119, R111 ;  /* 0x0000006f774d723e */ /* 0x010fe200000000ff */
[----:B------:R-:W-:Y:S01]  /*18b80*/  FADD.FTZ R87, R100, R88 ;  /* 0x0000005864577221 */ /* 0x000fe20000010000 */
[----:B---3--:R-:W-:Y:S01]  /*18b90*/  F2FP.PACK_AB R79, R128, R122 ;  /* 0x0000007a804f723e */ /* 0x008fe200000000ff */
[----:B------:R-:W-:Y:S01]  /*18ba0*/  LDSM.16.MT88.4 R100, [R193+0x1000] ;  /* 0x00100000c164783b */ /* 0x000fe20000004200 */
[----:B------:R-:W-:Y:S01]  /*18bb0*/  HMMA.16816.F32 R64, R72, R82, R64 ;  /* 0x000000524840723c */ /* 0x000fe20000001840 */
[----:B------:R-:W3:Y:S03]  /*18bc0*/  MUFU.EX2 R114, R161 ;  /* 0x000000a100727308 */ /* 0x000ee60000000800 */
[----:B------:R-:W-:Y:S02]  /*18bd0*/  FADD.FTZ R86, R98, R2 ;  /* 0x0000000262567221 */ /* 0x000fe40000010000 */
[----:B------:R-:W-:Y:S01]  /*18be0*/  FADD.FTZ R2, R104, R0 ;  /* 0x0000000068027221 */ /* 0x000fe20000010000 */
[----:B------:R-:W4:Y:S01]  /*18bf0*/  LDSM.16.MT88.4 R80, [R196+0x800] ;  /* 0x00080000c450783b */ /* 0x000f220000004200 */
[-C--:B--2---:R-:W-:Y:S03]  /*18c00*/  HMMA.16816.F32 R4, R76, R92.reuse, R4 ;  /* 0x0000005c4c04723c */ /* 0x084fe60000001804 */
[----:B------:R-:W2:Y:S02]  /*18c10*/  MUFU.EX2 R121, R160 ;  /* 0x000000a000797308 */ /* 0x000ea40000000800 */
[----:B-1----:R-:W-:Y:S01]  /*18c20*/  F2FP.PACK_AB R72, R120, R110 ;  /* 0x0000006e7848723e */ /* 0x002fe200000000ff */
[----:B------:R-:W-:Y:S01]  /*18c30*/  FADD.FTZ R0, R117, R3 ;  /* 0x0000000375007221 */ /* 0x000fe20000010000 */
[----:B-----5:R-:W-:Y:S01]  /*18c40*/  F2FP.PACK_AB R74, R247, R123 ;  /* 0x0000007bf74a723e */ /* 0x020fe200000000ff */
[----:B------:R-:W1:Y:S01]  /*18c50*/  LDSM.16.MT88.4 R96, [R193+0x800] ;  /* 0x00080000c160783b */ /* 0x000e620000004200 */
[----:B------:R-:W-:Y:S03]  /*18c60*/  FADD.FTZ R3, R111, R87 ;  /* 0x000000576f037221 */ /* 0x000fe60000010000 */
[----:B------:R-:W-:Y:S01]  /*18c70*/  FADD.FTZ R87, R110, R0 ;  /* 0x000000006e577221 */ /* 0x000fe20000010000 */
[----:B------:R-:W-:Y:S01]  /*18c80*/  MUFU.EX2 R164, R225 ;  /* 0x000000e100a47308 */ /* 0x000fe20000000800 */
[----:B------:R-:W-:Y:S02]  /*18c90*/  FADD.FTZ R86, R116, R86 ;  /* 0x0000005674567221 */ /* 0x000fe40000010000 */
[----:B------:R-:W-:Y:S01]  /*18ca0*/  FADD.FTZ R3, R119, R3 ;  /* 0x0000000377037221 */ /* 0x000fe20000010000 */
[----:B---3--:R-:W-:Y:S01]  /*18cb0*/  F2FP.PACK_AB R73, R114, R113 ;  /* 0x000000717249723e */ /* 0x008fe200000000ff */
[----:B------:R-:W-:Y:S05]  /*18cc0*/  FADD.FTZ R87, R120, R87 ;  /* 0x0000005778577221 */ /* 0x000fea0000010000 */
[----:B------:R-:W-:Y:S01]  /*18cd0*/  MUFU.EX2 R162, R226 ;  /* 0x000000e200a27308 */ /* 0x000fe20000000800 */
[----:B--2---:R-:W-:Y:S09]  /*18ce0*/  F2FP.PACK_AB R75, R183, R121 ;  /* 0x00000079b74b723e */ /* 0x004ff200000000ff */
[----:B------:R-:W2:Y:S01]  /*18cf0*/  MUFU.EX2 R246, R168 ;  /* 0x000000a800f67308 */ /* 0x000ea20000000800 */
[C---:B------:R-:W-:Y:S08]  /*18d00*/  HMMA.16816.F32 R8, R72.reuse, R92, R8 ;  /* 0x0000005c4808723c */ /* 0x040ff00000001808 */
[-C--:B------:R-:W-:Y:S01]  /*18d10*/  HMMA.16816.F32 R12, R72, R94.reuse, R12 ;  /* 0x0000005e480c723c */ /* 0x080fe2000000180c */
[----:B------:R-:W3:Y:S07]  /*18d20*/  MUFU.EX2 R184, R174 ;  /* 0x000000ae00b87308 */ /* 0x000eee0000000800 */
[C---:B------:R-:W-:Y:S01]  /*18d30*/  HMMA.16816.F32 R16, R76.reuse, R94, R16 ;  /* 0x0000005e4c10723c */ /* 0x040fe20000001810 */
[----:B------:R-:W5:Y:S02]  /*18d40*/  LDSM.16.MT88.4 R92, [R195+0x800] ;  /* 0x00080000c35c783b */ /* 0x000f640000004200 */
[----:B------:R-:W-:Y:S05]  /*18d50*/  MUFU.EX2 R174, R189 ;  /* 0x000000bd00ae7308 */ /* 0x000fea0000000800 */
[-C--:B----4-:R-:W-:Y:S05]  /*18d60*/  HMMA.16816.F32 R20, R76, R80.reuse, R20 ;  /* 0x000000504c14723c */ /* 0x090fea0000001814 */
[----:B------:R-:W-:Y:S03]  /*18d70*/  MUFU.EX2 R182, R167 ;  /* 0x000000a700b67308 */ /* 0x000fe60000000800 */
[C---:B------:R-:W-:Y:S07]  /*18d80*/  HMMA.16816.F32 R24, R72.reuse, R80, R24 ;  /* 0x000000504818723c */ /* 0x040fee0000001818 */
[----:B------:R-:W4:Y:S01]  /*18d90*/  MUFU.EX2 R180, R175 ;  /* 0x000000af00b47308 */ /* 0x000f220000000800 */
[-C--:B------:R-:W-:Y:S08]  /*18da0*/  HMMA.16816.F32 R28, R72, R82.reuse, R28 ;  /* 0x00000052481c723c */ /* 0x080ff0000000181c */
[C---:B------:R-:W-:Y:S01]  /*18db0*/  HMMA.16816.F32 R32, R76.reuse, R82, R32 ;  /* 0x000000524c20723c */ /* 0x040fe20000001820 */
[----:B------:R-:W2:Y:S01]  /*18dc0*/  LDSM.16.MT88.4 R80, [R192+0x1000] ;  /* 0x00100000c050783b */ /* 0x000ea20000004200 */
[----:B------:R-:W-:Y:S06]  /*18dd0*/  MUFU.EX2 R155, R177 ;  /* 0x000000b1009b7308 */ /* 0x000fec0000000800 */
[-C--:B-1----:R-:W-:Y:S04]  /*18de0*/  HMMA.16816.F32 R36, R76, R96.reuse, R36 ;  /* 0x000000604c24723c */ /* 0x082fe80000001824 */
[----:B------:R-:W1:Y:S04]  /*18df0*/  MUFU.EX2 R175, R187 ;  /* 0x000000bb00af7308 */ /* 0x000e680000000800 */
[C---:B------:R-:W-:Y:S06]  /*18e00*/  HMMA.16816.F32 R40, R72.reuse, R96, R40 ;  /* 0x000000604828723c */ /* 0x040fec0000001828 */
[----:B------:R-:W-:Y:S02]  /*18e10*/  MUFU.EX2 R154, R181 ;  /* 0x000000b5009a7308 */ /* 0x000fe40000000800 */
[-C--:B------:R-:W-:Y:S08]  /*18e20*/  HMMA.16816.F32 R44, R72, R98.reuse, R44 ;  /* 0x00000062482c723c */ /* 0x080ff0000000182c */
[C---:B------:R-:W-:Y:S01]  /*18e30*/  HMMA.16816.F32 R48, R76.reuse, R98, R48 ;  /* 0x000000624c30723c */ /* 0x040fe20000001830 */
[----:B------:R-:W1:Y:S01]  /*18e40*/  LDSM.16.MT88.4 R96, [R196+0x1000] ;  /* 0x00100000c460783b */ /* 0x000e620000004200 */
[----:B------:R-:W1:Y:S06]  /*18e50*/  MUFU.EX2 R153, R191 ;  /* 0x000000bf00997308 */ /* 0x000e6c0000000800 */
[-C--:B-----5:R-:W-:Y:S04]  /*18e60*/  HMMA.16816.F32 R52, R76, R92.reuse, R52 ;  /* 0x0000005c4c34723c */ /* 0x0a0fe80000001834 */
[----:B------:R-:W-:Y:S04]  /*18e70*/  MUFU.EX2 R152, R210 ;  /* 0x000000d200987308 */ /* 0x000fe80000000800 */
[C---:B------:R-:W-:Y:S06]  /*18e80*/  HMMA.16816.F32 R56, R72.reuse, R92, R56 ;  /* 0x0000005c4838723c */ /* 0x040fec0000001838 */
[----:B------:R-:W5:Y:S02]  /*18e90*/  MUFU.EX2 R170, R211 ;  /* 0x000000d300aa7308 */ /* 0x000f640000000800 */
[-C--:B------:R-:W-:Y:S07]  /*18ea0*/  HMMA.16816.F32 R60, R72, R94.reuse, R60 ;  /* 0x0000005e483c723c */ /* 0x080fee000000183c */
[----:B------:R-:W-:Y:S01]  /*18eb0*/  F2FP.PACK_AB R72, R105, R107 ;  /* 0x0000006b6948723e */ /* 0x000fe200000000ff */
[----:B------:R-:W-:Y:S01]  /*18ec0*/  HMMA.16816.F32 R64, R76, R94, R64 ;  /* 0x0000005e4c40723c */ /* 0x000fe20000001840 */
[----:B------:R-:W5:Y:S01]  /*18ed0*/  LDSM.16.MT88.4 R92, [R195+0x1000] ;  /* 0x00100000c35c783b */ /* 0x000f620000004200 */
[----:B------:R-:W5:Y:S02]  /*18ee0*/  MUFU.EX2 R89, R221 ;  /* 0x000000dd00597308 */ /* 0x000f640000000800 */
[----:B------:R-:W-:Y:S02]  /*18ef0*/  F2FP.PACK_AB R74, R104, R106 ;  /* 0x0000006a684a723e */ /* 0x000fe400000000ff */
[----:B--2---:R-:W-:Y:S02]  /*18f00*/  F2FP.PACK_AB R73, R246, R243 ;  /* 0x000000f3f649723e */ /* 0x004fe400000000ff */
[----:B---3--:R-:W-:Y:S01]  /*18f10*/  F2FP.PACK_AB R75, R185, R184 ;  /* 0x000000b8b94b723e */ /* 0x008fe200000000ff */
[----:B------:R-:W-:Y:S03]  /*18f20*/  LDSM.16.MT88.4 R104, [R195+0x1800] ;  /* 0x00180000c368783b */ /* 0x000fe60000004200 */
[----:B----4-:R-:W-:Y:S01]  /*18f30*/  F2FP.PACK_AB R76, R180, R182 ;  /* 0x000000b6b44c723e */ /* 0x010fe200000000ff */
[----:B------:R-:W2:Y:S01]  /*18f40*/  MUFU.EX2 R88, R220 ;  /* 0x000000dc00587308 */ /* 0x000ea20000000800 */
[----:B-1----:R-:W-:Y:S01]  /*18f50*/  F2FP.PACK_AB R78, R175, R155 ;  /* 0x0000009baf4e723e */ /* 0x002fe200000000ff */
[-C--:B------:R-:W-:Y:S05]  /*18f60*/  HMMA.16816.F32 R4, R72, R80.reuse, R4 ;  /* 0x000000504804723c */ /* 0x080fea0000001804 */
[----:B------:R-:W-:Y:S02]  /*18f70*/  F2FP.PACK_AB R77, R153, R154 ;  /* 0x0000009a994d723e */ /* 0x000fe400000000ff */
[----:B-----5:R-:W-:Y:S01]  /*18f80*/  F2FP.PACK_AB R79, R170, R152 ;  /* 0x00000098aa4f723e */ /* 0x020fe200000000ff */
[----:B------:R-:W1:Y:S01]  /*18f90*/  MUFU.EX2 R109, R219 ;  /* 0x000000db006d7308 */ /* 0x000e620000000800 */
[----:B------:R-:W-:Y:S05]  /*18fa0*/  FADD.FTZ R0, R89, R2 ;  /* 0x0000000259007221 */ /* 0x000fea0000010000 */
[C---:B------:R-:W-:Y:S04]  /*18fb0*/  HMMA.16816.F32 R8, R76.reuse, R80, R8 ;  /* 0x000000504c08723c */ /* 0x040fe80000001808 */
[----:B------:R-:W3:Y:S04]  /*18fc0*/  MUFU.EX2 R108, R218 ;  /* 0x000000da006c7308 */ /* 0x000ee80000000800 */
[-C--:B------:R-:W-:Y:S04]  /*18fd0*/  HMMA.16816.F32 R12, R76, R82.reuse, R12 ;  /* 0x000000524c0c723c */ /* 0x080fe8000000180c */
[----:B--2---:R-:W-:Y:S02]  /*18fe0*/  FADD.FTZ R0, R88, R0 ;  /* 0x0000000058007221 */ /* 0x004fe40000010000 */
[----:B------:R-:W-:Y:S02]  /*18ff0*/  MUFU.EX2 R172, R215 ;  /* 0x000000d700ac7308 */ /* 0x000fe40000000800 */
[C---:B------:R-:W-:Y:S01]  /*19000*/  HMMA.16816.F32 R16, R72.reuse, R82, R16 ;  /* 0x000000524810723c */ /* 0x040fe20000001810 */
[----:B------:R-:W2:Y:S03]  /*19010*/  LDSM.16.MT88.4 R80, [R192+0x1800] ;  /* 0x00180000c050783b */ /* 0x000ea60000004200 */
[----:B-1----:R-:W-:Y:S04]  /*19020*/  FADD.FTZ R0, R109, R0 ;  /* 0x000000006d007221 */ /* 0x002fe80000010000 */
[-C--:B------:R-:W-:Y:S01]  /*19030*/  HMMA.16816.F32 R20, R72, R96.reuse, R20 ;  /* 0x000000604814723c */ /* 0x080fe20000001814 */
[----:B------:R-:W-:Y:S03]  /*19040*/  MUFU.EX2 R173, R214 ;  /* 0x000000d600ad7308 */ /* 0x000fe60000000800 */
[----:B---3--:R-:W-:Y:S02]  /*19050*/  FADD.FTZ R2, R108, R0 ;  /* 0x000000006c027221 */ /* 0x008fe40000010000 */
[----:B------:R-:W-:Y:S02]  /*19060*/  FADD.FTZ R0, R113, R86 ;  /* 0x0000005671007221 */ /* 0x000fe40000010000 */
[C---:B------:R-:W-:Y:S03]  /*19070*/  HMMA.16816.F32 R24, R76.reuse, R96, R24 ;  /* 0x000000604c18723c */ /* 0x040fe60000001818 */
[----:B------:R-:W-:Y:S01]  /*19080*/  MUFU.EX2 R177, R213 ;  /* 0x000000d500b17308 */ /* 0x000fe20000000800 */
[----:B------:R-:W-:Y:S04]  /*19090*/  FADD.FTZ R86, R114, R0 ;  /* 0x0000000072567221 */ /* 0x000fe80000010000 */
[-C--:B------:R-:W-:Y:S05]  /*190a0*/  HMMA.16816.F32 R28, R76, R98.reuse, R28 ;  /* 0x000000624c1c723c */ /* 0x080fea000000181c */
[----:B------:R-:W-:Y:S03]  /*190b0*/  MUFU.EX2 R178, R212 ;  /* 0x000000d400b27308 */ /* 0x000fe60000000800 */
[C---:B------:R-:W-:Y:S01]  /*190c0*/  HMMA.16816.F32 R32, R72.reuse, R98, R32 ;  /* 0x000000624820723c */ /* 0x040fe20000001820 */
[----:B------:R-:W1:Y:S06]  /*190d0*/  LDSM.16.MT88.4 R96, [R196+0x1800] ;  /* 0x00180000c460783b */ /* 0x000e6c0000004200 */
[----:B------:R-:W3:Y:S01]  /*190e0*/  MUFU.EX2 R118, R217 ;  /* 0x000000d900767308 */ /* 0x000ee20000000800 */
[-C--:B------:R-:W-:Y:S08]  /*190f0*/  HMMA.16816.F32 R36, R72, R100.reuse, R36 ;  /* 0x000000644824723c */ /* 0x080ff00000001824 */
[C---:B------:R-:W-:Y:S01]  /*19100*/  HMMA.16816.F32 R40, R76.reuse, R100, R40 ;  /* 0x000000644c28723c */ /* 0x040fe20000001828 */
[----:B------:R-:W4:Y:S07]  /*19110*/  MUFU.EX2 R115, R222 ;  /* 0x000000de00737308 */ /* 0x000f2e0000000800 */
[-C--:B------:R-:W-:Y:S03]  /*19120*/  HMMA.16816.F32 R44, R76, R102.reuse, R44 ;  /* 0x000000664c2c723c */ /* 0x080fe6000000182c */
[----:B------:R-:W5:Y:S01]  /*19130*/  MUFU.EX2 R112, R227 ;  /* 0x000000e300707308 */ /* 0x000f620000000800 */
[----:B---3--:R-:W-:Y:S04]  /*19140*/  FADD.FTZ R0, R118, R2 ;  /* 0x0000000276007221 */ /* 0x008fe80000010000 */
[C---:B------:R-:W-:Y:S01]  /*19150*/  HMMA.16816.F32 R48, R72.reuse, R102, R48 ;  /* 0x000000664830723c */ /* 0x040fe20000001830 */
[----:B------:R-:W3:Y:S03]  /*19160*/  LDSM.16.MT88.4 R100, [R193+0x1800] ;  /* 0x00180000c164783b */ /* 0x000ee60000004200 */
[----:B------:R-:W-:Y:S01]  /*19170*/  FADD.FTZ R2, R121, R86 ;  /* 0x0000005679027221 */ /* 0x000fe20000010000 */
[----:B------:R-:W-:Y:S01]  /*19180*/  MOV R86, R71 ;  /* 0x0000004700567202 */ /* 0x000fe20000000f00 */
[----:B------:R-:W1:Y:S02]  /*19190*/  MUFU.EX2 R110, R232 ;  /* 0x000000e8006e7308 */ /* 0x000e640000000800 */
[-C--:B------:R-:W-:Y:S04]  /*191a0*/  HMMA.16816.F32 R52, R72, R92.reuse, R52 ;  /* 0x0000005c4834723c */ /* 0x080fe80000001834 */
[C---:B----4-:R-:W-:Y:S01]  /*191b0*/  FADD.FTZ R0, R115.reuse, R0 ;  /* 0x0000000073007221 */ /* 0x050fe20000010000 */
[----:B------:R-:W-:Y:S01]  /*191c0*/  F2FP.PACK_AB R156, R115, R118 ;  /* 0x00000076739c723e */ /* 0x000fe200000000ff */
[----:B------:R-:W-:Y:S02]  /*191d0*/  FADD.FTZ R2, R183, R2 ;  /* 0x00000002b7027221 */ /* 0x000fe40000010000 */
[C---:B------:R-:W-:Y:S01]  /*191e0*/  HMMA.16816.F32 R56, R76.reuse, R92, R56 ;  /* 0x0000005c4c38723c */ /* 0x040fe20000001838 */
[----:B------:R-:W4:Y:S03]  /*191f0*/  MUFU.EX2 R168, R230 ;  /* 0x000000e600a87308 */ /* 0x000f260000000800 */
[----:B-----5:R-:W-:Y:S02]  /*19200*/  FADD.FTZ R0, R112, R0 ;  /* 0x0000000070007221 */ /* 0x020fe40000010000 */
[----:B------:R-:W-:Y:S02]  /*19210*/  FADD.FTZ R2, R154, R2 ;  /* 0x000000029a027221 */ /* 0x000fe40000010000 */
[-C--:B------:R-:W-:Y:S03]  /*19220*/  HMMA.16816.F32 R60, R76, R94.reuse, R60 ;  /* 0x0000005e4c3c723c */ /* 0x080fe6000000183c */
[----:B------:R-:W-:Y:S01]  /*19230*/  MUFU.EX2 R167, R231 ;  /* 0x000000e700a77308 */ /* 0x000fe20000000800 */
[----:B------:R-:W-:Y:S01]  /*19240*/  FADD.FTZ R2, R153, R2 ;  /* 0x0000000299027221 */ /* 0x000fe20000010000 */
[----:B-1----:R-:W-:Y:S03]  /*19250*/  F2FP.PACK_AB R158, R110, R112 ;  /* 0x000000706e9e723e */ /* 0x002fe600000000ff */
[----:B------:R-:W-:Y:S04]  /*19260*/  HMMA.16816.F32 R64, R72, R94, R64 ;  /* 0x0000005e4840723c */ /* 0x000fe80000001840 */
[----:B------:R-:W-:Y:S01]  /*19270*/  F2FP.PACK_AB R76, R88, R89 ;  /* 0x00000059584c723e */ /* 0x000fe200000000ff */
[----:B------:R-:W1:Y:S01]  /*19280*/  MUFU.EX2 R163, R235 ;  /* 0x000000eb00a37308 */ /* 0x000e620000000800 */
[----:B------:R-:W-:Y:S01]  /*19290*/  F2FP.PACK_AB R78, R108, R109 ;  /* 0x0000006d6c4e723e */ /* 0x000fe200000000ff */
[----:B------:R-:W-:Y:S01]  /*192a0*/  FADD.FTZ R2, R152, R2 ;  /* 0x0000000298027221 */ /* 0x000fe20000010000 */
[----:B------:R-:W-:Y:S04]  /*192b0*/  F2FP.PACK_AB R77, R173, R172 ;  /* 0x000000acad4d723e */ /* 0x000fe800000000ff */
[----:B------:R-:W-:Y:S01]  /*192c0*/  F2FP.PACK_AB R79, R178, R177 ;  /* 0x000000b1b24f723e */ /* 0x000fe200000000ff */
[----:B------:R-:W-:Y:S01]  /*192d0*/  FADD.FTZ R2, R170, R2 ;  /* 0x00000002aa027221 */ /* 0x000fe20000010000 */
[----:B------:R-:W-:Y:S01]  /*192e0*/  F2FP.PACK_AB R72, R174, R171 ;  /* 0x000000abae48723e */ /* 0x000fe200000000ff */
[----:B------:R5:W-:Y:S01]  /*192f0*/  MUFU.EX2 R89, R237 ;  /* 0x000000ed00597308 */ /* 0x000be20000000800 */
[----:B------:R-:W-:Y:S01]  /*19300*/  F2FP.PACK_AB R74, R179, R176 ;  /* 0x000000b0b34a723e */ /* 0x000fe200000000ff */
[----:B------:R-:W-:Y:S01]  /*19310*/  FADD.FTZ R2, R166, R2 ;  /* 0x00000002a6027221 */ /* 0x000fe20000010000 */
[C---:B------:R-:W-:Y:S01]  /*19320*/  F2FP.PACK_AB R73, R165.reuse, R166 ;  /* 0x000000a6a549723e */ /* 0x040fe200000000ff */
[-C--:B--2---:R-:W-:Y:S05]  /*19330*/  HMMA.16816.F32 R4, R76, R80.reuse, R4 ;  /* 0x000000504c04723c */ /* 0x084fea0000001804 */
[----:B------:R-:W-:Y:S01]  /*19340*/  F2FP.PACK_AB R75, R162, R164 ;  /* 0x000000a4a24b723e */ /* 0x000fe200000000ff */
[----:B------:R-:W-:Y:S01]  /*19350*/  MUFU.EX2 R161, R233 ;  /* 0x000000e900a17308 */ /* 0x000fe20000000800 */
[----:B----4-:R-:W-:Y:S01]  /*19360*/  F2FP.PACK_AB R157, R168, R169 ;  /* 0x000000a9a89d723e */ /* 0x010fe200000000ff */
[----:B------:R-:W-:Y:S04]  /*19370*/  FADD.FTZ R2, R165, R2 ;  /* 0x00000002a5027221 */ /* 0x000fe80000010000 */
[C---:B------:R-:W-:Y:S04]  /*19380*/  HMMA.16816.F32 R8, R72.reuse, R80, R8 ;  /* 0x000000504808723c */ /* 0x040fe80000001808 */
[----:B------:R-:W2:Y:S01]  /*19390*/  MUFU.EX2 R160, R234 ;  /* 0x000000ea00a07308 */ /* 0x000ea20000000800 */
[----:B-1----:R-:W-:Y:S01]  /*193a0*/  F2FP.PACK_AB R159, R163, R167 ;  /* 0x000000a7a39f723e */ /* 0x002fe200000000ff */
[----:B------:R-:W-:Y:S02]  /*193b0*/  FADD.FTZ R2, R164, R2 ;  /* 0x00000002a4027221 */ /* 0x000fe40000010000 */
[-C--:B------:R-:W-:Y:S04]  /*193c0*/  HMMA.16816.F32 R12, R72, R82.reuse, R12 ;  /* 0x00000052480c723c */ /* 0x080fe8000000180c */
[----:B-----5:R-:W-:Y:S02]  /*193d0*/  FADD.FTZ R237, R110, R0 ;  /* 0x000000006eed7221 */ /* 0x020fe40000010000 */
[----:B------:R-:W1:Y:S01]  /*193e0*/  MUFU.EX2 R88, R239 ;  /* 0x000000ef00587308 */ /* 0x000e620000000800 */
[----:B------:R-:W-:Y:S01]  /*193f0*/  FADD.FTZ R0, R122, R3 ;  /* 0x000000037a007221 */ /* 0x000fe20000010000 */
[C---:B------:R-:W-:Y:S04]  /*19400*/  HMMA.16816.F32 R16, R76.reuse, R82, R16 ;  /* 0x000000524c10723c */ /* 0x040fe80000001810 */
[----:B------:R-:W-:Y:S02]  /*19410*/  FADD.FTZ R0, R128, R0 ;  /* 0x0000000080007221 */ /* 0x000fe40000010000 */
[----:B------:R-:W-:Y:S01]  /*19420*/  FADD.FTZ R3, R123, R87 ;  /* 0x000000577b037221 */ /* 0x000fe20000010000 */
[----:B------:R-:W-:Y:S01]  /*19430*/  MOV R87, R70 ;  /* 0x0000004600577202 */ /* 0x000fe20000000f00 */
[-C--:B------:R-:W-:Y:S01]  /*19440*/  HMMA.16816.F32 R20, R76, R96.reuse, R20 ;  /* 0x000000604c14723c */ /* 0x080fe20000001814 */
[----:B------:R-:W-:Y:S03]  /*19450*/  MUFU.EX2 R82, R236 ;  /* 0x000000ec00527308 */ /* 0x000fe60000000800 */
[----:B--2---:R-:W-:Y:S01]  /*19460*/  F2FP.PACK_AB R92, R160, R161 ;  /* 0x000000a1a05c723e */ /* 0x004fe200000000ff */
[----:B------:R-:W-:Y:S02]  /*19470*/  FADD.FTZ R3, R247, R3 ;  /* 0x00000003f7037221 */ /* 0x000fe40000010000 */
[----:B------:R-:W-:Y:S01]  /*19480*/  FADD.FTZ R0, R243, R0 ;  /* 0x00000000f3007221 */ /* 0x000fe20000010000 */
[C---:B------:R-:W-:Y:S03]  /*19490*/  HMMA.16816.F32 R24, R72.reuse, R96, R24 ;  /* 0x000000604818723c */ /* 0x040fe60000001818 */
[----:B------:R-:W2:Y:S01]  /*194a0*/  MUFU.EX2 R83, R238 ;  /* 0x000000ee00537308 */ /* 0x000ea20000000800 */
[----:B------:R-:W-:Y:S01]  /*194b0*/  FADD.FTZ R3, R182, R3 ;  /* 0x00000003b6037221 */ /* 0x000fe20000010000 */
[----:B-1----:R-:W-:Y:S01]  /*194c0*/  F2FP.PACK_AB R94, R88, R89 ;  /* 0x00000059585e723e */ /* 0x002fe200000000ff */
[----:B------:R-:W-:Y:S02]  /*194d0*/  FADD.FTZ R0, R246, R0 ;  /* 0x00000000f6007221 */ /* 0x000fe40000010000 */
[-C--:B------:R-:W-:Y:S04]  /*194e0*/  HMMA.16816.F32 R28, R72, R98.reuse, R28 ;  /* 0x00000062481c723c */ /* 0x080fe8000000181c */
[----:B------:R-:W-:Y:S01]  /*194f0*/  FADD.FTZ R3, R180, R3 ;  /* 0x00000003b4037221 */ /* 0x000fe20000010000 */
[----:B------:R-:W-:Y:S01]  /*19500*/  MUFU.EX2 R81, R240 ;  /* 0x000000f000517308 */ /* 0x000fe20000000800 */
[----:B------:R-:W-:Y:S02]  /*19510*/  FADD.FTZ R0, R184, R0 ;  /* 0x00000000b8007221 */ /* 0x000fe40000010000 */
[C---:B------:R-:W-:Y:S04]  /*19520*/  HMMA.16816.F32 R32, R76.reuse, R98, R32 ;  /* 0x000000624c20723c */ /* 0x040fe80000001820 */
[----:B------:R-:W-:Y:S02]  /*19530*/  FADD.FTZ R3, R155, R3 ;  /* 0x000000039b037221 */ /* 0x000fe40000010000 */
[----:B------:R-:W-:Y:S01]  /*19540*/  FADD.FTZ R0, R185, R0 ;  /* 0x00000000b9007221 */ /* 0x000fe20000010000 */
[----:B------:R-:W1:Y:S01]  /*19550*/  MUFU.EX2 R80, R242 ;  /* 0x000000f200507308 */ /* 0x000e620000000800 */
[-C--:B---3--:R-:W-:Y:S04]  /*19560*/  HMMA.16816.F32 R36, R76, R100.reuse, R36 ;  /* 0x000000644c24723c */ /* 0x088fe80000001824 */
[----:B--2---:R-:W-:Y:S01]  /*19570*/  F2FP.PACK_AB R93, R83, R82 ;  /* 0x00000052535d723e */ /* 0x004fe200000000ff */
[----:B------:R-:W-:Y:S02]  /*19580*/  FADD.FTZ R3, R175, R3 ;  /* 0x00000003af037221 */ /* 0x000fe40000010000 */
[----:B------:R-:W-:Y:S01]  /*19590*/  FADD.FTZ R0, R172, R0 ;  /* 0x00000000ac007221 */ /* 0x000fe20000010000 */
[C---:B------:R-:W-:Y:S04]  /*195a0*/  HMMA.16816.F32 R40, R72.reuse, R100, R40 ;  /* 0x000000644828723c */ /* 0x040fe80000001828 */
[----:B------:R-:W-:Y:S02]  /*195b0*/  FADD.FTZ R3, R171, R3 ;  /* 0x00000003ab037221 */ /* 0x000fe40000010000 */
[----:B------:R-:W-:Y:S02]  /*195c0*/  FADD.FTZ R0, R173, R0 ;  /* 0x00000000ad007221 */ /* 0x000fe40000010000 */
[-C--:B------:R-:W-:Y:S04]  /*195d0*/  HMMA.16816.F32 R44, R72, R102.reuse, R44 ;  /* 0x00000066482c723c */ /* 0x080fe8000000182c */
[----:B------:R-:W-:Y:S02]  /*195e0*/  FADD.FTZ R3, R174, R3 ;  /* 0x00000003ae037221 */ /* 0x000fe40000010000 */
[----:B------:R-:W-:Y:S01]  /*195f0*/  FADD.FTZ R0, R177, R0 ;  /* 0x00000000b1007221 */ /* 0x000fe20000010000 */
[----:B-1----:R-:W-:Y:S01]  /*19600*/  F2FP.PACK_AB R95, R80, R81 ;  /* 0x00000051505f723e */ /* 0x002fe200000000ff */
[C---:B------:R-:W-:Y:S04]  /*19610*/  HMMA.16816.F32 R48, R76.reuse, R102, R48 ;  /* 0x000000664c30723c */ /* 0x040fe80000001830 */
[----:B------:R-:W-:Y:S02]  /*19620*/  FADD.FTZ R3, R176, R3 ;  /* 0x00000003b0037221 */ /* 0x000fe40000010000 */
[----:B------:R-:W-:Y:S02]  /*19630*/  FADD.FTZ R0, R178, R0 ;  /* 0x00000000b2007221 */ /* 0x000fe40000010000 */
[-C--:B------:R-:W-:Y:S04]  /*19640*/  HMMA.16816.F32 R52, R76, R104.reuse, R52 ;  /* 0x000000684c34723c */ /* 0x080fe80000001834 */
[----:B------:R-:W-:Y:S02]  /*19650*/  FADD.FTZ R3, R179, R3 ;  /* 0x00000003b3037221 */ /* 0x000fe40000010000 */
[----:B------:R-:W-:Y:S02]  /*19660*/  FADD.FTZ R2, R162, R2 ;  /* 0x00000002a2027221 */ /* 0x000fe40000010000 */
[C---:B------:R-:W-:Y:S04]  /*19670*/  HMMA.16816.F32 R56, R72.reuse, R104, R56 ;  /* 0x000000684838723c */ /* 0x040fe80000001838 */
[----:B------:R-:W-:Y:S04]  /*19680*/  FADD.FTZ R0, R169, R0 ;  /* 0x00000000a9007221 */ /* 0x000fe80000010000 */
        /* <DEDUP_REMOVED lines=16> */
[----:B------:R-:W-:Y:S02]  /*19790*/  FADD.FTZ R0, R81, R3 ;  /* 0x0000000351007221 */ /* 0x000fe40000010000 */
[----:B------:R-:W-:Y:S02]  /*197a0*/  FADD.FTZ R243, R163, R4 ;  /* 0x00000004a3f37221 */ /* 0x000fe40000010000 */
[C---:B------:R-:W-:Y:S04]  /*197b0*/  HMMA.16816.F32 R112, R92.reuse, R140, R24 ;  /* 0x0000008c5c70723c */ /* 0x040fe80000001818 */
[----:B------:R-:W-:Y:S01]  /*197c0*/  FADD.FTZ R246, R88, R2 ;  /* 0x0000000258f67221 */ /* 0x000fe20000010000 */
[----:B------:R-:W-:Y:S01]  /*197d0*/  MOV R88, R69 ;  /* 0x0000004500587202 */ /* 0x000fe20000000f00 */
[----:B------:R-:W-:Y:S02]  /*197e0*/  FADD.FTZ R247, R80, R0 ;  /* 0x0000000050f77221 */ /* 0x000fe40000010000 */
        /* <DEDUP_REMOVED lines=10> */
[----:B------:R-:W-:-:S07]  /*19890*/  @P0 BRA `(.L_x_1093) ;  /* 0xffffa4f000000947 */ /* 0x000fce000383ffff */
.L_x_1062:
[----:B------:R-:W2:Y:S01]  /*198a0*/  LDL R0, [R1+0x38] ;  /* 0x0000380001007983 */ /* 0x000ea20000100800 */
[----:B------:R-:W-:-:S05]  /*198b0*/  IMAD.MOV.U32 R2, RZ, RZ, c[0x0][0x2c4] ;  /* 0x0000b100ff027624 */ /* 0x000fca00078e00ff */
        /* <DEDUP_REMOVED lines=20> */
.L_x_1096:
[----:B------:R-:W-:-:S04]  /*19a00*/  MOV R3, 0x1 ;  /* 0x0000000100037802 */ /* 0x000fc80000000f00 */
[----:B------:R-:W-:-:S13]  /*19a10*/  ISETP.NE.AND P0, PT, R3, c[0x0][0x32c], PT ;  /* 0x0000cb0003007a0c */ /* 0x000fda0003f05270 */
[----:B------:R-:W-:-:S05]  /*19a20*/  @P0 IMAD.HI.U32 R3, R0, c[0x0][0x330], RZ ;  /* 0x0000cc0000030a27 */ /* 0x000fca00078e00ff */
[----:B------:R-:W-:Y:S02]  /*19a30*/  @P0 SHF.R.U32.HI R0, RZ, c[0x0][0x334], R3 ;  /* 0x0000cd00ff000a19 */ /* 0x000fe40000011603 */
.L_x_1097:
[----:B------:R-:W-:Y:S05]  /*19a40*/  BSYNC B0 ;  /* 0x0000000000007941 */ /* 0x000fea0003800000 */
.L_x_1095:
[----:B------:R-:W-:-:S05]  /*19a50*/  IMAD R0, R0, c[0x0][0x32c], RZ ;  /* 0x0000cb0000007a24 */ /* 0x000fca00078e02ff */
[----:B------:R-:W-:-:S03]  /*19a60*/  IMNMX R2, R2, R0, !PT ;  /* 0x0000000002027217 */ /* 0x000fc60007800200 */
.L_x_1094:
        /* <DEDUP_REMOVED lines=13> */
.L_x_1109:
        /* <DEDUP_REMOVED lines=41> */
.L_x_1243:
        /* <DEDUP_REMOVED lines=22> */
.L_x_1244:
[----:B-1--4-:R-:W-:Y:S04]  /*19f30*/  IADD3 R2, P0, R0, R5, RZ ;  /* 0x0000000500027210 */ /* 0x012fe80007f1e0ff */
[----:B------:R-:W-:Y:S05]  /*19f40*/  IADD3.X R3, R4, R6, RZ, P0, !PT ;  /* 0x0000000604037210 */ /* 0x000fea00007fe4ff */
[----:B------:R-:W-:Y:S01]  /*19f50*/  @!PT LDS RZ, [RZ] ;  /* 0x00000000fffff984 */ /* 0x000fe20000000800 */
[----:B------:R-:W-:Y:S01]  /*19f60*/  @!PT LDS RZ, [RZ] ;  /* 0x00000000fffff984 */ /* 0x000fe20000000800 */
[----:B------:R-:W-:Y:S01]  /*19f70*/  @!PT LDS RZ, [RZ] ;  /* 0x00000000fffff984 */ /* 0x000fe20000000800 */
[----:B------:R1:W-:Y:S04]  /*19f80*/  LDGSTS.E.BYPASS.LTC128B.128 [R208+0x2100], [R2.64], !P2 ;  /* 0x0210000002d07fae */ /* 0x0003e8000d101d48 */
.L_x_1100:
[----:B-1-34-:R-:W-:Y:S05]  /*19f90*/  BSYNC B0 ;  /* 0x0000000000007941 */ /* 0x01afea0003800000 */
.L_x_1099:
        /* <DEDUP_REMOVED lines=133> */
[-C--:B------:R-:W-:Y:S08]  /*1a7f0*/  HMMA.16816.F32 R76, R172, R10.reuse, R76 ;  /* 0x0000000aac4c723c */ /* 0x080ff0000000184c */
[----:B------:R-:W-:Y:S04]  /*1a800*/  HMMA.16816.F32 R80, R180, R10, R80 ;  /* 0x0000000ab450723c */ /* 0x000fe80000001850 */
[----:B-1----:R-:W-:Y:S04]  /*1a810*/  FMUL.FTZ R0, R16, c[0x0][0x320] ;  /* 0x0000c80010007a20 */ /* 0x002fe80000410000 */
[----:B------:R1:W2:Y:S04]  /*1a820*/  MUFU.TANH R188, R0 ;  /* 0x0000000000bc7308 */ /* 0x0002a80000002400 */
        /* <DEDUP_REMOVED lines=164> */
.L_x_1245:
        /* <DEDUP_REMOVED lines=24> */
.L_x_1246:
[----:B--2-4-:R-:W-:Y:S04]  /*1b3f0*/  IADD3 R2, P0, R0, R5, RZ ;  /* 0x0000000500027210 */ /* 0x014fe80007f1e0ff */
[----:B-1----:R-:W-:Y:S05]  /*1b400*/  IADD3.X R3, R4, R6, RZ, P0, !PT ;  /* 0x0000000604037210 */ /* 0x002fea00007fe4ff */
[----:B------:R-:W-:Y:S01]  /*1b410*/  @!PT LDS RZ, [RZ] ;  /* 0x00000000fffff984 */ /* 0x000fe20000000800 */
[----:B------:R-:W-:Y:S01]  /*1b420*/  @!PT LDS RZ, [RZ] ;  /* 0x00000000fffff984 */ /* 0x000fe20000000800 */
[----:B------:R-:W-:Y:S01]  /*1b430*/  @!PT LDS RZ, [RZ] ;  /* 0x00000000fffff984 */ /* 0x000fe20000000800 */
[----:B------:R1:W-:Y:S04]  /*1b440*/  LDGSTS.E.BYPASS.LTC128B.128 [R208+0x4900], [R2.64], !P2 ;  /* 0x0490000002d07fae */ /* 0x0003e8000d101d48 */
.L_x_1104:
[----:B--234-:R-:W-:Y:S05]  /*1b450*/  BSYNC B0 ;  /* 0x0000000000007941 */ /* 0x01cfea0003800000 */
.L_x_1103:
        /* <DEDUP_REMOVED lines=83> */
.L_x_1247:
        /* <DEDUP_REMOVED lines=15> */
.L_x_1248:
[C---:B------:R-:W-:Y:S01]  /*1ba80*/  FMUL.FTZ R2, R71.reuse, c[0x0][0x2d0] ;  /* 0x0000b40047027a20 */ /* 0x040fe20000410000 */
[----:B--2---:R-:W-:Y:S01]  /*1ba90*/  FMNMX.FTZ R68, R0, R4, !PT ;  /* 0x0000000400447209 */ /* 0x004fe20007810000 */
[----:B------:R-:W-:Y:S01]  /*1baa0*/  FADD.FTZ R0, -R71, R86 ;  /* 0x0000005647007221 */ /* 0x000fe20000010100 */
[----:B------:R-:W-:Y:S01]  /*1bab0*/  WARPSYNC 0xffffffff ;  /* 0xffffffff00007948 */ /* 0x000fe20003800000 */
[--C-:B-1----:R-:W-:Y:S01]  /*1bac0*/  FFMA.FTZ R4, R189, c[0x0][0x2d0], -R2.reuse ;  /* 0x0000b400bd047a23 */ /* 0x102fe20000010802 */
[----:B------:R-:W-:Y:S01]  /*1bad0*/  LDSM.16.MT88.4 R52, [R193] ;  /* 0x00000000c134783b */ /* 0x000fe20000004200 */
[----:B------:R-:W-:Y:S02]  /*1bae0*/  FMUL.FTZ R0, R0, c[0x0][0x2d0] ;  /* 0x0000b40000007a20 */ /* 0x000fe40000410000 */
[--C-:B------:R-:W-:Y:S02]  /*1baf0*/  FFMA.FTZ R3, R217, c[0x0][0x2d0], -R2.reuse ;  /* 0x0000b400d9037a23 */ /* 0x100fe40000010802 */
        /* <DEDUP_REMOVED lines=22> */
[----:B------:R-:W-:Y:S09]  /*1bc60*/  FFMA.FTZ R239, R8, c[0x0][0x2d0], -R2 ;  /* 0x0000b40008ef7a23 */ /* 0x000ff20000010802 */
[----:B------:R-:W1:Y:S02]  /*1bc70*/  MUFU.EX2 R2, R4 ;  /* 0x0000000400027308 */ /* 0x000e640000000800 */
[----:B-1----:R-:W-:Y:S01]  /*1bc80*/  FFMA.FTZ R0, R65, R237, R2 ;  /* 0x000000ed41007223 */ /* 0x002fe20000010002 */
        /* <DEDUP_REMOVED lines=8> */
[C---:B------:R-:W-:Y:S02]  /*1bd10*/  FMUL.FTZ R48, R65.reuse, R148 ;  /* 0x0000009441307220 */ /* 0x040fe40000410000 */
[----:B------:R-:W-:Y:S01]  /*1bd20*/  FMUL.FTZ R49, R65, R149 ;  /* 0x0000009541317220 */ /* 0x000fe20000410000 */
        /* <DEDUP_REMOVED lines=25> */
[----:B------:R-:W-:Y:S03]  /*1bec0*/  LDSM.16.MT88.4 R148, [R193+0x2000] ;  /* 0x00200000c194783b */ /* 0x000fe60000004200 */
[----:B------:R-:W1:Y:S01]  /*1bed0*/  MUFU.EX2 R10, R6 ;  /* 0x00000006000a7308 */ /* 0x000e620000000800 */
[C---:B--2---:R-:W-:Y:S01]  /*1bee0*/  FADD.FTZ R33, R2.reuse, R0 ;  /* 0x0000000002217221 */ /* 0x044fe20000010000 */
[----:B------:R-:W-:Y:S01]  /*1bef0*/  F2FP.PACK_AB R73, R2, R5 ;  /* 0x000000050249723e */ /* 0x000fe200000000ff */
[C---:B------:R-:W-:Y:S07]  /*1bf00*/  FADD.FTZ R0, -R69.reuse, R88 ;  /* 0x0000005845007221 */ /* 0x040fee0000010100 */
[----:B------:R-:W-:Y:S01]  /*1bf10*/  MUFU.EX2 R88, R188 ;  /* 0x000000bc00587308 */ /* 0x000fe20000000800 */
[----:B------:R-:W-:Y:S02]  /*1bf20*/  FMUL.FTZ R4, R69, c[0x0][0x2d0] ;  /* 0x0000b40045047a20 */ /* 0x000fe40000410000 */
[----:B------:R-:W-:Y:S02]  /*1bf30*/  FMUL.FTZ R0, R0, c[0x0][0x2d0] ;  /* 0x0000b40000007a20 */ /* 0x000fe40000410000 */
[--C-:B------:R-:W-:Y:S01]  /*1bf40*/  FFMA.FTZ R185, R44, c[0x0][0x2d0], -R4.reuse ;  /* 0x0000b4002cb97a23 */ /* 0x100fe20000010804 */
[----:B-1----:R-:W-:Y:S01]  /*1bf50*/  F2FP.PACK_AB R74, R9, R10 ;  /* 0x0000000a094a723e */ /* 0x002fe200000000ff */
[--C-:B------:R-:W-:Y:S02]  /*1bf60*/  FFMA.FTZ R6, R223, c[0x0][0x2d0], -R4.reuse ;  /* 0x0000b400df067a23 */ /* 0x100fe40000010804 */
[--C-:B------:R-:W-:Y:S01]  /*1bf70*/  FFMA.FTZ R19, R221, c[0x0][0x2d0], -R4.reuse ;  /* 0x0000b400dd137a23 */ /* 0x100fe20000010804 */
        /* <DEDUP_REMOVED lines=14> */
[--C-:B------:R-:W-:Y:S02]  /*1c060*/  FFMA.FTZ R190, R40, c[0x0][0x2d0], -R4.reuse ;  /* 0x0000b40028be7a23 */ /* 0x100fe40000010804 */
[----:B-1----:R-:W-:Y:S02]  /*1c070*/  FADD.FTZ R0, -R68, R89 ;  /* 0x0000005944007221 */ /* 0x002fe40000010100 */
[--C-:B------:R-:W-:Y:S02]  /*1c080*/  FFMA.FTZ R186, R31, c[0x0][0x2d0], -R4.reuse ;  /* 0x0000b4001fba7a23 */ /* 0x100fe40000010804 */
[--C-:B------:R-:W-:Y:S01]  /*1c090*/  FFMA.FTZ R184, R29, c[0x0][0x2d0], -R4.reuse ;  /* 0x0000b4001db87a23 */ /* 0x100fe20000010804 */
[----:B------:R-:W-:Y:S01]  /*1c0a0*/  MUFU.EX2 R188, R172 ;  /* 0x000000ac00bc7308 */ /* 0x000fe20000000800 */
[--C-:B------:R-:W-:Y:S02]  /*1c0b0*/  FFMA.FTZ R220, R25, c[0x0][0x2d0], -R4.reuse ;  /* 0x0000b40019dc7a23 */ /* 0x100fe40000010804 */
[--C-:B------:R-:W-:Y:S02]  /*1c0c0*/  FFMA.FTZ R222, R13, c[0x0][0x2d0], -R4.reuse ;  /* 0x0000b4000dde7a23 */ /* 0x100fe40000010804 */
[----:B------:R-:W-:Y:S02]  /*1c0d0*/  FFMA.FTZ R243, R12, c[0x0][0x2d0], -R4 ;  /* 0x0000b4000cf37a23 */ /* 0x000fe40000010804 */
[----:B------:R-:W-:Y:S02]  /*1c0e0*/  FMUL.FTZ R4, R68, c[0x0][0x2d0] ;  /* 0x0000b40044047a20 */ /* 0x000fe40000410000 */
[----:B------:R-:W-:Y:S01]  /*1c0f0*/  FMUL.FTZ R0, R0, c[0x0][0x2d0] ;  /* 0x0000b40000007a20 */ /* 0x000fe20000410000 */
[----:B------:R-:W-:Y:S01]  /*1c100*/  MUFU.EX2 R183, R166 ;  /* 0x000000a600b77308 */ /* 0x000fe20000000800 */
[--C-:B--2---:R-:W-:Y:S02]  /*1c110*/  FFMA.FTZ R5, R224, c[0x0][0x2d0], -R4.reuse ;  /* 0x0000b400e0057a23 */ /* 0x104fe40000010804 */
[--C-:B------:R-:W-:Y:S01]  /*1c120*/  FFMA.FTZ R162, R214, c[0x0][0x2d0], -R4.reuse ;  /* 0x0000b400d6a27a23 */ /* 0x100fe20000010804 */
[----:B---3--:R-:W-:Y:S01]  /*1c130*/  F2FP.PACK_AB R76, R22, R35 ;  /* 0x00000023164c723e */ /* 0x008fe200000000ff */
[--C-:B------:R-:W-:Y:S02]  /*1c140*/  FFMA.FTZ R214, R34, c[0x0][0x2d0], -R4.reuse ;  /* 0x0000b40022d67a23 */ /* 0x100fe40000010804 */
[--C-:B------:R-:W-:Y:S02]  /*1c150*/  FFMA.FTZ R213, R36, c[0x0][0x2d0], -R4.reuse ;  /* 0x0000b40024d57a23 */ /* 0x100fe40000010804 */
[--C-:B------:R-:W-:Y:S01]  /*1c160*/  FFMA.FTZ R223, R23, c[0x0][0x2d0], -R4.reuse ;  /* 0x0000b40017df7a23 */ /* 0x100fe20000010804 */
[----:B------:R-:W1:Y:S01]  /*1c170*/  MUFU.EX2 R0, R0 ;  /* 0x0000000000007308 */ /* 0x000e620000000800 */
[--C-:B------:R-:W-:Y:S02]  /*1c180*/  FFMA.FTZ R224, R21, c[0x0][0x2d0], -R4.reuse ;  /* 0x0000b40015e07a23 */ /* 0x100fe40000010804 */
[C---:B------:R-:W-:Y:S02]  /*1c190*/  FMUL.FTZ R60, R2.reuse, R92 ;  /* 0x0000005c023c7220 */ /* 0x040fe40000410000 */
[----:B------:R-:W-:Y:S02]  /*1c1a0*/  FMUL.FTZ R61, R2, R93 ;  /* 0x0000005d023d7220 */ /* 0x000fe40000410000 */
[--C-:B------:R-:W-:Y:S02]  /*1c1b0*/  FFMA.FTZ R191, R46, c[0x0][0x2d0], -R4.reuse ;  /* 0x0000b4002ebf7a23 */ /* 0x100fe40000010804 */
[--C-:B------:R-:W-:Y:S01]  /*1c1c0*/  FFMA.FTZ R17, R227, c[0x0][0x2d0], -R4.reuse ;  /* 0x0000b400e3117a23 */ /* 0x100fe20000010804 */
[----:B------:R-:W2:Y:S01]  /*1c1d0*/  MUFU.EX2 R34, R5 ;  /* 0x0000000500227308 */ /* 0x000ea20000000800 */
[----:B------:R-:W-:Y:S02]  /*1c1e0*/  FFMA.FTZ R7, R225, c[0x0][0x2d0], -R4 ;  /* 0x0000b400e1077a23 */ /* 0x000fe40000010804 */
[----:B------:R-:W-:Y:S02]  /*1c1f0*/  FADD.FTZ R6, R10, R8 ;  /* 0x000000080a067221 */ /* 0x000fe40000010000 */
[--C-:B------:R-:W-:Y:S02]  /*1c200*/  FFMA.FTZ R225, R14, c[0x0][0x2d0], -R4.reuse ;  /* 0x0000b4000ee17a23 */ /* 0x100fe40000010804 */
[--C-:B------:R-:W-:Y:S02]  /*1c210*/  FFMA.FTZ R16, R226, c[0x0][0x2d0], -R4.reuse ;  /* 0x0000b400e2107a23 */ /* 0x100fe40000010804 */
[--C-:B------:R-:W-:Y:S01]  /*1c220*/  FFMA.FTZ R161, R212, c[0x0][0x2d0], -R4.reuse ;  /* 0x0000b400d4a17a23 */ /* 0x100fe20000010804 */
[----:B------:R-:W-:Y:S01]  /*1c230*/  MUFU.EX2 R226, R173 ;  /* 0x000000ad00e27308 */ /* 0x000fe20000000800 */
[--C-:B------:R-:W-:Y:S02]  /*1c240*/  FFMA.FTZ R212, R39, c[0x0][0x2d0], -R4.reuse ;  /* 0x0000b40027d47a23 */ /* 0x100fe40000010804 */
[----:B------:R-:W-:Y:S01]  /*1c250*/  FFMA.FTZ R163, R215, c[0x0][0x2d0], -R4 ;  /* 0x0000b400d7a37a23 */ /* 0x000fe20000010804 */
[----:B------:R-:W-:Y:S01]  /*1c260*/  LDSM.16.MT88.4 R36, [R196] ;  /* 0x00000000c424783b */ /* 0x000fe20000004200 */
        /* <DEDUP_REMOVED lines=27> */
[----:B------:R-:W-:Y:S01]  /*1c420*/  FFMA.FTZ R215, R24, c[0x0][0x2d0], -R4 ;  /* 0x0000b40018d77a23 */ /* 0x000fe20000010804 */
[----:B------:R-:W2:Y:S01]  /*1c430*/  MUFU.EX2 R98, R17 ;  /* 0x0000001100627308 */ /* 0x000ea20000000800 */
[C---:B------:R-:W-:Y:S02]  /*1c440*/  FFMA.FTZ R4, R2.reuse, R246, R35 ;  /* 0x000000f602047223 */ /* 0x040fe40000010023 */
[----:B------:R-:W-:Y:S02]  /*1c450*/  FMUL.FTZ R57, R2, R97 ;  /* 0x0000006102397220 */ /* 0x000fe40000410000 */
[----:B------:R-:W-:Y:S02]  /*1c460*/  FADD.FTZ R97, R22, R4 ;  /* 0x0000000416617221 */ /* 0x000fe40000010000 */
[C---:B------:R-:W-:Y:S02]  /*1c470*/  FMUL.FTZ R45, R2.reuse, R101 ;  /* 0x00000065022d7220 */ /* 0x040fe40000410000 */
[C---:B------:R-:W-:Y:S01]  /*1c480*/  FMUL.FTZ R12, R2.reuse, R116 ;  /* 0x00000074020c7220 */ /* 0x040fe20000410000 */
[----:B------:R-:W3:Y:S01]  /*1c490*/  MUFU.EX2 R101, R32 ;  /* 0x0000002000657308 */ /* 0x000ee20000000800 */
[C---:B------:R-:W-:Y:S02]  /*1c4a0*/  FMUL.FTZ R44, R2.reuse, R100 ;  /* 0x00000064022c7220 */ /* 0x040fe40000410000 */
[C---:B------:R-:W-:Y:S01]  /*1c4b0*/  FMUL.FTZ R13, R2.reuse, R117 ;  /* 0x00000075020d7220 */ /* 0x040fe20000410000 */
[----:B-1----:R-:W1:Y:S01]  /*1c4c0*/  LDSM.16.MT88.4 R20, [R192] ;  /* 0x00000000c014783b */ /* 0x002e620000004200 */
[----:B------:R-:W-:Y:S02]  /*1c4d0*/  FADD.FTZ R165, R9, R6 ;  /* 0x0000000609a57221 */ /* 0x000fe40000010000 */
[----:B------:R-:W-:Y:S02]  /*1c4e0*/  FMUL.FTZ R6, R3, R130 ;  /* 0x0000008203067220 */ /* 0x000fe40000410000 */
[C---:B------:R-:W-:Y:S01]  /*1c4f0*/  FMUL.FTZ R4, R65.reuse, R128 ;  /* 0x0000008041047220 */ /* 0x040fe20000410000 */
[----:B------:R4:W-:Y:S01]  /*1c500*/  MUFU.EX2 R116, R7 ;  /* 0x0000000700747308 */ /* 0x0009e20000000800 */
[C---:B------:R-:W-:Y:S02]  /*1c510*/  FMUL.FTZ R5, R65.reuse, R129 ;  /* 0x0000008141057220 */ /* 0x040fe40000410000 */
[----:B------:R-:W-:Y:S01]  /*1c520*/  FMUL.FTZ R8, R2, R120 ;  /* 0x0000007802087220 */ /* 0x000fe20000410000 */
[----:B--2---:R-:W-:Y:S01]  /*1c530*/  F2FP.PACK_AB R77, R98, R34 ;  /* 0x00000022624d723e */ /* 0x004fe200000000ff */
[C---:B------:R-:W-:Y:S02]  /*1c540*/  FMUL.FTZ R9, R2.reuse, R121 ;  /* 0x0000007902097220 */ /* 0x040fe40000410000 */
[----:B------:R-:W-:Y:S02]  /*1c550*/  FMUL.FTZ R17, R65, R133 ;  /* 0x0000008541117220 */ /* 0x000fe40000410000 */
[C---:B------:R-:W-:Y:S01]  /*1c560*/  FMUL.FTZ R34, R3.reuse, R142 ;  /* 0x0000008e03227220 */ /* 0x040fe20000410000 */
[----:B------:R2:W-:Y:S01]  /*1c570*/  MUFU.EX2 R100, R19 ;  /* 0x0000001300647308 */ /* 0x0005e20000000800 */
[----:B------:R-:W-:Y:S02]  /*1c580*/  FMUL.FTZ R35, R3, R143 ;  /* 0x0000008f03237220 */ /* 0x000fe40000410000 */
[----:B------:R-:W-:Y:S01]  /*1c590*/  FMUL.FTZ R56, R2, R96 ;  /* 0x0000006002387220 */ /* 0x000fe20000410000 */
[----:B---3--:R-:W-:Y:S01]  /*1c5a0*/  F2FP.PACK_AB R75, R101, R0 ;  /* 0x00000000654b723e */ /* 0x008fe200000000ff */
[----:B------:R-:W-:Y:S02]  /*1c5b0*/  FADD.FTZ R96, R0, R33 ;  /* 0x0000002100607221 */ /* 0x000fe40000010000 */
[C---:B------:R-:W-:Y:S02]  /*1c5c0*/  FMUL.FTZ R32, R65.reuse, R140 ;  /* 0x0000008c41207220 */ /* 0x040fe40000410000 */
[----:B------:R-:W-:Y:S01]  /*1c5d0*/  FMUL.FTZ R33, R65, R141 ;  /* 0x0000008d41217220 */ /* 0x000fe20000410000 */
[----:B------:R-:W3:Y:S01]  /*1c5e0*/  MUFU.EX2 R99, R16 ;  /* 0x0000001000637308 */ /* 0x000ee20000000800 */
[----:B------:R-:W-:Y:S01]  /*1c5f0*/  LDSM.16.MT88.4 R140, [R196+0x2000] ;  /* 0x00200000c48c783b */ /* 0x000fe20000004200 */
[C---:B------:R-:W-:Y:S02]  /*1c600*/  FMUL.FTZ R40, R2.reuse, R104 ;  /* 0x0000006802287220 */ /* 0x040fe40000410000 */
[C---:B----4-:R-:W-:Y:S02]  /*1c610*/  FMUL.FTZ R7, R3.reuse, R131 ;  /* 0x0000008303077220 */ /* 0x050fe40000410000 */
[----:B------:R-:W-:Y:S02]  /*1c620*/  FMUL.FTZ R41, R2, R105 ;  /* 0x0000006902297220 */ /* 0x000fe40000410000 */
[----:B------:R-:W-:Y:S02]  /*1c630*/  FADD.FTZ R0, R86, R165 ;  /* 0x000000a556007221 */ /* 0x000fe40000010000 */
[----:B------:R-:W4:Y:S01]  /*1c640*/  MUFU.EX2 R117, R18 ;  /* 0x0000001200757308 */ /* 0x000f220000000800 */
[C---:B------:R-:W-:Y:S02]  /*1c650*/  FMUL.FTZ R24, R2.reuse, R112 ;  /* 0x0000007002187220 */ /* 0x040fe40000410000 */
[C---:B------:R-:W-:Y:S01]  /*1c660*/  FMUL.FTZ R25, R2.reuse, R113 ;  /* 0x0000007102197220 */ /* 0x040fe20000410000 */
[-C--:B-1----:R-:W-:Y:S05]  /*1c670*/  HMMA.16816.F32 R4, R72, R20.reuse, R4 ;  /* 0x000000144804723c */ /* 0x082fea0000001804 */
[----:B--2---:R-:W-:Y:S01]  /*1c680*/  FMUL.FTZ R19, R3, R135 ;  /* 0x0000008703137220 */ /* 0x004fe20000410000 */
[----:B------:R-:W-:Y:S01]  /*1c690*/  MUFU.EX2 R107, R182 ;  /* 0x000000b6006b7308 */ /* 0x000fe20000000800 */
[C---:B------:R-:W-:Y:S02]  /*1c6a0*/  FMUL.FTZ R28, R2.reuse, R108 ;  /* 0x0000006c021c7220 */ /* 0x040fe40000410000 */
[----:B------:R-:W-:Y:S03]  /*1c6b0*/  FMUL.FTZ R29, R2, R109 ;  /* 0x0000006d021d7220 */ /* 0x000fe60000410000 */
[----:B---3--:R-:W-:Y:S01]  /*1c6c0*/  F2FP.PACK_AB R79, R116, R99 ;  /* 0x00000063744f723e */ /* 0x008fe200000000ff */
[----:B------:R-:W-:Y:S03]  /*1c6d0*/  FMUL.FTZ R16, R65, R132 ;  /* 0x0000008441107220 */ /* 0x000fe60000410000 */
[----:B------:R-:W-:Y:S01]  /*1c6e0*/  MUFU.EX2 R105, R181 ;  /* 0x000000b500697308 */ /* 0x000fe20000000800 */
[----:B----4-:R-:W-:Y:S01]  /*1c6f0*/  F2FP.PACK_AB R78, R117, R100 ;  /* 0x00000064754e723e */ /* 0x010fe200000000ff */
[----:B------:R-:W-:Y:S02]  /*1c700*/  FMUL.FTZ R18, R3, R134 ;  /* 0x0000008603127220 */ /* 0x000fe40000410000 */
[----:B------:R-:W-:Y:S06]  /*1c710*/  LDSM.16.MT88.4 R132, [R192+0x2000] ;  /* 0x00200000c084783b */ /* 0x000fec0000004200 */
        /* <DEDUP_REMOVED lines=21> */
[----:B------:R-:W-:Y:S01]  /*1c870*/  MUFU.EX2 R165, R213 ;  /* 0x000000d500a57308 */ /* 0x000fe20000000800 */
[----:B------:R-:W-:Y:S03]  /*1c880*/  FADD.FTZ R0, R87, R0 ;  /* 0x0000000057007221 */ /* 0x000fe60000010000 */
[C---:B------:R-:W-:Y:S02]  /*1c890*/  FMUL.FTZ R38, R3.reuse, R146 ;  /* 0x0000009203267220 */ /* 0x040fe40000410000 */
[----:B------:R-:W-:Y:S03]  /*1c8a0*/  FMUL.FTZ R39, R3, R147 ;  /* 0x0000009303277220 */ /* 0x000fe60000410000 */
[----:B------:R-:W-:Y:S01]  /*1c8b0*/  FADD.FTZ R0, R107, R0 ;  /* 0x000000006b007221 */ /* 0x000fe20000010000 */
[----:B------:R1:W-:Y:S03]  /*1c8c0*/  MUFU.EX2 R120, R67 ;  /* 0x0000004300787308 */ /* 0x0003e60000000800 */
[-C--:B------:R-:W-:Y:S03]  /*1c8d0*/  HMMA.16816.F32 R36, R72, R52.reuse, R36 ;  /* 0x000000344824723c */ /* 0x080fe60000001824 */
[----:B------:R-:W-:Y:S04]  /*1c8e0*/  FADD.FTZ R0, R105, R0 ;  /* 0x0000000069007221 */ /* 0x000fe80000010000 */
[----:B------:R-:W-:Y:S01]  /*1c8f0*/  FADD.FTZ R0, R106, R0 ;  /* 0x000000006a007221 */ /* 0x000fe20000010000 */
[C---:B------:R-:W-:Y:S01]  /*1c900*/  HMMA.16816.F32 R40, R76.reuse, R52, R40 ;  /* 0x000000344c28723c */ /* 0x040fe20000001828 */
[----:B------:R2:W-:Y:S06]  /*1c910*/  MUFU.EX2 R122, R66 ;  /* 0x00000042007a7308 */ /* 0x0005ec0000000800 */
[C---:B------:R-:W-:Y:S01]  /*1c920*/  FMUL.FTZ R52, R65.reuse, R152 ;  /* 0x0000009841347220 */ /* 0x040fe20000410000 */
[-C--:B------:R-:W-:Y:S03]  /*1c930*/  HMMA.16816.F32 R44, R76, R54.reuse, R44 ;  /* 0x000000364c2c723c */ /* 0x080fe6000000182c */
[----:B------:R3:W-:Y:S01]  /*1c940*/  MUFU.EX2 R247, R64 ;  /* 0x0000004000f77308 */ /* 0x0007e20000000800 */
[----:B------:R-:W-:Y:S02]  /*1c950*/  FMUL.FTZ R53, R65, R153 ;  /* 0x0000009941357220 */ /* 0x000fe40000410000 */
[C---:B-1----:R-:W-:Y:S02]  /*1c960*/  FMUL.FTZ R67, R3.reuse, R159 ;  /* 0x0000009f03437220 */ /* 0x042fe40000410000 */
[C---:B------:R-:W-:Y:S05]  /*1c970*/  HMMA.16816.F32 R48, R72.reuse, R54, R48 ;  /* 0x000000364830723c */ /* 0x040fea0000001830 */
[----:B------:R-:W1:Y:S02]  /*1c980*/  MUFU.EX2 R111, R171 ;  /* 0x000000ab006f7308 */ /* 0x000e640000000800 */
[C---:B------:R-:W-:Y:S02]  /*1c990*/  FMUL.FTZ R54, R3.reuse, R154 ;  /* 0x0000009a03367220 */ /* 0x040fe40000410000 */
[C---:B------:R-:W-:Y:S03]  /*1c9a0*/  FMUL.FTZ R55, R3.reuse, R155 ;  /* 0x0000009b03377220 */ /* 0x040fe60000410000 */
[----:B--2---:R-:W-:Y:S02]  /*1c9b0*/  FMUL.FTZ R66, R3, R158 ;  /* 0x0000009e03427220 */ /* 0x004fe40000410000 */
[----:B------:R-:W-:Y:S01]  /*1c9c0*/  FADD.FTZ R3, R101, R96 ;  /* 0x0000006065037221 */ /* 0x000fe20000010000 */
[----:B------:R2:W-:Y:S01]  /*1c9d0*/  MUFU.EX2 R155, R185 ;  /* 0x000000b9009b7308 */ /* 0x0005e20000000800 */
[-C--:B------:R-:W-:Y:S03]  /*1c9e0*/  HMMA.16816.F32 R52, R72, R80.reuse, R52 ;  /* 0x000000504834723c */ /* 0x080fe60000001834 */
[C---:B---3--:R-:W-:Y:S02]  /*1c9f0*/  FMUL.FTZ R64, R65.reuse, R156 ;  /* 0x0000009c41407220 */ /* 0x048fe40000410000 */
[----:B------:R-:W-:Y:S03]  /*1ca00*/  FMUL.FTZ R65, R65, R157 ;  /* 0x0000009d41417220 */ /* 0x000fe60000410000 */
[C---:B------:R-:W-:Y:S01]  /*1ca10*/  HMMA.16816.F32 R56, R76.reuse, R80, R56 ;  /* 0x000000504c38723c */ /* 0x040fe20000001838 */
[----:B------:R-:W3:Y:S03]  /*1ca20*/  MUFU.EX2 R119, R170 ;  /* 0x000000aa00777308 */ /* 0x000ee60000000800 */
[----:B-1----:R-:W-:Y:S04]  /*1ca30*/  FADD.FTZ R3, R111, R3 ;  /* 0x000000036f037221 */ /* 0x002fe80000010000 */
[-C--:B------:R-:W-:Y:S03]  /*1ca40*/  HMMA.16816.F32 R60, R76, R82.reuse, R60 ;  /* 0x000000524c3c723c */ /* 0x080fe6000000183c */
[----:B------:R-:W-:Y:S01]  /*1ca50*/  MUFU.EX2 R123, R169 ;  /* 0x000000a9007b7308 */ /* 0x000fe20000000800 */
[----:B--2---:R-:W2:Y:S04]  /*1ca60*/  LDL R185, [R1+0xc] ;  /* 0x00000c0001b97983 */ /* 0x004ea80000100800 */
[----:B------:R-:W-:Y:S01]  /*1ca70*/  HMMA.16816.F32 R64, R72, R82, R64 ;  /* 0x000000524840723c */ /* 0x000fe20000001840 */
[----:B------:R-:W1:Y:S03]  /*1ca80*/  LDSM.16.MT88.4 R80, [R196+0x800] ;  /* 0x00080000c450783b */ /* 0x000e660000004200 */
[----:B------:R-:W-:Y:S01]  /*1ca90*/  F2FP.PACK_AB R76, R2, R86 ;  /* 0x00000056024c723e */ /* 0x000fe200000000ff */
[----:B------:R-:W4:Y:S01]  /*1caa0*/  MUFU.EX2 R128, R168 ;  /* 0x000000a800807308 */ /* 0x000f220000000800 */
[----:B------:R-:W-:Y:S01]  /*1cab0*/  F2FP.PACK_AB R78, R87, R88 ;  /* 0x00000058574e723e */ /* 0x000fe200000000ff */
[----:B------:R-:W-:Y:S01]  /*1cac0*/  FADD.FTZ R2, R98, R89 ;  /* 0x0000005962027221 */ /* 0x000fe20000010000 */
[----:B------:R-:W-:Y:S01]  /*1cad0*/  F2FP.PACK_AB R74, R247, R122 ;  /* 0x0000007af74a723e */ /* 0x000fe200000000ff */
[----:B------:R-:W-:Y:S02]  /*1cae0*/  FADD.FTZ R87, R100, R97 ;  /* 0x0000006164577221 */ /* 0x000fe40000010000 */
[----:B------:R-:W-:Y:S01]  /*1caf0*/  LDSM.16.MT88.4 R100, [R193+0x1000] ;  /* 0x00100000c164783b */ /* 0x000fe20000004200 */
[----:B---3--:R-:W-:Y:S01]  /*1cb00*/  F2FP.PACK_AB R77, R119, R111 ;  /* 0x0000006f774d723e */ /* 0x008fe200000000ff */
[----:B------:R-:W-:Y:S02]  /*1cb10*/  FADD.FTZ R86, R99, R2 ;  /* 0x0000000263567221 */ /* 0x000fe40000010000 */
[----:B------:R-:W3:Y:S01]  /*1cb20*/  MUFU.EX2 R110, R160 ;  /* 0x000000a0006e7308 */ /* 0x000ee20000000800 */
[----:B------:R-:W-:Y:S02]  /*1cb30*/  FADD.FTZ R2, R104, R0 ;  /* 0x0000000068027221 */ /* 0x000fe40000010000 */
[----:B------:R-:W-:Y:S01]  /*1cb40*/  FADD.FTZ R0, R117, R87 ;  /* 0x0000005775007221 */ /* 0x000fe20000010000 */
[----:B------:R-:W5:Y:S01]  /*1cb50*/  LDSM.16.MT88.4 R96, [R193+0x800] ;  /* 0x00080000c160783b */ /* 0x000f620000004200 */
[----:B------:R-:W-:Y:S05]  /*1cb60*/  FADD.FTZ R86, R116, R86 ;  /* 0x0000005674567221 */ /* 0x000fea0000010000 */
[----:B------:R-:W-:Y:S01]  /*1cb70*/  MUFU.EX2 R113, R163 ;  /* 0x000000a300717308 */ /* 0x000fe20000000800 */
[----:B----4-:R-:W-:Y:S09]  /*1cb80*/  F2FP.PACK_AB R79, R128, R123 ;  /* 0x0000007b804f723e */ /* 0x010ff200000000ff */
[----:B------:R-:W4:Y:S01]  /*1cb90*/  MUFU.EX2 R114, R162 ;  /* 0x000000a200727308 */ /* 0x000f220000000800 */
[-C--:B------:R-:W-:Y:S05]  /*1cba0*/  HMMA.16816.F32 R4, R76, R92.reuse, R4 ;  /* 0x0000005c4c04723c */ /* 0x080fea0000001804 */
[----:B---3--:R-:W-:Y:S01]  /*1cbb0*/  F2FP.PACK_AB R72, R120, R110 ;  /* 0x0000006e7848723e */ /* 0x008fe200000000ff */
[----:B------:R-:W-:Y:S03]  /*1cbc0*/  FADD.FTZ R87, R110, R0 ;  /* 0x000000006e577221 */ /* 0x000fe60000010000 */
[----:B------:R-:W-:Y:S10]  /*1cbd0*/  MUFU.EX2 R121, R161 ;  /* 0x000000a100797308 */ /* 0x000ff40000000800 */
[----:B------:R-:W3:Y:S01]  /*1cbe0*/  MUFU.EX2 R189, R164 ;  /* 0x000000a400bd7308 */ /* 0x000ee20000000800 */
[----:B----4-:R-:W-:Y:S09]  /*1cbf0*/  F2FP.PACK_AB R73, R114, R113 ;  /* 0x000000717249723e */ /* 0x010ff200000000ff */
[----:B------:R-:W-:Y:S10]  /*1cc00*/  MUFU.EX2 R163, R214 ;  /* 0x000000d600a37308 */ /* 0x000ff40000000800 */
[----:B------:R-:W-:Y:S01]  /*1cc10*/  MUFU.EX2 R246, R174 ;  /* 0x000000ae00f67308 */ /* 0x000fe20000000800 */
[----:B---3--:R-:W-:Y:S09]  /*1cc20*/  F2FP.PACK_AB R75, R189, R121 ;  /* 0x00000079bd4b723e */ /* 0x008ff200000000ff */
[----:B------:R-:W-:Y:S01]  /*1cc30*/  MUFU.EX2 R180, R176 ;  /* 0x000000b000b47308 */ /* 0x000fe20000000800 */
[C---:B------:R-:W-:Y:S08]  /*1cc40*/  HMMA.16816.F32 R8, R72.reuse, R92, R8 ;  /* 0x0000005c4808723c */ /* 0x040ff00000001808 */
[-C--:B------:R-:W-:Y:S01]  /*1cc50*/  HMMA.16816.F32 R12, R72, R94.reuse, R12 ;  /* 0x0000005e480c723c */ /* 0x080fe2000000180c */
[----:B------:R-:W-:Y:S07]  /*1cc60*/  MUFU.EX2 R176, R186 ;  /* 0x000000ba00b07308 */ /* 0x000fee0000000800 */
[C---:B------:R-:W-:Y:S01]  /*1cc70*/  HMMA.16816.F32 R16, R76.reuse, R94, R16 ;  /* 0x0000005e4c10723c */ /* 0x040fe20000001810 */
[----:B------:R-:W3:Y:S02]  /*1cc80*/  LDSM.16.MT88.4 R92, [R195+0x800] ;  /* 0x00080000c35c783b */ /* 0x000ee40000004200 */
[----:B------:R-:W-:Y:S05]  /*1cc90*/  MUFU.EX2 R154, R178 ;  /* 0x000000b2009a7308 */ /* 0x000fea0000000800 */
[-C--:B-1----:R-:W-:Y:S05]  /*1cca0*/  HMMA.16816.F32 R20, R76, R80.reuse, R20 ;  /* 0x000000504c14723c */ /* 0x082fea0000001814 */
[----:B------:R-:W-:Y:S03]  /*1ccb0*/  MUFU.EX2 R153, R177 ;  /* 0x000000b100997308 */ /* 0x000fe60000000800 */
[C---:B------:R-:W-:Y:S07]  /*1ccc0*/  HMMA.16816.F32 R24, R72.reuse, R80, R24 ;  /* 0x000000504818723c */ /* 0x040fee0000001818 */
[----:B------:R-:W-:Y:S01]  /*1ccd0*/  MUFU.EX2 R152, R191 ;  /* 0x000000bf00987308 */ /* 0x000fe20000000800 */
[-C--:B------:R-:W-:Y:S08]  /*1cce0*/  HMMA.16816.F32 R28, R72, R82.reuse, R28 ;  /* 0x00000052481c723c */ /* 0x080ff0000000181c */
[C---:B------:R-:W-:Y:S01]  /*1ccf0*/  HMMA.16816.F32 R32, R76.reuse, R82, R32 ;  /* 0x000000524c20723c */ /* 0x040fe20000001820 */
[----:B------:R-:W1:Y:S01]  /*1cd00*/  LDSM.16.MT88.4 R80, [R192+0x1000] ;  /* 0x00100000c050783b */ /* 0x000e620000004200 */
[----:B------:R-:W-:Y:S06]  /*1cd10*/  MUFU.EX2 R171, R210 ;  /* 0x000000d200ab7308 */ /* 0x000fec0000000800 */
[-C--:B-----5:R-:W-:Y:S04]  /*1cd20*/  HMMA.16816.F32 R36, R76, R96.reuse, R36 ;  /* 0x000000604c24723c */ /* 0x0a0fe80000001824 */
[----:B------:R-:W4:Y:S04]  /*1cd30*/  MUFU.EX2 R89, R234 ;  /* 0x000000ea00597308 */ /* 0x000f280000000800 */
[C---:B------:R-:W-:Y:S06]  /*1cd40*/  HMMA.16816.F32 R40, R72.reuse, R96, R40 ;  /* 0x000000604828723c */ /* 0x040fec0000001828 */
[----:B------:R-:W5:Y:S02]  /*1cd50*/  MUFU.EX2 R88, R233 ;  /* 0x000000e900587308 */ /* 0x000f640000000800 */
[-C--:B------:R-:W-:Y:S08]  /*1cd60*/  HMMA.16816.F32 R44, R72, R98.reuse, R44 ;  /* 0x00000062482c723c */ /* 0x080ff0000000182c */
[C---:B------:R-:W-:Y:S01]  /*1cd70*/  HMMA.16816.F32 R48, R76.reuse, R98, R48 ;  /* 0x000000624c30723c */ /* 0x040fe20000001830 */
[----:B------:R-:W1:Y:S01]  /*1cd80*/  LDSM.16.MT88.4 R96, [R196+0x1000] ;  /* 0x00100000c460783b */ /* 0x000e620000004200 */
[----:B------:R-:W5:Y:S02]  /*1cd90*/  MUFU.EX2 R109, R232 ;  /* 0x000000e8006d7308 */ /* 0x000f640000000800 */
[----:B----4-:R-:W-:Y:S04]  /*1cda0*/  FADD.FTZ R0, R89, R2 ;  /* 0x0000000259007221 */ /* 0x010fe80000010000 */
[-C--:B---3--:R-:W-:Y:S04]  /*1cdb0*/  HMMA.16816.F32 R52, R76, R92.reuse, R52 ;  /* 0x0000005c4c34723c */ /* 0x088fe80000001834 */
[----:B------:R-:W3:Y:S01]  /*1cdc0*/  MUFU.EX2 R108, R231 ;  /* 0x000000e7006c7308 */ /* 0x000ee20000000800 */
[----:B-----5:R-:W-:Y:S03]  /*1cdd0*/  FADD.FTZ R0, R88, R0 ;  /* 0x0000000058007221 */ /* 0x020fe60000010000 */
[C---:B------:R-:W-:Y:S06]  /*1cde0*/  HMMA.16816.F32 R56, R72.reuse, R92, R56 ;  /* 0x0000005c4838723c */ /* 0x040fec0000001838 */
[----:B------:R-:W-:Y:S02]  /*1cdf0*/  MUFU.EX2 R174, R228 ;  /* 0x000000e400ae7308 */ /* 0x000fe40000000800 */
[-C--:B------:R-:W-:Y:S04]  /*1ce00*/  HMMA.16816.F32 R60, R72, R94.reuse, R60 ;  /* 0x0000005e483c723c */ /* 0x080fe8000000183c */
[----:B------:R-:W-:Y:S03]  /*1ce10*/  FADD.FTZ R0, R109, R0 ;  /* 0x000000006d007221 */ /* 0x000fe60000010000 */
[----:B------:R-:W-:Y:S01]  /*1ce20*/  F2FP.PACK_AB R72, R105, R107 ;  /* 0x0000006b6948723e */ /* 0x000fe200000000ff */
[----:B------:R-:W-:Y:S01]  /*1ce30*/  HMMA.16816.F32 R64, R76, R94, R64 ;  /* 0x0000005e4c40723c */ /* 0x000fe20000001840 */
[----:B------:R-:W4:Y:S01]  /*1ce40*/  LDSM.16.MT88.4 R92, [R195+0x1000] ;  /* 0x00100000c35c783b */ /* 0x000f220000004200 */
[----:B------:R-:W-:Y:S02]  /*1ce50*/  MUFU.EX2 R175, R219 ;  /* 0x000000db00af7308 */ /* 0x000fe40000000800 */
[----:B------:R-:W-:Y:S01]  /*1ce60*/  F2FP.PACK_AB R74, R104, R106 ;  /* 0x0000006a684a723e */ /* 0x000fe200000000ff */
[----:B---3--:R-:W-:Y:S01]  /*1ce70*/  FADD.FTZ R2, R108, R0 ;  /* 0x000000006c027221 */ /* 0x008fe20000010000 */
[----:B------:R-:W-:Y:S01]  /*1ce80*/  F2FP.PACK_AB R73, R226, R248 ;  /* 0x000000f8e249723e */ /* 0x000fe200000000ff */
[----:B------:R-:W-:Y:S01]  /*1ce90*/  FADD.FTZ R0, R113, R86 ;  /* 0x0000005671007221 */ /* 0x000fe20000010000 */
[----:B------:R-:W-:Y:S01]  /*1cea0*/  F2FP.PACK_AB R75, R246, R227 ;  /* 0x000000e3f64b723e */ /* 0x000fe200000000ff */
[----:B------:R-:W-:Y:S03]  /*1ceb0*/  LDSM.16.MT88.4 R104, [R195+0x1800] ;  /* 0x00180000c368783b */ /* 0x000fe60000004200 */
[----:B------:R-:W-:Y:S01]  /*1cec0*/  F2FP.PACK_AB R76, R183, R188 ;  /* 0x000000bcb74c723e */ /* 0x000fe200000000ff */
[----:B------:R-:W-:Y:S01]  /*1ced0*/  MUFU.EX2 R181, R218 ;  /* 0x000000da00b57308 */ /* 0x000fe20000000800 */
[----:B------:R-:W-:Y:S01]  /*1cee0*/  F2FP.PACK_AB R78, R155, R180 ;  /* 0x000000b49b4e723e */ /* 0x000fe200000000ff */
[-C--:B-1----:R-:W-:Y:S05]  /*1cef0*/  HMMA.16816.F32 R4, R72, R80.reuse, R4 ;  /* 0x000000504804723c */ /* 0x082fea0000001804 */
[----:B------:R-:W-:Y:S01]  /*1cf00*/  F2FP.PACK_AB R77, R153, R154 ;  /* 0x0000009a994d723e */ /* 0x000fe200000000ff */
[----:B------:R-:W-:Y:S01]  /*1cf10*/  FADD.FTZ R86, R119, R3 ;  /* 0x0000000377567221 */ /* 0x000fe20000010000 */
[----:B------:R-:W-:Y:S01]  /*1cf20*/  F2FP.PACK_AB R79, R171, R152 ;  /* 0x00000098ab4f723e */ /* 0x000fe200000000ff */
[----:B------:R-:W-:Y:S01]  /*1cf30*/  MUFU.EX2 R182, R217 ;  /* 0x000000d900b67308 */ /* 0x000fe20000000800 */
[----:B------:R-:W-:Y:S03]  /*1cf40*/  FADD.FTZ R3, R120, R87 ;  /* 0x0000005778037221 */ /* 0x000fe60000010000 */
[----:B------:R-:W-:Y:S02]  /*1cf50*/  FADD.FTZ R87, R114, R0 ;  /* 0x0000000072577221 */ /* 0x000fe40000010000 */
[C---:B------:R-:W-:Y:S04]  /*1cf60*/  HMMA.16816.F32 R8, R76.reuse, R80, R8 ;  /* 0x000000504c08723c */ /* 0x040fe80000001808 */
[----:B------:R-:W1:Y:S04]  /*1cf70*/  MUFU.EX2 R118, R230 ;  /* 0x000000e600767308 */ /* 0x000e680000000800 */
[-C--:B------:R-:W-:Y:S06]  /*1cf80*/  HMMA.16816.F32 R12, R76, R82.reuse, R12 ;  /* 0x000000524c0c723c */ /* 0x080fec000000180c */
[----:B------:R-:W3:Y:S02]  /*1cf90*/  MUFU.EX2 R115, R235 ;  /* 0x000000eb00737308 */ /* 0x000ee40000000800 */
[C---:B------:R-:W-:Y:S01]  /*1cfa0*/  HMMA.16816.F32 R16, R72.reuse, R82, R16 ;  /* 0x000000524810723c */ /* 0x040fe20000001810 */
[----:B------:R-:W5:Y:S07]  /*1cfb0*/  LDSM.16.MT88.4 R80, [R192+0x1800] ;  /* 0x00180000c050783b */ /* 0x000f6e0000004200 */
[-C--:B------:R-:W-:Y:S01]  /*1cfc0*/  HMMA.16816.F32 R20, R72, R96.reuse, R20 ;  /* 0x000000604814723c */ /* 0x080fe20000001814 */
[----:B------:R-:W4:Y:S03]  /*1cfd0*/  MUFU.EX2 R112, R236 ;  /* 0x000000ec00707308 */ /* 0x000f260000000800 */
[----:B-1----:R-:W-:Y:S04]  /*1cfe0*/  FADD.FTZ R0, R118, R2 ;  /* 0x0000000276007221 */ /* 0x002fe80000010000 */
[C---:B------:R-:W-:Y:S03]  /*1cff0*/  HMMA.16816.F32 R24, R76.reuse, R96, R24 ;  /* 0x000000604c18723c */ /* 0x040fe60000001818 */
[----:B------:R-:W1:Y:S01]  /*1d000*/  MUFU.EX2 R110, R239 ;  /* 0x000000ef006e7308 */ /* 0x000e620000000800 */
[C---:B---3--:R-:W-:Y:S01]  /*1d010*/  F2FP.PACK_AB R156, R115.reuse, R118 ;  /* 0x00000076739c723e */ /* 0x048fe200000000ff */
[----:B------:R-:W-:Y:S03]  /*1d020*/  FADD.FTZ R0, R115, R0 ;  /* 0x0000000073007221 */ /* 0x000fe60000010000 */
[-C--:B------:R-:W-:Y:S05]  /*1d030*/  HMMA.16816.F32 R28, R76, R98.reuse, R28 ;  /* 0x000000624c1c723c */ /* 0x080fea000000181c */
[----:B------:R3:W-:Y:S03]  /*1d040*/  MUFU.EX2 R170, R237 ;  /* 0x000000ed00aa7308 */ /* 0x0007e60000000800 */
[C---:B------:R-:W-:Y:S01]  /*1d050*/  HMMA.16816.F32 R32, R72.reuse, R98, R32 ;  /* 0x000000624820723c */ /* 0x040fe20000001820 */
[----:B------:R-:W5:Y:S03]  /*1d060*/  LDSM.16.MT88.4 R96, [R196+0x1800] ;  /* 0x00180000c460783b */ /* 0x000f660000004200 */
[----:B----4-:R-:W-:Y:S03]  /*1d070*/  FADD.FTZ R0, R112, R0 ;  /* 0x0000000070007221 */ /* 0x010fe60000010000 */
[----:B------:R-:W4:Y:S01]  /*1d080*/  MUFU.EX2 R169, R238 ;  /* 0x000000ee00a97308 */ /* 0x000f220000000800 */
[-C--:B------:R-:W-:Y:S04]  /*1d090*/  HMMA.16816.F32 R36, R72, R100.reuse, R36 ;  /* 0x000000644824723c */ /* 0x080fe80000001824 */
[C---:B-1----:R-:W-:Y:S04]  /*1d0a0*/  F2FP.PACK_AB R158, R110.reuse, R112 ;  /* 0x000000706e9e723e */ /* 0x042fe800000000ff */
[C---:B------:R-:W-:Y:S01]  /*1d0b0*/  HMMA.16816.F32 R40, R76.reuse, R100, R40 ;  /* 0x000000644c28723c */ /* 0x040fe20000001828 */
[----:B------:R-:W-:Y:S03]  /*1d0c0*/  MUFU.EX2 R168, R240 ;  /* 0x000000f000a87308 */ /* 0x000fe60000000800 */
[----:B---3--:R-:W-:Y:S02]  /*1d0d0*/  FADD.FTZ R237, R110, R0 ;  /* 0x000000006eed7221 */ /* 0x008fe40000010000 */
[----:B------:R-:W-:Y:S02]  /*1d0e0*/  FADD.FTZ R0, R123, R86 ;  /* 0x000000567b007221 */ /* 0x000fe40000010000 */
[-C--:B------:R-:W-:Y:S03]  /*1d0f0*/  HMMA.16816.F32 R44, R76, R102.reuse, R44 ;  /* 0x000000664c2c723c */ /* 0x080fe6000000182c */
[----:B------:R-:W1:Y:S01]  /*1d100*/  MUFU.EX2 R164, R242 ;  /* 0x000000f200a47308 */ /* 0x000e620000000800 */
[----:B------:R-:W-:Y:S01]  /*1d110*/  FADD.FTZ R2, R128, R0 ;  /* 0x0000000080027221 */ /* 0x000fe20000010000 */
[----:B--2---:R-:W-:Y:S02]  /*1d120*/  ISETP.GT.AND P0, PT, R209, R185, PT ;  /* 0x000000b9d100720c */ /* 0x004fe40003f04270 */
[----:B----4-:R-:W-:Y:S01]  /*1d130*/  F2FP.PACK_AB R157, R169, R170 ;  /* 0x000000aaa99d723e */ /* 0x010fe200000000ff */
[C---:B------:R-:W-:Y:S01]  /*1d140*/  HMMA.16816.F32 R48, R72.reuse, R102, R48 ;  /* 0x000000664830723c */ /* 0x040fe20000001830 */
[----:B------:R-:W2:Y:S03]  /*1d150*/  LDSM.16.MT88.4 R100, [R193+0x1800] ;  /* 0x00180000c164783b */ /* 0x000ea60000004200 */
[----:B------:R-:W-:Y:S01]  /*1d160*/  FADD.FTZ R2, R248, R2 ;  /* 0x00000002f8027221 */ /* 0x000fe20000010000 */
[----:B------:R-:W-:Y:S01]  /*1d170*/  MUFU.EX2 R162, R220 ;  /* 0x000000dc00a27308 */ /* 0x000fe20000000800 */
[----:B------:R-:W-:Y:S02]  /*1d180*/  IADD3 R209, R209, -0x1, RZ ;  /* 0xffffffffd1d17810 */ /* 0x000fe40007ffe0ff */
[-C--:B------:R-:W-:Y:S04]  /*1d190*/  HMMA.16816.F32 R52, R72, R92.reuse, R52 ;  /* 0x0000005c4834723c */ /* 0x080fe80000001834 */
[----:B------:R-:W-:Y:S01]  /*1d1a0*/  FADD.FTZ R2, R226, R2 ;  /* 0x00000002e2027221 */ /* 0x000fe20000010000 */
[----:B------:R-:W-:Y:S02]  /*1d1b0*/  MOV R86, R71 ;  /* 0x0000004700567202 */ /* 0x000fe40000000f00 */
[----:B------:R-:W3:Y:S01]  /*1d1c0*/  MUFU.EX2 R161, R221 ;  /* 0x000000dd00a17308 */ /* 0x000ee20000000800 */
[C---:B------:R-:W-:Y:S04]  /*1d1d0*/  HMMA.16816.F32 R56, R76.reuse, R92, R56 ;  /* 0x0000005c4c38723c */ /* 0x040fe80000001838 */
[----:B-1----:R-:W-:Y:S01]  /*1d1e0*/  F2FP.PACK_AB R159, R164, R168 ;  /* 0x000000a8a49f723e */ /* 0x002fe200000000ff */
[----:B------:R-:W-:Y:S03]  /*1d1f0*/  FADD.FTZ R2, R227, R2 ;  /* 0x00000002e3027221 */ /* 0x000fe60000010000 */
[-C--:B------:R-:W-:Y:S01]  /*1d200*/  HMMA.16816.F32 R60, R76, R94.reuse, R60 ;  /* 0x0000005e4c3c723c */ /* 0x080fe2000000183c */
[----:B------:R-:W-:Y:S03]  /*1d210*/  MUFU.EX2 R160, R222 ;  /* 0x000000de00a07308 */ /* 0x000fe60000000800 */
[----:B------:R-:W-:Y:S03]  /*1d220*/  FADD.FTZ R2, R246, R2 ;  /* 0x00000002f6027221 */ /* 0x000fe60000010000 */
[----:B------:R-:W-:Y:S01]  /*1d230*/  F2FP.PACK_AB R76, R88, R89 ;  /* 0x00000059584c723e */ /* 0x000fe200000000ff */
[----:B------:R-:W-:Y:S03]  /*1d240*/  HMMA.16816.F32 R64, R72, R94, R64 ;  /* 0x0000005e4840723c */ /* 0x000fe60000001840 */
[----:B------:R-:W1:Y:S01]  /*1d250*/  MUFU.EX2 R89, R243 ;  /* 0x000000f300597308 */ /* 0x000e620000000800 */
[----:B------:R-:W-:Y:S01]  /*1d260*/  F2FP.PACK_AB R78, R108, R109 ;  /* 0x0000006d6c4e723e */ /* 0x000fe200000000ff */
[----:B------:R-:W-:Y:S01]  /*1d270*/  FADD.FTZ R2, R174, R2 ;  /* 0x00000002ae027221 */ /* 0x000fe20000010000 */
[C---:B------:R-:W-:Y:S02]  /*1d280*/  F2FP.PACK_AB R77, R175.reuse, R174 ;  /* 0x000000aeaf4d723e */ /* 0x040fe400000000ff */
[----:B------:R-:W-:Y:S01]  /*1d290*/  F2FP.PACK_AB R79, R182, R181 ;  /* 0x000000b5b64f723e */ /* 0x000fe200000000ff */
[----:B------:R-:W-:Y:S03]  /*1d2a0*/  FADD.FTZ R2, R175, R2 ;  /* 0x00000002af027221 */ /* 0x000fe60000010000 */
[----:B------:R-:W-:Y:S01]  /*1d2b0*/  F2FP.PACK_AB R72, R173, R172 ;  /* 0x000000acad48723e */ /* 0x000fe200000000ff */
[----:B------:R-:W-:Y:S01]  /*1d2c0*/  MUFU.EX2 R88, R223 ;  /* 0x000000df00587308 */ /* 0x000fe20000000800 */
[----:B------:R-:W-:Y:S01]  /*1d2d0*/  F2FP.PACK_AB R74, R179, R176 ;  /* 0x000000b0b34a723e */ /* 0x000fe200000000ff */
[-C--:B-----5:R-:W-:Y:S05]  /*1d2e0*/  HMMA.16816.F32 R4, R76, R80.reuse, R4 ;  /* 0x000000504c04723c */ /* 0x0a0fea0000001804 */
[----:B------:R-:W-:Y:S01]  /*1d2f0*/  F2FP.PACK_AB R73, R166, R167 ;  /* 0x000000a7a649723e */ /* 0x000fe200000000ff */
[----:B------:R-:W-:Y:S01]  /*1d300*/  FADD.FTZ R2, R181, R2 ;  /* 0x00000002b5027221 */ /* 0x000fe20000010000 */
[----:B------:R-:W-:Y:S02]  /*1d310*/  F2FP.PACK_AB R75, R163, R165 ;  /* 0x000000a5a34b723e */ /* 0x000fe400000000ff */
[----:B---3--:R-:W-:Y:S03]  /*1d320*/  F2FP.PACK_AB R92, R161, R162 ;  /* 0x000000a2a15c723e */ /* 0x008fe600000000ff */
[----:B-1----:R-:W-:Y:S01]  /*1d330*/  F2FP.PACK_AB R94, R89, R160 ;  /* 0x000000a0595e723e */ /* 0x002fe200000000ff */
[----:B------:R-:W-:Y:S01]  /*1d340*/  FADD.FTZ R2, R182, R2 ;  /* 0x00000002b6027221 */ /* 0x000fe20000010000 */
[C---:B------:R-:W-:Y:S01]  /*1d350*/  HMMA.16816.F32 R8, R72.reuse, R80, R8 ;  /* 0x000000504808723c */ /* 0x040fe20000001808 */
[----:B------:R-:W-:Y:S03]  /*1d360*/  MUFU.EX2 R81, R225 ;  /* 0x000000e100517308 */ /* 0x000fe60000000800 */
[----:B------:R-:W-:Y:S03]  /*1d370*/  FADD.FTZ R2, R170, R2 ;  /* 0x00000002aa027221 */ /* 0x000fe60000010000 */
[----:B------:R-:W-:Y:S01]  /*1d380*/  FADD.FTZ R80, R122, R3 ;  /* 0x000000037a507221 */ /* 0x000fe20000010000 */
[-C--:B------:R-:W-:Y:S04]  /*1d390*/  HMMA.16816.F32 R12, R72, R82.reuse, R12 ;  /* 0x00000052480c723c */ /* 0x080fe8000000180c */
[----:B------:R-:W-:Y:S01]  /*1d3a0*/  FADD.FTZ R3, R121, R87 ;  /* 0x0000005779037221 */ /* 0x000fe20000010000 */
[----:B------:R-:W-:Y:S01]  /*1d3b0*/  MOV R87, R70 ;  /* 0x0000004600577202 */ /* 0x000fe20000000f00 */
[----:B------:R-:W-:Y:S02]  /*1d3c0*/  FADD.FTZ R0, R247, R80 ;  /* 0x00000050f7007221 */ /* 0x000fe40000010000 */
[C---:B------:R-:W-:Y:S01]  /*1d3d0*/  HMMA.16816.F32 R16, R76.reuse, R82, R16 ;  /* 0x000000524c10723c */ /* 0x040fe20000001810 */
[----:B------:R-:W1:Y:S03]  /*1d3e0*/  MUFU.EX2 R83, R215 ;  /* 0x000000d700537308 */ /* 0x000e660000000800 */
[----:B------:R-:W-:Y:S02]  /*1d3f0*/  FADD.FTZ R3, R189, R3 ;  /* 0x00000003bd037221 */ /* 0x000fe40000010000 */
[----:B------:R-:W-:Y:S02]  /*1d400*/  FADD.FTZ R0, R188, R0 ;  /* 0x00000000bc007221 */ /* 0x000fe40000010000 */
[-C--:B------:R-:W-:Y:S03]  /*1d410*/  HMMA.16816.F32 R20, R76, R96.reuse, R20 ;  /* 0x000000604c14723c */ /* 0x080fe60000001814 */
[----:B------:R-:W3:Y:S01]  /*1d420*/  MUFU.EX2 R82, R224 ;  /* 0x000000e000527308 */ /* 0x000ee20000000800 */
[----:B------:R-:W-:Y:S02]  /*1d430*/  FADD.FTZ R3, R154, R3 ;  /* 0x000000039a037221 */ /* 0x000fe40000010000 */
[----:B------:R-:W-:Y:S02]  /*1d440*/  FADD.FTZ R0, R183, R0 ;  /* 0x00000000b7007221 */ /* 0x000fe40000010000 */
[C---:B------:R-:W-:Y:S04]  /*1d450*/  HMMA.16816.F32 R24, R72.reuse, R96, R24 ;  /* 0x000000604818723c */ /* 0x040fe80000001818 */
[----:B------:R-:W-:Y:S02]  /*1d460*/  FADD.FTZ R3, R153, R3 ;  /* 0x0000000399037221 */ /* 0x000fe40000010000 */
[----:B------:R-:W-:Y:S02]  /*1d470*/  FADD.FTZ R0, R180, R0 ;  /* 0x00000000b4007221 */ /* 0x000fe40000010000 */
[-C--:B------:R-:W-:Y:S04]  /*1d480*/  HMMA.16816.F32 R28, R72, R98.reuse, R28 ;  /* 0x00000062481c723c */ /* 0x080fe8000000181c */
[----:B-1----:R-:W-:Y:S01]  /*1d490*/  F2FP.PACK_AB R93, R88, R83 ;  /* 0x00000053585d723e */ /* 0x002fe200000000ff */
[----:B------:R-:W-:Y:S02]  /*1d4a0*/  FADD.FTZ R3, R152, R3 ;  /* 0x0000000398037221 */ /* 0x000fe40000010000 */
[----:B------:R-:W-:Y:S01]  /*1d4b0*/  FADD.FTZ R0, R155, R0 ;  /* 0x000000009b007221 */ /* 0x000fe20000010000 */
[C---:B------:R-:W-:Y:S04]  /*1d4c0*/  HMMA.16816.F32 R32, R76.reuse, R98, R32 ;  /* 0x000000624c20723c */ /* 0x040fe80000001820 */
[----:B---3--:R-:W-:Y:S01]  /*1d4d0*/  F2FP.PACK_AB R95, R81, R82 ;  /* 0x00000052515f723e */ /* 0x008fe200000000ff */
[----:B------:R-:W-:Y:S02]  /*1d4e0*/  FADD.FTZ R3, R171, R3 ;  /* 0x00000003ab037221 */ /* 0x000fe40000010000 */
[----:B------:R-:W-:Y:S01]  /*1d4f0*/  FADD.FTZ R0, R172, R0 ;  /* 0x00000000ac007221 */ /* 0x000fe20000010000 */
[-C--:B--2---:R-:W-:Y:S04]  /*1d500*/  HMMA.16816.F32 R36, R76, R100.reuse, R36 ;  /* 0x000000644c24723c */ /* 0x084fe80000001824 */
        /* <DEDUP_REMOVED lines=10> */
[----:B------:R-:W-:Y:S02]  /*1d5b0*/  FADD.FTZ R0, R162, R0 ;  /* 0x00000000a2007221 */ /* 0x000fe40000010000 */
[-C--:B------:R-:W-:Y:S08]  /*1d5c0*/  HMMA.16816.F32 R52, R76, R104.reuse, R52 ;  /* 0x000000684c34723c */ /* 0x080ff00000001834 */
[C---:B------:R-:W-:Y:S08]  /*1d5d0*/  HMMA.16816.F32 R56, R72.reuse, R104, R56 ;  /* 0x000000684838723c */ /* 0x040ff00000001838 */
        /* <DEDUP_REMOVED lines=9> */
[----:B------:R-:W-:Y:S01]  /*1d670*/  FADD.FTZ R0, R88, R4 ;  /* 0x0000000458007221 */ /* 0x000fe20000010000 */
[----:B------:R-:W-:Y:S01]  /*1d680*/  MOV R88, R69 ;  /* 0x0000004500587202 */ /* 0x000fe20000000f00 */
[----:B------:R-:W-:Y:S02]  /*1d690*/  FADD.FTZ R3, R168, R3 ;  /* 0x00000003a8037221 */ /* 0x000fe40000010000 */
[C---:B------:R-:W-:Y:S04]  /*1d6a0*/  HMMA.16816.F32 R132, R156.reuse, R134, R16 ;  /* 0x000000869c84723c */ /* 0x040fe80000001810 */
[----:B------:R-:W-:Y:S02]  /*1d6b0*/  FADD.FTZ R2, R160, R2 ;  /* 0x00000002a0027221 */ /* 0x000fe40000010000 */
[----:B------:R-:W-:Y:S02]  /*1d6c0*/  FADD.FTZ R0, R82, R0 ;  /* 0x0000000052007221 */ /* 0x000fe40000010000 */
[-C--:B------:R-:W-:Y:S04]  /*1d6d0*/  HMMA.16816.F32 R136, R156, R140.reuse, R20 ;  /* 0x0000008c9c88723c */ /* 0x080fe80000001814 */
[----:B------:R-:W-:Y:S02]  /*1d6e0*/  FADD.FTZ R243, R164, R3 ;  /* 0x00000003a4f37221 */ /* 0x000fe40000010000 */
[----:B------:R-:W-:Y:S01]  /*1d6f0*/  FADD.FTZ R246, R89, R2 ;  /* 0x0000000259f67221 */ /* 0x000fe20000010000 */
[----:B------:R-:W-:Y:S01]  /*1d700*/  MOV R89, R68 ;  /* 0x0000004400597202 */ /* 0x000fe20000000f00 */
[C---:B------:R-:W-:Y:S04]  /*1d710*/  HMMA.16816.F32 R112, R92.reuse, R140, R24 ;  /* 0x0000008c5c70723c */ /* 0x040fe80000001818 */
[----:B------:R-:W-:Y:S04]  /*1d720*/  FADD.FTZ R247, R81, R0 ;  /* 0x0000000051f77221 */ /* 0x000fe80000010000 */
        /* <DEDUP_REMOVED lines=11> */
.L_x_1098:
[----:B------:R-:W2:Y:S02]  /*1d7e0*/  LDL R0, [R1+0x8] ;  /* 0x0000080001007983 */ /* 0x000ea40000100800 */
[----:B--2---:R-:W-:-:S13]  /*1d7f0*/  ISETP.GE.AND P0, PT, R209, R0, PT ;  /* 0x00000000d100720c */ /* 0x004fda0003f06270 */
[----:B------:R-:W-:Y:S05]  /*1d800*/  @!P0 BRA `(.L_x_1110) ;  /* 0x00005af000008947 */ /* 0x000fea0003800000 */
[----:B------:R-:W-:Y:S01]  /*1d810*/  IMAD.MOV.U32 R87, RZ, RZ, R70 ;  /* 0x000000ffff577224 */ /* 0x000fe200078e0046 */
[----:B------:R-:W-:Y:S01]  /*1d820*/  MOV R89, R68 ;  /* 0x0000004400597202 */ /* 0x000fe20000000f00 */
[----:B------:R-:W-:Y:S01]  /*1d830*/  IMAD.MOV.U32 R86, RZ, RZ, R71 ;  /* 0x000000ffff567224 */ /* 0x000fe200078e0047 */
[----:B------:R-:W-:Y:S02]  /*1d840*/  MOV R88, R69 ;  /* 0x0000004500587202 */ /* 0x000fe40000000f00 */
.L_x_1138:
[----:B------:R-:W2:Y:S01]  /*1d850*/  LDL.64 R6, [R1+0x18] ;  /* 0x0000180001067983 */ /* 0x000ea20000100a00 */
[----:B------:R-:W-:Y:S04]  /*1d860*/  DEPBAR.LE SB0, 0x0 ;  /* 0x000080000000791a */ /* 0x000fe80000000000 */
[----:B------:R-:W3:Y:S01]  /*1d870*/  LDL R4, [R1+0x14] ;  /* 0x0000140001047983 */ /* 0x000ee20000100800 */
[----:B------:R-:W-:Y:S01]  /*1d880*/  WARPSYNC 0xffffffff ;  /* 0xffffffff00007948 */ /* 0x000fe20003800000 */
[----:B------:R-:W-:Y:S01]  /*1d890*/  SHF.R.S32.HI R0, RZ, 0x1f, R229 ;  /* 0x0000001fff007819 */ /* 0x000fe200000114e5 */
[C---:B-1----:R-:W-:Y:S01]  /*1d8a0*/  IMAD.WIDE.U32 R2, R229.reuse, c[0x0][0x208], RZ ;  /* 0x00008200e5027a25 */ /* 0x042fe200078e00ff */
[----:B------:R-:W-:Y:S01]  /*1d8b0*/  BAR.SYNC.DEFER_BLOCKING 0x0 ;  /* 0x0000000000007b1d */ /* 0x000fe20000010000 */
[----:B------:R-:W-:Y:S02]  /*1d8c0*/  SHF.L.U64.HI R68, R244, 0x1, R245 ;  /* 0x00000001f4447819 */ /* 0x000fe400000102f5 */
[----:B------:R-:W-:Y:S01]  /*1d8d0*/  IMAD R0, R0, c[0x0][0x208], RZ ;  /* 0x0000820000007a24 */ /* 0x000fe200078e02ff */
[----:B------:R-:W-:Y:S03]  /*1d8e0*/  SHF.L.U32 R53, R244, 0x1, RZ ;  /* 0x00000001f4357819 */ /* 0x000fe600000006ff */
[----:B------:R-:W-:Y:S04]  /*1d8f0*/  IMAD R0, R229, c[0x0][0x20c], R0 ;  /* 0x00008300e5007a24 */ /* 0x000fe800078e0200 */
[----:B------:R-:W-:Y:S01]  /*1d900*/  IMAD.IADD R3, R3, 0x1, R0 ;  /* 0x0000000103037824 */ /* 0x000fe200078e0200 */
[----:B------:R-:W-:Y:S03]  /*1d910*/  SHF.R.S32.HI R0, RZ, 0x1f, R216 ;  /* 0x0000001fff007819 */ /* 0x000fe600000114d8 */
[----:B------:R-:W-:Y:S04]  /*1d920*/  IMAD.WIDE.U32 R2, R216, c[0x0][0x218], R2 ;  /* 0x00008600d8027a25 */ /* 0x000fe800078e0002 */
        /* <DEDUP_REMOVED lines=22> */
.L_x_1249:
        /* <DEDUP_REMOVED lines=16> */
[----:B------:R-:W1:Y:S07]  /*1db90*/  SHFL.IDX PT, R69, R52, 0x3, 0x181f ;  /* 0x00781f0034457f89 */ /* 0x000e6e00000e0000 */
[-C--:B------:R-:W-:Y:S01]  /*1dba0*/  HMMA.16816.F32 R36, R80, R48.reuse, RZ ;  /* 0x000000305024723c */ /* 0x080fe200000018ff */
[----:B------:R1:W1:Y:S07]  /*1dbb0*/  SHFL.IDX PT, R73, R52, 0x4, 0x181f ;  /* 0x00981f0034497f89 */ /* 0x00026e00000e0000 */
[C---:B------:R-:W-:Y:S01]  /*1dbc0*/  HMMA.16816.F32 R40, R76.reuse, R48, RZ ;  /* 0x000000304c28723c */ /* 0x040fe200000018ff */
        /* <DEDUP_REMOVED lines=8> */
[-C--:B-1----:R-:W-:Y:S02]  /*1dc50*/  IADD3 R60, P0, R54, R53.reuse, RZ ;  /* 0x00000035363c7210 */ /* 0x082fe40007f1e0ff */
[-C--:B------:R-:W-:Y:S02]  /*1dc60*/  IADD3 R70, P1, R55, R53.reuse, RZ ;  /* 0x0000003537467210 */ /* 0x080fe40007f3e0ff */
[-C--:B------:R-:W-:Y:S02]  /*1dc70*/  IADD3.X R61, R57, R68.reuse, RZ, P0, !PT ;  /* 0x00000044393d7210 */ /* 0x080fe400007fe4ff */
[----:B------:R-:W-:Y:S01]  /*1dc80*/  IADD3 R72, P0, R0, R53, RZ ;  /* 0x0000003500487210 */ /* 0x000fe20007f1e0ff */
[----:B------:R1:W-:Y:S01]  /*1dc90*/  LDGSTS.E.BYPASS.LTC128B.128 [R208+0x900], [R62.64], !P2 ;  /* 0x009000003ed07fae */ /* 0x0003e2000d101d48 */
[-C--:B------:R-:W-:Y:S01]  /*1dca0*/  IADD3.X R71, R69, R68.reuse, RZ, P1, !PT ;  /* 0x0000004445477210 */ /* 0x080fe20000ffe4ff */
[-C--:B------:R-:W-:Y:S01]  /*1dcb0*/  HMMA.16816.F32 R52, R80, R64.reuse, RZ ;  /* 0x000000405034723c */ /* 0x080fe200000018ff */
[----:B------:R-:W-:Y:S05]  /*1dcc0*/  IADD3.X R73, R73, R68, RZ, P0, !PT ;  /* 0x0000004449497210 */ /* 0x000fea00007fe4ff */
[----:B------:R1:W-:Y:S02]  /*1dcd0*/  LDGSTS.E.BYPASS.LTC128B.128 [R208+0x1100], [R60.64], !P2 ;  /* 0x011000003cd07fae */ /* 0x0003e4000d101d48 */
[C---:B------:R-:W-:Y:S06]  /*1dce0*/  HMMA.16816.F32 R56, R76.reuse, R64, RZ ;  /* 0x000000404c38723c */ /* 0x040fec00000018ff */
        /* <DEDUP_REMOVED lines=286> */
.L_x_1250:
        /* <DEDUP_REMOVED lines=24> */
.L_x_1251:
[----:B--2-4-:R-:W-:Y:S04]  /*1f050*/  IADD3 R2, P0, R0, R5, RZ ;  /* 0x0000000500027210 */ /* 0x014fe80007f1e0ff */
[----:B-1----:R-:W-:Y:S05]  /*1f060*/  IADD3.X R3, R4, R6, RZ, P0, !PT ;  /* 0x0000000604037210 */ /* 0x002fea00007fe4ff */
[----:B------:R-:W-:Y:S01]  /*1f070*/  @!PT LDS RZ, [RZ] ;  /* 0x00000000fffff984 */ /* 0x000fe20000000800 */
[----:B------:R-:W-:Y:S01]  /*1f080*/  @!PT LDS RZ, [RZ] ;  /* 0x00000000fffff984 */ /* 0x000fe20000000800 */
[----:B------:R-:W-:Y:S01]  /*1f090*/  @!PT LDS RZ, [RZ] ;  /* 0x00000000fffff984 */ /* 0x000fe20000000800 */
[----:B------:R1:W-:Y:S04]  /*1f0a0*/  LDGSTS.E.BYPASS.LTC128B.128 [R208+0x4900], [R2.64], !P2 ;  /* 0x0490000002d07fae */ /* 0x0003e8000d101d48 */
.L_x_1113:
[----:B--234-:R-:W-:Y:S05]  /*1f0b0*/  BSYNC B0 ;  /* 0x0000000000007941 */ /* 0x01cfea0003800000 */
.L_x_1112:
[----:B-1----:R-:W2:Y:S01]  /*1f0c0*/  LDL R2, [R1+0x38] ;  /* 0x0000380001027983 */ /* 0x002ea20000100800 */
[----:B------:R-:W-:Y:S01]  /*1f0d0*/  IMAD.MOV.U32 R3, RZ, RZ, c[0x0][0x2c4] ;  /* 0x0000b100ff037624 */ /* 0x000fe200078e00ff */
[----:B------:R-:W-:Y:S02]  /*1f0e0*/  ULDC UR4, c[0x0][0x324] ;  /* 0x0000c90000047ab9 */ /* 0x000fe40000000800 */
[----:B------:R-:W2:Y:S01]  /*1f0f0*/  LDL R0, [R1+0x50] ;  /* 0x0000500001007983 */ /* 0x000ea20000100800 */
[----:B------:R-:W-:Y:S01]  /*1f100*/  ULOP3.LUT UR4, URZ, UR4, URZ, 0x33, !UPT ;  /* 0x000000043f047292 */ /* 0x000fe2000f8e333f */
        /* <DEDUP_REMOVED lines=8> */
[C---:B------:R-:W-:Y:S02]  /*1f190*/  IADD3 R7, R2.reuse, UR4, RZ ;  /* 0x0000000402077c10 */ /* 0x040fe4000fffe0ff */
[----:B------:R-:W-:Y:S01]  /*1f1a0*/  IADD3 R6, R2, c[0x0][0x328], RZ ;  /* 0x0000ca0002067a10 */ /* 0x000fe20007ffe0ff */
[----:B------:R-:W-:-:S05]  /*1f1b0*/  BRA.DIV ~URZ, `(.L_x_1116) ;  /* 0x0000bf427f007947 */ /* 0x000fca000b800000 */
[----:B------:R1:W2:Y:S02]  /*1f1c0*/  SHFL.IDX PT, R4, R5, RZ, 0x1c1f ;  /* 0x001c1fff05047589 */ /* 0x0002a400000e0000 */
.L_x_1252:
[----:B--2---:R-:W-:Y:S01]  /*1f1d0*/  IADD3 R3, R6, R4, RZ ;  /* 0x0000000406037210 */ /* 0x004fe20007ffe0ff */
        /* <DEDUP_REMOVED lines=18> */
.L_x_1119:
[----:B------:R-:W-:Y:S04]  /*1f300*/  MOV R8, c[0x0][0x32c] ;  /* 0x0000cb0000087a02 */ /* 0x000fe80000000f00 */
[----:B------:R-:W-:Y:S11]  /*1f310*/  ISETP.NE.AND P0, PT, R8, 0x1, PT ;  /* 0x000000010800780c */ /* 0x000ff60003f05270 */
[----:B------:R-:W-:Y:S02]  /*1f320*/  @!UPT UIADD3 URZ, URZ, URZ, URZ ;  /* 0x0000003f3f3ff290 */ /* 0x000fe4000fffe03f */
[----:B------:R-:W-:Y:S05]  /*1f330*/  @P0 IMAD.HI.U32 R8, R4, c[0x0][0x330], RZ ;  /* 0x0000cc0004080a27 */ /* 0x000fea00078e00ff */
[----:B------:R-:W-:Y:S02]  /*1f340*/  @P0 SHF.R.U32.HI R4, RZ, c[0x0][0x334], R8 ;  /* 0x0000cd00ff040a19 */ /* 0x000fe40000011608 */
.L_x_1120:
[----:B------:R-:W-:Y:S05]  /*1f350*/  BSYNC B0 ;  /* 0x0000000000007941 */ /* 0x000fea0003800000 */
.L_x_1118:
[----:B------:R-:W-:Y:S04]  /*1f360*/  IMAD.IADD R8, R0, 0x1, -R251 ;  /* 0x0000000100087824 */ /* 0x000fe800078e0afb */
[----:B------:R-:W-:Y:S05]  /*1f370*/  IMAD R4, R4, c[0x0][0x32c], R8 ;  /* 0x0000cb0004047a24 */ /* 0x000fea00078e0208 */
[----:B------:R-:W-:Y:S02]  /*1f380*/  IMNMX R2, R2, R4, !PT ;  /* 0x0000000402027217 */ /* 0x000fe40007800200 */
[----:B------:R-:W-:Y:S04]  /*1f390*/  IADD3 R4, R4, c[0x0][0x32c], RZ ;  /* 0x0000cb0004047a10 */ /* 0x000fe80007ffe0ff */
[----:B------:R-:W-:Y:S02]  /*1f3a0*/  IMNMX R3, R3, R4, PT ;  /* 0x0000000403037217 */ /* 0x000fe40003800200 */
.L_x_1117:
        /* <DEDUP_REMOVED lines=113> */
.L_x_1253:
        /* <DEDUP_REMOVED lines=19> */
.L_x_1124:
[----:B------:R-:W-:Y:S04]  /*1fbf0*/  MOV R8, c[0x0][0x32c] ;  /* 0x0000cb0000087a02 */ /* 0x000fe80000000f00 */
[----:B------:R-:W-:Y:S11]  /*1fc00*/  ISETP.NE.AND P0, PT, R8, 0x1, PT ;  /* 0x000000010800780c */ /* 0x000ff60003f05270 */
[----:B------:R-:W-:Y:S02]  /*1fc10*/  @!UPT UIADD3 URZ, URZ, URZ, URZ ;  /* 0x0000003f3f3ff290 */ /* 0x000fe4000fffe03f */
[----:B------:R-:W-:Y:S05]  /*1fc20*/  @P0 IMAD.HI.U32 R8, R4, c[0x0][0x330], RZ ;  /* 0x0000cc0004080a27 */ /* 0x000fea00078e00ff */
[----:B------:R-:W-:Y:S02]  /*1fc30*/  @P0 SHF.R.U32.HI R4, RZ, c[0x0][0x334], R8 ;  /* 0x0000cd00ff040a19 */ /* 0x000fe40000011608 */
.L_x_1125:
[----:B------:R-:W-:Y:S05]  /*1fc40*/  BSYNC B0 ;  /* 0x0000000000007941 */ /* 0x000fea0003800000 */
.L_x_1123:
[----:B------:R-:W-:Y:S04]  /*1fc50*/  IMAD.IADD R8, R0, 0x1, -R251 ;  /* 0x0000000100087824 */ /* 0x000fe800078e0afb */
[----:B------:R-:W-:Y:S05]  /*1fc60*/  IMAD R4, R4, c[0x0][0x32c], R8 ;  /* 0x0000cb0004047a24 */ /* 0x000fea00078e0208 */
[----:B------:R-:W-:Y:S02]  /*1fc70*/  IMNMX R3, R3, R4, !PT ;  /* 0x0000000403037217 */ /* 0x000fe40007800200 */
[----:B------:R-:W-:Y:S04]  /*1fc80*/  IADD3 R4, R4, c[0x0][0x32c], RZ ;  /* 0x0000cb0004047a10 */ /* 0x000fe80007ffe0ff */
[----:B------:R-:W-:Y:S02]  /*1fc90*/  IMNMX R2, R2, R4, PT ;  /* 0x0000000402027217 */ /* 0x000fe40003800200 */
.L_x_1122:
        /* <DEDUP_REMOVED lines=77> */
.L_x_1254:
        /* <DEDUP_REMOVED lines=19> */
.L_x_1129:
[----:B------:R-:W-:Y:S04]  /*202a0*/  MOV R8, c[0x0][0x32c] ;  /* 0x0000cb0000087a02 */ /* 0x000fe80000000f00 */
[----:B------:R-:W-:Y:S11]  /*202b0*/  ISETP.NE.AND P0, PT, R8, 0x1, PT ;  /* 0x000000010800780c */ /* 0x000ff60003f05270 */
[----:B------:R-:W-:Y:S02]  /*202c0*/  @!UPT UIADD3 URZ, URZ, URZ, URZ ;  /* 0x0000003f3f3ff290 */ /* 0x000fe4000fffe03f */
[----:B------:R-:W-:Y:S05]  /*202d0*/  @P0 IMAD.HI.U32 R8, R4, c[0x0][0x330], RZ ;  /* 0x0000cc0004080a27 */ /* 0x000fea00078e00ff */
[----:B------:R-:W-:Y:S02]  /*202e0*/  @P0 SHF.R.U32.HI R4, RZ, c[0x0][0x334], R8 ;  /* 0x0000cd00ff040a19 */ /* 0x000fe40000011608 */
.L_x_1130:
[----:B------:R-:W-:Y:S05]  /*202f0*/  BSYNC B0 ;  /* 0x0000000000007941 */ /* 0x000fea0003800000 */
.L_x_1128:
[----:B------:R-:W-:Y:S04]  /*20300*/  IMAD.IADD R8, R0, 0x1, -R251 ;  /* 0x0000000100087824 */ /* 0x000fe800078e0afb */
[----:B------:R-:W-:Y:S05]  /*20310*/  IMAD R4, R4, c[0x0][0x32c], R8 ;  /* 0x0000cb0004047a24 */ /* 0x000fea00078e0208 */
[----:B------:R-:W-:Y:S02]  /*20320*/  IMNMX R3, R3, R4, !PT ;  /* 0x0000000403037217 */ /* 0x000fe40007800200 */
[----:B------:R-:W-:Y:S04]  /*20330*/  IADD3 R4, R4, c[0x0][0x32c], RZ ;  /* 0x0000cb0004047a10 */ /* 0x000fe80007ffe0ff */
[----:B------:R-:W-:Y:S02]  /*20340*/  IMNMX R2, R2, R4, PT ;  /* 0x0000000402027217 */ /* 0x000fe40003800200 */
.L_x_1127:
        /* <DEDUP_REMOVED lines=77> */
.L_x_1255:
        /* <DEDUP_REMOVED lines=19> */
.L_x_1134:
[----:B--234-:R-:W-:Y:S04]  /*20950*/  MOV R5, c[0x0][0x32c] ;  /* 0x0000cb0000057a02 */ /* 0x01cfe80000000f00 */
[----:B------:R-:W-:Y:S11]  /*20960*/  ISETP.NE.AND P0, PT, R5, 0x1, PT ;  /* 0x000000010500780c */ /* 0x000ff60003f05270 */
[----:B------:R-:W-:Y:S02]  /*20970*/  @!UPT UIADD3 URZ, URZ, URZ, URZ ;  /* 0x0000003f3f3ff290 */ /* 0x000fe4000fffe03f */
[----:B------:R-:W-:Y:S05]  /*20980*/  @P0 IMAD.HI.U32 R5, R4, c[0x0][0x330], RZ ;  /* 0x0000cc0004050a27 */ /* 0x000fea00078e00ff */
[----:B------:R-:W-:Y:S02]  /*20990*/  @P0 SHF.R.U32.HI R4, RZ, c[0x0][0x334], R5 ;  /* 0x0000cd00ff040a19 */ /* 0x000fe40000011605 */
.L_x_1135:
[----:B------:R-:W-:Y:S05]  /*209a0*/  BSYNC B0 ;  /* 0x0000000000007941 */ /* 0x000fea0003800000 */
.L_x_1133:
[----:B------:R-:W-:Y:S04]  /*209b0*/  IMAD.IADD R0, R0, 0x1, -R251 ;  /* 0x0000000100007824 */ /* 0x000fe800078e0afb */
[----:B------:R-:W-:Y:S05]  /*209c0*/  IMAD R0, R4, c[0x0][0x32c], R0 ;  /* 0x0000cb0004007a24 */ /* 0x000fea00078e0200 */
[----:B------:R-:W-:Y:S02]  /*209d0*/  IMNMX R2, R2, R0, !PT ;  /* 0x0000000002027217 */ /* 0x000fe40007800200 */
[----:B------:R-:W-:Y:S04]  /*209e0*/  IADD3 R0, R0, c[0x0][0x32c], RZ ;  /* 0x0000cb0000007a10 */ /* 0x000fe80007ffe0ff */
[----:B------:R-:W-:Y:S02]  /*209f0*/  IMNMX R3, R3, R0, PT ;  /* 0x0000000003037217 */ /* 0x000fe40003800200 */
.L_x_1132:
        /* <DEDUP_REMOVED lines=157> */
.L_x_1256:
        /* <DEDUP_REMOVED lines=15> */
.L_x_1257:
[C---:B------:R-:W-:Y:S01]  /*214c0*/  FSETP.NEU.FTZ.AND P0, PT, R71.reuse, -INF , PT ;  /* 0xff8000004700780b */ /* 0x040fe20003f1d000 */
[C---:B------:R-:W-:Y:S01]  /*214d0*/  FMUL.FTZ R2, R71.reuse, c[0x0][0x2d0] ;  /* 0x0000b40047027a20 */ /* 0x040fe20000410000 */
[----:B--2---:R-:W-:Y:S01]  /*214e0*/  FMNMX.FTZ R68, R0, R4, !PT ;  /* 0x0000000400447209 */ /* 0x004fe20007810000 */
[----:B------:R-:W2:Y:S01]  /*214f0*/  LDL R248, [R1+0x8] ;  /* 0x0000080001f87983 */ /* 0x000ea20000100800 */
[----:B------:R-:W-:Y:S01]  /*21500*/  FSEL R0, R71, RZ, P0 ;  /* 0x000000ff47007208 */ /* 0x000fe20000000000 */
[----:B------:R-:W-:Y:S01]  /*21510*/  WARPSYNC 0xffffffff ;  /* 0xffffffff00007948 */ /* 0x000fe20003800000 */
        /* <DEDUP_REMOVED lines=27> */
[----:B------:R-:W3:Y:S10]  /*216d0*/  MUFU.EX2 R2, R4 ;  /* 0x0000000400027308 */ /* 0x000ef40000000800 */
[----:B------:R-:W-:Y:S01]  /*216e0*/  MUFU.EX2 R86, R86 ;  /* 0x0000005600567308 */ /* 0x000fe20000000800 */
[----:B-1----:R-:W-:Y:S01]  /*216f0*/  FFMA.FTZ R0, R65, R237, R3 ;  /* 0x000000ed41007223 */ /* 0x002fe20000010003 */
[C---:B---3--:R-:W-:Y:S03]  /*21700*/  F2FP.PACK_AB R72, R2.reuse, R3 ;  /* 0x000000030248723e */ /* 0x048fe600000000ff */
        /* <DEDUP_REMOVED lines=64> */
[--C-:B------:R-:W-:Y:S02]  /*21b10*/  FFMA.FTZ R189, R40, c[0x0][0x2d0], -R2.reuse ;  /* 0x0000b40028bd7a23 */ /* 0x100fe40000010802 */
[----:B------:R-:W-:Y:S01]  /*21b20*/  FFMA.FTZ R239, R32, c[0x0][0x2d0], -R2 ;  /* 0x0000b40020ef7a23 */ /* 0x000fe20000010802 */
[----:B------:R-:W-:Y:S01]  /*21b30*/  FSEL R2, R68, RZ, P0 ;  /* 0x000000ff44027208 */ /* 0x000fe20000000000 */
[----:B------:R-:W-:Y:S01]  /*21b40*/  FMUL.FTZ R0, R0, c[0x0][0x2d0] ;  /* 0x0000b40000007a20 */ /* 0x000fe20000410000 */
[----:B------:R-:W4:Y:S01]  /*21b50*/  MUFU.EX2 R32, R5 ;  /* 0x0000000500207308 */ /* 0x000f220000000800 */
[----:B------:R-:W-:Y:S02]  /*21b60*/  FMUL.FTZ R49, R65, R149 ;  /* 0x0000009541317220 */ /* 0x000fe40000410000 */
[----:B------:R-:W-:Y:S02]  /*21b70*/  FADD.FTZ R2, -R2, R89 ;  /* 0x0000005902027221 */ /* 0x000fe40000010100 */
[C---:B------:R-:W-:Y:S02]  /*21b80*/  FMUL.FTZ R50, R3.reuse, R150 ;  /* 0x0000009603327220 */ /* 0x040fe40000410000 */
[----:B------:R-:W-:Y:S02]  /*21b90*/  FMUL.FTZ R51, R3, R151 ;  /* 0x0000009703337220 */ /* 0x000fe40000410000 */
[----:B------:R-:W-:Y:S01]  /*21ba0*/  FMUL.FTZ R2, R2, c[0x0][0x2d0] ;  /* 0x0000b40002027a20 */ /* 0x000fe20000410000 */
[----:B------:R-:W5:Y:S01]  /*21bb0*/  MUFU.EX2 R0, R0 ;  /* 0x0000000000007308 */ /* 0x000f620000000800 */
[----:B-1----:R-:W-:Y:S01]  /*21bc0*/  FMUL.FTZ R4, R68, c[0x0][0x2d0] ;  /* 0x0000b40044047a20 */ /* 0x002fe20000410000 */
[----:B---3--:R-:W-:Y:S04]  /*21bd0*/  F2FP.PACK_AB R74, R39, R48 ;  /* 0x00000030274a723e */ /* 0x008fe800000000ff */
[----:B------:R-:W-:Y:S04]  /*21be0*/  FSEL R4, R4, RZ, P0 ;  /* 0x000000ff04047208 */ /* 0x000fe80000000000 */
[----:B------:R-:W1:Y:S01]  /*21bf0*/  MUFU.EX2 R2, R2 ;  /* 0x0000000200027308 */ /* 0x000e620000000800 */
[--C-:B------:R-:W-:Y:S02]  /*21c00*/  FFMA.FTZ R161, R23, c[0x0][0x2d0], -R4.reuse ;  /* 0x0000b40017a17a23 */ /* 0x100fe40000010804 */
[--C-:B------:R-:W-:Y:S01]  /*21c10*/  FFMA.FTZ R160, R22, c[0x0][0x2d0], -R4.reuse ;  /* 0x0000b40016a07a23 */ /* 0x100fe20000010804 */
[----:B----4-:R-:W-:Y:S01]  /*21c20*/  F2FP.PACK_AB R76, R32, R35 ;  /* 0x00000023204c723e */ /* 0x010fe200000000ff */
[--C-:B------:R-:W-:Y:S02]  /*21c30*/  FFMA.FTZ R67, R21, c[0x0][0x2d0], -R4.reuse ;  /* 0x0000b40015437a23 */ /* 0x100fe40000010804 */
[--C-:B------:R-:W-:Y:S02]  /*21c40*/  FFMA.FTZ R181, R20, c[0x0][0x2d0], -R4.reuse ;  /* 0x0000b40014b57a23 */ /* 0x100fe40000010804 */
[----:B------:R-:W3:Y:S01]  /*21c50*/  LDSM.16.MT88.4 R20, [R192] ;  /* 0x00000000c014783b */ /* 0x000ee20000004200 */
[----:B------:R-:W-:Y:S01]  /*21c60*/  MUFU.EX2 R183, R67 ;  /* 0x0000004300b77308 */ /* 0x000fe20000000800 */
[--C-:B------:R-:W-:Y:S02]  /*21c70*/  FFMA.FTZ R6, R9, c[0x0][0x2d0], -R4.reuse ;  /* 0x0000b40009067a23 */ /* 0x100fe40000010804 */
[--C-:B------:R-:W-:Y:S02]  /*21c80*/  FFMA.FTZ R7, R15, c[0x0][0x2d0], -R4.reuse ;  /* 0x0000b4000f077a23 */ /* 0x100fe40000010804 */
[C---:B-----5:R-:W-:Y:S02]  /*21c90*/  FMUL.FTZ R45, R0.reuse, R101 ;  /* 0x00000065002d7220 */ /* 0x060fe40000410000 */
        /* <DEDUP_REMOVED lines=26> */
[----:B------:R-:W4:Y:S01]  /*21e40*/  MUFU.EX2 R97, R17 ;  /* 0x0000001100617308 */ /* 0x000f220000000800 */
[C---:B------:R-:W-:Y:S01]  /*21e50*/  FFMA.FTZ R4, R0.reuse, R246, R35 ;  /* 0x000000f600047223 */ /* 0x040fe20000010023 */
[----:B--2---:R-:W-:Y:S01]  /*21e60*/  ISETP.GT.AND P0, PT, R209, R248, PT ;  /* 0x000000f8d100720c */ /* 0x004fe20003f04270 */
        /* <DEDUP_REMOVED lines=13> */
[----:B----4-:R-:W-:Y:S01]  /*21f40*/  F2FP.PACK_AB R77, R97, R18 ;  /* 0x00000012614d723e */ /* 0x010fe200000000ff */
[----:B------:R-:W-:Y:S01]  /*21f50*/  FADD.FTZ R96, R32, R4 ;  /* 0x0000000420607221 */ /* 0x000fe20000010000 */
[----:B------:R-:W4:Y:S01]  /*21f60*/  LDSM.16.MT88.4 R36, [R196] ;  /* 0x00000000c424783b */ /* 0x000f220000004200 */
[----:B------:R-:W-:Y:S02]  /*21f70*/  FMUL.FTZ R6, R3, R130 ;  /* 0x0000008203067220 */ /* 0x000fe40000410000 */
[C---:B------:R-:W-:Y:S01]  /*21f80*/  FMUL.FTZ R4, R65.reuse, R128 ;  /* 0x0000008041047220 */ /* 0x040fe20000410000 */
[----:B------:R-:W-:Y:S01]  /*21f90*/  MUFU.EX2 R99, R34 ;  /* 0x0000002200637308 */ /* 0x000fe20000000800 */
[----:B------:R-:W-:Y:S02]  /*21fa0*/  FMUL.FTZ R5, R65, R129 ;  /* 0x0000008141057220 */ /* 0x000fe40000410000 */
[C---:B------:R-:W-:Y:S02]  /*21fb0*/  FMUL.FTZ R10, R2.reuse, R122 ;  /* 0x0000007a020a7220 */ /* 0x040fe40000410000 */
[----:B--2---:R-:W-:Y:S02]  /*21fc0*/  FMUL.FTZ R7, R3, R131 ;  /* 0x0000008303077220 */ /* 0x004fe40000410000 */
[C---:B------:R-:W-:Y:S02]  /*21fd0*/  FMUL.FTZ R11, R2.reuse, R123 ;  /* 0x0000007b020b7220 */ /* 0x040fe40000410000 */
[----:B------:R-:W-:Y:S01]  /*21fe0*/  FMUL.FTZ R15, R2, R119 ;  /* 0x00000077020f7220 */ /* 0x000fe20000410000 */
[----:B------:R-:W2:Y:S01]  /*21ff0*/  MUFU.EX2 R98, R16 ;  /* 0x0000001000627308 */ /* 0x000ea20000000800 */
[----:B------:R-:W-:Y:S02]  /*22000*/  FMUL.FTZ R17, R65, R133 ;  /* 0x0000008541117220 */ /* 0x000fe40000410000 */
[----:B------:R-:W-:Y:S01]  /*22010*/  FMUL.FTZ R19, R3, R135 ;  /* 0x0000008703137220 */ /* 0x000fe20000410000 */
[----:B-1----:R-:W-:Y:S01]  /*22020*/  F2FP.PACK_AB R75, R100, R0 ;  /* 0x00000000644b723e */ /* 0x002fe200000000ff */
[----:B------:R-:W-:Y:S02]  /*22030*/  FADD.FTZ R88, R0, R52 ;  /* 0x0000003400587221 */ /* 0x000fe40000010000 */
[----:B------:R-:W1:Y:S01]  /*22040*/  LDSM.16.MT88.4 R52, [R193] ;  /* 0x00000000c134783b */ /* 0x000e620000004200 */
[----:B------:R-:W-:Y:S02]  /*22050*/  FMUL.FTZ R32, R65, R140 ;  /* 0x0000008c41207220 */ /* 0x000fe40000410000 */
[----:B------:R-:W5:Y:S01]  /*22060*/  MUFU.EX2 R117, R33 ;  /* 0x0000002100757308 */ /* 0x000f620000000800 */
[-C--:B---3--:R-:W-:Y:S05]  /*22070*/  HMMA.16816.F32 R4, R72, R20.reuse, R4 ;  /* 0x000000144804723c */ /* 0x088fea0000001804 */
[C---:B------:R-:W-:Y:S02]  /*22080*/  FMUL.FTZ R14, R2.reuse, R118 ;  /* 0x00000076020e7220 */ /* 0x040fe40000410000 */
[C---:B------:R-:W-:Y:S02]  /*22090*/  FFMA.FTZ R89, R2.reuse, R247, R18 ;  /* 0x000000f702597223 */ /* 0x040fe40000010012 */
[----:B------:R-:W-:Y:S01]  /*220a0*/  FMUL.FTZ R18, R3, R134 ;  /* 0x0000008603127220 */ /* 0x000fe20000410000 */
[----:B------:R-:W-:Y:S02]  /*220b0*/  MUFU.EX2 R105, R180 ;  /* 0x000000b400697308 */ /* 0x000fe40000000800 */
[----:B------:R-:W-:Y:S01]  /*220c0*/  FMUL.FTZ R26, R2, R114 ;  /* 0x00000072021a7220 */ /* 0x000fe20000410000 */
[----:B--2---:R-:W-:Y:S01]  /*220d0*/  F2FP.PACK_AB R79, R116, R98 ;  /* 0x00000062744f723e */ /* 0x004fe200000000ff */
        /* <DEDUP_REMOVED lines=32> */
[-C--:B----4-:R-:W-:Y:S03]  /*222e0*/  HMMA.16816.F32 R20, R72, R36.reuse, R20 ;  /* 0x000000244814723c */ /* 0x090fe60000001814 */
        /* <DEDUP_REMOVED lines=257> */
.L_x_1110:
[----:B------:R-:W-:Y:S05]  /*23300*/  BRA.DIV ~URZ, `(.L_x_1139) ;  /* 0x000081e27f007947 */ /* 0x000fea000b800000 */
[----:B------:R2:W3:Y:S02]  /*23310*/  SHFL.BFLY PT, R0, R237, 0x2, 0x1f ;  /* 0x0c401f00ed007f89 */ /* 0x0004e400000e0000 */
.L_x_1258:
[----:B---3--:R-:W-:Y:S01]  /*23320*/  FADD.FTZ R5, R0, R237 ;  /* 0x000000ed00057221 */ /* 0x008fe20000010000 */
[----:B------:R-:W-:Y:S05]  /*23330*/  BRA.DIV ~URZ, `(.L_x_1140) ;  /* 0x000082027f007947 */ /* 0x000fea000b800000 */
[----:B------:R-:W3:Y:S04]  /*23340*/  SHFL.BFLY PT, R2, R243, 0x2, 0x1f ;  /* 0x0c401f00f3027f89 */ /* 0x000ee800000e0000 */
[----:B------:R-:W4:Y:S04]  /*23350*/  SHFL.BFLY PT, R0, R246, 0x2, 0x1f ;  /* 0x0c401f00f6007f89 */ /* 0x000f2800000e0000 */
[----:B------:R-:W5:Y:S04]  /*23360*/  SHFL.BFLY PT, R4, R247, 0x2, 0x1f ;  /* 0x0c401f00f7047f89 */ /* 0x000f6800000e0000 */
[----:B-1----:R-:W1:Y:S01]  /*23370*/  SHFL.BFLY PT, R3, R5, 0x1, 0x1f ;  /* 0x0c201f0005037f89 */ /* 0x002e6200000e0000 */
[----:B---3--:R-:W-:-:S02]  /*23380*/  FADD.FTZ R2, R2, R243 ;  /* 0x000000f302027221 */ /* 0x008fc40000010000 */
[----:B----4-:R-:W-:-:S03]  /*23390*/  FADD.FTZ R0, R0, R246 ;  /* 0x000000f600007221 */ /* 0x010fc60000010000 */
[----:B------:R-:W3:Y:S01]  /*233a0*/  SHFL.BFLY PT, R6, R2, 0x1, 0x1f ;  /* 0x0c201f0002067f89 */ /* 0x000ee200000e0000 */
[----:B-----5:R-:W-:-:S03]  /*233b0*/  FADD.FTZ R4, R4, R247 ;  /* 0x000000f704047221 */ /* 0x020fc60000010000 */
[----:B------:R-:W4:Y:S01]  /*233c0*/  SHFL.BFLY PT, R7, R0, 0x1, 0x1f ;  /* 0x0c201f0000077f89 */ /* 0x000f2200000e0000 */
[----:B-1----:R-:W-:-:S03]  /*233d0*/  FADD.FTZ R5, R5, R3 ;  /* 0x0000000305057221 */ /* 0x002fc60000010000 */
[----:B------:R1:W2:Y:S01]  /*233e0*/  SHFL.BFLY PT, R8, R4, 0x1, 0x1f ;  /* 0x0c201f0004087f89 */ /* 0x0002a200000e0000 */
[----:B---3--:R-:W-:Y:S02]  /*233f0*/  FADD.FTZ R6, R2, R6 ;  /* 0x0000000602067221 */ /* 0x008fe40000010000 */
[----:B----4-:R-:W-:Y:S02]  /*23400*/  FADD.FTZ R7, R0, R7 ;  /* 0x0000000700077221 */ /* 0x010fe40000010000 */
.L_x_1259:
[----:B------:R-:W-:Y:S01]  /*23410*/  FSETP.NE.FTZ.AND P3, PT, R5, RZ, PT ;  /* 0x000000ff0500720b */ /* 0x000fe20003f75000 */
[----:B------:R-:W-:Y:S01]  /*23420*/  CS2R R2, SRZ ;  /* 0x0000000000027805 */ /* 0x000fe2000001ff00 */
[----:B------:R-:W-:Y:S01]  /*23430*/  MOV R0, RZ ;  /* 0x000000ff00007202 */ /* 0x000fe20000000f00 */
[----:B-12---:R-:W-:Y:S01]  /*23440*/  FADD.FTZ R4, R8, R4 ;  /* 0x0000000408047221 */ /* 0x006fe20000010000 */
        /* <DEDUP_REMOVED lines=98> */
.L_x_969:
[----:B------:R3:W5:Y:S04]  /*23a70*/  LDL R6, [R1+0x40] ;  /* 0x0000400001067983 */ /* 0x0007680000100800 */
[----:B------:R-:W4:Y:S01]  /*23a80*/  S2R R2, SR_TID.X ;  /* 0x0000000000027919 */ /* 0x000f220000002100 */
[----:B------:R-:W-:Y:S01]  /*23a90*/  BSSY B0, `(.L_x_1141) ;  /* 0x0000011000007945 */ /* 0x000fe20003800000 */
[----:B----4-:R-:W-:-:S13]  /*23aa0*/  LOP3.LUT P0, RZ, R2, 0x7f, RZ, 0xc0, !PT ;  /* 0x0000007f02ff7812 */ /* 0x010fda000780c0ff */
[----:B------:R-:W-:Y:S05]  /*23ab0*/  @P0 BRA `(.L_x_1142) ;  /* 0x000000e000000947 */ /* 0x000fea0003800000 */
[----:B---3--:R-:W3:Y:S01]  /*23ac0*/  S2R R4, SR_LANEID ;  /* 0x0000000000047919 */ /* 0x008ee20000000000 */
[----:B------:R-:W-:Y:S01]  /*23ad0*/  VOTEU.ANY UR4, UPT, PT ;  /* 0x0000000000047886 */ /* 0x000fe200038e0100 */
[----:B------:R-:W-:Y:S01]  /*23ae0*/  IMAD.MOV.U32 R5, RZ, RZ, c[0x0][0x564] ;  /* 0x00015900ff057624 */ /* 0x000fe200078e00ff */
[----:B-1----:R-:W3:Y:S08]  /*23af0*/  FLO.U32 R3, UR4 ;  /* 0x0000000400037d00 */ /* 0x002ef000080e0000 */
[----:B------:R-:W1:Y:S01]  /*23b00*/  POPC R2, UR4 ;  /* 0x0000000400027d09 */ /* 0x000e620008000000 */
[----:B---3--:R-:W-:Y:S01]  /*23b10*/  ISETP.EQ.U32.AND P0, PT, R3, R4, PT ;  /* 0x000000040300720c */ /* 0x008fe20003f02070 */
[----:B------:R-:W-:-:S12]  /*23b20*/  IMAD.MOV.U32 R4, RZ, RZ, c[0x0][0x560] ;  /* 0x00015800ff047624 */ /* 0x000fd800078e00ff */
[----:B-1----:R1:W3:Y:S04]  /*23b30*/  @P0 ATOMG.E.ADD.STRONG.GPU PT, R2, [R4.64], R2 ;  /* 0x00000002040209a8 */ /* 0x0022e800081ee1c8 */
[----:B-1----:R-:W1:Y:S04]  /*23b40*/  S2R R4, SR_LTMASK ;  /* 0x0000000000047919 */ /* 0x002e680000003900 */
[----:B---3--:R1:W3:Y:S02]  /*23b50*/  SHFL.IDX PT, R3, R2, R3, 0x1f ;  /* 0x00001f0302037589 */ /* 0x0082e400000e0000 */
[----:B-1----:R-:W-:-:S06]  /*23b60*/  LOP3.LUT R2, R4, UR4, RZ, 0xc0, !PT ;  /* 0x0000000404027c12 */ /* 0x002fcc000f8ec0ff */
[----:B------:R-:W3:Y:S02]  /*23b70*/  POPC R2, R2 ;  /* 0x0000000200027309 */ /* 0x000ee40000000000 */
[----:B---3-5:R-:W-:-:S05]  /*23b80*/  IADD3 R6, R3, c[0x0][0xc], R2 ;  /* 0x0000030003067a10 */ /* 0x028fca0007ffe002 */
[----:B------:R1:W-:Y:S02]  /*23b90*/  STL [R1+0x40], R6 ;  /* 0x0000400601007387 */ /* 0x0003e40000100800 */
.L_x_1142:
[----:B---3--:R-:W-:Y:S05]  /*23ba0*/  BSYNC B0 ;  /* 0x0000000000007941 */ /* 0x008fea0003800000 */
.L_x_1141:
[----:B------:R-:W-:Y:S01]  /*23bb0*/  PRMT R0, R0, 0x9910, RZ ;  /* 0x0000991000007816 */ /* 0x000fe200000000ff */
[----:B------:R-:W-:Y:S01]  /*23bc0*/  BSSY B1, `(.L_x_1143) ;  /* 0x0000302000017945 */ /* 0x000fe20003800000 */
[----:B-----5:R-:W-:Y:S02]  /*23bd0*/  IMAD.MOV.U32 R53, RZ, RZ, R6 ;  /* 0x000000ffff357224 */ /* 0x020fe400078e0006 */
[----:B------:R-:W-:-:S13]  /*23be0*/  ISETP.NE.AND P0, PT, R0, RZ, PT ;  /* 0x000000ff0000720c */ /* 0x000fda0003f05270 */
[----:B------:R-:W-:Y:S05]  /*23bf0*/  @!P0 BRA `(.L_x_1144) ;  /* 0x0000241000008947 */ /* 0x000fea0003800000 */
[----:B------:R-:W3:Y:S04]  /*23c00*/  LDL R7, [R1+0x6c] ;  /* 0x00006c0001077983 */ /* 0x000ee80000100800 */
[----:B-1----:R-:W4:Y:S04]  /*23c10*/  LDL R6, [R1+0x7c] ;  /* 0x00007c0001067983 */ /* 0x002f280000100800 */
[----:B--2---:R-:W2:Y:S04]  /*23c20*/  LDL R9, [R1+0x84] ;  /* 0x0000840001097983 */ /* 0x004ea80000100800 */
[----:B------:R-:W2:Y:S01]  /*23c30*/  LDL R5, [R1+0x80] ;  /* 0x0000800001057983 */ /* 0x000ea20000100800 */
[----:B------:R-:W-:Y:S01]  /*23c40*/  WARPSYNC 0xffffffff ;  /* 0xffffffff00007948 */ /* 0x000fe20003800000 */
[----:B------:R-:W-:-:S02]  /*23c50*/  F2FP.PACK_AB R0, R67, R66 ;  /* 0x000000424300723e */ /* 0x000fc400000000ff */
[----:B------:R-:W-:Y:S01]  /*23c60*/  BAR.SYNC.DEFER_BLOCKING 0x1, 0x80 ;  /* 0x0042000000007b1d */ /* 0x000fe20000010000 */
[----:B------:R-:W-:Y:S02]  /*23c70*/  F2FP.PACK_AB R3, R83, R82 ;  /* 0x000000525303723e */ /* 0x000fe400000000ff */
[----:B------:R-:W-:-:S03]  /*23c80*/  F2FP.PACK_AB R2, R73, R72 ;  /* 0x000000484902723e */ /* 0x000fc600000000ff */
[----:B------:R-:W2:Y:S01]  /*23c90*/  LDL R8, [R1+0x70] ;  /* 0x0000700001087983 */ /* 0x000ea20000100800 */
[----:B------:R-:W-:-:S03]  /*23ca0*/  F2FP.PACK_AB R4, R37, R36 ;  /* 0x000000242504723e */ /* 0x000fc600000000ff */
[----:B------:R-:W2:Y:S04]  /*23cb0*/  LDL R12, [R1+0x88] ;  /* 0x00008800010c7983 */ /* 0x000ea80000100800 */
[----:B------:R-:W2:Y:S04]  /*23cc0*/  LDL R10, [R1+0x4c] ;  /* 0x00004c00010a7983 */ /* 0x000ea80000100800 */
[----:B---3--:R1:W-:Y:S04]  /*23cd0*/  STS [R7], R0 ;  /* 0x0000000007007388 */ /* 0x0083e80000000800 */
[----:B------:R3:W-:Y:S04]  /*23ce0*/  STS [R7+0x400], R3 ;  /* 0x0004000307007388 */ /* 0x0007e80000000800 */
[----:B----4-:R4:W-:Y:S01]  /*23cf0*/  STS [R6], R2 ;  /* 0x0000000206007388 */ /* 0x0109e20000000800 */
[----:B-1----:R-:W-:-:S02]  /*23d00*/  F2FP.PACK_AB R0, R87, R86 ;  /* 0x000000565700723e */ /* 0x002fc400000000ff */
[----:B---3--:R-:W-:-:S03]  /*23d10*/  F2FP.PACK_AB R3, R49, R48 ;  /* 0x000000303103723e */ /* 0x008fc600000000ff */
[----:B------:R1:W-:Y:S01]  /*23d20*/  STS [R6+0x400], R0 ;  /* 0x0004000006007388 */ /* 0x0003e20000000800 */
[----:B----4-:R-:W-:-:S03]  /*23d30*/  F2FP.PACK_AB R2, R31, R30 ;  /* 0x0000001e1f02723e */ /* 0x010fc600000000ff */
[----:B------:R3:W-:Y:S04]  /*23d40*/  STS [R7+0x2000], R3 ;  /* 0x0020000307007388 */ /* 0x0007e80000000800 */
[----:B------:R4:W-:Y:S01]  /*23d50*/  STS [R7+0x2400], R2 ;  /* 0x0024000207007388 */ /* 0x0009e20000000800 */
[----:B-1----:R-:W-:Y:S02]  /*23d60*/  F2FP.PACK_AB R0, R35, R34 ;  /* 0x000000222300723e */ /* 0x002fe400000000ff */
[----:B---3--:R-:W-:-:S03]  /*23d70*/  F2FP.PACK_AB R3, R75, R74 ;  /* 0x0000004a4b03723e */ /* 0x008fc600000000ff */
[----:B------:R1:W-:Y:S04]  /*23d80*/  STS [R6+0x2000], R0 ;  /* 0x0020000006007388 */ /* 0x0003e80000000800 */
[----:B----4-:R-:W3:Y:S01]  /*23d90*/  LDL R7, [R1+0x78] ;  /* 0x0000780001077983 */ /* 0x010ee20000100800 */
[----:B------:R-:W-:-:S03]  /*23da0*/  F2FP.PACK_AB R2, R89, R88 ;  /* 0x000000585902723e */ /* 0x000fc600000000ff */
[----:B------:R4:W-:Y:S04]  /*23db0*/  STS [R6+0x2400], R4 ;  /* 0x0024000406007388 */ /* 0x0009e80000000800 */
[----:B--2---:R2:W-:Y:S04]  /*23dc0*/  STS [R9], R3 ;  /* 0x0000000309007388 */ /* 0x0045e80000000800 */
[----:B------:R2:W-:Y:S01]  /*23dd0*/  STS [R9+0x400], R2 ;  /* 0x0004000209007388 */ /* 0x0005e20000000800 */
[----:B-1----:R-:W-:-:S05]  /*23de0*/  F2FP.PACK_AB R0, R77, R76 ;  /* 0x0000004c4d00723e */ /* 0x002fca00000000ff */
[----:B------:R1:W-:Y:S01]  /*23df0*/  STS [R5], R0 ;  /* 0x0000000005007388 */ /* 0x0003e20000000800 */
[----:B----4-:R-:W-:-:S03]  /*23e00*/  F2FP.PACK_AB R4, R39, R38 ;  /* 0x000000262704723e */ /* 0x010fc600000000ff */
[----:B------:R-:W4:Y:S01]  /*23e10*/  LDL R6, [R1+0x74] ;  /* 0x0000740001067983 */ /* 0x000f220000100800 */
[----:B--2---:R-:W-:Y:S02]  /*23e20*/  F2FP.PACK_AB R3, R129, R128 ;  /* 0x000000808103723e */ /* 0x004fe400000000ff */
[----:B------:R-:W-:-:S03]  /*23e30*/  F2FP.PACK_AB R2, R43, R42 ;  /* 0x0000002a2b02723e */ /* 0x000fc600000000ff */
[----:B------:R2:W-:Y:S04]  /*23e40*/  STS [R5+0x400], R3 ;  /* 0x0004000305007388 */ /* 0x0005e80000000800 */
[----:B------:R-:W-:Y:S01]  /*23e50*/  STS [R9+0x2000], R4 ;  /* 0x0020000409007388 */ /* 0x000fe20000000800 */
[----:B-1----:R-:W-:-:S05]  /*23e60*/  F2FP.PACK_AB R0, R41, R40 ;  /* 0x000000282900723e */ /* 0x002fca00000000ff */
[----:B------:R1:W-:Y:S01]  /*23e70*/  STS [R9+0x2400], R0 ;  /* 0x0024000009007388 */ /* 0x0003e20000000800 */
[----:B--2---:R-:W-:-:S03]  /*23e80*/  F2FP.PACK_AB R3, R59, R58 ;  /* 0x0000003a3b03723e */ /* 0x004fc600000000ff */
[----:B-1----:R-:W2:Y:S01]  /*23e90*/  LDL R9, [R1+0x8c] ;  /* 0x00008c0001097983 */ /* 0x002ea20000100800 */
        /* <DEDUP_REMOVED lines=16> */
[----:B---3--:R1:W-:Y:S04]  /*23fa0*/  STS [R7], R3 ;  /* 0x0000000307007388 */ /* 0x0083e80000000800 */
[----:B------:R3:W-:Y:S04]  /*23fb0*/  STS [R7+0x400], R0 ;  /* 0x0004000007007388 */ /* 0x0007e80000000800 */
[----:B------:R4:W-:Y:S04]  /*23fc0*/  STS [R8+0x2000], R2 ;  /* 0x0020000208007388 */ /* 0x0009e80000000800 */
[----:B------:R4:W-:Y:S04]  /*23fd0*/  STS [R8+0x2400], R4 ;  /* 0x0024000408007388 */ /* 0x0009e80000000800 */
[----:B------:R-:W-:Y:S01]  /*23fe0*/  STS [R7+0x2000], R5 ;  /* 0x0020000507007388 */ /* 0x000fe20000000800 */
[----:B-1----:R-:W-:-:S02]  /*23ff0*/  F2FP.PACK_AB R3, R47, R46 ;  /* 0x0000002e2f03723e */ /* 0x002fc400000000ff */
[----:B---3--:R-:W-:Y:S02]  /*24000*/  F2FP.PACK_AB R0, R81, R80 ;  /* 0x000000505100723e */ /* 0x008fe400000000ff */
[----:B----4-:R-:W-:Y:S01]  /*24010*/  F2FP.PACK_AB R2, R79, R78 ;  /* 0x0000004e4f02723e */ /* 0x010fe200000000ff */
[----:B------:R-:W-:Y:S04]  /*24020*/  STS [R7+0x2400], R3 ;  /* 0x0024000307007388 */ /* 0x000fe80000000800 */
[----:B------:R1:W-:Y:S04]  /*24030*/  STS [R6], R2 ;  /* 0x0000000206007388 */ /* 0x0003e80000000800 */
[----:B------:R3:W-:Y:S01]  /*24040*/  STS [R6+0x400], R0 ;  /* 0x0004000006007388 */ /* 0x0007e20000000800 */
[----:B------:R-:W-:-:S03]  /*24050*/  F2FP.PACK_AB R4, R45, R44 ;  /* 0x0000002c2d04723e */ /* 0x000fc600000000ff */
[----:B------:R-:W4:Y:S01]  /*24060*/  LDL.LU R8, [R1+0x44] ;  /* 0x0000440001087983 */ /* 0x000f220000300800 */
[----:B-1----:R-:W-:Y:S02]  /*24070*/  F2FP.PACK_AB R2, R61, R60 ;  /* 0x0000003c3d02723e */ /* 0x002fe400000000ff */
[----:B---3--:R-:W-:-:S03]  /*24080*/  F2FP.PACK_AB R0, R63, R62 ;  /* 0x0000003e3f00723e */ /* 0x008fc600000000ff */
[----:B------:R1:W-:Y:S01]  /*24090*/  STS [R12], R2 ;  /* 0x000000020c007388 */ /* 0x0003e20000000800 */
[----:B------:R-:W-:-:S03]  /*240a0*/  F2FP.PACK_AB R3, R33, R32 ;  /* 0x000000202103723e */ /* 0x000fc600000000ff */
[----:B--2---:R2:W-:Y:S04]  /*240b0*/  STS [R9+0x400], R0 ;  /* 0x0004000009007388 */ /* 0x0045e80000000800 */
[----:B------:R3:W-:Y:S04]  /*240c0*/  STS [R6+0x2000], R4 ;  /* 0x0020000406007388 */ /* 0x0007e80000000800 */
[----:B------:R3:W-:Y:S01]  /*240d0*/  STS [R6+0x2400], R3 ;  /* 0x0024000306007388 */ /* 0x0007e20000000800 */
[----:B-1----:R-:W-:-:S05]  /*240e0*/  F2FP.PACK_AB R2, R27, R26 ;  /* 0x0000001a1b02723e */ /* 0x002fca00000000ff */
[----:B------:R-:W-:Y:S01]  /*240f0*/  STS [R12+0x2000], R2 ;  /* 0x002000020c007388 */ /* 0x000fe20000000800 */
[----:B--2---:R-:W-:-:S05]  /*24100*/  F2FP.PACK_AB R0, R29, R28 ;  /* 0x0000001c1d00723e */ /* 0x004fca00000000ff */
[----:B------:R1:W-:Y:S01]  /*24110*/  STS [R9+0x2400], R0 ;  /* 0x0024000009007388 */ /* 0x0003e20000000800 */
[----:B---3--:R-:W-:Y:S02]  /*24120*/  IMAD.MOV.U32 R4, RZ, RZ, 0x4 ;  /* 0x00000004ff047424 */ /* 0x008fe400078e00ff */
[----:B------:R-:W-:Y:S02]  /*24130*/  IMAD.MOV.U32 R3, RZ, RZ, RZ ;  /* 0x000000ffff037224 */ /* 0x000fe400078e00ff */
[CC--:B------:R-:W-:Y:S01]  /*24140*/  @P1 IMAD.WIDE R6, R10.reuse, R4.reuse, c[0x0][0x508] ;  /* 0x000142000a061625 */ /* 0x0c0fe200078e0204 */
[----:B------:R-:W-:Y:S03]  /*24150*/  BAR.SYNC.DEFER_BLOCKING 0x1, 0x80 ;  /* 0x0042000000007b1d */ /* 0x000fe60000010000 */
[----:B------:R-:W-:-:S03]  /*24160*/  IMAD.WIDE R4, R10, R4, c[0x0][0x500] ;  /* 0x000140000a047625 */ /* 0x000fc600078e0204 */
[----:B------:R2:W5:Y:S04]  /*24170*/  @P1 LDG.E R11, [R6.64] ;  /* 0x00000008060b1981 */ /* 0x000568000c1e1900 */
[----:B------:R2:W5:Y:S01]  /*24180*/  @P2 LDG.E R3, [R4.64] ;  /* 0x0000000804032981 */ /* 0x000562000c1e1900 */
[----:B----4-:R-:W-:-:S04]  /*24190*/  ISETP.NE.AND P0, PT, R8, RZ, PT ;  /* 0x000000ff0800720c */ /* 0x010fc80003f05270 */
[----:B-1----:R-:W-:Y:S01]  /*241a0*/  SEL R0, R8, c[0x0][0x3d4], P0 ;  /* 0x0000f50008007a07 */ /* 0x002fe20000000000 */
[----:B------:R-:W-:Y:S05]  /*241b0*/  @P1 BRA `(.L_x_1145) ;  /* 0x0000004000001947 */ /* 0x000fea0003800000 */
[----:B--2---:R-:W-:Y:S05]  /*241c0*/  @!P2 BRA `(.L_x_1145) ;  /* 0x000000300000a947 */ /* 0x004fea0003800000 */
[----:B-----5:R1:W2:Y:S04]  /*241d0*/  LDG.E R11, [R4.64] ;  /* 0x00000008040b7981 */ /* 0x0202a8000c1e1900 */
[----:B-1----:R-:W2:Y:S02]  /*241e0*/  LDG.E R4, [R4.64+0x4] ;  /* 0x0000040804047981 */ /* 0x002ea4000c1e1900 */
[----:B--2---:R-:W-:Y:S02]  /*241f0*/  IADD3 R11, -R11, R4, RZ ;  /* 0x000000040b0b7210 */ /* 0x004fe40007ffe1ff */
.L_x_1145:
        /* <DEDUP_REMOVED lines=9> */
[----:B------:R-:W2:Y:S08]  /*24290*/  LDC.64 R14, c[0x0][R12+0x168] ;  /* 0x00005a000c0e7b82 */ /* 0x000eb00000000a00 */
        /* <DEDUP_REMOVED lines=12> */
[----:B------:R-:W-:-:S04]  /*24360*/  IMAD.WIDE.U32 R6, R8, R2, RZ ;  /* 0x0000000208067225 */ /* 0x000fc800078e00ff */
[----:B------:R-:W-:Y:S01]  /*24370*/  IMAD.IADD R13, R7, 0x1, R13 ;  /* 0x00000001070d7824 */ /* 0x000fe200078e020d */
        /* <DEDUP_REMOVED lines=13> */
[----:B----4-:R-:W-:Y:S02]  /*24450*/  SEL R10, R16, RZ, P2 ;  /* 0x000000ff100a7207 */ /* 0x010fe40001000000 */
        /* <DEDUP_REMOVED lines=54> */
[----:B------:R-:W-:Y:S01]  /*247c0*/  SHF.R.S32.HI R4, RZ, 0x1f, R2 ;  /* 0x0000001fff047819 */ /* 0x000fe20000011402 */
[----:B------:R-:W-:Y:S01]  /*247d0*/  IMAD.WIDE.U32 R6, R3, c[0x0][0x3a0], RZ ;  /* 0x0000e80003067a25 */ /* 0x000fe200078e00ff */
[----:B-1----:R1:W3:Y:S01]  /*247e0*/  LDS.128 R12, [R208+0x80] ;  /* 0x00008000d00c7984 */ /* 0x0022e20000000c00 */
        /* <DEDUP_REMOVED lines=10> */
[----:B------:R-:W-:Y:S01]  /*24890*/  IMAD R7, R2, c[0x0][0x3f4], R4 ;  /* 0x0000fd0002077a24 */ /* 0x000fe200078e0204 */
[----:B------:R-:W-:-:S02]  /*248a0*/  MOV R4, R6 ;  /* 0x0000000600047202 */ /* 0x000fc40000000f00 */
[----:B------:R1:W1:Y:S03]  /*248b0*/  LDS.128 R32, [R208+0x2880] ;  /* 0x00288000d0207984 */ /* 0x0002660000000c00 */
[----:B------:R-:W-:Y:S01]  /*248c0*/  IMAD.WIDE.U32 R4, R2, c[0x0][0x3f0], R4 ;  /* 0x0000fc0002047a25 */ /* 0x000fe200078e0004 */
[----:B------:R1:W1:Y:S04]  /*248d0*/  LDS.128 R36, [R208+0x3080] ;  /* 0x00308000d0247984 */ /* 0x0002680000000c00 */
[----:B------:R1:W1:Y:S01]  /*248e0*/  LDS.128 R40, [R208+0x3880] ;  /* 0x00388000d0287984 */ /* 0x0002620000000c00 */
[----:B------:R-:W-:-:S03]  /*248f0*/  IADD3 R5, R5, R7, RZ ;  /* 0x0000000705057210 */ /* 0x000fc60007ffe0ff */
[----:B------:R-:W5:Y:S02]  /*24900*/  S2R R11, SR_TID.X ;  /* 0x00000000000b7919 */ /* 0x000f640000002100 */
[----:B-----5:R-:W-:-:S04]  /*24910*/  SHF.R.S32.HI R10, RZ, 0x1f, R11 ;  /* 0x0000001fff0a7819 */ /* 0x020fc8000001140b */
[----:B------:R-:W-:-:S04]  /*24920*/  LEA.HI R10, R10, R11, RZ, 0x3 ;  /* 0x0000000b0a0a7211 */ /* 0x000fc800078f18ff */
[----:B------:R-:W-:Y:S02]  /*24930*/  SHF.R.S32.HI R10, RZ, 0x3, R10 ;  /* 0x00000003ff0a7819 */ /* 0x000fe4000001140a */
        /* <DEDUP_REMOVED lines=16> */
[----:B------:R-:W-:Y:S02]  /*24a40*/  IADD3 R3, R3, R4, RZ ;  /* 0x0000000403037210 */ /* 0x000fe40007ffe0ff */
[----:B------:R-:W-:Y:S02]  /*24a50*/  IADD3 R4, R10, R52, RZ ;  /* 0x000000340a047210 */ /* 0x000fe40007ffe0ff */
[----:B------:R-:W-:Y:S01]  /*24a60*/  LEA.HI.X R5, R2, c[0x0][0x384], R3, 0x1, P0 ;  /* 0x0000e10002057a11 */ /* 0x000fe200000f0c03 */
[----:B------:R-:W-:Y:S05]  /*24a70*/  BRA.DIV ~URZ, `(.L_x_1147) ;  /* 0x00006cf27f007947 */ /* 0x000fea000b800000 */
[----:B-1-34-:R1:W2:Y:S02]  /*24a80*/  SHFL.IDX PT, R7, R5, RZ, 0x181f ;  /* 0x00181fff05077589 */ /* 0x01a2a400000e0000 */
.L_x_1260:
[----:B------:R-:W-:Y:S05]  /*24a90*/  BRA.DIV ~URZ, `(.L_x_1148) ;  /* 0x00006d427f007947 */ /* 0x000fea000b800000 */
[----:B------:R3:W4:Y:S02]  /*24aa0*/  SHFL.IDX PT, R2, R6, RZ, 0x181f ;  /* 0x00181fff06027589 */ /* 0x00072400000e0000 */
.L_x_1261:
[----:B------:R-:W-:-:S13]  /*24ab0*/  ISETP.GE.OR P0, PT, R4, R0, P2 ;  /* 0x000000000400720c */ /* 0x000fda0001706670 */
[----:B----4-:R-:W-:-:S04]  /*24ac0*/  @!P0 LEA R2, P1, R244, R2, 0x1 ;  /* 0x00000002f4028211 */ /* 0x010fc800078208ff */
[----:B--2---:R-:W-:-:S05]  /*24ad0*/  @!P0 LEA.HI.X R3, R244, R7, R245, 0x1, P1 ;  /* 0x00000007f4038211 */ /* 0x004fca00008f0cf5 */
[----:B------:R2:W-:Y:S01]  /*24ae0*/  @!P0 ST.E.128 [R2.64], R12 ;  /* 0x0000000c02008985 */ /* 0x0005e2000c101d08 */
[----:B------:R-:W-:Y:S05]  /*24af0*/  BRA.DIV ~URZ, `(.L_x_1149) ;  /* 0x00006d527f007947 */ /* 0x000fea000b800000 */
[----:B------:R4:W1:Y:S04]  /*24b00*/  SHFL.IDX PT, R7, R5, 0x1, 0x181f ;  /* 0x00381f0005077f89 */ /* 0x00086800000e0000 */
[----:B--2---:R4:W2:Y:S02]  /*24b10*/  SHFL.IDX PT, R2, R6, 0x1, 0x181f ;  /* 0x00381f0006027f89 */ /* 0x0048a400000e0000 */
.L_x_1262:
[----:B------:R-:W-:-:S04]  /*24b20*/  IADD3 R3, R4, 0x10, RZ ;  /* 0x0000001004037810 */ /* 0x000fc80007ffe0ff */
[----:B------:R-:W-:-:S13]  /*24b30*/  ISETP.GE.OR P0, PT, R3, R0, P2 ;  /* 0x000000000300720c */ /* 0x000fda0001706670 */
[----:B--2---:R-:W-:-:S04]  /*24b40*/  @!P0 LEA R2, P1, R244, R2, 0x1 ;  /* 0x00000002f4028211 */ /* 0x004fc800078208ff */
[----:B-1----:R-:W-:-:S05]  /*24b50*/  @!P0 LEA.HI.X R3, R244, R7, R245, 0x1, P1 ;  /* 0x00000007f4038211 */ /* 0x002fca00008f0cf5 */
[----:B------:R1:W-:Y:S01]  /*24b60*/  @!P0 ST.E.128 [R2.64], R16 ;  /* 0x0000001002008985 */ /* 0x0003e2000c101d08 */
[----:B------:R-:W-:Y:S05]  /*24b70*/  BRA.DIV ~URZ, `(.L_x_1150) ;  /* 0x00006da27f007947 */ /* 0x000fea000b800000 */
[----:B------:R2:W1:Y:S02]  /*24b80*/  SHFL.IDX PT, R7, R5, 0x2, 0x181f ;  /* 0x00581f0005077f89 */ /* 0x00046400000e0000 */
.L_x_1263:
[----:B------:R-:W-:Y:S05]  /*24b90*/  BRA.DIV ~URZ, `(.L_x_1151) ;  /* 0x00006df27f007947 */ /* 0x000fea000b800000 */
[----:B-1----:R1:W2:Y:S02]  /*24ba0*/  SHFL.IDX PT, R2, R6, 0x2, 0x181f ;  /* 0x00581f0006027f89 */ /* 0x0022a400000e0000 */
.L_x_1264:
        /* <DEDUP_REMOVED lines=8> */
.L_x_1265:
[----:B------:R-:W-:-:S04]  /*24c30*/  IADD3 R3, R4, 0x30, RZ ;  /* 0x0000003004037810 */ /* 0x000fc80007ffe0ff */
[----:B------:R-:W-:-:S13]  /*24c40*/  ISETP.GE.OR P0, PT, R3, R0, P2 ;  /* 0x000000000300720c */ /* 0x000fda0001706670 */
[----:B--2---:R-:W-:-:S04]  /*24c50*/  @!P0 LEA R2, P1, R244, R2, 0x1 ;  /* 0x00000002f4028211 */ /* 0x004fc800078208ff */
[----:B------:R-:W-:-:S05]  /*24c60*/  @!P0 LEA.HI.X R3, R244, R7, R245, 0x1, P1 ;  /* 0x00000007f4038211 */ /* 0x000fca00008f0cf5 */
[----:B------:R2:W-:Y:S01]  /*24c70*/  @!P0 ST.E.128 [R2.64], R24 ;  /* 0x0000001802008985 */ /* 0x0005e2000c101d08 */
[----:B------:R-:W-:Y:S05]  /*24c80*/  BRA.DIV ~URZ, `(.L_x_1153) ;  /* 0x00006e427f007947 */ /* 0x000fea000b800000 */
[----:B------:R1:W2:Y:S02]  /*24c90*/  SHFL.IDX PT, R7, R5, 0x4, 0x181f ;  /* 0x00981f0005077f89 */ /* 0x0002a400000e0000 */
.L_x_1266:
[----:B------:R-:W-:Y:S05]  /*24ca0*/  BRA.DIV ~URZ, `(.L_x_1154) ;  /* 0x00006e927f007947 */ /* 0x000fea000b800000 */
[----:B--2---:R2:W1:Y:S02]  /*24cb0*/  SHFL.IDX PT, R2, R6, 0x4, 0x181f ;  /* 0x00981f0006027f89 */ /* 0x00446400000e0000 */
.L_x_1267:
        /* <DEDUP_REMOVED lines=8> */
.L_x_1268:
[----:B------:R-:W-:-:S04]  /*24d40*/  IADD3 R3, R4, 0x50, RZ ;  /* 0x0000005004037810 */ /* 0x000fc80007ffe0ff */
[----:B------:R-:W-:-:S13]  /*24d50*/  ISETP.GE.OR P0, PT, R3, R0, P2 ;  /* 0x000000000300720c */ /* 0x000fda0001706670 */
[----:B---3--:R-:W-:-:S04]  /*24d60*/  @!P0 LEA R2, P1, R244, R2, 0x1 ;  /* 0x00000002f4028211 */ /* 0x008fc800078208ff */
[----:B--2---:R-:W-:-:S05]  /*24d70*/  @!P0 LEA.HI.X R3, R244, R7, R245, 0x1, P1 ;  /* 0x00000007f4038211 */ /* 0x004fca00008f0cf5 */
[----:B------:R2:W-:Y:S01]  /*24d80*/  @!P0 ST.E.128 [R2.64], R32 ;  /* 0x0000002002008985 */ /* 0x0005e2000c101d08 */
[----:B------:R-:W-:Y:S05]  /*24d90*/  BRA.DIV ~URZ, `(.L_x_1156) ;  /* 0x00006ee27f007947 */ /* 0x000fea000b800000 */
[----:B------:R3:W1:Y:S02]  /*24da0*/  SHFL.IDX PT, R7, R5, 0x6, 0x181f ;  /* 0x00d81f0005077f89 */ /* 0x00066400000e0000 */
.L_x_1269:
[----:B------:R-:W-:Y:S05]  /*24db0*/  BRA.DIV ~URZ, `(.L_x_1157) ;  /* 0x00006f327f007947 */ /* 0x000fea000b800000 */
[----:B--2---:R2:W3:Y:S02]  /*24dc0*/  SHFL.IDX PT, R2, R6, 0x6, 0x181f ;  /* 0x00d81f0006027f89 */ /* 0x0044e400000e0000 */
.L_x_1270:
        /* <DEDUP_REMOVED lines=8> */
.L_x_1271:
[----:B------:R-:W-:-:S04]  /*24e50*/  IADD3 R2, R4, 0x70, RZ ;  /* 0x0000007004027810 */ /* 0x000fc80007ffe0ff */
[----:B------:R-:W-:-:S13]  /*24e60*/  ISETP.GE.OR P0, PT, R2, R0, P2 ;  /* 0x000000000200720c */ /* 0x000fda0001706670 */
[----:B------:R-:W-:Y:S05]  /*24e70*/  @P0 BRA `(.L_x_1159) ;  /* 0x00001d6000000947 */ /* 0x000fea0003800000 */
[----:B----4-:R-:W-:-:S04]  /*24e80*/  LEA R2, P0, R244, R3, 0x1 ;  /* 0x00000003f4027211 */ /* 0x010fc800078008ff */
[----:B---3--:R-:W-:-:S05]  /*24e90*/  LEA.HI.X R3, R244, R5, R245, 0x1, P0 ;  /* 0x00000005f4037211 */ /* 0x008fca00000f0cf5 */
[----:B------:R3:W-:Y:S01]  /*24ea0*/  ST.E.128 [R2.64], R40 ;  /* 0x0000002802007985 */ /* 0x0007e2000c101d08 */
[----:B------:R-:W-:Y:S05]  /*24eb0*/  BRA `(.L_x_1159) ;  /* 0x00001d2000007947 */ /* 0x000fea0003800000 */
.L_x_1146:
        /* <DEDUP_REMOVED lines=33> */
.L_x_1272:
[----:B------:R-:W-:Y:S05]  /*250d0*/  BRA.DIV ~URZ, `(.L_x_1161) ;  /* 0x00006dc27f007947 */ /* 0x000fea000b800000 */
[----:B------:R3:W4:Y:S02]  /*250e0*/  SHFL.IDX PT, R0, R12, RZ, 0x1c1f ;  /* 0x001c1fff0c007589 */ /* 0x00072400000e0000 */
.L_x_1273:
[----:B------:R-:W-:Y:S01]  /*250f0*/  BSSY B0, `(.L_x_1162) ;  /* 0x0000038000007945 */ /* 0x000fe20003800000 */
[----:B------:R-:W-:Y:S05]  /*25100*/  @P0 BRA `(.L_x_1163) ;  /* 0x0000036000000947 */ /* 0x000fea0003800000 */
[C---:B------:R-:W-:Y:S02]  /*25110*/  ISETP.GE.AND P1, PT, R251.reuse, c[0x0][0x3c8], PT ;  /* 0x0000f200fb007a0c */ /* 0x040fe40003f26270 */
[C---:B------:R-:W-:Y:S02]  /*25120*/  IADD3 R10, R251.reuse, 0x8, RZ ;  /* 0x00000008fb0a7810 */ /* 0x040fe40007ffe0ff */
[----:B------:R-:W-:Y:S02]  /*25130*/  IADD3 R11, R251, 0x10, RZ ;  /* 0x00000010fb0b7810 */ /* 0x000fe40007ffe0ff */
[----:B------:R-:W-:Y:S02]  /*25140*/  ISETP.GE.AND P2, PT, R10, c[0x0][0x3c8], PT ;  /* 0x0000f2000a007a0c */ /* 0x000fe40003f46270 */
[----:B------:R-:W-:-:S02]  /*25150*/  SHF.R.S32.HI R6, RZ, 0x1f, R251 ;  /* 0x0000001fff067819 */ /* 0x000fc400000114fb */
[----:B------:R-:W-:Y:S02]  /*25160*/  ISETP.GE.AND P3, PT, R11, c[0x0][0x3c8], PT ;  /* 0x0000f2000b007a0c */ /* 0x000fe40003f66270 */
[C---:B------:R-:W-:Y:S02]  /*25170*/  IADD3 R13, R251.reuse, 0x8, RZ ;  /* 0x00000008fb0d7810 */ /* 0x040fe40007ffe0ff */
[C---:B----4-:R-:W-:Y:S02]  /*25180*/  @!P1 LEA R2, P0, R251.reuse, R0, 0x2 ;  /* 0x00000000fb029211 */ /* 0x050fe400078010ff */
[C---:B------:R-:W-:Y:S02]  /*25190*/  IADD3 R9, R251.reuse, 0x18, RZ ;  /* 0x00000018fb097810 */ /* 0x040fe40007ffe0ff */
[----:B--2---:R-:W-:Y:S02]  /*251a0*/  @!P1 LEA.HI.X R3, R251, R4, R6, 0x2, P0 ;  /* 0x00000004fb039211 */ /* 0x004fe400000f1406 */
[----:B------:R-:W-:-:S02]  /*251b0*/  @!P2 LEA R6, P0, R10, R0, 0x2 ;  /* 0x000000000a06a211 */ /* 0x000fc400078010ff */
[----:B------:R-:W-:Y:S01]  /*251c0*/  SHF.R.S32.HI R13, RZ, 0x1f, R13 ;  /* 0x0000001fff0d7819 */ /* 0x000fe2000001140d */
[----:B------:R2:W-:Y:S01]  /*251d0*/  @!P1 ST.E.64 [R2.64], R66 ;  /* 0x0000004202009985 */ /* 0x0005e2000c101b08 */
[----:B------:R-:W-:Y:S02]  /*251e0*/  ISETP.GE.AND P1, PT, R9, c[0x0][0x3c8], PT ;  /* 0x0000f20009007a0c */ /* 0x000fe40003f26270 */
[----:B------:R-:W-:Y:S02]  /*251f0*/  @!P2 LEA.HI.X R7, R10, R4, R13, 0x2, P0 ;  /* 0x000000040a07a211 */ /* 0x000fe400000f140d */
[C---:B------:R-:W-:Y:S02]  /*25200*/  IADD3 R13, R251.reuse, 0x10, RZ ;  /* 0x00000010fb0d7810 */ /* 0x040fe40007ffe0ff */
[----:B------:R-:W-:Y:S01]  /*25210*/  IADD3 R8, R251, 0x20, RZ ;  /* 0x00000020fb087810 */ /* 0x000fe20007ffe0ff */
[----:B------:R4:W-:Y:S01]  /*25220*/  @!P2 ST.E.64 [R6.64], R72 ;  /* 0x000000480600a985 */ /* 0x0009e2000c101b08 */
[----:B------:R-:W-:-:S02]  /*25230*/  SHF.R.S32.HI R13, RZ, 0x1f, R13 ;  /* 0x0000001fff0d7819 */ /* 0x000fc4000001140d */
[----:B------:R-:W-:Y:S02]  /*25240*/  ISETP.GE.AND P2, PT, R8, c[0x0][0x3c8], PT ;  /* 0x0000f20008007a0c */ /* 0x000fe40003f46270 */
[C---:B------:R-:W-:Y:S02]  /*25250*/  IADD3 R10, R251.reuse, 0x18, RZ ;  /* 0x00000018fb0a7810 */ /* 0x040fe40007ffe0ff */
[----:B------:R-:W-:Y:S02]  /*25260*/  IADD3 R14, R251, 0x28, RZ ;  /* 0x00000028fb0e7810 */ /* 0x000fe40007ffe0ff */
[----:B------:R-:W-:Y:S02]  /*25270*/  SHF.R.S32.HI R10, RZ, 0x1f, R10 ;  /* 0x0000001fff0a7819 */ /* 0x000fe4000001140a */
[----:B------:R-:W-:Y:S02]  /*25280*/  SHF.R.S32.HI R14, RZ, 0x1f, R14 ;  /* 0x0000001fff0e7819 */ /* 0x000fe4000001140e */
[----:B--2---:R-:W-:-:S04]  /*25290*/  @!P3 LEA R2, P0, R11, R0, 0x2 ;  /* 0x000000000b02b211 */ /* 0x004fc800078010ff */
[----:B------:R-:W-:Y:S02]  /*252a0*/  @!P3 LEA.HI.X R3, R11, R4, R13, 0x2, P0 ;  /* 0x000000040b03b211 */ /* 0x000fe400000f140d */
[----:B------:R-:W-:Y:S02]  /*252b0*/  IADD3 R11, R251, 0x28, RZ ;  /* 0x00000028fb0b7810 */ /* 0x000fe40007ffe0ff */
[----:B----4-:R-:W-:Y:S01]  /*252c0*/  @!P1 LEA R6, P0, R9, R0, 0x2 ;  /* 0x0000000009069211 */ /* 0x010fe200078010ff */
[----:B------:R2:W-:Y:S01]  /*252d0*/  @!P3 ST.E.64 [R2.64], R74 ;  /* 0x0000004a0200b985 */ /* 0x0005e2000c101b08 */
[----:B------:R-:W-:Y:S02]  /*252e0*/  ISETP.GE.AND P4, PT, R11, c[0x0][0x3c8], PT ;  /* 0x0000f2000b007a0c */ /* 0x000fe40003f86270 */
[----:B------:R-:W-:Y:S02]  /*252f0*/  @!P1 LEA.HI.X R7, R9, R4, R10, 0x2, P0 ;  /* 0x0000000409079211 */ /* 0x000fe400000f140a */
[----:B------:R-:W-:-:S02]  /*25300*/  IADD3 R9, R251, 0x20, RZ ;  /* 0x00000020fb097810 */ /* 0x000fc40007ffe0ff */
[----:B------:R-:W-:Y:S01]  /*25310*/  IADD3 R13, R251, 0x30, RZ ;  /* 0x00000030fb0d7810 */ /* 0x000fe20007ffe0ff */
[----:B------:R4:W-:Y:S01]  /*25320*/  @!P1 ST.E.64 [R6.64], R76 ;  /* 0x0000004c06009985 */ /* 0x0009e2000c101b08 */
[----:B------:R-:W-:Y:S02]  /*25330*/  SHF.R.S32.HI R9, RZ, 0x1f, R9 ;  /* 0x0000001fff097819 */ /* 0x000fe40000011409 */
[----:B------:R-:W-:Y:S02]  /*25340*/  ISETP.GE.AND P3, PT, R13, c[0x0][0x3c8], PT ;  /* 0x0000f2000d007a0c */ /* 0x000fe40003f66270 */
[----:B------:R-:W-:-:S04]  /*25350*/  IADD3 R10, R251, 0x38, RZ ;  /* 0x00000038fb0a7810 */ /* 0x000fc80007ffe0ff */
[----:B------:R-:W-:Y:S02]  /*25360*/  ISETP.GE.AND P1, PT, R10, c[0x0][0x3c8], PT ;  /* 0x0000f2000a007a0c */ /* 0x000fe40003f26270 */
[----:B--2---:R-:W-:-:S04]  /*25370*/  @!P2 LEA R2, P0, R8, R0, 0x2 ;  /* 0x000000000802a211 */ /* 0x004fc800078010ff */
[----:B------:R-:W-:Y:S02]  /*25380*/  @!P2 LEA.HI.X R3, R8, R4, R9, 0x2, P0 ;  /* 0x000000040803a211 */ /* 0x000fe400000f1409 */
[----:B------:R-:W-:-:S03]  /*25390*/  @!P4 LEA R8, P0, R11, R0, 0x2 ;  /* 0x000000000b08c211 */ /* 0x000fc600078010ff */
[----:B------:R2:W-:Y:S01]  /*253a0*/  @!P2 ST.E.64 [R2.64], R64 ;  /* 0x000000400200a985 */ /* 0x0005e2000c101b08 */
[----:B------:R-:W-:Y:S02]  /*253b0*/  @!P4 LEA.HI.X R9, R11, R4, R14, 0x2, P0 ;  /* 0x000000040b09c211 */ /* 0x000fe400000f140e */
[----:B------:R-:W-:Y:S02]  /*253c0*/  IADD3 R14, R251, 0x30, RZ ;  /* 0x00000030fb0e7810 */ /* 0x000fe40007ffe0ff */
[----:B----4-:R-:W-:Y:S01]  /*253d0*/  @!P3 LEA R6, P0, R13, R0, 0x2 ;  /* 0x000000000d06b211 */ /* 0x010fe200078010ff */
[----:B------:R4:W-:Y:S01]  /*253e0*/  @!P4 ST.E.64 [R8.64], R132 ;  /* 0x000000840800c985 */ /* 0x0009e2000c101b08 */
[----:B------:R-:W-:Y:S02]  /*253f0*/  SHF.R.S32.HI R14, RZ, 0x1f, R14 ;  /* 0x0000001fff0e7819 */ /* 0x000fe4000001140e */
[----:B------:R-:W-:Y:S02]  /*25400*/  IADD3 R11, R251, 0x38, RZ ;  /* 0x00000038fb0b7810 */ /* 0x000fe40007ffe0ff */
[----:B------:R-:W-:-:S02]  /*25410*/  @!P3 LEA.HI.X R7, R13, R4, R14, 0x2, P0 ;  /* 0x000000040d07b211 */ /* 0x000fc400000f140e */
[----:B------:R-:W-:-:S03]  /*25420*/  SHF.R.S32.HI R11, RZ, 0x1f, R11 ;  /* 0x0000001fff0b7819 */ /* 0x000fc6000001140b */
[----:B------:R4:W-:Y:S01]  /*25430*/  @!P3 ST.E.64 [R6.64], R78 ;  /* 0x0000004e0600b985 */ /* 0x0009e2000c101b08 */
[----:B--2---:R-:W-:-:S04]  /*25440*/  @!P1 LEA R2, P0, R10, R0, 0x2 ;  /* 0x000000000a029211 */ /* 0x004fc800078010ff */
[----:B------:R-:W-:-:S05]  /*25450*/  @!P1 LEA.HI.X R3, R10, R4, R11, 0x2, P0 ;  /* 0x000000040a039211 */ /* 0x000fca00000f140b */
[----:B------:R4:W-:Y:S04]  /*25460*/  @!P1 ST.E.64 [R2.64], R60 ;  /* 0x0000003c02009985 */ /* 0x0009e8000c101b08 */
.L_x_1163:
[----:B------:R-:W-:Y:S05]  /*25470*/  BSYNC B0 ;  /* 0x0000000000007941 */ /* 0x000fea0003800000 */
.L_x_1162:
[----:B------:R-:W-:Y:S05]  /*25480*/  BRA.DIV ~URZ, `(.L_x_1164) ;  /* 0x00006a827f007947 */ /* 0x000fea000b800000 */
[----:B--2---:R2:W1:Y:S04]  /*25490*/  SHFL.IDX PT, R4, R5, 0x1, 0x1c1f ;  /* 0x003c1f0005047f89 */ /* 0x00446800000e0000 */
[----:B----4-:R2:W4:Y:S02]  /*254a0*/  SHFL.IDX PT, R0, R12, 0x1, 0x1c1f ;  /* 0x003c1f000c007f89 */ /* 0x01052400000e0000 */
.L_x_1274:
[----:B------:R-:W-:Y:S01]  /*254b0*/  BSSY B0, `(.L_x_1165) ;  /* 0x0000038000007945 */ /* 0x000fe20003800000 */
[----:B------:R-:W-:Y:S05]  /*254c0*/  @P6 BRA `(.L_x_1166) ;  /* 0x0000036000006947 */ /* 0x000fea0003800000 */
[C---:B------:R-:W-:Y:S02]  /*254d0*/  ISETP.GE.AND P1, PT, R251.reuse, c[0x0][0x3c8], PT ;  /* 0x0000f200fb007a0c */ /* 0x040fe40003f26270 */
[C---:B------:R-:W-:Y:S02]  /*254e0*/  IADD3 R6, R251.reuse, 0x8, RZ ;  /* 0x00000008fb067810 */ /* 0x040fe40007ffe0ff */
[----:B------:R-:W-:Y:S02]  /*254f0*/  IADD3 R13, R251, 0x10, RZ ;  /* 0x00000010fb0d7810 */ /* 0x000fe40007ffe0ff */
[----:B------:R-:W-:-:S02]  /*25500*/  ISETP.GE.AND P0, PT, R6, c[0x0][0x3c8], PT ;  /* 0x0000f20006007a0c */ /* 0x000fc40003f06270 */
[----:B------:R-:W-:Y:S02]  /*25510*/  IADD3 R10, R251, 0x18, RZ ;  /* 0x00000018fb0a7810 */ /* 0x000fe40007ffe0ff */
[----:B------:R-:W-:Y:S02]  /*25520*/  ISETP.GE.AND P2, PT, R13, c[0x0][0x3c8], PT ;  /* 0x0000f2000d007a0c */ /* 0x000fe40003f46270 */
[----:B------:R-:W-:Y:S02]  /*25530*/  SHF.R.S32.HI R8, RZ, 0x1f, R251 ;  /* 0x0000001fff087819 */ /* 0x000fe400000114fb */
[C---:B----4-:R-:W-:Y:S02]  /*25540*/  @!P1 LEA R2, P3, R251.reuse, R0, 0x2 ;  /* 0x00000000fb029211 */ /* 0x050fe400078610ff */
[----:B------:R-:W-:Y:S02]  /*25550*/  IADD3 R7, R251, 0x8, RZ ;  /* 0x00000008fb077810 */ /* 0x000fe40007ffe0ff */
[----:B------:R-:W-:-:S02]  /*25560*/  ISETP.GE.AND P4, PT, R10, c[0x0][0x3c8], PT ;  /* 0x0000f2000a007a0c */ /* 0x000fc40003f86270 */
[C---:B------:R-:W-:Y:S02]  /*25570*/  IADD3 R17, R251.reuse, 0x20, RZ ;  /* 0x00000020fb117810 */ /* 0x040fe40007ffe0ff */
[----:B-1----:R-:W-:Y:S02]  /*25580*/  @!P1 LEA.HI.X R3, R251, R4, R8, 0x2, P3 ;  /* 0x00000004fb039211 */ /* 0x002fe400018f1408 */
[----:B------:R-:W-:Y:S02]  /*25590*/  SHF.R.S32.HI R7, RZ, 0x1f, R7 ;  /* 0x0000001fff077819 */ /* 0x000fe40000011407 */
[----:B------:R-:W-:Y:S01]  /*255a0*/  @!P0 LEA R8, P3, R6, R0, 0x2 ;  /* 0x0000000006088211 */ /* 0x000fe200078610ff */
[----:B------:R1:W-:Y:S01]  /*255b0*/  @!P1 ST.E.64 [R2.64], R82 ;  /* 0x0000005202009985 */ /* 0x0003e2000c101b08 */
[----:B------:R-:W-:Y:S02]  /*255c0*/  ISETP.GE.AND P5, PT, R17, c[0x0][0x3c8], PT ;  /* 0x0000f20011007a0c */ /* 0x000fe40003fa6270 */
[----:B------:R-:W-:-:S02]  /*255d0*/  IADD3 R15, R251, 0x10, RZ ;  /* 0x00000010fb0f7810 */ /* 0x000fc40007ffe0ff */
[----:B------:R-:W-:Y:S02]  /*255e0*/  IADD3 R14, R251, 0x28, RZ ;  /* 0x00000028fb0e7810 */ /* 0x000fe40007ffe0ff */
[----:B------:R-:W-:Y:S02]  /*255f0*/  @!P0 LEA.HI.X R9, R6, R4, R7, 0x2, P3 ;  /* 0x0000000406098211 */ /* 0x000fe400018f1407 */
[----:B------:R-:W-:Y:S02]  /*25600*/  @!P2 LEA R6, P1, R13, R0, 0x2 ;  /* 0x000000000d06a211 */ /* 0x000fe400078210ff */
[----:B------:R-:W-:Y:S01]  /*25610*/  SHF.R.S32.HI R15, RZ, 0x1f, R15 ;  /* 0x0000001fff0f7819 */ /* 0x000fe2000001140f */
[----:B------:R4:W-:Y:S01]  /*25620*/  @!P0 ST.E.64 [R8.64], R86 ;  /* 0x0000005608008985 */ /* 0x0009e2000c101b08 */
[----:B------:R-:W-:Y:S02]  /*25630*/  IADD3 R11, R251, 0x18, RZ ;  /* 0x00000018fb0b7810 */ /* 0x000fe40007ffe0ff */
[----:B------:R-:W-:-:S02]  /*25640*/  ISETP.GE.AND P3, PT, R14, c[0x0][0x3c8], PT ;  /* 0x0000f2000e007a0c */ /* 0x000fc40003f66270 */
[----:B------:R-:W-:Y:S02]  /*25650*/  SHF.R.S32.HI R11, RZ, 0x1f, R11 ;  /* 0x0000001fff0b7819 */ /* 0x000fe4000001140b */
[----:B------:R-:W-:Y:S02]  /*25660*/  @!P2 LEA.HI.X R7, R13, R4, R15, 0x2, P1 ;  /* 0x000000040d07a211 */ /* 0x000fe400008f140f */
[C---:B------:R-:W-:Y:S02]  /*25670*/  IADD3 R18, R251.reuse, 0x20, RZ ;  /* 0x00000020fb127810 */ /* 0x040fe40007ffe0ff */
[----:B------:R-:W-:Y:S01]  /*25680*/  IADD3 R15, R251, 0x30, RZ ;  /* 0x00000030fb0f7810 */ /* 0x000fe20007ffe0ff */
[----:B------:R5:W-:Y:S01]  /*25690*/  @!P2 ST.E.64 [R6.64], R88 ;  /* 0x000000580600a985 */ /* 0x000be2000c101b08 */
[----:B------:R-:W-:Y:S02]  /*256a0*/  SHF.R.S32.HI R18, RZ, 0x1f, R18 ;  /* 0x0000001fff127819 */ /* 0x000fe40000011412 */
[----:B------:R-:W-:-:S02]  /*256b0*/  ISETP.GE.AND P2, PT, R15, c[0x0][0x3c8], PT ;  /* 0x0000f2000f007a0c */ /* 0x000fc40003f46270 */
[C---:B-1----:R-:W-:Y:S02]  /*256c0*/  @!P4 LEA R2, P0, R10.reuse, R0, 0x2 ;  /* 0x000000000a02c211 */ /* 0x042fe400078010ff */
[----:B------:R-:W-:Y:S02]  /*256d0*/  IADD3 R16, R251, 0x28, RZ ;  /* 0x00000028fb107810 */ /* 0x000fe40007ffe0ff */
[----:B------:R-:W-:Y:S02]  /*256e0*/  @!P4 LEA.HI.X R3, R10, R4, R11, 0x2, P0 ;  /* 0x000000040a03c211 */ /* 0x000fe400000f140b */
[----:B------:R-:W-:Y:S02]  /*256f0*/  @!P5 LEA R10, P0, R17, R0, 0x2 ;  /* 0x00000000110ad211 */ /* 0x000fe400078010ff */
[----:B------:R-:W-:Y:S01]  /*25700*/  IADD3 R13, R251, 0x38, RZ ;  /* 0x00000038fb0d7810 */ /* 0x000fe20007ffe0ff */
[----:B------:R1:W-:Y:S01]  /*25710*/  @!P4 ST.E.64 [R2.64], R128 ;  /* 0x000000800200c985 */ /* 0x0003e2000c101b08 */
[----:B------:R-:W-:-:S02]  /*25720*/  @!P5 LEA.HI.X R11, R17, R4, R18, 0x2, P0 ;  /* 0x00000004110bd211 */ /* 0x000fc400000f1412 */
[----:B------:R-:W-:Y:S02]  /*25730*/  SHF.R.S32.HI R16, RZ, 0x1f, R16 ;  /* 0x0000001fff107819 */ /* 0x000fe40000011410 */
[C---:B----4-:R-:W-:Y:S01]  /*25740*/  @!P3 LEA R8, P0, R14.reuse, R0, 0x2 ;  /* 0x000000000e08b211 */ /* 0x050fe200078010ff */
[----:B------:R4:W-:Y:S01]  /*25750*/  @!P5 ST.E.64 [R10.64], R134 ;  /* 0x000000860a00d985 */ /* 0x0009e2000c101b08 */
[----:B------:R-:W-:Y:S02]  /*25760*/  ISETP.GE.AND P1, PT, R13, c[0x0][0x3c8], PT ;  /* 0x0000f2000d007a0c */ /* 0x000fe40003f26270 */
[----:B------:R-:W-:Y:S02]  /*25770*/  @!P3 LEA.HI.X R9, R14, R4, R16, 0x2, P0 ;  /* 0x000000040e09b211 */ /* 0x000fe400000f1410 */
[C---:B------:R-:W-:Y:S02]  /*25780*/  IADD3 R16, R251.reuse, 0x30, RZ ;  /* 0x00000030fb107810 */ /* 0x040fe40007ffe0ff */
[----:B------:R-:W-:Y:S01]  /*25790*/  IADD3 R14, R251, 0x38, RZ ;  /* 0x00000038fb0e7810 */ /* 0x000fe20007ffe0ff */
[----:B------:R4:W-:Y:S01]  /*257a0*/  @!P3 ST.E.64 [R8.64], R130 ;  /* 0x000000820800b985 */ /* 0x0009e2000c101b08 */
[----:B------:R-:W-:-:S02]  /*257b0*/  SHF.R.S32.HI R16, RZ, 0x1f, R16 ;  /* 0x0000001fff107819 */ /* 0x000fc40000011410 */
[C---:B-----5:R-:W-:Y:S02]  /*257c0*/  @!P2 LEA R6, P0, R15.reuse, R0, 0x2 ;  /* 0x000000000f06a211 */ /* 0x060fe400078010ff */
[----:B------:R-:W-:Y:S02]  /*257d0*/  SHF.R.S32.HI R14, RZ, 0x1f, R14 ;  /* 0x0000001fff0e7819 */ /* 0x000fe4000001140e */
[----:B------:R-:W-:-:S05]  /*257e0*/  @!P2 LEA.HI.X R7, R15, R4, R16, 0x2, P0 ;  /* 0x000000040f07a211 */ /* 0x000fca00000f1410 */
[----:B------:R4:W-:Y:S01]  /*257f0*/  @!P2 ST.E.64 [R6.64], R80 ;  /* 0x000000500600a985 */ /* 0x0009e2000c101b08 */
[----:B-1----:R-:W-:-:S04]  /*25800*/  @!P1 LEA R2, P0, R13, R0, 0x2 ;  /* 0x000000000d029211 */ /* 0x002fc800078010ff */
[----:B------:R-:W-:-:S05]  /*25810*/  @!P1 LEA.HI.X R3, R13, R4, R14, 0x2, P0 ;  /* 0x000000040d039211 */ /* 0x000fca00000f140e */
[----:B------:R4:W-:Y:S04]  /*25820*/  @!P1 ST.E.64 [R2.64], R62 ;  /* 0x0000003e02009985 */ /* 0x0009e8000c101b08 */
.L_x_1166:
[----:B------:R-:W-:Y:S05]  /*25830*/  BSYNC B0 ;  /* 0x0000000000007941 */ /* 0x000fea0003800000 */
.L_x_1165:
[----:B------:R-:W-:Y:S05]  /*25840*/  BRA.DIV ~URZ, `(.L_x_1167) ;  /* 0x000067927f007947 */ /* 0x000fea000b800000 */
[----:B-1----:R1:W2:Y:S02]  /*25850*/  SHFL.IDX PT, R4, R5, 0x2, 0x1c1f ;  /* 0x005c1f0005047f89 */ /* 0x0022a400000e0000 */
.L_x_1275:
[----:B------:R-:W-:Y:S05]  /*25860*/  BRA.DIV ~URZ, `(.L_x_1168) ;  /* 0x000067e27f007947 */ /* 0x000fea000b800000 */
[----:B----4-:R4:W1:Y:S02]  /*25870*/  SHFL.IDX PT, R0, R12, 0x2, 0x1c1f ;  /* 0x005c1f000c007f89 */ /* 0x01086400000e0000 */
.L_x_1276:
[----:B------:R-:W-:Y:S01]  /*25880*/  LOP3.LUT P0, RZ, R207, 0x1, RZ, 0xc0, !PT ;  /* 0x00000001cfff7812 */ /* 0x000fe2000780c0ff */
[----:B------:R-:W-:-:S12]  /*25890*/  BSSY B0, `(.L_x_1169) ;  /* 0x0000038000007945 */ /* 0x000fd80003800000 */
[----:B------:R-:W-:Y:S05]  /*258a0*/  @P0 BRA `(.L_x_1170) ;  /* 0x0000036000000947 */ /* 0x000fea0003800000 */
[C---:B------:R-:W-:Y:S02]  /*258b0*/  IADD3 R13, R251.reuse, 0x8, RZ ;  /* 0x00000008fb0d7810 */ /* 0x040fe40007ffe0ff */
[----:B------:R-:W-:Y:S02]  /*258c0*/  ISETP.GE.AND P1, PT, R251, c[0x0][0x3c8], PT ;  /* 0x0000f200fb007a0c */ /* 0x000fe40003f26270 */
[----:B------:R-:W-:Y:S02]  /*258d0*/  ISETP.GE.AND P0, PT, R13, c[0x0][0x3c8], PT ;  /* 0x0000f2000d007a0c */ /* 0x000fe40003f06270 */
[C---:B------:R-:W-:Y:S02]  /*258e0*/  IADD3 R11, R251.reuse, 0x10, RZ ;  /* 0x00000010fb0b7810 */ /* 0x040fe40007ffe0ff */
[----:B------:R-:W-:Y:S02]  /*258f0*/  IADD3 R15, R251, 0x8, RZ ;  /* 0x00000008fb0f7810 */ /* 0x000fe40007ffe0ff */
[----:B------:R-:W-:-:S02]  /*25900*/  ISETP.GE.AND P4, PT, R11, c[0x0][0x3c8], PT ;  /* 0x0000f2000b007a0c */ /* 0x000fc40003f86270 */
[----:B------:R-:W-:Y:S02]  /*25910*/  SHF.R.S32.HI R15, RZ, 0x1f, R15 ;  /* 0x0000001fff0f7819 */ /* 0x000fe4000001140f */
[C---:B------:R-:W-:Y:S02]  /*25920*/  IADD3 R10, R251.reuse, 0x18, RZ ;  /* 0x00000018fb0a7810 */ /* 0x040fe40007ffe0ff */
[-C--:B-1----:R-:W-:Y:S02]  /*25930*/  @!P1 LEA R6, P2, R251, R0.reuse, 0x2 ;  /* 0x00000000fb069211 */ /* 0x082fe400078410ff */
[C---:B------:R-:W-:Y:S02]  /*25940*/  @!P0 LEA R2, P3, R13.reuse, R0, 0x2 ;  /* 0x000000000d028211 */ /* 0x040fe400078610ff */
[----:B------:R-:W-:Y:S02]  /*25950*/  SHF.R.S32.HI R8, RZ, 0x1f, R251 ;  /* 0x0000001fff087819 */ /* 0x000fe400000114fb */
[----:B--2---:R-:W-:-:S02]  /*25960*/  @!P0 LEA.HI.X R3, R13, R4, R15, 0x2, P3 ;  /* 0x000000040d038211 */ /* 0x004fc400018f140f */
[----:B------:R-:W-:Y:S02]  /*25970*/  ISETP.GE.AND P5, PT, R10, c[0x0][0x3c8], PT ;  /* 0x0000f2000a007a0c */ /* 0x000fe40003fa6270 */
[C---:B------:R-:W-:Y:S02]  /*25980*/  IADD3 R13, R251.reuse, 0x10, RZ ;  /* 0x00000010fb0d7810 */ /* 0x040fe40007ffe0ff */
[C---:B------:R-:W-:Y:S02]  /*25990*/  IADD3 R14, R251.reuse, 0x20, RZ ;  /* 0x00000020fb0e7810 */ /* 0x040fe40007ffe0ff */
[----:B------:R-:W-:Y:S02]  /*259a0*/  @!P1 LEA.HI.X R7, R251, R4, R8, 0x2, P2 ;  /* 0x00000004fb079211 */ /* 0x000fe400010f1408 */
[----:B------:R-:W-:Y:S02]  /*259b0*/  @!P4 LEA R8, P2, R11, R0, 0x2 ;  /* 0x000000000b08c211 */ /* 0x000fe400078410ff */
[----:B------:R-:W-:Y:S01]  /*259c0*/  SHF.R.S32.HI R13, RZ, 0x1f, R13 ;  /* 0x0000001fff0d7819 */ /* 0x000fe2000001140d */
[----:B------:R-:W-:Y:S01]  /*259d0*/  @!P1 ST.E.64 [R6.64], R48 ;  /* 0x0000003006009985 */ /* 0x000fe2000c101b08 */
[----:B------:R-:W-:-:S02]  /*259e0*/  ISETP.GE.AND P3, PT, R14, c[0x0][0x3c8], PT ;  /* 0x0000f2000e007a0c */ /* 0x000fc40003f66270 */
[----:B------:R-:W-:Y:S01]  /*259f0*/  IADD3 R17, R251, 0x28, RZ ;  /* 0x00000028fb117810 */ /* 0x000fe20007ffe0ff */
[----:B------:R1:W-:Y:S01]  /*25a00*/  @!P0 ST.E.64 [R2.64], R34 ;  /* 0x0000002202008985 */ /* 0x0003e2000c101b08 */
[----:B------:R-:W-:Y:S02]  /*25a10*/  @!P4 LEA.HI.X R9, R11, R4, R13, 0x2, P2 ;  /* 0x000000040b09c211 */ /* 0x000fe400010f140d */
[C---:B------:R-:W-:Y:S02]  /*25a20*/  IADD3 R11, R251.reuse, 0x18, RZ ;  /* 0x00000018fb0b7810 */ /* 0x040fe40007ffe0ff */
[----:B------:R-:W-:Y:S01]  /*25a30*/  IADD3 R15, R251, 0x30, RZ ;  /* 0x00000030fb0f7810 */ /* 0x000fe20007ffe0ff */
[----:B------:R2:W-:Y:S01]  /*25a40*/  @!P4 ST.E.64 [R8.64], R38 ;  /* 0x000000260800c985 */ /* 0x0005e2000c101b08 */
[----:B------:R-:W-:Y:S02]  /*25a50*/  ISETP.GE.AND P2, PT, R17, c[0x0][0x3c8], PT ;  /* 0x0000f20011007a0c */ /* 0x000fe40003f46270 */
[----:B------:R-:W-:-:S02]  /*25a60*/  IADD3 R13, R251, 0x38, RZ ;  /* 0x00000038fb0d7810 */ /* 0x000fc40007ffe0ff */
[----:B------:R-:W-:Y:S02]  /*25a70*/  SHF.R.S32.HI R11, RZ, 0x1f, R11 ;  /* 0x0000001fff0b7819 */ /* 0x000fe4000001140b */
[----:B------:R-:W-:Y:S02]  /*25a80*/  ISETP.GE.AND P1, PT, R15, c[0x0][0x3c8], PT ;  /* 0x0000f2000f007a0c */ /* 0x000fe40003f26270 */
[----:B------:R-:W-:Y:S02]  /*25a90*/  IADD3 R16, R251, 0x20, RZ ;  /* 0x00000020fb107810 */ /* 0x000fe40007ffe0ff */
[----:B------:R-:W-:Y:S02]  /*25aa0*/  ISETP.GE.AND P0, PT, R13, c[0x0][0x3c8], PT ;  /* 0x0000f2000d007a0c */ /* 0x000fe40003f06270 */
[----:B------:R-:W-:Y:S02]  /*25ab0*/  SHF.R.S32.HI R16, RZ, 0x1f, R16 ;  /* 0x0000001fff107819 */ /* 0x000fe40000011410 */
[----:B------:R-:W-:-:S04]  /*25ac0*/  IADD3 R18, R251, 0x28, RZ ;  /* 0x00000028fb127810 */ /* 0x000fc80007ffe0ff */
[----:B------:R-:W-:Y:S02]  /*25ad0*/  SHF.R.S32.HI R18, RZ, 0x1f, R18 ;  /* 0x0000001fff127819 */ /* 0x000fe40000011412 */
[----:B-1----:R-:W-:-:S04]  /*25ae0*/  @!P5 LEA R2, P6, R10, R0, 0x2 ;  /* 0x000000000a02d211 */ /* 0x002fc800078c10ff */
[----:B------:R-:W-:Y:S02]  /*25af0*/  @!P5 LEA.HI.X R3, R10, R4, R11, 0x2, P6 ;  /* 0x000000040a03d211 */ /* 0x000fe400030f140b */
[CC--:B------:R-:W-:Y:S02]  /*25b00*/  @!P3 LEA R10, P6, R14.reuse, R0.reuse, 0x2 ;  /* 0x000000000e0ab211 */ /* 0x0c0fe400078c10ff */
[----:B--2---:R-:W-:Y:S01]  /*25b10*/  @!P2 LEA R8, P4, R17, R0, 0x2 ;  /* 0x000000001108a211 */ /* 0x004fe200078810ff */
[----:B------:R1:W-:Y:S01]  /*25b20*/  @!P5 ST.E.64 [R2.64], R42 ;  /* 0x0000002a0200d985 */ /* 0x0003e2000c101b08 */
[----:B------:R-:W-:Y:S02]  /*25b30*/  @!P3 LEA.HI.X R11, R14, R4, R16, 0x2, P6 ;  /* 0x000000040e0bb211 */ /* 0x000fe400030f1410 */
[C---:B------:R-:W-:Y:S02]  /*25b40*/  IADD3 R16, R251.reuse, 0x30, RZ ;  /* 0x00000030fb107810 */ /* 0x040fe40007ffe0ff */
[----:B------:R-:W-:Y:S01]  /*25b50*/  IADD3 R14, R251, 0x38, RZ ;  /* 0x00000038fb0e7810 */ /* 0x000fe20007ffe0ff */
[----:B------:R2:W-:Y:S01]  /*25b60*/  @!P3 ST.E.64 [R10.64], R56 ;  /* 0x000000380a00b985 */ /* 0x0005e2000c101b08 */
[----:B------:R-:W-:-:S02]  /*25b70*/  @!P1 LEA R6, P5, R15, R0, 0x2 ;  /* 0x000000000f069211 */ /* 0x000fc400078a10ff */
[----:B------:R-:W-:Y:S02]  /*25b80*/  SHF.R.S32.HI R16, RZ, 0x1f, R16 ;  /* 0x0000001fff107819 */ /* 0x000fe40000011410 */
[-C--:B------:R-:W-:Y:S02]  /*25b90*/  @!P2 LEA.HI.X R9, R17, R4.reuse, R18, 0x2, P4 ;  /* 0x000000041109a211 */ /* 0x080fe400020f1412 */
[----:B------:R-:W-:Y:S02]  /*25ba0*/  SHF.R.S32.HI R14, RZ, 0x1f, R14 ;  /* 0x0000001fff0e7819 */ /* 0x000fe4000001140e */
[----:B------:R-:W-:Y:S01]  /*25bb0*/  @!P1 LEA.HI.X R7, R15, R4, R16, 0x2, P5 ;  /* 0x000000040f079211 */ /* 0x000fe200028f1410 */
[----:B------:R2:W-:Y:S04]  /*25bc0*/  @!P2 ST.E.64 [R8.64], R50 ;  /* 0x000000320800a985 */ /* 0x0005e8000c101b08 */
[----:B------:R2:W-:Y:S01]  /*25bd0*/  @!P1 ST.E.64 [R6.64], R44 ;  /* 0x0000002c06009985 */ /* 0x0005e2000c101b08 */
[----:B-1----:R-:W-:-:S04]  /*25be0*/  @!P0 LEA R2, P4, R13, R0, 0x2 ;  /* 0x000000000d028211 */ /* 0x002fc800078810ff */
[----:B------:R-:W-:-:S05]  /*25bf0*/  @!P0 LEA.HI.X R3, R13, R4, R14, 0x2, P4 ;  /* 0x000000040d038211 */ /* 0x000fca00020f140e */
[----:B------:R2:W-:Y:S04]  /*25c00*/  @!P0 ST.E.64 [R2.64], R26 ;  /* 0x0000001a02008985 */ /* 0x0005e8000c101b08 */
.L_x_1170:
[----:B------:R-:W-:Y:S05]  /*25c10*/  BSYNC B0 ;  /* 0x0000000000007941 */ /* 0x000fea0003800000 */
.L_x_1169:
[----:B------:R-:W-:Y:S05]  /*25c20*/  BRA.DIV ~URZ, `(.L_x_1171) ;  /* 0x000064927f007947 */ /* 0x000fea000b800000 */
[----:B--2---:R2:W3:Y:S04]  /*25c30*/  SHFL.IDX PT, R4, R5, 0x3, 0x1c1f ;  /* 0x007c1f0005047f89 */ /* 0x0044e800000e0000 */
[----:B-1----:R2:W1:Y:S02]  /*25c40*/  SHFL.IDX PT, R0, R12, 0x3, 0x1c1f ;  /* 0x007c1f000c007f89 */ /* 0x00246400000e0000 */
.L_x_1277:
[----:B------:R-:W-:-:S13]  /*25c50*/  LOP3.LUT P0, RZ, R207, 0x2, RZ, 0xc0, !PT ;  /* 0x00000002cfff7812 */ /* 0x000fda000780c0ff */
[----:B------:R-:W-:Y:S05]  /*25c60*/  @P0 BRA `(.L_x_1159) ;  /* 0x00000f7000000947 */ /* 0x000fea0003800000 */
[C---:B------:R-:W-:Y:S02]  /*25c70*/  ISETP.GE.AND P0, PT, R251.reuse, c[0x0][0x3c8], PT ;  /* 0x0000f200fb007a0c */ /* 0x040fe40003f06270 */
[C---:B------:R-:W-:Y:S02]  /*25c80*/  IADD3 R10, R251.reuse, 0x8, RZ ;  /* 0x00000008fb0a7810 */ /* 0x040fe40007ffe0ff */
[----:B--2---:R-:W-:Y:S02]  /*25c90*/  SHF.R.S32.HI R5, RZ, 0x1f, R251 ;  /* 0x0000001fff057819 */ /* 0x004fe400000114fb */
[----:B------:R-:W-:Y:S02]  /*25ca0*/  ISETP.GE.AND P5, PT, R10, c[0x0][0x3c8], PT ;  /* 0x0000f2000a007a0c */ /* 0x000fe40003fa6270 */
[C---:B---34-:R-:W-:Y:S02]  /*25cb0*/  IADD3 R12, R251.reuse, 0x18, RZ ;  /* 0x00000018fb0c7810 */ /* 0x058fe40007ffe0ff */
[----:B------:R-:W-:-:S02]  /*25cc0*/  IADD3 R8, R251, 0x10, RZ ;  /* 0x00000010fb087810 */ /* 0x000fc40007ffe0ff */
[C---:B------:R-:W-:Y:S02]  /*25cd0*/  IADD3 R11, R251.reuse, 0x8, RZ ;  /* 0x00000008fb0b7810 */ /* 0x040fe40007ffe0ff */
[C---:B-1----:R-:W-:Y:S02]  /*25ce0*/  @!P0 LEA R2, P1, R251.reuse, R0, 0x2 ;  /* 0x00000000fb028211 */ /* 0x042fe400078210ff */
[----:B------:R-:W-:Y:S02]  /*25cf0*/  ISETP.GE.AND P3, PT, R12, c[0x0][0x3c8], PT ;  /* 0x0000f2000c007a0c */ /* 0x000fe40003f66270 */
[----:B------:R-:W-:Y:S02]  /*25d00*/  @!P0 LEA.HI.X R3, R251, R4, R5, 0x2, P1 ;  /* 0x00000004fb038211 */ /* 0x000fe400008f1405 */
[----:B------:R-:W-:Y:S02]  /*25d10*/  ISETP.GE.AND P4, PT, R8, c[0x0][0x3c8], PT ;  /* 0x0000f20008007a0c */ /* 0x000fe40003f86270 */
[----:B------:R-:W-:Y:S01]  /*25d20*/  SHF.R.S32.HI R11, RZ, 0x1f, R11 ;  /* 0x0000001fff0b7819 */ /* 0x000fe2000001140b */
[----:B------:R1:W-:Y:S01]  /*25d30*/  @!P0 ST.E.64 [R2.64], R30 ;  /* 0x0000001e02008985 */ /* 0x0003e2000c101b08 */
[----:B------:R-:W-:-:S02]  /*25d40*/  @!P5 LEA R6, P0, R10, R0, 0x2 ;  /* 0x000000000a06d211 */ /* 0x000fc400078010ff */
[C---:B------:R-:W-:Y:S02]  /*25d50*/  IADD3 R9, R251.reuse, 0x10, RZ ;  /* 0x00000010fb097810 */ /* 0x040fe40007ffe0ff */
[----:B------:R-:W-:Y:S02]  /*25d60*/  @!P5 LEA.HI.X R7, R10, R4, R11, 0x2, P0 ;  /* 0x000000040a07d211 */ /* 0x000fe400000f140b */
[----:B------:R-:W-:Y:S02]  /*25d70*/  SHF.R.S32.HI R9, RZ, 0x1f, R9 ;  /* 0x0000001fff097819 */ /* 0x000fe40000011409 */
[C---:B------:R-:W-:Y:S01]  /*25d80*/  IADD3 R15, R251.reuse, 0x20, RZ ;  /* 0x00000020fb0f7810 */ /* 0x040fe20007ffe0ff */
[----:B------:R-:W-:Y:S01]  /*25d90*/  @!P5 ST.E.64 [R6.64], R36 ;  /* 0x000000240600d985 */ /* 0x000fe2000c101b08 */
[----:B------:R-:W-:Y:S02]  /*25da0*/  @!P3 LEA R10, P5, R12, R0, 0x2 ;  /* 0x000000000c0ab211 */ /* 0x000fe400078a10ff */
[----:B------:R-:W-:-:S02]  /*25db0*/  IADD3 R13, R251, 0x28, RZ ;  /* 0x00000028fb0d7810 */ /* 0x000fc40007ffe0ff */
[----:B------:R-:W-:Y:S02]  /*25dc0*/  IADD3 R5, R251, 0x30, RZ ;  /* 0x00000030fb057810 */ /* 0x000fe40007ffe0ff */
[----:B------:R-:W-:Y:S02]  /*25dd0*/  ISETP.GE.AND P2, PT, R15, c[0x0][0x3c8], PT ;  /* 0x0000f2000f007a0c */ /* 0x000fe40003f46270 */
[----:B------:R-:W-:Y:S02]  /*25de0*/  ISETP.GE.AND P1, PT, R13, c[0x0][0x3c8], PT ;  /* 0x0000f2000d007a0c */ /* 0x000fe40003f26270 */
[----:B------:R-:W-:Y:S02]  /*25df0*/  IADD3 R14, R251, 0x18, RZ ;  /* 0x00000018fb0e7810 */ /* 0x000fe40007ffe0ff */
[----:B------:R-:W-:Y:S02]  /*25e00*/  ISETP.GE.AND P0, PT, R5, c[0x0][0x3c8], PT ;  /* 0x0000f20005007a0c */ /* 0x000fe40003f06270 */
[----:B------:R-:W-:-:S02]  /*25e10*/  SHF.R.S32.HI R14, RZ, 0x1f, R14 ;  /* 0x0000001fff0e7819 */ /* 0x000fc4000001140e */
[----:B------:R-:W-:Y:S02]  /*25e20*/  IADD3 R16, R251, 0x20, RZ ;  /* 0x00000020fb107810 */ /* 0x000fe40007ffe0ff */
[C---:B-1----:R-:W-:Y:S02]  /*25e30*/  @!P4 LEA R2, P6, R8.reuse, R0, 0x2 ;  /* 0x000000000802c211 */ /* 0x042fe400078c10ff */
[----:B------:R-:W-:Y:S02]  /*25e40*/  SHF.R.S32.HI R16, RZ, 0x1f, R16 ;  /* 0x0000001fff107819 */ /* 0x000fe40000011410 */
[----:B------:R-:W-:Y:S02]  /*25e50*/  @!P4 LEA.HI.X R3, R8, R4, R9, 0x2, P6 ;  /* 0x000000040803c211 */ /* 0x000fe400030f1409 */
[----:B------:R-:W-:-:S03]  /*25e60*/  @!P2 LEA R8, P6, R15, R0, 0x2 ;  /* 0x000000000f08a211 */ /* 0x000fc600078c10ff */
[----:B------:R1:W-:Y:S01]  /*25e70*/  @!P4 ST.E.64 [R2.64], R40 ;  /* 0x000000280200c985 */ /* 0x0003e2000c101b08 */
[----:B------:R-:W-:Y:S02]  /*25e80*/  @!P2 LEA.HI.X R9, R15, R4, R16, 0x2, P6 ;  /* 0x000000040f09a211 */ /* 0x000fe400030f1410 */
[----:B-1----:R-:W-:Y:S02]  /*25e90*/  P2R R2, PR, RZ, 0x20 ;  /* 0x00000020ff027803 */ /* 0x002fe40000000000 */
[----:B------:R-:W-:Y:S02]  /*25ea0*/  @!P1 LEA R6, P5, R13, R0, 0x2 ;  /* 0x000000000d069211 */ /* 0x000fe400078a10ff */
[----:B------:R-:W-:-:S04]  /*25eb0*/  ISETP.NE.AND P4, PT, R2, RZ, PT ;  /* 0x000000ff0200720c */ /* 0x000fc80003f85270 */
[----:B------:R-:W-:Y:S02]  /*25ec0*/  @!P3 LEA.HI.X R11, R12, R4, R14, 0x2, P4 ;  /* 0x000000040c0bb211 */ /* 0x000fe400020f140e */
[C---:B------:R-:W-:Y:S02]  /*25ed0*/  IADD3 R14, R251.reuse, 0x28, RZ ;  /* 0x00000028fb0e7810 */ /* 0x040fe40007ffe0ff */
[----:B------:R-:W-:Y:S01]  /*25ee0*/  IADD3 R12, R251, 0x30, RZ ;  /* 0x00000030fb0c7810 */ /* 0x000fe20007ffe0ff */
[----:B------:R1:W-:Y:S01]  /*25ef0*/  @!P3 ST.E.64 [R10.64], R58 ;  /* 0x0000003a0a00b985 */ /* 0x0003e2000c101b08 */
[----:B------:R-:W-:Y:S02]  /*25f00*/  SHF.R.S32.HI R14, RZ, 0x1f, R14 ;  /* 0x0000001fff0e7819 */ /* 0x000fe4000001140e */
[----:B------:R-:W-:Y:S01]  /*25f10*/  SHF.R.S32.HI R12, RZ, 0x1f, R12 ;  /* 0x0000001fff0c7819 */ /* 0x000fe2000001140c */
[----:B------:R1:W-:Y:S01]  /*25f20*/  @!P2 ST.E.64 [R8.64], R54 ;  /* 0x000000360800a985 */ /* 0x0003e2000c101b08 */
[----:B------:R-:W-:-:S02]  /*25f30*/  @!P0 LEA R2, P4, R5, R0, 0x2 ;  /* 0x0000000005028211 */ /* 0x000fc400078810ff */
[-C--:B------:R-:W-:Y:S02]  /*25f40*/  @!P1 LEA.HI.X R7, R13, R4.reuse, R14, 0x2, P5 ;  /* 0x000000040d079211 */ /* 0x080fe400028f140e */
[----:B------:R-:W-:Y:S02]  /*25f50*/  @!P0 LEA.HI.X R3, R5, R4, R12, 0x2, P4 ;  /* 0x0000000405038211 */ /* 0x000fe400020f140c */
[----:B------:R-:W-:Y:S01]  /*25f60*/  IADD3 R5, R251, 0x38, RZ ;  /* 0x00000038fb057810 */ /* 0x000fe20007ffe0ff */
[----:B------:R1:W-:Y:S04]  /*25f70*/  @!P1 ST.E.64 [R6.64], R46 ;  /* 0x0000002e06009985 */ /* 0x0003e8000c101b08 */
[----:B------:R1:W-:Y:S01]  /*25f80*/  @!P0 ST.E.64 [R2.64], R32 ;  /* 0x0000002002008985 */ /* 0x0003e2000c101b08 */
[----:B------:R-:W-:-:S13]  /*25f90*/  ISETP.GE.AND P0, PT, R5, c[0x0][0x3c8], PT ;  /* 0x0000f20005007a0c */ /* 0x000fda0003f06270 */
[----:B------:R-:W-:Y:S05]  /*25fa0*/  @P0 BRA `(.L_x_1159) ;  /* 0x00000c3000000947 */ /* 0x000fea0003800000 */
[----:B------:R-:W-:Y:S02]  /*25fb0*/  IADD3 R12, R251, 0x38, RZ ;  /* 0x00000038fb0c7810 */ /* 0x000fe40007ffe0ff */
[----:B-1----:R-:W-:Y:S02]  /*25fc0*/  LEA R2, P0, R5, R0, 0x2 ;  /* 0x0000000005027211 */ /* 0x002fe400078010ff */
[----:B------:R-:W-:-:S04]  /*25fd0*/  SHF.R.S32.HI R12, RZ, 0x1f, R12 ;  /* 0x0000001fff0c7819 */ /* 0x000fc8000001140c */
[----:B------:R-:W-:-:S05]  /*25fe0*/  LEA.HI.X R3, R5, R4, R12, 0x2, P0 ;  /* 0x0000000405037211 */ /* 0x000fca00000f140c */
[----:B------:R1:W-:Y:S01]  /*25ff0*/  ST.E.64 [R2.64], R28 ;  /* 0x0000001c02007985 */ /* 0x0003e2000c101b08 */
[----:B------:R-:W-:Y:S05]  /*26000*/  BRA `(.L_x_1159) ;  /* 0x00000bd000007947 */ /* 0x000fea0003800000 */
.L_x_1144:
[----:B------:R-:W3:Y:S04]  /*26010*/  LDL.LU R7, [R1+0x44] ;  /* 0x0000440001077983 */ /* 0x000ee80000300800 */
[----:B-1----:R-:W4:Y:S01]  /*26020*/  LDL R6, [R1+0x4c] ;  /* 0x00004c0001067983 */ /* 0x002f220000100800 */
[----:B------:R-:W-:Y:S01]  /*26030*/  ISETP.NE.U32.AND P0, PT, RZ, c[0x0][0x508], PT ;  /* 0x00014200ff007a0c */ /* 0x000fe20003f05070 */
[----:B------:R-:W-:Y:S01]  /*26040*/  IMAD.MOV.U32 R4, RZ, RZ, 0x4 ;  /* 0x00000004ff047424 */ /* 0x000fe200078e00ff */
[----:B------:R-:W-:Y:S01]  /*26050*/  ISETP.NE.U32.AND P2, PT, RZ, c[0x0][0x500], PT ;  /* 0x00014000ff007a0c */ /* 0x000fe20003f45070 */
[----:B--2---:R-:W-:Y:S01]  /*26060*/  IMAD.MOV.U32 R17, RZ, RZ, c[0x0][0x388] ;  /* 0x0000e200ff117624 */ /* 0x004fe200078e00ff */
[----:B------:R-:W-:Y:S01]  /*26070*/  ISETP.NE.AND.EX P0, PT, RZ, c[0x0][0x50c], PT, P0 ;  /* 0x00014300ff007a0c */ /* 0x000fe20003f05300 */
[----:B------:R-:W-:Y:S01]  /*26080*/  IMAD.MOV.U32 R0, RZ, RZ, RZ ;  /* 0x000000ffff007224 */ /* 0x000fe200078e00ff */
[----:B------:R-:W-:Y:S01]  /*26090*/  ISETP.NE.AND.EX P2, PT, RZ, c[0x0][0x504], PT, P2 ;  /* 0x00014100ff007a0c */ /* 0x000fe20003f45320 */
[----:B----4-:R-:W-:-:S10]  /*260a0*/  IMAD.WIDE R2, R6, R4, c[0x0][0x500] ;  /* 0x0001400006027625 */ /* 0x010fd400078e0204 */
[----:B------:R-:W-:Y:S02]  /*260b0*/  @P0 IMAD.WIDE R4, R6, R4, c[0x0][0x508] ;  /* 0x0001420006040625 */ /* 0x000fe400078e0204 */
[----:B------:R1:W5:Y:S04]  /*260c0*/  @P2 LDG.E R0, [R2.64] ;  /* 0x0000000802002981 */ /* 0x000368000c1e1900 */
[----:B------:R1:W5:Y:S01]  /*260d0*/  @P0 LDG.E R17, [R4.64] ;  /* 0x0000000804110981 */ /* 0x000362000c1e1900 */
[----:B---3--:R-:W-:-:S04]  /*260e0*/  ISETP.NE.AND P1, PT, R7, RZ, PT ;  /* 0x000000ff0700720c */ /* 0x008fc80003f25270 */
[----:B------:R-:W-:Y:S01]  /*260f0*/  SEL R19, R7, c[0x0][0x3d4], P1 ;  /* 0x0000f50007137a07 */ /* 0x000fe20000800000 */
[----:B------:R-:W-:Y:S05]  /*26100*/  @P0 BRA `(.L_x_1172) ;  /* 0x0000004000000947 */ /* 0x000fea0003800000 */
[----:B------:R-:W-:Y:S05]  /*26110*/  @!P2 BRA `(.L_x_1172) ;  /* 0x000000300000a947 */ /* 0x000fea0003800000 */
[----:B-1----:R1:W2:Y:S04]  /*26120*/  LDG.E R4, [R2.64] ;  /* 0x0000000802047981 */ /* 0x0022a8000c1e1900 */
[----:B-1----:R-:W2:Y:S02]  /*26130*/  LDG.E R2, [R2.64+0x4] ;  /* 0x0000040802027981 */ /* 0x002ea4000c1e1900 */
[----:B--2--5:R-:W-:Y:S02]  /*26140*/  IADD3 R17, -R4, R2, RZ ;  /* 0x0000000204117210 */ /* 0x024fe40007ffe1ff */
.L_x_1172:
[----:B-1----:R-:W2:Y:S01]  /*26150*/  LDL.LU R3, [R1+0x48] ;  /* 0x0000480001037983 */ /* 0x002ea20000300800 */
[----:B------:R-:W-:Y:S01]  /*26160*/  SHF.R.S32.HI R2, RZ, 0x1f, R6 ;  /* 0x0000001fff027819 */ /* 0x000fe20000011406 */
[----:B------:R-:W-:Y:S01]  /*26170*/  BSSY B0, `(.L_x_1173) ;  /* 0x0000039000007945 */ /* 0x000fe20003800000 */
[----:B-----5:R-:W-:Y:S01]  /*26180*/  SHF.R.S32.HI R18, RZ, 0x1f, R0 ;  /* 0x0000001fff127819 */ /* 0x020fe20000011400 */
[----:B------:R-:W1:Y:S01]  /*26190*/  S2R R4, SR_TID.X ;  /* 0x0000000000047919 */ /* 0x000e620000002100 */
[----:B------:R-:W-:-:S02]  /*261a0*/  SEL R9, R6, RZ, !P2 ;  /* 0x000000ff06097207 */ /* 0x000fc40005000000 */
[----:B------:R-:W-:Y:S02]  /*261b0*/  SEL R21, R2, RZ, !P2 ;  /* 0x000000ff02157207 */ /* 0x000fe40005000000 */
[----:B-1----:R-:W-:Y:S02]  /*261c0*/  ISETP.GT.AND P0, PT, R4, 0x7f, PT ;  /* 0x0000007f0400780c */ /* 0x002fe40003f04270 */
        /* <DEDUP_REMOVED lines=51> */
.L_x_1174:
[----:B------:R-:W-:Y:S05]  /*26500*/  BSYNC B0 ;  /* 0x0000000000007941 */ /* 0x000fea0003800000 */
.L_x_1173:
[----:B------:R-:W-:-:S13]  /*26510*/  ISETP.GT.AND P0, PT, R19, 0x1, PT ;  /* 0x000000011300780c */ /* 0x000fda0003f04270 */
[----:B------:R-:W-:Y:S05]  /*26520*/  @P0 BRA `(.L_x_1159) ;  /* 0x000006b000000947 */ /* 0x000fea0003800000 */
[----:B-1----:R-:W2:Y:S04]  /*26530*/  LDL.LU R2, [R1+0x38] ;  /* 0x0000380001027983 */ /* 0x002ea80000300800 */
[----:B------:R-:W3:Y:S01]  /*26540*/  LDL R5, [R1+0x10] ;  /* 0x0000100001057983 */ /* 0x000ee20000100800 */
[----:B------:R-:W-:Y:S01]  /*26550*/  IMAD R4, R18, c[0x0][0x3a0], RZ ;  /* 0x0000e80012047a24 */ /* 0x000fe200078e02ff */
[----:B------:R-:W-:Y:S02]  /*26560*/  ISETP.GE.AND P2, PT, R244, c[0x0][0x3c8], PT ;  /* 0x0000f200f4007a0c */ /* 0x000fe40003f46270 */
[----:B------:R-:W1:Y:S02]  /*26570*/  S2R R12, SR_TID.X ;  /* 0x00000000000c7919 */ /* 0x000e640000002100 */
[----:B-1----:R-:W-:-:S04]  /*26580*/  SHF.R.S32.HI R10, RZ, 0x1f, R12 ;  /* 0x0000001fff0a7819 */ /* 0x002fc8000001140c */
[----:B------:R-:W-:-:S04]  /*26590*/  LEA.HI R10, R10, R12, RZ, 0x3 ;  /* 0x0000000c0a0a7211 */ /* 0x000fc800078f18ff */
[----:B------:R-:W-:Y:S02]  /*265a0*/  SHF.R.S32.HI R10, RZ, 0x3, R10 ;  /* 0x00000003ff0a7819 */ /* 0x000fe4000001140a */
[----:B--2---:R-:W-:Y:S02]  /*265b0*/  MOV R11, R2 ;  /* 0x00000002000b7202 */ /* 0x004fe40000000f00 */
[----:B------:R-:W-:-:S04]  /*265c0*/  MOV R2, c[0x0][0x4e8] ;  /* 0x00013a0000027a02 */ /* 0x000fc80000000f00 */
[----:B------:R-:W-:Y:S01]  /*265d0*/  ISETP.NE.AND P0, PT, R2, 0x1, PT ;  /* 0x000000010200780c */ /* 0x000fe20003f05270 */
[----:B------:R-:W-:-:S04]  /*265e0*/  IMAD.WIDE.U32 R2, R0, c[0x0][0x3a0], RZ ;  /* 0x0000e80000027a25 */ /* 0x000fc800078e00ff */
[----:B------:R-:W-:Y:S01]  /*265f0*/  IMAD R0, R0, c[0x0][0x3a4], R4 ;  /* 0x0000e90000007a24 */ /* 0x000fe200078e0204 */
[----:B---3--:R-:W-:Y:S01]  /*26600*/  IADD3 R4, R5, R11, RZ ;  /* 0x0000000b05047210 */ /* 0x008fe20007ffe0ff */
[----:B------:R-:W-:-:S03]  /*26610*/  IMAD R5, R21, c[0x0][0x3f0], RZ ;  /* 0x0000fc0015057a24 */ /* 0x000fc600078e02ff */
[----:B------:R-:W-:Y:S01]  /*26620*/  IADD3 R3, R3, R0, RZ ;  /* 0x0000000003037210 */ /* 0x000fe20007ffe0ff */
[----:B------:R-:W-:Y:S02]  /*26630*/  IMAD.MOV.U32 R0, RZ, RZ, R4 ;  /* 0x000000ffff007224 */ /* 0x000fe400078e0004 */
[----:B------:R-:W-:-:S04]  /*26640*/  @P0 IMAD.HI.U32 R6, R4, c[0x0][0x4ec], RZ ;  /* 0x00013b0004060a27 */ /* 0x000fc800078e00ff */
[----:B------:R-:W-:Y:S01]  /*26650*/  IMAD.WIDE.U32 R2, R8, c[0x0][0x3e8], R2 ;  /* 0x0000fa0008027a25 */ /* 0x000fe200078e0002 */
[----:B------:R-:W-:-:S03]  /*26660*/  @P0 SHF.R.U32.HI R0, RZ, c[0x0][0x4f0], R6 ;  /* 0x00013c00ff000a19 */ /* 0x000fc60000011606 */
[----:B------:R-:W-:Y:S01]  /*26670*/  IMAD R3, R8, c[0x0][0x3ec], R3 ;  /* 0x0000fb0008037a24 */ /* 0x000fe200078e0203 */
[----:B------:R-:W-:Y:S01]  /*26680*/  SHF.R.S32.HI R6, RZ, 0x1f, R0 ;  /* 0x0000001fff067819 */ /* 0x000fe20000011400 */
[C---:B------:R-:W-:Y:S01]  /*26690*/  IMAD R7, R9.reuse, c[0x0][0x3f4], R5 ;  /* 0x0000fd0009077a24 */ /* 0x040fe200078e0205 */
[----:B------:R-:W-:Y:S01]  /*266a0*/  IADD3 R5, -R0, RZ, RZ ;  /* 0x000000ff00057210 */ /* 0x000fe20007ffe1ff */
[----:B------:R-:W-:-:S04]  /*266b0*/  IMAD.WIDE.U32 R2, R9, c[0x0][0x3f0], R2 ;  /* 0x0000fc0009027a25 */ /* 0x000fc800078e0002 */
[----:B------:R-:W-:Y:S01]  /*266c0*/  IMAD R6, R6, c[0x0][0x3e0], RZ ;  /* 0x0000f80006067a24 */ /* 0x000fe200078e02ff */
[----:B------:R-:W-:Y:S01]  /*266d0*/  IADD3 R3, R3, R7, RZ ;  /* 0x0000000703037210 */ /* 0x000fe20007ffe0ff */
[----:B------:R-:W-:Y:S02]  /*266e0*/  IMAD R4, R5, c[0x0][0x4e8], R4 ;  /* 0x00013a0005047a24 */ /* 0x000fe400078e0204 */
[C---:B------:R-:W-:Y:S02]  /*266f0*/  IMAD R6, R0.reuse, c[0x0][0x3e4], R6 ;  /* 0x0000f90000067a24 */ /* 0x040fe400078e0206 */
[----:B------:R-:W-:Y:S01]  /*26700*/  IMAD.WIDE.U32 R2, R0, c[0x0][0x3e0], R2 ;  /* 0x0000f80000027a25 */ /* 0x000fe200078e0002 */
[----:B------:R-:W-:-:S03]  /*26710*/  SHF.R.S32.HI R0, RZ, 0x1f, R4 ;  /* 0x0000001fff007819 */ /* 0x000fc60000011404 */
[----:B------:R-:W-:Y:S02]  /*26720*/  IMAD.IADD R3, R3, 0x1, R6 ;  /* 0x0000000103037824 */ /* 0x000fe400078e0206 */
[----:B------:R-:W-:Y:S02]  /*26730*/  IMAD R0, R0, c[0x0][0x3d8], RZ ;  /* 0x0000f60000007a24 */ /* 0x000fe400078e02ff */
[----:B------:R-:W-:-:S04]  /*26740*/  IMAD.WIDE.U32 R2, R4, c[0x0][0x3d8], R2 ;  /* 0x0000f60004027a25 */ /* 0x000fc800078e0002 */
[----:B------:R-:W-:Y:S01]  /*26750*/  IMAD R4, R4, c[0x0][0x3dc], R0 ;  /* 0x0000f70004047a24 */ /* 0x000fe200078e0200 */
[----:B------:R-:W-:Y:S02]  /*26760*/  LEA R6, P0, R2, c[0x0][0x380], 0x1 ;  /* 0x0000e00002067a11 */ /* 0x000fe400078008ff */
[----:B------:R-:W-:Y:S02]  /*26770*/  IADD3 R0, R10, R11, RZ ;  /* 0x0000000b0a007210 */ /* 0x000fe40007ffe0ff */
[----:B------:R-:W-:-:S04]  /*26780*/  IADD3 R4, R3, R4, RZ ;  /* 0x0000000403047210 */ /* 0x000fc80007ffe0ff */
[----:B------:R-:W-:Y:S01]  /*26790*/  LEA.HI.X R5, R2, c[0x0][0x384], R4, 0x1, P0 ;  /* 0x0000e10002057a11 */ /* 0x000fe200000f0c04 */
[----:B------:R-:W-:Y:S05]  /*267a0*/  BRA.DIV ~URZ, `(.L_x_1175) ;  /* 0x000059e27f007947 */ /* 0x000fea000b800000 */
[----:B------:R1:W2:Y:S02]  /*267b0*/  SHFL.IDX PT, R7, R5, RZ, 0x181f ;  /* 0x00181fff05077589 */ /* 0x0002a400000e0000 */
.L_x_1278:
[----:B------:R-:W-:Y:S05]  /*267c0*/  BRA.DIV ~URZ, `(.L_x_1176) ;  /* 0x00005a327f007947 */ /* 0x000fea000b800000 */
[----:B------:R3:W4:Y:S02]  /*267d0*/  SHFL.IDX PT, R2, R6, RZ, 0x181f ;  /* 0x00181fff06027589 */ /* 0x00072400000e0000 */
.L_x_1279:
        /* <DEDUP_REMOVED lines=8> */
.L_x_1280:
[----:B------:R-:W-:-:S04]  /*26860*/  IADD3 R3, R0, 0x10, RZ ;  /* 0x0000001000037810 */ /* 0x000fc80007ffe0ff */
[----:B------:R-:W-:-:S13]  /*26870*/  ISETP.GE.OR P0, PT, R3, R4, P2 ;  /* 0x000000040300720c */ /* 0x000fda0001706670 */
[----:B--2---:R-:W-:-:S04]  /*26880*/  @!P0 LEA R2, P1, R244, R2, 0x1 ;  /* 0x00000002f4028211 */ /* 0x004fc800078208ff */
[----:B-1----:R-:W-:-:S05]  /*26890*/  @!P0 LEA.HI.X R3, R244, R7, R245, 0x1, P1 ;  /* 0x00000007f4038211 */ /* 0x002fca00008f0cf5 */
[----:B------:R1:W-:Y:S01]  /*268a0*/  @!P0 ST.E.128 [R2.64], RZ ;  /* 0x000000ff02008985 */ /* 0x0003e2000c101d08 */
[----:B------:R-:W-:Y:S05]  /*268b0*/  BRA.DIV ~URZ, `(.L_x_1178) ;  /* 0x00005a827f007947 */ /* 0x000fea000b800000 */
[----:B------:R2:W1:Y:S02]  /*268c0*/  SHFL.IDX PT, R7, R5, 0x2, 0x181f ;  /* 0x00581f0005077f89 */ /* 0x00046400000e0000 */
.L_x_1281:
[----:B------:R-:W-:Y:S05]  /*268d0*/  BRA.DIV ~URZ, `(.L_x_1179) ;  /* 0x00005ad27f007947 */ /* 0x000fea000b800000 */
[----:B-1----:R1:W2:Y:S02]  /*268e0*/  SHFL.IDX PT, R2, R6, 0x2, 0x181f ;  /* 0x00581f0006027f89 */ /* 0x0022a400000e0000 */
.L_x_1282:
        /* <DEDUP_REMOVED lines=8> */
.L_x_1283:
[----:B------:R-:W-:-:S04]  /*26970*/  IADD3 R3, R0, 0x30, RZ ;  /* 0x0000003000037810 */ /* 0x000fc80007ffe0ff */
[----:B------:R-:W-:-:S13]  /*26980*/  ISETP.GE.OR P0, PT, R3, R4, P2 ;  /* 0x000000040300720c */ /* 0x000fda0001706670 */
[----:B--2---:R-:W-:-:S04]  /*26990*/  @!P0 LEA R2, P1, R244, R2, 0x1 ;  /* 0x00000002f4028211 */ /* 0x004fc800078208ff */
[----:B------:R-:W-:-:S05]  /*269a0*/  @!P0 LEA.HI.X R3, R244, R7, R245, 0x1, P1 ;  /* 0x00000007f4038211 */ /* 0x000fca00008f0cf5 */
[----:B------:R2:W-:Y:S01]  /*269b0*/  @!P0 ST.E.128 [R2.64], RZ ;  /* 0x000000ff02008985 */ /* 0x0005e2000c101d08 */
[----:B------:R-:W-:Y:S05]  /*269c0*/  BRA.DIV ~URZ, `(.L_x_1181) ;  /* 0x00005b227f007947 */ /* 0x000fea000b800000 */
[----:B------:R1:W2:Y:S02]  /*269d0*/  SHFL.IDX PT, R7, R5, 0x4, 0x181f ;  /* 0x00981f0005077f89 */ /* 0x0002a400000e0000 */
.L_x_1284:
[----:B------:R-:W-:Y:S05]  /*269e0*/  BRA.DIV ~URZ, `(.L_x_1182) ;  /* 0x00005b727f007947 */ /* 0x000fea000b800000 */
[----:B--2---:R2:W1:Y:S02]  /*269f0*/  SHFL.IDX PT, R2, R6, 0x4, 0x181f ;  /* 0x00981f0006027f89 */ /* 0x00446400000e0000 */
.L_x_1285:
        /* <DEDUP_REMOVED lines=8> */
.L_x_1286:
[----:B------:R-:W-:-:S04]  /*26a80*/  IADD3 R3, R0, 0x50, RZ ;  /* 0x0000005000037810 */ /* 0x000fc80007ffe0ff */
[----:B------:R-:W-:-:S13]  /*26a90*/  ISETP.GE.OR P0, PT, R3, R4, P2 ;  /* 0x000000040300720c */ /* 0x000fda0001706670 */
[----:B---3--:R-:W-:-:S04]  /*26aa0*/  @!P0 LEA R2, P1, R244, R2, 0x1 ;  /* 0x00000002f4028211 */ /* 0x008fc800078208ff */
[----:B--2---:R-:W-:-:S05]  /*26ab0*/  @!P0 LEA.HI.X R3, R244, R7, R245, 0x1, P1 ;  /* 0x00000007f4038211 */ /* 0x004fca00008f0cf5 */
[----:B------:R2:W-:Y:S01]  /*26ac0*/  @!P0 ST.E.128 [R2.64], RZ ;  /* 0x000000ff02008985 */ /* 0x0005e2000c101d08 */
[----:B------:R-:W-:Y:S05]  /*26ad0*/  BRA.DIV ~URZ, `(.L_x_1184) ;  /* 0x00005bc27f007947 */ /* 0x000fea000b800000 */
[----:B------:R3:W1:Y:S02]  /*26ae0*/  SHFL.IDX PT, R7, R5, 0x6, 0x181f ;  /* 0x00d81f0005077f89 */ /* 0x00066400000e0000 */
.L_x_1287:
[----:B------:R-:W-:Y:S05]  /*26af0*/  BRA.DIV ~URZ, `(.L_x_1185) ;  /* 0x00005c127f007947 */ /* 0x000fea000b800000 */
[----:B--2---:R2:W3:Y:S02]  /*26b00*/  SHFL.IDX PT, R2, R6, 0x6, 0x181f ;  /* 0x00d81f0006027f89 */ /* 0x0044e400000e0000 */
.L_x_1288:
        /* <DEDUP_REMOVED lines=8> */
.L_x_1289:
[----:B------:R-:W-:-:S04]  /*26b90*/  IADD3 R0, R0, 0x70, RZ ;  /* 0x0000007000007810 */ /* 0x000fc80007ffe0ff */
[----:B------:R-:W-:-:S13]  /*26ba0*/  ISETP.GE.OR P0, PT, R0, R4, P2 ;  /* 0x000000040000720c */ /* 0x000fda0001706670 */
[----:B----4-:R-:W-:-:S04]  /*26bb0*/  @!P0 LEA R2, P1, R244, R2, 0x1 ;  /* 0x00000002f4028211 */ /* 0x010fc800078208ff */
[----:B---3--:R-:W-:-:S05]  /*26bc0*/  @!P0 LEA.HI.X R3, R244, R5, R245, 0x1, P1 ;  /* 0x00000005f4038211 */ /* 0x008fca00008f0cf5 */
[----:B------:R3:W-:Y:S04]  /*26bd0*/  @!P0 ST.E.128 [R2.64], RZ ;  /* 0x000000ff02008985 */ /* 0x0007e8000c101d08 */
.L_x_1159:
[----:B------:R-:W-:Y:S05]  /*26be0*/  BSYNC B1 ;  /* 0x0000000000017941 */ /* 0x000fea0003800000 */
.L_x_1143:
        /* <DEDUP_REMOVED lines=15> */
.L_x_1290:
[----:B------:R-:W-:Y:S05]  /*26ce0*/  BRA.DIV ~URZ, `(.L_x_1189) ;  /* 0x00005bd27f007947 */ /* 0x000fea000b800000 */
[----:B------:R3:W4:Y:S02]  /*26cf0*/  SHFL.IDX PT, R8, R53, 0x1, 0x1f ;  /* 0x00201f0035087f89 */ /* 0x00072400000e0000 */
.L_x_1291:
[----:B------:R-:W5:Y:S01]  /*26d00*/  LDL R0, [R1+0x4c] ;  /* 0x00004c0001007983 */ /* 0x000f620000100800 */
[----:B------:R-:W-:Y:S02]  /*26d10*/  IMAD.MOV.U32 R6, RZ, RZ, RZ ;  /* 0x000000ffff067224 */ /* 0x000fe400078e00ff */
[----:B-----5:R-:W-:-:S05]  /*26d20*/  IMAD.IADD R0, R0, 0x1, R12 ;  /* 0x0000000100007824 */ /* 0x020fca00078e020c */
[----:B------:R-:W-:-:S13]  /*26d30*/  ISETP.GE.OR P0, PT, R0, c[0x0][0x53c], !P6 ;  /* 0x00014f0000007a0c */ /* 0x000fda0007706670 */
[----:B------:R-:W-:Y:S01]  /*26d40*/  @!P0 MOV R2, 0x4 ;  /* 0x0000000400028802 */ /* 0x000fe20000000f00 */
[----:B------:R-:W-:-:S04]  /*26d50*/  @!P0 IMAD.MOV.U32 R4, RZ, RZ, 0x4 ;  /* 0x00000004ff048424 */ /* 0x000fc800078e00ff */
        /* <DEDUP_REMOVED lines=13> */
.L_x_1292:
        /* <DEDUP_REMOVED lines=16> */
.L_x_1293:
[----:B---3--:R-:W-:Y:S01]  /*26f30*/  IMAD R0, R0, c[0x0][0x538], RZ ;  /* 0x00014e0000007a24 */ /* 0x008fe200078e02ff */
[----:B------:R-:W-:Y:S04]  /*26f40*/  BSSY B1, `(.L_x_1192) ;  /* 0x00000ce000017945 */ /* 0x000fe80003800000 */
[----:B----4-:R-:W-:-:S04]  /*26f50*/  IADD3 R8, R0, R8, RZ ;  /* 0x0000000800087210 */ /* 0x010fc80007ffe0ff */
[----:B--2---:R-:W-:-:S13]  /*26f60*/  ISETP.GT.AND P0, PT, R8, R9, PT ;  /* 0x000000090800720c */ /* 0x004fda0003f04270 */
[----:B------:R-:W-:Y:S05]  /*26f70*/  @P0 BRA `(.L_x_1193) ;  /* 0x0000025000000947 */ /* 0x000fea0003800000 */
.L_x_1197:
        /* <DEDUP_REMOVED lines=8> */
[----:B-1----:R-:W-:Y:S02]  /*27000*/  @!P0 MOV R4, 0x4 ;  /* 0x0000000400048802 */ /* 0x002fe40000000f00 */
        /* <DEDUP_REMOVED lines=8> */
.L_x_1294:
        /* <DEDUP_REMOVED lines=16> */
.L_x_1295:
[----:B--2---:R-:W-:-:S05]  /*27190*/  IMAD R0, R0, c[0x0][0x538], RZ ;  /* 0x00014e0000007a24 */ /* 0x004fca00078e02ff */
[----:B------:R-:W-:-:S04]  /*271a0*/  IADD3 R8, R0, R8, RZ ;  /* 0x0000000800087210 */ /* 0x000fc80007ffe0ff */
[----:B------:R-:W-:-:S13]  /*271b0*/  ISETP.GT.AND P0, PT, R8, R9, PT ;  /* 0x000000090800720c */ /* 0x000fda0003f04270 */
[----:B-1----:R-:W-:Y:S05]  /*271c0*/  @!P0 BRA `(.L_x_1197) ;  /* 0xfffffdb000008947 */ /* 0x002fea000383ffff */
.L_x_1193:
[----:B------:R-:W-:-:S05]  /*271d0*/  IADD3 R8, -R0, R8, RZ ;  /* 0x0000000800087210 */ /* 0x000fca0007ffe1ff */
[----:B------:R-:W-:-:S05]  /*271e0*/  IMAD R0, R4, c[0x0][0x538], R8 ;  /* 0x00014e0004007a24 */ /* 0x000fca00078e0208 */
[----:B------:R-:W-:Y:S01]  /*271f0*/  ISETP.GT.AND P0, PT, R0, R9, PT ;  /* 0x000000090000720c */ /* 0x000fe20003f04270 */
[----:B------:R-:W-:-:S12]  /*27200*/  BRA.DIV ~URZ, `(.L_x_1198) ;  /* 0x00005b127f007947 */ /* 0x000fd8000b800000 */
[----:B------:R-:W-:-:S03]  /*27210*/  VOTE.ANY R5, PT, !P0 ;  /* 0x0000000000057806 */ /* 0x000fc600040e0100 */
.L_x_1296:
[----:B------:R-:W2:Y:S01]  /*27220*/  LDL.LU R2, [R1+0x4c] ;  /* 0x00004c0001027983 */ /* 0x000ea20000300800 */
[----:B------:R-:W2:Y:S02]  /*27230*/  POPC R0, R5 ;  /* 0x0000000500007309 */ /* 0x000ea40000000000 */
[----:B--2---:R-:W-:-:S05]  /*27240*/  IADD3 R2, R0, R2, RZ ;  /* 0x0000000200027210 */ /* 0x004fca0007ffe0ff */
[----:B------:R2:W-:Y:S01]  /*27250*/  STL [R1+0x4c], R2 ;  /* 0x00004c0201007387 */ /* 0x0005e20000100800 */
[----:B------:R-:W-:Y:S05]  /*27260*/  BRA.DIV ~URZ, `(.L_x_1199) ;  /* 0x00005b027f007947 */ /* 0x000fea000b800000 */
[----:B------:R3:W4:Y:S04]  /*27270*/  SHFL.IDX PT, R6, R6, R0, 0x1f ;  /* 0x00001f0006067589 */ /* 0x00072800000e0000 */
[----:B------:R3:W1:Y:S02]  /*27280*/  SHFL.IDX PT, R7, R7, R0, 0x1f ;  /* 0x00001f0007077589 */ /* 0x00066400000e0000 */
.L_x_1297:
[----:B------:R-:W-:Y:S01]  /*27290*/  ISETP.NE.AND P0, PT, R5, RZ, PT ;  /* 0x000000ff0500720c */ /* 0x000fe20003f05270 */
[----:B------:R-:W-:-:S12]  /*272a0*/  BSSY B0, `(.L_x_1200) ;  /* 0x0000005000007945 */ /* 0x000fd80003800000 */
[----:B------:R-:W-:Y:S05]  /*272b0*/  @!P0 BRA `(.L_x_1201) ;  /* 0x0000003000008947 */ /* 0x000fea0003800000 */
[----:B---3--:R-:W-:Y:S01]  /*272c0*/  IADD3 R0, R0, -0x1, RZ ;  /* 0xffffffff00007810 */ /* 0x008fe20007ffe0ff */
[----:B------:R-:W-:Y:S05]  /*272d0*/  BRA.DIV ~URZ, `(.L_x_1202) ;  /* 0x00005b627f007947 */ /* 0x000fea000b800000 */
[----:B------:R3:W2:Y:S02]  /*272e0*/  SHFL.IDX PT, R10, R4, R0, 0x1f ;  /* 0x00001f00040a7589 */ /* 0x0006a400000e0000 */
.L_x_1201:
[----:B------:R-:W-:Y:S05]  /*272f0*/  BSYNC B0 ;  /* 0x0000000000007941 */ /* 0x000fea0003800000 */
.L_x_1200:
        /* <DEDUP_REMOVED lines=68> */
.L_x_1204:
        /* <DEDUP_REMOVED lines=68> */
.L_x_1205:
[----:B------:R-:W-:Y:S05]  /*27b80*/  BSYNC B0 ;  /* 0x0000000000007941 */ /* 0x000fea0003800000 */
.L_x_1203:
[----:B------:R-:W-:-:S04]  /*27b90*/  LOP3.LUT R2, RZ, R2, RZ, 0x33, !PT ;  /* 0x00000002ff027212 */ /* 0x000fc800078e33ff */
[----:B-1----:R-:W-:-:S05]  /*27ba0*/  IADD3 R0, R2, R6, RZ ;  /* 0x0000000602007210 */ /* 0x002fca0007ffe0ff */
[----:B------:R1:W-:Y:S01]  /*27bb0*/  STL [R1+0x44], R0 ;  /* 0x0000440001007387 */ /* 0x0003e20000100800 */
[----:B------:R-:W-:Y:S05]  /*27bc0*/  BRA `(.L_x_1206) ;  /* 0x0000005000007947 */ /* 0x000fea0003800000 */
.L_x_1194:
[----:B------:R-:W-:Y:S01]  /*27bd0*/  MOV R0, c[0x0][0x53c] ;  /* 0x00014f0000007a02 */ /* 0x000fe20000000f00 */
[----:B------:R2:W-:Y:S04]  /*27be0*/  STL [R1+0x40], R9 ;  /* 0x0000400901007387 */ /* 0x0005e80000100800 */
[----:B------:R2:W-:Y:S04]  /*27bf0*/  STL [R1+0x44], RZ ;  /* 0x000044ff01007387 */ /* 0x0005e80000100800 */
[----:B------:R2:W-:Y:S04]  /*27c00*/  STL [R1+0x48], RZ ;  /* 0x000048ff01007387 */ /* 0x0005e80000100800 */
[----:B------:R2:W-:Y:S02]  /*27c10*/  STL [R1+0x4c], R0 ;  /* 0x00004c0001007387 */ /* 0x0005e40000100800 */
.L_x_1206:
[----:B------:R-:W-:Y:S05]  /*27c20*/  BSYNC B1 ;  /* 0x0000000000017941 */ /* 0x000fea0003800000 */
.L_x_1192:
        /* <DEDUP_REMOVED lines=9> */
.L_x_1187:
[----:B--2---:R-:W2:Y:S02]  /*27cc0*/  LDL R0, [R1+0x4c] ;  /* 0x00004c0001007983 */ /* 0x004ea40000100800 */
[----:B--2---:R-:W-:-:S13]  /*27cd0*/  ISETP.GE.AND P0, PT, R0, c[0x0][0x53c], PT ;  /* 0x00014f0000007a0c */ /* 0x004fda0003f06270 */
[----:B-1--4-:R-:W-:Y:S01]  /*27ce0*/  @P0 CALL.REL.NOINC `(.L_x_1207) ;  /* 0x0000001000000944 */ /* 0x012fe20003c00000 */
[----:B------:R-:W-:Y:S05]  /*27cf0*/  BRA `(.L_x_1208) ;  /* 0xfffda16000007947 */ /* 0x000fea000383ffff */
.L_x_1207:
[----:B------:R-:W-:Y:S05]  /*27d00*/  EXIT ;  /* 0x000000000000794d */ /* 0x000fea0003800000 */
.L_x_898:
[----:B------:R-:W-:Y:S01]  /*27d10*/  IMAD.MOV.U32 R0, RZ, RZ, R5 ;  /* 0x000000ffff007224 */ /* 0x000fe200078e0005 */
[----:B------:R-:W-:Y:S02]  /*27d20*/  MOV R2, 0x1 ;  /* 0x0000000100027802 */ /* 0x000fe40000000f00 */
[----:B------:R-:W-:Y:S02]  /*27d30*/  MOV R3, 0x27d50 ;  /* 0x00027d5000037802 */ /* 0x000fe40000000f00 */
[----:B------:R-:W-:Y:S05]  /*27d40*/  CALL.REL.NOINC `($__internal_14_$__cuda_sm70_shflsync_up_p) ;  /* 0x0000522000007944 */ /* 0x000fea0003c00000 */
[----:B------:R-:W-:Y:S01]  /*27d50*/  MOV R0, R4 ;  /* 0x0000000400007202 */ /* 0x000fe20000000f00 */
[----:B------:R-:W-:Y:S05]  /*27d60*/  BRA `(.L_x_1209) ;  /* 0xfffd86f000007947 */ /* 0x000fea000383ffff */
.L_x_899:
[----:B------:R-:W-:Y:S01]  /*27d70*/  IMAD.MOV.U32 R0, RZ, RZ, R5 ;  /* 0x000000ffff007224 */ /* 0x000fe200078e0005 */
[----:B------:R-:W-:Y:S02]  /*27d80*/  MOV R2, 0x2 ;  /* 0x0000000200027802 */ /* 0x000fe40000000f00 */
[----:B------:R-:W-:Y:S02]  /*27d90*/  MOV R3, 0x27db0 ;  /* 0x00027db000037802 */ /* 0x000fe40000000f00 */
[----:B------:R-:W-:Y:S05]  /*27da0*/  CALL.REL.NOINC `($__internal_14_$__cuda_sm70_shflsync_up_p) ;  /* 0x000051c000007944 */ /* 0x000fea0003c00000 */
[----:B------:R-:W-:Y:S01]  /*27db0*/  SEL R0, R4, RZ, P4 ;  /* 0x000000ff04007207 */ /* 0x000fe20002000000 */
[----:B------:R-:W-:Y:S01]  /*27dc0*/  IMAD.MOV.U32 R2, RZ, RZ, 0x4 ;  /* 0x00000004ff027424 */ /* 0x000fe200078e00ff */
[----:B------:R-:W-:-:S03]  /*27dd0*/  MOV R3, 0x27e00 ;  /* 0x00027e0000037802 */ /* 0x000fc60000000f00 */
[----:B------:R-:W-:Y:S02]  /*27de0*/  IMAD.IADD R0, R5, 0x1, R0 ;  /* 0x0000000105007824 */ /* 0x000fe400078e0200 */
        /* <DEDUP_REMOVED lines=13> */
[----:B------:R-:W-:Y:S02]  /*27ec0*/  MOV R71, 0x1f ;  /* 0x0000001f00477802 */ /* 0x000fe40000000f00 */
[----:B------:R-:W-:Y:S01]  /*27ed0*/  MOV R3, 0x27f10 ;  /* 0x00027f1000037802 */ /* 0x000fe20000000f00 */
[----:B------:R-:W-:-:S04]  /*27ee0*/  IMAD.IADD R4, R0, 0x1, R4 ;  /* 0x0000000100047824 */ /* 0x000fc800078e0204 */
[----:B------:R-:W-:Y:S02]  /*27ef0*/  IMAD.MOV.U32 R52, RZ, RZ, R4 ;  /* 0x000000ffff347224 */ /* 0x000fe400078e0004 */
[----:B------:R-:W-:Y:S05]  /*27f00*/  CALL.REL.NOINC `($__internal_13_$__cuda_sm70_shflsync_idx_p) ;  /* 0x0000500000007944 */ /* 0x000fea0003c00000 */
[----:B------:R-:W-:Y:S01]  /*27f10*/  MOV R0, R234 ;  /* 0x000000ea00007202 */ /* 0x000fe20000000f00 */
[----:B------:R-:W-:Y:S05]  /*27f20*/  BRA `(.L_x_1210) ;  /* 0xfffd863000007947 */ /* 0x000fea000383ffff */
.L_x_901:
[----:B------:R-:W-:Y:S02]  /*27f30*/  SEL R0, RZ, 0x1, P0 ;  /* 0x00000001ff007807 */ /* 0x000fe40000000000 */
[----:B------:R-:W-:Y:S02]  /*27f40*/  MOV R2, 0x27f60 ;  /* 0x00027f6000027802 */ /* 0x000fe40000000f00 */
[----:B------:R-:W-:Y:S05]  /*27f50*/  CALL.REL.NOINC `($__internal_15_$__cuda_sm70_votesync_ballot) ;  /* 0x0000508000007944 */ /* 0x000fea0003c00000 */
[----:B------:R-:W-:Y:S01]  /*27f60*/  MOV R7, R0 ;  /* 0x0000000000077202 */ /* 0x000fe20000000f00 */
[----:B------:R-:W-:Y:S05]  /*27f70*/  BRA `(.L_x_1211) ;  /* 0xfffd867000007947 */ /* 0x000fea000383ffff */
.L_x_902:
[----:B------:R-:W-:Y:S01]  /*27f80*/  IMAD.MOV.U32 R52, RZ, RZ, R9 ;  /* 0x000000ffff347224 */ /* 0x000fe200078e0009 */
[----:B-1----:R-:W-:Y:S01]  /*27f90*/  MOV R2, R0 ;  /* 0x0000000000027202 */ /* 0x002fe20000000f00 */
[----:B------:R-:W-:Y:S01]  /*27fa0*/  IMAD.MOV.U32 R71, RZ, RZ, 0x1f ;  /* 0x0000001fff477424 */ /* 0x000fe200078e00ff */
[----:B------:R-:W-:Y:S02]  /*27fb0*/  MOV R3, 0x27fd0 ;  /* 0x00027fd000037802 */ /* 0x000fe40000000f00 */
[----:B------:R-:W-:Y:S05]  /*27fc0*/  CALL.REL.NOINC `($__internal_13_$__cuda_sm70_shflsync_idx_p) ;  /* 0x00004f4000007944 */ /* 0x000fea0003c00000 */
[----:B------:R-:W-:Y:S01]  /*27fd0*/  IMAD.MOV.U32 R12, RZ, RZ, R234 ;  /* 0x000000ffff0c7224 */ /* 0x000fe200078e00ea */
[----:B------:R-:W-:Y:S01]  /*27fe0*/  MOV R52, R8 ;  /* 0x0000000800347202 */ /* 0x000fe20000000f00 */
[----:B------:R-:W-:Y:S01]  /*27ff0*/  IMAD.MOV.U32 R5, RZ, RZ, RZ ;  /* 0x000000ffff057224 */ /* 0x000fe200078e00ff */
[----:B------:R-:W-:Y:S01]  /*28000*/  MOV R2, R0 ;  /* 0x0000000000027202 */ /* 0x000fe20000000f00 */
[----:B------:R-:W-:Y:S01]  /*28010*/  IMAD.MOV.U32 R71, RZ, RZ, 0x1f ;  /* 0x0000001fff477424 */ /* 0x000fe200078e00ff */
[----:B------:R-:W-:-:S02]  /*28020*/  MOV R3, 0x28040 ;  /* 0x0002804000037802 */ /* 0x000fc40000000f00 */
[----:B------:R-:W-:Y:S05]  /*28030*/  CALL.REL.NOINC `($__internal_13_$__cuda_sm70_shflsync_idx_p) ;  /* 0x00004ed000007944 */ /* 0x000fea0003c00000 */
[----:B------:R-:W-:Y:S01]  /*28040*/  MOV R9, R234 ;  /* 0x000000ea00097202 */ /* 0x000fe20000000f00 */
[----:B------:R-:W-:Y:S05]  /*28050*/  BRA `(.L_x_1212) ;  /* 0xfffd860000007947 */ /* 0x000fea000383ffff */
.L_x_905:
[----:B------:R-:W-:Y:S01]  /*28060*/  IMAD.MOV.U32 R52, RZ, RZ, R4 ;  /* 0x000000ffff347224 */ /* 0x000fe200078e0004 */
[----:B-1----:R-:W-:Y:S01]  /*28070*/  MOV R2, R0 ;  /* 0x0000000000027202 */ /* 0x002fe20000000f00 */
[----:B------:R-:W-:Y:S01]  /*28080*/  IMAD.MOV.U32 R71, RZ, RZ, 0x1f ;  /* 0x0000001fff477424 */ /* 0x000fe200078e00ff */
[----:B------:R-:W-:-:S02]  /*28090*/  MOV R3, 0x280b0 ;  /* 0x000280b000037802 */ /* 0x000fc40000000f00 */
[----:B---34-:R-:W-:Y:S05]  /*280a0*/  CALL.REL.NOINC `($__internal_13_$__cuda_sm70_shflsync_idx_p) ;  /* 0x00004e6000007944 */ /* 0x018fea0003c00000 */
[----:B------:R-:W-:Y:S01]  /*280b0*/  MOV R5, R234 ;  /* 0x000000ea00057202 */ /* 0x000fe20000000f00 */
[----:B------:R-:W-:Y:S05]  /*280c0*/  BRA `(.L_x_904) ;  /* 0xfffd85f000007947 */ /* 0x000fea000383ffff */
.L_x_970:
[----:B------:R-:W-:Y:S01]  /*280d0*/  IMAD.MOV.U32 R52, RZ, RZ, R5 ;  /* 0x000000ffff347224 */ /* 0x000fe200078e0005 */
[----:B------:R-:W-:Y:S01]  /*280e0*/  MOV R2, RZ ;  /* 0x000000ff00027202 */ /* 0x000fe20000000f00 */
[----:B------:R-:W-:Y:S01]  /*280f0*/  IMAD.MOV.U32 R71, RZ, RZ, 0x181f ;  /* 0x0000181fff477424 */ /* 0x000fe200078e00ff */
[----:B------:R-:W-:-:S02]  /*28100*/  MOV R3, 0x28120 ;  /* 0x0002812000037802 */ /* 0x000fc40000000f00 */
[----:B-----5:R-:W-:Y:S05]  /*28110*/  CALL.REL.NOINC `($__internal_13_$__cuda_sm70_shflsync_idx_p) ;  /* 0x00004df000007944 */ /* 0x020fea0003c00000 */
[----:B------:R-:W-:Y:S01]  /*28120*/  MOV R7, R234 ;  /* 0x000000ea00077202 */ /* 0x000fe20000000f00 */
[----:B------:R-:W-:Y:S05]  /*28130*/  BRA `(.L_x_1213) ;  /* 0xfffe0e1000007947 */ /* 0x000fea000383ffff */
.L_x_971:
[----:B------:R-:W-:Y:S01]  /*28140*/  IMAD.MOV.U32 R52, RZ, RZ, R6 ;  /* 0x000000ffff347224 */ /* 0x000fe200078e0006 */
[----:B------:R-:W-:Y:S01]  /*28150*/  MOV R2, RZ ;  /* 0x000000ff00027202 */ /* 0x000fe20000000f00 */
[----:B------:R-:W-:Y:S01]  /*28160*/  IMAD.MOV.U32 R71, RZ, RZ, 0x181f ;  /* 0x0000181fff477424 */ /* 0x000fe200078e00ff */
[----:B------:R-:W-:-:S02]  /*28170*/  MOV R3, 0x28190 ;  /* 0x0002819000037802 */ /* 0x000fc40000000f00 */
[----:B-12--5:R-:W-:Y:S05]  /*28180*/  CALL.REL.NOINC `($__internal_13_$__cuda_sm70_shflsync_idx_p) ;  /* 0x00004d8000007944 */ /* 0x026fea0003c00000 */
[----:B------:R-:W-:Y:S01]  /*28190*/  MOV R2, R234 ;  /* 0x000000ea00027202 */ /* 0x000fe20000000f00 */
[----:B------:R-:W-:Y:S05]  /*281a0*/  BRA `(.L_x_1214) ;  /* 0xfffe0dc000007947 */ /* 0x000fea000383ffff */
.L_x_974:
[----:B------:R-:W-:Y:S01]  /*281b0*/  IMAD.MOV.U32 R52, RZ, RZ, R5 ;  /* 0x000000ffff347224 */ /* 0x000fe200078e0005 */
[----:B--2-4-:R-:W-:Y:S01]  /*281c0*/  MOV R2, 0x1 ;  /* 0x0000000100027802 */ /* 0x014fe20000000f00 */
[----:B------:R-:W-:Y:S01]  /*281d0*/  IMAD.MOV.U32 R71, RZ, RZ, 0x181f ;  /* 0x0000181fff477424 */ /* 0x000fe200078e00ff */
[----:B------:R-:W-:-:S02]  /*281e0*/  MOV R3, 0x28200 ;  /* 0x0002820000037802 */ /* 0x000fc40000000f00 */
[----:B-1-3-5:R-:W-:Y:S05]  /*281f0*/  CALL.REL.NOINC `($__internal_13_$__cuda_sm70_shflsync_idx_p) ;  /* 0x00004d1000007944 */ /* 0x02afea0003c00000 */
[----:B------:R-:W-:Y:S01]  /*28200*/  IMAD.MOV.U32 R7, RZ, RZ, R234 ;  /* 0x000000ffff077224 */ /* 0x000fe200078e00ea */
[----:B------:R-:W-:Y:S01]  /*28210*/  MOV R2, 0x1 ;  /* 0x0000000100027802 */ /* 0x000fe20000000f00 */
[----:B------:R-:W-:Y:S01]  /*28220*/  IMAD.MOV.U32 R52, RZ, RZ, R6 ;  /* 0x000000ffff347224 */ /* 0x000fe200078e0006 */
[----:B------:R-:W-:-:S02]  /*28230*/  MOV R71, 0x181f ;  /* 0x0000181f00477802 */ /* 0x000fc40000000f00 */
[----:B------:R-:W-:Y:S02]  /*28240*/  MOV R3, 0x28260 ;  /* 0x0002826000037802 */ /* 0x000fe40000000f00 */
[----:B------:R-:W-:Y:S05]  /*28250*/  CALL.REL.NOINC `($__internal_13_$__cuda_sm70_shflsync_idx_p) ;  /* 0x00004cb000007944 */ /* 0x000fea0003c00000 */
[----:B------:R-:W-:Y:S01]  /*28260*/  MOV R2, R234 ;  /* 0x000000ea00027202 */ /* 0x000fe20000000f00 */
[----:B------:R-:W-:Y:S05]  /*28270*/  BRA `(.L_x_1215) ;  /* 0xfffe0dd000007947 */ /* 0x000fea000383ffff */
.L_x_977:
[----:B------:R-:W-:Y:S01]  /*28280*/  IMAD.MOV.U32 R52, RZ, RZ, R5 ;  /* 0x000000ffff347224 */ /* 0x000fe200078e0005 */
[----:B-1--4-:R-:W-:Y:S01]  /*28290*/  MOV R2, 0x2 ;  /* 0x0000000200027802 */ /* 0x012fe20000000f00 */
[----:B------:R-:W-:Y:S01]  /*282a0*/  IMAD.MOV.U32 R71, RZ, RZ, 0x181f ;  /* 0x0000181fff477424 */ /* 0x000fe200078e00ff */
[----:B------:R-:W-:Y:S02]  /*282b0*/  MOV R3, 0x282d0 ;  /* 0x000282d000037802 */ /* 0x000fe40000000f00 */
[----:B--23-5:R-:W-:Y:S05]  /*282c0*/  CALL.REL.NOINC `($__internal_13_$__cuda_sm70_shflsync_idx_p) ;  /* 0x00004c4000007944 */ /* 0x02cfea0003c00000 */
[----:B------:R-:W-:Y:S01]  /*282d0*/  MOV R7, R234 ;  /* 0x000000ea00077202 */ /* 0x000fe20000000f00 */
[----:B------:R-:W-:Y:S05]  /*282e0*/  BRA `(.L_x_1216) ;  /* 0xfffe0e3000007947 */ /* 0x000fea000383ffff */
.L_x_978:
[----:B------:R-:W-:Y:S01]  /*282f0*/  IMAD.MOV.U32 R52, RZ, RZ, R6 ;  /* 0x000000ffff347224 */ /* 0x000fe200078e0006 */
[----:B----4-:R-:W-:Y:S01]  /*28300*/  MOV R2, 0x2 ;  /* 0x0000000200027802 */ /* 0x010fe20000000f00 */
[----:B------:R-:W-:Y:S01]  /*28310*/  IMAD.MOV.U32 R71, RZ, RZ, 0x181f ;  /* 0x0000181fff477424 */ /* 0x000fe200078e00ff */
[----:B------:R-:W-:Y:S02]  /*28320*/  MOV R3, 0x28340 ;  /* 0x0002834000037802 */ /* 0x000fe40000000f00 */
[----:B-123-5:R-:W-:Y:S05]  /*28330*/  CALL.REL.NOINC `($__internal_13_$__cuda_sm70_shflsync_idx_p) ;  /* 0x00004bd000007944 */ /* 0x02efea0003c00000 */
[----:B------:R-:W-:Y:S01]  /*28340*/  MOV R2, R234 ;  /* 0x000000ea00027202 */ /* 0x000fe20000000f00 */
[----:B------:R-:W-:Y:S05]  /*28350*/  BRA `(.L_x_1217) ;  /* 0xfffe0de000007947 */ /* 0x000fea000383ffff */
.L_x_981:
[----:B------:R-:W-:Y:S01]  /*28360*/  IMAD.MOV.U32 R52, RZ, RZ, R5 ;  /* 0x000000ffff347224 */ /* 0x000fe200078e0005 */
[----:B-1----:R-:W-:Y:S01]  /*28370*/  MOV R2, 0x3 ;  /* 0x0000000300027802 */ /* 0x002fe20000000f00 */
[----:B------:R-:W-:Y:S01]  /*28380*/  IMAD.MOV.U32 R71, RZ, RZ, 0x181f ;  /* 0x0000181fff477424 */ /* 0x000fe200078e00ff */
[----:B------:R-:W-:-:S02]  /*28390*/  MOV R3, 0x283b0 ;  /* 0x000283b000037802 */ /* 0x000fc40000000f00 */
[----:B--2345:R-:W-:Y:S05]  /*283a0*/  CALL.REL.NOINC `($__internal_13_$__cuda_sm70_shflsync_idx_p) ;  /* 0x00004b6000007944 */ /* 0x03cfea0003c00000 */
        /* <DEDUP_REMOVED lines=8> */
.L_x_984:
[----:B------:R-:W-:Y:S01]  /*28430*/  IMAD.MOV.U32 R52, RZ, RZ, R5 ;  /* 0x000000ffff347224 */ /* 0x000fe200078e0005 */
[----:B-1----:R-:W-:Y:S01]  /*28440*/  MOV R2, 0x4 ;  /* 0x0000000400027802 */ /* 0x002fe20000000f00 */
[----:B------:R-:W-:Y:S01]  /*28450*/  IMAD.MOV.U32 R71, RZ, RZ, 0x181f ;  /* 0x0000181fff477424 */ /* 0x000fe200078e00ff */
[----:B------:R-:W-:Y:S02]  /*28460*/  MOV R3, 0x28480 ;  /* 0x0002848000037802 */ /* 0x000fe40000000f00 */
[----:B--2345:R-:W-:Y:S05]  /*28470*/  CALL.REL.NOINC `($__internal_13_$__cuda_sm70_shflsync_idx_p) ;  /* 0x00004a9000007944 */ /* 0x03cfea0003c00000 */
[----:B------:R-:W-:Y:S01]  /*28480*/  MOV R7, R234 ;  /* 0x000000ea00077202 */ /* 0x000fe20000000f00 */
[----:B------:R-:W-:Y:S05]  /*28490*/  BRA `(.L_x_1219) ;  /* 0xfffe0e5000007947 */ /* 0x000fea000383ffff */
.L_x_985:
[----:B------:R-:W-:Y:S01]  /*284a0*/  IMAD.MOV.U32 R52, RZ, RZ, R6 ;  /* 0x000000ffff347224 */ /* 0x000fe200078e0006 */
[----:B-1----:R-:W-:Y:S01]  /*284b0*/  MOV R2, 0x4 ;  /* 0x0000000400027802 */ /* 0x002fe20000000f00 */
[----:B------:R-:W-:Y:S01]  /*284c0*/  IMAD.MOV.U32 R71, RZ, RZ, 0x181f ;  /* 0x0000181fff477424 */ /* 0x000fe200078e00ff */
[----:B------:R-:W-:Y:S02]  /*284d0*/  MOV R3, 0x284f0 ;  /* 0x000284f000037802 */ /* 0x000fe40000000f00 */
[----:B--2345:R-:W-:Y:S05]  /*284e0*/  CALL.REL.NOINC `($__internal_13_$__cuda_sm70_shflsync_idx_p) ;  /* 0x00004a2000007944 */ /* 0x03cfea0003c00000 */
[----:B------:R-:W-:Y:S01]  /*284f0*/  MOV R2, R234 ;  /* 0x000000ea00027202 */ /* 0x000fe20000000f00 */
[----:B------:R-:W-:Y:S05]  /*28500*/  BRA `(.L_x_1220) ;  /* 0xfffe0e0000007947 */ /* 0x000fea000383ffff */
.L_x_988:
[----:B------:R-:W-:Y:S01]  /*28510*/  IMAD.MOV.U32 R52, RZ, RZ, R5 ;  /* 0x000000ffff347224 */ /* 0x000fe200078e0005 */
[----:B--23--:R-:W-:Y:S01]  /*28520*/  MOV R2, 0x5 ;  /* 0x0000000500027802 */ /* 0x00cfe20000000f00 */
[----:B------:R-:W-:Y:S01]  /*28530*/  IMAD.MOV.U32 R71, RZ, RZ, 0x181f ;  /* 0x0000181fff477424 */ /* 0x000fe200078e00ff */
[----:B------:R-:W-:-:S02]  /*28540*/  MOV R3, 0x28560 ;  /* 0x0002856000037802 */ /* 0x000fc40000000f00 */
[----:B-1--45:R-:W-:Y:S05]  /*28550*/  CALL.REL.NOINC `($__internal_13_$__cuda_sm70_shflsync_idx_p) ;  /* 0x000049b000007944 */ /* 0x032fea0003c00000 */
        /* <DEDUP_REMOVED lines=8> */
.L_x_991:
[----:B------:R-:W-:Y:S01]  /*285e0*/  IMAD.MOV.U32 R52, RZ, RZ, R5 ;  /* 0x000000ffff347224 */ /* 0x000fe200078e0005 */
[----:B-1-3--:R-:W-:Y:S01]  /*285f0*/  MOV R2, 0x6 ;  /* 0x0000000600027802 */ /* 0x00afe20000000f00 */
[----:B------:R-:W-:Y:S01]  /*28600*/  IMAD.MOV.U32 R71, RZ, RZ, 0x181f ;  /* 0x0000181fff477424 */ /* 0x000fe200078e00ff */
[----:B------:R-:W-:Y:S02]  /*28610*/  MOV R3, 0x28630 ;  /* 0x0002863000037802 */ /* 0x000fe40000000f00 */
[----:B--2-45:R-:W-:Y:S05]  /*28620*/  CALL.REL.NOINC `($__internal_13_$__cuda_sm70_shflsync_idx_p) ;  /* 0x000048e000007944 */ /* 0x034fea0003c00000 */
[----:B------:R-:W-:Y:S01]  /*28630*/  MOV R7, R234 ;  /* 0x000000ea00077202 */ /* 0x000fe20000000f00 */
[----:B------:R-:W-:Y:S05]  /*28640*/  BRA `(.L_x_1222) ;  /* 0xfffe0e7000007947 */ /* 0x000fea000383ffff */
.L_x_992:
[----:B------:R-:W-:Y:S01]  /*28650*/  IMAD.MOV.U32 R52, RZ, RZ, R6 ;  /* 0x000000ffff347224 */ /* 0x000fe200078e0006 */
[----:B---3--:R-:W-:Y:S01]  /*28660*/  MOV R2, 0x6 ;  /* 0x0000000600027802 */ /* 0x008fe20000000f00 */
[----:B------:R-:W-:Y:S01]  /*28670*/  IMAD.MOV.U32 R71, RZ, RZ, 0x181f ;  /* 0x0000181fff477424 */ /* 0x000fe200078e00ff */
[----:B------:R-:W-:Y:S02]  /*28680*/  MOV R3, 0x286a0 ;  /* 0x000286a000037802 */ /* 0x000fe40000000f00 */
[----:B-12-45:R-:W-:Y:S05]  /*28690*/  CALL.REL.NOINC `($__internal_13_$__cuda_sm70_shflsync_idx_p) ;  /* 0x0000487000007944 */ /* 0x036fea0003c00000 */
[----:B------:R-:W-:Y:S01]  /*286a0*/  MOV R2, R234 ;  /* 0x000000ea00027202 */ /* 0x000fe20000000f00 */
[----:B------:R-:W-:Y:S05]  /*286b0*/  BRA `(.L_x_1223) ;  /* 0xfffe0e2000007947 */ /* 0x000fea000383ffff */
.L_x_995:
        /* <DEDUP_REMOVED lines=13> */
.L_x_1034:
[----:B------:R-:W-:Y:S01]  /*28790*/  IMAD.MOV.U32 R52, RZ, RZ, R4 ;  /* 0x000000ffff347224 */ /* 0x000fe200078e0004 */
[----:B------:R-:W-:Y:S01]  /*287a0*/  MOV R2, RZ ;  /* 0x000000ff00027202 */ /* 0x000fe20000000f00 */
[----:B------:R-:W-:Y:S01]  /*287b0*/  IMAD.MOV.U32 R71, RZ, RZ, 0x181f ;  /* 0x0000181fff477424 */ /* 0x000fe200078e00ff */
[----:B------:R-:W-:Y:S02]  /*287c0*/  MOV R3, 0x287e0 ;  /* 0x000287e000037802 */ /* 0x000fe40000000f00 */
[----:B------:R-:W-:Y:S05]  /*287d0*/  CALL.REL.NOINC `($__internal_13_$__cuda_sm70_shflsync_idx_p) ;  /* 0x0000473000007944 */ /* 0x000fea0003c00000 */
[----:B------:R-:W-:Y:S01]  /*287e0*/  MOV R5, R234 ;  /* 0x000000ea00057202 */ /* 0x000fe20000000f00 */
[----:B------:R-:W-:Y:S05]  /*287f0*/  BRA `(.L_x_1225) ;  /* 0xfffe75f000007947 */ /* 0x000fea000383ffff */
.L_x_1035:
[----:B------:R-:W-:Y:S01]  /*28800*/  IMAD.MOV.U32 R52, RZ, RZ, R0 ;  /* 0x000000ffff347224 */ /* 0x000fe200078e0000 */
[----:B------:R-:W-:Y:S01]  /*28810*/  MOV R2, RZ ;  /* 0x000000ff00027202 */ /* 0x000fe20000000f00 */
[----:B------:R-:W-:Y:S01]  /*28820*/  IMAD.MOV.U32 R71, RZ, RZ, 0x181f ;  /* 0x0000181fff477424 */ /* 0x000fe200078e00ff */
[----:B------:R-:W-:Y:S02]  /*28830*/  MOV R3, 0x28850 ;  /* 0x0002885000037802 */ /* 0x000fe40000000f00 */
[----:B-12---:R-:W-:Y:S05]  /*28840*/  CALL.REL.NOINC `($__internal_13_$__cuda_sm70_shflsync_idx_p) ;  /* 0x000046c000007944 */ /* 0x006fea0003c00000 */
        /* <DEDUP_REMOVED lines=10> */
[----:B------:R-:W-:Y:S05]  /*288f0*/  CALL.REL.NOINC `($__internal_13_$__cuda_sm70_shflsync_idx_p) ;  /* 0x0000461000007944 */ /* 0x000fea0003c00000 */
[----:B------:R-:W-:Y:S01]  /*28900*/  IMAD.MOV.U32 R5, RZ, RZ, R234 ;  /* 0x000000ffff057224 */ /* 0x000fe200078e00ea */
[----:B------:R-:W-:Y:S01]  /*28910*/  MOV R2, 0x1 ;  /* 0x0000000100027802 */ /* 0x000fe20000000f00 */
[----:B------:R-:W-:Y:S01]  /*28920*/  IMAD.MOV.U32 R52, RZ, RZ, R0 ;  /* 0x000000ffff347224 */ /* 0x000fe200078e0000 */
[----:B------:R-:W-:Y:S02]  /*28930*/  MOV R71, 0x181f ;  /* 0x0000181f00477802 */ /* 0x000fe40000000f00 */
[----:B------:R-:W-:Y:S02]  /*28940*/  MOV R3, 0x28960 ;  /* 0x0002896000037802 */ /* 0x000fe40000000f00 */
[----:B------:R-:W-:Y:S05]  /*28950*/  CALL.REL.NOINC `($__internal_13_$__cuda_sm70_shflsync_idx_p) ;  /* 0x000045b000007944 */ /* 0x000fea0003c00000 */
        /* <DEDUP_REMOVED lines=51> */
[----:B------:R-:W-:Y:S01]  /*28c90*/  MOV R0, R234 ;  /* 0x000000ea00007202 */ /* 0x000fe20000000f00 */
[----:B------:R-:W-:Y:S05]  /*28ca0*/  BRA `(.L_x_1226) ;  /* 0xfffe72a000007947 */ /* 0x000fea000383ffff */
.L_x_1036:
[----:B------:R-:W-:Y:S01]  /*28cb0*/  IMAD.MOV.U32 R52, RZ, RZ, R4 ;  /* 0x000000ffff347224 */ /* 0x000fe200078e0004 */
[----:B------:R-:W-:Y:S01]  /*28cc0*/  MOV R2, RZ ;  /* 0x000000ff00027202 */ /* 0x000fe20000000f00 */
[----:B------:R-:W-:Y:S01]  /*28cd0*/  IMAD.MOV.U32 R71, RZ, RZ, 0x1c1f ;  /* 0x00001c1fff477424 */ /* 0x000fe200078e00ff */
[----:B------:R-:W-:-:S02]  /*28ce0*/  MOV R3, 0x28d00 ;  /* 0x00028d0000037802 */ /* 0x000fc40000000f00 */
[----:B------:R-:W-:Y:S05]  /*28cf0*/  CALL.REL.NOINC `($__internal_13_$__cuda_sm70_shflsync_idx_p) ;  /* 0x0000421000007944 */ /* 0x000fea0003c00000 */
[----:B------:R-:W-:Y:S01]  /*28d00*/  MOV R3, R234 ;  /* 0x000000ea00037202 */ /* 0x000fe20000000f00 */
[----:B------:R-:W-:Y:S05]  /*28d10*/  BRA `(.L_x_1227) ;  /* 0xfffe73d000007947 */ /* 0x000fea000383ffff */
.L_x_1041:
[----:B------:R-:W-:Y:S01]  /*28d20*/  IMAD.MOV.U32 R52, RZ, RZ, R4 ;  /* 0x000000ffff347224 */ /* 0x000fe200078e0004 */
[----:B------:R-:W-:Y:S01]  /*28d30*/  MOV R2, 0x1 ;  /* 0x0000000100027802 */ /* 0x000fe20000000f00 */
[----:B------:R-:W-:Y:S01]  /*28d40*/  IMAD.MOV.U32 R71, RZ, RZ, 0x1c1f ;  /* 0x00001c1fff477424 */ /* 0x000fe200078e00ff */
[----:B------:R-:W-:-:S02]  /*28d50*/  MOV R3, 0x28d70 ;  /* 0x00028d7000037802 */ /* 0x000fc40000000f00 */
[----:B-1----:R-:W-:Y:S05]  /*28d60*/  CALL.REL.NOINC `($__internal_13_$__cuda_sm70_shflsync_idx_p) ;  /* 0x000041a000007944 */ /* 0x002fea0003c00000 */
[----:B------:R-:W-:Y:S01]  /*28d70*/  MOV R3, R234 ;  /* 0x000000ea00037202 */ /* 0x000fe20000000f00 */
[----:B------:R-:W-:Y:S05]  /*28d80*/  BRA `(.L_x_1228) ;  /* 0xfffe7c0000007947 */ /* 0x000fea000383ffff */
.L_x_1046:
[----:B------:R-:W-:Y:S01]  /*28d90*/  IMAD.MOV.U32 R52, RZ, RZ, R4 ;  /* 0x000000ffff347224 */ /* 0x000fe200078e0004 */
[----:B------:R-:W-:Y:S01]  /*28da0*/  MOV R2, 0x2 ;  /* 0x0000000200027802 */ /* 0x000fe20000000f00 */
[----:B------:R-:W-:Y:S01]  /*28db0*/  IMAD.MOV.U32 R71, RZ, RZ, 0x1c1f ;  /* 0x00001c1fff477424 */ /* 0x000fe200078e00ff */
[----:B------:R-:W-:-:S02]  /*28dc0*/  MOV R3, 0x28de0 ;  /* 0x00028de000037802 */ /* 0x000fc40000000f00 */
[----:B-12---:R-:W-:Y:S05]  /*28dd0*/  CALL.REL.NOINC `($__internal_13_$__cuda_sm70_shflsync_idx_p) ;  /* 0x0000413000007944 */ /* 0x006fea0003c00000 */
[----:B------:R-:W-:Y:S01]  /*28de0*/  MOV R3, R234 ;  /* 0x000000ea00037202 */ /* 0x000fe20000000f00 */
[----:B------:R-:W-:Y:S05]  /*28df0*/  BRA `(.L_x_1229) ;  /* 0xfffe820000007947 */ /* 0x000fea000383ffff */
.L_x_1051:
[----:B------:R-:W-:Y:S01]  /*28e00*/  IMAD.MOV.U32 R52, RZ, RZ, R4 ;  /* 0x000000ffff347224 */ /* 0x000fe200078e0004 */
[----:B------:R-:W-:Y:S01]  /*28e10*/  MOV R2, 0x3 ;  /* 0x0000000300027802 */ /* 0x000fe20000000f00 */
[----:B------:R-:W-:Y:S01]  /*28e20*/  IMAD.MOV.U32 R71, RZ, RZ, 0x1c1f ;  /* 0x00001c1fff477424 */ /* 0x000fe200078e00ff */
[----:B------:R-:W-:-:S02]  /*28e30*/  MOV R3, 0x28e50 ;  /* 0x00028e5000037802 */ /* 0x000fc40000000f00 */
[----:B-123--:R-:W-:Y:S05]  /*28e40*/  CALL.REL.NOINC `($__internal_13_$__cuda_sm70_shflsync_idx_p) ;  /* 0x000040c000007944 */ /* 0x00efea0003c00000 */
[----:B------:R-:W-:Y:S01]  /*28e50*/  MOV R3, R234 ;  /* 0x000000ea00037202 */ /* 0x000fe20000000f00 */
[----:B------:R-:W-:Y:S05]  /*28e60*/  BRA `(.L_x_1230) ;  /* 0xfffe880000007947 */ /* 0x000fea000383ffff */
.L_x_1056:
[----:B------:R-:W-:Y:S02]  /*28e70*/  MOV R0, 0x2 ;  /* 0x0000000200007802 */ /* 0x000fe40000000f00 */
[----:B------:R-:W-:-:S02]  /*28e80*/  MOV R2, 0x28ea0 ;  /* 0x00028ea000027802 */ /* 0x000fc40000000f00 */
[----:B------:R-:W-:Y:S05]  /*28e90*/  CALL.REL.NOINC `($__internal_12_$__cuda_sm70_shflsync_bfly_p) ;  /* 0x0000401000007944 */ /* 0x000fea0003c00000 */
[----:B------:R-:W-:Y:S05]  /*28ea0*/  BRA `(.L_x_1231) ;  /* 0xfffe92f000007947 */ /* 0x000fea000383ffff */
.L_x_1057:
[----:B------:R-:W-:Y:S02]  /*28eb0*/  MOV R0, 0x1 ;  /* 0x0000000100007802 */ /* 0x000fe40000000f00 */
[----:B------:R-:W-:-:S02]  /*28ec0*/  MOV R2, 0x28ee0 ;  /* 0x00028ee000027802 */ /* 0x000fc40000000f00 */
[----:B------:R-:W-:Y:S05]  /*28ed0*/  CALL.REL.NOINC `($__internal_12_$__cuda_sm70_shflsync_bfly_p) ;  /* 0x00003fd000007944 */ /* 0x000fea0003c00000 */
[----:B------:R-:W-:Y:S01]  /*28ee0*/  FMNMX.FTZ R71, R4, R0, !PT ;  /* 0x0000000004477209 */ /* 0x000fe20007810000 */
[----:B------:R-:W-:Y:S01]  /*28ef0*/  IMAD.MOV.U32 R4, RZ, RZ, R5 ;  /* 0x000000ffff047224 */ /* 0x000fe200078e0005 */
[----:B------:R-:W-:Y:S01]  /*28f00*/  MOV R2, 0x28f30 ;  /* 0x00028f3000027802 */ /* 0x000fe20000000f00 */
[----:B------:R-:W-:-:S02]  /*28f10*/  IMAD.MOV.U32 R0, RZ, RZ, 0x2 ;  /* 0x00000002ff007424 */ /* 0x000fc400078e00ff */
[----:B------:R-:W-:Y:S05]  /*28f20*/  CALL.REL.NOINC `($__internal_12_$__cuda_sm70_shflsync_bfly_p) ;  /* 0x00003f8000007944 */ /* 0x000fea0003c00000 */
[----:B------:R-:W-:Y:S01]  /*28f30*/  FMNMX.FTZ R5, R5, R0, !PT ;  /* 0x0000000005057209 */ /* 0x000fe20007810000 */
[----:B------:R-:W-:Y:S01]  /*28f40*/  IMAD.MOV.U32 R0, RZ, RZ, 0x1 ;  /* 0x00000001ff007424 */ /* 0x000fe200078e00ff */
[----:B------:R-:W-:-:S03]  /*28f50*/  MOV R2, 0x28f80 ;  /* 0x00028f8000027802 */ /* 0x000fc60000000f00 */
[----:B------:R-:W-:Y:S02]  /*28f60*/  IMAD.MOV.U32 R4, RZ, RZ, R5 ;  /* 0x000000ffff047224 */ /* 0x000fe400078e0005 */
[----:B------:R-:W-:Y:S05]  /*28f70*/  CALL.REL.NOINC `($__internal_12_$__cuda_sm70_shflsync_bfly_p) ;  /* 0x00003f3000007944 */ /* 0x000fea0003c00000 */
[----:B------:R-:W-:Y:S01]  /*28f80*/  FMNMX.FTZ R70, R5, R0, !PT ;  /* 0x0000000005467209 */ /* 0x000fe20007810000 */
[----:B------:R-:W-:Y:S01]  /*28f90*/  IMAD.MOV.U32 R4, RZ, RZ, R6 ;  /* 0x000000ffff047224 */ /* 0x000fe200078e0006 */
[----:B------:R-:W-:Y:S01]  /*28fa0*/  MOV R2, 0x28fd0 ;  /* 0x00028fd000027802 */ /* 0x000fe20000000f00 */
[----:B------:R-:W-:Y:S02]  /*28fb0*/  IMAD.MOV.U32 R0, RZ, RZ, 0x2 ;  /* 0x00000002ff007424 */ /* 0x000fe400078e00ff */
        /* <DEDUP_REMOVED lines=16> */
[----:B------:R-:W-:Y:S01]  /*290c0*/  MOV R8, R0 ;  /* 0x0000000000087202 */ /* 0x000fe20000000f00 */
[----:B------:R-:W-:Y:S05]  /*290d0*/  BRA `(.L_x_1232) ;  /* 0xfffe91b000007947 */ /* 0x000fea000383ffff */
.L_x_1065:
[----:B------:R-:W-:Y:S01]  /*290e0*/  MOV R2, RZ ;  /* 0x000000ff00027202 */ /* 0x000fe20000000f00 */
[----:B------:R-:W-:Y:S01]  /*290f0*/  IMAD.MOV.U32 R52, RZ, RZ, R4 ;  /* 0x000000ffff347224 */ /* 0x000fe200078e0004 */
[----:B------:R-:W-:Y:S01]  /*29100*/  MOV R3, 0x29130 ;  /* 0x0002913000037802 */ /* 0x000fe20000000f00 */
[----:B------:R-:W-:Y:S02]  /*29110*/  IMAD.MOV.U32 R71, RZ, RZ, 0x181f ;  /* 0x0000181fff477424 */ /* 0x000fe400078e00ff */
[----:B------:R-:W-:Y:S05]  /*29120*/  CALL.REL.NOINC `($__internal_13_$__cuda_sm70_shflsync_idx_p) ;  /* 0x00003de000007944 */ /* 0x000fea0003c00000 */
[----:B------:R-:W-:Y:S01]  /*29130*/  MOV R8, R234 ;  /* 0x000000ea00087202 */ /* 0x000fe20000000f00 */
[----:B------:R-:W-:-:S05]  /*29140*/  BRA `(.L_x_1233) ;  /* 0xfffeaed000007947 */ /* 0x000fca000383ffff */
.L_x_1066:
[----:B------:R-:W-:Y:S01]  /*29150*/  MOV R2, RZ ;  /* 0x000000ff00027202 */ /* 0x000fe20000000f00 */
[----:B------:R-:W-:Y:S01]  /*29160*/  IMAD.MOV.U32 R52, RZ, RZ, R0 ;  /* 0x000000ffff347224 */ /* 0x000fe200078e0000 */
[----:B------:R-:W-:Y:S01]  /*29170*/  MOV R3, 0x291a0 ;  /* 0x000291a000037802 */ /* 0x000fe20000000f00 */
[----:B------:R-:W-:Y:S02]  /*29180*/  IMAD.MOV.U32 R71, RZ, RZ, 0x181f ;  /* 0x0000181fff477424 */ /* 0x000fe400078e00ff */
[----:B-12---:R-:W-:Y:S05]  /*29190*/  CALL.REL.NOINC `($__internal_13_$__cuda_sm70_shflsync_idx_p) ;  /* 0x00003d7000007944 */ /* 0x006fea0003c00000 */
        /* <DEDUP_REMOVED lines=10> */
[----:B------:R-:W-:Y:S05]  /*29240*/  CALL.REL.NOINC `($__internal_13_$__cuda_sm70_shflsync_idx_p) ;  /* 0x00003cc000007944 */ /* 0x000fea0003c00000 */
[----:B------:R-:W-:Y:S01]  /*29250*/  MOV R2, 0x1 ;  /* 0x0000000100027802 */ /* 0x000fe20000000f00 */
[----:B------:R-:W-:Y:S01]  /*29260*/  IMAD.MOV.U32 R7, RZ, RZ, R234 ;  /* 0x000000ffff077224 */ /* 0x000fe200078e00ea */
[----:B------:R-:W-:Y:S01]  /*29270*/  MOV R71, 0x181f ;  /* 0x0000181f00477802 */ /* 0x000fe20000000f00 */
[----:B------:R-:W-:Y:S01]  /*29280*/  IMAD.MOV.U32 R52, RZ, RZ, R0 ;  /* 0x000000ffff347224 */ /* 0x000fe200078e0000 */
[----:B------:R-:W-:Y:S02]  /*29290*/  MOV R3, 0x292b0 ;  /* 0x000292b000037802 */ /* 0x000fe40000000f00 */
[----:B------:R-:W-:Y:S05]  /*292a0*/  CALL.REL.NOINC `($__internal_13_$__cuda_sm70_shflsync_idx_p) ;  /* 0x00003c6000007944 */ /* 0x000fea0003c00000 */
        /* <DEDUP_REMOVED lines=51> */
[----:B------:R-:W-:Y:S01]  /*295e0*/  MOV R0, R234 ;  /* 0x000000ea00007202 */ /* 0x000fe20000000f00 */
[----:B------:R-:W-:-:S05]  /*295f0*/  BRA `(.L_x_1234) ;  /* 0xfffeab8000007947 */ /* 0x000fca000383ffff */
.L_x_1069:
[----:B------:R-:W-:Y:S01]  /*29600*/  MOV R2, RZ ;  /* 0x000000ff00027202 */ /* 0x000fe20000000f00 */
[----:B------:R-:W-:Y:S01]  /*29610*/  IMAD.MOV.U32 R52, RZ, RZ, R4 ;  /* 0x000000ffff347224 */ /* 0x000fe200078e0004 */
[----:B------:R-:W-:Y:S01]  /*29620*/  MOV R3, 0x29650 ;  /* 0x0002965000037802 */ /* 0x000fe20000000f00 */
[----:B------:R-:W-:Y:S02]  /*29630*/  IMAD.MOV.U32 R71, RZ, RZ, 0x181f ;  /* 0x0000181fff477424 */ /* 0x000fe400078e00ff */
[----:B------:R-:W-:Y:S05]  /*29640*/  CALL.REL.NOINC `($__internal_13_$__cuda_sm70_shflsync_idx_p) ;  /* 0x000038c000007944 */ /* 0x000fea0003c00000 */
[----:B------:R-:W-:Y:S01]  /*29650*/  MOV R7, R234 ;  /* 0x000000ea00077202 */ /* 0x000fe20000000f00 */
[----:B------:R-:W-:-:S05]  /*29660*/  BRA `(.L_x_1235) ;  /* 0xfffebe5000007947 */ /* 0x000fca000383ffff */
.L_x_1070:
        /* <DEDUP_REMOVED lines=75> */
.L_x_1071:
[----:B------:R-:W-:Y:S01]  /*29b20*/  MOV R2, RZ ;  /* 0x000000ff00027202 */ /* 0x000fe20000000f00 */
[----:B------:R-:W-:Y:S01]  /*29b30*/  IMAD.MOV.U32 R52, RZ, RZ, R5 ;  /* 0x000000ffff347224 */ /* 0x000fe200078e0005 */
[----:B------:R-:W-:Y:S01]  /*29b40*/  MOV R3, 0x29b70 ;  /* 0x00029b7000037802 */ /* 0x000fe20000000f00 */
[----:B------:R-:W-:Y:S02]  /*29b50*/  IMAD.MOV.U32 R71, RZ, RZ, 0x1c1f ;  /* 0x00001c1fff477424 */ /* 0x000fe400078e00ff */
[----:B------:R-:W-:Y:S05]  /*29b60*/  CALL.REL.NOINC `($__internal_13_$__cuda_sm70_shflsync_idx_p) ;  /* 0x000033a000007944 */ /* 0x000fea0003c00000 */
[----:B------:R-:W-:Y:S01]  /*29b70*/  MOV R4, R234 ;  /* 0x000000ea00047202 */ /* 0x000fe20000000f00 */
[----:B------:R-:W-:-:S05]  /*29b80*/  BRA `(.L_x_1237) ;  /* 0xfffebc1000007947 */ /* 0x000fca000383ffff */
.L_x_1076:
[----:B------:R-:W-:Y:S01]  /*29b90*/  MOV R2, 0x1 ;  /* 0x0000000100027802 */ /* 0x000fe20000000f00 */
[----:B------:R-:W-:Y:S01]  /*29ba0*/  IMAD.MOV.U32 R52, RZ, RZ, R5 ;  /* 0x000000ffff347224 */ /* 0x000fe200078e0005 */
[----:B------:R-:W-:Y:S01]  /*29bb0*/  MOV R3, 0x29be0 ;  /* 0x00029be000037802 */ /* 0x000fe20000000f00 */
[----:B------:R-:W-:Y:S02]  /*29bc0*/  IMAD.MOV.U32 R71, RZ, RZ, 0x1c1f ;  /* 0x00001c1fff477424 */ /* 0x000fe400078e00ff */
[----:B-1----:R-:W-:Y:S05]  /*29bd0*/  CALL.REL.NOINC `($__internal_13_$__cuda_sm70_shflsync_idx_p) ;  /* 0x0000333000007944 */ /* 0x002fea0003c00000 */
[----:B------:R-:W-:Y:S01]  /*29be0*/  MOV R4, R234 ;  /* 0x000000ea00047202 */ /* 0x000fe20000000f00 */
[----:B------:R-:W-:-:S05]  /*29bf0*/  BRA `(.L_x_1238) ;  /* 0xfffec49000007947 */ /* 0x000fca000383ffff */
.L_x_1081:
[----:B------:R-:W-:Y:S01]  /*29c00*/  MOV R2, 0x2 ;  /* 0x0000000200027802 */ /* 0x000fe20000000f00 */
[----:B------:R-:W-:Y:S01]  /*29c10*/  IMAD.MOV.U32 R52, RZ, RZ, R5 ;  /* 0x000000ffff347224 */ /* 0x000fe200078e0005 */
[----:B------:R-:W-:Y:S01]  /*29c20*/  MOV R3, 0x29c50 ;  /* 0x00029c5000037802 */ /* 0x000fe20000000f00 */
[----:B------:R-:W-:Y:S02]  /*29c30*/  IMAD.MOV.U32 R71, RZ, RZ, 0x1c1f ;  /* 0x00001c1fff477424 */ /* 0x000fe400078e00ff */
[----:B-12---:R-:W-:Y:S05]  /*29c40*/  CALL.REL.NOINC `($__internal_13_$__cuda_sm70_shflsync_idx_p) ;  /* 0x000032c000007944 */ /* 0x006fea0003c00000 */
[----:B------:R-:W-:Y:S01]  /*29c50*/  MOV R4, R234 ;  /* 0x000000ea00047202 */ /* 0x000fe20000000f00 */
[----:B------:R-:W-:-:S05]  /*29c60*/  BRA `(.L_x_1239) ;  /* 0xfffecad000007947 */ /* 0x000fca000383ffff */
.L_x_1086:
[----:B------:R-:W-:Y:S01]  /*29c70*/  MOV R2, 0x3 ;  /* 0x0000000300027802 */ /* 0x000fe20000000f00 */
[----:B------:R-:W-:Y:S01]  /*29c80*/  IMAD.MOV.U32 R52, RZ, RZ, R5 ;  /* 0x000000ffff347224 */ /* 0x000fe200078e0005 */
[----:B------:R-:W-:Y:S01]  /*29c90*/  MOV R3, 0x29cc0 ;  /* 0x00029cc000037802 */ /* 0x000fe20000000f00 */
[----:B------:R-:W-:Y:S02]  /*29ca0*/  IMAD.MOV.U32 R71, RZ, RZ, 0x1c1f ;  /* 0x00001c1fff477424 */ /* 0x000fe400078e00ff */
[----:B-123--:R-:W-:Y:S05]  /*29cb0*/  CALL.REL.NOINC `($__internal_13_$__cuda_sm70_shflsync_idx_p) ;  /* 0x0000325000007944 */ /* 0x00efea0003c00000 */
[----:B------:R-:W-:Y:S01]  /*29cc0*/  MOV R4, R234 ;  /* 0x000000ea00047202 */ /* 0x000fe20000000f00 */
[----:B------:R-:W-:-:S05]  /*29cd0*/  BRA `(.L_x_1240) ;  /* 0xfffed11000007947 */ /* 0x000fca000383ffff */
.L_x_1091:
[----:B------:R-:W-:Y:S02]  /*29ce0*/  MOV R0, 0x2 ;  /* 0x0000000200007802 */ /* 0x000fe40000000f00 */
[----:B------:R-:W-:Y:S02]  /*29cf0*/  MOV R2, 0x29d10 ;  /* 0x00029d1000027802 */ /* 0x000fe40000000f00 */
[----:B------:R-:W-:Y:S05]  /*29d00*/  CALL.REL.NOINC `($__internal_12_$__cuda_sm70_shflsync_bfly_p) ;  /* 0x000031a000007944 */ /* 0x000fea0003c00000 */
[----:B------:R-:W-:-:S05]  /*29d10*/  BRA `(.L_x_1241) ;  /* 0xfffedc8000007947 */ /* 0x000fca000383ffff */
.L_x_1092:
[----:B------:R-:W-:Y:S02]  /*29d20*/  MOV R0, 0x1 ;  /* 0x0000000100007802 */ /* 0x000fe40000000f00 */
[----:B------:R-:W-:Y:S02]  /*29d30*/  MOV R2, 0x29d50 ;  /* 0x00029d5000027802 */ /* 0x000fe40000000f00 */
        /* <DEDUP_REMOVED lines=28> */
[----:B------:R-:W-:-:S05]  /*29f00*/  BRA `(.L_x_1242) ;  /* 0xfffedb8000007947 */ /* 0x000fca000383ffff */
.L_x_1101:
[----:B------:R-:W-:Y:S01]  /*29f10*/  MOV R2, RZ ;  /* 0x000000ff00027202 */ /* 0x000fe20000000f00 */
[----:B------:R-:W-:Y:S01]  /*29f20*/  IMAD.MOV.U32 R52, RZ, RZ, R4 ;  /* 0x000000ffff347224 */ /* 0x000fe200078e0004 */
[----:B------:R-:W-:Y:S01]  /*29f30*/  MOV R3, 0x29f60 ;  /* 0x00029f6000037802 */ /* 0x000fe20000000f00 */
[----:B------:R-:W-:Y:S02]  /*29f40*/  IMAD.MOV.U32 R71, RZ, RZ, 0x181f ;  /* 0x0000181fff477424 */ /* 0x000fe400078e00ff */
[----:B------:R-:W-:Y:S05]  /*29f50*/  CALL.REL.NOINC `($__internal_13_$__cuda_sm70_shflsync_idx_p) ;  /* 0x00002fb000007944 */ /* 0x000fea0003c00000 */
[----:B------:R-:W-:Y:S01]  /*29f60*/  MOV R8, R234 ;  /* 0x000000ea00087202 */ /* 0x000fe20000000f00 */
[----:B------:R-:W-:-:S05]  /*29f70*/  BRA `(.L_x_1243) ;  /* 0xfffefe5000007947 */ /* 0x000fca000383ffff */
.L_x_1102:
        /* <DEDUP_REMOVED lines=75> */
.L_x_1105:
[----:B------:R-:W-:Y:S01]  /*2a430*/  MOV R2, RZ ;  /* 0x000000ff00027202 */ /* 0x000fe20000000f00 */
[----:B------:R-:W-:Y:S01]  /*2a440*/  IMAD.MOV.U32 R52, RZ, RZ, R4 ;  /* 0x000000ffff347224 */ /* 0x000fe200078e0004 */
[----:B------:R-:W-:Y:S01]  /*2a450*/  MOV R3, 0x2a480 ;  /* 0x0002a48000037802 */ /* 0x000fe20000000f00 */
[----:B------:R-:W-:Y:S02]  /*2a460*/  IMAD.MOV.U32 R71, RZ, RZ, 0x181f ;  /* 0x0000181fff477424 */ /* 0x000fe400078e00ff */
[----:B------:R-:W-:Y:S05]  /*2a470*/  CALL.REL.NOINC `($__internal_13_$__cuda_sm70_shflsync_idx_p) ;  /* 0x00002a9000007944 */ /* 0x000fea0003c00000 */
[----:B------:R-:W-:Y:S01]  /*2a480*/  MOV R7, R234 ;  /* 0x000000ea00077202 */ /* 0x000fe20000000f00 */
[----:B------:R-:W-:-:S05]  /*2a490*/  BRA `(.L_x_1245) ;  /* 0xffff0dd000007947 */ /* 0x000fca000383ffff */
.L_x_1106:
        /* <DEDUP_REMOVED lines=75> */
.L_x_1107:
[----:B------:R-:W-:Y:S02]  /*2a950*/  MOV R0, 0x2 ;  /* 0x0000000200007802 */ /* 0x000fe40000000f00 */
[----:B------:R-:W-:Y:S02]  /*2a960*/  MOV R2, 0x2a980 ;  /* 0x0002a98000027802 */ /* 0x000fe40000000f00 */
[----:B------:R-:W-:Y:S05]  /*2a970*/  CALL.REL.NOINC `($__internal_12_$__cuda_sm70_shflsync_bfly_p) ;  /* 0x0000253000007944 */ /* 0x000fea0003c00000 */
[----:B------:R-:W-:-:S05]  /*2a980*/  BRA `(.L_x_1247) ;  /* 0xffff100000007947 */ /* 0x000fca000383ffff */
.L_x_1108:
        /* <DEDUP_REMOVED lines=31> */
.L_x_1111:
[----:B-1--4-:R-:W-:Y:S01]  /*2ab80*/  MOV R71, 0x181f ;  /* 0x0000181f00477802 */ /* 0x012fe20000000f00 */
[----:B------:R-:W-:Y:S01]  /*2ab90*/  IMAD.MOV.U32 R2, RZ, RZ, RZ ;  /* 0x000000ffff027224 */ /* 0x000fe200078e00ff */
[----:B------:R-:W-:Y:S02]  /*2aba0*/  MOV R3, 0x2abc0 ;  /* 0x0002abc000037802 */ /* 0x000fe40000000f00 */
[----:B------:R-:W-:Y:S05]  /*2abb0*/  CALL.REL.NOINC `($__internal_13_$__cuda_sm70_shflsync_idx_p) ;  /* 0x0000235000007944 */ /* 0x000fea0003c00000 */
[----:B------:R-:W-:Y:S01]  /*2abc0*/  MOV R58, R234 ;  /* 0x000000ea003a7202 */ /* 0x000fe20000000f00 */
[----:B------:R-:W-:-:S05]  /*2abd0*/  BRA `(.L_x_1249) ;  /* 0xffff2eb000007947 */ /* 0x000fca000383ffff */
.L_x_1114:
[----:B------:R-:W-:Y:S01]  /*2abe0*/  MOV R2, RZ ;  /* 0x000000ff00027202 */ /* 0x000fe20000000f00 */
[----:B------:R-:W-:Y:S01]  /*2abf0*/  IMAD.MOV.U32 R52, RZ, RZ, R4 ;  /* 0x000000ffff347224 */ /* 0x000fe200078e0004 */
[----:B------:R-:W-:Y:S01]  /*2ac00*/  MOV R3, 0x2ac30 ;  /* 0x0002ac3000037802 */ /* 0x000fe20000000f00 */
[----:B------:R-:W-:Y:S02]  /*2ac10*/  IMAD.MOV.U32 R71, RZ, RZ, 0x181f ;  /* 0x0000181fff477424 */ /* 0x000fe400078e00ff */
[----:B------:R-:W-:Y:S05]  /*2ac20*/  CALL.REL.NOINC `($__internal_13_$__cuda_sm70_shflsync_idx_p) ;  /* 0x000022e000007944 */ /* 0x000fea0003c00000 */
[----:B------:R-:W-:Y:S01]  /*2ac30*/  MOV R7, R234 ;  /* 0x000000ea00077202 */ /* 0x000fe20000000f00 */
[----:B------:R-:W-:-:S05]  /*2ac40*/  BRA `(.L_x_1250) ;  /* 0xffff428000007947 */ /* 0x000fca000383ffff */
.L_x_1115:
        /* <DEDUP_REMOVED lines=75> */
.L_x_1116:
[----:B------:R-:W-:Y:S01]  /*2b100*/  MOV R2, RZ ;  /* 0x000000ff00027202 */ /* 0x000fe20000000f00 */
[----:B------:R-:W-:Y:S01]  /*2b110*/  IMAD.MOV.U32 R52, RZ, RZ, R5 ;  /* 0x000000ffff347224 */ /* 0x000fe200078e0005 */
[----:B------:R-:W-:Y:S01]  /*2b120*/  MOV R3, 0x2b150 ;  /* 0x0002b15000037802 */ /* 0x000fe20000000f00 */
[----:B------:R-:W-:Y:S02]  /*2b130*/  IMAD.MOV.U32 R71, RZ, RZ, 0x1c1f ;  /* 0x00001c1fff477424 */ /* 0x000fe400078e00ff */
[----:B------:R-:W-:Y:S05]  /*2b140*/  CALL.REL.NOINC `($__internal_13_$__cuda_sm70_shflsync_idx_p) ;  /* 0x00001dc000007944 */ /* 0x000fea0003c00000 */
[----:B------:R-:W-:Y:S01]  /*2b150*/  MOV R4, R234 ;  /* 0x000000ea00047202 */ /* 0x000fe20000000f00 */
[----:B------:R-:W-:-:S05]  /*2b160*/  BRA `(.L_x_1252) ;  /* 0xffff406000007947 */ /* 0x000fca000383ffff */
.L_x_1121:
[----:B------:R-:W-:Y:S01]  /*2b170*/  MOV R2, 0x1 ;  /* 0x0000000100027802 */ /* 0x000fe20000000f00 */
[----:B------:R-:W-:Y:S01]  /*2b180*/  IMAD.MOV.U32 R52, RZ, RZ, R5 ;  /* 0x000000ffff347224 */ /* 0x000fe200078e0005 */
[----:B------:R-:W-:Y:S01]  /*2b190*/  MOV R3, 0x2b1c0 ;  /* 0x0002b1c000037802 */ /* 0x000fe20000000f00 */
[----:B------:R-:W-:Y:S02]  /*2b1a0*/  IMAD.MOV.U32 R71, RZ, RZ, 0x1c1f ;  /* 0x00001c1fff477424 */ /* 0x000fe400078e00ff */
[----:B-1----:R-:W-:Y:S05]  /*2b1b0*/  CALL.REL.NOINC `($__internal_13_$__cuda_sm70_shflsync_idx_p) ;  /* 0x00001d5000007944 */ /* 0x002fea0003c00000 */
[----:B------:R-:W-:Y:S01]  /*2b1c0*/  MOV R4, R234 ;  /* 0x000000ea00047202 */ /* 0x000fe20000000f00 */
[----:B------:R-:W-:-:S05]  /*2b1d0*/  BRA `(.L_x_1253) ;  /* 0xffff48e000007947 */ /* 0x000fca000383ffff */
.L_x_1126:
[----:B------:R-:W-:Y:S01]  /*2b1e0*/  MOV R2, 0x2 ;  /* 0x0000000200027802 */ /* 0x000fe20000000f00 */
[----:B------:R-:W-:Y:S01]  /*2b1f0*/  IMAD.MOV.U32 R52, RZ, RZ, R5 ;  /* 0x000000ffff347224 */ /* 0x000fe200078e0005 */
[----:B------:R-:W-:Y:S01]  /*2b200*/  MOV R3, 0x2b230 ;  /* 0x0002b23000037802 */ /* 0x000fe20000000f00 */
[----:B------:R-:W-:Y:S02]  /*2b210*/  IMAD.MOV.U32 R71, RZ, RZ, 0x1c1f ;  /* 0x00001c1fff477424 */ /* 0x000fe400078e00ff */
[----:B-12---:R-:W-:Y:S05]  /*2b220*/  CALL.REL.NOINC `($__internal_13_$__cuda_sm70_shflsync_idx_p) ;  /* 0x00001ce000007944 */ /* 0x006fea0003c00000 */
[----:B------:R-:W-:Y:S01]  /*2b230*/  MOV R4, R234 ;  /* 0x000000ea00047202 */ /* 0x000fe20000000f00 */
[----:B------:R-:W-:-:S05]  /*2b240*/  BRA `(.L_x_1254) ;  /* 0xffff4f2000007947 */ /* 0x000fca000383ffff */
.L_x_1131:
[----:B------:R-:W-:Y:S01]  /*2b250*/  MOV R2, 0x3 ;  /* 0x0000000300027802 */ /* 0x000fe20000000f00 */
[----:B------:R-:W-:Y:S01]  /*2b260*/  IMAD.MOV.U32 R52, RZ, RZ, R5 ;  /* 0x000000ffff347224 */ /* 0x000fe200078e0005 */
[----:B------:R-:W-:Y:S01]  /*2b270*/  MOV R3, 0x2b2a0 ;  /* 0x0002b2a000037802 */ /* 0x000fe20000000f00 */
[----:B------:R-:W-:Y:S02]  /*2b280*/  IMAD.MOV.U32 R71, RZ, RZ, 0x1c1f ;  /* 0x00001c1fff477424 */ /* 0x000fe400078e00ff */
[----:B-123--:R-:W-:Y:S05]  /*2b290*/  CALL.REL.NOINC `($__internal_13_$__cuda_sm70_shflsync_idx_p) ;  /* 0x00001c7000007944 */ /* 0x00efea0003c00000 */
[----:B------:R-:W-:Y:S01]  /*2b2a0*/  MOV R4, R234 ;  /* 0x000000ea00047202 */ /* 0x000fe20000000f00 */
[----:B------:R-:W-:-:S05]  /*2b2b0*/  BRA `(.L_x_1255) ;  /* 0xffff556000007947 */ /* 0x000fca000383ffff */
.L_x_1136:
[----:B------:R-:W-:Y:S02]  /*2b2c0*/  MOV R0, 0x2 ;  /* 0x0000000200007802 */ /* 0x000fe40000000f00 */
[----:B------:R-:W-:Y:S02]  /*2b2d0*/  MOV R2, 0x2b2f0 ;  /* 0x0002b2f000027802 */ /* 0x000fe40000000f00 */
[----:B------:R-:W-:Y:S05]  /*2b2e0*/  CALL.REL.NOINC `($__internal_12_$__cuda_sm70_shflsync_bfly_p) ;  /* 0x00001bc000007944 */ /* 0x000fea0003c00000 */
[----:B------:R-:W-:-:S05]  /*2b2f0*/  BRA `(.L_x_1256) ;  /* 0xffff60d000007947 */ /* 0x000fca000383ffff */
.L_x_1137:
        /* <DEDUP_REMOVED lines=31> */
.L_x_1139:
[----:B------:R-:W-:Y:S01]  /*2b4f0*/  IMAD.MOV.U32 R4, RZ, RZ, R237 ;  /* 0x000000ffff047224 */ /* 0x000fe200078e00ed */
[----:B------:R-:W-:-:S02]  /*2b500*/  MOV R0, 0x2 ;  /* 0x0000000200007802 */ /* 0x000fc40000000f00 */
[----:B------:R-:W-:Y:S02]  /*2b510*/  MOV R2, 0x2b530 ;  /* 0x0002b53000027802 */ /* 0x000fe40000000f00 */
[----:B-1----:R-:W-:Y:S05]  /*2b520*/  CALL.REL.NOINC `($__internal_12_$__cuda_sm70_shflsync_bfly_p) ;  /* 0x0000198000007944 */ /* 0x002fea0003c00000 */
[----:B------:R-:W-:Y:S05]  /*2b530*/  BRA `(.L_x_1258) ;  /* 0xffff7de000007947 */ /* 0x000fea000383ffff */
.L_x_1140:
[----:B------:R-:W-:Y:S01]  /*2b540*/  IMAD.MOV.U32 R4, RZ, RZ, R5 ;  /* 0x000000ffff047224 */ /* 0x000fe200078e0005 */
[----:B------:R-:W-:Y:S02]  /*2b550*/  MOV R0, 0x1 ;  /* 0x0000000100007802 */ /* 0x000fe40000000f00 */
[----:B------:R-:W-:Y:S02]  /*2b560*/  MOV R2, 0x2b580 ;  /* 0x0002b58000027802 */ /* 0x000fe40000000f00 */
[----:B-12---:R-:W-:Y:S05]  /*2b570*/  CALL.REL.NOINC `($__internal_12_$__cuda_sm70_shflsync_bfly_p) ;  /* 0x0000193000007944 */ /* 0x006fea0003c00000 */
[----:B------:R-:W-:Y:S01]  /*2b580*/  FADD.FTZ R5, R5, R0 ;  /* 0x0000000005057221 */ /* 0x000fe20000010000 */
[----:B------:R-:W-:Y:S02]  /*2b590*/  MOV R4, R243 ;  /* 0x000000f300047202 */ /* 0x000fe40000000f00 */
[----:B------:R-:W-:Y:S02]  /*2b5a0*/  MOV R0, 0x2 ;  /* 0x0000000200007802 */ /* 0x000fe40000000f00 */
[----:B------:R-:W-:Y:S02]  /*2b5b0*/  MOV R2, 0x2b5d0 ;  /* 0x0002b5d000027802 */ /* 0x000fe40000000f00 */
[----:B------:R-:W-:Y:S05]  /*2b5c0*/  CALL.REL.NOINC `($__internal_12_$__cuda_sm70_shflsync_bfly_p) ;  /* 0x000018e000007944 */ /* 0x000fea0003c00000 */
[----:B------:R-:W-:Y:S01]  /*2b5d0*/  FADD.FTZ R6, R243, R0 ;  /* 0x00000000f3067221 */ /* 0x000fe20000010000 */
[----:B------:R-:W-:Y:S02]  /*2b5e0*/  MOV R0, 0x1 ;  /* 0x0000000100007802 */ /* 0x000fe40000000f00 */
[----:B------:R-:W-:-:S02]  /*2b5f0*/  MOV R2, 0x2b620 ;  /* 0x0002b62000027802 */ /* 0x000fc40000000f00 */
[----:B------:R-:W-:Y:S02]  /*2b600*/  MOV R4, R6 ;  /* 0x0000000600047202 */ /* 0x000fe40000000f00 */
[----:B------:R-:W-:Y:S05]  /*2b610*/  CALL.REL.NOINC `($__internal_12_$__cuda_sm70_shflsync_bfly_p) ;  /* 0x0000189000007944 */ /* 0x000fea0003c00000 */
[----:B------:R-:W-:Y:S01]  /*2b620*/  FADD.FTZ R6, R6, R0 ;  /* 0x0000000006067221 */ /* 0x000fe20000010000 */
[----:B------:R-:W-:Y:S02]  /*2b630*/  MOV R4, R246 ;  /* 0x000000f600047202 */ /* 0x000fe40000000f00 */
[----:B------:R-:W-:Y:S02]  /*2b640*/  MOV R0, 0x2 ;  /* 0x0000000200007802 */ /* 0x000fe40000000f00 */
[----:B------:R-:W-:Y:S02]  /*2b650*/  MOV R2, 0x2b670 ;  /* 0x0002b67000027802 */ /* 0x000fe40000000f00 */
[----:B------:R-:W-:Y:S05]  /*2b660*/  CALL.REL.NOINC `($__internal_12_$__cuda_sm70_shflsync_bfly_p) ;  /* 0x0000184000007944 */ /* 0x000fea0003c00000 */
[----:B------:R-:W-:Y:S01]  /*2b670*/  FADD.FTZ R7, R246, R0 ;  /* 0x00000000f6077221 */ /* 0x000fe20000010000 */
[----:B------:R-:W-:Y:S02]  /*2b680*/  MOV R0, 0x1 ;  /* 0x0000000100007802 */ /* 0x000fe40000000f00 */
[----:B------:R-:W-:Y:S02]  /*2b690*/  MOV R2, 0x2b6c0 ;  /* 0x0002b6c000027802 */ /* 0x000fe40000000f00 */
[----:B------:R-:W-:-:S02]  /*2b6a0*/  MOV R4, R7 ;  /* 0x0000000700047202 */ /* 0x000fc40000000f00 */
[----:B------:R-:W-:Y:S05]  /*2b6b0*/  CALL.REL.NOINC `($__internal_12_$__cuda_sm70_shflsync_bfly_p) ;  /* 0x000017f000007944 */ /* 0x000fea0003c00000 */
[----:B------:R-:W-:Y:S01]  /*2b6c0*/  FADD.FTZ R7, R7, R0 ;  /* 0x0000000007077221 */ /* 0x000fe20000010000 */
[----:B------:R-:W-:-:S02]  /*2b6d0*/  MOV R4, R247 ;  /* 0x000000f700047202 */ /* 0x000fc40000000f00 */
[----:B------:R-:W-:Y:S02]  /*2b6e0*/  MOV R0, 0x2 ;  /* 0x0000000200007802 */ /* 0x000fe40000000f00 */
[----:B------:R-:W-:Y:S02]  /*2b6f0*/  MOV R2, 0x2b710 ;  /* 0x0002b71000027802 */ /* 0x000fe40000000f00 */
[----:B------:R-:W-:Y:S05]  /*2b700*/  CALL.REL.NOINC `($__internal_12_$__cuda_sm70_shflsync_bfly_p) ;  /* 0x000017a000007944 */ /* 0x000fea0003c00000 */
[----:B------:R-:W-:Y:S01]  /*2b710*/  FADD.FTZ R4, R247, R0 ;  /* 0x00000000f7047221 */ /* 0x000fe20000010000 */
[----:B------:R-:W-:Y:S02]  /*2b720*/  MOV R0, 0x1 ;  /* 0x0000000100007802 */ /* 0x000fe40000000f00 */
[----:B------:R-:W-:Y:S02]  /*2b730*/  MOV R2, 0x2b750 ;  /* 0x0002b75000027802 */ /* 0x000fe40000000f00 */
[----:B------:R-:W-:Y:S05]  /*2b740*/  CALL.REL.NOINC `($__internal_12_$__cuda_sm70_shflsync_bfly_p) ;  /* 0x0000176000007944 */ /* 0x000fea0003c00000 */
[----:B------:R-:W-:Y:S01]  /*2b750*/  MOV R8, R0 ;  /* 0x0000000000087202 */ /* 0x000fe20000000f00 */
[----:B------:R-:W-:Y:S05]  /*2b760*/  BRA `(.L_x_1259) ;  /* 0xffff7ca000007947 */ /* 0x000fea000383ffff */
.L_x_1147:
[----:B-1-34-:R-:W-:Y:S01]  /*2b770*/  IMAD.MOV.U32 R52, RZ, RZ, R5 ;  /* 0x000000ffff347224 */ /* 0x01afe200078e0005 */
[----:B------:R-:W-:Y:S01]  /*2b780*/  MOV R2, RZ ;  /* 0x000000ff00027202 */ /* 0x000fe20000000f00 */
[----:B------:R-:W-:Y:S01]  /*2b790*/  IMAD.MOV.U32 R71, RZ, RZ, 0x181f ;  /* 0x0000181fff477424 */ /* 0x000fe200078e00ff */
[----:B------:R-:W-:Y:S02]  /*2b7a0*/  MOV R3, 0x2b7c0 ;  /* 0x0002b7c000037802 */ /* 0x000fe40000000f00 */
[----:B------:R-:W-:Y:S05]  /*2b7b0*/  CALL.REL.NOINC `($__internal_13_$__cuda_sm70_shflsync_idx_p) ;  /* 0x0000175000007944 */ /* 0x000fea0003c00000 */
[----:B------:R-:W-:Y:S01]  /*2b7c0*/  MOV R7, R234 ;  /* 0x000000ea00077202 */ /* 0x000fe20000000f00 */
[----:B------:R-:W-:Y:S05]  /*2b7d0*/  BRA `(.L_x_1260) ;  /* 0xffff92b000007947 */ /* 0x000fea000383ffff */
.L_x_1148:
[----:B------:R-:W-:Y:S01]  /*2b7e0*/  IMAD.MOV.U32 R52, RZ, RZ, R6 ;  /* 0x000000ffff347224 */ /* 0x000fe200078e0006 */
[----:B------:R-:W-:Y:S01]  /*2b7f0*/  MOV R2, RZ ;  /* 0x000000ff00027202 */ /* 0x000fe20000000f00 */
[----:B------:R-:W-:Y:S01]  /*2b800*/  IMAD.MOV.U32 R71, RZ, RZ, 0x181f ;  /* 0x0000181fff477424 */ /* 0x000fe200078e00ff */
[----:B------:R-:W-:-:S02]  /*2b810*/  MOV R3, 0x2b830 ;  /* 0x0002b83000037802 */ /* 0x000fc40000000f00 */
[----:B-12---:R-:W-:Y:S05]  /*2b820*/  CALL.REL.NOINC `($__internal_13_$__cuda_sm70_shflsync_idx_p) ;  /* 0x000016e000007944 */ /* 0x006fea0003c00000 */
[----:B------:R-:W-:Y:S01]  /*2b830*/  MOV R2, R234 ;  /* 0x000000ea00027202 */ /* 0x000fe20000000f00 */
[----:B------:R-:W-:Y:S05]  /*2b840*/  BRA `(.L_x_1261) ;  /* 0xffff926000007947 */ /* 0x000fea000383ffff */
.L_x_1149:
[----:B------:R-:W-:Y:S01]  /*2b850*/  IMAD.MOV.U32 R52, RZ, RZ, R5 ;  /* 0x000000ffff347224 */ /* 0x000fe200078e0005 */
[----:B--2---:R-:W-:Y:S01]  /*2b860*/  MOV R2, 0x1 ;  /* 0x0000000100027802 */ /* 0x004fe20000000f00 */
[----:B------:R-:W-:Y:S01]  /*2b870*/  IMAD.MOV.U32 R71, RZ, RZ, 0x181f ;  /* 0x0000181fff477424 */ /* 0x000fe200078e00ff */
[----:B------:R-:W-:-:S02]  /*2b880*/  MOV R3, 0x2b8a0 ;  /* 0x0002b8a000037802 */ /* 0x000fc40000000f00 */
[----:B-1-3--:R-:W-:Y:S05]  /*2b890*/  CALL.REL.NOINC `($__internal_13_$__cuda_sm70_shflsync_idx_p) ;  /* 0x0000167000007944 */ /* 0x00afea0003c00000 */
        /* <DEDUP_REMOVED lines=8> */
.L_x_1150:
[----:B------:R-:W-:Y:S01]  /*2b920*/  IMAD.MOV.U32 R52, RZ, RZ, R5 ;  /* 0x000000ffff347224 */ /* 0x000fe200078e0005 */
[----:B-1----:R-:W-:Y:S01]  /*2b930*/  MOV R2, 0x2 ;  /* 0x0000000200027802 */ /* 0x002fe20000000f00 */
[----:B------:R-:W-:Y:S01]  /*2b940*/  IMAD.MOV.U32 R71, RZ, RZ, 0x181f ;  /* 0x0000181fff477424 */ /* 0x000fe200078e00ff */
[----:B------:R-:W-:Y:S02]  /*2b950*/  MOV R3, 0x2b970 ;  /* 0x0002b97000037802 */ /* 0x000fe40000000f00 */
[----:B---34-:R-:W-:Y:S05]  /*2b960*/  CALL.REL.NOINC `($__internal_13_$__cuda_sm70_shflsync_idx_p) ;  /* 0x000015a000007944 */ /* 0x018fea0003c00000 */
[----:B------:R-:W-:Y:S01]  /*2b970*/  MOV R7, R234 ;  /* 0x000000ea00077202 */ /* 0x000fe20000000f00 */
[----:B------:R-:W-:Y:S05]  /*2b980*/  BRA `(.L_x_1263) ;  /* 0xffff920000007947 */ /* 0x000fea000383ffff */
.L_x_1151:
[----:B------:R-:W-:Y:S01]  /*2b990*/  IMAD.MOV.U32 R52, RZ, RZ, R6 ;  /* 0x000000ffff347224 */ /* 0x000fe200078e0006 */
[----:B-1----:R-:W-:Y:S01]  /*2b9a0*/  MOV R2, 0x2 ;  /* 0x0000000200027802 */ /* 0x002fe20000000f00 */
[----:B------:R-:W-:Y:S01]  /*2b9b0*/  IMAD.MOV.U32 R71, RZ, RZ, 0x181f ;  /* 0x0000181fff477424 */ /* 0x000fe200078e00ff */
[----:B------:R-:W-:Y:S02]  /*2b9c0*/  MOV R3, 0x2b9e0 ;  /* 0x0002b9e000037802 */ /* 0x000fe40000000f00 */
[----:B--234-:R-:W-:Y:S05]  /*2b9d0*/  CALL.REL.NOINC `($__internal_13_$__cuda_sm70_shflsync_idx_p) ;  /* 0x0000153000007944 */ /* 0x01cfea0003c00000 */
[----:B------:R-:W-:Y:S01]  /*2b9e0*/  MOV R2, R234 ;  /* 0x000000ea00027202 */ /* 0x000fe20000000f00 */
[----:B------:R-:W-:Y:S05]  /*2b9f0*/  BRA `(.L_x_1264) ;  /* 0xffff91b000007947 */ /* 0x000fea000383ffff */
.L_x_1152:
[----:B------:R-:W-:Y:S01]  /*2ba00*/  IMAD.MOV.U32 R52, RZ, RZ, R5 ;  /* 0x000000ffff347224 */ /* 0x000fe200078e0005 */
[----:B--2---:R-:W-:Y:S01]  /*2ba10*/  MOV R2, 0x3 ;  /* 0x0000000300027802 */ /* 0x004fe20000000f00 */
[----:B------:R-:W-:Y:S01]  /*2ba20*/  IMAD.MOV.U32 R71, RZ, RZ, 0x181f ;  /* 0x0000181fff477424 */ /* 0x000fe200078e00ff */
[----:B------:R-:W-:-:S02]  /*2ba30*/  MOV R3, 0x2ba50 ;  /* 0x0002ba5000037802 */ /* 0x000fc40000000f00 */
[----:B-1-34-:R-:W-:Y:S05]  /*2ba40*/  CALL.REL.NOINC `($__internal_13_$__cuda_sm70_shflsync_idx_p) ;  /* 0x000014c000007944 */ /* 0x01afea0003c00000 */
        /* <DEDUP_REMOVED lines=8> */
.L_x_1153:
[----:B------:R-:W-:Y:S01]  /*2bad0*/  IMAD.MOV.U32 R52, RZ, RZ, R5 ;  /* 0x000000ffff347224 */ /* 0x000fe200078e0005 */
[----:B--2---:R-:W-:Y:S01]  /*2bae0*/  MOV R2, 0x4 ;  /* 0x0000000400027802 */ /* 0x004fe20000000f00 */
[----:B------:R-:W-:Y:S01]  /*2baf0*/  IMAD.MOV.U32 R71, RZ, RZ, 0x181f ;  /* 0x0000181fff477424 */ /* 0x000fe200078e00ff */
[----:B------:R-:W-:Y:S02]  /*2bb00*/  MOV R3, 0x2bb20 ;  /* 0x0002bb2000037802 */ /* 0x000fe40000000f00 */
[----:B-1-34-:R-:W-:Y:S05]  /*2bb10*/  CALL.REL.NOINC `($__internal_13_$__cuda_sm70_shflsync_idx_p) ;  /* 0x000013f000007944 */ /* 0x01afea0003c00000 */
[----:B------:R-:W-:Y:S01]  /*2bb20*/  MOV R7, R234 ;  /* 0x000000ea00077202 */ /* 0x000fe20000000f00 */
[----:B------:R-:W-:Y:S05]  /*2bb30*/  BRA `(.L_x_1266) ;  /* 0xffff916000007947 */ /* 0x000fea000383ffff */
.L_x_1154:
[----:B------:R-:W-:Y:S01]  /*2bb40*/  IMAD.MOV.U32 R52, RZ, RZ, R6 ;  /* 0x000000ffff347224 */ /* 0x000fe200078e0006 */
[----:B--2---:R-:W-:Y:S01]  /*2bb50*/  MOV R2, 0x4 ;  /* 0x0000000400027802 */ /* 0x004fe20000000f00 */
[----:B------:R-:W-:Y:S01]  /*2bb60*/  IMAD.MOV.U32 R71, RZ, RZ, 0x181f ;  /* 0x0000181fff477424 */ /* 0x000fe200078e00ff */
[----:B------:R-:W-:Y:S02]  /*2bb70*/  MOV R3, 0x2bb90 ;  /* 0x0002bb9000037802 */ /* 0x000fe40000000f00 */
[----:B-1-34-:R-:W-:Y:S05]  /*2bb80*/  CALL.REL.NOINC `($__internal_13_$__cuda_sm70_shflsync_idx_p) ;  /* 0x0000138000007944 */ /* 0x01afea0003c00000 */
[----:B------:R-:W-:Y:S01]  /*2bb90*/  MOV R2, R234 ;  /* 0x000000ea00027202 */ /* 0x000fe20000000f00 */
[----:B------:R-:W-:Y:S05]  /*2bba0*/  BRA `(.L_x_1267) ;  /* 0xffff911000007947 */ /* 0x000fea000383ffff */
.L_x_1155:
[----:B------:R-:W-:Y:S01]  /*2bbb0*/  IMAD.MOV.U32 R52, RZ, RZ, R5 ;  /* 0x000000ffff347224 */ /* 0x000fe200078e0005 */
[----:B-1----:R-:W-:Y:S01]  /*2bbc0*/  MOV R2, 0x5 ;  /* 0x0000000500027802 */ /* 0x002fe20000000f00 */
[----:B------:R-:W-:Y:S01]  /*2bbd0*/  IMAD.MOV.U32 R71, RZ, RZ, 0x181f ;  /* 0x0000181fff477424 */ /* 0x000fe200078e00ff */
[----:B------:R-:W-:-:S02]  /*2bbe0*/  MOV R3, 0x2bc00 ;  /* 0x0002bc0000037802 */ /* 0x000fc40000000f00 */
[----:B--234-:R-:W-:Y:S05]  /*2bbf0*/  CALL.REL.NOINC `($__internal_13_$__cuda_sm70_shflsync_idx_p) ;  /* 0x0000131000007944 */ /* 0x01cfea0003c00000 */
        /* <DEDUP_REMOVED lines=8> */
.L_x_1156:
[----:B------:R-:W-:Y:S01]  /*2bc80*/  IMAD.MOV.U32 R52, RZ, RZ, R5 ;  /* 0x000000ffff347224 */ /* 0x000fe200078e0005 */
[----:B--2---:R-:W-:Y:S01]  /*2bc90*/  MOV R2, 0x6 ;  /* 0x0000000600027802 */ /* 0x004fe20000000f00 */
[----:B------:R-:W-:Y:S01]  /*2bca0*/  IMAD.MOV.U32 R71, RZ, RZ, 0x181f ;  /* 0x0000181fff477424 */ /* 0x000fe200078e00ff */
[----:B------:R-:W-:Y:S02]  /*2bcb0*/  MOV R3, 0x2bcd0 ;  /* 0x0002bcd000037802 */ /* 0x000fe40000000f00 */
[----:B-1--4-:R-:W-:Y:S05]  /*2bcc0*/  CALL.REL.NOINC `($__internal_13_$__cuda_sm70_shflsync_idx_p) ;  /* 0x0000124000007944 */ /* 0x012fea0003c00000 */
[----:B------:R-:W-:Y:S01]  /*2bcd0*/  MOV R7, R234 ;  /* 0x000000ea00077202 */ /* 0x000fe20000000f00 */
[----:B------:R-:W-:Y:S05]  /*2bce0*/  BRA `(.L_x_1269) ;  /* 0xffff90c000007947 */ /* 0x000fea000383ffff */
.L_x_1157:
[----:B------:R-:W-:Y:S01]  /*2bcf0*/  IMAD.MOV.U32 R52, RZ, RZ, R6 ;  /* 0x000000ffff347224 */ /* 0x000fe200078e0006 */
[----:B--2---:R-:W-:Y:S01]  /*2bd00*/  MOV R2, 0x6 ;  /* 0x0000000600027802 */ /* 0x004fe20000000f00 */
[----:B------:R-:W-:Y:S01]  /*2bd10*/  IMAD.MOV.U32 R71, RZ, RZ, 0x181f ;  /* 0x0000181fff477424 */ /* 0x000fe200078e00ff */
[----:B------:R-:W-:Y:S02]  /*2bd20*/  MOV R3, 0x2bd40 ;  /* 0x0002bd4000037802 */ /* 0x000fe40000000f00 */
[----:B-1-34-:R-:W-:Y:S05]  /*2bd30*/  CALL.REL.NOINC `($__internal_13_$__cuda_sm70_shflsync_idx_p) ;  /* 0x000011d000007944 */ /* 0x01afea0003c00000 */
[----:B------:R-:W-:Y:S01]  /*2bd40*/  MOV R2, R234 ;  /* 0x000000ea00027202 */ /* 0x000fe20000000f00 */
[----:B------:R-:W-:Y:S05]  /*2bd50*/  BRA `(.L_x_1270) ;  /* 0xffff907000007947 */ /* 0x000fea000383ffff */
.L_x_1158:
[----:B------:R-:W-:Y:S01]  /*2bd60*/  IMAD.MOV.U32 R52, RZ, RZ, R5 ;  /* 0x000000ffff347224 */ /* 0x000fe200078e0005 */
[----:B-1----:R-:W-:Y:S01]  /*2bd70*/  MOV R2, 0x7 ;  /* 0x0000000700027802 */ /* 0x002fe20000000f00 */
[----:B------:R-:W-:Y:S01]  /*2bd80*/  IMAD.MOV.U32 R71, RZ, RZ, 0x181f ;  /* 0x0000181fff477424 */ /* 0x000fe200078e00ff */
[----:B------:R-:W-:-:S02]  /*2bd90*/  MOV R3, 0x2bdb0 ;  /* 0x0002bdb000037802 */ /* 0x000fc40000000f00 */
[----:B--2-4-:R-:W-:Y:S05]  /*2bda0*/  CALL.REL.NOINC `($__internal_13_$__cuda_sm70_shflsync_idx_p) ;  /* 0x0000116000007944 */ /* 0x014fea0003c00000 */
        /* <DEDUP_REMOVED lines=8> */
.L_x_1160:
[----:B------:R-:W-:Y:S01]  /*2be30*/  IMAD.MOV.U32 R52, RZ, RZ, R5 ;  /* 0x000000ffff347224 */ /* 0x000fe200078e0005 */
[----:B------:R-:W-:Y:S01]  /*2be40*/  MOV R2, RZ ;  /* 0x000000ff00027202 */ /* 0x000fe20000000f00 */
[----:B------:R-:W-:Y:S01]  /*2be50*/  IMAD.MOV.U32 R71, RZ, RZ, 0x1c1f ;  /* 0x00001c1fff477424 */ /* 0x000fe200078e00ff */
[----:B------:R-:W-:Y:S02]  /*2be60*/  MOV R3, 0x2be80 ;  /* 0x0002be8000037802 */ /* 0x000fe40000000f00 */
[----:B------:R-:W-:Y:S05]  /*2be70*/  CALL.REL.NOINC `($__internal_13_$__cuda_sm70_shflsync_idx_p) ;  /* 0x0000109000007944 */ /* 0x000fea0003c00000 */
[----:B------:R-:W-:Y:S01]  /*2be80*/  MOV R4, R234 ;  /* 0x000000ea00047202 */ /* 0x000fe20000000f00 */
[----:B------:R-:W-:Y:S05]  /*2be90*/  BRA `(.L_x_1272) ;  /* 0xffff923000007947 */ /* 0x000fea000383ffff */
.L_x_1161:
[----:B------:R-:W-:Y:S01]  /*2bea0*/  IMAD.MOV.U32 R52, RZ, RZ, R12 ;  /* 0x000000ffff347224 */ /* 0x000fe200078e000c */
[----:B------:R-:W-:Y:S01]  /*2beb0*/  MOV R2, RZ ;  /* 0x000000ff00027202 */ /* 0x000fe20000000f00 */
[----:B------:R-:W-:Y:S01]  /*2bec0*/  IMAD.MOV.U32 R71, RZ, RZ, 0x1c1f ;  /* 0x00001c1fff477424 */ /* 0x000fe200078e00ff */
[----:B------:R-:W-:Y:S02]  /*2bed0*/  MOV R3, 0x2bef0 ;  /* 0x0002bef000037802 */ /* 0x000fe40000000f00 */
[----:B-12---:R-:W-:Y:S05]  /*2bee0*/  CALL.REL.NOINC `($__internal_13_$__cuda_sm70_shflsync_idx_p) ;  /* 0x0000102000007944 */ /* 0x006fea0003c00000 */
[----:B------:R-:W-:Y:S01]  /*2bef0*/  MOV R0, R234 ;  /* 0x000000ea00007202 */ /* 0x000fe20000000f00 */
[----:B------:R-:W-:Y:S05]  /*2bf00*/  BRA `(.L_x_1273) ;  /* 0xffff91e000007947 */ /* 0x000fea000383ffff */
.L_x_1164:
[----:B------:R-:W-:Y:S01]  /*2bf10*/  IMAD.MOV.U32 R52, RZ, RZ, R5 ;  /* 0x000000ffff347224 */ /* 0x000fe200078e0005 */
[----:B----4-:R-:W-:Y:S01]  /*2bf20*/  MOV R2, 0x1 ;  /* 0x0000000100027802 */ /* 0x010fe20000000f00 */
[----:B------:R-:W-:Y:S01]  /*2bf30*/  IMAD.MOV.U32 R71, RZ, RZ, 0x1c1f ;  /* 0x00001c1fff477424 */ /* 0x000fe200078e00ff */
[----:B------:R-:W-:-:S02]  /*2bf40*/  MOV R3, 0x2bf60 ;  /* 0x0002bf6000037802 */ /* 0x000fc40000000f00 */
[----:B-123--:R-:W-:Y:S05]  /*2bf50*/  CALL.REL.NOINC `($__internal_13_$__cuda_sm70_shflsync_idx_p) ;  /* 0x00000fb000007944 */ /* 0x00efea0003c00000 */
        /* <DEDUP_REMOVED lines=8> */
.L_x_1167:
[----:B------:R-:W-:Y:S01]  /*2bfe0*/  IMAD.MOV.U32 R52, RZ, RZ, R5 ;  /* 0x000000ffff347224 */ /* 0x000fe200078e0005 */
[----:B----4-:R-:W-:Y:S01]  /*2bff0*/  MOV R2, 0x2 ;  /* 0x0000000200027802 */ /* 0x010fe20000000f00 */
[----:B------:R-:W-:Y:S01]  /*2c000*/  IMAD.MOV.U32 R71, RZ, RZ, 0x1c1f ;  /* 0x00001c1fff477424 */ /* 0x000fe200078e00ff */
[----:B------:R-:W-:Y:S02]  /*2c010*/  MOV R3, 0x2c030 ;  /* 0x0002c03000037802 */ /* 0x000fe40000000f00 */
[----:B-123--:R-:W-:Y:S05]  /*2c020*/  CALL.REL.NOINC `($__internal_13_$__cuda_sm70_shflsync_idx_p) ;  /* 0x00000ee000007944 */ /* 0x00efea0003c00000 */
[----:B------:R-:W-:Y:S01]  /*2c030*/  MOV R4, R234 ;  /* 0x000000ea00047202 */ /* 0x000fe20000000f00 */
[----:B------:R-:W-:Y:S05]  /*2c040*/  BRA `(.L_x_1275) ;  /* 0xffff981000007947 */ /* 0x000fea000383ffff */
.L_x_1168:
[----:B------:R-:W-:Y:S01]  /*2c050*/  IMAD.MOV.U32 R52, RZ, RZ, R12 ;  /* 0x000000ffff347224 */ /* 0x000fe200078e000c */
[----:B----4-:R-:W-:Y:S01]  /*2c060*/  MOV R2, 0x2 ;  /* 0x0000000200027802 */ /* 0x010fe20000000f00 */
[----:B------:R-:W-:Y:S01]  /*2c070*/  IMAD.MOV.U32 R71, RZ, RZ, 0x1c1f ;  /* 0x00001c1fff477424 */ /* 0x000fe200078e00ff */
[----:B------:R-:W-:Y:S02]  /*2c080*/  MOV R3, 0x2c0a0 ;  /* 0x0002c0a000037802 */ /* 0x000fe40000000f00 */
[----:B-123--:R-:W-:Y:S05]  /*2c090*/  CALL.REL.NOINC `($__internal_13_$__cuda_sm70_shflsync_idx_p) ;  /* 0x00000e7000007944 */ /* 0x00efea0003c00000 */
[----:B------:R-:W-:Y:S01]  /*2c0a0*/  MOV R0, R234 ;  /* 0x000000ea00007202 */ /* 0x000fe20000000f00 */
[----:B------:R-:W-:Y:S05]  /*2c0b0*/  BRA `(.L_x_1276) ;  /* 0xffff97c000007947 */ /* 0x000fea000383ffff */
.L_x_1171:
        /* <DEDUP_REMOVED lines=13> */
.L_x_1175:
[----:B------:R-:W-:Y:S01]  /*2c190*/  IMAD.MOV.U32 R52, RZ, RZ, R5 ;  /* 0x000000ffff347224 */ /* 0x000fe200078e0005 */
[----:B------:R-:W-:Y:S01]  /*2c1a0*/  MOV R2, RZ ;  /* 0x000000ff00027202 */ /* 0x000fe20000000f00 */
[----:B------:R-:W-:Y:S01]  /*2c1b0*/  IMAD.MOV.U32 R71, RZ, RZ, 0x181f ;  /* 0x0000181fff477424 */ /* 0x000fe200078e00ff */
[----:B------:R-:W-:Y:S02]  /*2c1c0*/  MOV R3, 0x2c1e0 ;  /* 0x0002c1e000037802 */ /* 0x000fe40000000f00 */
[----:B------:R-:W-:Y:S05]  /*2c1d0*/  CALL.REL.NOINC `($__internal_13_$__cuda_sm70_shflsync_idx_p) ;  /* 0x00000d3000007944 */ /* 0x000fea0003c00000 */
[----:B------:R-:W-:Y:S01]  /*2c1e0*/  MOV R7, R234 ;  /* 0x000000ea00077202 */ /* 0x000fe20000000f00 */
[----:B------:R-:W-:Y:S05]  /*2c1f0*/  BRA `(.L_x_1278) ;  /* 0xffffa5c000007947 */ /* 0x000fea000383ffff */
.L_x_1176:
[----:B------:R-:W-:Y:S01]  /*2c200*/  IMAD.MOV.U32 R52, RZ, RZ, R6 ;  /* 0x000000ffff347224 */ /* 0x000fe200078e0006 */
[----:B------:R-:W-:Y:S01]  /*2c210*/  MOV R2, RZ ;  /* 0x000000ff00027202 */ /* 0x000fe20000000f00 */
[----:B------:R-:W-:Y:S01]  /*2c220*/  IMAD.MOV.U32 R71, RZ, RZ, 0x181f ;  /* 0x0000181fff477424 */ /* 0x000fe200078e00ff */
[----:B------:R-:W-:Y:S02]  /*2c230*/  MOV R3, 0x2c250 ;  /* 0x0002c25000037802 */ /* 0x000fe40000000f00 */
[----:B-12---:R-:W-:Y:S05]  /*2c240*/  CALL.REL.NOINC `($__internal_13_$__cuda_sm70_shflsync_idx_p) ;  /* 0x00000cc000007944 */ /* 0x006fea0003c00000 */
[----:B------:R-:W-:Y:S01]  /*2c250*/  MOV R2, R234 ;  /* 0x000000ea00027202 */ /* 0x000fe20000000f00 */
[----:B------:R-:W-:Y:S05]  /*2c260*/  BRA `(.L_x_1279) ;  /* 0xffffa57000007947 */ /* 0x000fea000383ffff */
.L_x_1177:
        /* <DEDUP_REMOVED lines=13> */
.L_x_1178:
[----:B------:R-:W-:Y:S01]  /*2c340*/  IMAD.MOV.U32 R52, RZ, RZ, R5 ;  /* 0x000000ffff347224 */ /* 0x000fe200078e0005 */
[----:B-1----:R-:W-:Y:S01]  /*2c350*/  MOV R2, 0x2 ;  /* 0x0000000200027802 */ /* 0x002fe20000000f00 */
[----:B------:R-:W-:Y:S01]  /*2c360*/  IMAD.MOV.U32 R71, RZ, RZ, 0x181f ;  /* 0x0000181fff477424 */ /* 0x000fe200078e00ff */
[----:B------:R-:W-:Y:S02]  /*2c370*/  MOV R3, 0x2c390 ;  /* 0x0002c39000037802 */ /* 0x000fe40000000f00 */
[----:B---34-:R-:W-:Y:S05]  /*2c380*/  CALL.REL.NOINC `($__internal_13_$__cuda_sm70_shflsync_idx_p) ;  /* 0x00000b8000007944 */ /* 0x018fea0003c00000 */
[----:B------:R-:W-:Y:S01]  /*2c390*/  MOV R7, R234 ;  /* 0x000000ea00077202 */ /* 0x000fe20000000f00 */
[----:B------:R-:W-:Y:S05]  /*2c3a0*/  BRA `(.L_x_1281) ;  /* 0xffffa52000007947 */ /* 0x000fea000383ffff */
.L_x_1179:
[----:B------:R-:W-:Y:S01]  /*2c3b0*/  IMAD.MOV.U32 R52, RZ, RZ, R6 ;  /* 0x000000ffff347224 */ /* 0x000fe200078e0006 */
[----:B-1----:R-:W-:Y:S01]  /*2c3c0*/  MOV R2, 0x2 ;  /* 0x0000000200027802 */ /* 0x002fe20000000f00 */
[----:B------:R-:W-:Y:S01]  /*2c3d0*/  IMAD.MOV.U32 R71, RZ, RZ, 0x181f ;  /* 0x0000181fff477424 */ /* 0x000fe200078e00ff */
[----:B------:R-:W-:Y:S02]  /*2c3e0*/  MOV R3, 0x2c400 ;  /* 0x0002c40000037802 */ /* 0x000fe40000000f00 */
[----:B--234-:R-:W-:Y:S05]  /*2c3f0*/  CALL.REL.NOINC `($__internal_13_$__cuda_sm70_shflsync_idx_p) ;  /* 0x00000b1000007944 */ /* 0x01cfea0003c00000 */
[----:B------:R-:W-:Y:S01]  /*2c400*/  MOV R2, R234 ;  /* 0x000000ea00027202 */ /* 0x000fe20000000f00 */
[----:B------:R-:W-:Y:S05]  /*2c410*/  BRA `(.L_x_1282) ;  /* 0xffffa4d000007947 */ /* 0x000fea000383ffff */
.L_x_1180:
        /* <DEDUP_REMOVED lines=13> */
.L_x_1181:
[----:B------:R-:W-:Y:S01]  /*2c4f0*/  IMAD.MOV.U32 R52, RZ, RZ, R5 ;  /* 0x000000ffff347224 */ /* 0x000fe200078e0005 */
[----:B--2---:R-:W-:Y:S01]  /*2c500*/  MOV R2, 0x4 ;  /* 0x0000000400027802 */ /* 0x004fe20000000f00 */
[----:B------:R-:W-:Y:S01]  /*2c510*/  IMAD.MOV.U32 R71, RZ, RZ, 0x181f ;  /* 0x0000181fff477424 */ /* 0x000fe200078e00ff */
[----:B------:R-:W-:Y:S02]  /*2c520*/  MOV R3, 0x2c540 ;  /* 0x0002c54000037802 */ /* 0x000fe40000000f00 */
[----:B-1-34-:R-:W-:Y:S05]  /*2c530*/  CALL.REL.NOINC `($__internal_13_$__cuda_sm70_shflsync_idx_p) ;  /* 0x000009d000007944 */ /* 0x01afea0003c00000 */
[----:B------:R-:W-:Y:S01]  /*2c540*/  MOV R7, R234 ;  /* 0x000000ea00077202 */ /* 0x000fe20000000f00 */
[----:B------:R-:W-:Y:S05]  /*2c550*/  BRA `(.L_x_1284) ;  /* 0xffffa48000007947 */ /* 0x000fea000383ffff */
.L_x_1182:
[----:B------:R-:W-:Y:S01]  /*2c560*/  IMAD.MOV.U32 R52, RZ, RZ, R6 ;  /* 0x000000ffff347224 */ /* 0x000fe200078e0006 */
[----:B--2---:R-:W-:Y:S01]  /*2c570*/  MOV R2, 0x4 ;  /* 0x0000000400027802 */ /* 0x004fe20000000f00 */
[----:B------:R-:W-:Y:S01]  /*2c580*/  IMAD.MOV.U32 R71, RZ, RZ, 0x181f ;  /* 0x0000181fff477424 */ /* 0x000fe200078e00ff */
[----:B------:R-:W-:Y:S02]  /*2c590*/  MOV R3, 0x2c5b0 ;  /* 0x0002c5b000037802 */ /* 0x000fe40000000f00 */
[----:B-1-34-:R-:W-:Y:S05]  /*2c5a0*/  CALL.REL.NOINC `($__internal_13_$__cuda_sm70_shflsync_idx_p) ;  /* 0x0000096000007944 */ /* 0x01afea0003c00000 */
[----:B------:R-:W-:Y:S01]  /*2c5b0*/  MOV R2, R234 ;  /* 0x000000ea00027202 */ /* 0x000fe20000000f00 */
[----:B------:R-:W-:Y:S05]  /*2c5c0*/  BRA `(.L_x_1285) ;  /* 0xffffa43000007947 */ /* 0x000fea000383ffff */
.L_x_1183:
        /* <DEDUP_REMOVED lines=13> */
.L_x_1184:
[----:B------:R-:W-:Y:S01]  /*2c6a0*/  IMAD.MOV.U32 R52, RZ, RZ, R5 ;  /* 0x000000ffff347224 */ /* 0x000fe200078e0005 */
[----:B--2---:R-:W-:Y:S01]  /*2c6b0*/  MOV R2, 0x6 ;  /* 0x0000000600027802 */ /* 0x004fe20000000f00 */
[----:B------:R-:W-:Y:S01]  /*2c6c0*/  IMAD.MOV.U32 R71, RZ, RZ, 0x181f ;  /* 0x0000181fff477424 */ /* 0x000fe200078e00ff */
[----:B------:R-:W-:Y:S02]  /*2c6d0*/  MOV R3, 0x2c6f0 ;  /* 0x0002c6f000037802 */ /* 0x000fe40000000f00 */
[----:B-1--4-:R-:W-:Y:S05]  /*2c6e0*/  CALL.REL.NOINC `($__internal_13_$__cuda_sm70_shflsync_idx_p) ;  /* 0x0000082000007944 */ /* 0x012fea0003c00000 */
[----:B------:R-:W-:Y:S01]  /*2c6f0*/  MOV R7, R234 ;  /* 0x000000ea00077202 */ /* 0x000fe20000000f00 */
[----:B------:R-:W-:Y:S05]  /*2c700*/  BRA `(.L_x_1287) ;  /* 0xffffa3e000007947 */ /* 0x000fea000383ffff */
.L_x_1185:
[----:B------:R-:W-:Y:S01]  /*2c710*/  IMAD.MOV.U32 R52, RZ, RZ, R6 ;  /* 0x000000ffff347224 */ /* 0x000fe200078e0006 */
[----:B--2---:R-:W-:Y:S01]  /*2c720*/  MOV R2, 0x6 ;  /* 0x0000000600027802 */ /* 0x004fe20000000f00 */
[----:B------:R-:W-:Y:S01]  /*2c730*/  IMAD.MOV.U32 R71, RZ, RZ, 0x181f ;  /* 0x0000181fff477424 */ /* 0x000fe200078e00ff */
[----:B------:R-:W-:Y:S02]  /*2c740*/  MOV R3, 0x2c760 ;  /* 0x0002c76000037802 */ /* 0x000fe40000000f00 */
[----:B-1-34-:R-:W-:Y:S05]  /*2c750*/  CALL.REL.NOINC `($__internal_13_$__cuda_sm70_shflsync_idx_p) ;  /* 0x000007b000007944 */ /* 0x01afea0003c00000 */
[----:B------:R-:W-:Y:S01]  /*2c760*/  MOV R2, R234 ;  /* 0x000000ea00027202 */ /* 0x000fe20000000f00 */
[----:B------:R-:W-:Y:S05]  /*2c770*/  BRA `(.L_x_1288) ;  /* 0xffffa39000007947 */ /* 0x000fea000383ffff */
.L_x_1186:
        /* <DEDUP_REMOVED lines=13> */
.L_x_1188:
[----:B------:R-:W-:Y:S01]  /*2c850*/  IMAD.MOV.U32 R52, RZ, RZ, R53 ;  /* 0x000000ffff347224 */ /* 0x000fe200078e0035 */
[----:B------:R-:W-:Y:S01]  /*2c860*/  MOV R2, RZ ;  /* 0x000000ff00027202 */ /* 0x000fe20000000f00 */
[----:B------:R-:W-:Y:S01]  /*2c870*/  IMAD.MOV.U32 R71, RZ, RZ, 0x1f ;  /* 0x0000001fff477424 */ /* 0x000fe200078e00ff */
[----:B------:R-:W-:Y:S02]  /*2c880*/  MOV R3, 0x2c8a0 ;  /* 0x0002c8a000037802 */ /* 0x000fe40000000f00 */
[----:B------:R-:W-:Y:S05]  /*2c890*/  CALL.REL.NOINC `($__internal_13_$__cuda_sm70_shflsync_idx_p) ;  /* 0x0000067000007944 */ /* 0x000fea0003c00000 */
[----:B------:R-:W-:Y:S01]  /*2c8a0*/  MOV R9, R234 ;  /* 0x000000ea00097202 */ /* 0x000fe20000000f00 */
[----:B------:R-:W-:Y:S05]  /*2c8b0*/  BRA `(.L_x_1290) ;  /* 0xffffa42000007947 */ /* 0x000fea000383ffff */
.L_x_1189:
[----:B------:R-:W-:Y:S01]  /*2c8c0*/  IMAD.MOV.U32 R52, RZ, RZ, R53 ;  /* 0x000000ffff347224 */ /* 0x000fe200078e0035 */
[----:B------:R-:W-:Y:S01]  /*2c8d0*/  MOV R2, 0x1 ;  /* 0x0000000100027802 */ /* 0x000fe20000000f00 */
[----:B------:R-:W-:Y:S01]  /*2c8e0*/  IMAD.MOV.U32 R71, RZ, RZ, 0x1f ;  /* 0x0000001fff477424 */ /* 0x000fe200078e00ff */
[----:B------:R-:W-:Y:S02]  /*2c8f0*/  MOV R3, 0x2c910 ;  /* 0x0002c91000037802 */ /* 0x000fe40000000f00 */
[----:B-12---:R-:W-:Y:S05]  /*2c900*/  CALL.REL.NOINC `($__internal_13_$__cuda_sm70_shflsync_idx_p) ;  /* 0x0000060000007944 */ /* 0x006fea0003c00000 */
[----:B------:R-:W-:Y:S01]  /*2c910*/  MOV R8, R234 ;  /* 0x000000ea00087202 */ /* 0x000fe20000000f00 */
[----:B------:R-:W-:Y:S05]  /*2c920*/  BRA `(.L_x_1291) ;  /* 0xffffa3d000007947 */ /* 0x000fea000383ffff */
.L_x_1190:
[----:B------:R-:W-:Y:S02]  /*2c930*/  MOV R2, 0x1 ;  /* 0x0000000100027802 */ /* 0x000fe40000000f00 */
[----:B------:R-:W-:-:S02]  /*2c940*/  MOV R3, 0x2c960 ;  /* 0x0002c96000037802 */ /* 0x000fc40000000f00 */
[----:B-1234-:R-:W-:Y:S05]  /*2c950*/  CALL.REL.NOINC `($__internal_14_$__cuda_sm70_shflsync_up_p) ;  /* 0x0000061000007944 */ /* 0x01efea0003c00000 */
[----:B------:R-:W-:Y:S05]  /*2c960*/  BRA `(.L_x_1292) ;  /* 0xffffa4c000007947 */ /* 0x000fea000383ffff */
.L_x_1191:
[----:B------:R-:W-:Y:S02]  /*2c970*/  MOV R2, 0x2 ;  /* 0x0000000200027802 */ /* 0x000fe40000000f00 */
[----:B------:R-:W-:-:S02]  /*2c980*/  MOV R3, 0x2c9a0 ;  /* 0x0002c9a000037802 */ /* 0x000fc40000000f00 */
[----:B--2-4-:R-:W-:Y:S05]  /*2c990*/  CALL.REL.NOINC `($__internal_14_$__cuda_sm70_shflsync_up_p) ;  /* 0x000005d000007944 */ /* 0x014fea0003c00000 */
        /* <DEDUP_REMOVED lines=24> */
.L_x_1195:
[----:B------:R-:W-:Y:S02]  /*2cb20*/  MOV R2, 0x1 ;  /* 0x0000000100027802 */ /* 0x000fe40000000f00 */
[----:B------:R-:W-:Y:S02]  /*2cb30*/  MOV R3, 0x2cb50 ;  /* 0x0002cb5000037802 */ /* 0x000fe40000000f00 */
[----:B------:R-:W-:Y:S05]  /*2cb40*/  CALL.REL.NOINC `($__internal_14_$__cuda_sm70_shflsync_up_p) ;  /* 0x0000042000007944 */ /* 0x000fea0003c00000 */
[----:B------:R-:W-:Y:S01]  /*2cb50*/  MOV R2, R4 ;  /* 0x0000000400027202 */ /* 0x000fe20000000f00 */
[----:B------:R-:W-:Y:S05]  /*2cb60*/  BRA `(.L_x_1294) ;  /* 0xffffa52000007947 */ /* 0x000fea000383ffff */
.L_x_1196:
        /* <DEDUP_REMOVED lines=27> */
.L_x_1198:
[----:B------:R-:W-:Y:S02]  /*2cd20*/  SEL R0, RZ, 0x1, P0 ;  /* 0x00000001ff007807 */ /* 0x000fe40000000000 */
[----:B------:R-:W-:Y:S02]  /*2cd30*/  MOV R2, 0x2cd50 ;  /* 0x0002cd5000027802 */ /* 0x000fe40000000f00 */
[----:B-1----:R-:W-:Y:S05]  /*2cd40*/  CALL.REL.NOINC `($__internal_15_$__cuda_sm70_votesync_ballot) ;  /* 0x0000029000007944 */ /* 0x002fea0003c00000 */
[----:B------:R-:W-:Y:S01]  /*2cd50*/  MOV R5, R0 ;  /* 0x0000000000057202 */ /* 0x000fe20000000f00 */
[----:B------:R-:W-:Y:S05]  /*2cd60*/  BRA `(.L_x_1296) ;  /* 0xffffa4b000007947 */ /* 0x000fea000383ffff */
.L_x_1199:
[----:B------:R-:W-:Y:S01]  /*2cd70*/  IMAD.MOV.U32 R52, RZ, RZ, R6 ;  /* 0x000000ffff347224 */ /* 0x000fe200078e0006 */
[----:B--2---:R-:W-:Y:S01]  /*2cd80*/  MOV R2, R0 ;  /* 0x0000000000027202 */ /* 0x004fe20000000f00 */
[----:B------:R-:W-:Y:S01]  /*2cd90*/  IMAD.MOV.U32 R71, RZ, RZ, 0x1f ;  /* 0x0000001fff477424 */ /* 0x000fe200078e00ff */
[----:B------:R-:W-:Y:S02]  /*2cda0*/  MOV R3, 0x2cdc0 ;  /* 0x0002cdc000037802 */ /* 0x000fe40000000f00 */
[----:B-1----:R-:W-:Y:S05]  /*2cdb0*/  CALL.REL.NOINC `($__internal_13_$__cuda_sm70_shflsync_idx_p) ;  /* 0x0000015000007944 */ /* 0x002fea0003c00000 */
[----:B------:R-:W-:Y:S01]  /*2cdc0*/  IMAD.MOV.U32 R6, RZ, RZ, R234 ;  /* 0x000000ffff067224 */ /* 0x000fe200078e00ea */
[----:B------:R-:W-:Y:S01]  /*2cdd0*/  MOV R2, R0 ;  /* 0x0000000000027202 */ /* 0x000fe20000000f00 */
[----:B------:R-:W-:Y:S01]  /*2cde0*/  IMAD.MOV.U32 R52, RZ, RZ, R7 ;  /* 0x000000ffff347224 */ /* 0x000fe200078e0007 */
[----:B------:R-:W-:-:S02]  /*2cdf0*/  MOV R71, 0x1f ;  /* 0x0000001f00477802 */ /* 0x000fc40000000f00 */
[----:B------:R-:W-:Y:S02]  /*2ce00*/  MOV R3, 0x2ce20 ;  /* 0x0002ce2000037802 */ /* 0x000fe40000000f00 */
[----:B------:R-:W-:Y:S05]  /*2ce10*/  CALL.REL.NOINC `($__internal_13_$__cuda_sm70_shflsync_idx_p) ;  /* 0x000000f000007944 */ /* 0x000fea0003c00000 */
[----:B------:R-:W-:Y:S01]  /*2ce20*/  MOV R7, R234 ;  /* 0x000000ea00077202 */ /* 0x000fe20000000f00 */
[----:B------:R-:W-:Y:S05]  /*2ce30*/  BRA `(.L_x_1297) ;  /* 0xffffa45000007947 */ /* 0x000fea000383ffff */
.L_x_1202:
[----:B------:R-:W-:Y:S01]  /*2ce40*/  IMAD.MOV.U32 R52, RZ, RZ, R4 ;  /* 0x000000ffff347224 */ /* 0x000fe200078e0004 */
[----:B--2---:R-:W-:Y:S01]  /*2ce50*/  MOV R2, R0 ;  /* 0x0000000000027202 */ /* 0x004fe20000000f00 */
[----:B------:R-:W-:Y:S01]  /*2ce60*/  IMAD.MOV.U32 R71, RZ, RZ, 0x1f ;  /* 0x0000001fff477424 */ /* 0x000fe200078e00ff */
[----:B------:R-:W-:Y:S02]  /*2ce70*/  MOV R3, 0x2ce90 ;  /* 0x0002ce9000037802 */ /* 0x000fe40000000f00 */
[----:B-1--4-:R-:W-:Y:S05]  /*2ce80*/  CALL.REL.NOINC `($__internal_13_$__cuda_sm70_shflsync_idx_p) ;  /* 0x0000008000007944 */ /* 0x012fea0003c00000 */
[----:B------:R-:W-:Y:S01]  /*2ce90*/  MOV R10, R234 ;  /* 0x000000ea000a7202 */ /* 0x000fe20000000f00 */
[----:B------:R-:W-:Y:S05]  /*2cea0*/  BRA `(.L_x_1201) ;  /* 0xffffa44000007947 */ /* 0x000fea000383ffff */
        .weak           $__internal_12_$__cuda_sm70_shflsync_bfly_p
        .type           $__internal_12_$__cuda_sm70_shflsync_bfly_p,@function
        .size           $__internal_12_$__cuda_sm70_shflsync_bfly_p,($__internal_13_$__cuda_sm70_shflsync_idx_p - $__internal_12_$__cuda_sm70_shflsync_bfly_p)
$__internal_12_$__cuda_sm70_shflsync_bfly_p:
[----:B------:R-:W-:Y:S02]  /*2ceb0*/  MOV R172, 0xffffffff ;  /* 0xffffffff00ac7802 */ /* 0x000fe40000000f00 */
[----:B------:R-:W-:Y:S02]  /*2cec0*/  MOV R3, 0x1f ;  /* 0x0000001f00037802 */ /* 0x000fe40000000f00 */
[----:B------:R-:W-:Y:S04]  /*2ced0*/  WARPSYNC R172 ;  /* 0x000000ac00007348 */ /* 0x000fe80003800000 */
[----:B------:R1:W2:Y:S02]  /*2cee0*/  SHFL.BFLY PT, R0, R4, R0, R3 ;  /* 0x0c00000004007389 */ /* 0x0002a400000e0003 */
[----:B-1----:R-:W-:-:S04]  /*2cef0*/  MOV R3, 0x0 ;  /* 0x0000000000037802 */ /* 0x002fc80000000f00 */
[----:B--2---:R-:W-:Y:S05]  /*2cf00*/  RET.REL.NODEC R2 `(_ZN7cutlass13device_kernelIN5flash19enable_sm80_to_sm89INS1_16FlashAttnFwdSm80INS1_25CollectiveMainloopFwdSm80ILi4ELi1ELb0EN4cute5tupleIJNS5_1CILi128EEENS7_ILi80EEENS7_ILi64EEEEEELi64ENS_6half_tEfNS_4arch4Sm80ELb0ELb1ELb1ELb1ELb1ELb1ELb1ELb1EEENS1_21CollectiveEpilogueFwdINS6_IJS8_SA_S9_EEENS6_IJNS7_ILi1EEESI_SI_EEESC_SE_Li128ELb1ELb1ELb1ELb0EEENS1_36VarlenDynamicPersistentTileSchedulerILi128ELi80ELi128ELi128ELb1ELb1ELb0ELb1ELb0ELb1EEEEEEEEEvNT_6ParamsE) ;  /* 0xfffd30f002007950 */ /* 0x004fea0003c3ffff */
        .weak           $__internal_13_$__cuda_sm70_shflsync_idx_p
        .type           $__internal_13_$__cuda_sm70_shflsync_idx_p,@function
        .size           $__internal_13_$__cuda_sm70_shflsync_idx_p,($__internal_14_$__cuda_sm70_shflsync_up_p - $__internal_13_$__cuda_sm70_shflsync_idx_p)
$__internal_13_$__cuda_sm70_shflsync_idx_p:
[----:B------:R-:W-:-:S04]  /*2cf10*/  MOV R233, 0xffffffff ;  /* 0xffffffff00e97802 */ /* 0x000fc80000000f00 */
[----:B------:R-:W-:Y:S04]  /*2cf20*/  WARPSYNC R233 ;  /* 0x000000e900007348 */ /* 0x000fe80003800000 */
[----:B------:R1:W2:Y:S02]  /*2cf30*/  SHFL.IDX PT, R234, R52, R2, R71 ;  /* 0x0000000234ea7389 */ /* 0x0002a400000e0047 */
[----:B-1----:R-:W-:Y:S02]  /*2cf40*/  MOV R2, R3 ;  /* 0x0000000300027202 */ /* 0x002fe40000000f00 */
[----:B------:R-:W-:-:S04]  /*2cf50*/  MOV R3, 0x0 ;  /* 0x0000000000037802 */ /* 0x000fc80000000f00 */
[----:B--2---:R-:W-:Y:S05]  /*2cf60*/  RET.REL.NODEC R2 `(_ZN7cutlass13device_kernelIN5flash19enable_sm80_to_sm89INS1_16FlashAttnFwdSm80INS1_25CollectiveMainloopFwdSm80ILi4ELi1ELb0EN4cute5tupleIJNS5_1CILi128EEENS7_ILi80EEENS7_ILi64EEEEEELi64ENS_6half_tEfNS_4arch4Sm80ELb0ELb1ELb1ELb1ELb1ELb1ELb1ELb1EEENS1_21CollectiveEpilogueFwdINS6_IJS8_SA_S9_EEENS6_IJNS7_ILi1EEESI_SI_EEESC_SE_Li128ELb1ELb1ELb1ELb0EEENS1_36VarlenDynamicPersistentTileSchedulerILi128ELi80ELi128ELi128ELb1ELb1ELb0ELb1ELb0ELb1EEEEEEEEEvNT_6ParamsE) ;  /* 0xfffd309002007950 */ /* 0x004fea0003c3ffff */
        .weak           $__internal_14_$__cuda_sm70_shflsync_up_p
        .type           $__internal_14_$__cuda_sm70_shflsync_up_p,@function
        .size           $__internal_14_$__cuda_sm70_shflsync_up_p,($__internal_15_$__cuda_sm70_votesync_ballot - $__internal_14_$__cuda_sm70_shflsync_up_p)
$__internal_14_$__cuda_sm70_shflsync_up_p:
[----:B------:R-:W-:Y:S02]  /*2cf70*/  IMAD.MOV.U32 R4, RZ, RZ, RZ ;  /* 0x000000ffff047224 */ /* 0x000fe400078e00ff */
[----:B------:R-:W-:-:S04]  /*2cf80*/  IMAD.MOV.U32 R11, RZ, RZ, -0x1 ;  /* 0xffffffffff0b7424 */ /* 0x000fc800078e00ff */
[----:B------:R-:W-:Y:S04]  /*2cf90*/  WARPSYNC R11 ;  /* 0x0000000b00007348 */ /* 0x000fe80003800000 */
[----:B------:R1:W2:Y:S02]  /*2cfa0*/  SHFL.UP PT, R4, R0, R2, R4 ;  /* 0x0400000200047389 */ /* 0x0002a400000e0004 */
[----:B-1----:R-:W-:Y:S02]  /*2cfb0*/  MOV R2, R3 ;  /* 0x0000000300027202 */ /* 0x002fe40000000f00 */
[----:B------:R-:W-:-:S04]  /*2cfc0*/  MOV R3, 0x0 ;  /* 0x0000000000037802 */ /* 0x000fc80000000f00 */
[----:B--2---:R-:W-:Y:S05]  /*2cfd0*/  RET.REL.NODEC R2 `(_ZN7cutlass13device_kernelIN5flash19enable_sm80_to_sm89INS1_16FlashAttnFwdSm80INS1_25CollectiveMainloopFwdSm80ILi4ELi1ELb0EN4cute5tupleIJNS5_1CILi128EEENS7_ILi80EEENS7_ILi64EEEEEELi64ENS_6half_tEfNS_4arch4Sm80ELb0ELb1ELb1ELb1ELb1ELb1ELb1ELb1EEENS1_21CollectiveEpilogueFwdINS6_IJS8_SA_S9_EEENS6_IJNS7_ILi1EEESI_SI_EEESC_SE_Li128ELb1ELb1ELb1ELb0EEENS1_36VarlenDynamicPersistentTileSchedulerILi128ELi80ELi128ELi128ELb1ELb1ELb0ELb1ELb0ELb1EEEEEEEEEvNT_6ParamsE) ;  /* 0xfffd302002007950 */ /* 0x004fea0003c3ffff */
        .weak           $__internal_15_$__cuda_sm70_votesync_ballot
        .type           $__internal_15_$__cuda_sm70_votesync_ballot,@function
        .size           $__internal_15_$__cuda_sm70_votesync_ballot,(.L_x_3835 - $__internal_15_$__cuda_sm70_votesync_ballot)
$__internal_15_$__cuda_sm70_votesync_ballot:
[----:B------:R-:W-:Y:S01]  /*2cfe0*/  ISETP.NE.U32.AND P0, PT, R0, 0x1, PT ;  /* 0x000000010000780c */ /* 0x000fe20003f05070 */
[----:B------:R-:W-:-:S04]  /*2cff0*/  IMAD.MOV.U32 R3, RZ, RZ, -0x1 ;  /* 0xffffffffff037424 */ /* 0x000fc800078e00ff */
[----:B------:R-:W-:Y:S08]  /*2d000*/  WARPSYNC R3 ;  /* 0x0000000300007348 */ /* 0x000ff00003800000 */
[----:B------:R-:W-:-:S04]  /*2d010*/  VOTE.ANY R0, PT, !P0 ;  /* 0x0000000000007806 */ /* 0x000fc800040e0100 */
[----:B------:R-:W-:Y:S01]  /*2d020*/  LOP3.LUT R0, R0, R3, RZ, 0xc0, !PT ;  /* 0x0000000300007212 */ /* 0x000fe200078ec0ff */
[----:B------:R-:W-:-:S04]  /*2d030*/  IMAD.MOV.U32 R3, RZ, RZ, 0x0 ;  /* 0x00000000ff037424 */ /* 0x000fc800078e00ff */
[----:B------:R-:W-:Y:S05]  /*2d040*/  RET.REL.NODEC R2 `(_ZN7cutlass13device_kernelIN5flash19enable_sm80_to_sm89INS1_16FlashAttnFwdSm80INS1_25CollectiveMainloopFwdSm80ILi4ELi1ELb0EN4cute5tupleIJNS5_1CILi128EEENS7_ILi80EEENS7_ILi64EEEEEELi64ENS_6half_tEfNS_4arch4Sm80ELb0ELb1ELb1ELb1ELb1ELb1ELb1ELb1EEENS1_21CollectiveEpilogueFwdINS6_IJS8_SA_S9_EEENS6_IJNS7_ILi1EEESI_SI_EEESC_SE_Li128ELb1ELb1ELb1ELb0EEENS1_36VarlenDynamicPersistentTileSchedulerILi128ELi80ELi128ELi128ELb1ELb1ELb0ELb1ELb0ELb1EEEEEEEEEvNT_6ParamsE) ;  /* 0xfffd2fb002007950 */ /* 0x000fea0003c3ffff */
.L_x_1298:
        /* <DEDUP_REMOVED lines=11> */
.L_x_3835:


//--------------------- .text._ZN7cutlass13device_kernelIN5flash19enable_sm80_to_sm89INS1_16FlashAttnFwdSm80INS1_25CollectiveMainloopFwdSm80ILi4ELi1ELb0EN4cute5tupleIJNS5_1CILi128EEENS7_ILi112EEENS7_ILi64EEEEEELi64ENS_6half_tEfNS_4arch4Sm80ELb1ELb0ELb1ELb0ELb1ELb0ELb1ELb1EEENS1_21CollectiveEpilogueFwdINS6_IJS8_SA_S9_EEENS6_IJNS7_ILi1EEESI_SI_EEESC_SE_Li128ELb0ELb1ELb1ELb0EEENS1_30DynamicPersistentTileSchedulerILi128ELi128ELb1ELb1ELb0EEEEEEEEEvNT_6ParamsE --------------------------
	.section	.text._ZN7cutlass13device_kernelIN5flash19enable_sm80_to_sm89INS1_16FlashAttnFwdSm80INS1_25CollectiveMainloopFwdSm80ILi4ELi1ELb0EN4cute5tupleIJNS5_1CILi128EEENS7_ILi112EEENS7_ILi64EEEEEELi64ENS_6half_tEfNS_4arch4Sm80ELb1ELb0ELb1ELb0ELb1ELb0ELb1ELb1EEENS1_21CollectiveEpilogueFwdINS6_IJS8_SA_S9_EEENS6_IJNS7_ILi1EEESI_SI_EEESC_SE_Li128ELb0ELb1ELb1ELb0EEENS1_30DynamicPersistentTileSchedulerILi128ELi128ELb1ELb1ELb0EEEEEEEEEvNT_6ParamsE,"ax",@progbits
	.sectioninfo	@"SHI_REGISTERS=255"
	.align	128
.text._ZN7cutlass13device_kernelIN5flash19enable_sm80_to_sm89INS1_16FlashAttnFwdSm80INS1_25CollectiveMainloopFwdSm80ILi4ELi1ELb0EN4cute5tupleIJNS5_1CILi128EEENS7_ILi112EEENS7_ILi64EEEEEELi64ENS_6half_tEfNS_4arch4Sm80ELb1ELb0ELb1ELb0ELb1ELb0ELb1ELb1EEENS1_21CollectiveEpilogueFwdINS6_IJS8_SA_S9_EEENS6_IJNS7_ILi1EEESI_SI_EEESC_SE_Li128ELb0ELb1ELb1ELb0EEENS1_30DynamicPersistentTileSchedulerILi128ELi128ELb1ELb1ELb0EEEEEEEEEvNT_6ParamsE:
        .type           _ZN7cutlass13device_kernelIN5flash19enable_sm80_to_sm89INS1_16FlashAttnFwdSm80INS1_25CollectiveMainloopFwdSm80ILi4ELi1ELb0EN4cute5tupleIJNS5_1CILi128EEENS7_ILi112EEENS7_ILi64EEEEEELi64ENS_6half_tEfNS_4arch4Sm80ELb1ELb0ELb1ELb0ELb1ELb0ELb1ELb1EEENS1_21CollectiveEpilogueFwdINS6_IJS8_SA_S9_EEENS6_IJNS7_ILi1EEESI_SI_EEESC_SE_Li128ELb0ELb1ELb1ELb0EEENS1_30DynamicPersistentTileSchedulerILi128ELi128ELb1ELb1ELb0EEEEEEEEEvNT_6ParamsE,@function
        .size           _ZN7cutlass13device_kernelIN5flash19enable_sm80_to_sm89INS1_16FlashAttnFwdSm80INS1_25CollectiveMainloopFwdSm80ILi4ELi1ELb0EN4cute5tupleIJNS5_1CILi128EEENS7_ILi112EEENS7_ILi64EEEEEELi64ENS_6half_tEfNS_4arch4Sm80ELb1ELb0ELb1ELb0ELb1ELb0ELb1ELb1EEENS1_21CollectiveEpilogueFwdINS6_IJS8_SA_S9_EEENS6_IJNS7_ILi1EEESI_SI_EEESC_SE_Li128ELb0ELb1ELb1ELb0EEENS1_30DynamicPersistentTileSchedulerILi128ELi128ELb1ELb1ELb0EEEEEEEEEvNT_6ParamsE,(.L_x_3840 - _ZN7cutlass13device_kernelIN5flash19enable_sm80_to_sm89INS1_16FlashAttnFwdSm80INS1_25CollectiveMainloopFwdSm80ILi4ELi1ELb0EN4cute5tupleIJNS5_1CILi128EEENS7_ILi112EEENS7_ILi64EEEEEELi64ENS_6half_tEfNS_4arch4Sm80ELb1ELb0ELb1ELb0ELb1ELb0ELb1ELb1EEENS1_21CollectiveEpilogueFwdINS6_IJS8_SA_S9_EEENS6_IJNS7_ILi1EEESI_SI_EEESC_SE_Li128ELb0ELb1ELb1ELb0EEENS1_30DynamicPersistentTileSchedulerILi128ELi128ELb1ELb1ELb0EEEEEEEEEvNT_6ParamsE)
        .other          _ZN7cutlass13device_kernelIN5flash19enable_sm80_to_sm89INS1_16FlashAttnFwdSm80INS1_25CollectiveMainloopFwdSm80ILi4ELi1ELb0EN4cute5tupleIJNS5_1CILi128EEENS7_ILi112EEENS7_ILi64EEEEEELi64ENS_6half_tEfNS_4arch4Sm80ELb1ELb0ELb1ELb0ELb1ELb0ELb1ELb1EEENS1_21CollectiveEpilogueFwdINS6_IJS8_SA_S9_EEENS6_IJNS7_ILi1EEESI_SI_EEESC_SE_Li128ELb0ELb1ELb1ELb0EEENS1_30DynamicPersistentTileSchedulerILi128ELi128ELb1ELb1ELb0EEEEEEEEEvNT_6ParamsE,@"STO_CUDA_ENTRY STV_DEFAULT"
_ZN7cutlass13device_kernelIN5flash19enable_sm80_to_sm89INS1_16FlashAttnFwdSm80INS1_25CollectiveMainloopFwdSm80ILi4ELi1ELb0EN4cute5tupleIJNS5_1CILi128EEENS7_ILi112EEENS7_ILi64EEEEEELi64ENS_6half_tEfNS_4arch4Sm80ELb1ELb0ELb1ELb0ELb1ELb0ELb1ELb1EEENS1_21CollectiveEpilogueFwdINS6_IJS8_SA_S9_EEENS6_IJNS7_ILi1EEESI_SI_EEESC_SE_Li128ELb0ELb1ELb1ELb0EEENS1_30DynamicPersistentTileSchedulerILi128ELi128ELb1ELb1ELb0EEEEEEEEEvNT_6ParamsE:
[----:B------:R-:W-:-:S03]  /*0000*/  MOV R1, c[0x0][0x28] ;  /* 0x00000a0000017a02 */ /* 0x000fc60000000f00 */
[----:B------:R-:W1:Y:S01]  /*0010*/  S2R R243, SR_TID.X ;  /* 0x0000000000f37919 */ /* 0x000e620000002100 */
[----:B------:R-:W-:-:S03]  /*0020*/  IADD3 R1, R1, -0x68, RZ ;  /* 0xffffff9801017810 */ /* 0x000fc60007ffe0ff */
[----:B------:R-:W2:Y:S01]  /*0030*/  S2R R3, SR_CTAID.X ;  /* 0x0000000000037919 */ /* 0x000ea20000002500 */
[----:B-1----:R-:W-:-:S05]  /*0040*/  SHF.R.U32.HI R0, RZ, 0x5, R243 ;  /* 0x00000005ff007819 */ /* 0x002fca00000116f3 */
[----:B------:R-:W1:Y:S04]  /*0050*/  SHFL.IDX PT, R2, R0, RZ, 0x1f ;  /* 0x00001fff00027589 */ /* 0x000e6800000e0000 */
[----:B------:R-:W3:Y:S01]  /*0060*/  SHFL.IDX PT, R0, R0, RZ, 0x1f ;  /* 0x00001fff00007589 */ /* 0x000ee200000e0000 */
[----:B-1----:R-:W-:Y:S01]  /*0070*/  ISETP.GE.AND P0, PT, R2, 0x1, PT ;  /* 0x000000010200780c */ /* 0x002fe20003f06270 */
[----:B---3--:R1:W3:-:S12]  /*0080*/  R2UR UR6, R0 ;  /* 0x00000000000673c2 */ /* 0x0082d800000e0000 */
[----:B------:R-:W-:Y:S06]  /*0090*/  @P0 BAR.ARV 0x4, 0x80 ;  /* 0x0102000000000b1d */ /* 0x000fec0000002000 */
[----:B--2---:R-:W-:-:S13]  /*00a0*/  ISETP.GE.AND P0, PT, R3, c[0x0][0x538], PT ;  /* 0x00014e0003007a0c */ /* 0x004fda0003f06270 */
[----:B------:R-:W-:Y:S05]  /*00b0*/  @P0 EXIT ;  /* 0x000000000000094d */ /* 0x000fea0003800000 */
[----:B-1-3--:R-:W-:Y:S01]  /*00c0*/  SHF.R.S32.HI R2, RZ, 0x1f, R243 ;  /* 0x0000001fff027819 */ /* 0x00afe200000114f3 */
[----:B------:R-:W-:Y:S01]  /*00d0*/  IMAD.MOV.U32 R232, RZ, RZ, 0x40 ;  /* 0x00000040ffe87424 */ /* 0x000fe200078e00ff */
[----:B------:R1:W-:Y:S01]  /*00e0*/  STL [R1], R3 ;  /* 0x0000000301007387 */ /* 0x0003e20000100800 */
[----:B------:R-:W-:Y:S01]  /*00f0*/  IMAD.MOV.U32 R231, RZ, RZ, 0x20 ;  /* 0x00000020ffe77424 */ /* 0x000fe200078e00ff */
[CC--:B------:R-:W-:Y:S01]  /*0100*/  LEA.HI R7, R2.reuse, R243.reuse, RZ, 0x4 ;  /* 0x000000f302077211 */ /* 0x0c0fe200078f20ff */
[----:B------:R-:W-:Y:S01]  /*0110*/  ULDC.64 UR8, c[0x0][0x118] ;  /* 0x0000460000087ab9 */ /* 0x000fe20000000a00 */
[CC--:B------:R-:W-:Y:S02]  /*0120*/  LEA.HI R5, R2.reuse, R243.reuse, RZ, 0x2 ;  /* 0x000000f302057211 */ /* 0x0c0fe400078f10ff */
[----:B------:R-:W-:Y:S02]  /*0130*/  LEA.HI R4, R2, R243, RZ, 0x3 ;  /* 0x000000f302047211 */ /* 0x000fe400078f18ff */
[----:B------:R-:W-:-:S02]  /*0140*/  LOP3.LUT R0, R7, 0xfffffff0, RZ, 0xc0, !PT ;  /* 0xfffffff007007812 */ /* 0x000fc400078ec0ff */
[----:B------:R-:W-:Y:S02]  /*0150*/  LOP3.LUT R5, R5, 0xfffffffc, RZ, 0xc0, !PT ;  /* 0xfffffffc05057812 */ /* 0x000fe400078ec0ff */
[----:B------:R-:W-:Y:S01]  /*0160*/  LOP3.LUT R250, R4, 0xfffffff8, RZ, 0xc0, !PT ;  /* 0xfffffff804fa7812 */ /* 0x000fe200078ec0ff */
[C---:B------:R-:W-:Y:S01]  /*0170*/  IMAD.IADD R0, R243.reuse, 0x1, -R0 ;  /* 0x00000001f3007824 */ /* 0x040fe200078e0a00 */
[----:B------:R-:W-:Y:S01]  /*0180*/  SHF.R.S32.HI R8, RZ, 0x4, R7 ;  /* 0x00000004ff087819 */ /* 0x000fe20000011407 */
[C---:B------:R-:W-:Y:S01]  /*0190*/  IMAD.IADD R5, R243.reuse, 0x1, -R5 ;  /* 0x00000001f3057824 */ /* 0x040fe200078e0a05 */
[----:B------:R-:W-:Y:S01]  /*01a0*/  SHF.R.S32.HI R252, RZ, 0x3, R4 ;  /* 0x00000003fffc7819 */ /* 0x000fe20000011404 */
[----:B------:R-:W-:Y:S01]  /*01b0*/  IMAD.IADD R250, R243, 0x1, -R250 ;  /* 0x00000001f3fa7824 */ /* 0x000fe200078e0afa */
[----:B------:R-:W-:Y:S02]  /*01c0*/  LEA.HI R7, R7, R8, RZ, 0x1 ;  /* 0x0000000807077211 */ /* 0x000fe400078f08ff */
[----:B------:R-:W-:Y:S01]  /*01d0*/  SHF.R.S32.HI R234, RZ, 0x1f, R0 ;  /* 0x0000001fffea7819 */ /* 0x000fe20000011400 */
[----:B------:R-:W-:Y:S01]  /*01e0*/  IMAD.SHL.U32 R240, R250, 0x40, RZ ;  /* 0x00000040faf07824 */ /* 0x000fe200078e00ff */
[----:B------:R-:W-:Y:S01]  /*01f0*/  LOP3.LUT R7, R7, 0xfffffffe, RZ, 0xc0, !PT ;  /* 0xfffffffe07077812 */ /* 0x000fe200078ec0ff */
[----:B------:R-:W-:Y:S01]  /*0200*/  IMAD.SHL.U32 R244, R252, 0x40, RZ ;  /* 0x00000040fcf47824 */ /* 0x000fe200078e00ff */
[C---:B------:R-:W-:Y:S01]  /*0210*/  LEA.HI R246, R5.reuse, R5, RZ, 0x1 ;  /* 0x0000000505f67211 */ /* 0x040fe200078f08ff */
[----:B------:R-:W-:Y:S01]  /*0220*/  IMAD.SHL.U32 R251, R250, 0x8, RZ ;  /* 0x00000008fafb7824 */ /* 0x000fe200078e00ff */
[----:B------:R-:W-:Y:S01]  /*0230*/  LEA.HI R234, R234, R0, RZ, 0x3 ;  /* 0x00000000eaea7211 */ /* 0x000fe200078f18ff */
[----:B------:R-:W-:Y:S01]  /*0240*/  IMAD.IADD R7, R8, 0x1, -R7 ;  /* 0x0000000108077824 */ /* 0x000fe200078e0a07 */
[C---:B------:R-:W-:Y:S01]  /*0250*/  LOP3.LUT R10, R246.reuse, 0x1ffffffe, RZ, 0xc0, !PT ;  /* 0x1ffffffef60a7812 */ /* 0x040fe200078ec0ff */
[----:B------:R-:W-:Y:S01]  /*0260*/  IMAD.SHL.U32 R246, R246, 0x20, RZ ;  /* 0x00000020f6f67824 */ /* 0x000fe200078e00ff */
[C---:B------:R-:W-:Y:S01]  /*0270*/  LOP3.LUT R8, R234.reuse, 0xfffffff8, RZ, 0xc0, !PT ;  /* 0xfffffff8ea087812 */ /* 0x040fe200078ec0ff */
[----:B------:R-:W-:Y:S01]  /*0280*/  IMAD.SHL.U32 R234, R234, 0x40, RZ ;  /* 0x00000040eaea7824 */ /* 0x000fe200078e00ff */
[----:B------:R-:W-:Y:S01]  /*0290*/  LOP3.LUT R240, R240, 0x1c0, RZ, 0xc0, !PT ;  /* 0x000001c0f0f07812 */ /* 0x000fe200078ec0ff */
[----:B------:R-:W-:Y:S01]  /*02a0*/  IMAD.IADD R10, R5, 0x1, -R10 ;  /* 0x00000001050a7824 */ /* 0x000fe200078e0a0a */
[----:B------:R-:W-:Y:S01]  /*02b0*/  LEA.HI R248, R2, R243, RZ, 0x5 ;  /* 0x000000f302f87211 */ /* 0x000fe200078f28ff */
[----:B------:R-:W-:Y:S01]  /*02c0*/  IMAD.IADD R8, R0, 0x1, -R8 ;  /* 0x0000000100087824 */ /* 0x000fe200078e0a08 */
[----:B------:R-:W-:-:S02]  /*02d0*/  LOP3.LUT R244, R244, 0x1c0, RZ, 0xc0, !PT ;  /* 0x000001c0f4f47812 */ /* 0x000fc400078ec0ff */
[----:B------:R-:W-:Y:S02]  /*02e0*/  LOP3.LUT R4, R240, 0x8, R4, 0xf8, !PT ;  /* 0x00000008f0047812 */ /* 0x000fe400078ef804 */
[----:B------:R-:W-:Y:S02]  /*02f0*/  SHF.R.U32.HI R240, RZ, 0x3, R240 ;  /* 0x00000003fff07819 */ /* 0x000fe400000116f0 */
[----:B------:R-:W-:Y:S02]  /*0300*/  LEA.HI R0, R2, R243, RZ, 0x6 ;  /* 0x000000f302007211 */ /* 0x000fe400078f30ff */
[--C-:B------:R-:W-:Y:S02]  /*0310*/  SHF.R.S32.HI R5, RZ, 0x5, R248.reuse ;  /* 0x00000005ff057819 */ /* 0x100fe400000114f8 */
[----:B------:R-:W-:Y:S01]  /*0320*/  SHF.R.S32.HI R9, RZ, 0x1f, R248 ;  /* 0x0000001fff097819 */ /* 0x000fe200000114f8 */
[----:B------:R-:W-:Y:S01]  /*0330*/  IMAD.SHL.U32 R0, R0, 0x8, RZ ;  /* 0x0000000800007824 */ /* 0x000fe200078e00ff */
[----:B------:R-:W-:-:S02]  /*0340*/  LOP3.LUT R6, R244, 0x38, R251, 0xf8, !PT ;  /* 0x00000038f4067812 */ /* 0x000fc400078ef8fb */
[----:B------:R-:W-:Y:S02]  /*0350*/  LOP3.LUT R248, R248, 0xffffffe0, RZ, 0xc0, !PT ;  /* 0xffffffe0f8f87812 */ /* 0x000fe400078ec0ff */
[----:B------:R-:W-:Y:S02]  /*0360*/  SHF.R.U32.HI R244, RZ, 0x3, R244 ;  /* 0x00000003fff47819 */ /* 0x000fe400000116f4 */
[----:B------:R-:W-:Y:S01]  /*0370*/  LOP3.LUT R240, R4, R240, RZ, 0x3c, !PT ;  /* 0x000000f004f07212 */ /* 0x000fe200078e3cff */
[----:B------:R-:W-:Y:S01]  /*0380*/  IMAD.SHL.U32 R4, R8, 0x40, RZ ;  /* 0x0000004008047824 */ /* 0x000fe200078e00ff */
[----:B------:R-:W-:Y:S01]  /*0390*/  LOP3.LUT R244, R6, R244, RZ, 0x3c, !PT ;  /* 0x000000f406f47212 */ /* 0x000fe200078e3cff */
[----:B------:R-:W-:Y:S01]  /*03a0*/  IMAD.IADD R248, R243, 0x1, -R248 ;  /* 0x00000001f3f87824 */ /* 0x000fe200078e0af8 */
[----:B------:R-:W-:Y:S01]  /*03b0*/  LOP3.LUT R234, R234, 0xfffffe00, RZ, 0xc0, !PT ;  /* 0xfffffe00eaea7812 */ /* 0x000fe200078ec0ff */
[C---:B------:R-:W-:Y:S01]  /*03c0*/  IMAD.SHL.U32 R6, R7.reuse, 0x8, RZ ;  /* 0x0000000807067824 */ /* 0x040fe200078e00ff */
[----:B------:R-:W-:Y:S01]  /*03d0*/  LOP3.LUT R4, R4, 0x1c0, RZ, 0xc0, !PT ;  /* 0x000001c004047812 */ /* 0x000fe200078ec0ff */
[----:B------:R-:W-:Y:S01]  /*03e0*/  IMAD R240, R7, 0x200, R240 ;  /* 0x0000020007f07824 */ /* 0x000fe200078e02f0 */
[----:B------:R-:W-:Y:S01]  /*03f0*/  LOP3.LUT R244, R244, 0x7ffffe00, R0, 0xf8, !PT ;  /* 0x7ffffe00f4f47812 */ /* 0x000fe200078ef800 */
[----:B------:R-:W-:Y:S01]  /*0400*/  IMAD R241, R5, 0x400, R234 ;  /* 0x0000040005f17824 */ /* 0x000fe200078e02ea */
[----:B------:R-:W-:-:S02]  /*0410*/  SHF.R.S32.HI R0, RZ, 0x1f, R248 ;  /* 0x0000001fff007819 */ /* 0x000fc400000114f8 */
[----:B------:R-:W-:Y:S01]  /*0420*/  LOP3.LUT R6, R4, 0x8, R6, 0xf8, !PT ;  /* 0x0000000804067812 */ /* 0x000fe200078ef806 */
[----:B------:R-:W-:Y:S01]  /*0430*/  IMAD.SHL.U32 R244, R244, 0x2, RZ ;  /* 0x00000002f4f47824 */ /* 0x000fe200078e00ff */
[----:B------:R-:W-:Y:S02]  /*0440*/  SHF.R.U32.HI R4, RZ, 0x3, R4 ;  /* 0x00000003ff047819 */ /* 0x000fe40000011604 */
[----:B------:R-:W-:Y:S02]  /*0450*/  LEA.HI R0, R0, R248, RZ, 0x2 ;  /* 0x000000f800007211 */ /* 0x000fe400078f10ff */
[C---:B------:R-:W-:Y:S02]  /*0460*/  LOP3.LUT P3, RZ, R8.reuse, 0x2, RZ, 0xc0, !PT ;  /* 0x0000000208ff7812 */ /* 0x040fe4000786c0ff */
[----:B------:R-:W-:Y:S02]  /*0470*/  LOP3.LUT P0, RZ, R8, 0x4, RZ, 0xc0, !PT ;  /* 0x0000000408ff7812 */ /* 0x000fe4000780c0ff */
[----:B------:R-:W-:-:S02]  /*0480*/  LOP3.LUT R4, R6, R4, RZ, 0x3c, !PT ;  /* 0x0000000406047212 */ /* 0x000fc400078e3cff */
[----:B------:R-:W-:Y:S02]  /*0490*/  LOP3.LUT R245, R0, 0x7ffffffc, RZ, 0xc0, !PT ;  /* 0x7ffffffc00f57812 */ /* 0x000fe400078ec0ff */
[----:B------:R-:W-:Y:S01]  /*04a0*/  R2P PR, R250, 0x6 ;  /* 0x00000006fa007804 */ /* 0x000fe20000000000 */
[----:B------:R-:W-:Y:S01]  /*04b0*/  IMAD.IADD R241, R241, 0x1, R4 ;  /* 0x00000001f1f17824 */ /* 0x000fe200078e0204 */
[----:B------:R-:W-:Y:S01]  /*04c0*/  LEA.HI R9, R9, R5, RZ, 0x2 ;  /* 0x0000000509097211 */ /* 0x000fe200078f10ff */
[----:B------:R-:W-:Y:S01]  /*04d0*/  IMAD.IADD R245, R248, 0x1, -R245 ;  /* 0x00000001f8f57824 */ /* 0x000fe200078e0af5 */
[----:B------:R-:W-:Y:S01]  /*04e0*/  LOP3.LUT R234, R4, R234, RZ, 0xfc, !PT ;  /* 0x000000ea04ea7212 */ /* 0x000fe200078efcff */
[----:B------:R-:W-:Y:S01]  /*04f0*/  IMAD R250, R250, 0x10, R252 ;  /* 0x00000010fafa7824 */ /* 0x000fe200078e02fc */
[----:B------:R-:W-:Y:S01]  /*0500*/  LOP3.LUT R9, R9, 0xffffffc, RZ, 0xc0, !PT ;  /* 0x0ffffffc09097812 */ /* 0x000fe200078ec0ff */
[----:B------:R-:W-:Y:S01]  /*0510*/  IMAD.SHL.U32 R245, R245, 0x2, RZ ;  /* 0x00000002f5f57824 */ /* 0x000fe200078e00ff */
[----:B------:R-:W-:-:S02]  /*0520*/  SEL R224, R232, 0xffffffc0, !P2 ;  /* 0xffffffc0e8e07807 */ /* 0x000fc40005000000 */
[----:B------:R-:W-:Y:S01]  /*0530*/  LEA R240, R240, 0x3900, 0x1 ;  /* 0x00003900f0f07811 */ /* 0x000fe200078e08ff */
[----:B------:R-:W-:Y:S01]  /*0540*/  IMAD.IADD R9, R5, 0x1, -R9 ;  /* 0x0000000105097824 */ /* 0x000fe200078e0a09 */
[----:B------:R-:W-:Y:S02]  /*0550*/  SEL R232, R232, 0xffffffc0, !P0 ;  /* 0xffffffc0e8e87807 */ /* 0x000fe40004000000 */
[----:B------:R-:W-:Y:S01]  /*0560*/  LEA R241, R241, 0x7100, 0x1 ;  /* 0x00007100f1f17811 */ /* 0x000fe200078e08ff */
[----:B------:R-:W-:Y:S01]  /*0570*/  IMAD.IADD R236, R240, 0x1, R224 ;  /* 0x00000001f0ec7824 */ /* 0x000fe200078e02e0 */
[----:B------:R-:W-:Y:S02]  /*0580*/  LOP3.LUT R246, R246, 0xffffffc0, RZ, 0xc0, !PT ;  /* 0xffffffc0f6f67812 */ /* 0x000fe400078ec0ff */
[----:B------:R-:W-:Y:S01]  /*0590*/  SHF.R.S32.HI R247, RZ, 0x2, R0 ;  /* 0x00000002fff77819 */ /* 0x000fe20000011400 */
[----:B------:R-:W-:Y:S01]  /*05a0*/  IMAD.IADD R237, R241, 0x1, R232 ;  /* 0x00000001f1ed7824 */ /* 0x000fe200078e02e8 */
[----:B------:R-:W-:Y:S01]  /*05b0*/  LEA R234, R234, 0x100, 0x1 ;  /* 0x00000100eaea7811 */ /* 0x000fe200078e08ff */
[----:B------:R-:W-:Y:S01]  /*05c0*/  IMAD R246, R10, 0x8, R246 ;  /* 0x000000080af67824 */ /* 0x000fe200078e02f6 */
[----:B------:R-:W-:Y:S01]  /*05d0*/  SEL R231, R231, 0xffffffe0, !P3 ;  /* 0xffffffe0e7e77807 */ /* 0x000fe20005800000 */
[----:B------:R-:W-:Y:S01]  /*05e0*/  IMAD R247, R9, 0x10, R247 ;  /* 0x0000001009f77824 */ /* 0x000fe200078e02f7 */
[----:B------:R-:W-:Y:S01]  /*05f0*/  IADD3 R238, R240, 0x20, RZ ;  /* 0x00000020f0ee7810 */ /* 0x000fe20007ffe0ff */
[--C-:B------:R-:W-:Y:S01]  /*0600*/  IMAD.IADD R232, R232, 0x1, R234.reuse ;  /* 0x00000001e8e87824 */ /* 0x100fe200078e02ea */
[----:B------:R-:W-:Y:S01]  /*0610*/  LEA.HI R249, R2, R243, RZ, 0x7 ;  /* 0x000000f302f97211 */ /* 0x000fe200078f38ff */
[----:B------:R-:W-:Y:S01]  /*0620*/  IMAD.IADD R239, R241, 0x1, R231 ;  /* 0x00000001f1ef7824 */ /* 0x000fe200078e02e7 */
[----:B------:R-:W-:Y:S01]  /*0630*/  SHF.R.S32.HI R0, RZ, 0x1f, R245 ;  /* 0x0000001fff007819 */ /* 0x000fe200000114f5 */
[C---:B------:R-:W-:Y:S01]  /*0640*/  IMAD.IADD R233, R231.reuse, 0x1, R234 ;  /* 0x00000001e7e97824 */ /* 0x040fe200078e02ea */
[----:B------:R-:W-:Y:S01]  /*0650*/  @P1 IADD3 R238, R240, -0x20, RZ ;  /* 0xffffffe0f0ee1810 */ /* 0x000fe20007ffe0ff */
[----:B------:R-:W-:Y:S01]  /*0660*/  IMAD.IADD R235, R231, 0x1, R237 ;  /* 0x00000001e7eb7824 */ /* 0x000fe200078e02ed */
[----:B------:R-:W-:Y:S01]  /*0670*/  IADD3 R7, R245, 0x8, RZ ;  /* 0x00000008f5077810 */ /* 0x000fe20007ffe0ff */
[----:B------:R-:W-:Y:S01]  /*0680*/  IMAD.IADD R246, R247, 0x1, R246 ;  /* 0x00000001f7f67824 */ /* 0x000fe200078e02f6 */
[C---:B------:R-:W-:Y:S01]  /*0690*/  IADD3 R6, R245.reuse, 0x10, RZ ;  /* 0x00000010f5067810 */ /* 0x040fe20007ffe0ff */
[----:B------:R-:W-:Y:S01]  /*06a0*/  IMAD.IADD R224, R224, 0x1, R238 ;  /* 0x00000001e0e07824 */ /* 0x000fe200078e02ee */
[----:B------:R-:W-:Y:S01]  /*06b0*/  IADD3 R5, R245, 0x18, RZ ;  /* 0x00000018f5057810 */ /* 0x000fe20007ffe0ff */
[----:B------:R-:W-:Y:S01]  /*06c0*/  IMAD.IADD R231, R231, 0x1, R232 ;  /* 0x00000001e7e77824 */ /* 0x000fe200078e02e8 */
[----:B------:R-:W-:-:S02]  /*06d0*/  IADD3 R4, R245, 0x20, RZ ;  /* 0x00000020f5047810 */ /* 0x000fc40007ffe0ff */
[C---:B-1----:R-:W-:Y:S02]  /*06e0*/  IADD3 R3, R245.reuse, 0x28, RZ ;  /* 0x00000028f5037810 */ /* 0x042fe40007ffe0ff */
[C---:B------:R-:W-:Y:S02]  /*06f0*/  IADD3 R2, R245.reuse, 0x30, RZ ;  /* 0x00000030f5027810 */ /* 0x040fe40007ffe0ff */
[----:B------:R-:W-:Y:S02]  /*0700*/  IADD3 R0, R245, 0x38, RZ ;  /* 0x00000038f5007810 */ /* 0x000fe40007ffe0ff */
[----:B------:R-:W-:Y:S02]  /*0710*/  SHF.R.S32.HI R249, RZ, 0x7, R249 ;  /* 0x00000007fff97819 */ /* 0x000fe400000114f9 */
[----:B------:R-:W-:Y:S02]  /*0720*/  SHF.R.S32.HI R242, RZ, 0x1f, R251 ;  /* 0x0000001ffff27819 */ /* 0x000fe400000114fb */
[----:B------:R-:W-:-:S02]  /*0730*/  SHF.R.S32.HI R7, RZ, 0x1f, R7 ;  /* 0x0000001fff077819 */ /* 0x000fc40000011407 */
[----:B------:R-:W-:Y:S02]  /*0740*/  SHF.R.S32.HI R6, RZ, 0x1f, R6 ;  /* 0x0000001fff067819 */ /* 0x000fe40000011406 */
[----:B------:R-:W-:Y:S02]  /*0750*/  SHF.R.S32.HI R5, RZ, 0x1f, R5 ;  /* 0x0000001fff057819 */ /* 0x000fe40000011405 */
[----:B------:R-:W-:Y:S02]  /*0760*/  SHF.R.S32.HI R4, RZ, 0x1f, R4 ;  /* 0x0000001fff047819 */ /* 0x000fe40000011404 */
[----:B------:R-:W-:Y:S02]  /*0770*/  SHF.R.S32.HI R3, RZ, 0x1f, R3 ;  /* 0x0000001fff037819 */ /* 0x000fe40000011403 */
[----:B------:R-:W-:Y:S02]  /*0780*/  SHF.R.S32.HI R2, RZ, 0x1f, R2 ;  /* 0x0000001fff027819 */ /* 0x000fe40000011402 */
[----:B------:R-:W-:-:S02]  /*0790*/  SHF.R.S32.HI R0, RZ, 0x1f, R0 ;  /* 0x0000001fff007819 */ /* 0x000fc40000011400 */
[C---:B------:R-:W-:Y:S02]  /*07a0*/  IADD3 R230, R238.reuse, 0x800, RZ ;  /* 0x00000800eee67810 */ /* 0x040fe40007ffe0ff */
[C---:B------:R-:W-:Y:S02]  /*07b0*/  IADD3 R229, R238.reuse, 0x1000, RZ ;  /* 0x00001000eee57810 */ /* 0x040fe40007ffe0ff */
[C---:B------:R-:W-:Y:S02]  /*07c0*/  IADD3 R228, R238.reuse, 0x1800, RZ ;  /* 0x00001800eee47810 */ /* 0x040fe40007ffe0ff */
[C---:B------:R-:W-:Y:S02]  /*07d0*/  IADD3 R227, R238.reuse, 0x2000, RZ ;  /* 0x00002000eee37810 */ /* 0x040fe40007ffe0ff */
[C---:B------:R-:W-:Y:S02]  /*07e0*/  IADD3 R226, R238.reuse, 0x2800, RZ ;  /* 0x00002800eee27810 */ /* 0x040fe40007ffe0ff */
[----:B------:R-:W-:-:S02]  /*07f0*/  IADD3 R225, R238, 0x3000, RZ ;  /* 0x00003000eee17810 */ /* 0x000fc40007ffe0ff */
.L_x_1376:
[----:B------:R-:W2:Y:S01]  /*0800*/  LDL R2, [R1] ;  /* 0x0000000001027983 */ /* 0x000ea20000100800 */
[----:B------:R-:W-:Y:S01]  /*0810*/  IMAD.MOV.U32 R0, RZ, RZ, c[0x0][0x560] ;  /* 0x00015800ff007624 */ /* 0x000fe200078e00ff */
[----:B------:R-:W-:Y:S01]  /*0820*/  YIELD ;  /* 0x0000000000007946 */ /* 0x000fe20003800000 */
[----:B------:R-:W-:Y:S03]  /*0830*/  BSSY B0, `(.L_x_1299) ;  /* 0x0000016000007945 */ /* 0x000fe60003800000 */
[----:B------:R-:W-:-:S13]  /*0840*/  ISETP.NE.AND P0, PT, R0, 0x1, PT ;  /* 0x000000010000780c */ /* 0x000fda0003f05270 */
[----:B--2---:R-:W-:Y:S01]  /*0850*/  @P0 IMAD.HI.U32 R0, R2, c[0x0][0x564], RZ ;  /* 0x0001590002000a27 */ /* 0x004fe200078e00ff */
[----:B------:R-:W-:-:S04]  /*0860*/  MOV R5, R2 ;  /* 0x0000000200057202 */ /* 0x000fc80000000f00 */
[----:B------:R-:W-:-:S04]  /*0870*/  @P0 SHF.R.U32.HI R5, RZ, c[0x0][0x568], R0 ;  /* 0x00015a00ff050a19 */ /* 0x000fc80000011600 */
[----:B------:R-:W-:Y:S01]  /*0880*/  ISETP.GE.AND P0, PT, R5, c[0x0][0x578], PT ;  /* 0x00015e0005007a0c */ /* 0x000fe20003f06270 */
[----:B------:R-:W-:-:S04]  /*0890*/  IMAD.MOV R0, RZ, RZ, -R5 ;  /* 0x000000ffff007224 */ /* 0x000fc800078e0a05 */
[----:B------:R-:W-:-:S08]  /*08a0*/  IMAD R0, R0, c[0x0][0x560], R2 ;  /* 0x0001580000007a24 */ /* 0x000fd000078e0202 */
[----:B------:R-:W-:Y:S05]  /*08b0*/  @!P0 BRA `(.L_x_1300) ;  /* 0x0000007000008947 */ /* 0x000fea0003800000 */
[----:B------:R-:W-:Y:S02]  /*08c0*/  MOV R2, c[0x0][0x56c] ;  /* 0x00015b0000027a02 */ /* 0x000fe40000000f00 */
[----:B------:R-:W-:Y:S02]  /*08d0*/  MOV R4, R0 ;  /* 0x0000000000047202 */ /* 0x000fe40000000f00 */
[----:B------:R-:W-:-:S13]  /*08e0*/  ISETP.NE.AND P0, PT, R2, 0x1, PT ;  /* 0x000000010200780c */ /* 0x000fda0003f05270 */
[----:B------:R-:W-:-:S05]  /*08f0*/  @P0 IMAD.HI.U32 R2, R0, c[0x0][0x570], RZ ;  /* 0x00015c0000020a27 */ /* 0x000fca00078e00ff */
[----:B------:R-:W-:-:S05]  /*0900*/  @P0 SHF.R.U32.HI R4, RZ, c[0x0][0x574], R2 ;  /* 0x00015d00ff040a19 */ /* 0x000fca0000011602 */
[----:B------:R-:W-:Y:S01]  /*0910*/  IMAD R3, R4, c[0x0][0x56c], RZ ;  /* 0x00015b0004037a24 */ /* 0x000fe200078e02ff */
[----:B------:R-:W-:Y:S05]  /*0920*/  BRA `(.L_x_1301) ;  /* 0x0000006000007947 */ /* 0x000fea0003800000 */
.L_x_1300:
[----:B------:R-:W-:Y:S02]  /*0930*/  MOV R2, c[0x0][0x554] ;  /* 0x0001550000027a02 */ /* 0x000fe40000000f00 */
[----:B------:R-:W-:Y:S02]  /*0940*/  MOV R4, R0 ;  /* 0x0000000000047202 */ /* 0x000fe40000000f00 */
[----:B------:R-:W-:-:S13]  /*0950*/  ISETP.NE.AND P0, PT, R2, 0x1, PT ;  /* 0x000000010200780c */ /* 0x000fda0003f05270 */
[----:B------:R-:W-:-:S05]  /*0960*/  @P0 IMAD.HI.U32 R2, R0, c[0x0][0x558], RZ ;  /* 0x0001560000020a27 */ /* 0x000fca00078e00ff */
[----:B------:R-:W-:-:S05]  /*0970*/  @P0 SHF.R.U32.HI R4, RZ, c[0x0][0x55c], R2 ;  /* 0x00015700ff040a19 */ /* 0x000fca0000011602 */
[----:B------:R-:W-:Y:S02]  /*0980*/  IMAD R3, R4, c[0x0][0x554], RZ ;  /* 0x0001550004037a24 */ /* 0x000fe400078e02ff */
.L_x_1301:
[----:B------:R-:W-:Y:S05]  /*0990*/  BSYNC B0 ;  /* 0x0000000000007941 */ /* 0x000fea0003800000 */
.L_x_1299:
[----:B------:R-:W-:Y:S01]  /*09a0*/  IMAD.MOV.U32 R2, RZ, RZ, c[0x0][0x548] ;  /* 0x00015200ff027624 */ /* 0x000fe200078e00ff */
[----:B------:R-:W-:Y:S01]  /*09b0*/  ISETP.NE.U32.AND P0, PT, RZ, c[0x0][0x370], PT ;  /* 0x0000dc00ff007a0c */ /* 0x000fe20003f05070 */
[----:B------:R-:W-:Y:S01]  /*09c0*/  IMAD.IADD R0, R0, 0x1, -R3 ;  /* 0x0000000100007824 */ /* 0x000fe200078e0a03 */
[----:B------:R-:W-:Y:S02]  /*09d0*/  CS2R R6, SRZ ;  /* 0x0000000000067805 */ /* 0x000fe4000001ff00 */
[----:B------:R-:W-:Y:S01]  /*09e0*/  ISETP.NE.AND P1, PT, R2, 0x1, PT ;  /* 0x000000010200780c */ /* 0x000fe20003f25270 */
[----:B------:R-:W-:Y:S01]  /*09f0*/  IMAD R0, R5, c[0x0][0x554], R0 ;  /* 0x0001550005007a24 */ /* 0x000fe200078e0200 */
[----:B------:R-:W-:-:S03]  /*0a00*/  ISETP.NE.AND.EX P0, PT, RZ, c[0x0][0x374], PT, P0 ;  /* 0x0000dd00ff007a0c */ /* 0x000fc60003f05300 */
[----:B------:R-:W-:-:S08]  /*0a10*/  IMAD.MOV.U32 R12, RZ, RZ, R0 ;  /* 0x000000ffff0c7224 */ /* 0x000fd000078e0000 */
[----:B------:R-:W-:Y:S02]  /*0a20*/  @P1 IMAD.HI.U32 R3, R0, c[0x0][0x54c], RZ ;  /* 0x0001530000031a27 */ /* 0x000fe400078e00ff */
[----:B------:R-:W-:-:S03]  /*0a30*/  @P0 MOV R2, 0x4 ;  /* 0x0000000400020802 */ /* 0x000fc60000000f00 */
[----:B------:R-:W-:-:S05]  /*0a40*/  @P1 SHF.R.U32.HI R12, RZ, c[0x0][0x550], R3 ;  /* 0x00015400ff0c1a19 */ /* 0x000fca0000011603 */
[----:B------:R-:W-:Y:S01]  /*0a50*/  @P0 IMAD.WIDE R2, R12, R2, c[0x0][0x370] ;  /* 0x0000dc000c020625 */ /* 0x000fe200078e0202 */
[----:B------:R-:W-:Y:S04]  /*0a60*/  STL [R1+0x2c], R12 ;  /* 0x00002c0c01007387 */ /* 0x000fe80000100800 */
[----:B------:R1:W2:Y:S01]  /*0a70*/  @P0 LDG.E R7, [R2.64] ;  /* 0x0000000802070981 */ /* 0x0002a2000c1e1900 */
[----:B------:R-:W-:Y:S01]  /*0a80*/  IMAD.MOV.U32 R10, RZ, RZ, R4 ;  /* 0x000000ffff0a7224 */ /* 0x000fe200078e0004 */
[----:B------:R-:W-:Y:S01]  /*0a90*/  BSSY B0, `(.L_x_1302) ;  /* 0x0000043000007945 */ /* 0x000fe20003800000 */
[----:B-1----:R-:W-:-:S05]  /*0aa0*/  IMAD.MOV.U32 R2, RZ, RZ, c[0x0][0x53c] ;  /* 0x00014f00ff027624 */ /* 0x002fca00078e00ff */
[----:B------:R-:W-:Y:S02]  /*0ab0*/  ISETP.NE.AND P0, PT, R2, 0x1, PT ;  /* 0x000000010200780c */ /* 0x000fe40003f05270 */
[----:B------:R-:W-:-:S04]  /*0ac0*/  LOP3.LUT R2, R4, 0x1ffffff, RZ, 0x3c, !PT ;  /* 0x01ffffff04027812 */ /* 0x000fc800078e3cff */
[----:B------:R-:W-:-:S07]  /*0ad0*/  IADD3 R2, R2, c[0x0][0x53c], RZ ;  /* 0x00014f0002027a10 */ /* 0x000fce0007ffe0ff */
[----:B------:R-:W-:-:S05]  /*0ae0*/  @P0 IMAD.HI.U32 R3, R4, c[0x0][0x540], RZ ;  /* 0x0001500004030a27 */ /* 0x000fca00078e00ff */
[----:B------:R-:W-:Y:S02]  /*0af0*/  @P0 SHF.R.U32.HI R10, RZ, c[0x0][0x544], R3 ;  /* 0x00015100ff0a0a19 */ /* 0x000fe40000011603 */
[----:B------:R-:W-:-:S03]  /*0b00*/  MOV R3, c[0x0][0x2c4] ;  /* 0x0000b10000037a02 */ /* 0x000fc60000000f00 */
[----:B------:R-:W-:Y:S01]  /*0b10*/  IMAD R2, R10, c[0x0][0x53c], R2 ;  /* 0x00014f000a027a24 */ /* 0x000fe200078e0202 */
[----:B------:R-:W-:Y:S01]  /*0b20*/  ISETP.NE.AND P2, PT, R3, 0x1, PT ;  /* 0x000000010300780c */ /* 0x000fe20003f45270 */
[----:B------:R-:W-:Y:S01]  /*0b30*/  IMAD.MOV.U32 R3, RZ, RZ, c[0x0][0x168] ;  /* 0x00005a00ff037624 */ /* 0x000fe200078e00ff */
[----:B------:R-:W-:Y:S01]  /*0b40*/  STL [R1+0x28], R10 ;  /* 0x0000280a01007387 */ /* 0x000fe20000100800 */
[----:B------:R-:W-:Y:S01]  /*0b50*/  IMAD.SHL.U32 R14, R2, 0x80, RZ ;  /* 0x00000080020e7824 */ /* 0x000fe200078e00ff */
[----:B------:R-:W-:Y:S02]  /*0b60*/  MOV R2, c[0x0][0x2ac] ;  /* 0x0000ab0000027a02 */ /* 0x000fe40000000f00 */
[----:B------:R-:W-:Y:S02]  /*0b70*/  IADD3 R3, -R3, 0x70, RZ ;  /* 0x0000007003037810 */ /* 0x000fe40007ffe1ff */
[----:B------:R-:W-:Y:S01]  /*0b80*/  IADD3 R5, R14, 0x7f, RZ ;  /* 0x0000007f0e057810 */ /* 0x000fe20007ffe0ff */
[C---:B------:R-:W-:Y:S01]  /*0b90*/  IMAD R181, R2.reuse, c[0x0][0x1d0], RZ ;  /* 0x0000740002b57a24 */ /* 0x040fe200078e02ff */
[----:B------:R-:W-:Y:S01]  /*0ba0*/  STL [R1+0x14], R14 ;  /* 0x0000140e01007387 */ /* 0x000fe20000100800 */
[----:B------:R-:W-:-:S02]  /*0bb0*/  IMAD R3, R2, c[0x0][0x1d0], R3 ;  /* 0x0000740002037a24 */ /* 0x000fc400078e0203 */
[----:B------:R-:W-:-:S04]  /*0bc0*/  @P2 IMAD.HI.U32 R4, R5, c[0x0][0x2c8], RZ ;  /* 0x0000b20005042a27 */ /* 0x000fc800078e00ff */
[----:B------:R-:W-:Y:S01]  /*0bd0*/  IMAD.MOV.U32 R2, RZ, RZ, RZ ;  /* 0x000000ffff027224 */ /* 0x000fe200078e00ff */
[----:B------:R-:W-:-:S05]  /*0be0*/  @P2 SHF.R.U32.HI R5, RZ, c[0x0][0x2cc], R4 ;  /* 0x0000b300ff052a19 */ /* 0x000fca0000011604 */
[----:B------:R-:W-:-:S04]  /*0bf0*/  IMAD.IADD R3, R3, 0x1, R5 ;  /* 0x0000000103037824 */ /* 0x000fc800078e0205 */
[----:B------:R-:W-:-:S05]  /*0c00*/  IMAD.HI R3, R3, -0x6db6db6d, R2 ;  /* 0x9249249303037827 */ /* 0x000fca00078e0202 */
[----:B------:R-:W-:-:S04]  /*0c10*/  SHF.R.U32.HI R2, RZ, 0x1f, R3 ;  /* 0x0000001fff027819 */ /* 0x000fc80000011603 */
[----:B------:R-:W-:Y:S01]  /*0c20*/  LEA.HI.SX32 R2, R3, R2, 0x1a ;  /* 0x0000000203027211 */ /* 0x000fe200078fd2ff */
[----:B------:R-:W-:Y:S01]  /*0c30*/  IMAD.MOV.U32 R3, RZ, RZ, RZ ;  /* 0x000000ffff037224 */ /* 0x000fe200078e00ff */
[----:B--2---:R1:W-:Y:S02]  /*0c40*/  STL [R1+0x24], R7 ;  /* 0x0000240701007387 */ /* 0x0043e40000100800 */
[----:B-1----:R-:W-:-:S05]  /*0c50*/  IADD3 R7, R181, 0x6f, RZ ;  /* 0x0000006fb5077810 */ /* 0x002fca0007ffe0ff */
[----:B------:R-:W-:-:S05]  /*0c60*/  IMAD.HI R5, R7, -0x6db6db6d, R6 ;  /* 0x9249249307057827 */ /* 0x000fca00078e0206 */
[----:B------:R-:W-:-:S04]  /*0c70*/  SHF.R.U32.HI R4, RZ, 0x1f, R5 ;  /* 0x0000001fff047819 */ /* 0x000fc80000011605 */
[----:B------:R-:W-:-:S04]  /*0c80*/  LEA.HI.SX32 R4, R5, R4, 0x1a ;  /* 0x0000000405047211 */ /* 0x000fc800078fd2ff */
[----:B------:R-:W-:Y:S02]  /*0c90*/  IMNMX R180, R4, R2, PT ;  /* 0x0000000204b47217 */ /* 0x000fe40003800200 */
[----:B------:R-:W-:Y:S02]  /*0ca0*/  IADD3 R2, -R12, RZ, RZ ;  /* 0x000000ff0c027210 */ /* 0x000fe40007ffe1ff */
[----:B------:R-:W-:-:S03]  /*0cb0*/  ISETP.GE.AND P0, PT, R180, 0x1, PT ;  /* 0x00000001b400780c */ /* 0x000fc60003f06270 */
[----:B------:R-:W-:-:S05]  /*0cc0*/  IMAD R13, R2, c[0x0][0x548], R0 ;  /* 0x00015200020d7a24 */ /* 0x000fca00078e0200 */
[----:B------:R1:W-:Y:S05]  /*0cd0*/  STL [R1+0x18], R13 ;  /* 0x0000180d01007387 */ /* 0x0003ea0000100800 */
[----:B------:R-:W-:Y:S05]  /*0ce0*/  @!P0 BRA `(.L_x_1303) ;  /* 0x000001d000008947 */ /* 0x000fea0003800000 */
[----:B------:R-:W-:-:S04]  /*0cf0*/  SHF.R.U32.HI R3, RZ, 0x10, R10 ;  /* 0x00000010ff037819 */ /* 0x000fc8000001160a */
[----:B------:R-:W-:-:S04]  /*0d00*/  ISETP.NE.AND P0, PT, R3, RZ, PT ;  /* 0x000000ff0300720c */ /* 0x000fc80003f05270 */
[----:B------:R-:W-:-:S04]  /*0d10*/  SEL R3, R3, c[0x0][0x338], P0 ;  /* 0x0000ce0003037a07 */ /* 0x000fc80000000000 */
[-C--:B------:R-:W-:Y:S02]  /*0d20*/  IABS R5, R3.reuse ;  /* 0x0000000300057213 */ /* 0x080fe40000000000 */
[----:B------:R-:W-:Y:S02]  /*0d30*/  IADD3 R6, R3, -0x1, R180 ;  /* 0xffffffff03067810 */ /* 0x000fe40007ffe0b4 */
[----:B------:R-:W2:Y:S01]  /*0d40*/  I2F.RP R8, R5 ;  /* 0x0000000500087306 */ /* 0x000ea20000209400 */
[-C--:B------:R-:W-:Y:S02]  /*0d50*/  IABS R0, R3.reuse ;  /* 0x0000000300007213 */ /* 0x080fe40000000000 */
[----:B------:R-:W-:Y:S02]  /*0d60*/  IABS R2, R6 ;  /* 0x0000000600027213 */ /* 0x000fe40000000000 */
[----:B------:R-:W-:Y:S01]  /*0d70*/  LOP3.LUT R6, R6, R3, RZ, 0x3c, !PT ;  /* 0x0000000306067212 */ /* 0x000fe200078e3cff */
[----:B------:R-:W-:-:S03]  /*0d80*/  IMAD.MOV R0, RZ, RZ, -R0 ;  /* 0x000000ffff007224 */ /* 0x000fc600078e0a00 */
[----:B------:R-:W-:Y:S01]  /*0d90*/  ISETP.GE.AND P0, PT, R6, RZ, PT ;  /* 0x000000ff0600720c */ /* 0x000fe20003f06270 */
[----:B--2---:R-:W2:Y:S02]  /*0da0*/  MUFU.RCP R8, R8 ;  /* 0x0000000800087308 */ /* 0x004ea40000001000 */
[----:B--2---:R-:W-:-:S06]  /*0db0*/  IADD3 R8, R8, 0xffffffe, RZ ;  /* 0x0ffffffe08087810 */ /* 0x004fcc0007ffe0ff */
[----:B------:R-:W2:Y:S02]  /*0dc0*/  F2I.FTZ.U32.TRUNC.NTZ R9, R8 ;  /* 0x0000000800097305 */ /* 0x000ea4000021f000 */
[----:B--2---:R-:W-:Y:S02]  /*0dd0*/  IMAD.MOV R4, RZ, RZ, -R9 ;  /* 0x000000ffff047224 */ /* 0x004fe400078e0a09 */
[----:B------:R-:W-:Y:S02]  /*0de0*/  IMAD.MOV.U32 R8, RZ, RZ, RZ ;  /* 0x000000ffff087224 */ /* 0x000fe400078e00ff */
[----:B------:R-:W-:-:S04]  /*0df0*/  IMAD R4, R4, R5, RZ ;  /* 0x0000000504047224 */ /* 0x000fc800078e02ff */
[----:B------:R-:W-:-:S06]  /*0e00*/  IMAD.HI.U32 R4, R9, R4, R8 ;  /* 0x0000000409047227 */ /* 0x000fcc00078e0008 */
[----:B------:R-:W-:-:S04]  /*0e10*/  IMAD.HI.U32 R4, R4, R2, RZ ;  /* 0x0000000204047227 */ /* 0x000fc800078e00ff */
[----:B------:R-:W-:-:S05]  /*0e20*/  IMAD R0, R4, R0, R2 ;  /* 0x0000000004007224 */ /* 0x000fca00078e0202 */
[----:B------:R-:W-:-:S13]  /*0e30*/  ISETP.GT.U32.AND P1, PT, R5, R0, PT ;  /* 0x000000000500720c */ /* 0x000fda0003f24070 */
[----:B------:R-:W-:Y:S01]  /*0e40*/  @!P1 IMAD.IADD R0, R0, 0x1, -R5 ;  /* 0x0000000100009824 */ /* 0x000fe200078e0a05 */
[----:B------:R-:W-:Y:S02]  /*0e50*/  @!P1 IADD3 R4, R4, 0x1, RZ ;  /* 0x0000000104049810 */ /* 0x000fe40007ffe0ff */
[----:B------:R-:W-:Y:S02]  /*0e60*/  ISETP.NE.AND P1, PT, R3, RZ, PT ;  /* 0x000000ff0300720c */ /* 0x000fe40003f25270 */
[----:B------:R-:W-:-:S13]  /*0e70*/  ISETP.GE.U32.AND P3, PT, R0, R5, PT ;  /* 0x000000050000720c */ /* 0x000fda0003f66070 */
[----:B------:R-:W-:-:S05]  /*0e80*/  @P3 IADD3 R4, R4, 0x1, RZ ;  /* 0x0000000104043810 */ /* 0x000fca0007ffe0ff */
[----:B------:R-:W-:Y:S01]  /*0e90*/  @!P0 IMAD.MOV R4, RZ, RZ, -R4 ;  /* 0x000000ffff048224 */ /* 0x000fe200078e0a04 */
[----:B------:R-:W-:-:S05]  /*0ea0*/  @!P1 LOP3.LUT R4, RZ, R3, RZ, 0x33, !PT ;  /* 0x00000003ff049212 */ /* 0x000fca00078e33ff */
[----:B------:R-:W-:Y:S02]  /*0eb0*/  IMAD.MOV.U32 R3, RZ, RZ, R4 ;  /* 0x000000ffff037224 */ /* 0x000fe400078e0004 */
.L_x_1303:
[----:B------:R-:W-:Y:S05]  /*0ec0*/  BSYNC B0 ;  /* 0x0000000000007941 */ /* 0x000fea0003800000 */
.L_x_1302:
[----:B------:R-:W-:Y:S01]  /*0ed0*/  LOP3.LUT R0, R10, 0xffff, RZ, 0xc0, !PT ;  /* 0x0000ffff0a007812 */ /* 0x000fe200078ec0ff */
[----:B------:R-:W-:Y:S01]  /*0ee0*/  IMAD.MOV.U32 R7, RZ, RZ, RZ ;  /* 0x000000ffff077224 */ /* 0x000fe200078e00ff */
[----:B------:R-:W-:Y:S01]  /*0ef0*/  PRMT R2, RZ, 0x7610, R2 ;  /* 0x00007610ff027816 */ /* 0x000fe20000000002 */
[----:B------:R-:W-:Y:S01]  /*0f00*/  CS2R R10, SRZ ;  /* 0x00000000000a7805 */ /* 0x000fe2000001ff00 */
[----:B------:R-:W-:Y:S01]  /*0f10*/  CS2R R178, SRZ ;  /* 0x0000000000b27805 */ /* 0x000fe2000001ff00 */
[----:B------:R-:W-:Y:S01]  /*0f20*/  IMAD R4, R0, R3, RZ ;  /* 0x0000000300047224 */ /* 0x000fe200078e02ff */
[----:B------:R-:W-:Y:S01]  /*0f30*/  CS2R R176, SRZ ;  /* 0x0000000000b07805 */ /* 0x000fe2000001ff00 */
[----:B------:R-:W-:Y:S01]  /*0f40*/  IMAD.MOV.U32 R0, RZ, RZ, RZ ;  /* 0x000000ffff007224 */ /* 0x000fe200078e00ff */
        /* <DEDUP_REMOVED lines=35> */
[----:B--2---:R-:W-:-:S04]  /*1180*/  ISETP.NE.U32.AND P0, PT, RZ, c[0x0][0x340], PT ;  /* 0x0000d000ff007a0c */ /* 0x004fc80003f05070 */
[----:B------:R-:W-:-:S13]  /*1190*/  ISETP.NE.AND.EX P0, PT, RZ, c[0x0][0x344], PT, P0 ;  /* 0x0000d100ff007a0c */ /* 0x000fda0003f05300 */
[----:B------:R-:W-:Y:S05]  /*11a0*/  @!P0 BRA `(.L_x_1305) ;  /* 0x0000004000008947 */ /* 0x000fea0003800000 */
[----:B------:R-:W-:-:S05]  /*11b0*/  MOV R0, 0x4 ;  /* 0x0000000400007802 */ /* 0x000fca0000000f00 */
[----:B------:R-:W-:-:S05]  /*11c0*/  IMAD.WIDE R2, R12, R0, c[0x0][0x340] ;  /* 0x0000d0000c027625 */ /* 0x000fca00078e0200 */
[----:B------:R2:W5:Y:S01]  /*11d0*/  LDG.E R0, [R2.64] ;  /* 0x0000000802007981 */ /* 0x000562000c1e1900 */
[----:B------:R-:W-:Y:S05]  /*11e0*/  BRA `(.L_x_1306) ;  /* 0x0000001000007947 */ /* 0x000fea0003800000 */
.L_x_1305:
[----:B------:R-:W-:Y:S02]  /*11f0*/  MOV R0, R12 ;  /* 0x0000000c00007202 */ /* 0x000fe40000000f00 */
.L_x_1306:
[----:B------:R-:W-:Y:S01]  /*1200*/  SHF.R.S32.HI R7, RZ, 0x1f, R13 ;  /* 0x0000001fff077819 */ /* 0x000fe2000001140d */
[----:B------:R-:W-:Y:S01]  /*1210*/  IMAD.WIDE.U32 R8, R13, c[0x0][0x1b8], RZ ;  /* 0x00006e000d087a25 */ /* 0x000fe200078e00ff */
[----:B--2---:R-:W-:Y:S02]  /*1220*/  IADD3 R2, R250, R14, RZ ;  /* 0x0000000efa027210 */ /* 0x004fe40007ffe0ff */
[----:B------:R-:W-:Y:S01]  /*1230*/  SHF.R.S32.HI R4, RZ, 0x1f, R12 ;  /* 0x0000001fff047819 */ /* 0x000fe2000001140c */
[----:B------:R-:W-:Y:S01]  /*1240*/  IMAD R3, R7, c[0x0][0x1b8], RZ ;  /* 0x00006e0007037a24 */ /* 0x000fe200078e02ff */
[----:B------:R-:W-:Y:S01]  /*1250*/  MOV R5, R2 ;  /* 0x0000000200057202 */ /* 0x000fe20000000f00 */
[----:B------:R-:W-:Y:S01]  /*1260*/  @P2 IMAD.HI.U32 R6, R2, c[0x0][0x2c8], RZ ;  /* 0x0000b20002062a27 */ /* 0x000fe200078e00ff */
[----:B------:R-:W-:-:S03]  /*1270*/  ISETP.GE.AND P3, PT, R251, c[0x0][0x198], PT ;  /* 0x00006600fb007a0c */ /* 0x000fc60003f66270 */
[----:B------:R-:W-:Y:S01]  /*1280*/  IMAD R3, R13, c[0x0][0x1bc], R3 ;  /* 0x00006f000d037a24 */ /* 0x000fe200078e0203 */
[----:B------:R-:W-:Y:S01]  /*1290*/  @P2 SHF.R.U32.HI R5, RZ, c[0x0][0x2cc], R6 ;  /* 0x0000b300ff052a19 */ /* 0x000fe20000011606 */
[----:B------:R-:W-:-:S03]  /*12a0*/  IMAD R4, R4, c[0x0][0x1c0], RZ ;  /* 0x0000700004047a24 */ /* 0x000fc600078e02ff */
[----:B------:R-:W-:Y:S01]  /*12b0*/  IADD3 R9, R9, R3, RZ ;  /* 0x0000000309097210 */ /* 0x000fe20007ffe0ff */
[C---:B------:R-:W-:Y:S01]  /*12c0*/  IMAD R6, R12.reuse, c[0x0][0x1c4], R4 ;  /* 0x000071000c067a24 */ /* 0x040fe200078e0204 */
[----:B------:R-:W-:Y:S02]  /*12d0*/  SHF.R.S32.HI R4, RZ, 0x1f, R5 ;  /* 0x0000001fff047819 */ /* 0x000fe40000011405 */
[----:B------:R-:W-:Y:S01]  /*12e0*/  IADD3 R3, -R5, RZ, RZ ;  /* 0x000000ff05037210 */ /* 0x000fe20007ffe1ff */
[----:B------:R-:W-:-:S04]  /*12f0*/  IMAD.WIDE.U32 R8, R12, c[0x0][0x1c0], R8 ;  /* 0x000070000c087a25 */ /* 0x000fc800078e0008 */
[----:B------:R-:W-:Y:S01]  /*1300*/  IMAD R4, R4, c[0x0][0x1b0], RZ ;  /* 0x00006c0004047a24 */ /* 0x000fe200078e02ff */
[----:B------:R-:W-:Y:S01]  /*1310*/  IADD3 R9, R9, R6, RZ ;  /* 0x0000000609097210 */ /* 0x000fe20007ffe0ff */
[----:B------:R-:W-:Y:S02]  /*1320*/  IMAD R3, R3, c[0x0][0x2c4], R2 ;  /* 0x0000b10003037a24 */ /* 0x000fe400078e0202 */
[C---:B------:R-:W-:Y:S02]  /*1330*/  IMAD R4, R5.reuse, c[0x0][0x1b4], R4 ;  /* 0x00006d0005047a24 */ /* 0x040fe400078e0204 */
[----:B------:R-:W-:Y:S01]  /*1340*/  IMAD.WIDE.U32 R8, R5, c[0x0][0x1b0], R8 ;  /* 0x00006c0005087a25 */ /* 0x000fe200078e0008 */
[----:B------:R-:W-:-:S04]  /*1350*/  SHF.R.S32.HI R2, RZ, 0x1f, R3 ;  /* 0x0000001fff027819 */ /* 0x000fc80000011403 */
[----:B------:R-:W-:Y:S01]  /*1360*/  IADD3 R5, R9, R4, RZ ;  /* 0x0000000409057210 */ /* 0x000fe20007ffe0ff */
[----:B------:R-:W-:Y:S01]  /*1370*/  IMAD R2, R2, c[0x0][0x1a8], RZ ;  /* 0x00006a0002027a24 */ /* 0x000fe200078e02ff */
[----:B------:R-:W-:-:S03]  /*1380*/  MOV R4, R8 ;  /* 0x0000000800047202 */ /* 0x000fc60000000f00 */
[C---:B------:R-:W-:Y:S02]  /*1390*/  IMAD R2, R3.reuse, c[0x0][0x1ac], R2 ;  /* 0x00006b0003027a24 */ /* 0x040fe400078e0202 */
[----:B------:R-:W-:Y:S01]  /*13a0*/  IMAD.WIDE.U32 R4, R3, c[0x0][0x1a8], R4 ;  /* 0x00006a0003047a25 */ /* 0x000fe200078e0004 */
[----:B------:R-:W-:-:S04]  /*13b0*/  IADD3 R3, R180, -0x1, RZ ;  /* 0xffffffffb4037810 */ /* 0x000fc80007ffe0ff */
[----:B------:R-:W-:Y:S02]  /*13c0*/  LEA R12, P0, R4, c[0x0][0x160], 0x1 ;  /* 0x00005800040c7a11 */ /* 0x000fe400078008ff */
[----:B------:R-:W-:-:S04]  /*13d0*/  IADD3 R11, R5, R2, RZ ;  /* 0x00000002050b7210 */ /* 0x000fc80007ffe0ff */
[----:B------:R-:W-:Y:S01]  /*13e0*/  LEA.HI.X R11, R4, c[0x0][0x164], R11, 0x1, P0 ;  /* 0x00005900040b7a11 */ /* 0x000fe200000f0c0b */
[----:B------:R-:W-:Y:S05]  /*13f0*/  BRA.DIV ~URZ, `(.L_x_1307) ;  /* 0x00013a327f007947 */ /* 0x000fea000b800000 */
[----:B-1----:R1:W2:Y:S02]  /*1400*/  SHFL.IDX PT, R13, R11, RZ, 0x181f ;  /* 0x00181fff0b0d7589 */ /* 0x0022a400000e0000 */
.L_x_1377:
[----:B------:R-:W-:Y:S05]  /*1410*/  BRA.DIV ~URZ, `(.L_x_1308) ;  /* 0x00013a827f007947 */ /* 0x000fea000b800000 */
[----:B------:R3:W4:Y:S02]  /*1420*/  SHFL.IDX PT, R4, R12, RZ, 0x181f ;  /* 0x00181fff0c047589 */ /* 0x00072400000e0000 */
.L_x_1378:
[----:B---3--:R-:W3:Y:S01]  /*1430*/  LDL R2, [R1+0x14] ;  /* 0x0000140001027983 */ /* 0x008ee20000100800 */
[----:B------:R-:W-:Y:S01]  /*1440*/  MOV R14, c[0x0][0x2c4] ;  /* 0x0000b100000e7a02 */ /* 0x000fe20000000f00 */
[----:B------:R-:W-:Y:S04]  /*1450*/  BSSY B0, `(.L_x_1309) ;  /* 0x000000b000007945 */ /* 0x000fe80003800000 */
[----:B------:R-:W-:Y:S01]  /*1460*/  IMAD R14, R14, c[0x0][0x168], RZ ;  /* 0x00005a000e0e7a24 */ /* 0x000fe200078e02ff */
[----:B---3--:R-:W-:-:S04]  /*1470*/  IADD3 R10, R252, R2, RZ ;  /* 0x00000002fc0a7210 */ /* 0x008fc80007ffe0ff */
        /* <DEDUP_REMOVED lines=8> */
.L_x_1310:
[----:B------:R-:W-:Y:S05]  /*1500*/  BSYNC B0 ;  /* 0x0000000000007941 */ /* 0x000fea0003800000 */
.L_x_1309:
[----:B------:R-:W-:Y:S05]  /*1510*/  BRA.DIV ~URZ, `(.L_x_1311) ;  /* 0x000139e27f007947 */ /* 0x000fea000b800000 */
[----:B--2---:R2:W3:Y:S04]  /*1520*/  SHFL.IDX PT, R13, R11, 0x1, 0x181f ;  /* 0x00381f000b0d7f89 */ /* 0x0044e800000e0000 */
[----:B----4-:R2:W4:Y:S02]  /*1530*/  SHFL.IDX PT, R4, R12, 0x1, 0x181f ;  /* 0x00381f000c047f89 */ /* 0x01052400000e0000 */
.L_x_1379:
[----:B------:R-:W-:Y:S01]  /*1540*/  IADD3 R2, R10, 0x10, RZ ;  /* 0x000000100a027810 */ /* 0x000fe20007ffe0ff */
[----:B------:R-:W-:Y:S03]  /*1550*/  BSSY B0, `(.L_x_1312) ;  /* 0x0000009000007945 */ /* 0x000fe60003800000 */
[----:B------:R-:W-:-:S13]  /*1560*/  ISETP.GE.AND P0, PT, R2, R14, PT ;  /* 0x0000000e0200720c */ /* 0x000fda0003f06270 */
[----:B------:R-:W-:Y:S05]  /*1570*/  @P0 BRA `(.L_x_1313) ;  /* 0x0000006000000947 */ /* 0x000fea0003800000 */
[----:B----4-:R-:W-:-:S04]  /*1580*/  LEA R4, P0, R251, R4, 0x1 ;  /* 0x00000004fb047211 */ /* 0x010fc800078008ff */
[----:B---3--:R-:W-:-:S05]  /*1590*/  LEA.HI.X R5, R251, R13, R242, 0x1, P0 ;  /* 0x0000000dfb057211 */ /* 0x008fca00000f0cf2 */
[----:B------:R-:W-:Y:S01]  /*15a0*/  @!PT LDS RZ, [RZ] ;  /* 0x00000000fffff984 */ /* 0x000fe20000000800 */
[----:B------:R-:W-:Y:S01]  /*15b0*/  @!PT LDS RZ, [RZ] ;  /* 0x00000000fffff984 */ /* 0x000fe20000000800 */
[----:B------:R-:W-:Y:S01]  /*15c0*/  @!PT LDS RZ, [RZ] ;  /* 0x00000000fffff984 */ /* 0x000fe20000000800 */
[----:B------:R3:W-:Y:S04]  /*15d0*/  LDGSTS.E.BYPASS.LTC128B.128 [R244+0x7900], [R4.64], !P3 ;  /* 0x0790000004f47fae */ /* 0x0007e8000d901d48 */
.L_x_1313:
[----:B------:R-:W-:Y:S05]  /*15e0*/  BSYNC B0 ;  /* 0x0000000000007941 */ /* 0x000fea0003800000 */
.L_x_1312:
[----:B------:R-:W-:Y:S05]  /*15f0*/  BRA.DIV ~URZ, `(.L_x_1314) ;  /* 0x000139c27f007947 */ /* 0x000fea000b800000 */
[----:B---3--:R3:W1:Y:S02]  /*1600*/  SHFL.IDX PT, R13, R11, 0x2, 0x181f ;  /* 0x00581f000b0d7f89 */ /* 0x00866400000e0000 */
.L_x_1380:
[----:B------:R-:W-:Y:S05]  /*1610*/  BRA.DIV ~URZ, `(.L_x_1315) ;  /* 0x00013a127f007947 */ /* 0x000fea000b800000 */
[----:B----4-:R4:W2:Y:S02]  /*1620*/  SHFL.IDX PT, R4, R12, 0x2, 0x181f ;  /* 0x00581f000c047f89 */ /* 0x0108a400000e0000 */
.L_x_1381:
[----:B------:R-:W-:Y:S01]  /*1630*/  IADD3 R2, R10, 0x20, RZ ;  /* 0x000000200a027810 */ /* 0x000fe20007ffe0ff */
[----:B------:R-:W-:Y:S03]  /*1640*/  BSSY B0, `(.L_x_1316) ;  /* 0x0000009000007945 */ /* 0x000fe60003800000 */
[----:B------:R-:W-:-:S13]  /*1650*/  ISETP.GE.AND P0, PT, R2, R14, PT ;  /* 0x0000000e0200720c */ /* 0x000fda0003f06270 */
[----:B------:R-:W-:Y:S05]  /*1660*/  @P0 BRA `(.L_x_1317) ;  /* 0x0000006000000947 */ /* 0x000fea0003800000 */
[----:B--2---:R-:W-:-:S04]  /*1670*/  LEA R4, P0, R251, R4, 0x1 ;  /* 0x00000004fb047211 */ /* 0x004fc800078008ff */
[----:B-1----:R-:W-:-:S05]  /*1680*/  LEA.HI.X R5, R251, R13, R242, 0x1, P0 ;  /* 0x0000000dfb057211 */ /* 0x002fca00000f0cf2 */
[----:B------:R-:W-:Y:S01]  /*1690*/  @!PT LDS RZ, [RZ] ;  /* 0x00000000fffff984 */ /* 0x000fe20000000800 */
[----:B------:R-:W-:Y:S01]  /*16a0*/  @!PT LDS RZ, [RZ] ;  /* 0x00000000fffff984 */ /* 0x000fe20000000800 */
[----:B------:R-:W-:Y:S01]  /*16b0*/  @!PT LDS RZ, [RZ] ;  /* 0x00000000fffff984 */ /* 0x000fe20000000800 */
[----:B------:R1:W-:Y:S04]  /*16c0*/  LDGSTS.E.BYPASS.LTC128B.128 [R244+0x8100], [R4.64], !P3 ;  /* 0x0810000004f47fae */ /* 0x0003e8000d901d48 */
.L_x_1317:
[----:B------:R-:W-:Y:S05]  /*16d0*/  BSYNC B0 ;  /* 0x0000000000007941 */ /* 0x000fea0003800000 */
.L_x_1316:
[----:B------:R-:W-:Y:S05]  /*16e0*/  BRA.DIV ~URZ, `(.L_x_1318) ;  /* 0x000139a27f007947 */ /* 0x000fea000b800000 */
[----:B-1----:R1:W3:Y:S04]  /*16f0*/  SHFL.IDX PT, R13, R11, 0x3, 0x181f ;  /* 0x00781f000b0d7f89 */ /* 0x0022e800000e0000 */
[----:B--2---:R1:W2:Y:S02]  /*1700*/  SHFL.IDX PT, R4, R12, 0x3, 0x181f ;  /* 0x00781f000c047f89 */ /* 0x0042a400000e0000 */
.L_x_1382:
[----:B------:R-:W-:Y:S01]  /*1710*/  IADD3 R2, R10, 0x30, RZ ;  /* 0x000000300a027810 */ /* 0x000fe20007ffe0ff */
[----:B------:R-:W-:Y:S03]  /*1720*/  BSSY B0, `(.L_x_1319) ;  /* 0x0000009000007945 */ /* 0x000fe60003800000 */
[----:B------:R-:W-:-:S13]  /*1730*/  ISETP.GE.AND P0, PT, R2, R14, PT ;  /* 0x0000000e0200720c */ /* 0x000fda0003f06270 */
[----:B------:R-:W-:Y:S05]  /*1740*/  @P0 BRA `(.L_x_1320) ;  /* 0x0000006000000947 */ /* 0x000fea0003800000 */
[----:B--2---:R-:W-:-:S04]  /*1750*/  LEA R4, P0, R251, R4, 0x1 ;  /* 0x00000004fb047211 */ /* 0x004fc800078008ff */
[----:B---3--:R-:W-:-:S05]  /*1760*/  LEA.HI.X R5, R251, R13, R242, 0x1, P0 ;  /* 0x0000000dfb057211 */ /* 0x008fca00000f0cf2 */
[----:B------:R-:W-:Y:S01]  /*1770*/  @!PT LDS RZ, [RZ] ;  /* 0x00000000fffff984 */ /* 0x000fe20000000800 */
[----:B------:R-:W-:Y:S01]  /*1780*/  @!PT LDS RZ, [RZ] ;  /* 0x00000000fffff984 */ /* 0x000fe20000000800 */
[----:B------:R-:W-:Y:S01]  /*1790*/  @!PT LDS RZ, [RZ] ;  /* 0x00000000fffff984 */ /* 0x000fe20000000800 */
[----:B------:R2:W-:Y:S04]  /*17a0*/  LDGSTS.E.BYPASS.LTC128B.128 [R244+0x8900], [R4.64], !P3 ;  /* 0x0890000004f47fae */ /* 0x0005e8000d901d48 */
.L_x_1320:
[----:B------:R-:W-:Y:S05]  /*17b0*/  BSYNC B0 ;  /* 0x0000000000007941 */ /* 0x000fea0003800000 */
.L_x_1319:
[----:B------:R-:W-:Y:S05]  /*17c0*/  BRA.DIV ~URZ, `(.L_x_1321) ;  /* 0x000139827f007947 */ /* 0x000fea000b800000 */
[----:B---3--:R3:W1:Y:S02]  /*17d0*/  SHFL.IDX PT, R13, R11, 0x4, 0x181f ;  /* 0x00981f000b0d7f89 */ /* 0x00866400000e0000 */
.L_x_1383:
[----:B------:R-:W-:Y:S05]  /*17e0*/  BRA.DIV ~URZ, `(.L_x_1322) ;  /* 0x000139d27f007947 */ /* 0x000fea000b800000 */
[----:B--2---:R2:W3:Y:S02]  /*17f0*/  SHFL.IDX PT, R4, R12, 0x4, 0x181f ;  /* 0x00981f000c047f89 */ /* 0x0044e400000e0000 */
.L_x_1384:
        /* <DEDUP_REMOVED lines=10> */
.L_x_1324:
[----:B------:R-:W-:Y:S05]  /*18a0*/  BSYNC B0 ;  /* 0x0000000000007941 */ /* 0x000fea0003800000 */
.L_x_1323:
[----:B------:R-:W-:Y:S05]  /*18b0*/  BRA.DIV ~URZ, `(.L_x_1325) ;  /* 0x000139627f007947 */ /* 0x000fea000b800000 */
[----:B-1----:R1:W2:Y:S04]  /*18c0*/  SHFL.IDX PT, R13, R11, 0x5, 0x181f ;  /* 0x00b81f000b0d7f89 */ /* 0x0022a800000e0000 */
[----:B---3--:R1:W3:Y:S02]  /*18d0*/  SHFL.IDX PT, R4, R12, 0x5, 0x181f ;  /* 0x00b81f000c047f89 */ /* 0x0082e400000e0000 */
.L_x_1385:
        /* <DEDUP_REMOVED lines=10> */
.L_x_1327:
[----:B------:R-:W-:Y:S05]  /*1980*/  BSYNC B0 ;  /* 0x0000000000007941 */ /* 0x000fea0003800000 */
.L_x_1326:
[----:B------:R-:W-:Y:S05]  /*1990*/  BRA.DIV ~URZ, `(.L_x_1328) ;  /* 0x000139427f007947 */ /* 0x000fea000b800000 */
[----:B--2---:R2:W1:Y:S02]  /*19a0*/  SHFL.IDX PT, R13, R11, 0x6, 0x181f ;  /* 0x00d81f000b0d7f89 */ /* 0x00446400000e0000 */
.L_x_1386:
[----:B------:R-:W-:Y:S05]  /*19b0*/  BRA.DIV ~URZ, `(.L_x_1329) ;  /* 0x000139927f007947 */ /* 0x000fea000b800000 */
[----:B---3--:R3:W2:Y:S02]  /*19c0*/  SHFL.IDX PT, R4, R12, 0x6, 0x181f ;  /* 0x00d81f000c047f89 */ /* 0x0086a400000e0000 */
.L_x_1387:
        /* <DEDUP_REMOVED lines=10> */
.L_x_1331:
[----:B------:R-:W-:Y:S05]  /*1a70*/  BSYNC B0 ;  /* 0x0000000000007941 */ /* 0x000fea0003800000 */
.L_x_1330:
[----:B------:R-:W-:Y:S05]  /*1a80*/  BRA.DIV ~URZ, `(.L_x_1332) ;  /* 0x000139227f007947 */ /* 0x000fea000b800000 */
[----:B-12---:R-:W1:Y:S04]  /*1a90*/  SHFL.IDX PT, R11, R11, 0x7, 0x181f ;  /* 0x00f81f000b0b7f89 */ /* 0x006e6800000e0000 */
[----:B---34-:R-:W2:Y:S02]  /*1aa0*/  SHFL.IDX PT, R12, R12, 0x7, 0x181f ;  /* 0x00f81f000c0c7f89 */ /* 0x018ea400000e0000 */
.L_x_1388:
[----:B-----5:R-:W-:Y:S01]  /*1ab0*/  SHF.R.S32.HI R2, RZ, 0x1f, R0 ;  /* 0x0000001fff027819 */ /* 0x020fe20000011400 */
[----:B------:R-:W-:Y:S01]  /*1ac0*/  IMAD.WIDE.U32 R162, R0, c[0x0][0x2b0], RZ ;  /* 0x0000ac0000a27a25 */ /* 0x000fe200078e00ff */
[----:B------:R-:W-:-:S03]  /*1ad0*/  IADD3 R10, R10, 0x70, RZ ;  /* 0x000000700a0a7810 */ /* 0x000fc60007ffe0ff */
[----:B------:R-:W-:Y:S01]  /*1ae0*/  IMAD R2, R2, c[0x0][0x2b0], RZ ;  /* 0x0000ac0002027a24 */ /* 0x000fe200078e02ff */
[----:B------:R-:W-:Y:S01]  /*1af0*/  ISETP.GE.AND P1, PT, R10, R14, PT ;  /* 0x0000000e0a00720c */ /* 0x000fe20003f26270 */
[----:B------:R3:W-:Y:S02]  /*1b00*/  STL.64 [R1+0x40], R162 ;  /* 0x000040a201007387 */ /* 0x0007e40000100a00 */
[----:B------:R-:W-:-:S04]  /*1b10*/  IMAD R2, R0, c[0x0][0x2b4], R2 ;  /* 0x0000ad0000027a24 */ /* 0x000fc800078e0202 */
[----:B------:R-:W-:-:S05]  /*1b20*/  IMAD.IADD R159, R163, 0x1, R2 ;  /* 0x00000001a39f7824 */ /* 0x000fca00078e0202 */
[----:B------:R3:W-:Y:S01]  /*1b30*/  STL [R1+0xc], R159 ;  /* 0x00000c9f01007387 */ /* 0x0007e20000100800 */
[----:B--2---:R-:W-:-:S04]  /*1b40*/  @!P1 LEA R12, P0, R251, R12, 0x1 ;  /* 0x0000000cfb0c9211 */ /* 0x004fc800078008ff */
[----:B-1----:R-:W-:-:S05]  /*1b50*/  @!P1 LEA.HI.X R13, R251, R11, R242, 0x1, P0 ;  /* 0x0000000bfb0d9211 */ /* 0x002fca00000f0cf2 */
[----:B------:R-:W-:Y:S01]  /*1b60*/  @!PT LDS RZ, [RZ] ;  /* 0x00000000fffff984 */ /* 0x000fe20000000800 */
[----:B------:R-:W-:Y:S01]  /*1b70*/  @!PT LDS RZ, [RZ] ;  /* 0x00000000fffff984 */ /* 0x000fe20000000800 */
[----:B------:R-:W-:Y:S01]  /*1b80*/  @!PT LDS RZ, [RZ] ;  /* 0x00000000fffff984 */ /* 0x000fe20000000800 */
[----:B------:R3:W-:Y:S04]  /*1b90*/  @!P1 LDGSTS.E.BYPASS.LTC128B.128 [R244+0xa900], [R12.64], !P3 ;  /* 0x0a9000000cf49fae */ /* 0x0007e8000d901d48 */
[----:B------:R-:W0:Y:S01]  /*1ba0*/  LDGDEPBAR ;  /* 0x00000000000079af */ /* 0x000e220000000000 */
[----:B------:R-:W-:Y:S02]  /*1bb0*/  WARPSYNC 0xffffffff ;  /* 0xffffffff00007948 */ /* 0x000fe40003800000 */
[----:B------:R-:W2:Y:S01]  /*1bc0*/  LDL R164, [R1+0x24] ;  /* 0x0000240001a47983 */ /* 0x000ea20000100800 */
[----:B------:R-:W-:Y:S01]  /*1bd0*/  MOV R4, 0x70 ;  /* 0x0000007000047802 */ /* 0x000fe20000000f00 */
[----:B------:R-:W-:Y:S02]  /*1be0*/  ULDC UR4, c[0x0][0x2b8] ;  /* 0x0000ae0000047ab9 */ /* 0x000fe40000000800 */
[----:B------:R-:W-:Y:S01]  /*1bf0*/  UISETP.NE.AND UP0, UPT, UR4, 0x1, UPT ;  /* 0x000000010400788c */ /* 0x000fe2000bf05270 */
[----:B------:R-:W4:Y:S01]  /*1c00*/  LDL R15, [R1+0x18] ;  /* 0x00001800010f7983 */ /* 0x000f220000100800 */
[----:B------:R-:W-:-:S04]  /*1c10*/  IMAD R2, R180, R4, -0x70 ;  /* 0xffffff90b4027424 */ /* 0x000fc800078e0204 */
[----:B------:R-:W-:Y:S02]  /*1c20*/  PLOP3.LUT P1, PT, PT, PT, UP0, 0x80, 0x0 ;  /* 0x000000000000781c */ /* 0x000fe40003f2f008 */
[----:B------:R-:W-:Y:S02]  /*1c30*/  IADD3 R0, R250, R2, RZ ;  /* 0x00000002fa007210 */ /* 0x000fe40007ffe0ff */
[----:B------:R-:W-:Y:S02]  /*1c40*/  PLOP3.LUT P0, PT, PT, PT, UP0, 0x80, 0x0 ;  /* 0x000000000000781c */ /* 0x000fe40003f0f008 */
[----:B------:R-:W-:-:S04]  /*1c50*/  ISETP.GE.AND P3, PT, R0, R181, PT ;  /* 0x000000b50000720c */ /* 0x000fc80003f66270 */
[----:B------:R-:W-:Y:S02]  /*1c60*/  ISETP.GT.OR P3, PT, R250, 0x6f, P3 ;  /* 0x0000006ffa00780c */ /* 0x000fe40001f64670 */
[----:B---3--:R-:W-:Y:S01]  /*1c70*/  MOV R12, RZ ;  /* 0x000000ff000c7202 */ /* 0x008fe20000000f00 */
[----:B------:R-:W-:Y:S01]  /*1c80*/  BAR.SYNC.DEFER_BLOCKING 0x0 ;  /* 0x0000000000007b1d */ /* 0x000fe20000010000 */
[----:B--2---:R-:W-:-:S05]  /*1c90*/  IADD3 R0, R0, R164, RZ ;  /* 0x000000a400007210 */ /* 0x004fca0007ffe0ff */
[----:B------:R-:W-:Y:S01]  /*1ca0*/  @P1 IMAD.HI.U32 R6, R0, c[0x0][0x2bc], RZ ;  /* 0x0000af0000061a27 */ /* 0x000fe200078e00ff */
[----:B------:R-:W-:-:S04]  /*1cb0*/  MOV R5, R0 ;  /* 0x0000000000057202 */ /* 0x000fc80000000f00 */
[----:B------:R-:W-:-:S04]  /*1cc0*/  @P0 SHF.R.U32.HI R5, RZ, c[0x0][0x2c0], R6 ;  /* 0x0000b000ff050a19 */ /* 0x000fc80000011606 */
[----:B------:R-:W-:-:S04]  /*1cd0*/  @!P3 IADD3 R8, P0, R5, R162, RZ ;  /* 0x000000a20508b210 */ /* 0x000fc80007f1e0ff */
[----:B------:R-:W-:Y:S02]  /*1ce0*/  @!P3 LEA.HI.X.SX32 R6, R5, R159, 0x1, P0 ;  /* 0x0000009f0506b211 */ /* 0x000fe400000f0eff */
[----:B------:R-:W-:-:S04]  /*1cf0*/  @!P3 LEA R10, P0, R8, c[0x0][0x2a0], 0x2 ;  /* 0x0000a800080aba11 */ /* 0x000fc800078010ff */
[----:B------:R-:W-:-:S05]  /*1d00*/  @!P3 LEA.HI.X R11, R8, c[0x0][0x2a4], R6, 0x2, P0 ;  /* 0x0000a900080bba11 */ /* 0x000fca00000f1406 */
[----:B------:R1:W2:Y:S01]  /*1d10*/  @!P3 LDG.E R12, [R10.64] ;  /* 0x000000080a0cb981 */ /* 0x0002a2000c1e1900 */
[----:B------:R-:W-:-:S05]  /*1d20*/  IADD3 R5, -R5, RZ, RZ ;  /* 0x000000ff05057210 */ /* 0x000fca0007ffe1ff */
[----:B------:R-:W-:-:S05]  /*1d30*/  IMAD R17, R5, c[0x0][0x2b8], R0 ;  /* 0x0000ae0005117a24 */ /* 0x000fca00078e0200 */
[----:B------:R-:W-:-:S05]  /*1d40*/  SHF.R.S32.HI R16, RZ, 0x1f, R17 ;  /* 0x0000001fff107819 */ /* 0x000fca0000011411 */
[----:B------:R-:W-:-:S04]  /*1d50*/  IMAD R8, R16, c[0x0][0x1e0], RZ ;  /* 0x0000780010087a24 */ /* 0x000fc800078e02ff */
[C---:B------:R-:W-:Y:S02]  /*1d60*/  IMAD R8, R17.reuse, c[0x0][0x1e4], R8 ;  /* 0x0000790011087a24 */ /* 0x040fe400078e0208 */
[----:B-1----:R-:W-:-:S05]  /*1d70*/  IMAD.WIDE.U32 R10, R17, c[0x0][0x1e0], RZ ;  /* 0x00007800110a7a25 */ /* 0x002fca00078e00ff */
[----:B------:R-:W-:Y:S01]  /*1d80*/  IADD3 R9, R11, R8, RZ ;  /* 0x000000080b097210 */ /* 0x000fe20007ffe0ff */
[----:B------:R-:W-:Y:S01]  /*1d90*/  IMAD R0, R7, c[0x0][0x1e8], RZ ;  /* 0x00007a0007007a24 */ /* 0x000fe200078e02ff */
[----:B------:R-:W-:Y:S01]  /*1da0*/  MOV R8, R10 ;  /* 0x0000000a00087202 */ /* 0x000fe20000000f00 */
[----:B----4-:R-:W-:-:S04]  /*1db0*/  IMAD.WIDE.U32 R160, R15, c[0x0][0x1e8], RZ ;  /* 0x00007a000fa07a25 */ /* 0x010fc800078e00ff */
[----:B------:R-:W-:-:S05]  /*1dc0*/  IMAD R0, R15, c[0x0][0x1ec], R0 ;  /* 0x00007b000f007a24 */ /* 0x000fca00078e0200 */
[----:B------:R-:W-:Y:S01]  /*1dd0*/  IADD3 R158, R161, R0, RZ ;  /* 0x00000000a19e7210 */ /* 0x000fe20007ffe0ff */
[----:B------:R-:W-:Y:S01]  /*1de0*/  IMAD R4, R180, -0x70, R4 ;  /* 0xffffff90b4047824 */ /* 0x000fe200078e0204 */
[----:B------:R-:W-:-:S05]  /*1df0*/  MOV R0, c[0x0][0x2ac] ;  /* 0x0000ab0000007a02 */ /* 0x000fca0000000f00 */
[----:B------:R-:W-:Y:S01]  /*1e00*/  IMAD R0, R0, c[0x0][0x1d0], R4 ;  /* 0x0000740000007a24 */ /* 0x000fe200078e0204 */
[----:B------:R-:W-:Y:S01]  /*1e10*/  ISETP.GE.AND P3, PT, R251, c[0x0][0x1d4], PT ;  /* 0x00007500fb007a0c */ /* 0x000fe20003f66270 */
[----:B------:R-:W-:Y:S02]  /*1e20*/  IMAD R16, R16, c[0x0][0x208], RZ ;  /* 0x0000820010107a24 */ /* 0x000fe400078e02ff */
[----:B------:R-:W-:-:S04]  /*1e30*/  IMAD.WIDE.U32 R22, R17, c[0x0][0x208], RZ ;  /* 0x0000820011167a25 */ /* 0x000fc800078e00ff */
[----:B------:R-:W-:Y:S01]  /*1e40*/  IMAD R16, R17, c[0x0][0x20c], R16 ;  /* 0x0000830011107a24 */ /* 0x000fe200078e0210 */
[----:B------:R1:W-:Y:S01]  /*1e50*/  STL [R1+0x20], R17 ;  /* 0x0000201101007387 */ /* 0x0003e20000100800 */
[----:B------:R-:W-:Y:S02]  /*1e60*/  IMAD R7, R7, c[0x0][0x210], RZ ;  /* 0x0000840007077a24 */ /* 0x000fe400078e02ff */
[----:B------:R-:W-:-:S04]  /*1e70*/  IMAD.WIDE.U32 R26, R15, c[0x0][0x210], RZ ;  /* 0x000084000f1a7a25 */ /* 0x000fc800078e00ff */
[----:B------:R-:W-:-:S05]  /*1e80*/  IMAD R7, R15, c[0x0][0x214], R7 ;  /* 0x000085000f077a24 */ /* 0x000fca00078e0207 */
[----:B------:R-:W-:Y:S02]  /*1e90*/  IADD3 R15, R27, R7, RZ ;  /* 0x000000071b0f7210 */ /* 0x000fe40007ffe0ff */
[----:B-1----:R-:W-:Y:S02]  /*1ea0*/  IADD3 R17, R23, R16, RZ ;  /* 0x0000001017117210 */ /* 0x002fe40007ffe0ff */
[----:B------:R-:W-:Y:S02]  /*1eb0*/  MOV R16, R22 ;  /* 0x0000001600107202 */ /* 0x000fe40000000f00 */
[C---:B------:R-:W-:Y:S02]  /*1ec0*/  SHF.L.U32 R121, R251.reuse, 0x1, RZ ;  /* 0x00000001fb797819 */ /* 0x040fe400000006ff */
[----:B------:R-:W-:Y:S02]  /*1ed0*/  SHF.L.U64.HI R120, R251, 0x1, R242 ;  /* 0x00000001fb787819 */ /* 0x000fe400000102f2 */
        /* <DEDUP_REMOVED lines=8> */
[----:B------:R-:W1:Y:S01]  /*1f60*/  SHFL.IDX PT, R8, R9, RZ, 0x181f ;  /* 0x00181fff09087589 */ /* 0x000e6200000e0000 */
[----:B------:R-:W-:-:S03]  /*1f70*/  IADD3 R5, -R252, R0, RZ ;  /* 0x00000000fc057210 */ /* 0x000fc60007ffe1ff */
[----:B------:R-:W2:Y:S04]  /*1f80*/  SHFL.IDX PT, R6, R13, RZ, 0x181f ;  /* 0x00181fff0d067589 */ /* 0x000ea800000e0000 */
[----:B------:R-:W3:Y:S01]  /*1f90*/  SHFL.IDX PT, R20, R9, 0x1, 0x181f ;  /* 0x00381f0009147f89 */ /* 0x000ee200000e0000 */
[----:B------:R-:W-:-:S03]  /*1fa0*/  ISETP.GE.AND P5, PT, R5, 0x1, PT ;  /* 0x000000010500780c */ /* 0x000fc60003fa6270 */
[----:B------:R-:W4:Y:S01]  /*1fb0*/  SHFL.IDX PT, R4, R13, 0x1, 0x181f ;  /* 0x00381f000d047f89 */ /* 0x000f2200000e0000 */
[----:B------:R-:W-:-:S03]  /*1fc0*/  ISETP.GE.AND P4, PT, R5, 0x11, PT ;  /* 0x000000110500780c */ /* 0x000fc60003f86270 */
[----:B------:R-:W5:Y:S04]  /*1fd0*/  SHFL.IDX PT, R18, R9, 0x2, 0x181f ;  /* 0x00581f0009127f89 */ /* 0x000f6800000e0000 */
[----:B------:R-:W5:Y:S02]  /*1fe0*/  SHFL.IDX PT, R10, R13, 0x2, 0x181f ;  /* 0x00581f000d0a7f89 */ /* 0x000f6400000e0000 */
[----:B-1----:R-:W-:Y:S02]  /*1ff0*/  @P5 LEA R24, P1, R251, R8, 0x1 ;  /* 0x00000008fb185211 */ /* 0x002fe400078208ff */
[----:B------:R-:W-:Y:S02]  /*2000*/  ISETP.GE.AND P0, PT, R5, 0x21, PT ;  /* 0x000000210500780c */ /* 0x000fe40003f06270 */
[----:B--2---:R-:W-:-:S02]  /*2010*/  @P5 LEA.HI.X R25, R251, R6, R242, 0x1, P1 ;  /* 0x00000006fb195211 */ /* 0x004fc400008f0cf2 */
[----:B------:R-:W1:Y:S01]  /*2020*/  SHFL.IDX PT, R6, R9, 0x3, 0x181f ;  /* 0x00781f0009067f89 */ /* 0x000e6200000e0000 */
[----:B---3--:R-:W-:-:S03]  /*2030*/  @P4 LEA R20, P1, R251, R20, 0x1 ;  /* 0x00000014fb144211 */ /* 0x008fc600078208ff */
[----:B------:R-:W-:Y:S01]  /*2040*/  SHFL.IDX PT, R11, R13, 0x3, 0x181f ;  /* 0x00781f000d0b7f89 */ /* 0x000fe200000e0000 */
[----:B----4-:R-:W-:-:S03]  /*2050*/  @P4 LEA.HI.X R21, R251, R4, R242, 0x1, P1 ;  /* 0x00000004fb154211 */ /* 0x010fc600008f0cf2 */
[----:B------:R-:W2:Y:S01]  /*2060*/  SHFL.IDX PT, R4, R9, 0x4, 0x181f ;  /* 0x00981f0009047f89 */ /* 0x000ea200000e0000 */
[----:B------:R-:W-:Y:S02]  /*2070*/  ISETP.GE.AND P6, PT, R5, 0x31, PT ;  /* 0x000000310500780c */ /* 0x000fe40003fc6270 */
[----:B-----5:R-:W-:Y:S01]  /*2080*/  @P0 LEA R18, P1, R251, R18, 0x1 ;  /* 0x00000012fb120211 */ /* 0x020fe200078208ff */
[----:B------:R-:W3:Y:S01]  /*2090*/  SHFL.IDX PT, R8, R13, 0x4, 0x181f ;  /* 0x00981f000d087f89 */ /* 0x000ee200000e0000 */
[----:B------:R-:W-:-:S03]  /*20a0*/  IMAD R14, R14, c[0x0][0x218], RZ ;  /* 0x000086000e0e7a24 */ /* 0x000fc600078e02ff */
[----:B------:R4:W-:Y:S01]  /*20b0*/  @P5 LDGSTS.E.BYPASS.LTC128B.128 [R244+0x3900], [R24.64], !P3 ;  /* 0x0390000018f45fae */ /* 0x0009e2000d901d48 */
[----:B------:R-:W-:Y:S01]  /*20c0*/  ISETP.GE.AND P5, PT, R5, 0x41, PT ;  /* 0x000000410500780c */ /* 0x000fe20003fa6270 */
[C---:B------:R-:W-:Y:S01]  /*20d0*/  IMAD.WIDE.U32 R16, R12.reuse, c[0x0][0x218], R16 ;  /* 0x000086000c107a25 */ /* 0x040fe200078e0010 */
[----:B------:R-:W-:Y:S01]  /*20e0*/  @P0 LEA.HI.X R19, R251, R10, R242, 0x1, P1 ;  /* 0x0000000afb130211 */ /* 0x000fe200008f0cf2 */
[----:B------:R5:W-:Y:S02]  /*20f0*/  @P4 LDGSTS.E.BYPASS.LTC128B.128 [R244+0x4100], [R20.64], !P3 ;  /* 0x0410000014f44fae */ /* 0x000be4000d901d48 */
[----:B------:R-:W-:Y:S02]  /*2100*/  IMAD R14, R12, c[0x0][0x21c], R14 ;  /* 0x000087000c0e7a24 */ /* 0x000fe400078e020e */
[----:B------:R-:W5:Y:S04]  /*2110*/  SHFL.IDX PT, R10, R9, 0x5, 0x181f ;  /* 0x00b81f00090a7f89 */ /* 0x000f6800000e0000 */
[----:B------:R-:W1:Y:S04]  /*2120*/  SHFL.IDX PT, R9, R9, 0x6, 0x181f ;  /* 0x00d81f0009097f89 */ /* 0x000e6800000e0000 */
[----:B------:R1:W-:Y:S04]  /*2130*/  STL [R1+0x1c], R12 ;  /* 0x00001c0c01007387 */ /* 0x0003e80000100800 */
[----:B------:R2:W-:Y:S04]  /*2140*/  @P0 LDGSTS.E.BYPASS.LTC128B.128 [R244+0x4900], [R18.64], !P3 ;  /* 0x0490000012f40fae */ /* 0x0005e8000d901d48 */
[----:B------:R-:W3:Y:S01]  /*2150*/  SHFL.IDX PT, R7, R13, 0x5, 0x181f ;  /* 0x00b81f000d077f89 */ /* 0x000ee200000e0000 */
[----:B-1----:R-:W-:-:S02]  /*2160*/  IADD3 R12, P0, R16, R26, RZ ;  /* 0x0000001a100c7210 */ /* 0x002fc40007f1e0ff */
[C---:B------:R-:W-:Y:S02]  /*2170*/  @P6 LEA R16, P4, R251.reuse, R6, 0x1 ;  /* 0x00000006fb106211 */ /* 0x040fe400078808ff */
[----:B------:R-:W1:Y:S01]  /*2180*/  SHFL.IDX PT, R6, R13, 0x6, 0x181f ;  /* 0x00d81f000d067f89 */ /* 0x000e6200000e0000 */
[----:B--2---:R-:W-:Y:S02]  /*2190*/  @P5 LEA R18, P1, R251, R4, 0x1 ;  /* 0x00000004fb125211 */ /* 0x004fe400078208ff */
[----:B------:R-:W-:Y:S02]  /*21a0*/  IADD3.X R4, R15, R17, R14, P0, !PT ;  /* 0x000000110f047210 */ /* 0x000fe400007fe40e */
[--C-:B------:R-:W-:Y:S02]  /*21b0*/  @P6 LEA.HI.X R17, R251, R11, R242.reuse, 0x1, P4 ;  /* 0x0000000bfb116211 */ /* 0x100fe400020f0cf2 */
[C---:B------:R-:W-:Y:S02]  /*21c0*/  ISETP.GE.AND P0, PT, R5.reuse, 0x51, PT ;  /* 0x000000510500780c */ /* 0x040fe40003f06270 */
[----:B------:R-:W-:Y:S01]  /*21d0*/  ISETP.GE.AND P4, PT, R5, 0x61, PT ;  /* 0x000000610500780c */ /* 0x000fe20003f86270 */
[----:B------:R2:W-:Y:S01]  /*21e0*/  @P6 LDGSTS.E.BYPASS.LTC128B.128 [R244+0x5100], [R16.64], !P3 ;  /* 0x0510000010f46fae */ /* 0x0005e2000d901d48 */
[----:B---3--:R-:W-:-:S02]  /*21f0*/  @P5 LEA.HI.X R19, R251, R8, R242, 0x1, P1 ;  /* 0x00000008fb135211 */ /* 0x008fc400008f0cf2 */
[----:B------:R-:W-:-:S03]  /*2200*/  LEA R8, P1, R12, c[0x0][0x1f8], 0x1 ;  /* 0x00007e000c087a11 */ /* 0x000fc600078208ff */
[----:B------:R3:W-:Y:S01]  /*2210*/  @P5 LDGSTS.E.BYPASS.LTC128B.128 [R244+0x5900], [R18.64], !P3 ;  /* 0x0590000012f45fae */ /* 0x0007e2000d901d48 */
[----:B------:R-:W-:-:S03]  /*2220*/  LEA.HI.X R4, R12, c[0x0][0x1fc], R4, 0x1, P1 ;  /* 0x00007f000c047a11 */ /* 0x000fc600008f0c04 */
[C---:B-----5:R-:W-:Y:S02]  /*2230*/  @P0 LEA R20, P5, R251.reuse, R10, 0x1 ;  /* 0x0000000afb140211 */ /* 0x060fe400078a08ff */
[C---:B------:R-:W-:Y:S02]  /*2240*/  @P4 LEA R22, P1, R251.reuse, R9, 0x1 ;  /* 0x00000009fb164211 */ /* 0x040fe400078208ff */
[C-C-:B------:R-:W-:Y:S02]  /*2250*/  @P0 LEA.HI.X R21, R251.reuse, R7, R242.reuse, 0x1, P5 ;  /* 0x00000007fb150211 */ /* 0x140fe400028f0cf2 */
[----:B-1----:R-:W-:-:S03]  /*2260*/  @P4 LEA.HI.X R23, R251, R6, R242, 0x1, P1 ;  /* 0x00000006fb174211 */ /* 0x002fc600008f0cf2 */
[----:B------:R1:W-:Y:S04]  /*2270*/  @P0 LDGSTS.E.BYPASS.LTC128B.128 [R244+0x6100], [R20.64], !P3 ;  /* 0x0610000014f40fae */ /* 0x0003e8000d901d48 */
[----:B------:R1:W-:Y:S04]  /*2280*/  @P4 LDGSTS.E.BYPASS.LTC128B.128 [R244+0x6900], [R22.64], !P3 ;  /* 0x0690000016f44fae */ /* 0x0003e8000d901d48 */
[----:B------:R-:W0:Y:S04]  /*2290*/  LDGDEPBAR ;  /* 0x00000000000079af */ /* 0x000e280000000000 */
[----:B---3--:R-:W3:Y:S04]  /*22a0*/  SHFL.IDX PT, R18, R8, RZ, 0x181f ;  /* 0x00181fff08127589 */ /* 0x008ee800000e0000 */
[----:B------:R-:W-:Y:S01]  /*22b0*/  STL.64 [R1+0x38], R160 ;  /* 0x000038a001007387 */ /* 0x000fe20000100a00 */
[----:B------:R-:W-:-:S04]  /*22c0*/  DEPBAR.LE SB0, 0x1 ;  /* 0x000080400000791a */ /* 0x000fc80000000000 */
[----:B------:R-:W-:-:S04]  /*22d0*/  DEPBAR.LE SB0, 0x0 ;  /* 0x000080000000791a */ /* 0x000fc80000000000 */
[----:B------:R-:W-:Y:S06]  /*22e0*/  BAR.SYNC.DEFER_BLOCKING 0x0 ;  /* 0x0000000000007b1d */ /* 0x000fec0000010000 */
[----:B--2---:R-:W2:Y:S04]  /*22f0*/  SHFL.IDX PT, R16, R8, 0x1, 0x181f ;  /* 0x00381f0008107f89 */ /* 0x004ea800000e0000 */
[----:B------:R-:W-:Y:S04]  /*2300*/  STL [R1+0x8], R158 ;  /* 0x0000089e01007387 */ /* 0x000fe80000100800 */
[----:B------:R-:W5:Y:S04]  /*2310*/  SHFL.IDX PT, R14, R8, 0x2, 0x181f ;  /* 0x00581f00080e7f89 */ /* 0x000f6800000e0000 */
[----:B------:R-:W1:Y:S04]  /*2320*/  SHFL.IDX PT, R17, R4, RZ, 0x181f ;  /* 0x00181fff04117589 */ /* 0x000e6800000e0000 */
[----:B------:R-:W-:Y:S04]  /*2330*/  STL.64 [R1+0x30], R26 ;  /* 0x0000301a01007387 */ /* 0x000fe80000100a00 */
[----:B------:R-:W1:Y:S04]  /*2340*/  SHFL.IDX PT, R12, R8, 0x3, 0x181f ;  /* 0x00781f00080c7f89 */ /* 0x000e6800000e0000 */
[----:B------:R-:W-:Y:S04]  /*2350*/  STL [R1+0x4], R15 ;  /* 0x0000040f01007387 */ /* 0x000fe80000100800 */
[----:B------:R-:W1:Y:S04]  /*2360*/  SHFL.IDX PT, R15, R4, 0x1, 0x181f ;  /* 0x00381f00040f7f89 */ /* 0x000e6800000e0000 */
[----:B------:R-:W2:Y:S04]  /*2370*/  SHFL.IDX PT, R13, R4, 0x2, 0x181f ;  /* 0x00581f00040d7f89 */ /* 0x000ea800000e0000 */
[----:B------:R-:W2:Y:S04]  /*2380*/  SHFL.IDX PT, R11, R4, 0x3, 0x181f ;  /* 0x00781f00040b7f89 */ /* 0x000ea800000e0000 */
[----:B------:R-:W4:Y:S04]  /*2390*/  SHFL.IDX PT, R10, R8, 0x4, 0x181f ;  /* 0x00981f00080a7f89 */ /* 0x000f2800000e0000 */
[----:B------:R-:W4:Y:S04]  /*23a0*/  SHFL.IDX PT, R9, R4, 0x4, 0x181f ;  /* 0x00981f0004097f89 */ /* 0x000f2800000e0000 */
[----:B------:R-:W-:Y:S04]  /*23b0*/  LDSM.16.M88.4 R100, [R241] ;  /* 0x00000000f164783b */ /* 0x000fe80000000200 */
[----:B-1----:R-:W-:Y:S04]  /*23c0*/  LDSM.16.M88.4 R20, [R240] ;  /* 0x00000000f014783b */ /* 0x002fe80000000200 */
[----:B------:R-:W1:Y:S01]  /*23d0*/  SHFL.IDX PT, R6, R8, 0x5, 0x181f ;  /* 0x00b81f0008067f89 */ /* 0x000e6200000e0000 */
[----:B---3--:R-:W-:-:S03]  /*23e0*/  IADD3 R18, P4, R18, R121, RZ ;  /* 0x0000007912127210 */ /* 0x008fc60007f9e0ff */
[----:B------:R-:W3:Y:S01]  /*23f0*/  SHFL.IDX PT, R7, R4, 0x5, 0x181f ;  /* 0x00b81f0004077f89 */ /* 0x000ee200000e0000 */
[-C--:B--2---:R-:W-:Y:S02]  /*2400*/  IADD3 R16, P0, R16, R121.reuse, RZ ;  /* 0x0000007910107210 */ /* 0x084fe40007f1e0ff */
[-C--:B-----5:R-:W-:Y:S01]  /*2410*/  IADD3 R14, P6, R14, R121.reuse, RZ ;  /* 0x000000790e0e7210 */ /* 0x0a0fe20007fde0ff */
[----:B------:R-:W2:Y:S01]  /*2420*/  SHFL.IDX PT, R8, R8, 0x6, 0x181f ;  /* 0x00d81f0008087f89 */ /* 0x000ea200000e0000 */
[-C--:B------:R-:W-:Y:S02]  /*2430*/  IADD3.X R19, R17, R120.reuse, RZ, P4, !PT ;  /* 0x0000007811137210 */ /* 0x080fe400027fe4ff */
[----:B------:R-:W-:Y:S01]  /*2440*/  ISETP.GE.AND P1, PT, R251, c[0x0][0x1d4], PT ;  /* 0x00007500fb007a0c */ /* 0x000fe20003f26270 */
[----:B------:R-:W-:Y:S01]  /*2450*/  LDSM.16.M88.4 R72, [R239] ;  /* 0x00000000ef48783b */ /* 0x000fe20000000200 */
[----:B------:R-:W-:Y:S02]  /*2460*/  IADD3 R12, P4, R12, R121, RZ ;  /* 0x000000790c0c7210 */ /* 0x000fe40007f9e0ff */
[-C--:B------:R-:W-:Y:S01]  /*2470*/  IADD3.X R17, R15, R120.reuse, RZ, P0, !PT ;  /* 0x000000780f117210 */ /* 0x080fe200007fe4ff */
[----:B------:R-:W5:Y:S01]  /*2480*/  SHFL.IDX PT, R4, R4, 0x6, 0x181f ;  /* 0x00d81f0004047f89 */ /* 0x000f6200000e0000 */
[----:B------:R-:W-:-:S02]  /*2490*/  IADD3.X R15, R13, R120, RZ, P6, !PT ;  /* 0x000000780d0f7210 */ /* 0x000fc400037fe4ff */
[----:B------:R-:W-:Y:S01]  /*24a0*/  ISETP.LT.OR P5, PT, R5, 0x1, P1 ;  /* 0x000000010500780c */ /* 0x000fe20000fa1670 */
[----:B----4-:R-:W4:Y:S01]  /*24b0*/  LDSM.16.M88.4 R24, [R238] ;  /* 0x00000000ee18783b */ /* 0x010f220000000200 */
[-C--:B------:R-:W-:Y:S02]  /*24c0*/  IADD3.X R13, R11, R120.reuse, RZ, P4, !PT ;  /* 0x000000780b0d7210 */ /* 0x080fe400027fe4ff */
[----:B------:R-:W-:Y:S01]  /*24d0*/  IADD3 R10, P0, R10, R121, RZ ;  /* 0x000000790a0a7210 */ /* 0x000fe20007f1e0ff */
[----:B------:R-:W2:Y:S01]  /*24e0*/  LDSM.16.M88.4 R96, [R241+0x2000] ;  /* 0x00200000f160783b */ /* 0x000ea20000000200 */
[----:B------:R-:W-:Y:S02]  /*24f0*/  ISETP.LT.OR P4, PT, R5, 0x11, P1 ;  /* 0x000000110500780c */ /* 0x000fe40000f81670 */
[----:B------:R-:W-:Y:S01]  /*2500*/  IADD3.X R11, R9, R120, RZ, P0, !PT ;  /* 0x00000078090b7210 */ /* 0x000fe200007fe4ff */
[----:B------:R-:W-:Y:S01]  /*2510*/  LDSM.16.M88.4 R108, [R240+0x800] ;  /* 0x00080000f06c783b */ /* 0x000fe20000000200 */
[----:B------:R-:W-:-:S02]  /*2520*/  ISETP.LT.OR P0, PT, R5, 0x21, P1 ;  /* 0x000000210500780c */ /* 0x000fc40000f01670 */
[----:B-1----:R-:W-:Y:S01]  /*2530*/  IADD3 R6, P6, R6, R121, RZ ;  /* 0x0000007906067210 */ /* 0x002fe20007fde0ff */
[----:B------:R-:W-:Y:S03]  /*2540*/  LDSM.16.M88.4 R92, [R240+0x1000] ;  /* 0x00100000f05c783b */ /* 0x000fe60000000200 */
[----:B---3--:R-:W-:Y:S01]  /*2550*/  IADD3.X R7, R7, R120, RZ, P6, !PT ;  /* 0x0000007807077210 */ /* 0x008fe200037fe4ff */
[----:B------:R-:W-:Y:S01]  /*2560*/  LDSM.16.M88.4 R88, [R240+0x1800] ;  /* 0x00180000f058783b */ /* 0x000fe20000000200 */
[----:B------:R-:W-:-:S03]  /*2570*/  ISETP.LT.OR P6, PT, R5, 0x31, P1 ;  /* 0x000000310500780c */ /* 0x000fc60000fc1670 */
[----:B------:R-:W-:Y:S04]  /*2580*/  LDSM.16.M88.4 R84, [R240+0x2000] ;  /* 0x00200000f054783b */ /* 0x000fe80000000200 */
[----:B------:R-:W-:Y:S04]  /*2590*/  LDSM.16.M88.4 R80, [R240+0x2800] ;  /* 0x00280000f050783b */ /* 0x000fe80000000200 */
[----:B------:R-:W-:Y:S04]  /*25a0*/  LDSM.16.M88.4 R76, [R240+0x3000] ;  /* 0x00300000f04c783b */ /* 0x000fe80000000200 */
[----:B------:R-:W-:Y:S04]  /*25b0*/  LDSM.16.M88.4 R68, [R239+0x2000] ;  /* 0x00200000ef44783b */ /* 0x000fe80000000200 */
[----:B------:R-:W-:Y:S04]  /*25c0*/  LDSM.16.M88.4 R64, [R230] ;  /* 0x00000000e640783b */ /* 0x000fe80000000200 */
[----:B------:R-:W-:Y:S04]  /*25d0*/  LDSM.16.M88.4 R60, [R229] ;  /* 0x00000000e53c783b */ /* 0x000fe80000000200 */
        /* <DEDUP_REMOVED lines=12> */
[----:B------:R3:W-:Y:S01]  /*26a0*/  LDGSTS.E.BYPASS.LTC128B.128 [R244+0x1100], [R14.64], !P0 ;  /* 0x011000000ef47fae */ /* 0x0007e2000c101d48 */
[----:B--2---:R-:W-:Y:S01]  /*26b0*/  IADD3 R8, P0, R8, R121, RZ ;  /* 0x0000007908087210 */ /* 0x004fe20007f1e0ff */
[----:B------:R-:W-:Y:S02]  /*26c0*/  HMMA.16816.F32 R104, R100, R20, RZ ;  /* 0x000000146468723c */ /* 0x000fe400000018ff */
[----:B------:R3:W-:Y:S01]  /*26d0*/  LDGSTS.E.BYPASS.LTC128B.128 [R244+0x1900], [R12.64], !P6 ;  /* 0x019000000cf47fae */ /* 0x0007e2000f101d48 */
[----:B-----5:R-:W-:-:S03]  /*26e0*/  IADD3.X R9, R4, R120, RZ, P0, !PT ;  /* 0x0000007804097210 */ /* 0x020fc600007fe4ff */
[----:B------:R2:W-:Y:S04]  /*26f0*/  LDGSTS.E.BYPASS.LTC128B.128 [R244+0x2100], [R10.64], !P5 ;  /* 0x021000000af47fae */ /* 0x0005e8000e901d48 */
[----:B------:R5:W-:Y:S04]  /*2700*/  LDGSTS.E.BYPASS.LTC128B.128 [R244+0x2900], [R6.64], !P4 ;  /* 0x0290000006f47fae */ /* 0x000be8000e101d48 */
[----:B------:R2:W-:Y:S04]  /*2710*/  LDGSTS.E.BYPASS.LTC128B.128 [R244+0x3100], [R8.64], !P1 ;  /* 0x0310000008f47fae */ /* 0x0005e8000c901d48 */
[----:B------:R-:W-:Y:S04]  /*2720*/  LDSM.16.M88.4 R116, [R236] ;  /* 0x00000000ec74783b */ /* 0x000fe80000000200 */
[----:B------:R-:W2:Y:S02]  /*2730*/  LDSM.16.M88.4 R32, [R237] ;  /* 0x00000000ed20783b */ /* 0x000ea40000000200 */
[----:B----4-:R-:W-:Y:S02]  /*2740*/  HMMA.16816.F32 R104, R72, R24, R104 ;  /* 0x000000184868723c */ /* 0x010fe40000001868 */
[----:B------:R-:W-:Y:S04]  /*2750*/  LDSM.16.M88.4 R112, [R224] ;  /* 0x00000000e070783b */ /* 0x000fe80000000200 */
[----:B-1----:R-:W1:Y:S04]  /*2760*/  LDSM.16.M88.4 R16, [R235] ;  /* 0x00000000eb10783b */ /* 0x002e680000000200 */
[----:B------:R-:W4:Y:S01]  /*2770*/  LDSM.16.M88.4 R28, [R237+0x2000] ;  /* 0x00200000ed1c783b */ /* 0x000f220000000200 */
[----:B-----5:R-:W-:Y:S03]  /*2780*/  HMMA.16816.F32 R4, R96, R20, RZ ;  /* 0x000000146004723c */ /* 0x020fe600000018ff */
[----:B---3--:R-:W3:Y:S04]  /*2790*/  LDSM.16.M88.4 R12, [R235+0x2000] ;  /* 0x00200000eb0c783b */ /* 0x008ee80000000200 */
[----:B------:R-:W5:Y:S01]  /*27a0*/  LDL R165, [R1+0x10] ;  /* 0x0000100001a57983 */ /* 0x000f620000100800 */
[-C--:B--2---:R-:W-:Y:S03]  /*27b0*/  HMMA.16816.F32 R8, R100, R22.reuse, RZ ;  /* 0x000000166408723c */ /* 0x084fe600000018ff */
[----:B------:R-:W0:Y:S05]  /*27c0*/  LDGDEPBAR ;  /* 0x00000000000079af */ /* 0x000e2a0000000000 */
[----:B------:R-:W-:Y:S08]  /*27d0*/  HMMA.16816.F32 R20, R96, R22, RZ ;  /* 0x000000166014723c */ /* 0x000ff000000018ff */
[----:B------:R-:W-:Y:S08]  /*27e0*/  HMMA.16816.F32 R104, R32, R116, R104 ;  /* 0x000000742068723c */ /* 0x000ff00000001868 */
[C---:B------:R-:W-:Y:S08]  /*27f0*/  HMMA.16816.F32 R4, R68.reuse, R24, R4 ;  /* 0x000000184404723c */ /* 0x040ff00000001804 */
[-C--:B------:R-:W-:Y:S08]  /*2800*/  HMMA.16816.F32 R20, R68, R26.reuse, R20 ;  /* 0x0000001a4414723c */ /* 0x080ff00000001814 */
[----:B------:R-:W-:Y:S01]  /*2810*/  HMMA.16816.F32 R8, R72, R26, R8 ;  /* 0x0000001a4808723c */ /* 0x000fe20000001808 */
[----:B------:R-:W2:Y:S07]  /*2820*/  LDSM.16.M88.4 R24, [R236+0x800] ;  /* 0x00080000ec18783b */ /* 0x000eae0000000200 */
[-C--:B------:R-:W-:Y:S08]  /*2830*/  HMMA.16816.F32 R40, R100, R108.reuse, RZ ;  /* 0x0000006c6428723c */ /* 0x080ff000000018ff */
[----:B------:R-:W-:Y:S08]  /*2840*/  HMMA.16816.F32 R36, R96, R108, RZ ;  /* 0x0000006c6024723c */ /* 0x000ff000000018ff */
[----:B-1----:R-:W-:Y:S08]  /*2850*/  HMMA.16816.F32 R104, R16, R112, R104 ;  /* 0x000000701068723c */ /* 0x002ff00000001868 */
[C---:B----4-:R-:W-:Y:S08]  /*2860*/  HMMA.16816.F32 R4, R28.reuse, R116, R4 ;  /* 0x000000741c04723c */ /* 0x050ff00000001804 */
[-C--:B------:R-:W-:Y:S08]  /*2870*/  HMMA.16816.F32 R20, R28, R118.reuse, R20 ;  /* 0x000000761c14723c */ /* 0x080ff00000001814 */
[----:B------:R-:W-:Y:S01]  /*2880*/  HMMA.16816.F32 R8, R32, R118, R8 ;  /* 0x000000762008723c */ /* 0x000fe20000001808 */
[----:B------:R-:W-:-:S02]  /*2890*/  FMUL.FTZ R104, R104, c[0x0][0x320] ;  /* 0x0000c80068687a20 */ /* 0x000fc40000410000 */
[----:B------:R-:W-:Y:S02]  /*28a0*/  FMUL.FTZ R105, R105, c[0x0][0x320] ;  /* 0x0000c80069697a20 */ /* 0x000fe40000410000 */
[----:B------:R-:W-:-:S03]  /*28b0*/  FMUL.FTZ R106, R106, c[0x0][0x320] ;  /* 0x0000c8006a6a7a20 */ /* 0x000fc60000410000 */
[----:B------:R-:W-:Y:S01]  /*28c0*/  HMMA.16816.F32 R40, R72, R64, R40 ;  /* 0x000000404828723c */ /* 0x000fe20000001828 */
[----:B------:R-:W-:-:S07]  /*28d0*/  FMUL.FTZ R107, R107, c[0x0][0x320] ;  /* 0x0000c8006b6b7a20 */ /* 0x000fce0000410000 */
[----:B------:R-:W-:Y:S01]  /*28e0*/  HMMA.16816.F32 R36, R68, R64, R36 ;  /* 0x000000404424723c */ /* 0x000fe20000001824 */
[----:B------:R-:W1:Y:S08]  /*28f0*/  MUFU.TANH R116, R104 ;  /* 0x0000006800747308 */ /* 0x000e700000002400 */
[----:B------:R-:W4:Y:S01]  /*2900*/  MUFU.TANH R117, R105 ;  /* 0x0000006900757308 */ /* 0x000f220000002400 */
[C---:B---3--:R-:W-:Y:S07]  /*2910*/  HMMA.16816.F32 R4, R12.reuse, R112, R4 ;  /* 0x000000700c04723c */ /* 0x048fee0000001804 */
[----:B------:R-:W3:Y:S08]  /*2920*/  MUFU.TANH R118, R106 ;  /* 0x0000006a00767308 */ /* 0x000ef00000002400 */
[----:B------:R1:W1:Y:S01]  /*2930*/  MUFU.TANH R119, R107 ;  /* 0x0000006b00777308 */ /* 0x0002620000002400 */
[-C--:B------:R-:W-:Y:S01]  /*2940*/  HMMA.16816.F32 R20, R12, R114.reuse, R20 ;  /* 0x000000720c14723c */ /* 0x080fe20000001814 */
[----:B-1----:R-:W1:Y:S07]  /*2950*/  LDSM.16.M88.4 R104, [R224+0x800] ;  /* 0x00080000e068783b */ /* 0x002e6e0000000200 */
[----:B------:R-:W-:Y:S08]  /*2960*/  HMMA.16816.F32 R8, R16, R114, R8 ;  /* 0x000000721008723c */ /* 0x000ff00000001808 */
[----:B------:R-:W-:Y:S08]  /*2970*/  HMMA.16816.F32 R112, R100, R110, RZ ;  /* 0x0000006e6470723c */ /* 0x000ff000000018ff */
[-C--:B--2---:R-:W-:Y:S08]  /*2980*/  HMMA.16816.F32 R40, R32, R24.reuse, R40 ;  /* 0x000000182028723c */ /* 0x084ff00000001828 */
[----:B------:R-:W-:Y:S08]  /*2990*/  HMMA.16816.F32 R36, R28, R24, R36 ;  /* 0x000000181c24723c */ /* 0x000ff00000001824 */
[----:B------:R-:W-:Y:S01]  /*29a0*/  HMMA.16816.F32 R108, R96, R110, RZ ;  /* 0x0000006e606c723c */ /* 0x000fe200000018ff */
[----:B------:R-:W-:-:S02]  /*29b0*/  FMUL.FTZ R4, R4, c[0x0][0x320] ;  /* 0x0000c80004047a20 */ /* 0x000fc40000410000 */
[----:B------:R-:W-:Y:S02]  /*29c0*/  FMUL.FTZ R5, R5, c[0x0][0x320] ;  /* 0x0000c80005057a20 */ /* 0x000fe40000410000 */
[----:B------:R-:W-:Y:S02]  /*29d0*/  FMUL.FTZ R6, R6, c[0x0][0x320] ;  /* 0x0000c80006067a20 */ /* 0x000fe40000410000 */
[----:B------:R-:W-:Y:S01]  /*29e0*/  FMUL.FTZ R7, R7, c[0x0][0x320] ;  /* 0x0000c80007077a20 */ /* 0x000fe20000410000 */
[----:B------:R-:W2:Y:S01]  /*29f0*/  MUFU.TANH R122, R4 ;  /* 0x00000004007a7308 */ /* 0x000ea20000002400 */
[----:B------:R-:W-:Y:S02]  /*2a00*/  FMUL.FTZ R20, R20, c[0x0][0x320] ;  /* 0x0000c80014147a20 */ /* 0x000fe40000410000 */
[----:B------:R-:W-:Y:S02]  /*2a10*/  FMUL.FTZ R21, R21, c[0x0][0x320] ;  /* 0x0000c80015157a20 */ /* 0x000fe40000410000 */
[----:B------:R-:W-:-:S03]  /*2a20*/  FMUL.FTZ R22, R22, c[0x0][0x320] ;  /* 0x0000c80016167a20 */ /* 0x000fc60000410000 */
[----:B------:R-:W2:Y:S01]  /*2a30*/  MUFU.TANH R123, R5 ;  /* 0x00000005007b7308 */ /* 0x000ea20000002400 */
[----:B------:R-:W-:-:S07]  /*2a40*/  FMUL.FTZ R23, R23, c[0x0][0x320] ;  /* 0x0000c80017177a20 */ /* 0x000fce0000410000 */
[----:B------:R-:W2:Y:S01]  /*2a50*/  MUFU.TANH R124, R6 ;  /* 0x00000006007c7308 */ /* 0x000ea20000002400 */
[-C--:B-1----:R-:W-:Y:S07]  /*2a60*/  HMMA.16816.F32 R40, R16, R104.reuse, R40 ;  /* 0x000000681028723c */ /* 0x082fee0000001828 */
[----:B------:R1:W1:Y:S01]  /*2a70*/  MUFU.TANH R125, R7 ;  /* 0x00000007007d7308 */ /* 0x0002620000002400 */
[----:B------:R-:W-:Y:S07]  /*2a80*/  HMMA.16816.F32 R36, R12, R104, R36 ;  /* 0x000000680c24723c */ /* 0x000fee0000001824 */
[----:B------:R-:W2:Y:S01]  /*2a90*/  MUFU.TANH R130, R20 ;  /* 0x0000001400827308 */ /* 0x000ea20000002400 */
[----:B------:R-:W-:Y:S08]  /*2aa0*/  HMMA.16816.F32 R112, R72, R66, R112 ;  /* 0x000000424870723c */ /* 0x000ff00000001870 */
[----:B-1----:R-:W-:Y:S01]  /*2ab0*/  HMMA.16816.F32 R4, R100, R92, RZ ;  /* 0x0000005c6404723c */ /* 0x002fe200000018ff */
[----:B------:R-:W1:Y:S07]  /*2ac0*/  MUFU.TANH R131, R21 ;  /* 0x0000001500837308 */ /* 0x000e6e0000002400 */
[----:B------:R-:W-:Y:S01]  /*2ad0*/  HMMA.16816.F32 R108, R68, R66, R108 ;  /* 0x00000042446c723c */ /* 0x000fe2000000186c */
[----:B------:R-:W1:Y:S08]  /*2ae0*/  MUFU.TANH R104, R22 ;  /* 0x0000001600687308 */ /* 0x000e700000002400 */
[----:B------:R1:W1:Y:S01]  /*2af0*/  MUFU.TANH R105, R23 ;  /* 0x0000001700697308 */ /* 0x0002620000002400 */
[----:B------:R-:W-:Y:S01]  /*2b00*/  HMMA.16816.F32 R112, R32, R26, R112 ;  /* 0x0000001a2070723c */ /* 0x000fe20000001870 */
[----:B------:R-:W-:Y:S01]  /*2b10*/  FMUL.FTZ R8, R8, c[0x0][0x320] ;  /* 0x0000c80008087a20 */ /* 0x000fe20000410000 */
[----:B------:R-:W-:Y:S04]  /*2b20*/  LDSM.16.M88.4 R64, [R236+0x1800] ;  /* 0x00180000ec40783b */ /* 0x000fe80000000200 */
[----:B-1----:R-:W1:Y:S02]  /*2b30*/  LDSM.16.M88.4 R20, [R236+0x1000] ;  /* 0x00100000ec14783b */ /* 0x002e640000000200 */
[----:B------:R-:W-:Y:S01]  /*2b40*/  HMMA.16816.F32 R4, R72, R60, R4 ;  /* 0x0000003c4804723c */ /* 0x000fe20000001804 */
[----:B------:R-:W-:-:S02]  /*2b50*/  FMUL.FTZ R9, R9, c[0x0][0x320] ;  /* 0x0000c80009097a20 */ /* 0x000fc40000410000 */
[----:B------:R-:W-:Y:S02]  /*2b60*/  FMUL.FTZ R10, R10, c[0x0][0x320] ;  /* 0x0000c8000a0a7a20 */ /* 0x000fe40000410000 */
[----:B------:R-:W-:-:S03]  /*2b70*/  FMUL.FTZ R11, R11, c[0x0][0x320] ;  /* 0x0000c8000b0b7a20 */ /* 0x000fc60000410000 */
[----:B------:R-:W-:Y:S01]  /*2b80*/  HMMA.16816.F32 R108, R28, R26, R108 ;  /* 0x0000001a1c6c723c */ /* 0x000fe2000000186c */
[----:B------:R-:W2:Y:S01]  /*2b90*/  LDSM.16.M88.4 R24, [R224+0x1000] ;  /* 0x00100000e018783b */ /* 0x000ea20000000200 */
[----:B------:R-:W1:Y:S01]  /*2ba0*/  MUFU.TANH R126, R8 ;  /* 0x00000008007e7308 */ /* 0x000e620000002400 */
[----:B------:R-:W-:Y:S02]  /*2bb0*/  FMUL.FTZ R40, R40, c[0x0][0x320] ;  /* 0x0000c80028287a20 */ /* 0x000fe40000410000 */
[----:B------:R-:W-:Y:S02]  /*2bc0*/  FMUL.FTZ R41, R41, c[0x0][0x320] ;  /* 0x0000c80029297a20 */ /* 0x000fe40000410000 */
[----:B------:R-:W-:-:S03]  /*2bd0*/  FMUL.FTZ R42, R42, c[0x0][0x320] ;  /* 0x0000c8002a2a7a20 */ /* 0x000fc60000410000 */
[----:B------:R-:W1:Y:S01]  /*2be0*/  MUFU.TANH R127, R9 ;  /* 0x00000009007f7308 */ /* 0x000e620000002400 */
[----:B------:R-:W-:-:S07]  /*2bf0*/  FMUL.FTZ R43, R43, c[0x0][0x320] ;  /* 0x0000c8002b2b7a20 */ /* 0x000fce0000410000 */
[----:B------:R-:W2:Y:S08]  /*2c00*/  MUFU.TANH R128, R10 ;  /* 0x0000000a00807308 */ /* 0x000eb00000002400 */
[----:B------:R2:W2:Y:S01]  /*2c10*/  MUFU.TANH R129, R11 ;  /* 0x0000000b00817308 */ /* 0x0004a20000002400 */
[----:B-1----:R-:W-:Y:S07]  /*2c20*/  HMMA.16816.F32 R4, R32, R20, R4 ;  /* 0x000000142004723c */ /* 0x002fee0000001804 */
[----:B------:R-:W1:Y:S01]  /*2c30*/  MUFU.TANH R132, R40 ;  /* 0x0000002800847308 */ /* 0x000e620000002400 */
[----:B--2---:R-:W-:Y:S07]  /*2c40*/  HMMA.16816.F32 R8, R96, R92, RZ ;  /* 0x0000005c6008723c */ /* 0x004fee00000018ff */
[----:B------:R-:W2:Y:S08]  /*2c50*/  MUFU.TANH R133, R41 ;  /* 0x0000002900857308 */ /* 0x000eb00000002400 */
[----:B------:R-:W1:Y:S08]  /*2c60*/  MUFU.TANH R134, R42 ;  /* 0x0000002a00867308 */ /* 0x000e700000002400 */
[----:B------:R1:W1:Y:S02]  /*2c70*/  MUFU.TANH R135, R43 ;  /* 0x0000002b00877308 */ /* 0x0002640000002400 */
[----:B-1----:R-:W-:Y:S01]  /*2c80*/  HMMA.16816.F32 R40, R100, R94, RZ ;  /* 0x0000005e6428723c */ /* 0x002fe200000018ff */
[----:B------:R-:W-:-:S02]  /*2c90*/  FMUL.FTZ R36, R36, c[0x0][0x320] ;  /* 0x0000c80024247a20 */ /* 0x000fc40000410000 */
[----:B------:R-:W-:-:S05]  /*2ca0*/  FMUL.FTZ R37, R37, c[0x0][0x320] ;  /* 0x0000c80025257a20 */ /* 0x000fca0000410000 */
[----:B------:R-:W-:Y:S01]  /*2cb0*/  HMMA.16816.F32 R92, R96, R94, RZ ;  /* 0x0000005e605c723c */ /* 0x000fe200000018ff */
[----:B------:R-:W-:Y:S02]  /*2cc0*/  FMUL.FTZ R38, R38, c[0x0][0x320] ;  /* 0x0000c80026267a20 */ /* 0x000fe40000410000 */
[----:B------:R-:W-:-:S05]  /*2cd0*/  FMUL.FTZ R39, R39, c[0x0][0x320] ;  /* 0x0000c80027277a20 */ /* 0x000fca0000410000 */
[----:B------:R-:W-:Y:S01]  /*2ce0*/  HMMA.16816.F32 R8, R68, R60, R8 ;  /* 0x0000003c4408723c */ /* 0x000fe20000001808 */
[----:B------:R-:W1:Y:S07]  /*2cf0*/  MUFU.TANH R136, R36 ;  /* 0x0000002400887308 */ /* 0x000e6e0000002400 */
[-C--:B------:R-:W-:Y:S01]  /*2d00*/  HMMA.16816.F32 R112, R16, R106.reuse, R112 ;  /* 0x0000006a1070723c */ /* 0x080fe20000001870 */
[----:B------:R-:W1:Y:S07]  /*2d10*/  MUFU.TANH R137, R37 ;  /* 0x0000002500897308 */ /* 0x000e6e0000002400 */
[----:B------:R-:W-:Y:S01]  /*2d20*/  HMMA.16816.F32 R108, R12, R106, R108 ;  /* 0x0000006a0c6c723c */ /* 0x000fe2000000186c */
[----:B------:R-:W1:Y:S07]  /*2d30*/  MUFU.TANH R106, R38 ;  /* 0x00000026006a7308 */ /* 0x000e6e0000002400 */
[----:B------:R-:W-:Y:S01]  /*2d40*/  HMMA.16816.F32 R40, R72, R62, R40 ;  /* 0x0000003e4828723c */ /* 0x000fe20000001828 */
[----:B------:R1:W1:Y:S07]  /*2d50*/  MUFU.TANH R107, R39 ;  /* 0x00000027006b7308 */ /* 0x00026e0000002400 */
[----:B------:R-:W-:Y:S08]  /*2d60*/  HMMA.16816.F32 R4, R16, R24, R4 ;  /* 0x000000181004723c */ /* 0x000ff00000001804 */
[----:B-1----:R-:W-:Y:S08]  /*2d70*/  HMMA.16816.F32 R36, R100, R88, RZ ;  /* 0x000000586424723c */ /* 0x002ff000000018ff */
[----:B------:R-:W-:Y:S08]  /*2d80*/  HMMA.16816.F32 R92, R68, R62, R92 ;  /* 0x0000003e445c723c */ /* 0x000ff0000000185c */
[----:B------:R-:W-:Y:S01]  /*2d90*/  HMMA.16816.F32 R8, R28, R20, R8 ;  /* 0x000000141c08723c */ /* 0x000fe20000001808 */
[----:B------:R-:W-:-:S02]  /*2da0*/  FMUL.FTZ R4, R4, c[0x0][0x320] ;  /* 0x0000c80004047a20 */ /* 0x000fc40000410000 */
[----:B------:R-:W-:Y:S02]  /*2db0*/  FMUL.FTZ R5, R5, c[0x0][0x320] ;  /* 0x0000c80005057a20 */ /* 0x000fe40000410000 */
[----:B------:R-:W-:-:S03]  /*2dc0*/  FMUL.FTZ R6, R6, c[0x0][0x320] ;  /* 0x0000c80006067a20 */ /* 0x000fc60000410000 */
[----:B------:R-:W-:Y:S01]  /*2dd0*/  HMMA.16816.F32 R40, R32, R22, R40 ;  /* 0x000000162028723c */ /* 0x000fe20000001828 */
[----:B------:R-:W-:-:S07]  /*2de0*/  FMUL.FTZ R7, R7, c[0x0][0x320] ;  /* 0x0000c80007077a20 */ /* 0x000fce0000410000 */
[----:B------:R-:W-:Y:S01]  /*2df0*/  HMMA.16816.F32 R36, R72, R56, R36 ;  /* 0x000000384824723c */ /* 0x000fe20000001824 */
[----:B------:R-:W1:Y:S07]  /*2e00*/  MUFU.TANH R138, R4 ;  /* 0x00000004008a7308 */ /* 0x000e6e0000002400 */
[----:B------:R-:W-:Y:S01]  /*2e10*/  HMMA.16816.F32 R60, R96, R88, RZ ;  /* 0x00000058603c723c */ /* 0x000fe200000018ff */
[----:B------:R-:W1:Y:S08]  /*2e20*/  MUFU.TANH R139, R5 ;  /* 0x00000005008b7308 */ /* 0x000e700000002400 */
[----:B------:R-:W1:Y:S01]  /*2e30*/  MUFU.TANH R140, R6 ;  /* 0x00000006008c7308 */ /* 0x000e620000002400 */
[----:B------:R-:W-:Y:S07]  /*2e40*/  HMMA.16816.F32 R92, R28, R22, R92 ;  /* 0x000000161c5c723c */ /* 0x000fee000000185c */
[----:B------:R1:W1:Y:S01]  /*2e50*/  MUFU.TANH R141, R7 ;  /* 0x00000007008d7308 */ /* 0x0002620000002400 */
[-C--:B------:R-:W-:Y:S01]  /*2e60*/  HMMA.16816.F32 R20, R100, R90.reuse, RZ ;  /* 0x0000005a6414723c */ /* 0x080fe200000018ff */
[----:B-1----:R-:W1:Y:S07]  /*2e70*/  LDSM.16.M88.4 R4, [R224+0x1800] ;  /* 0x00180000e004783b */ /* 0x002e6e0000000200 */
[----:B------:R-:W-:Y:S08]  /*2e80*/  HMMA.16816.F32 R88, R96, R90, RZ ;  /* 0x0000005a6058723c */ /* 0x000ff000000018ff */
[----:B------:R-:W-:Y:S08]  /*2e90*/  HMMA.16816.F32 R8, R12, R24, R8 ;  /* 0x000000180c08723c */ /* 0x000ff00000001808 */
[----:B------:R-:W-:Y:S08]  /*2ea0*/  HMMA.16816.F32 R40, R16, R26, R40 ;  /* 0x0000001a1028723c */ /* 0x000ff00000001828 */
[----:B------:R-:W-:Y:S08]  /*2eb0*/  HMMA.16816.F32 R36, R32, R64, R36 ;  /* 0x000000402024723c */ /* 0x000ff00000001824 */
[----:B------:R-:W-:Y:S01]  /*2ec0*/  HMMA.16816.F32 R60, R68, R56, R60 ;  /* 0x00000038443c723c */ /* 0x000fe2000000183c */
[----:B------:R-:W-:-:S02]  /*2ed0*/  FMUL.FTZ R8, R8, c[0x0][0x320] ;  /* 0x0000c80008087a20 */ /* 0x000fc40000410000 */
[----:B------:R-:W-:Y:S02]  /*2ee0*/  FMUL.FTZ R9, R9, c[0x0][0x320] ;  /* 0x0000c80009097a20 */ /* 0x000fe40000410000 */
[----:B------:R-:W-:-:S03]  /*2ef0*/  FMUL.FTZ R10, R10, c[0x0][0x320] ;  /* 0x0000c8000a0a7a20 */ /* 0x000fc60000410000 */
[-C--:B------:R-:W-:Y:S01]  /*2f00*/  HMMA.16816.F32 R20, R72, R58.reuse, R20 ;  /* 0x0000003a4814723c */ /* 0x080fe20000001814 */
[----:B------:R-:W-:Y:S01]  /*2f10*/  FMUL.FTZ R11, R11, c[0x0][0x320] ;  /* 0x0000c8000b0b7a20 */ /* 0x000fe20000410000 */
[----:B------:R-:W1:Y:S06]  /*2f20*/  MUFU.TANH R142, R8 ;  /* 0x00000008008e7308 */ /* 0x000e6c0000002400 */
[----:B------:R-:W-:Y:S01]  /*2f30*/  HMMA.16816.F32 R88, R68, R58, R88 ;  /* 0x0000003a4458723c */ /* 0x000fe20000001858 */
[----:B------:R-:W-:Y:S01]  /*2f40*/  FMUL.FTZ R40, R40, c[0x0][0x320] ;  /* 0x0000c80028287a20 */ /* 0x000fe20000410000 */
[----:B------:R-:W2:Y:S01]  /*2f50*/  MUFU.TANH R143, R9 ;  /* 0x00000009008f7308 */ /* 0x000ea20000002400 */
[----:B------:R-:W-:Y:S01]  /*2f60*/  FMUL.FTZ R41, R41, c[0x0][0x320] ;  /* 0x0000c80029297a20 */ /* 0x000fe20000410000 */
[----:B------:R-:W-:Y:S01]  /*2f70*/  LDSM.16.M88.4 R56, [R236+0x2800] ;  /* 0x00280000ec38783b */ /* 0x000fe20000000200 */
[----:B------:R-:W-:-:S02]  /*2f80*/  FMUL.FTZ R42, R42, c[0x0][0x320] ;  /* 0x0000c8002a2a7a20 */ /* 0x000fc40000410000 */
[----:B------:R-:W-:-:S03]  /*2f90*/  FMUL.FTZ R43, R43, c[0x0][0x320] ;  /* 0x0000c8002b2b7a20 */ /* 0x000fc60000410000 */
[----:B------:R-:W2:Y:S01]  /*2fa0*/  MUFU.TANH R144, R10 ;  /* 0x0000000a00907308 */ /* 0x000ea20000002400 */
[----:B-1----:R-:W-:Y:S07]  /*2fb0*/  HMMA.16816.F32 R36, R16, R4, R36 ;  /* 0x000000041024723c */ /* 0x002fee0000001824 */
[----:B------:R1:W1:Y:S01]  /*2fc0*/  MUFU.TANH R145, R11 ;  /* 0x0000000b00917308 */ /* 0x0002620000002400 */
[----:B------:R-:W-:Y:S07]  /*2fd0*/  HMMA.16816.F32 R60, R28, R64, R60 ;  /* 0x000000401c3c723c */ /* 0x000fee000000183c */
[----:B------:R-:W2:Y:S01]  /*2fe0*/  MUFU.TANH R146, R40 ;  /* 0x0000002800927308 */ /* 0x000ea20000002400 */
[----:B-1----:R-:W-:Y:S07]  /*2ff0*/  HMMA.16816.F32 R8, R100, R84, RZ ;  /* 0x000000546408723c */ /* 0x002fee00000018ff */
[----:B------:R-:W1:Y:S08]  /*3000*/  MUFU.TANH R147, R41 ;  /* 0x0000002900937308 */ /* 0x000e700000002400 */
[----:B------:R-:W1:Y:S08]  /*3010*/  MUFU.TANH R64, R42 ;  /* 0x0000002a00407308 */ /* 0x000e700000002400 */
[----:B------:R1:W1:Y:S01]  /*3020*/  MUFU.TANH R65, R43 ;  /* 0x0000002b00417308 */ /* 0x0002620000002400 */
[-C--:B------:R-:W-:Y:S01]  /*3030*/  HMMA.16816.F32 R20, R32, R66.reuse, R20 ;  /* 0x000000422014723c */ /* 0x080fe20000001814 */
[----:B-1----:R-:W1:Y:S07]  /*3040*/  LDSM.16.M88.4 R40, [R236+0x2000] ;  /* 0x00200000ec28783b */ /* 0x002e6e0000000200 */
[----:B------:R-:W-:Y:S01]  /*3050*/  HMMA.16816.F32 R88, R28, R66, R88 ;  /* 0x000000421c58723c */ /* 0x000fe20000001858 */
[----:B------:R-:W-:-:S02]  /*3060*/  FMUL.FTZ R36, R36, c[0x0][0x320] ;  /* 0x0000c80024247a20 */ /* 0x000fc40000410000 */
[----:B------:R-:W-:Y:S02]  /*3070*/  FMUL.FTZ R37, R37, c[0x0][0x320] ;  /* 0x0000c80025257a20 */ /* 0x000fe40000410000 */
[----:B------:R-:W-:-:S03]  /*3080*/  FMUL.FTZ R38, R38, c[0x0][0x320] ;  /* 0x0000c80026267a20 */ /* 0x000fc60000410000 */
[----:B------:R-:W-:Y:S01]  /*3090*/  HMMA.16816.F32 R8, R72, R52, R8 ;  /* 0x000000344808723c */ /* 0x000fe20000001808 */
[----:B------:R-:W-:Y:S01]  /*30a0*/  FMUL.FTZ R39, R39, c[0x0][0x320] ;  /* 0x0000c80027277a20 */ /* 0x000fe20000410000 */
[----:B------:R-:W1:Y:S08]  /*30b0*/  MUFU.TANH R148, R36 ;  /* 0x0000002400947308 */ /* 0x000e700000002400 */
[----:B------:R-:W1:Y:S01]  /*30c0*/  MUFU.TANH R149, R37 ;  /* 0x0000002500957308 */ /* 0x000e620000002400 */
[C---:B------:R-:W-:Y:S07]  /*30d0*/  HMMA.16816.F32 R92, R12.reuse, R26, R92 ;  /* 0x0000001a0c5c723c */ /* 0x040fee000000185c */
[----:B------:R-:W1:Y:S08]  /*30e0*/  MUFU.TANH R66, R38 ;  /* 0x0000002600427308 */ /* 0x000e700000002400 */
[----:B------:R1:W1:Y:S01]  /*30f0*/  MUFU.TANH R67, R39 ;  /* 0x0000002700437308 */ /* 0x0002620000002400 */
[----:B------:R-:W-:Y:S08]  /*3100*/  HMMA.16816.F32 R60, R12, R4, R60 ;  /* 0x000000040c3c723c */ /* 0x000ff0000000183c */
[----:B------:R-:W-:Y:S01]  /*3110*/  HMMA.16816.F32 R24, R96, R84, RZ ;  /* 0x000000546018723c */ /* 0x000fe200000018ff */
[----:B-1----:R-:W1:Y:S07]  /*3120*/  LDSM.16.M88.4 R36, [R224+0x2000] ;  /* 0x00200000e024783b */ /* 0x002e6e0000000200 */
[-C--:B------:R-:W-:Y:S08]  /*3130*/  HMMA.16816.F32 R20, R16, R6.reuse, R20 ;  /* 0x000000061014723c */ /* 0x080ff00000001814 */
[----:B------:R-:W-:Y:S08]  /*3140*/  HMMA.16816.F32 R88, R12, R6, R88 ;  /* 0x000000060c58723c */ /* 0x000ff00000001858 */
[----:B------:R-:W-:Y:S08]  /*3150*/  HMMA.16816.F32 R4, R100, R86, RZ ;  /* 0x000000566404723c */ /* 0x000ff000000018ff */
[----:B------:R-:W-:Y:S01]  /*3160*/  HMMA.16816.F32 R8, R32, R40, R8 ;  /* 0x000000282008723c */ /* 0x000fe20000001808 */
[----:B------:R-:W-:-:S02]  /*3170*/  FMUL.FTZ R62, R62, c[0x0][0x320] ;  /* 0x0000c8003e3e7a20 */ /* 0x000fc40000410000 */
[----:B------:R-:W-:Y:S02]  /*3180*/  FMUL.FTZ R63, R63, c[0x0][0x320] ;  /* 0x0000c8003f3f7a20 */ /* 0x000fe40000410000 */
[----:B------:R-:W-:-:S03]  /*3190*/  FMUL.FTZ R20, R20, c[0x0][0x320] ;  /* 0x0000c80014147a20 */ /* 0x000fc60000410000 */
[----:B------:R-:W-:Y:S01]  /*31a0*/  HMMA.16816.F32 R24, R68, R52, R24 ;  /* 0x000000344418723c */ /* 0x000fe20000001818 */
[----:B------:R-:W-:Y:S02]  /*31b0*/  FMUL.FTZ R21, R21, c[0x0][0x320] ;  /* 0x0000c80015157a20 */ /* 0x000fe40000410000 */
[----:B------:R-:W-:Y:S02]  /*31c0*/  FMUL.FTZ R22, R22, c[0x0][0x320] ;  /* 0x0000c80016167a20 */ /* 0x000fe40000410000 */
[----:B------:R-:W-:Y:S01]  /*31d0*/  FMUL.FTZ R23, R23, c[0x0][0x320] ;  /* 0x0000c80017177a20 */ /* 0x000fe20000410000 */
[----:B------:R-:W1:Y:S02]  /*31e0*/  MUFU.TANH R195, R62 ;  /* 0x0000003e00c37308 */ /* 0x000e640000002400 */
[----:B------:R-:W-:Y:S06]  /*31f0*/  HMMA.16816.F32 R84, R96, R86, RZ ;  /* 0x000000566054723c */ /* 0x000fec00000018ff */
[----:B------:R-:W2:Y:S02]  /*3200*/  MUFU.TANH R194, R63 ;  /* 0x0000003f00c27308 */ /* 0x000ea40000002400 */
[----:B------:R-:W-:Y:S06]  /*3210*/  HMMA.16816.F32 R4, R72, R54, R4 ;  /* 0x000000364804723c */ /* 0x000fec0000001804 */
[----:B------:R-:W2:Y:S02]  /*3220*/  MUFU.TANH R62, R20 ;  /* 0x00000014003e7308 */ /* 0x000ea40000002400 */
[----:B-1----:R-:W-:Y:S06]  /*3230*/  HMMA.16816.F32 R8, R16, R36, R8 ;  /* 0x000000241008723c */ /* 0x002fec0000001808 */
[----:B------:R-:W1:Y:S08]  /*3240*/  MUFU.TANH R63, R21 ;  /* 0x00000015003f7308 */ /* 0x000e700000002400 */
[----:B------:R-:W1:Y:S08]  /*3250*/  MUFU.TANH R150, R22 ;  /* 0x0000001600967308 */ /* 0x000e700000002400 */
[----:B------:R1:W1:Y:S02]  /*3260*/  MUFU.TANH R151, R23 ;  /* 0x0000001700977308 */ /* 0x0002640000002400 */
[----:B-1----:R-:W-:Y:S08]  /*3270*/  HMMA.16816.F32 R20, R100, R80, RZ ;  /* 0x000000506414723c */ /* 0x002ff000000018ff */
[----:B------:R-:W-:Y:S01]  /*3280*/  HMMA.16816.F32 R24, R28, R40, R24 ;  /* 0x000000281c18723c */ /* 0x000fe20000001818 */
[----:B------:R-:W-:-:S07]  /*3290*/  FMUL.FTZ R90, R90, c[0x0][0x320] ;  /* 0x0000c8005a5a7a20 */ /* 0x000fce0000410000 */
[----:B------:R-:W-:Y:S01]  /*32a0*/  HMMA.16816.F32 R84, R68, R54, R84 ;  /* 0x000000364454723c */ /* 0x000fe20000001854 */
[----:B------:R-:W-:Y:S02]  /*32b0*/  FMUL.FTZ R8, R8, c[0x0][0x320] ;  /* 0x0000c80008087a20 */ /* 0x000fe40000410000 */
[----:B------:R-:W-:-:S05]  /*32c0*/  FMUL.FTZ R9, R9, c[0x0][0x320] ;  /* 0x0000c80009097a20 */ /* 0x000fca0000410000 */
[----:B------:R-:W-:Y:S01]  /*32d0*/  HMMA.16816.F32 R4, R32, R42, R4 ;  /* 0x0000002a2004723c */ /* 0x000fe20000001804 */
[----:B------:R-:W-:Y:S02]  /*32e0*/  FMUL.FTZ R10, R10, c[0x0][0x320] ;  /* 0x0000c8000a0a7a20 */ /* 0x000fe40000410000 */
[----:B------:R-:W-:-:S05]  /*32f0*/  FMUL.FTZ R11, R11, c[0x0][0x320] ;  /* 0x0000c8000b0b7a20 */ /* 0x000fca0000410000 */
[----:B------:R-:W-:Y:S01]  /*3300*/  HMMA.16816.F32 R52, R96, R80, RZ ;  /* 0x000000506034723c */ /* 0x000fe200000018ff */
[----:B------:R1:W1:Y:S07]  /*3310*/  MUFU.TANH R193, R90 ;  /* 0x0000005a00c17308 */ /* 0x00026e0000002400 */
[----:B------:R-:W-:Y:S01]  /*3320*/  HMMA.16816.F32 R20, R72, R48, R20 ;  /* 0x000000304814723c */ /* 0x000fe20000001814 */
[----:B------:R-:W2:Y:S01]  /*3330*/  MUFU.TANH R152, R9 ;  /* 0x0000000900987308 */ /* 0x000ea20000002400 */
[----:B-1----:R-:W-:-:S07]  /*3340*/  FMUL.FTZ R90, R91, c[0x0][0x320] ;  /* 0x0000c8005b5a7a20 */ /* 0x002fce0000410000 */
[----:B------:R-:W1:Y:S08]  /*3350*/  MUFU.TANH R153, R10 ;  /* 0x0000000a00997308 */ /* 0x000e700000002400 */
[----:B------:R-:W1:Y:S08]  /*3360*/  MUFU.TANH R91, R8 ;  /* 0x00000008005b7308 */ /* 0x000e700000002400 */
[----:B------:R1:W1:Y:S01]  /*3370*/  MUFU.TANH R154, R11 ;  /* 0x0000000b009a7308 */ /* 0x0002620000002400 */
[----:B------:R-:W-:Y:S01]  /*3380*/  HMMA.16816.F32 R24, R12, R36, R24 ;  /* 0x000000240c18723c */ /* 0x000fe20000001818 */
[----:B-1----:R-:W1:Y:S07]  /*3390*/  LDSM.16.M88.4 R8, [R224+0x2800] ;  /* 0x00280000e008783b */ /* 0x002e6e0000000200 */
[----:B------:R-:W-:Y:S01]  /*33a0*/  HMMA.16816.F32 R84, R28, R42, R84 ;  /* 0x0000002a1c54723c */ /* 0x000fe20000001854 */
[----:B------:R-:W1:Y:S07]  /*33b0*/  LDSM.16.M88.4 R40, [R236+0x3000] ;  /* 0x00300000ec28783b */ /* 0x000e6e0000000200 */
[----:B------:R-:W-:Y:S08]  /*33c0*/  HMMA.16816.F32 R4, R16, R38, R4 ;  /* 0x000000261004723c */ /* 0x000ff00000001804 */
[----:B------:R-:W-:Y:S08]  /*33d0*/  HMMA.16816.F32 R52, R68, R48, R52 ;  /* 0x000000304434723c */ /* 0x000ff00000001834 */
[----:B------:R-:W-:Y:S01]  /*33e0*/  HMMA.16816.F32 R20, R32, R56, R20 ;  /* 0x000000382014723c */ /* 0x000fe20000001814 */
[----:B------:R-:W-:-:S02]  /*33f0*/  FMUL.FTZ R24, R24, c[0x0][0x320] ;  /* 0x0000c80018187a20 */ /* 0x000fc40000410000 */
[----:B------:R-:W-:Y:S02]  /*3400*/  FMUL.FTZ R25, R25, c[0x0][0x320] ;  /* 0x0000c80019197a20 */ /* 0x000fe40000410000 */
[----:B------:R-:W-:Y:S02]  /*3410*/  FMUL.FTZ R26, R26, c[0x0][0x320] ;  /* 0x0000c8001a1a7a20 */ /* 0x000fe40000410000 */
[----:B------:R-:W-:Y:S01]  /*3420*/  FMUL.FTZ R27, R27, c[0x0][0x320] ;  /* 0x0000c8001b1b7a20 */ /* 0x000fe20000410000 */
[----:B------:R-:W-:Y:S01]  /*3430*/  HMMA.16816.F32 R84, R12, R38, R84 ;  /* 0x000000260c54723c */ /* 0x000fe20000001854 */
[----:B------:R-:W1:Y:S01]  /*3440*/  MUFU.TANH R155, R24 ;  /* 0x00000018009b7308 */ /* 0x000e620000002400 */
[----:B------:R-:W-:Y:S02]  /*3450*/  FMUL.FTZ R4, R4, c[0x0][0x320] ;  /* 0x0000c80004047a20 */ /* 0x000fe40000410000 */
[----:B------:R-:W-:Y:S02]  /*3460*/  FMUL.FTZ R5, R5, c[0x0][0x320] ;  /* 0x0000c80005057a20 */ /* 0x000fe40000410000 */
[----:B------:R-:W-:-:S02]  /*3470*/  FMUL.FTZ R6, R6, c[0x0][0x320] ;  /* 0x0000c80006067a20 */ /* 0x000fc40000410000 */
[----:B------:R-:W-:Y:S01]  /*3480*/  HMMA.16816.F32 R36, R100, R82, RZ ;  /* 0x000000526424723c */ /* 0x000fe200000018ff */
[----:B------:R-:W1:Y:S01]  /*3490*/  MUFU.TANH R156, R25 ;  /* 0x00000019009c7308 */ /* 0x000e620000002400 */
[----:B------:R-:W-:-:S07]  /*34a0*/  FMUL.FTZ R7, R7, c[0x0][0x320] ;  /* 0x0000c80007077a20 */ /* 0x000fce0000410000 */
[----:B------:R-:W2:Y:S01]  /*34b0*/  MUFU.TANH R49, R26 ;  /* 0x0000001a00317308 */ /* 0x000ea20000002400 */
[----:B------:R-:W-:Y:S07]  /*34c0*/  HMMA.16816.F32 R52, R28, R56, R52 ;  /* 0x000000381c34723c */ /* 0x000fee0000001834 */
[----:B------:R2:W2:Y:S01]  /*34d0*/  MUFU.TANH R48, R27 ;  /* 0x0000001b00307308 */ /* 0x0004a20000002400 */
[----:B-1----:R-:W-:Y:S07]  /*34e0*/  HMMA.16816.F32 R20, R16, R8, R20 ;  /* 0x000000081014723c */ /* 0x002fee0000001814 */
[----:B------:R-:W1:Y:S01]  /*34f0*/  MUFU.TANH R186, R4 ;  /* 0x0000000400ba7308 */ /* 0x000e620000002400 */
[C---:B------:R-:W-:Y:S08]  /*3500*/  HMMA.16816.F32 R80, R96.reuse, R82, RZ ;  /* 0x000000526050723c */ /* 0x040ff000000018ff */
[C---:B--2---:R-:W-:Y:S01]  /*3510*/  HMMA.16816.F32 R24, R96.reuse, R76, RZ ;  /* 0x0000004c6018723c */ /* 0x044fe200000018ff */
[----:B------:R-:W2:Y:S07]  /*3520*/  MUFU.TANH R185, R5 ;  /* 0x0000000500b97308 */ /* 0x000eae0000002400 */
[----:B------:R-:W-:Y:S01]  /*3530*/  HMMA.16816.F32 R96, R96, R78, RZ ;  /* 0x0000004e6060723c */ /* 0x000fe200000018ff */
[----:B------:R-:W1:Y:S08]  /*3540*/  MUFU.TANH R56, R6 ;  /* 0x0000000600387308 */ /* 0x000e700000002400 */
[----:B------:R1:W1:Y:S02]  /*3550*/  MUFU.TANH R57, R7 ;  /* 0x0000000700397308 */ /* 0x0002640000002400 */
[C---:B-1----:R-:W-:Y:S08]  /*3560*/  HMMA.16816.F32 R4, R100.reuse, R76, RZ ;  /* 0x0000004c6404723c */ /* 0x042ff000000018ff */
[----:B------:R-:W-:Y:S01]  /*3570*/  HMMA.16816.F32 R100, R100, R78, RZ ;  /* 0x0000004e6464723c */ /* 0x000fe200000018ff */
[----:B------:R-:W-:-:S02]  /*3580*/  FMUL.FTZ R84, R84, c[0x0][0x320] ;  /* 0x0000c80054547a20 */ /* 0x000fc40000410000 */
[----:B------:R-:W-:Y:S02]  /*3590*/  FMUL.FTZ R20, R20, c[0x0][0x320] ;  /* 0x0000c80014147a20 */ /* 0x000fe40000410000 */
[----:B------:R-:W-:-:S03]  /*35a0*/  FMUL.FTZ R21, R21, c[0x0][0x320] ;  /* 0x0000c80015157a20 */ /* 0x000fc60000410000 */
[----:B------:R-:W-:Y:S01]  /*35b0*/  HMMA.16816.F32 R36, R72, R50, R36 ;  /* 0x000000324824723c */ /* 0x000fe20000001824 */
[----:B------:R-:W-:Y:S02]  /*35c0*/  FMUL.FTZ R22, R22, c[0x0][0x320] ;  /* 0x0000c80016167a20 */ /* 0x000fe40000410000 */
[----:B------:R-:W-:-:S05]  /*35d0*/  FMUL.FTZ R23, R23, c[0x0][0x320] ;  /* 0x0000c80017177a20 */ /* 0x000fca0000410000 */
[C---:B------:R-:W-:Y:S01]  /*35e0*/  HMMA.16816.F32 R24, R68.reuse, R44, R24 ;  /* 0x0000002c4418723c */ /* 0x040fe20000001818 */
[----:B------:R1:W1:Y:S07]  /*35f0*/  MUFU.TANH R157, R84 ;  /* 0x00000054009d7308 */ /* 0x00026e0000002400 */
[C---:B------:R-:W-:Y:S01]  /*3600*/  HMMA.16816.F32 R96, R68.reuse, R46, R96 ;  /* 0x0000002e4460723c */ /* 0x040fe20000001860 */
[----:B------:R-:W2:Y:S07]  /*3610*/  MUFU.TANH R77, R22 ;  /* 0x00000016004d7308 */ /* 0x000eae0000002400 */
[----:B------:R-:W-:Y:S01]  /*3620*/  HMMA.16816.F32 R80, R68, R50, R80 ;  /* 0x000000324450723c */ /* 0x000fe20000001850 */
[----:B-1----:R-:W-:Y:S01]  /*3630*/  FMUL.FTZ R84, R86, c[0x0][0x320] ;  /* 0x0000c80056547a20 */ /* 0x002fe20000410000 */
[----:B------:R-:W1:Y:S05]  /*3640*/  MUFU.TANH R76, R23 ;  /* 0x00000017004c7308 */ /* 0x000e6a0000002400 */
[----:B------:R-:W-:Y:S01]  /*3650*/  FMUL.FTZ R51, R85, c[0x0][0x320] ;  /* 0x0000c80055337a20 */ /* 0x000fe20000410000 */
[C---:B------:R-:W-:Y:S02]  /*3660*/  HMMA.16816.F32 R100, R72.reuse, R46, R100 ;  /* 0x0000002e4864723c */ /* 0x040fe40000001864 */
[----:B------:R-:W1:Y:S06]  /*3670*/  MUFU.TANH R85, R20 ;  /* 0x0000001400557308 */ /* 0x000e6c0000002400 */
[----:B------:R-:W-:Y:S02]  /*3680*/  HMMA.16816.F32 R4, R72, R44, R4 ;  /* 0x0000002c4804723c */ /* 0x000fe40000001804 */
[----:B------:R1:W1:Y:S02]  /*3690*/  MUFU.TANH R86, R21 ;  /* 0x0000001500567308 */ /* 0x0002640000002400 */
[----:B-1----:R-:W1:Y:S04]  /*36a0*/  LDSM.16.M88.4 R20, [R224+0x3000] ;  /* 0x00300000e014783b */ /* 0x002e680000000200 */
[----:B------:R-:W-:Y:S08]  /*36b0*/  HMMA.16816.F32 R36, R32, R58, R36 ;  /* 0x0000003a2024723c */ /* 0x000ff00000001824 */
[C---:B------:R-:W-:Y:S08]  /*36c0*/  HMMA.16816.F32 R24, R28.reuse, R40, R24 ;  /* 0x000000281c18723c */ /* 0x040ff00000001818 */
[C---:B------:R-:W-:Y:S08]  /*36d0*/  HMMA.16816.F32 R96, R28.reuse, R42, R96 ;  /* 0x0000002a1c60723c */ /* 0x040ff00000001860 */
[----:B------:R-:W-:Y:S08]  /*36e0*/  HMMA.16816.F32 R80, R28, R58, R80 ;  /* 0x0000003a1c50723c */ /* 0x000ff00000001850 */
[----:B------:R-:W-:Y:S01]  /*36f0*/  HMMA.16816.F32 R52, R12, R8, R52 ;  /* 0x000000080c34723c */ /* 0x000fe20000001834 */
[----:B------:R-:W-:-:S02]  /*3700*/  FMUL.FTZ R112, R112, c[0x0][0x320] ;  /* 0x0000c80070707a20 */ /* 0x000fc40000410000 */
[----:B------:R-:W-:Y:S02]  /*3710*/  FMUL.FTZ R113, R113, c[0x0][0x320] ;  /* 0x0000c80071717a20 */ /* 0x000fe40000410000 */
[----:B------:R-:W-:Y:S02]  /*3720*/  FMUL.FTZ R114, R114, c[0x0][0x320] ;  /* 0x0000c80072727a20 */ /* 0x000fe40000410000 */
[----:B------:R-:W-:Y:S01]  /*3730*/  FMUL.FTZ R115, R115, c[0x0][0x320] ;  /* 0x0000c80073737a20 */ /* 0x000fe20000410000 */
[----:B------:R-:W-:Y:S01]  /*3740*/  HMMA.16816.F32 R100, R32, R42, R100 ;  /* 0x0000002a2064723c */ /* 0x000fe20000001864 */
[----:B------:R-:W-:Y:S02]  /*3750*/  FMUL.FTZ R108, R108, c[0x0][0x320] ;  /* 0x0000c8006c6c7a20 */ /* 0x000fe40000410000 */
[----:B------:R-:W-:Y:S02]  /*3760*/  FMUL.FTZ R109, R109, c[0x0][0x320] ;  /* 0x0000c8006d6d7a20 */ /* 0x000fe40000410000 */
[----:B------:R-:W-:-:S02]  /*3770*/  FMUL.FTZ R110, R110, c[0x0][0x320] ;  /* 0x0000c8006e6e7a20 */ /* 0x000fc40000410000 */
[----:B------:R-:W-:Y:S01]  /*3780*/  FMUL.FTZ R111, R111, c[0x0][0x320] ;  /* 0x0000c8006f6f7a20 */ /* 0x000fe20000410000 */
[----:B------:R-:W-:Y:S01]  /*3790*/  HMMA.16816.F32 R4, R32, R40, R4 ;  /* 0x000000282004723c */ /* 0x000fe20000001804 */
[----:B------:R-:W-:Y:S02]  /*37a0*/  FMUL.FTZ R92, R92, c[0x0][0x320] ;  /* 0x0000c8005c5c7a20 */ /* 0x000fe40000410000 */
[----:B------:R-:W-:Y:S02]  /*37b0*/  FMUL.FTZ R93, R93, c[0x0][0x320] ;  /* 0x0000c8005d5d7a20 */ /* 0x000fe40000410000 */
[----:B------:R-:W-:Y:S02]  /*37c0*/  FMUL.FTZ R94, R94, c[0x0][0x320] ;  /* 0x0000c8005e5e7a20 */ /* 0x000fe40000410000 */
[----:B------:R-:W-:Y:S01]  /*37d0*/  FMUL.FTZ R95, R95, c[0x0][0x320] ;  /* 0x0000c8005f5f7a20 */ /* 0x000fe20000410000 */
[----:B------:R-:W-:Y:S01]  /*37e0*/  HMMA.16816.F32 R36, R16, R10, R36 ;  /* 0x0000000a1024723c */ /* 0x000fe20000001824 */
[----:B------:R-:W-:-:S02]  /*37f0*/  FMUL.FTZ R60, R60, c[0x0][0x320] ;  /* 0x0000c8003c3c7a20 */ /* 0x000fc40000410000 */
[----:B------:R-:W-:Y:S02]  /*3800*/  FMUL.FTZ R61, R61, c[0x0][0x320] ;  /* 0x0000c8003d3d7a20 */ /* 0x000fe40000410000 */
[----:B------:R-:W-:Y:S02]  /*3810*/  FMUL.FTZ R88, R88, c[0x0][0x320] ;  /* 0x0000c80058587a20 */ /* 0x000fe40000410000 */
[----:B------:R-:W-:Y:S01]  /*3820*/  FMUL.FTZ R89, R89, c[0x0][0x320] ;  /* 0x0000c80059597a20 */ /* 0x000fe20000410000 */
[----:B-1----:R-:W-:Y:S01]  /*3830*/  HMMA.16816.F32 R24, R12, R20, R24 ;  /* 0x000000140c18723c */ /* 0x002fe20000001818 */
[----:B------:R-:W-:Y:S01]  /*3840*/  FMUL.FTZ R50, R87, c[0x0][0x320] ;  /* 0x0000c80057327a20 */ /* 0x000fe20000410000 */
[----:B-----5:R-:W-:Y:S01]  /*3850*/  ISETP.GT.AND P0, PT, R3, R165, PT ;  /* 0x000000a50300720c */ /* 0x020fe20003f04270 */
[----:B------:R-:W1:Y:S01]  /*3860*/  MUFU.TANH R90, R90 ;  /* 0x0000005a005a7308 */ /* 0x000e620000002400 */
[----:B------:R-:W-:-:S04]  /*3870*/  DEPBAR.LE SB0, 0x0 ;  /* 0x000080000000791a */ /* 0x000fc80000000000 */
[C---:B------:R-:W-:Y:S08]  /*3880*/  HMMA.16816.F32 R96, R12.reuse, R22, R96 ;  /* 0x000000160c60723c */ /* 0x040ff00000001860 */
[----:B------:R-:W-:Y:S08]  /*3890*/  HMMA.16816.F32 R80, R12, R10, R80 ;  /* 0x0000000a0c50723c */ /* 0x000ff00000001850 */
[C---:B------:R-:W-:Y:S08]  /*38a0*/  HMMA.16816.F32 R100, R16.reuse, R22, R100 ;  /* 0x000000161064723c */ /* 0x040ff00000001864 */
[----:B------:R-:W-:Y:S01]  /*38b0*/  HMMA.16816.F32 R4, R16, R20, R4 ;  /* 0x000000141004723c */ /* 0x000fe20000001804 */
[----:B------:R-:W-:-:S02]  /*38c0*/  FMUL.FTZ R37, R37, c[0x0][0x320] ;  /* 0x0000c80025257a20 */ /* 0x000fc40000410000 */
[----:B------:R-:W-:Y:S02]  /*38d0*/  FMUL.FTZ R24, R24, c[0x0][0x320] ;  /* 0x0000c80018187a20 */ /* 0x000fe40000410000 */
[----:B------:R-:W-:Y:S01]  /*38e0*/  FMUL.FTZ R10, R36, c[0x0][0x320] ;  /* 0x0000c800240a7a20 */ /* 0x000fe20000410000 */
[----:B------:R5:W1:Y:S01]  /*38f0*/  MUFU.TANH R78, R37 ;  /* 0x00000025004e7308 */ /* 0x000a620000002400 */
[----:B------:R-:W-:Y:S02]  /*3900*/  FMUL.FTZ R36, R38, c[0x0][0x320] ;  /* 0x0000c80026247a20 */ /* 0x000fe40000410000 */
[----:B------:R-:W-:Y:S02]  /*3910*/  FMUL.FTZ R28, R97, c[0x0][0x320] ;  /* 0x0000c800611c7a20 */ /* 0x000fe40000410000 */
[----:B------:R-:W-:Y:S02]  /*3920*/  FMUL.FTZ R52, R52, c[0x0][0x320] ;  /* 0x0000c80034347a20 */ /* 0x000fe40000410000 */
[----:B------:R-:W-:Y:S01]  /*3930*/  FMUL.FTZ R45, R53, c[0x0][0x320] ;  /* 0x0000c800352d7a20 */ /* 0x000fe20000410000 */
[----:B------:R1:W1:Y:S01]  /*3940*/  MUFU.TANH R31, R24 ;  /* 0x00000018001f7308 */ /* 0x0002620000002400 */
[----:B------:R-:W-:-:S02]  /*3950*/  FMUL.FTZ R44, R80, c[0x0][0x320] ;  /* 0x0000c800502c7a20 */ /* 0x000fc40000410000 */
[----:B------:R-:W-:Y:S02]  /*3960*/  FMUL.FTZ R41, R81, c[0x0][0x320] ;  /* 0x0000c80051297a20 */ /* 0x000fe40000410000 */
[----:B------:R-:W-:Y:S02]  /*3970*/  FMUL.FTZ R21, R27, c[0x0][0x320] ;  /* 0x0000c8001b157a20 */ /* 0x000fe40000410000 */
[----:B------:R-:W-:Y:S02]  /*3980*/  FMUL.FTZ R38, R101, c[0x0][0x320] ;  /* 0x0000c80065267a20 */ /* 0x000fe40000410000 */
[----:B-----5:R-:W-:Y:S02]  /*3990*/  FMUL.FTZ R37, R39, c[0x0][0x320] ;  /* 0x0000c80027257a20 */ /* 0x020fe40000410000 */
[----:B------:R-:W-:Y:S02]  /*39a0*/  FMUL.FTZ R39, R100, c[0x0][0x320] ;  /* 0x0000c80064277a20 */ /* 0x000fe40000410000 */
[----:B------:R-:W-:-:S02]  /*39b0*/  FMUL.FTZ R22, R102, c[0x0][0x320] ;  /* 0x0000c80066167a20 */ /* 0x000fc40000410000 */
[----:B------:R-:W-:Y:S02]  /*39c0*/  FMUL.FTZ R15, R103, c[0x0][0x320] ;  /* 0x0000c800670f7a20 */ /* 0x000fe40000410000 */
[----:B-1----:R-:W-:Y:S02]  /*39d0*/  FMUL.FTZ R24, R26, c[0x0][0x320] ;  /* 0x0000c8001a187a20 */ /* 0x002fe40000410000 */
[----:B------:R-:W-:Y:S02]  /*39e0*/  FMUL.FTZ R29, R96, c[0x0][0x320] ;  /* 0x0000c800601d7a20 */ /* 0x000fe40000410000 */
[----:B------:R-:W-:Y:S02]  /*39f0*/  FMUL.FTZ R97, R98, c[0x0][0x320] ;  /* 0x0000c80062617a20 */ /* 0x000fe40000410000 */
[----:B------:R-:W-:Y:S02]  /*3a00*/  FMUL.FTZ R70, R99, c[0x0][0x320] ;  /* 0x0000c80063467a20 */ /* 0x000fe40000410000 */
[----:B------:R-:W-:-:S02]  /*3a10*/  FMUL.FTZ R54, R54, c[0x0][0x320] ;  /* 0x0000c80036367a20 */ /* 0x000fc40000410000 */
[----:B------:R-:W-:Y:S02]  /*3a20*/  FMUL.FTZ R55, R55, c[0x0][0x320] ;  /* 0x0000c80037377a20 */ /* 0x000fe40000410000 */
[----:B------:R-:W-:Y:S02]  /*3a30*/  FMUL.FTZ R82, R82, c[0x0][0x320] ;  /* 0x0000c80052527a20 */ /* 0x000fe40000410000 */
[----:B------:R-:W-:Y:S02]  /*3a40*/  FMUL.FTZ R83, R83, c[0x0][0x320] ;  /* 0x0000c80053537a20 */ /* 0x000fe40000410000 */
[----:B------:R-:W-:Y:S02]  /*3a50*/  FMUL.FTZ R4, R4, c[0x0][0x320] ;  /* 0x0000c80004047a20 */ /* 0x000fe40000410000 */
[----:B------:R-:W-:Y:S02]  /*3a60*/  FMUL.FTZ R5, R5, c[0x0][0x320] ;  /* 0x0000c80005057a20 */ /* 0x000fe40000410000 */
[----:B------:R-:W-:-:S02]  /*3a70*/  FMUL.FTZ R6, R6, c[0x0][0x320] ;  /* 0x0000c80006067a20 */ /* 0x000fc40000410000 */
[----:B------:R-:W-:Y:S02]  /*3a80*/  FMUL.FTZ R7, R7, c[0x0][0x320] ;  /* 0x0000c80007077a20 */ /* 0x000fe40000410000 */
[----:B------:R-:W-:Y:S01]  /*3a90*/  FMUL.FTZ R25, R25, c[0x0][0x320] ;  /* 0x0000c80019197a20 */ /* 0x000fe20000410000 */
[----:B------:R-:W1:Y:S08]  /*3aa0*/  MUFU.TANH R112, R112 ;  /* 0x0000007000707308 */ /* 0x000e700000002400 */
        /* <DEDUP_REMOVED lines=20> */
[----:B------:R1:W1:Y:S08]  /*3bf0*/  MUFU.TANH R192, R54 ;  /* 0x0000003600c07308 */ /* 0x0002700000002400 */
[----:B------:R1:W1:Y:S08]  /*3c00*/  MUFU.TANH R191, R55 ;  /* 0x0000003700bf7308 */ /* 0x0002700000002400 */
[----:B------:R-:W1:Y:S08]  /*3c10*/  MUFU.TANH R10, R10 ;  /* 0x0000000a000a7308 */ /* 0x000e700000002400 */
[----:B------:R-:W1:Y:S08]  /*3c20*/  MUFU.TANH R36, R36 ;  /* 0x0000002400247308 */ /* 0x000e700000002400 */
[----:B------:R-:W1:Y:S08]  /*3c30*/  MUFU.TANH R37, R37 ;  /* 0x0000002500257308 */ /* 0x000e700000002400 */
[----:B------:R-:W1:Y:S08]  /*3c40*/  MUFU.TANH R44, R44 ;  /* 0x0000002c002c7308 */ /* 0x000e700000002400 */
        /* <DEDUP_REMOVED lines=17> */
[----:B------:R-:W1:Y:S01]  /*3d60*/  MUFU.TANH R70, R70 ;  /* 0x0000004600467308 */ /* 0x000e620000002400 */
[----:B------:R-:W-:Y:S01]  /*3d70*/  BSSY B0, `(.L_x_1333) ;  /* 0x000004a000007945 */ /* 0x000fe20003800000 */
[----:B------:R-:W-:Y:S01]  /*3d80*/  BAR.SYNC.DEFER_BLOCKING 0x0 ;  /* 0x0000000000007b1d */ /* 0x000fe20000010000 */
[----:B------:R-:W-:-:S05]  /*3d90*/  ISETP.GT.AND P1, PT, R250, 0x6f, PT ;  /* 0x0000006ffa00780c */ /* 0x000fca0003f24270 */
[----:B------:R-:W-:Y:S05]  /*3da0*/  @!P0 BRA `(.L_x_1334) ;  /* 0x0000046000008947 */ /* 0x000fea0003800000 */
[----:B--234-:R-:W-:Y:S01]  /*3db0*/  PLOP3.LUT P4, PT, PT, PT, UP0, 0x80, 0x0 ;  /* 0x000000000000781c */ /* 0x01cfe20003f8f008 */
[----:B------:R-:W-:Y:S01]  /*3dc0*/  IMAD.MOV.U32 R8, RZ, RZ, RZ ;  /* 0x000000ffff087224 */ /* 0x000fe200078e00ff */
[----:B------:R-:W-:Y:S02]  /*3dd0*/  IADD3 R2, R250, R2, R164 ;  /* 0x00000002fa027210 */ /* 0x000fe40007ffe0a4 */
[----:B------:R-:W-:Y:S02]  /*3de0*/  PLOP3.LUT P0, PT, PT, PT, UP0, 0x80, 0x0 ;  /* 0x000000000000781c */ /* 0x000fe40003f0f008 */
[----:B------:R-:W-:-:S05]  /*3df0*/  IADD3 R2, R2, -0x70, RZ ;  /* 0xffffff9002027810 */ /* 0x000fca0007ffe0ff */
[----:B------:R-:W-:Y:S02]  /*3e00*/  IMAD.MOV.U32 R3, RZ, RZ, R2 ;  /* 0x000000ffff037224 */ /* 0x000fe400078e0002 */
[----:B-1----:R-:W-:-:S05]  /*3e10*/  @P4 IMAD.HI.U32 R4, R2, c[0x0][0x2bc], RZ ;  /* 0x0000af0002044a27 */ /* 0x002fca00078e00ff */
        /* <DEDUP_REMOVED lines=9> */
[----:B------:R-:W-:Y:S01]  /*3eb0*/  SHF.R.S32.HI R2, RZ, 0x1f, R9 ;  /* 0x0000001fff027819 */ /* 0x000fe20000011409 */
[----:B------:R1:W-:Y:S04]  /*3ec0*/  STL [R1+0x20], R9 ;  /* 0x0000200901007387 */ /* 0x0003e80000100800 */
[----:B------:R-:W-:-:S04]  /*3ed0*/  IMAD R2, R2, c[0x0][0x1e0], RZ ;  /* 0x0000780002027a24 */ /* 0x000fc800078e02ff */
[----:B------:R-:W-:-:S04]  /*3ee0*/  IMAD R2, R9, c[0x0][0x1e4], R2 ;  /* 0x0000790009027a24 */ /* 0x000fc800078e0202 */
[----:B------:R-:W-:Y:S01]  /*3ef0*/  IMAD.IADD R5, R5, 0x1, R2 ;  /* 0x0000000105057824 */ /* 0x000fe200078e0202 */
[----:B--2---:R1:W-:Y:S01]  /*3f00*/  STL [R1+0x1c], R8 ;  /* 0x00001c0801007387 */ /* 0x0043e20000100800 */
[----:B------:R-:W-:Y:S02]  /*3f10*/  SHF.R.S32.HI R2, RZ, 0x1f, R8 ;  /* 0x0000001fff027819 */ /* 0x000fe40000011408 */
        /* <DEDUP_REMOVED lines=9> */
.L_x_1389:
[----:B------:R-:W-:Y:S05]  /*3fb0*/  BRA.DIV ~URZ, `(.L_x_1336) ;  /* 0x000115327f007947 */ /* 0x000fea000b800000 */
[----:B------:R-:W4:Y:S04]  /*3fc0*/  SHFL.IDX PT, R18, R7, RZ, 0x181f ;  /* 0x00181fff07127589 */ /* 0x000f2800000e0000 */
[----:B------:R-:W5:Y:S04]  /*3fd0*/  SHFL.IDX PT, R16, R7, 0x1, 0x181f ;  /* 0x00381f0007107f89 */ /* 0x000f6800000e0000 */
[----:B------:R-:W1:Y:S04]  /*3fe0*/  SHFL.IDX PT, R13, R7, 0x2, 0x181f ;  /* 0x00581f00070d7f89 */ /* 0x000e6800000e0000 */
[----:B------:R-:W2:Y:S04]  /*3ff0*/  SHFL.IDX PT, R17, R3, 0x1, 0x181f ;  /* 0x00381f0003117f89 */ /* 0x000ea800000e0000 */
[----:B-1----:R-:W1:Y:S04]  /*4000*/  SHFL.IDX PT, R8, R7, 0x3, 0x181f ;  /* 0x00781f0007087f89 */ /* 0x002e6800000e0000 */
[----:B------:R-:W3:Y:S04]  /*4010*/  SHFL.IDX PT, R14, R3, 0x2, 0x181f ;  /* 0x00581f00030e7f89 */ /* 0x000ee800000e0000 */
[----:B------:R-:W-:Y:S01]  /*4020*/  SHFL.IDX PT, R5, R7, 0x4, 0x181f ;  /* 0x00981f0007057f89 */ /* 0x000fe200000e0000 */
[----:B----4-:R-:W-:-:S03]  /*4030*/  IADD3 R18, P0, R18, R121, RZ ;  /* 0x0000007912127210 */ /* 0x010fc60007f1e0ff */
[----:B------:R-:W-:Y:S01]  /*4040*/  SHFL.IDX PT, R2, R7, 0x5, 0x181f ;  /* 0x00b81f0007027f89 */ /* 0x000fe200000e0000 */
[-C--:B-----5:R-:W-:Y:S01]  /*4050*/  IADD3 R16, P4, R16, R121.reuse, RZ ;  /* 0x0000007910107210 */ /* 0x0a0fe20007f9e0ff */
[----:B---3--:R-:W-:Y:S02]  /*4060*/  IMAD.X R19, R12, 0x1, R120, P0 ;  /* 0x000000010c137824 */ /* 0x008fe400000e0678 */
[----:B------:R-:W3:Y:S01]  /*4070*/  SHFL.IDX PT, R9, R3, 0x3, 0x181f ;  /* 0x00781f0003097f89 */ /* 0x000ee200000e0000 */
[----:B------:R-:W-:-:S03]  /*4080*/  IADD3 R12, P0, R13, R121, RZ ;  /* 0x000000790d0c7210 */ /* 0x000fc60007f1e0ff */
[----:B------:R-:W4:Y:S01]  /*4090*/  SHFL.IDX PT, R6, R3, 0x4, 0x181f ;  /* 0x00981f0003067f89 */ /* 0x000f2200000e0000 */
[----:B--2---:R-:W-:-:S03]  /*40a0*/  IMAD.X R17, R17, 0x1, R120, P4 ;  /* 0x0000000111117824 */ /* 0x004fc600020e0678 */
[----:B------:R-:W2:Y:S01]  /*40b0*/  SHFL.IDX PT, R4, R3, 0x5, 0x181f ;  /* 0x00b81f0003047f89 */ /* 0x000ea200000e0000 */
[----:B-1----:R-:W-:-:S03]  /*40c0*/  IADD3 R8, P5, R8, R121, RZ ;  /* 0x0000007908087210 */ /* 0x002fc60007fbe0ff */
[----:B------:R1:W-:Y:S01]  /*40d0*/  LDGSTS.E.BYPASS.LTC128B.128 [R244+0x3900], [R18.64], !P3 ;  /* 0x0390000012f47fae */ /* 0x0003e2000d901d48 */
[----:B------:R-:W-:-:S03]  /*40e0*/  IMAD.X R13, R14, 0x1, R120, P0 ;  /* 0x000000010e0d7824 */ /* 0x000fc600000e0678 */
[----:B------:R5:W-:Y:S04]  /*40f0*/  LDGSTS.E.BYPASS.LTC128B.128 [R244+0x4100], [R16.64], !P3 ;  /* 0x0410000010f47fae */ /* 0x000be8000d901d48 */
[----:B------:R2:W-:Y:S01]  /*4100*/  LDGSTS.E.BYPASS.LTC128B.128 [R244+0x4900], [R12.64], !P3 ;  /* 0x049000000cf47fae */ /* 0x0005e2000d901d48 */
[----:B---3--:R-:W-:-:S03]  /*4110*/  IMAD.X R9, R9, 0x1, R120, P5 ;  /* 0x0000000109097824 */ /* 0x008fc600028e0678 */
[----:B------:R-:W3:Y:S04]  /*4120*/  SHFL.IDX PT, R7, R7, 0x6, 0x181f ;  /* 0x00d81f0007077f89 */ /* 0x000ee800000e0000 */
[----:B------:R3:W-:Y:S04]  /*4130*/  LDGSTS.E.BYPASS.LTC128B.128 [R244+0x5100], [R8.64], !P3 ;  /* 0x0510000008f47fae */ /* 0x0007e8000d901d48 */
[----:B------:R-:W3:Y:S01]  /*4140*/  SHFL.IDX PT, R3, R3, 0x6, 0x181f ;  /* 0x00d81f0003037f89 */ /* 0x000ee200000e0000 */
[-C--:B-1----:R-:W-:Y:S02]  /*4150*/  IADD3 R18, P4, R5, R121.reuse, RZ ;  /* 0x0000007905127210 */ /* 0x082fe40007f9e0ff */
[----:B-----5:R-:W-:-:S03]  /*4160*/  IADD3 R16, P0, R2, R121, RZ ;  /* 0x0000007902107210 */ /* 0x020fc60007f1e0ff */
[--C-:B----4-:R-:W-:Y:S02]  /*4170*/  IMAD.X R19, R6, 0x1, R120.reuse, P4 ;  /* 0x0000000106137824 */ /* 0x110fe400020e0678 */
[----:B--2---:R-:W-:-:S03]  /*4180*/  IMAD.X R17, R4, 0x1, R120, P0 ;  /* 0x0000000104117824 */ /* 0x004fc600000e0678 */
[----:B------:R1:W-:Y:S04]  /*4190*/  LDGSTS.E.BYPASS.LTC128B.128 [R244+0x5900], [R18.64], !P3 ;  /* 0x0590000012f47fae */ /* 0x0003e8000d901d48 */
[----:B------:R1:W-:Y:S02]  /*41a0*/  LDGSTS.E.BYPASS.LTC128B.128 [R244+0x6100], [R16.64], !P3 ;  /* 0x0610000010f47fae */ /* 0x0003e4000d901d48 */
.L_x_1390:
[----:B---3--:R-:W-:-:S04]  /*41b0*/  IADD3 R2, P0, R7, R121, RZ ;  /* 0x0000007907027210 */ /* 0x008fc80007f1e0ff */
[----:B------:R-:W-:-:S05]  /*41c0*/  IADD3.X R3, R3, R120, RZ, P0, !PT ;  /* 0x0000007803037210 */ /* 0x000fca00007fe4ff */
[----:B------:R-:W-:Y:S01]  /*41d0*/  @!PT LDS RZ, [RZ] ;  /* 0x00000000fffff984 */ /* 0x000fe20000000800 */
[----:B------:R-:W-:Y:S01]  /*41e0*/  @!PT LDS RZ, [RZ] ;  /* 0x00000000fffff984 */ /* 0x000fe20000000800 */
[----:B------:R-:W-:Y:S01]  /*41f0*/  @!PT LDS RZ, [RZ] ;  /* 0x00000000fffff984 */ /* 0x000fe20000000800 */
[----:B------:R2:W-:Y:S04]  /*4200*/  LDGSTS.E.BYPASS.LTC128B.128 [R244+0x6900], [R2.64], !P3 ;  /* 0x0690000002f47fae */ /* 0x0005e8000d901d48 */
.L_x_1334:
[----:B--234-:R-:W-:Y:S05]  /*4210*/  BSYNC B0 ;  /* 0x0000000000007941 */ /* 0x01cfea0003800000 */
.L_x_1333:
[----:B------:R-:W2:Y:S04]  /*4220*/  LDL R2, [R1+0x14] ;  /* 0x0000140001027983 */ /* 0x000ea80000100800 */
[----:B------:R-:W0:Y:S01]  /*4230*/  LDGDEPBAR ;  /* 0x00000000000079af */ /* 0x000e220000000000 */
[----:B--2---:R-:W-:-:S04]  /*4240*/  IMAD.IADD R2, R246, 0x1, R2 ;  /* 0x00000001f6027824 */ /* 0x004fc800078e0202 */
[----:B------:R-:W-:Y:S01]  /*4250*/  @P2 IMAD.HI.U32 R3, R2, c[0x0][0x2c8], RZ ;  /* 0x0000b20002032a27 */ /* 0x000fe200078e00ff */
[----:B------:R2:W-:Y:S01]  /*4260*/  STL [R1+0x5c], R2 ;  /* 0x00005c0201007387 */ /* 0x0005e20000100800 */
[----:B-1----:R-:W-:-:S03]  /*4270*/  MOV R6, R2 ;  /* 0x0000000200067202 */ /* 0x002fc60000000f00 */
[----:B------:R-:W-:Y:S01]  /*4280*/  @P2 SHF.R.U32.HI R6, RZ, c[0x0][0x2cc], R3 ;  /* 0x0000b300ff062a19 */ /* 0x000fe20000011603 */
[----:B------:R-:W-:Y:S01]  /*4290*/  IMAD.IADD R3, R0, 0x1, -R245 ;  /* 0x0000000100037824 */ /* 0x000fe200078e0af5 */
[----:B--2---:R-:W-:-:S04]  /*42a0*/  IADD3 R2, -R245, 0x1, R0 ;  /* 0x00000001f5027810 */ /* 0x004fc80007ffe100 */
[----:B------:R-:W-:Y:S01]  /*42b0*/  IADD3 R0, R2, -c[0x0][0x168], RZ ;  /* 0x80005a0002007a10 */ /* 0x000fe20007ffe0ff */
[----:B------:R-:W-:Y:S05]  /*42c0*/  BRA.DIV ~URZ, `(.L_x_1337) ;  /* 0x000118f27f007947 */ /* 0x000fea000b800000 */
[----:B------:R1:W2:Y:S02]  /*42d0*/  SHFL.IDX PT, R2, R6, RZ, 0x1c1f ;  /* 0x001c1fff06027589 */ /* 0x0002a400000e0000 */
.L_x_1391:
[----:B--2---:R-:W-:-:S05]  /*42e0*/  IMAD.IADD R2, R0, 0x1, R2 ;  /* 0x0000000100027824 */ /* 0x004fca00078e0202 */
[----:B------:R-:W-:-:S04]  /*42f0*/  IMNMX R2, R3, R2, PT ;  /* 0x0000000203027217 */ /* 0x000fc80003800200 */
[C---:B------:R-:W-:Y:S02]  /*4300*/  ISETP.GT.AND P6, PT, R2.reuse, RZ, PT ;  /* 0x000000ff0200720c */ /* 0x040fe40003fc4270 */
        /* <DEDUP_REMOVED lines=19> */
[----:B------:R-:W-:Y:S02]  /*4440*/  FSEL R162, R138, -INF , P6 ;  /* 0xff8000008aa27808 */ /* 0x000fe40003000000 */
        /* <DEDUP_REMOVED lines=34> */
[----:B------:R-:W-:Y:S01]  /*4670*/  FSEL R38, R38, -INF , P0 ;  /* 0xff80000026267808 */ /* 0x000fe20000000000 */
[----:B------:R-:W-:Y:S05]  /*4680*/  BRA.DIV ~URZ, `(.L_x_1338) ;  /* 0x000115927f007947 */ /* 0x000fea000b800000 */
[----:B------:R-:W2:Y:S04]  /*4690*/  SHFL.IDX PT, R2, R6, 0x2, 0x1c1f ;  /* 0x005c1f0006027f89 */ /* 0x000ea800000e0000 */
[----:B------:R-:W3:Y:S04]  /*46a0*/  SHFL.IDX PT, R5, R6, 0x1, 0x1c1f ;  /* 0x003c1f0006057f89 */ /* 0x000ee800000e0000 */
[----:B------:R-:W4:Y:S01]  /*46b0*/  SHFL.IDX PT, R4, R6, 0x3, 0x1c1f ;  /* 0x007c1f0006047f89 */ /* 0x000f2200000e0000 */
[----:B--2---:R-:W-:-:S02]  /*46c0*/  IMAD.IADD R2, R0, 0x1, R2 ;  /* 0x0000000100027824 */ /* 0x004fc400078e0202 */
[----:B---3--:R-:W-:-:S03]  /*46d0*/  IMAD.IADD R5, R0, 0x1, R5 ;  /* 0x0000000100057824 */ /* 0x008fc600078e0205 */
[----:B------:R-:W-:Y:S01]  /*46e0*/  IMNMX R2, R3, R2, PT ;  /* 0x0000000203027217 */ /* 0x000fe20003800200 */
[----:B----4-:R-:W-:-:S03]  /*46f0*/  IMAD.IADD R4, R0, 0x1, R4 ;  /* 0x0000000100047824 */ /* 0x010fc600078e0204 */
[C---:B------:R-:W-:Y:S02]  /*4700*/  ISETP.GT.AND P6, PT, R2.reuse, RZ, PT ;  /* 0x000000ff0200720c */ /* 0x040fe40003fc4270 */
[C---:B------:R-:W-:Y:S02]  /*4710*/  ISETP.GT.AND P5, PT, R2.reuse, 0x1, PT ;  /* 0x000000010200780c */ /* 0x040fe40003fa4270 */
[C---:B------:R-:W-:Y:S02]  /*4720*/  ISETP.GT.AND P4, PT, R2.reuse, 0x8, PT ;  /* 0x000000080200780c */ /* 0x040fe40003f84270 */
[----:B------:R-:W-:Y:S02]  /*4730*/  ISETP.GT.AND P0, PT, R2, 0x9, PT ;  /* 0x000000090200780c */ /* 0x000fe40003f04270 */
[----:B------:R-:W-:Y:S02]  /*4740*/  FSEL R12, R122, -INF , P6 ;  /* 0xff8000007a0c7808 */ /* 0x000fe40003000000 */
[----:B------:R-:W-:-:S02]  /*4750*/  FSEL R123, R123, -INF , P5 ;  /* 0xff8000007b7b7808 */ /* 0x000fc40002800000 */
[C---:B------:R-:W-:Y:S02]  /*4760*/  ISETP.GT.AND P6, PT, R2.reuse, 0x10, PT ;  /* 0x000000100200780c */ /* 0x040fe40003fc4270 */
[----:B------:R-:W-:Y:S02]  /*4770*/  ISETP.GT.AND P5, PT, R2, 0x11, PT ;  /* 0x000000110200780c */ /* 0x000fe40003fa4270 */
[----:B------:R-:W-:Y:S02]  /*4780*/  FSEL R130, R130, -INF , P4 ;  /* 0xff80000082827808 */ /* 0x000fe40002000000 */
[----:B------:R-:W-:Y:S02]  /*4790*/  FSEL R131, R131, -INF , P0 ;  /* 0xff80000083837808 */ /* 0x000fe40000000000 */
[C---:B------:R-:W-:Y:S02]  /*47a0*/  ISETP.GT.AND P4, PT, R2.reuse, 0x18, PT ;  /* 0x000000180200780c */ /* 0x040fe40003f84270 */
[----:B------:R-:W-:-:S02]  /*47b0*/  ISETP.GT.AND P0, PT, R2, 0x19, PT ;  /* 0x000000190200780c */ /* 0x000fc40003f04270 */
[----:B------:R-:W-:Y:S02]  /*47c0*/  FSEL R136, R136, -INF , P6 ;  /* 0xff80000088887808 */ /* 0x000fe40003000000 */
[----:B------:R-:W-:Y:S02]  /*47d0*/  FSEL R137, R137, -INF , P5 ;  /* 0xff80000089897808 */ /* 0x000fe40002800000 */
        /* <DEDUP_REMOVED lines=34> */
[----:B------:R-:W-:Y:S02]  /*4a00*/  IMNMX R0, R3, R5, PT ;  /* 0x0000000503007217 */ /* 0x000fe40003800200 */
[----:B------:R-:W-:Y:S02]  /*4a10*/  FSEL R44, R44, -INF , P4 ;  /* 0xff8000002c2c7808 */ /* 0x000fe40002000000 */
[----:B------:R-:W-:Y:S02]  /*4a20*/  FSEL R43, R41, -INF , P0 ;  /* 0xff800000292b7808 */ /* 0x000fe40000000000 */
[C---:B------:R-:W-:Y:S02]  /*4a30*/  ISETP.GT.AND P4, PT, R2.reuse, 0x68, PT ;  /* 0x000000680200780c */ /* 0x040fe40003f84270 */
[----:B------:R-:W-:Y:S02]  /*4a40*/  ISETP.GT.AND P0, PT, R2, 0x69, PT ;  /* 0x000000690200780c */ /* 0x000fe40003f04270 */
[----:B------:R-:W-:-:S02]  /*4a50*/  FSEL R31, R31, -INF , P6 ;  /* 0xff8000001f1f7808 */ /* 0x000fc40003000000 */
[----:B------:R-:W-:Y:S02]  /*4a60*/  FSEL R30, R30, -INF , P5 ;  /* 0xff8000001e1e7808 */ /* 0x000fe40002800000 */
[C---:B------:R-:W-:Y:S02]  /*4a70*/  ISETP.GT.AND P6, PT, R0.reuse, RZ, PT ;  /* 0x000000ff0000720c */ /* 0x040fe40003fc4270 */
[----:B------:R-:W-:Y:S02]  /*4a80*/  ISETP.GT.AND P5, PT, R0, 0x1, PT ;  /* 0x000000010000780c */ /* 0x000fe40003fa4270 */
[----:B------:R-:W-:Y:S02]  /*4a90*/  FSEL R29, R29, -INF , P4 ;  /* 0xff8000001d1d7808 */ /* 0x000fe40002000000 */
[----:B------:R-:W-:Y:S02]  /*4aa0*/  FSEL R28, R28, -INF , P0 ;  /* 0xff8000001c1c7808 */ /* 0x000fe40000000000 */
[----:B------:R-:W-:-:S02]  /*4ab0*/  ISETP.GT.AND P4, PT, R0, 0x8, PT ;  /* 0x000000080000780c */ /* 0x000fc40003f84270 */
[----:B------:R-:W-:Y:S02]  /*4ac0*/  ISETP.GT.AND P0, PT, R0, 0x9, PT ;  /* 0x000000090000780c */ /* 0x000fe40003f04270 */
[----:B------:R-:W-:Y:S02]  /*4ad0*/  FSEL R118, R118, -INF , P6 ;  /* 0xff80000076767808 */ /* 0x000fe40003000000 */
[----:B------:R-:W-:Y:S02]  /*4ae0*/  FSEL R119, R119, -INF , P5 ;  /* 0xff80000077777808 */ /* 0x000fe40002800000 */
[C---:B------:R-:W-:Y:S02]  /*4af0*/  ISETP.GT.AND P6, PT, R0.reuse, 0x10, PT ;  /* 0x000000100000780c */ /* 0x040fe40003fc4270 */
[----:B------:R-:W-:Y:S02]  /*4b00*/  ISETP.GT.AND P5, PT, R0, 0x11, PT ;  /* 0x000000110000780c */ /* 0x000fe40003fa4270 */
[----:B------:R-:W-:-:S02]  /*4b10*/  FSEL R128, R128, -INF , P4 ;  /* 0xff80000080807808 */ /* 0x000fc40002000000 */
[----:B------:R-:W-:Y:S02]  /*4b20*/  FSEL R129, R129, -INF , P0 ;  /* 0xff80000081817808 */ /* 0x000fe40000000000 */
[C---:B------:R-:W-:Y:S02]  /*4b30*/  ISETP.GT.AND P4, PT, R0.reuse, 0x18, PT ;  /* 0x000000180000780c */ /* 0x040fe40003f84270 */
        /* <DEDUP_REMOVED lines=37> */
[----:B------:R-:W-:Y:S02]  /*4d90*/  IMNMX R3, R3, R4, PT ;  /* 0x0000000403037217 */ /* 0x000fe40003800200 */
[----:B------:R-:W-:Y:S02]  /*4da0*/  FSEL R16, R36, -INF , P4 ;  /* 0xff80000024107808 */ /* 0x000fe40002000000 */
[----:B------:R-:W-:-:S02]  /*4db0*/  FSEL R62, R37, -INF , P0 ;  /* 0xff800000253e7808 */ /* 0x000fc40000000000 */
[----:B------:R-:W-:Y:S02]  /*4dc0*/  FMNMX.FTZ R4, R116, R117, !PT ;  /* 0x0000007574047209 */ /* 0x000fe40007810000 */
[----:B------:R-:W-:Y:S02]  /*4dd0*/  ISETP.GT.AND P4, PT, R0, 0x68, PT ;  /* 0x000000680000780c */ /* 0x000fe40003f84270 */
[----:B------:R-:W-:Y:S02]  /*4de0*/  FSEL R37, R20, -INF , P6 ;  /* 0xff80000014257808 */ /* 0x000fe40003000000 */
[----:B------:R-:W-:Y:S02]  /*4df0*/  FSEL R36, R32, -INF , P5 ;  /* 0xff80000020247808 */ /* 0x000fe40002800000 */
[C---:B------:R-:W-:Y:S02]  /*4e00*/  ISETP.GT.AND P6, PT, R3.reuse, RZ, PT ;  /* 0x000000ff0300720c */ /* 0x040fe40003fc4270 */
[----:B------:R-:W-:-:S02]  /*4e10*/  ISETP.GT.AND P5, PT, R3, 0x1, PT ;  /* 0x000000010300780c */ /* 0x000fc40003fa4270 */
[----:B------:R-:W-:Y:S02]  /*4e20*/  FMNMX.FTZ R2, R126, R4, !PT ;  /* 0x000000047e027209 */ /* 0x000fe40007810000 */
[----:B------:R-:W-:Y:S02]  /*4e30*/  ISETP.GT.AND P0, PT, R0, 0x69, PT ;  /* 0x000000690000780c */ /* 0x000fe40003f04270 */
[----:B------:R-:W-:Y:S02]  /*4e40*/  FSEL R57, R22, -INF , P4 ;  /* 0xff80000016397808 */ /* 0x000fe40002000000 */
[----:B------:R-:W-:Y:S02]  /*4e50*/  ISETP.GT.AND P4, PT, R3, 0x8, PT ;  /* 0x000000080300780c */ /* 0x000fe40003f84270 */
[----:B------:R-:W-:Y:S02]  /*4e60*/  FSEL R124, R124, -INF , P6 ;  /* 0xff8000007c7c7808 */ /* 0x000fe40003000000 */
[----:B------:R-:W-:-:S02]  /*4e70*/  FSEL R125, R125, -INF , P5 ;  /* 0xff8000007d7d7808 */ /* 0x000fc40002800000 */
[----:B------:R-:W-:Y:S02]  /*4e80*/  FMNMX.FTZ R5, R118, R119, !PT ;  /* 0x0000007776057209 */ /* 0x000fe40007810000 */
[----:B------:R-:W-:Y:S02]  /*4e90*/  FMNMX.FTZ R4, R12, R123, !PT ;  /* 0x0000007b0c047209 */ /* 0x000fe40007810000 */
[----:B------:R-:W-:Y:S02]  /*4ea0*/  FSEL R56, R15, -INF , P0 ;  /* 0xff8000000f387808 */ /* 0x000fe40000000000 */
[----:B------:R-:W-:Y:S02]  /*4eb0*/  ISETP.GT.AND P0, PT, R3, 0x9, PT ;  /* 0x000000090300780c */ /* 0x000fe40003f04270 */
[----:B------:R-:W-:Y:S02]  /*4ec0*/  FSEL R104, R104, -INF , P4 ;  /* 0xff80000068687808 */ /* 0x000fe40002000000 */
[----:B------:R-:W-:-:S02]  /*4ed0*/  FMNMX.FTZ R5, R128, R5, !PT ;  /* 0x0000000580057209 */ /* 0x000fc40007810000 */
[----:B------:R-:W-:Y:S02]  /*4ee0*/  FMNMX.FTZ R4, R130, R4, !PT ;  /* 0x0000000482047209 */ /* 0x000fe40007810000 */
[----:B-1----:R-:W-:Y:S02]  /*4ef0*/  FMNMX.FTZ R6, R124, R125, !PT ;  /* 0x0000007d7c067209 */ /* 0x002fe40007810000 */
[----:B------:R-:W-:Y:S02]  /*4f00*/  FMNMX.FTZ R2, R127, R2, !PT ;  /* 0x000000027f027209 */ /* 0x000fe40007810000 */
[----:B------:R-:W-:Y:S02]  /*4f10*/  ISETP.GT.AND P6, PT, R3, 0x10, PT ;  /* 0x000000100300780c */ /* 0x000fe40003fc4270 */
[----:B------:R-:W-:Y:S02]  /*4f20*/  FSEL R22, R105, -INF , P0 ;  /* 0xff80000069167808 */ /* 0x000fe40000000000 */
[----:B------:R-:W-:-:S02]  /*4f30*/  FMNMX.FTZ R5, R129, R5, !PT ;  /* 0x0000000581057209 */ /* 0x000fc40007810000 */
[----:B------:R-:W-:Y:S02]  /*4f40*/  FMNMX.FTZ R4, R131, R4, !PT ;  /* 0x0000000483047209 */ /* 0x000fe40007810000 */
[----:B------:R-:W-:Y:S02]  /*4f50*/  FMNMX.FTZ R6, R104, R6, !PT ;  /* 0x0000000668067209 */ /* 0x000fe40007810000 */
[----:B------:R-:W-:Y:S02]  /*4f60*/  ISETP.GT.AND P5, PT, R3, 0x11, PT ;  /* 0x000000110300780c */ /* 0x000fe40003fa4270 */
[----:B------:R-:W-:Y:S02]  /*4f70*/  FSEL R15, R106, -INF , P6 ;  /* 0xff8000006a0f7808 */ /* 0x000fe40003000000 */
[----:B------:R-:W-:Y:S02]  /*4f80*/  FMNMX.FTZ R2, R132, R2, !PT ;  /* 0x0000000284027209 */ /* 0x000fe40007810000 */
        /* <DEDUP_REMOVED lines=135> */
[----:B------:R-:W-:Y:S02]  /*5800*/  FMNMX.FTZ R8, R38, R8, !PT ;  /* 0x0000000826087209 */ /* 0x000fe40007810000 */
[----:B------:R-:W-:Y:S02]  /*5810*/  FMNMX.FTZ R5, R56, R5, !PT ;  /* 0x0000000538057209 */ /* 0x000fe40007810000 */
[----:B------:R-:W-:Y:S01]  /*5820*/  FMNMX.FTZ R4, R28, R4, !PT ;  /* 0x000000041c047209 */ /* 0x000fe20007810000 */
[----:B------:R-:W1:Y:S01]  /*5830*/  SHFL.BFLY PT, R3, R8, 0x2, 0x1f ;  /* 0x0c401f0008037f89 */ /* 0x000e6200000e0000 */
[----:B------:R-:W-:-:S02]  /*5840*/  FSEL R70, R70, -INF , P0 ;  /* 0xff80000046467808 */ /* 0x000fc40000000000 */
[----:B------:R-:W-:Y:S01]  /*5850*/  FMNMX.FTZ R6, R97, R6, !PT ;  /* 0x0000000661067209 */ /* 0x000fe20007810000 */
[----:B------:R-:W2:Y:S03]  /*5860*/  SHFL.BFLY PT, R2, R5, 0x2, 0x1f ;  /* 0x0c401f0005027f89 */ /* 0x000ea600000e0000 */
[----:B------:R-:W-:Y:S01]  /*5870*/  FMNMX.FTZ R6, R70, R6, !PT ;  /* 0x0000000646067209 */ /* 0x000fe20007810000 */
        /* <DEDUP_REMOVED lines=13> */
.L_x_1392:
[C---:B------:R-:W-:Y:S01]  /*5950*/  FMUL.FTZ R9, R3.reuse, c[0x0][0x2d0] ;  /* 0x0000b40003097a20 */ /* 0x040fe20000410000 */
[----:B------:R-:W-:Y:S01]  /*5960*/  FSETP.NEU.FTZ.AND P0, PT, R3, -INF , PT ;  /* 0xff8000000300780b */ /* 0x000fe20003f1d000 */
[----:B------:R-:W-:Y:S01]  /*5970*/  FMUL.FTZ R8, R2, c[0x0][0x2d0] ;  /* 0x0000b40002087a20 */ /* 0x000fe20000410000 */
[----:B------:R-:W2:Y:S01]  /*5980*/  LDL R208, [R1+0x14] ;  /* 0x0000140001d07983 */ /* 0x000ea20000100800 */
[----:B------:R-:W-:Y:S01]  /*5990*/  FMUL.FTZ R122, R0, c[0x0][0x2d0] ;  /* 0x0000b400007a7a20 */ /* 0x000fe20000410000 */
[----:B------:R-:W-:Y:S01]  /*59a0*/  FSEL R9, R9, RZ, P0 ;  /* 0x000000ff09097208 */ /* 0x000fe20000000000 */
[----:B------:R-:W-:Y:S01]  /*59b0*/  WARPSYNC 0xffffffff ;  /* 0xffffffff00007948 */ /* 0x000fe20003800000 */
[----:B------:R-:W-:Y:S01]  /*59c0*/  FSETP.NEU.FTZ.AND P0, PT, R2, -INF , PT ;  /* 0xff8000000200780b */ /* 0x000fe20003f1d000 */
[----:B------:R-:W-:Y:S01]  /*59d0*/  LDSM.16.MT88.4 R140, [R234] ;  /* 0x00000000ea8c783b */ /* 0x000fe20000004200 */
[----:B----4-:R-:W-:Y:S01]  /*59e0*/  FMNMX.FTZ R68, R6, R68, !PT ;  /* 0x0000004406447209 */ /* 0x010fe20007810000 */
[--C-:B------:R-:W-:Y:S01]  /*59f0*/  FFMA.FTZ R182, R126, c[0x0][0x2d0], -R9.reuse ;  /* 0x0000b4007eb67a23 */ /* 0x100fe20000010809 */
[----:B------:R-:W-:Y:S01]  /*5a00*/  FSEL R8, R8, RZ, P0 ;  /* 0x000000ff08087208 */ /* 0x000fe20000000000 */
[--C-:B------:R-:W-:Y:S01]  /*5a10*/  FFMA.FTZ R115, R127, c[0x0][0x2d0], -R9.reuse ;  /* 0x0000b4007f737a23 */ /* 0x100fe20000010809 */
[----:B------:R-:W-:Y:S01]  /*5a20*/  FSETP.NEU.FTZ.AND P0, PT, R0, -INF , PT ;  /* 0xff8000000000780b */ /* 0x000fe20003f1d000 */
[----:B------:R-:W-:Y:S01]  /*5a30*/  FMUL.FTZ R96, R68, c[0x0][0x2d0] ;  /* 0x0000b40044607a20 */ /* 0x000fe20000410000 */
[----:B------:R-:W-:Y:S01]  /*5a40*/  LDSM.16.MT88.4 R24, [R233+0x800] ;  /* 0x00080000e918783b */ /* 0x000fe20000004200 */
[--C-:B------:R-:W-:Y:S01]  /*5a50*/  FFMA.FTZ R107, R132, c[0x0][0x2d0], -R9.reuse ;  /* 0x0000b400846b7a23 */ /* 0x100fe20000010809 */
[----:B------:R-:W-:Y:S01]  /*5a60*/  FSEL R122, R122, RZ, P0 ;  /* 0x000000ff7a7a7208 */ /* 0x000fe20000000000 */
[----:B------:R-:W-:Y:S01]  /*5a70*/  FFMA.FTZ R76, R133, c[0x0][0x2d0], -R9 ;  /* 0x0000b400854c7a23 */ /* 0x000fe20000010809 */
[----:B------:R-:W-:Y:S01]  /*5a80*/  FSETP.NEU.FTZ.AND P0, PT, R68, -INF , PT ;  /* 0xff8000004400780b */ /* 0x000fe20003f1d000 */
[--C-:B------:R-:W-:Y:S01]  /*5a90*/  FFMA.FTZ R106, R134, c[0x0][0x2d0], -R8.reuse ;  /* 0x0000b400866a7a23 */ /* 0x100fe20000010808 */
[----:B------:R-:W-:Y:S01]  /*5aa0*/  MUFU.EX2 R182, R182 ;  /* 0x000000b600b67308 */ /* 0x000fe20000000800 */
[----:B------:R-:W-:Y:S01]  /*5ab0*/  FFMA.FTZ R75, R135, c[0x0][0x2d0], -R8 ;  /* 0x0000b400874b7a23 */ /* 0x000fe20000010808 */
[----:B------:R-:W-:Y:S01]  /*5ac0*/  FSEL R96, R96, RZ, P0 ;  /* 0x000000ff60607208 */ /* 0x000fe20000000000 */
[----:B------:R-:W1:Y:S01]  /*5ad0*/  LDSM.16.MT88.4 R132, [R233] ;  /* 0x00000000e984783b */ /* 0x000e620000004200 */
[----:B------:R-:W-:-:S02]  /*5ae0*/  FFMA.FTZ R49, R108, c[0x0][0x2d0], -R122 ;  /* 0x0000b4006c317a23 */ /* 0x000fc4000001087a */
[--C-:B------:R-:W-:Y:S01]  /*5af0*/  FFMA.FTZ R53, R112, c[0x0][0x2d0], -R9.reuse ;  /* 0x0000b40070357a23 */ /* 0x100fe20000010809 */
[----:B------:R-:W-:Y:S01]  /*5b00*/  LDSM.16.MT88.4 R32, [R234+0x800] ;  /* 0x00080000ea20783b */ /* 0x000fe20000004200 */
[--C-:B------:R-:W-:Y:S01]  /*5b10*/  FFMA.FTZ R110, R124, c[0x0][0x2d0], -R96.reuse ;  /* 0x0000b4007c6e7a23 */ /* 0x100fe20000010860 */
[----:B------:R-:W3:Y:S01]  /*5b20*/  MUFU.EX2 R115, R115 ;  /* 0x0000007300737308 */ /* 0x000ee20000000800 */
[--C-:B------:R-:W-:Y:S02]  /*5b30*/  FFMA.FTZ R109, R125, c[0x0][0x2d0], -R96.reuse ;  /* 0x0000b4007d6d7a23 */ /* 0x100fe40000010860 */
[----:B------:R-:W4:Y:S01]  /*5b40*/  LDSM.16.MT88.4 R124, [R232] ;  /* 0x00000000e87c783b */ /* 0x000f220000004200 */
[--C-:B------:R-:W-:Y:S02]  /*5b50*/  FFMA.FTZ R52, R113, c[0x0][0x2d0], -R9.reuse ;  /* 0x0000b40071347a23 */ /* 0x100fe40000010809 */
[----:B------:R-:W-:Y:S02]  /*5b60*/  FFMA.FTZ R108, R104, c[0x0][0x2d0], -R96 ;  /* 0x0000b400686c7a23 */ /* 0x000fe40000010860 */
[--C-:B------:R-:W-:Y:S01]  /*5b70*/  FFMA.FTZ R69, R116, c[0x0][0x2d0], -R9.reuse ;  /* 0x0000b40074457a23 */ /* 0x100fe20000010809 */
[----:B------:R-:W-:Y:S01]  /*5b80*/  MUFU.EX2 R110, R110 ;  /* 0x0000006e006e7308 */ /* 0x000fe20000000800 */
[----:B------:R-:W-:-:S02]  /*5b90*/  FFMA.FTZ R67, R117, c[0x0][0x2d0], -R9 ;  /* 0x0000b40075437a23 */ /* 0x000fc40000010809 */
[--C-:B------:R-:W-:Y:S02]  /*5ba0*/  FFMA.FTZ R66, R118, c[0x0][0x2d0], -R8.reuse ;  /* 0x0000b40076427a23 */ /* 0x100fe40000010808 */
[--C-:B------:R-:W-:Y:S02]  /*5bb0*/  FFMA.FTZ R65, R119, c[0x0][0x2d0], -R8.reuse ;  /* 0x0000b40077417a23 */ /* 0x100fe40000010808 */
[--C-:B------:R-:W-:Y:S01]  /*5bc0*/  FFMA.FTZ R114, R128, c[0x0][0x2d0], -R8.reuse ;  /* 0x0000b40080727a23 */ /* 0x100fe20000010808 */
[----:B------:R-:W-:Y:S01]  /*5bd0*/  MUFU.EX2 R69, R69 ;  /* 0x0000004500457308 */ /* 0x000fe20000000800 */
[----:B------:R-:W-:Y:S01]  /*5be0*/  FFMA.FTZ R113, R129, c[0x0][0x2d0], -R8 ;  /* 0x0000b40081717a23 */ /* 0x000fe20000010808 */
[----:B---3--:R-:W-:Y:S01]  /*5bf0*/  F2FP.PACK_AB R118, R115, R182 ;  /* 0x000000b67376723e */ /* 0x008fe200000000ff */
[--C-:B------:R-:W-:Y:S02]  /*5c00*/  FFMA.FTZ R64, R12, c[0x0][0x2d0], -R122.reuse ;  /* 0x0000b4000c407a23 */ /* 0x100fe4000001087a */
[----:B------:R-:W-:-:S02]  /*5c10*/  FFMA.FTZ R63, R123, c[0x0][0x2d0], -R122 ;  /* 0x0000b4007b3f7a23 */ /* 0x000fc4000001087a */
[--C-:B------:R-:W-:Y:S01]  /*5c20*/  FFMA.FTZ R112, R130, c[0x0][0x2d0], -R122.reuse ;  /* 0x0000b40082707a23 */ /* 0x100fe2000001087a */
[----:B------:R-:W3:Y:S01]  /*5c30*/  MUFU.EX2 R67, R67 ;  /* 0x0000004300437308 */ /* 0x000ee20000000800 */
[----:B------:R-:W-:Y:S02]  /*5c40*/  FFMA.FTZ R111, R131, c[0x0][0x2d0], -R122 ;  /* 0x0000b400836f7a23 */ /* 0x000fe4000001087a */
[--C-:B------:R-:W-:Y:S02]  /*5c50*/  FFMA.FTZ R104, R22, c[0x0][0x2d0], -R96.reuse ;  /* 0x0000b40016687a23 */ /* 0x100fe40000010860 */
[----:B------:R-:W-:Y:S02]  /*5c60*/  FFMA.FTZ R47, R20, c[0x0][0x2d0], -R96 ;  /* 0x0000b400142f7a23 */ /* 0x000fe40000010860 */
[----:B------:R-:W5:Y:S01]  /*5c70*/  LDSM.16.MT88.4 R20, [R232+0x800] ;  /* 0x00080000e814783b */ /* 0x000f620000004200 */
[----:B------:R-:W-:Y:S01]  /*5c80*/  MUFU.EX2 R66, R66 ;  /* 0x0000004200427308 */ /* 0x000fe20000000800 */
[----:B------:R-:W-:-:S02]  /*5c90*/  FFMA.FTZ R51, R14, c[0x0][0x2d0], -R8 ;  /* 0x0000b4000e337a23 */ /* 0x000fc40000010808 */
[----:B------:R-:W-:Y:S02]  /*5ca0*/  FFMA.FTZ R50, R13, c[0x0][0x2d0], -R8 ;  /* 0x0000b4000d327a23 */ /* 0x000fe40000010808 */
[----:B------:R-:W-:Y:S02]  /*5cb0*/  FFMA.FTZ R73, R15, c[0x0][0x2d0], -R96 ;  /* 0x0000b4000f497a23 */ /* 0x000fe40000010860 */
[--C-:B------:R-:W-:Y:S01]  /*5cc0*/  FFMA.FTZ R105, R136, c[0x0][0x2d0], -R122.reuse ;  /* 0x0000b40088697a23 */ /* 0x100fe2000001087a */
[----:B------:R-:W1:Y:S01]  /*5cd0*/  MUFU.EX2 R65, R65 ;  /* 0x0000004100417308 */ /* 0x000e620000000800 */
[----:B---3--:R-:W-:Y:S01]  /*5ce0*/  F2FP.PACK_AB R116, R67, R69 ;  /* 0x000000454374723e */ /* 0x008fe200000000ff */
[--C-:B------:R-:W-:Y:S02]  /*5cf0*/  FFMA.FTZ R74, R137, c[0x0][0x2d0], -R122.reuse ;  /* 0x0000b400894a7a23 */ /* 0x100fe4000001087a */
[----:B------:R-:W-:Y:S02]  /*5d00*/  FFMA.FTZ R48, R7, c[0x0][0x2d0], -R122 ;  /* 0x0000b40007307a23 */ /* 0x000fe4000001087a */
[----:B------:R-:W-:-:S02]  /*5d10*/  FFMA.FTZ R54, R54, c[0x0][0x2d0], -R96 ;  /* 0x0000b40036367a23 */ /* 0x000fc40000010860 */
[----:B------:R-:W-:Y:S01]  /*5d20*/  MUFU.EX2 R114, R114 ;  /* 0x0000007200727308 */ /* 0x000fe20000000800 */
[----:B------:R-:W-:Y:S02]  /*5d30*/  FFMA.FTZ R41, R41, c[0x0][0x2d0], -R96 ;  /* 0x0000b40029297a23 */ /* 0x000fe40000010860 */
[----:B------:R-:W-:Y:S02]  /*5d40*/  FFMA.FTZ R90, R19, c[0x0][0x2d0], -R8 ;  /* 0x0000b400135a7a23 */ /* 0x000fe40000010808 */
[--C-:B------:R-:W-:Y:S02]  /*5d50*/  FFMA.FTZ R95, R162, c[0x0][0x2d0], -R9.reuse ;  /* 0x0000b400a25f7a23 */ /* 0x100fe40000010809 */
[--C-:B------:R-:W-:Y:S01]  /*5d60*/  FFMA.FTZ R94, R161, c[0x0][0x2d0], -R9.reuse ;  /* 0x0000b400a15e7a23 */ /* 0x100fe20000010809 */
[----:B------:R-:W3:Y:S01]  /*5d70*/  MUFU.EX2 R113, R113 ;  /* 0x0000007100717308 */ /* 0x000ee20000000800 */
[----:B-1----:R-:W-:Y:S01]  /*5d80*/  F2FP.PACK_AB R117, R65, R66 ;  /* 0x000000424175723e */ /* 0x002fe200000000ff */
[----:B------:R-:W-:-:S02]  /*5d90*/  FFMA.FTZ R61, R160, c[0x0][0x2d0], -R9 ;  /* 0x0000b400a03d7a23 */ /* 0x000fc40000010809 */
[--C-:B------:R-:W-:Y:S02]  /*5da0*/  FFMA.FTZ R60, R121, c[0x0][0x2d0], -R9.reuse ;  /* 0x0000b400793c7a23 */ /* 0x100fe40000010809 */
[--C-:B------:R-:W-:Y:S02]  /*5db0*/  FFMA.FTZ R93, R120, c[0x0][0x2d0], -R9.reuse ;  /* 0x0000b400785d7a23 */ /* 0x100fe40000010809 */
[----:B------:R-:W-:Y:S01]  /*5dc0*/  MUFU.EX2 R64, R64 ;  /* 0x0000004000407308 */ /* 0x000fe20000000800 */
[--C-:B------:R-:W-:Y:S02]  /*5dd0*/  FFMA.FTZ R92, R102, c[0x0][0x2d0], -R9.reuse ;  /* 0x0000b400665c7a23 */ /* 0x100fe40000010809 */
[--C-:B------:R-:W-:Y:S02]  /*5de0*/  FFMA.FTZ R72, R72, c[0x0][0x2d0], -R9.reuse ;  /* 0x0000b40048487a23 */ /* 0x100fe40000010809 */
[--C-:B------:R-:W-:Y:S02]  /*5df0*/  FFMA.FTZ R71, R71, c[0x0][0x2d0], -R9.reuse ;  /* 0x0000b40047477a23 */ /* 0x100fe40000010809 */
[--C-:B------:R-:W-:Y:S01]  /*5e00*/  FFMA.FTZ R188, R188, c[0x0][0x2d0], -R9.reuse ;  /* 0x0000b400bcbc7a23 */ /* 0x100fe20000010809 */
[----:B------:R-:W1:Y:S01]  /*5e10*/  MUFU.EX2 R63, R63 ;  /* 0x0000003f003f7308 */ /* 0x000e620000000800 */
[----:B---3--:R-:W-:Y:S01]  /*5e20*/  F2FP.PACK_AB R119, R113, R114 ;  /* 0x000000727177723e */ /* 0x008fe200000000ff */
[----:B------:R-:W-:-:S02]  /*5e30*/  FFMA.FTZ R187, R152, c[0x0][0x2d0], -R9 ;  /* 0x0000b40098bb7a23 */ /* 0x000fc40000010809 */
[--C-:B------:R-:W-:Y:S02]  /*5e40*/  FFMA.FTZ R186, R186, c[0x0][0x2d0], -R9.reuse ;  /* 0x0000b400baba7a23 */ /* 0x100fe40000010809 */
[--C-:B------:R-:W-:Y:S02]  /*5e50*/  FFMA.FTZ R185, R185, c[0x0][0x2d0], -R9.reuse ;  /* 0x0000b400b9b97a23 */ /* 0x100fe40000010809 */
[----:B------:R-:W-:Y:S01]  /*5e60*/  MUFU.EX2 R112, R112 ;  /* 0x0000007000707308 */ /* 0x000fe20000000800 */
[----:B------:R-:W-:Y:S01]  /*5e70*/  HMMA.16816.F32 R136, R116, R132, RZ ;  /* 0x000000847488723c */ /* 0x000fe200000018ff */
[--C-:B------:R-:W-:Y:S02]  /*5e80*/  FFMA.FTZ R81, R81, c[0x0][0x2d0], -R9.reuse ;  /* 0x0000b40051517a23 */ /* 0x100fe40000010809 */
[--C-:B------:R-:W-:Y:S02]  /*5e90*/  FFMA.FTZ R80, R80, c[0x0][0x2d0], -R9.reuse ;  /* 0x0000b40050507a23 */ /* 0x100fe40000010809 */
[----:B------:R-:W-:-:S02]  /*5ea0*/  FFMA.FTZ R79, R79, c[0x0][0x2d0], -R9 ;  /* 0x0000b4004f4f7a23 */ /* 0x000fc40000010809 */
[----:B------:R-:W3:Y:S01]  /*5eb0*/  MUFU.EX2 R111, R111 ;  /* 0x0000006f006f7308 */ /* 0x000ee20000000800 */
[----:B-1----:R-:W-:Y:S01]  /*5ec0*/  F2FP.PACK_AB R12, R63, R64 ;  /* 0x000000403f0c723e */ /* 0x002fe200000000ff */
[C---:B----4-:R-:W-:Y:S01]  /*5ed0*/  HMMA.16816.F32 R128, R116.reuse, R124, RZ ;  /* 0x0000007c7480723c */ /* 0x050fe200000018ff */
[--C-:B------:R-:W-:Y:S02]  /*5ee0*/  FFMA.FTZ R78, R78, c[0x0][0x2d0], -R9.reuse ;  /* 0x0000b4004e4e7a23 */ /* 0x100fe40000010809 */
[--C-:B------:R-:W-:Y:S02]  /*5ef0*/  FFMA.FTZ R42, R42, c[0x0][0x2d0], -R9.reuse ;  /* 0x0000b4002a2a7a23 */ /* 0x100fe40000010809 */
[--C-:B------:R-:W-:Y:S01]  /*5f00*/  FFMA.FTZ R40, R40, c[0x0][0x2d0], -R9.reuse ;  /* 0x0000b40028287a23 */ /* 0x100fe20000010809 */
[----:B------:R-:W1:Y:S01]  /*5f10*/  MUFU.EX2 R109, R109 ;  /* 0x0000006d006d7308 */ /* 0x000e620000000800 */
[--C-:B------:R-:W-:Y:S01]  /*5f20*/  FFMA.FTZ R39, R39, c[0x0][0x2d0], -R9.reuse ;  /* 0x0000b40027277a23 */ /* 0x100fe20000010809 */
[----:B------:R-:W-:Y:S01]  /*5f30*/  HMMA.16816.F32 R144, R116, R140, RZ ;  /* 0x0000008c7490723c */ /* 0x000fe200000018ff */
[----:B------:R-:W-:-:S02]  /*5f40*/  FFMA.FTZ R38, R38, c[0x0][0x2d0], -R9 ;  /* 0x0000b40026267a23 */ /* 0x000fc40000010809 */
[--C-:B------:R-:W-:Y:S02]  /*5f50*/  FFMA.FTZ R91, R91, c[0x0][0x2d0], -R8.reuse ;  /* 0x0000b4005b5b7a23 */ /* 0x100fe40000010808 */
[--C-:B------:R-:W-:Y:S01]  /*5f60*/  FFMA.FTZ R59, R59, c[0x0][0x2d0], -R8.reuse ;  /* 0x0000b4003b3b7a23 */ /* 0x100fe20000010808 */
[----:B------:R-:W-:Y:S01]  /*5f70*/  MUFU.EX2 R108, R108 ;  /* 0x0000006c006c7308 */ /* 0x000fe20000000800 */
[----:B---3--:R-:W-:Y:S01]  /*5f80*/  F2FP.PACK_AB R14, R111, R112 ;  /* 0x000000706f0e723e */ /* 0x008fe200000000ff */
[--C-:B------:R-:W-:Y:S02]  /*5f90*/  FFMA.FTZ R58, R58, c[0x0][0x2d0], -R8.reuse ;  /* 0x0000b4003a3a7a23 */ /* 0x100fe40000010808 */
[--C-:B------:R-:W-:Y:S02]  /*5fa0*/  FFMA.FTZ R203, R203, c[0x0][0x2d0], -R8.reuse ;  /* 0x0000b400cbcb7a23 */ /* 0x100fe40000010808 */
[--C-:B------:R-:W-:Y:S02]  /*5fb0*/  FFMA.FTZ R202, R202, c[0x0][0x2d0], -R8.reuse ;  /* 0x0000b400caca7a23 */ /* 0x100fe40000010808 */
        /* <DEDUP_REMOVED lines=10> */
[----:B---3--:R-:W-:Y:S01]  /*6060*/  F2FP.PACK_AB R15, R104, R108 ;  /* 0x0000006c680f723e */ /* 0x008fe200000000ff */
[----:B------:R-:W1:Y:S01]  /*6070*/  MUFU.EX2 R76, R76 ;  /* 0x0000004c004c7308 */ /* 0x000e620000000800 */
[----:B------:R-:W-:-:S02]  /*6080*/  FFMA.FTZ R36, R36, c[0x0][0x2d0], -R8 ;  /* 0x0000b40024247a23 */ /* 0x000fc40000010808 */
[--C-:B------:R-:W-:Y:S02]  /*6090*/  FFMA.FTZ R207, R10, c[0x0][0x2d0], -R122.reuse ;  /* 0x0000b4000acf7a23 */ /* 0x100fe4000001087a */
[--C-:B------:R-:W-:Y:S01]  /*60a0*/  FFMA.FTZ R206, R11, c[0x0][0x2d0], -R122.reuse ;  /* 0x0000b4000bce7a23 */ /* 0x100fe2000001087a */
[C---:B------:R-:W-:Y:S01]  /*60b0*/  HMMA.16816.F32 R156, R12.reuse, R132, RZ ;  /* 0x000000840c9c723c */ /* 0x040fe200000018ff */
[--C-:B------:R-:W-:Y:S01]  /*60c0*/  FFMA.FTZ R102, R155, c[0x0][0x2d0], -R122.reuse ;  /* 0x0000b4009b667a23 */ /* 0x100fe2000001087a */
[----:B------:R-:W-:Y:S01]  /*60d0*/  MUFU.EX2 R53, R53 ;  /* 0x0000003500357308 */ /* 0x000fe20000000800 */
[--C-:B------:R-:W-:Y:S02]  /*60e0*/  FFMA.FTZ R199, R199, c[0x0][0x2d0], -R122.reuse ;  /* 0x0000b400c7c77a23 */ /* 0x100fe4000001087a */
[--C-:B------:R-:W-:Y:S02]  /*60f0*/  FFMA.FTZ R198, R198, c[0x0][0x2d0], -R122.reuse ;  /* 0x0000b400c6c67a23 */ /* 0x100fe4000001087a */
[--C-:B------:R-:W-:Y:S01]  /*6100*/  FFMA.FTZ R197, R197, c[0x0][0x2d0], -R122.reuse ;  /* 0x0000b400c5c57a23 */ /* 0x100fe2000001087a */
[----:B------:R-:W-:Y:S01]  /*6110*/  HMMA.16816.F32 R164, R12, R124, RZ ;  /* 0x0000007c0ca4723c */ /* 0x000fe200000018ff */
[--C-:B------:R-:W-:Y:S01]  /*6120*/  FFMA.FTZ R196, R196, c[0x0][0x2d0], -R122.reuse ;  /* 0x0000b400c4c47a23 */ /* 0x100fe2000001087a */
[----:B------:R-:W3:Y:S01]  /*6130*/  MUFU.EX2 R52, R52 ;  /* 0x0000003400347308 */ /* 0x000ee20000000800 */
[----:B-1----:R-:W-:Y:S01]  /*6140*/  F2FP.PACK_AB R4, R76, R107 ;  /* 0x0000006b4c04723e */ /* 0x002fe200000000ff */
[----:B------:R-:W-:-:S02]  /*6150*/  FFMA.FTZ R101, R101, c[0x0][0x2d0], -R122 ;  /* 0x0000b40065657a23 */ /* 0x000fc4000001087a */
[--C-:B------:R-:W-:Y:S02]  /*6160*/  FFMA.FTZ R100, R100, c[0x0][0x2d0], -R122.reuse ;  /* 0x0000b40064647a23 */ /* 0x100fe4000001087a */
        /* <DEDUP_REMOVED lines=8> */
[----:B------:R-:W1:Y:S01]  /*61f0*/  MUFU.EX2 R75, R75 ;  /* 0x0000004b004b7308 */ /* 0x000e620000000800 */
[----:B---3--:R-:W-:Y:S01]  /*6200*/  F2FP.PACK_AB R6, R52, R53 ;  /* 0x000000353406723e */ /* 0x008fe200000000ff */
[----:B------:R-:W-:-:S02]  /*6210*/  FFMA.FTZ R31, R31, c[0x0][0x2d0], -R122 ;  /* 0x0000b4001f1f7a23 */ /* 0x000fc4000001087a */
[--C-:B------:R-:W-:Y:S02]  /*6220*/  FFMA.FTZ R30, R30, c[0x0][0x2d0], -R122.reuse ;  /* 0x0000b4001e1e7a23 */ /* 0x100fe4000001087a */
[--C-:B------:R-:W-:Y:S01]  /*6230*/  FFMA.FTZ R29, R29, c[0x0][0x2d0], -R122.reuse ;  /* 0x0000b4001d1d7a23 */ /* 0x100fe2000001087a */
[----:B------:R-:W-:Y:S01]  /*6240*/  HMMA.16816.F32 R168, R12, R126, RZ ;  /* 0x0000007e0ca8723c */ /* 0x000fe200000018ff */
[----:B------:R-:W-:Y:S01]  /*6250*/  MUFU.EX2 R51, R51 ;  /* 0x0000003300337308 */ /* 0x000fe20000000800 */
[----:B------:R-:W-:Y:S02]  /*6260*/  FFMA.FTZ R28, R28, c[0x0][0x2d0], -R122 ;  /* 0x0000b4001c1c7a23 */ /* 0x000fe4000001087a */
[--C-:B------:R-:W-:Y:S02]  /*6270*/  FFMA.FTZ R83, R83, c[0x0][0x2d0], -R96.reuse ;  /* 0x0000b40053537a23 */ /* 0x100fe40000010860 */
[--C-:B------:R-:W-:Y:S02]  /*6280*/  FFMA.FTZ R55, R55, c[0x0][0x2d0], -R96.reuse ;  /* 0x0000b40037377a23 */ /* 0x100fe40000010860 */
[----:B------:R-:W-:Y:S01]  /*6290*/  HMMA.16816.F32 R132, R116, R134, RZ ;  /* 0x000000867484723c */ /* 0x000fe200000018ff */
[----:B------:R-:W3:Y:S01]  /*62a0*/  MUFU.EX2 R50, R50 ;  /* 0x0000003200327308 */ /* 0x000ee20000000800 */
[----:B-1----:R-:W-:Y:S01]  /*62b0*/  F2FP.PACK_AB R5, R75, R106 ;  /* 0x0000006a4b05723e */ /* 0x002fe200000000ff */
[----:B------:R-:W-:-:S02]  /*62c0*/  FFMA.FTZ R195, R195, c[0x0][0x2d0], -R96 ;  /* 0x0000b400c3c37a23 */ /* 0x000fc40000010860 */
[--C-:B------:R-:W-:Y:S02]  /*62d0*/  FFMA.FTZ R192, R192, c[0x0][0x2d0], -R96.reuse ;  /* 0x0000b400c0c07a23 */ /* 0x100fe40000010860 */
[--C-:B------:R-:W-:Y:S01]  /*62e0*/  FFMA.FTZ R191, R191, c[0x0][0x2d0], -R96.reuse ;  /* 0x0000b400bfbf7a23 */ /* 0x100fe20000010860 */
[----:B------:R-:W-:Y:S01]  /*62f0*/  HMMA.16816.F32 R124, R116, R126, RZ ;  /* 0x0000007e747c723c */ /* 0x000fe200000018ff */
[----:B------:R-:W-:Y:S01]  /*6300*/  MUFU.EX2 R105, R105 ;  /* 0x0000006900697308 */ /* 0x000fe20000000800 */
[--C-:B------:R-:W-:Y:S02]  /*6310*/  FFMA.FTZ R190, R190, c[0x0][0x2d0], -R96.reuse ;  /* 0x0000b400bebe7a23 */ /* 0x100fe40000010860 */
[--C-:B------:R-:W-:Y:S02]  /*6320*/  FFMA.FTZ R189, R189, c[0x0][0x2d0], -R96.reuse ;  /* 0x0000b400bdbd7a23 */ /* 0x100fe40000010860 */
[--C-:B------:R-:W-:Y:S02]  /*6330*/  FFMA.FTZ R103, R103, c[0x0][0x2d0], -R96.reuse ;  /* 0x0000b40067677a23 */ /* 0x100fe40000010860 */
[--C-:B------:R-:W-:Y:S01]  /*6340*/  FFMA.FTZ R98, R98, c[0x0][0x2d0], -R96.reuse ;  /* 0x0000b40062627a23 */ /* 0x100fe20000010860 */
[----:B------:R-:W1:Y:S01]  /*6350*/  MUFU.EX2 R74, R74 ;  /* 0x0000004a004a7308 */ /* 0x000e620000000800 */
[----:B---3--:R-:W-:Y:S01]  /*6360*/  F2FP.PACK_AB R7, R50, R51 ;  /* 0x000000333207723e */ /* 0x008fe200000000ff */
[----:B------:R-:W-:-:S06]  /*6370*/  FFMA.FTZ R97, R97, c[0x0][0x2d0], -R96 ;  /* 0x0000b40061617a23 */ /* 0x000fcc0000010860 */
[----:B------:R-:W-:Y:S01]  /*6380*/  MUFU.EX2 R49, R49 ;  /* 0x0000003100317308 */ /* 0x000fe20000000800 */
[C---:B------:R-:W-:Y:S07]  /*6390*/  HMMA.16816.F32 R136, R4.reuse, R24, R136 ;  /* 0x000000180488723c */ /* 0x040fee0000001888 */
[----:B------:R-:W3:Y:S01]  /*63a0*/  MUFU.EX2 R48, R48 ;  /* 0x0000003000307308 */ /* 0x000ee20000000800 */
[----:B-1----:R-:W-:Y:S01]  /*63b0*/  F2FP.PACK_AB R176, R74, R105 ;  /* 0x000000694ab0723e */ /* 0x002fe200000000ff */
[C---:B-----5:R-:W-:Y:S06]  /*63c0*/  HMMA.16816.F32 R128, R4.reuse, R20, R128 ;  /* 0x000000140480723c */ /* 0x060fec0000001880 */
[----:B------:R-:W-:Y:S02]  /*63d0*/  MUFU.EX2 R73, R73 ;  /* 0x0000004900497308 */ /* 0x000fe40000000800 */
[C---:B------:R-:W-:Y:S06]  /*63e0*/  HMMA.16816.F32 R144, R4.reuse, R32, R144 ;  /* 0x000000200490723c */ /* 0x040fec0000001890 */
[----:B------:R-:W1:Y:S01]  /*63f0*/  MUFU.EX2 R47, R47 ;  /* 0x0000002f002f7308 */ /* 0x000e620000000800 */
[----:B---3--:R-:W-:Y:S01]  /*6400*/  F2FP.PACK_AB R178, R48, R49 ;  /* 0x0000003130b2723e */ /* 0x008fe200000000ff */
[C---:B------:R-:W-:Y:S06]  /*6410*/  HMMA.16816.F32 R132, R4.reuse, R26, R132 ;  /* 0x0000001a0484723c */ /* 0x040fec0000001884 */
[----:B------:R-:W-:Y:S02]  /*6420*/  MUFU.EX2 R54, R54 ;  /* 0x0000003600367308 */ /* 0x000fe40000000800 */
[----:B------:R-:W-:Y:S06]  /*6430*/  HMMA.16816.F32 R124, R4, R22, R124 ;  /* 0x00000016047c723c */ /* 0x000fec000000187c */
[----:B------:R-:W3:Y:S01]  /*6440*/  MUFU.EX2 R41, R41 ;  /* 0x0000002900297308 */ /* 0x000ee20000000800 */
[----:B-1----:R-:W-:-:S07]  /*6450*/  F2FP.PACK_AB R177, R47, R73 ;  /* 0x000000492fb1723e */ /* 0x002fce00000000ff */
[----:B------:R-:W-:Y:S01]  /*6460*/  MUFU.EX2 R95, R95 ;  /* 0x0000005f005f7308 */ /* 0x000fe20000000800 */
[----:B---3--:R-:W-:-:S07]  /*6470*/  F2FP.PACK_AB R179, R41, R54 ;  /* 0x0000003629b3723e */ /* 0x008fce00000000ff */
[----:B------:R-:W-:Y:S01]  /*6480*/  MUFU.EX2 R94, R94 ;  /* 0x0000005e005e7308 */ /* 0x000fe20000000800 */
[C---:B------:R-:W-:Y:S07]  /*6490*/  HMMA.16816.F32 R156, R176.reuse, R24, R156 ;  /* 0x00000018b09c723c */ /* 0x040fee000000189c */
[----:B------:R-:W-:Y:S01]  /*64a0*/  MUFU.EX2 R61, R61 ;  /* 0x0000003d003d7308 */ /* 0x000fe20000000800 */
[--C-:B------:R-:W-:Y:S01]  /*64b0*/  FFMA.FTZ R25, R17, c[0x0][0x2d0], -R8.reuse ;  /* 0x0000b40011197a23 */ /* 0x100fe20000010808 */
[----:B------:R-:W-:Y:S01]  /*64c0*/  HMMA.16816.F32 R164, R176, R20, R164 ;  /* 0x00000014b0a4723c */ /* 0x000fe200000018a4 */
[----:B------:R-:W-:-:S05]  /*64d0*/  FFMA.FTZ R24, R16, c[0x0][0x2d0], -R8 ;  /* 0x0000b40010187a23 */ /* 0x000fca0000010808 */
[----:B------:R-:W-:Y:S01]  /*64e0*/  MUFU.EX2 R60, R60 ;  /* 0x0000003c003c7308 */ /* 0x000fe20000000800 */
[--C-:B------:R-:W-:Y:S01]  /*64f0*/  FFMA.FTZ R20, R18, c[0x0][0x2d0], -R8.reuse ;  /* 0x0000b40012147a23 */ /* 0x100fe20000010808 */
[----:B------:R-:W-:Y:S01]  /*6500*/  HMMA.16816.F32 R148, R176, R32, R148 ;  /* 0x00000020b094723c */ /* 0x000fe20000001894 */
[----:B------:R-:W1:Y:S01]  /*6510*/  LDSM.16.MT88.4 R16, [R231] ;  /* 0x00000000e710783b */ /* 0x000e620000004200 */
[----:B------:R-:W-:-:S04]  /*6520*/  FFMA.FTZ R21, R154, c[0x0][0x2d0], -R8 ;  /* 0x0000b4009a157a23 */ /* 0x000fc80000010808 */
[----:B------:R-:W-:Y:S01]  /*6530*/  MUFU.EX2 R91, R91 ;  /* 0x0000005b005b7308 */ /* 0x000fe20000000800 */
[--C-:B------:R-:W-:Y:S01]  /*6540*/  FFMA.FTZ R33, R57, c[0x0][0x2d0], -R8.reuse ;  /* 0x0000b40039217a23 */ /* 0x100fe20000010808 */
[-C--:B------:R-:W-:Y:S01]  /*6550*/  HMMA.16816.F32 R152, R12, R142.reuse, RZ ;  /* 0x0000008e0c98723c */ /* 0x080fe200000018ff */
[----:B------:R-:W-:Y:S02]  /*6560*/  FFMA.FTZ R32, R56, c[0x0][0x2d0], -R8 ;  /* 0x0000b40038207a23 */ /* 0x000fe40000010808 */
[----:B------:R-:W3:Y:S01]  /*6570*/  LDSM.16.MT88.4 R8, [R231+0x800] ;  /* 0x00080000e708783b */ /* 0x000ee20000004200 */
[--C-:B------:R-:W-:Y:S02]  /*6580*/  FFMA.FTZ R57, R86, c[0x0][0x2d0], -R122.reuse ;  /* 0x0000b40056397a23 */ /* 0x100fe4000001087a */
[----:B------:R-:W-:Y:S01]  /*6590*/  MUFU.EX2 R90, R90 ;  /* 0x0000005a005a7308 */ /* 0x000fe20000000800 */
[----:B------:R-:W-:Y:S01]  /*65a0*/  FFMA.FTZ R56, R87, c[0x0][0x2d0], -R122 ;  /* 0x0000b40057387a23 */ /* 0x000fe2000001087a */
[----:B------:R-:W-:Y:S06]  /*65b0*/  HMMA.16816.F32 R140, R116, R142, RZ ;  /* 0x0000008e748c723c */ /* 0x000fec00000018ff */
[----:B------:R-:W-:Y:S02]  /*65c0*/  MUFU.EX2 R59, R59 ;  /* 0x0000003b003b7308 */ /* 0x000fe40000000800 */
[C---:B------:R-:W-:Y:S06]  /*65d0*/  HMMA.16816.F32 R160, R176.reuse, R26, R160 ;  /* 0x0000001ab0a0723c */ /* 0x040fec00000018a0 */
[----:B------:R-:W-:Y:S01]  /*65e0*/  MUFU.EX2 R58, R58 ;  /* 0x0000003a003a7308 */ /* 0x000fe20000000800 */
[--C-:B------:R-:W-:Y:S01]  /*65f0*/  FFMA.FTZ R27, R84, c[0x0][0x2d0], -R96.reuse ;  /* 0x0000b400541b7a23 */ /* 0x100fe20000010860 */
[----:B------:R-:W-:Y:S01]  /*6600*/  HMMA.16816.F32 R152, R176, R34, R152 ;  /* 0x00000022b098723c */ /* 0x000fe20000001898 */
[----:B------:R-:W-:-:S05]  /*6610*/  FFMA.FTZ R26, R82, c[0x0][0x2d0], -R96 ;  /* 0x0000b400521a7a23 */ /* 0x000fca0000010860 */
[----:B------:R-:W-:Y:S02]  /*6620*/  MUFU.EX2 R87, R207 ;  /* 0x000000cf00577308 */ /* 0x000fe40000000800 */
[----:B------:R-:W-:Y:S06]  /*6630*/  HMMA.16816.F32 R168, R176, R22, R168 ;  /* 0x00000016b0a8723c */ /* 0x000fec00000018a8 */
[----:B------:R-:W4:Y:S02]  /*6640*/  MUFU.EX2 R86, R206 ;  /* 0x000000ce00567308 */ /* 0x000f240000000800 */
[-C--:B-1----:R-:W-:Y:S06]  /*6650*/  HMMA.16816.F32 R120, R116, R16.reuse, RZ ;  /* 0x000000107478723c */ /* 0x082fec00000018ff */
[----:B------:R-:W-:Y:S02]  /*6660*/  MUFU.EX2 R57, R57 ;  /* 0x0000003900397308 */ /* 0x000fe40000000800 */
[C---:B------:R-:W-:Y:S06]  /*6670*/  HMMA.16816.F32 R172, R12.reuse, R16, RZ ;  /* 0x000000100cac723c */ /* 0x040fec00000018ff */
[----:B------:R-:W-:Y:S01]  /*6680*/  MUFU.EX2 R56, R56 ;  /* 0x0000003800387308 */ /* 0x000fe20000000800 */
[----:B------:R-:W-:Y:S01]  /*6690*/  FADD.FTZ R16, R69, R67 ;  /* 0x0000004345107221 */ /* 0x000fe20000010000 */
[----:B------:R-:W-:Y:S01]  /*66a0*/  HMMA.16816.F32 R12, R12, R18, RZ ;  /* 0x000000120c0c723c */ /* 0x000fe200000018ff */
[----:B------:R-:W-:-:S02]  /*66b0*/  FADD.FTZ R17, R66, R65 ;  /* 0x0000004142117221 */ /* 0x000fc40000010000 */
[----:B------:R-:W-:-:S03]  /*66c0*/  FADD.FTZ R16, R182, R16 ;  /* 0x00000010b6107221 */ /* 0x000fc60000010000 */
[----:B------:R-:W-:Y:S01]  /*66d0*/  MUFU.EX2 R83, R83 ;  /* 0x0000005300537308 */ /* 0x000fe20000000800 */
[----:B------:R-:W-:Y:S01]  /*66e0*/  FADD.FTZ R17, R114, R17 ;  /* 0x0000001172117221 */ /* 0x000fe20000010000 */
[----:B------:R-:W-:Y:S01]  /*66f0*/  HMMA.16816.F32 R116, R116, R18, RZ ;  /* 0x000000127474723c */ /* 0x000fe200000018ff */
[----:B------:R-:W-:-:S05]  /*6700*/  FADD.FTZ R115, R115, R16 ;  /* 0x0000001073737221 */ /* 0x000fca0000010000 */
[----:B------:R-:W1:Y:S01]  /*6710*/  MUFU.EX2 R55, R55 ;  /* 0x0000003700377308 */ /* 0x000e620000000800 */
[----:B------:R-:W-:Y:S01]  /*6720*/  FADD.FTZ R18, R64, R63 ;  /* 0x0000003f40127221 */ /* 0x000fe20000010000 */
[----:B---3--:R-:W-:Y:S03]  /*6730*/  HMMA.16816.F32 R172, R176, R8, R172 ;  /* 0x00000008b0ac723c */ /* 0x008fe600000018ac */
[----:B------:R-:W-:-:S03]  /*6740*/  FADD.FTZ R18, R112, R18 ;  /* 0x0000001270127221 */ /* 0x000fc60000010000 */
[----:B------:R-:W-:Y:S02]  /*6750*/  MUFU.EX2 R93, R93 ;  /* 0x0000005d005d7308 */ /* 0x000fe40000000800 */
[----:B------:R-:W-:Y:S06]  /*6760*/  HMMA.16816.F32 R120, R4, R8, R120 ;  /* 0x000000080478723c */ /* 0x000fec0000001878 */
[----:B------:R-:W-:Y:S02]  /*6770*/  MUFU.EX2 R92, R92 ;  /* 0x0000005c005c7308 */ /* 0x000fe40000000800 */
[-C--:B------:R-:W-:Y:S06]  /*6780*/  HMMA.16816.F32 R176, R176, R10.reuse, R12 ;  /* 0x0000000ab0b0723c */ /* 0x080fec000000180c */
[----:B------:R-:W-:Y:S01]  /*6790*/  MUFU.EX2 R72, R72 ;  /* 0x0000004800487308 */ /* 0x000fe20000000800 */
[----:B----4-:R-:W-:Y:S01]  /*67a0*/  F2FP.PACK_AB R12, R86, R87 ;  /* 0x00000057560c723e */ /* 0x010fe200000000ff */
[----:B------:R-:W-:Y:S01]  /*67b0*/  HMMA.16816.F32 R116, R4, R10, R116 ;  /* 0x0000000a0474723c */ /* 0x000fe20000001874 */
[----:B------:R-:W3:Y:S01]  /*67c0*/  LDSM.16.MT88.4 R8, [R234+0x1000] ;  /* 0x00100000ea08783b */ /* 0x000ee20000004200 */
[----:B-1----:R-:W-:-:S02]  /*67d0*/  F2FP.PACK_AB R13, R55, R83 ;  /* 0x00000053370d723e */ /* 0x002fc400000000ff */
[----:B------:R-:W-:Y:S02]  /*67e0*/  F2FP.PACK_AB R14, R56, R57 ;  /* 0x00000039380e723e */ /* 0x000fe400000000ff */
[----:B------:R-:W-:Y:S02]  /*67f0*/  MUFU.EX2 R71, R71 ;  /* 0x0000004700477308 */ /* 0x000fe40000000800 */
[----:B------:R-:W-:Y:S06]  /*6800*/  HMMA.16816.F32 R140, R4, R34, R140 ;  /* 0x00000022048c723c */ /* 0x000fec000000188c */
[----:B------:R-:W-:Y:S01]  /*6810*/  MUFU.EX2 R69, R200 ;  /* 0x000000c800457308 */ /* 0x000fe20000000800 */
[--C-:B------:R-:W-:Y:S01]  /*6820*/  FFMA.FTZ R35, R205, c[0x0][0x2d0], -R96.reuse ;  /* 0x0000b400cd237a23 */ /* 0x100fe20000010860 */
[----:B------:R-:W-:Y:S01]  /*6830*/  F2FP.PACK_AB R4, R94, R95 ;  /* 0x0000005f5e04723e */ /* 0x000fe200000000ff */
[----:B------:R-:W-:Y:S01]  /*6840*/  FFMA.FTZ R34, R204, c[0x0][0x2d0], -R96 ;  /* 0x0000b400cc227a23 */ /* 0x000fe20000010860 */
[----:B------:R-:W-:-:S02]  /*6850*/  F2FP.PACK_AB R5, R90, R91 ;  /* 0x0000005b5a05723e */ /* 0x000fc400000000ff */
[----:B------:R-:W-:Y:S02]  /*6860*/  F2FP.PACK_AB R6, R60, R61 ;  /* 0x0000003d3c06723e */ /* 0x000fe400000000ff */
[----:B------:R-:W-:Y:S01]  /*6870*/  MUFU.EX2 R35, R35 ;  /* 0x0000002300237308 */ /* 0x000fe20000000800 */
[----:B------:R-:W-:-:S07]  /*6880*/  F2FP.PACK_AB R7, R58, R59 ;  /* 0x0000003b3a07723e */ /* 0x000fce00000000ff */
[----:B------:R-:W1:Y:S08]  /*6890*/  MUFU.EX2 R34, R34 ;  /* 0x0000002200227308 */ /* 0x000e700000000800 */
[----:B------:R-:W-:Y:S01]  /*68a0*/  MUFU.EX2 R84, R198 ;  /* 0x000000c600547308 */ /* 0x000fe20000000800 */
[----:B---3--:R-:W-:Y:S01]  /*68b0*/  HMMA.16816.F32 R144, R4, R8, R144 ;  /* 0x000000080490723c */ /* 0x008fe20000001890 */
[----:B-1----:R-:W-:-:S06]  /*68c0*/  F2FP.PACK_AB R15, R34, R35 ;  /* 0x00000023220f723e */ /* 0x002fcc00000000ff */
[----:B------:R-:W-:Y:S01]  /*68d0*/  MUFU.EX2 R67, R197 ;  /* 0x000000c500437308 */ /* 0x000fe20000000800 */
[----:B------:R-:W-:Y:S07]  /*68e0*/  HMMA.16816.F32 R140, R4, R10, R140 ;  /* 0x0000000a048c723c */ /* 0x000fee000000188c */
[----:B------:R-:W1:Y:S01]  /*68f0*/  MUFU.EX2 R66, R196 ;  /* 0x000000c400427308 */ /* 0x000e620000000800 */
[C---:B------:R-:W-:Y:S07]  /*6900*/  HMMA.16816.F32 R148, R12.reuse, R8, R148 ;  /* 0x000000080c94723c */ /* 0x040fee0000001894 */
[----:B------:R-:W-:Y:S01]  /*6910*/  MUFU.EX2 R82, R195 ;  /* 0x000000c300527308 */ /* 0x000fe20000000800 */
[----:B------:R-:W-:Y:S01]  /*6920*/  HMMA.16816.F32 R152, R12, R10, R152 ;  /* 0x0000000a0c98723c */ /* 0x000fe20000001898 */
[----:B------:R-:W3:Y:S06]  /*6930*/  LDSM.16.MT88.4 R8, [R233+0x1000] ;  /* 0x00100000e908783b */ /* 0x000eec0000004200 */
[----:B------:R-:W-:Y:S08]  /*6940*/  MUFU.EX2 R112, R21 ;  /* 0x0000001500707308 */ /* 0x000ff00000000800 */
[----:B------:R-:W-:Y:S08]  /*6950*/  MUFU.EX2 R188, R188 ;  /* 0x000000bc00bc7308 */ /* 0x000ff00000000800 */
[----:B------:R-:W-:Y:S08]  /*6960*/  MUFU.EX2 R187, R187 ;  /* 0x000000bb00bb7308 */ /* 0x000ff00000000800 */
[----:B------:R-:W-:Y:S08]  /*6970*/  MUFU.EX2 R186, R186 ;  /* 0x000000ba00ba7308 */ /* 0x000ff00000000800 */
[----:B------:R-:W-:Y:S01]  /*6980*/  MUFU.EX2 R185, R185 ;  /* 0x000000b900b97308 */ /* 0x000fe20000000800 */
[-C--:B---3--:R-:W-:Y:S07]  /*6990*/  HMMA.16816.F32 R136, R4, R8.reuse, R136 ;  /* 0x000000080488723c */ /* 0x088fee0000001888 */
[----:B------:R-:W-:Y:S01]  /*69a0*/  MUFU.EX2 R184, R184 ;  /* 0x000000b800b87308 */ /* 0x000fe20000000800 */
[C---:B------:R-:W-:Y:S07]  /*69b0*/  HMMA.16816.F32 R156, R12.reuse, R8, R156 ;  /* 0x000000080c9c723c */ /* 0x040fee000000189c */
[----:B------:R-:W-:Y:S01]  /*69c0*/  MUFU.EX2 R183, R183 ;  /* 0x000000b700b77308 */ /* 0x000fe20000000800 */
[-C--:B------:R-:W-:Y:S07]  /*69d0*/  HMMA.16816.F32 R160, R12, R10.reuse, R160 ;  /* 0x0000000a0ca0723c */ /* 0x080fee00000018a0 */
[----:B------:R-:W-:Y:S01]  /*69e0*/  MUFU.EX2 R102, R102 ;  /* 0x0000006600667308 */ /* 0x000fe20000000800 */
[C---:B------:R-:W-:Y:S01]  /*69f0*/  HMMA.16816.F32 R132, R4.reuse, R10, R132 ;  /* 0x0000000a0484723c */ /* 0x040fe20000001884 */
        /* <DEDUP_REMOVED lines=25> */
[----:B-1----:R-:W-:Y:S01]  /*6b90*/  F2FP.PACK_AB R14, R66, R67 ;  /* 0x00000043420e723e */ /* 0x002fe200000000ff */
[----:B------:R-:W-:Y:S01]  /*6ba0*/  HMMA.16816.F32 R116, R4, R10, R116 ;  /* 0x0000000a0474723c */ /* 0x000fe20000001874 */
[----:B------:R-:W1:Y:S05]  /*6bb0*/  LDSM.16.MT88.4 R8, [R234+0x1800] ;  /* 0x00180000ea08783b */ /* 0x000e6a0000004200 */
[----:B------:R-:W-:Y:S01]  /*6bc0*/  MUFU.EX2 R42, R42 ;  /* 0x0000002a002a7308 */ /* 0x000fe20000000800 */
[----:B------:R-:W-:-:S02]  /*6bd0*/  FFMA.FTZ R6, R194, c[0x0][0x2d0], -R96 ;  /* 0x0000b400c2067a23 */ /* 0x000fc40000010860 */
[----:B------:R-:W-:-:S05]  /*6be0*/  FFMA.FTZ R5, R193, c[0x0][0x2d0], -R96 ;  /* 0x0000b400c1057a23 */ /* 0x000fca0000010860 */
[----:B------:R-:W-:Y:S01]  /*6bf0*/  MUFU.EX2 R40, R40 ;  /* 0x0000002800287308 */ /* 0x000fe20000000800 */
[--C-:B------:R-:W-:Y:S02]  /*6c00*/  FFMA.FTZ R4, R89, c[0x0][0x2d0], -R96.reuse ;  /* 0x0000b40059047a23 */ /* 0x100fe40000010860 */
[--C-:B------:R-:W-:Y:S02]  /*6c10*/  FFMA.FTZ R194, R88, c[0x0][0x2d0], -R96.reuse ;  /* 0x0000b40058c27a23 */ /* 0x100fe40000010860 */
[--C-:B------:R-:W-:Y:S02]  /*6c20*/  FFMA.FTZ R193, R85, c[0x0][0x2d0], -R96.reuse ;  /* 0x0000b40055c17a23 */ /* 0x100fe40000010860 */
[----:B------:R-:W-:Y:S01]  /*6c30*/  FFMA.FTZ R96, R70, c[0x0][0x2d0], -R96 ;  /* 0x0000b40046607a23 */ /* 0x000fe20000010860 */
[----:B------:R-:W-:Y:S08]  /*6c40*/  MUFU.EX2 R89, R203 ;  /* 0x000000cb00597308 */ /* 0x000ff00000000800 */
[----:B------:R-:W-:Y:S08]  /*6c50*/  MUFU.EX2 R88, R202 ;  /* 0x000000ca00587308 */ /* 0x000ff00000000800 */
[----:B------:R-:W3:Y:S08]  /*6c60*/  MUFU.EX2 R70, R201 ;  /* 0x000000c900467308 */ /* 0x000ef00000000800 */
[----:B------:R-:W4:Y:S08]  /*6c70*/  MUFU.EX2 R85, R199 ;  /* 0x000000c700557308 */ /* 0x000f300000000800 */
[----:B------:R5:W1:Y:S01]  /*6c80*/  MUFU.EX2 R65, R6 ;  /* 0x0000000600417308 */ /* 0x000a620000000800 */
[----:B---3--:R-:W-:-:S07]  /*6c90*/  F2FP.PACK_AB R7, R69, R70 ;  /* 0x000000464507723e */ /* 0x008fce00000000ff */
[----:B------:R3:W-:Y:S01]  /*6ca0*/  MUFU.EX2 R64, R5 ;  /* 0x0000000500407308 */ /* 0x0007e20000000800 */
[----:B----4-:R-:W-:-:S07]  /*6cb0*/  F2FP.PACK_AB R12, R84, R85 ;  /* 0x00000055540c723e */ /* 0x010fce00000000ff */
[----:B------:R4:W2:Y:S01]  /*6cc0*/  MUFU.EX2 R63, R4 ;  /* 0x00000004003f7308 */ /* 0x0008a20000000800 */
[----:B-----5:R-:W-:Y:S02]  /*6cd0*/  F2FP.PACK_AB R6, R71, R72 ;  /* 0x000000484706723e */ /* 0x020fe400000000ff */
[----:B-1----:R-:W-:Y:S02]  /*6ce0*/  F2FP.PACK_AB R13, R65, R82 ;  /* 0x00000052410d723e */ /* 0x002fe400000000ff */
[----:B---3--:R-:W-:-:S03]  /*6cf0*/  F2FP.PACK_AB R5, R88, R89 ;  /* 0x000000595805723e */ /* 0x008fc600000000ff */
[----:B------:R-:W-:Y:S01]  /*6d00*/  MUFU.EX2 R39, R39 ;  /* 0x0000002700277308 */ /* 0x000fe20000000800 */
[----:B----4-:R-:W-:-:S07]  /*6d10*/  F2FP.PACK_AB R4, R92, R93 ;  /* 0x0000005d5c04723e */ /* 0x010fce00000000ff */
[----:B------:R-:W-:Y:S01]  /*6d20*/  MUFU.EX2 R38, R38 ;  /* 0x0000002600267308 */ /* 0x000fe20000000800 */
[----:B--2---:R-:W-:Y:S01]  /*6d30*/  F2FP.PACK_AB R15, R63, R64 ;  /* 0x000000403f0f723e */ /* 0x004fe200000000ff */
[-C--:B------:R-:W-:Y:S06]  /*6d40*/  HMMA.16816.F32 R144, R4, R8.reuse, R144 ;  /* 0x000000080490723c */ /* 0x080fec0000001890 */
[----:B------:R-:W-:Y:S02]  /*6d50*/  MUFU.EX2 R37, R37 ;  /* 0x0000002500257308 */ /* 0x000fe40000000800 */
[C---:B------:R-:W-:Y:S06]  /*6d60*/  HMMA.16816.F32 R148, R12.reuse, R8, R148 ;  /* 0x000000080c94723c */ /* 0x040fec0000001894 */
[----:B------:R-:W-:Y:S02]  /*6d70*/  MUFU.EX2 R36, R36 ;  /* 0x0000002400247308 */ /* 0x000fe40000000800 */
[-C--:B------:R-:W-:Y:S06]  /*6d80*/  HMMA.16816.F32 R152, R12, R10.reuse, R152 ;  /* 0x0000000a0c98723c */ /* 0x080fec0000001898 */
[----:B------:R-:W-:Y:S02]  /*6d90*/  MUFU.EX2 R33, R33 ;  /* 0x0000002100217308 */ /* 0x000fe40000000800 */
[C---:B------:R-:W-:Y:S01]  /*6da0*/  HMMA.16816.F32 R140, R4.reuse, R10, R140 ;  /* 0x0000000a048c723c */ /* 0x040fe2000000188c */
[----:B------:R-:W1:Y:S05]  /*6db0*/  LDSM.16.MT88.4 R8, [R233+0x1800] ;  /* 0x00180000e908783b */ /* 0x000e6a0000004200 */
[----:B------:R-:W-:Y:S08]  /*6dc0*/  MUFU.EX2 R32, R32 ;  /* 0x0000002000207308 */ /* 0x000ff00000000800 */
[----:B------:R-:W-:Y:S08]  /*6dd0*/  MUFU.EX2 R31, R31 ;  /* 0x0000001f001f7308 */ /* 0x000ff00000000800 */
[----:B------:R-:W-:Y:S08]  /*6de0*/  MUFU.EX2 R30, R30 ;  /* 0x0000001e001e7308 */ /* 0x000ff00000000800 */
[----:B------:R-:W-:Y:S08]  /*6df0*/  MUFU.EX2 R29, R29 ;  /* 0x0000001d001d7308 */ /* 0x000ff00000000800 */
[----:B------:R-:W-:Y:S01]  /*6e00*/  MUFU.EX2 R28, R28 ;  /* 0x0000001c001c7308 */ /* 0x000fe20000000800 */
[-C--:B-1----:R-:W-:Y:S07]  /*6e10*/  HMMA.16816.F32 R136, R4, R8.reuse, R136 ;  /* 0x000000080488723c */ /* 0x082fee0000001888 */
[----:B------:R-:W-:Y:S01]  /*6e20*/  MUFU.EX2 R103, R103 ;  /* 0x0000006700677308 */ /* 0x000fe20000000800 */
[C---:B------:R-:W-:Y:S07]  /*6e30*/  HMMA.16816.F32 R156, R12.reuse, R8, R156 ;  /* 0x000000080c9c723c */ /* 0x040fee000000189c */
[----:B------:R-:W-:Y:S01]  /*6e40*/  MUFU.EX2 R98, R98 ;  /* 0x0000006200627308 */ /* 0x000fe20000000800 */
[-C--:B------:R-:W-:Y:S07]  /*6e50*/  HMMA.16816.F32 R160, R12, R10.reuse, R160 ;  /* 0x0000000a0ca0723c */ /* 0x080fee00000018a0 */
[----:B------:R-:W-:Y:S01]  /*6e60*/  MUFU.EX2 R97, R97 ;  /* 0x0000006100617308 */ /* 0x000fe20000000800 */
[C---:B------:R-:W-:Y:S01]  /*6e70*/  HMMA.16816.F32 R132, R4.reuse, R10, R132 ;  /* 0x0000000a0484723c */ /* 0x040fe20000001884 */
[----:B------:R-:W1:Y:S06]  /*6e80*/  LDSM.16.MT88.4 R8, [R232+0x1800] ;  /* 0x00180000e808783b */ /* 0x000e6c0000004200 */
[----:B------:R-:W-:Y:S01]  /*6e90*/  MUFU.EX2 R96, R96 ;  /* 0x0000006000607308 */ /* 0x000fe20000000800 */
[-C--:B-1----:R-:W-:Y:S08]  /*6ea0*/  HMMA.16816.F32 R128, R4, R8.reuse, R128 ;  /* 0x000000080480723c */ /* 0x082ff00000001880 */
[C---:B------:R-:W-:Y:S08]  /*6eb0*/  HMMA.16816.F32 R164, R12.reuse, R8, R164 ;  /* 0x000000080ca4723c */ /* 0x040ff000000018a4 */
[-C--:B------:R-:W-:Y:S08]  /*6ec0*/  HMMA.16816.F32 R168, R12, R10.reuse, R168 ;  /* 0x0000000a0ca8723c */ /* 0x080ff000000018a8 */
[C---:B------:R-:W-:Y:S01]  /*6ed0*/  HMMA.16816.F32 R124, R4.reuse, R10, R124 ;  /* 0x0000000a047c723c */ /* 0x040fe2000000187c */
[----:B------:R-:W1:Y:S07]  /*6ee0*/  LDSM.16.MT88.4 R8, [R231+0x1800] ;  /* 0x00180000e708783b */ /* 0x000e6e0000004200 */
[C---:B-1----:R-:W-:Y:S08]  /*6ef0*/  HMMA.16816.F32 R120, R4.reuse, R8, R120 ;  /* 0x000000080478723c */ /* 0x042ff00000001878 */
[----:B------:R-:W-:Y:S07]  /*6f00*/  HMMA.16816.F32 R116, R4, R10, R116 ;  /* 0x0000000a0474723c */ /* 0x000fee0000001874 */
[----:B------:R-:W-:Y:S01]  /*6f10*/  FADD.FTZ R4, R110, R109 ;  /* 0x0000006d6e047221 */ /* 0x000fe20000010000 */
[C---:B------:R-:W-:Y:S01]  /*6f20*/  HMMA.16816.F32 R172, R12.reuse, R8, R172 ;  /* 0x000000080cac723c */ /* 0x040fe200000018ac */
[----:B------:R-:W-:Y:S01]  /*6f30*/  FADD.FTZ R110, R113, R17 ;  /* 0x00000011716e7221 */ /* 0x000fe20000010000 */
[----:B------:R-:W-:Y:S01]  /*6f40*/  F2FP.PACK_AB R5, R112, R184 ;  /* 0x000000b87005723e */ /* 0x000fe200000000ff */
[----:B------:R-:W-:Y:S01]  /*6f50*/  FADD.FTZ R113, R108, R4 ;  /* 0x000000046c717221 */ /* 0x000fe20000010000 */
[----:B------:R-:W-:Y:S01]  /*6f60*/  F2FP.PACK_AB R4, R187, R188 ;  /* 0x000000bcbb04723e */ /* 0x000fe200000000ff */
[----:B------:R-:W-:Y:S01]  /*6f70*/  FADD.FTZ R109, R111, R18 ;  /* 0x000000126f6d7221 */ /* 0x000fe20000010000 */
[----:B------:R1:W2:Y:S01]  /*6f80*/  MUFU.EX2 R108, R20 ;  /* 0x00000014006c7308 */ /* 0x0002a20000000800 */
[----:B------:R-:W3:Y:S01]  /*6f90*/  LDSM.16.MT88.4 R16, [R233+0x2000] ;  /* 0x00200000e910783b */ /* 0x000ee20000004200 */
[----:B------:R-:W-:Y:S01]  /*6fa0*/  HMMA.16816.F32 R176, R12, R10, R176 ;  /* 0x0000000a0cb0723c */ /* 0x000fe200000018b0 */
[----:B------:R-:W-:Y:S01]  /*6fb0*/  FADD.FTZ R111, R107, R115 ;  /* 0x000000736b6f7221 */ /* 0x000fe20000010000 */
[----:B------:R-:W-:Y:S01]  /*6fc0*/  F2FP.PACK_AB R6, R185, R186 ;  /* 0x000000bab906723e */ /* 0x000fe200000000ff */
[----:B------:R-:W-:Y:S01]  /*6fd0*/  LDSM.16.MT88.4 R12, [R232+0x2000] ;  /* 0x00200000e80c783b */ /* 0x000fe20000004200 */
[----:B------:R-:W-:-:S02]  /*6fe0*/  FADD.FTZ R110, R106, R110 ;  /* 0x0000006e6a6e7221 */ /* 0x000fc40000010000 */
[----:B------:R-:W-:Y:S01]  /*6ff0*/  FADD.FTZ R109, R105, R109 ;  /* 0x0000006d696d7221 */ /* 0x000fe20000010000 */
[----:B------:R-:W-:Y:S01]  /*7000*/  LDSM.16.MT88.4 R8, [R231+0x2000] ;  /* 0x00200000e708783b */ /* 0x000fe20000004200 */
[----:B------:R-:W-:Y:S01]  /*7010*/  FADD.FTZ R113, R104, R113 ;  /* 0x0000007168717221 */ /* 0x000fe20000010000 */
[----:B------:R-:W4:Y:S01]  /*7020*/  MUFU.EX2 R107, R99 ;  /* 0x00000063006b7308 */ /* 0x000f220000000800 */
[----:B------:R-:W-:Y:S02]  /*7030*/  FADD.FTZ R75, R75, R110 ;  /* 0x0000006e4b4b7221 */ /* 0x000fe40000010000 */
[----:B------:R-:W-:Y:S01]  /*7040*/  FADD.FTZ R109, R74, R109 ;  /* 0x0000006d4a6d7221 */ /* 0x000fe20000010000 */
[----:B-1----:R-:W1:Y:S01]  /*7050*/  LDSM.16.MT88.4 R20, [R234+0x2000] ;  /* 0x00200000ea14783b */ /* 0x002e620000004200 */
[----:B--2---:R-:W-:Y:S01]  /*7060*/  F2FP.PACK_AB R7, R183, R108 ;  /* 0x0000006cb707723e */ /* 0x004fe200000000ff */
[----:B------:R-:W-:Y:S02]  /*7070*/  FADD.FTZ R110, R73, R113 ;  /* 0x00000071496e7221 */ /* 0x000fe40000010000 */
[----:B------:R-:W-:Y:S01]  /*7080*/  MUFU.EX2 R106, R194 ;  /* 0x000000c2006a7308 */ /* 0x000fe20000000800 */
[----:B------:R-:W-:-:S02]  /*7090*/  FADD.FTZ R76, R76, R111 ;  /* 0x0000006f4c4c7221 */ /* 0x000fc40000010000 */
[----:B------:R-:W-:Y:S02]  /*70a0*/  FADD.FTZ R110, R47, R110 ;  /* 0x0000006e2f6e7221 */ /* 0x000fe40000010000 */
[----:B------:R-:W-:Y:S02]  /*70b0*/  FADD.FTZ R76, R53, R76 ;  /* 0x0000004c354c7221 */ /* 0x000fe40000010000 */
[----:B------:R-:W-:Y:S01]  /*70c0*/  FADD.FTZ R75, R51, R75 ;  /* 0x0000004b334b7221 */ /* 0x000fe20000010000 */
[----:B------:R-:W2:Y:S01]  /*70d0*/  MUFU.EX2 R105, R193 ;  /* 0x000000c100697308 */ /* 0x000ea20000000800 */
[----:B------:R-:W-:Y:S02]  /*70e0*/  FADD.FTZ R52, R52, R76 ;  /* 0x0000004c34347221 */ /* 0x000fe40000010000 */
[----:B------:R-:W-:Y:S02]  /*70f0*/  FADD.FTZ R54, R54, R110 ;  /* 0x0000006e36367221 */ /* 0x000fe40000010000 */
[----:B------:R-:W-:-:S02]  /*7100*/  FADD.FTZ R109, R49, R109 ;  /* 0x0000006d316d7221 */ /* 0x000fc40000010000 */
[----:B------:R-:W-:Y:S01]  /*7110*/  FADD.FTZ R52, R95, R52 ;  /* 0x000000345f347221 */ /* 0x000fe20000010000 */
[----:B------:R-:W-:Y:S01]  /*7120*/  MUFU.EX2 R104, R27 ;  /* 0x0000001b00687308 */ /* 0x000fe20000000800 */
[----:B------:R-:W-:Y:S02]  /*7130*/  FADD.FTZ R50, R50, R75 ;  /* 0x0000004b32327221 */ /* 0x000fe40000010000 */
[----:B------:R-:W-:Y:S02]  /*7140*/  FADD.FTZ R54, R41, R54 ;  /* 0x0000003629367221 */ /* 0x000fe40000010000 */
[----:B------:R-:W-:Y:S01]  /*7150*/  FADD.FTZ R48, R48, R109 ;  /* 0x0000006d30307221 */ /* 0x000fe20000010000 */
[----:B---3--:R-:W-:Y:S01]  /*7160*/  HMMA.16816.F32 R136, R4, R16, R136 ;  /* 0x000000100488723c */ /* 0x008fe20000001888 */
[----:B------:R-:W-:Y:S01]  /*7170*/  FADD.FTZ R94, R94, R52 ;  /* 0x000000345e5e7221 */ /* 0x000fe20000010000 */
[----:B------:R-:W3:Y:S01]  /*7180*/  MUFU.EX2 R99, R26 ;  /* 0x0000001a00637308 */ /* 0x000ee20000000800 */
[----:B------:R-:W-:-:S02]  /*7190*/  FADD.FTZ R50, R91, R50 ;  /* 0x000000325b327221 */ /* 0x000fc40000010000 */
[----:B------:R-:W-:Y:S02]  /*71a0*/  FADD.FTZ R83, R83, R54 ;  /* 0x0000003653537221 */ /* 0x000fe40000010000 */
[----:B------:R-:W-:Y:S01]  /*71b0*/  FADD.FTZ R48, R87, R48 ;  /* 0x0000003057307221 */ /* 0x000fe20000010000 */
[C---:B------:R-:W-:Y:S01]  /*71c0*/  HMMA.16816.F32 R132, R4.reuse, R18, R132 ;  /* 0x000000120484723c */ /* 0x040fe20000001884 */
[----:B------:R-:W-:Y:S01]  /*71d0*/  FADD.FTZ R94, R61, R94 ;  /* 0x0000005e3d5e7221 */ /* 0x000fe20000010000 */
[----:B------:R-:W5:Y:S01]  /*71e0*/  MUFU.EX2 R73, R25 ;  /* 0x0000001900497308 */ /* 0x000f620000000800 */
[----:B------:R-:W-:Y:S02]  /*71f0*/  FADD.FTZ R90, R90, R50 ;  /* 0x000000325a5a7221 */ /* 0x000fe40000010000 */
[----:B------:R-:W-:Y:S02]  /*7200*/  FADD.FTZ R83, R55, R83 ;  /* 0x0000005337537221 */ /* 0x000fe40000010000 */
[----:B------:R-:W-:Y:S01]  /*7210*/  FADD.FTZ R86, R86, R48 ;  /* 0x0000003056567221 */ /* 0x000fe20000010000 */
[----:B-1----:R-:W-:Y:S01]  /*7220*/  HMMA.16816.F32 R144, R4, R20, R144 ;  /* 0x000000140490723c */ /* 0x002fe20000001890 */
[----:B------:R-:W-:Y:S01]  /*7230*/  FADD.FTZ R60, R60, R94 ;  /* 0x0000005e3c3c7221 */ /* 0x000fe20000010000 */
[----:B------:R1:W1:Y:S01]  /*7240*/  MUFU.EX2 R74, R24 ;  /* 0x00000018004a7308 */ /* 0x0002620000000800 */
        /* <DEDUP_REMOVED lines=9> */
[----:B------:R-:W-:Y:S01]  /*72e0*/  FADD.FTZ R92, R92, R60 ;  /* 0x0000003c5c5c7221 */ /* 0x000fe20000010000 */
[----:B-1----:R-:W-:Y:S01]  /*72f0*/  LDSM.16.MT88.4 R24, [R231+0x2800] ;  /* 0x00280000e718783b */ /* 0x002fe20000004200 */
[----:B------:R-:W-:-:S02]  /*7300*/  FADD.FTZ R58, R89, R58 ;  /* 0x0000003a593a7221 */ /* 0x000fc40000010000 */
[----:B------:R-:W-:Y:S02]  /*7310*/  FADD.FTZ R82, R82, R35 ;  /* 0x0000002352527221 */ /* 0x000fe40000010000 */
[----:B------:R-:W-:Y:S01]  /*7320*/  FADD.FTZ R56, R85, R56 ;  /* 0x0000003855387221 */ /* 0x000fe20000010000 */
[C---:B------:R-:W-:Y:S08]  /*7330*/  HMMA.16816.F32 R124, R4.reuse, R14, R124 ;  /* 0x0000000e047c723c */ /* 0x040ff0000000187c */
[C---:B------:R-:W-:Y:S08]  /*7340*/  HMMA.16816.F32 R120, R4.reuse, R8, R120 ;  /* 0x000000080478723c */ /* 0x040ff00000001878 */
[----:B------:R-:W-:Y:S01]  /*7350*/  HMMA.16816.F32 R116, R4, R10, R116 ;  /* 0x0000000a0474723c */ /* 0x000fe20000001874 */
[----:B------:R-:W-:-:S02]  /*7360*/  FADD.FTZ R92, R72, R92 ;  /* 0x0000005c485c7221 */ /* 0x000fc40000010000 */
[----:B------:R-:W-:Y:S02]  /*7370*/  FADD.FTZ R88, R88, R58 ;  /* 0x0000003a58587221 */ /* 0x000fe40000010000 */
[----:B------:R-:W-:Y:S02]  /*7380*/  FADD.FTZ R82, R65, R82 ;  /* 0x0000005241527221 */ /* 0x000fe40000010000 */
[----:B------:R-:W-:Y:S01]  /*7390*/  F2FP.PACK_AB R4, R101, R102 ;  /* 0x000000666504723e */ /* 0x000fe200000000ff */
[----:B------:R-:W-:Y:S01]  /*73a0*/  FADD.FTZ R84, R84, R56 ;  /* 0x0000003854547221 */ /* 0x000fe20000010000 */
[----:B----4-:R-:W-:Y:S02]  /*73b0*/  F2FP.PACK_AB R6, R107, R100 ;  /* 0x000000646b06723e */ /* 0x010fe400000000ff */
[----:B--2---:R-:W-:Y:S02]  /*73c0*/  F2FP.PACK_AB R5, R105, R106 ;  /* 0x0000006a6905723e */ /* 0x004fe400000000ff */
[----:B---3--:R-:W-:-:S07]  /*73d0*/  F2FP.PACK_AB R7, R99, R104 ;  /* 0x000000686307723e */ /* 0x008fce00000000ff */
[C---:B------:R-:W-:Y:S08]  /*73e0*/  HMMA.16816.F32 R156, R4.reuse, R16, R156 ;  /* 0x00000010049c723c */ /* 0x040ff0000000189c */
[C---:B------:R-:W-:Y:S01]  /*73f0*/  HMMA.16816.F32 R160, R4.reuse, R18, R160 ;  /* 0x0000001204a0723c */ /* 0x040fe200000018a0 */
[----:B------:R-:W1:Y:S07]  /*7400*/  LDSM.16.MT88.4 R16, [R234+0x2800] ;  /* 0x00280000ea10783b */ /* 0x000e6e0000004200 */
[C---:B------:R-:W-:Y:S08]  /*7410*/  HMMA.16816.F32 R164, R4.reuse, R12, R164 ;  /* 0x0000000c04a4723c */ /* 0x040ff000000018a4 */
[C---:B------:R-:W-:Y:S01]  /*7420*/  HMMA.16816.F32 R168, R4.reuse, R14, R168 ;  /* 0x0000000e04a8723c */ /* 0x040fe200000018a8 */
[----:B------:R-:W2:Y:S07]  /*7430*/  LDSM.16.MT88.4 R12, [R233+0x2800] ;  /* 0x00280000e90c783b */ /* 0x000eae0000004200 */
[C---:B------:R-:W-:Y:S08]  /*7440*/  HMMA.16816.F32 R172, R4.reuse, R8, R172 ;  /* 0x0000000804ac723c */ /* 0x040ff000000018ac */
[C---:B------:R-:W-:Y:S01]  /*7450*/  HMMA.16816.F32 R176, R4.reuse, R10, R176 ;  /* 0x0000000a04b0723c */ /* 0x040fe200000018b0 */
[----:B------:R-:W3:Y:S07]  /*7460*/  LDSM.16.MT88.4 R8, [R232+0x2800] ;  /* 0x00280000e808783b */ /* 0x000eee0000004200 */
[C---:B------:R-:W-:Y:S08]  /*7470*/  HMMA.16816.F32 R148, R4.reuse, R20, R148 ;  /* 0x000000140494723c */ /* 0x040ff00000001894 */
[----:B------:R-:W-:Y:S01]  /*7480*/  HMMA.16816.F32 R152, R4, R22, R152 ;  /* 0x000000160498723c */ /* 0x000fe20000001898 */
[----:B------:R-:W4:Y:S06]  /*7490*/  LDSM.16.MT88.4 R20, [R234+0x3000] ;  /* 0x00300000ea14783b */ /* 0x000f2c0000004200 */
[----:B------:R-:W-:-:S02]  /*74a0*/  F2FP.PACK_AB R4, R80, R81 ;  /* 0x000000515004723e */ /* 0x000fc400000000ff */
[----:B-----5:R-:W-:Y:S02]  /*74b0*/  F2FP.PACK_AB R5, R73, R77 ;  /* 0x0000004d4905723e */ /* 0x020fe400000000ff */
[----:B------:R-:W-:Y:S02]  /*74c0*/  F2FP.PACK_AB R6, R78, R79 ;  /* 0x0000004f4e06723e */ /* 0x000fe400000000ff */
[----:B------:R-:W-:-:S07]  /*74d0*/  F2FP.PACK_AB R7, R62, R74 ;  /* 0x0000004a3e07723e */ /* 0x000fce00000000ff */
[C---:B-1----:R-:W-:Y:S08]  /*74e0*/  HMMA.16816.F32 R144, R4.reuse, R16, R144 ;  /* 0x000000100490723c */ /* 0x042ff00000001890 */
[C---:B------:R-:W-:Y:S08]  /*74f0*/  HMMA.16816.F32 R140, R4.reuse, R18, R140 ;  /* 0x00000012048c723c */ /* 0x040ff0000000188c */
[C---:B--2---:R-:W-:Y:S08]  /*7500*/  HMMA.16816.F32 R136, R4.reuse, R12, R136 ;  /* 0x0000000c0488723c */ /* 0x044ff00000001888 */
[C---:B------:R-:W-:Y:S08]  /*7510*/  HMMA.16816.F32 R132, R4.reuse, R14, R132 ;  /* 0x0000000e0484723c */ /* 0x040ff00000001884 */
[C---:B---3--:R-:W-:Y:S08]  /*7520*/  HMMA.16816.F32 R128, R4.reuse, R8, R128 ;  /* 0x000000080480723c */ /* 0x048ff00000001880 */
        /* <DEDUP_REMOVED lines=17> */
[----:B------:R-:W-:Y:S07]  /*7640*/  HMMA.16816.F32 R176, R4, R26, R176 ;  /* 0x0000001a04b0723c */ /* 0x000fee00000018b0 */
[----:B------:R-:W-:-:S02]  /*7650*/  F2FP.PACK_AB R4, R40, R42 ;  /* 0x0000002a2804723e */ /* 0x000fc400000000ff */
[----:B------:R-:W-:Y:S02]  /*7660*/  F2FP.PACK_AB R5, R36, R37 ;  /* 0x000000252405723e */ /* 0x000fe400000000ff */
[----:B------:R-:W-:Y:S02]  /*7670*/  F2FP.PACK_AB R6, R38, R39 ;  /* 0x000000272606723e */ /* 0x000fe400000000ff */
[----:B------:R-:W-:-:S07]  /*7680*/  F2FP.PACK_AB R7, R32, R33 ;  /* 0x000000212007723e */ /* 0x000fce00000000ff */
[C---:B----4-:R-:W-:Y:S08]  /*7690*/  HMMA.16816.F32 R144, R4.reuse, R20, R144 ;  /* 0x000000140490723c */ /* 0x050ff00000001890 */
[C---:B------:R-:W-:Y:S08]  /*76a0*/  HMMA.16816.F32 R140, R4.reuse, R22, R140 ;  /* 0x00000016048c723c */ /* 0x040ff0000000188c */
[C---:B-1----:R-:W-:Y:S08]  /*76b0*/  HMMA.16816.F32 R136, R4.reuse, R16, R136 ;  /* 0x000000100488723c */ /* 0x042ff00000001888 */
[C---:B------:R-:W-:Y:S08]  /*76c0*/  HMMA.16816.F32 R132, R4.reuse, R18, R132 ;  /* 0x000000120484723c */ /* 0x040ff00000001884 */
[C---:B--2---:R-:W-:Y:S08]  /*76d0*/  HMMA.16816.F32 R128, R4.reuse, R12, R128 ;  /* 0x0000000c0480723c */ /* 0x044ff00000001880 */
[C---:B------:R-:W-:Y:S08]  /*76e0*/  HMMA.16816.F32 R124, R4.reuse, R14, R124 ;  /* 0x0000000e047c723c */ /* 0x040ff0000000187c */
[C---:B---3--:R-:W-:Y:S08]  /*76f0*/  HMMA.16816.F32 R120, R4.reuse, R8, R120 ;  /* 0x000000080478723c */ /* 0x048ff00000001878 */
[----:B------:R-:W-:Y:S07]  /*7700*/  HMMA.16816.F32 R116, R4, R10, R116 ;  /* 0x0000000a0474723c */ /* 0x000fee0000001874 */
[----:B------:R-:W-:-:S02]  /*7710*/  F2FP.PACK_AB R4, R30, R31 ;  /* 0x0000001f1e04723e */ /* 0x000fc400000000ff */
[----:B------:R-:W-:Y:S02]  /*7720*/  F2FP.PACK_AB R6, R28, R29 ;  /* 0x0000001d1c06723e */ /* 0x000fe400000000ff */
[----:B------:R-:W-:Y:S02]  /*7730*/  F2FP.PACK_AB R5, R98, R103 ;  /* 0x000000676205723e */ /* 0x000fe400000000ff */
[----:B------:R-:W-:-:S07]  /*7740*/  F2FP.PACK_AB R7, R96, R97 ;  /* 0x000000616007723e */ /* 0x000fce00000000ff */
[C---:B------:R-:W-:Y:S01]  /*7750*/  HMMA.16816.F32 R160, R4.reuse, R18, R160 ;  /* 0x0000001204a0723c */ /* 0x040fe200000018a0 */
[----:B------:R-:W2:Y:S01]  /*7760*/  LDL R19, [R1+0x10] ;  /* 0x0000100001137983 */ /* 0x000ea20000100800 */
        /* <DEDUP_REMOVED lines=9> */
[----:B------:R-:W-:Y:S01]  /*7800*/  MOV R16, R208 ;  /* 0x000000d000107202 */ /* 0x000fe20000000f00 */
        /* <DEDUP_REMOVED lines=15> */
[----:B------:R-:W-:Y:S01]  /*7900*/  @P2 IMAD.HI.U32 R17, R208, c[0x0][0x2c8], RZ ;  /* 0x0000b200d0112a27 */ /* 0x000fe200078e00ff */
[----:B------:R-:W-:Y:S03]  /*7910*/  HMMA.16816.F32 R152, R4, R22, R152 ;  /* 0x000000160498723c */ /* 0x000fe60000001898 */
[----:B------:R-:W-:Y:S02]  /*7920*/  FADD.FTZ R92, R81, R92 ;  /* 0x0000005c515c7221 */ /* 0x000fe40000010000 */
[----:B------:R-:W-:-:S02]  /*7930*/  FADD.FTZ R88, R183, R88 ;  /* 0x00000058b7587221 */ /* 0x000fc40000010000 */
[----:B------:R-:W-:Y:S02]  /*7940*/  FADD.FTZ R82, R99, R82 ;  /* 0x0000005263527221 */ /* 0x000fe40000010000 */
[----:B------:R-:W-:Y:S01]  /*7950*/  FADD.FTZ R84, R107, R84 ;  /* 0x000000546b547221 */ /* 0x000fe20000010000 */
[----:B------:R-:W-:Y:S01]  /*7960*/  @P2 SHF.R.U32.HI R16, RZ, c[0x0][0x2cc], R17 ;  /* 0x0000b300ff102a19 */ /* 0x000fe20000011611 */
[----:B------:R-:W-:Y:S02]  /*7970*/  FADD.FTZ R92, R80, R92 ;  /* 0x0000005c505c7221 */ /* 0x000fe40000010000 */
[----:B------:R-:W-:Y:S02]  /*7980*/  FADD.FTZ R88, R77, R88 ;  /* 0x000000584d587221 */ /* 0x000fe40000010000 */
[----:B------:R-:W-:Y:S02]  /*7990*/  FADD.FTZ R82, R192, R82 ;  /* 0x00000052c0527221 */ /* 0x000fe40000010000 */
[----:B------:R-:W-:Y:S01]  /*79a0*/  FADD.FTZ R84, R46, R84 ;  /* 0x000000542e547221 */ /* 0x000fe20000010000 */
[----:B------:R-:W-:Y:S01]  /*79b0*/  IADD3 R13, R16, -c[0x0][0x168], R181 ;  /* 0x80005a00100d7a10 */ /* 0x000fe20007ffe0b5 */
[----:B------:R-:W-:Y:S01]  /*79c0*/  FADD.FTZ R92, R79, R92 ;  /* 0x0000005c4f5c7221 */ /* 0x000fe20000010000 */
[----:B------:R-:W-:Y:S01]  /*79d0*/  MOV R12, RZ ;  /* 0x000000ff000c7202 */ /* 0x000fe20000000f00 */
[----:B------:R-:W-:-:S02]  /*79e0*/  FADD.FTZ R88, R73, R88 ;  /* 0x0000005849587221 */ /* 0x000fc40000010000 */
[----:B------:R-:W-:Y:S02]  /*79f0*/  FADD.FTZ R82, R191, R82 ;  /* 0x00000052bf527221 */ /* 0x000fe40000010000 */
[----:B------:R-:W-:Y:S02]  /*7a00*/  FADD.FTZ R84, R45, R84 ;  /* 0x000000542d547221 */ /* 0x000fe40000010000 */
[----:B------:R-:W-:Y:S02]  /*7a10*/  FADD.FTZ R92, R78, R92 ;  /* 0x0000005c4e5c7221 */ /* 0x000fe40000010000 */
[----:B------:R-:W-:Y:S02]  /*7a20*/  FADD.FTZ R88, R74, R88 ;  /* 0x000000584a587221 */ /* 0x000fe40000010000 */
[----:B------:R-:W-:-:S04]  /*7a30*/  IMAD.HI R12, R13, -0x6db6db6d, R12 ;  /* 0x924924930d0c7827 */ /* 0x000fc800078e020c */
[----:B------:R-:W-:Y:S02]  /*7a40*/  FADD.FTZ R82, R190, R82 ;  /* 0x00000052be527221 */ /* 0x000fe40000010000 */
[----:B------:R-:W-:Y:S02]  /*7a50*/  FADD.FTZ R84, R44, R84 ;  /* 0x000000542c547221 */ /* 0x000fe40000010000 */
[----:B------:R-:W-:Y:S02]  /*7a60*/  FADD.FTZ R92, R42, R92 ;  /* 0x0000005c2a5c7221 */ /* 0x000fe40000010000 */
[----:B------:R-:W-:Y:S01]  /*7a70*/  FADD.FTZ R88, R62, R88 ;  /* 0x000000583e587221 */ /* 0x000fe20000010000 */
[----:B------:R-:W-:Y:S01]  /*7a80*/  SHF.R.U32.HI R8, RZ, 0x1f, R12 ;  /* 0x0000001fff087819 */ /* 0x000fe2000001160c */
[----:B------:R-:W-:Y:S02]  /*7a90*/  FADD.FTZ R82, R189, R82 ;  /* 0x00000052bd527221 */ /* 0x000fe40000010000 */
[----:B------:R-:W-:-:S02]  /*7aa0*/  FADD.FTZ R84, R43, R84 ;  /* 0x000000542b547221 */ /* 0x000fc40000010000 */
[----:B------:R-:W-:Y:S02]  /*7ab0*/  FADD.FTZ R92, R40, R92 ;  /* 0x0000005c285c7221 */ /* 0x000fe40000010000 */
[----:B------:R-:W-:Y:S01]  /*7ac0*/  FADD.FTZ R88, R37, R88 ;  /* 0x0000005825587221 */ /* 0x000fe20000010000 */
[----:B------:R-:W-:Y:S01]  /*7ad0*/  LEA.HI.SX32 R12, R12, R8, 0x1a ;  /* 0x000000080c0c7211 */ /* 0x000fe200078fd2ff */
[----:B------:R-:W-:Y:S02]  /*7ae0*/  FADD.FTZ R82, R103, R82 ;  /* 0x0000005267527221 */ /* 0x000fe40000010000 */
[----:B------:R-:W-:Y:S02]  /*7af0*/  FADD.FTZ R84, R31, R84 ;  /* 0x000000541f547221 */ /* 0x000fe40000010000 */
[----:B------:R-:W-:Y:S01]  /*7b00*/  FADD.FTZ R92, R39, R92 ;  /* 0x0000005c275c7221 */ /* 0x000fe20000010000 */
[----:B------:R-:W-:Y:S01]  /*7b10*/  IADD3 R18, R180, -0x2, RZ ;  /* 0xfffffffeb4127810 */ /* 0x000fe20007ffe0ff */
[----:B------:R-:W-:Y:S01]  /*7b20*/  FADD.FTZ R88, R36, R88 ;  /* 0x0000005824587221 */ /* 0x000fe20000010000 */
[----:B------:R-:W-:Y:S01]  /*7b30*/  HMMA.16816.F32 R168, R4, R14, R168 ;  /* 0x0000000e04a8723c */ /* 0x000fe200000018a8 */
[----:B------:R-:W-:-:S02]  /*7b40*/  FADD.FTZ R82, R98, R82 ;  /* 0x0000005262527221 */ /* 0x000fc40000010000 */
[----:B------:R-:W-:Y:S02]  /*7b50*/  FADD.FTZ R84, R30, R84 ;  /* 0x000000541e547221 */ /* 0x000fe40000010000 */
[----:B------:R-:W-:-:S03]  /*7b60*/  FADD.FTZ R88, R33, R88 ;  /* 0x0000005821587221 */ /* 0x000fc60000010000 */
[----:B------:R-:W-:Y:S01]  /*7b70*/  HMMA.16816.F32 R176, R4, R10, R176 ;  /* 0x0000000a04b0723c */ /* 0x000fe200000018b0 */
[----:B------:R-:W-:Y:S01]  /*7b80*/  FADD.FTZ R82, R97, R82 ;  /* 0x0000005261527221 */ /* 0x000fe20000010000 */
[----:B------:R-:W-:Y:S01]  /*7b90*/  STL [R1+0x50], R18 ;  /* 0x0000501201007387 */ /* 0x000fe20000100800 */
[----:B------:R-:W-:-:S04]  /*7ba0*/  FADD.FTZ R84, R29, R84 ;  /* 0x000000541d547221 */ /* 0x000fc80000010000 */
[----:B------:R-:W-:Y:S02]  /*7bb0*/  FADD.FTZ R4, R38, R92 ;  /* 0x0000005c26047221 */ /* 0x000fe40000010000 */
[----:B------:R-:W-:Y:S02]  /*7bc0*/  FADD.FTZ R6, R32, R88 ;  /* 0x0000005820067221 */ /* 0x000fe40000010000 */
[----:B------:R-:W-:Y:S01]  /*7bd0*/  FADD.FTZ R5, R28, R84 ;  /* 0x000000541c057221 */ /* 0x000fe20000010000 */
[----:B--2---:R-:W-:-:S05]  /*7be0*/  IMNMX R19, R19, R12, !PT ;  /* 0x0000000c13137217 */ /* 0x004fca0007800200 */
[----:B------:R-:W-:Y:S04]  /*7bf0*/  STL [R1+0x58], R19 ;  /* 0x0000581301007387 */ /* 0x000fe80000100800 */
[----:B------:R1:W-:Y:S04]  /*7c00*/  STL [R1+0x48], R4 ;  /* 0x0000480401007387 */ /* 0x0003e80000100800 */
[----:B------:R2:W-:Y:S01]  /*7c10*/  STL [R1+0x60], R6 ;  /* 0x0000600601007387 */ /* 0x0005e20000100800 */
[----:B------:R-:W-:Y:S01]  /*7c20*/  ISETP.GE.AND P0, PT, R18, R19, PT ;  /* 0x000000131200720c */ /* 0x000fe20003f06270 */
[----:B-1----:R-:W-:-:S05]  /*7c30*/  FADD.FTZ R4, R96, R82 ;  /* 0x0000005260047221 */ /* 0x002fca0000010000 */
[----:B------:R2:W-:Y:S04]  /*7c40*/  STL [R1+0x4c], R4 ;  /* 0x00004c0401007387 */ /* 0x0005e80000100800 */
[----:B------:R2:W-:Y:S03]  /*7c50*/  STL [R1+0x54], R5 ;  /* 0x0000540501007387 */ /* 0x0005e60000100800 */
[----:B------:R-:W-:Y:S05]  /*7c60*/  @!P0 BRA `(.L_x_1339) ;  /* 0x0000618000008947 */ /* 0x000fea0003800000 */
[----:B------:R-:W-:Y:S01]  /*7c70*/  MOV R180, R0 ;  /* 0x0000000000b47202 */ /* 0x000fe20000000f00 */
[----:B------:R-:W-:Y:S01]  /*7c80*/  IMAD.MOV.U32 R0, RZ, RZ, R18 ;  /* 0x000000ffff007224 */ /* 0x000fe200078e0012 */
[----:B------:R-:W-:Y:S01]  /*7c90*/  MOV R183, R2 ;  /* 0x0000000200b77202 */ /* 0x000fe20000000f00 */
[----:B------:R-:W-:Y:S01]  /*7ca0*/  IMAD.MOV.U32 R181, RZ, RZ, R68 ;  /* 0x000000ffffb57224 */ /* 0x000fe200078e0044 */
[----:B------:R-:W-:-:S02]  /*7cb0*/  MOV R182, R3 ;  /* 0x0000000300b67202 */ /* 0x000fc40000000f00 */
[----:B------:R1:W-:Y:S04]  /*7cc0*/  STL [R1+0x50], R0 ;  /* 0x0000500001007387 */ /* 0x0003e80000100800 */
.L_x_1350:
[----:B------:R-:W3:Y:S01]  /*7cd0*/  LDL R2, [R1+0x50] ;  /* 0x0000500001027983 */ /* 0x000ee20000100800 */
[----:B------:R-:W-:Y:S04]  /*7ce0*/  DEPBAR.LE SB0, 0x0 ;  /* 0x000080000000791a */ /* 0x000fe80000000000 */
[----:B-1----:R-:W3:Y:S01]  /*7cf0*/  LDL R0, [R1+0x10] ;  /* 0x0000100001007983 */ /* 0x002ee20000100800 */
[----:B------:R-:W-:Y:S01]  /*7d00*/  WARPSYNC 0xffffffff ;  /* 0xffffffff00007948 */ /* 0x000fe20003800000 */
[----:B------:R-:W-:Y:S02]  /*7d10*/  BSSY B0, `(.L_x_1340) ;  /* 0x0000051000007945 */ /* 0x000fe40003800000 */
[----:B------:R-:W-:Y:S06]  /*7d20*/  BAR.SYNC.DEFER_BLOCKING 0x0 ;  /* 0x0000000000007b1d */ /* 0x000fec0000010000 */
[----:B------:R1:W4:Y:S04]  /*7d30*/  LDSM.16.M88.4 R112, [R241] ;  /* 0x00000000f170783b */ /* 0x0003280000000200 */
[----:B------:R1:W2:Y:S04]  /*7d40*/  LDSM.16.M88.4 R108, [R241+0x2000] ;  /* 0x00200000f16c783b */ /* 0x0002a80000000200 */
[----:B------:R1:W1:Y:S04]  /*7d50*/  LDSM.16.M88.4 R16, [R240] ;  /* 0x00000000f010783b */ /* 0x0002680000000200 */
[----:B------:R1:W1:Y:S04]  /*7d60*/  LDSM.16.M88.4 R32, [R240+0x800] ;  /* 0x00080000f020783b */ /* 0x0002680000000200 */
[----:B------:R1:W1:Y:S04]  /*7d70*/  LDSM.16.M88.4 R48, [R240+0x1000] ;  /* 0x00100000f030783b */ /* 0x0002680000000200 */
        /* <DEDUP_REMOVED lines=10> */
[----:B------:R1:W1:Y:S04]  /*7e20*/  LDSM.16.M88.4 R212, [R227] ;  /* 0x00000000e3d4783b */ /* 0x0002680000000200 */
[----:B------:R1:W1:Y:S04]  /*7e30*/  LDSM.16.M88.4 R216, [R226] ;  /* 0x00000000e2d8783b */ /* 0x0002680000000200 */
[----:B------:R1:W1:Y:S01]  /*7e40*/  LDSM.16.M88.4 R220, [R225] ;  /* 0x00000000e1dc783b */ /* 0x0002620000000200 */
[----:B---3--:R-:W-:-:S13]  /*7e50*/  ISETP.GT.AND P0, PT, R0, R2, PT ;  /* 0x000000020000720c */ /* 0x008fda0003f04270 */
[----:B------:R-:W-:-:S05]  /*7e60*/  @P0 BRA `(.L_x_1341) ;  /* 0x000003b000000947 */ /* 0x000fca0003800000 */
[----:B-12-4-:R-:W2:Y:S04]  /*7e70*/  LDL R6, [R1+0x20] ;  /* 0x0000200001067983 */ /* 0x016ea80000100800 */
[----:B------:R-:W3:Y:S04]  /*7e80*/  LDL R5, [R1+0x1c] ;  /* 0x00001c0001057983 */ /* 0x000ee80000100800 */
[----:B------:R-:W4:Y:S04]  /*7e90*/  LDL.64 R8, [R1+0x30] ;  /* 0x0000300001087983 */ /* 0x000f280000100a00 */
[----:B------:R-:W5:Y:S01]  /*7ea0*/  LDL R4, [R1+0x4] ;  /* 0x0000040001047983 */ /* 0x000f620000100800 */
[----:B--2---:R-:W-:Y:S01]  /*7eb0*/  IMAD.WIDE.U32 R2, R6, c[0x0][0x208], RZ ;  /* 0x0000820006027a25 */ /* 0x004fe200078e00ff */
[----:B------:R-:W-:Y:S02]  /*7ec0*/  SHF.R.S32.HI R0, RZ, 0x1f, R6 ;  /* 0x0000001fff007819 */ /* 0x000fe40000011406 */
[----:B---3--:R-:W-:Y:S03]  /*7ed0*/  SHF.R.S32.HI R7, RZ, 0x1f, R5 ;  /* 0x0000001fff077819 */ /* 0x008fe60000011405 */
[----:B------:R-:W-:Y:S02]  /*7ee0*/  IMAD R0, R0, c[0x0][0x208], RZ ;  /* 0x0000820000007a24 */ /* 0x000fe400078e02ff */
[----:B------:R-:W-:Y:S02]  /*7ef0*/  IMAD R7, R7, c[0x0][0x218], RZ ;  /* 0x0000860007077a24 */ /* 0x000fe400078e02ff */
[----:B------:R-:W-:Y:S02]  /*7f00*/  IMAD R0, R6, c[0x0][0x20c], R0 ;  /* 0x0000830006007a24 */ /* 0x000fe400078e0200 */
[----:B------:R-:W-:Y:S02]  /*7f10*/  IMAD R7, R5, c[0x0][0x21c], R7 ;  /* 0x0000870005077a24 */ /* 0x000fe400078e0207 */
[----:B------:R-:W-:Y:S01]  /*7f20*/  IMAD.IADD R3, R3, 0x1, R0 ;  /* 0x0000000103037824 */ /* 0x000fe200078e0200 */
[----:B------:R-:W-:Y:S03]  /*7f30*/  SHF.L.U32 R0, R251, 0x1, RZ ;  /* 0x00000001fb007819 */ /* 0x000fe600000006ff */
[----:B------:R-:W-:Y:S05]  /*7f40*/  IMAD.WIDE.U32 R2, R5, c[0x0][0x218], R2 ;  /* 0x0000860005027a25 */ /* 0x000fea00078e0002 */
[----:B----4-:R-:W-:Y:S04]  /*7f50*/  IADD3 R2, P4, R8, R2, RZ ;  /* 0x0000000208027210 */ /* 0x010fe80007f9e0ff */
[----:B------:R-:W-:Y:S02]  /*7f60*/  LEA R10, P0, R2, c[0x0][0x1f8], 0x1 ;  /* 0x00007e00020a7a11 */ /* 0x000fe400078008ff */
[----:B-----5:R-:W-:Y:S02]  /*7f70*/  IADD3.X R7, R4, R3, R7, P4, !PT ;  /* 0x0000000304077210 */ /* 0x020fe400027fe407 */
[----:B------:R-:W-:Y:S02]  /*7f80*/  SHF.L.U64.HI R3, R251, 0x1, R242 ;  /* 0x00000001fb037819 */ /* 0x000fe400000102f2 */
[----:B------:R-:W-:Y:S01]  /*7f90*/  LEA.HI.X R7, R2, c[0x0][0x1fc], R7, 0x1, P0 ;  /* 0x00007f0002077a11 */ /* 0x000fe200000f0c07 */
[----:B------:R-:W-:-:S05]  /*7fa0*/  BRA.DIV ~URZ, `(.L_x_1342) ;  /* 0x0000f1527f007947 */ /* 0x000fca000b800000 */
[----:B------:R1:W2:Y:S02]  /*7fb0*/  SHFL.IDX PT, R11, R7, RZ, 0x181f ;  /* 0x00181fff070b7589 */ /* 0x0002a400000e0000 */
.L_x_1393:
[----:B------:R-:W-:-:S05]  /*7fc0*/  BRA.DIV ~URZ, `(.L_x_1343) ;  /* 0x0000f1a27f007947 */ /* 0x000fca000b800000 */
[----:B------:R-:W3:Y:S04]  /*7fd0*/  SHFL.IDX PT, R20, R10, RZ, 0x181f ;  /* 0x00181fff0a147589 */ /* 0x000ee800000e0000 */
[----:B------:R-:W4:Y:S04]  /*7fe0*/  SHFL.IDX PT, R14, R10, 0x1, 0x181f ;  /* 0x00381f000a0e7f89 */ /* 0x000f2800000e0000 */
[----:B------:R-:W-:Y:S04]  /*7ff0*/  SHFL.IDX PT, R15, R7, 0x1, 0x181f ;  /* 0x00381f00070f7f89 */ /* 0x000fe800000e0000 */
[----:B------:R-:W-:Y:S04]  /*8000*/  SHFL.IDX PT, R12, R10, 0x2, 0x181f ;  /* 0x00581f000a0c7f89 */ /* 0x000fe800000e0000 */
[----:B------:R-:W5:Y:S04]  /*8010*/  SHFL.IDX PT, R8, R10, 0x3, 0x181f ;  /* 0x00781f000a087f89 */ /* 0x000f6800000e0000 */
[----:B------:R-:W-:Y:S04]  /*8020*/  SHFL.IDX PT, R13, R7, 0x2, 0x181f ;  /* 0x00581f00070d7f89 */ /* 0x000fe800000e0000 */
[----:B------:R-:W-:Y:S04]  /*8030*/  SHFL.IDX PT, R5, R10, 0x4, 0x181f ;  /* 0x00981f000a057f89 */ /* 0x000fe800000e0000 */
[----:B------:R-:W1:Y:S04]  /*8040*/  SHFL.IDX PT, R9, R7, 0x3, 0x181f ;  /* 0x00781f0007097f89 */ /* 0x000e6800000e0000 */
[----:B------:R-:W2:Y:S04]  /*8050*/  SHFL.IDX PT, R2, R10, 0x5, 0x181f ;  /* 0x00b81f000a027f89 */ /* 0x000ea800000e0000 */
[----:B------:R-:W2:Y:S04]  /*8060*/  SHFL.IDX PT, R6, R7, 0x4, 0x181f ;  /* 0x00981f0007067f89 */ /* 0x000ea800000e0000 */
[----:B------:R-:W2:Y:S04]  /*8070*/  SHFL.IDX PT, R4, R7, 0x5, 0x181f ;  /* 0x00b81f0007047f89 */ /* 0x000ea800000e0000 */
[----:B-1----:R-:W1:Y:S01]  /*8080*/  SHFL.IDX PT, R7, R7, 0x6, 0x181f ;  /* 0x00d81f0007077f89 */ /* 0x002e6200000e0000 */
[-C--:B---3--:R-:W-:Y:S02]  /*8090*/  IADD3 R20, P0, R20, R0.reuse, RZ ;  /* 0x0000000014147210 */ /* 0x088fe40007f1e0ff */
[-C--:B----4-:R-:W-:Y:S02]  /*80a0*/  IADD3 R14, P4, R14, R0.reuse, RZ ;  /* 0x000000000e0e7210 */ /* 0x090fe40007f9e0ff */
[-C--:B-----5:R-:W-:Y:S01]  /*80b0*/  IADD3 R8, P5, R8, R0.reuse, RZ ;  /* 0x0000000008087210 */ /* 0x0a0fe20007fbe0ff */
[--C-:B--2---:R-:W-:Y:S01]  /*80c0*/  IMAD.X R21, R11, 0x1, R3.reuse, P0 ;  /* 0x000000010b157824 */ /* 0x104fe200000e0603 */
[-C--:B------:R-:W-:Y:S01]  /*80d0*/  IADD3 R12, P0, R12, R0.reuse, RZ ;  /* 0x000000000c0c7210 */ /* 0x080fe20007f1e0ff */
[--C-:B------:R-:W-:Y:S02]  /*80e0*/  IMAD.X R15, R15, 0x1, R3.reuse, P4 ;  /* 0x000000010f0f7824 */ /* 0x100fe400020e0603 */
[--C-:B------:R-:W-:Y:S01]  /*80f0*/  IMAD.X R9, R9, 0x1, R3.reuse, P5 ;  /* 0x0000000109097824 */ /* 0x100fe200028e0603 */
[----:B------:R2:W-:Y:S01]  /*8100*/  LDGSTS.E.BYPASS.LTC128B.128 [R244+0x100], [R20.64], !P3 ;  /* 0x0010000014f47fae */ /* 0x0005e2000d901d48 */
[--C-:B------:R-:W-:Y:S03]  /*8110*/  IMAD.X R13, R13, 0x1, R3.reuse, P0 ;  /* 0x000000010d0d7824 */ /* 0x100fe600000e0603 */
[----:B------:R3:W-:Y:S04]  /*8120*/  LDGSTS.E.BYPASS.LTC128B.128 [R244+0x900], [R14.64], !P3 ;  /* 0x009000000ef47fae */ /* 0x0007e8000d901d48 */
[----:B------:R4:W-:Y:S04]  /*8130*/  LDGSTS.E.BYPASS.LTC128B.128 [R244+0x1100], [R12.64], !P3 ;  /* 0x011000000cf47fae */ /* 0x0009e8000d901d48 */
[----:B------:R4:W-:Y:S01]  /*8140*/  LDGSTS.E.BYPASS.LTC128B.128 [R244+0x1900], [R8.64], !P3 ;  /* 0x0190000008f47fae */ /* 0x0009e2000d901d48 */
[-C--:B--2---:R-:W-:Y:S02]  /*8150*/  IADD3 R20, P4, R5, R0.reuse, RZ ;  /* 0x0000000005147210 */ /* 0x084fe40007f9e0ff */
[----:B---3--:R-:W-:Y:S03]  /*8160*/  IADD3 R14, P0, R2, R0, RZ ;  /* 0x00000000020e7210 */ /* 0x008fe60007f1e0ff */
[--C-:B------:R-:W-:Y:S02]  /*8170*/  IMAD.X R21, R6, 0x1, R3.reuse, P4 ;  /* 0x0000000106157824 */ /* 0x100fe400020e0603 */
[----:B------:R-:W-:Y:S03]  /*8180*/  IMAD.X R15, R4, 0x1, R3, P0 ;  /* 0x00000001040f7824 */ /* 0x000fe600000e0603 */
[----:B------:R4:W-:Y:S04]  /*8190*/  LDGSTS.E.BYPASS.LTC128B.128 [R244+0x2100], [R20.64], !P3 ;  /* 0x0210000014f47fae */ /* 0x0009e8000d901d48 */
[----:B------:R4:W2:Y:S04]  /*81a0*/  SHFL.IDX PT, R4, R10, 0x6, 0x181f ;  /* 0x00d81f000a047f89 */ /* 0x0008a800000e0000 */
[----:B------:R4:W-:Y:S02]  /*81b0*/  LDGSTS.E.BYPASS.LTC128B.128 [R244+0x2900], [R14.64], !P3 ;  /* 0x029000000ef47fae */ /* 0x0009e4000d901d48 */
.L_x_1394:
[----:B-12---:R-:W-:Y:S04]  /*81c0*/  IADD3 R4, P0, R4, R0, RZ ;  /* 0x0000000004047210 */ /* 0x006fe80007f1e0ff */
[----:B------:R-:W-:Y:S05]  /*81d0*/  IADD3.X R5, R7, R3, RZ, P0, !PT ;  /* 0x0000000307057210 */ /* 0x000fea00007fe4ff */
[----:B------:R-:W-:Y:S01]  /*81e0*/  @!PT LDS RZ, [RZ] ;  /* 0x00000000fffff984 */ /* 0x000fe20000000800 */
[----:B------:R-:W-:Y:S01]  /*81f0*/  @!PT LDS RZ, [RZ] ;  /* 0x00000000fffff984 */ /* 0x000fe20000000800 */
[----:B------:R-:W-:Y:S01]  /*8200*/  @!PT LDS RZ, [RZ] ;  /* 0x00000000fffff984 */ /* 0x000fe20000000800 */
[----:B------:R1:W-:Y:S04]  /*8210*/  LDGSTS.E.BYPASS.LTC128B.128 [R244+0x3100], [R4.64], !P3 ;  /* 0x0310000004f47fae */ /* 0x0003e8000d901d48 */
.L_x_1341:
[----:B-12-4-:R-:W-:Y:S05]  /*8220*/  BSYNC B0 ;  /* 0x0000000000007941 */ /* 0x016fea0003800000 */
.L_x_1340:
        /* <DEDUP_REMOVED lines=57> */
[----:B------:R-:W-:Y:S07]  /*85c0*/  LDSM.16.M88.4 R212, [R235] ;  /* 0x00000000ebd4783b */ /* 0x000fee0000000200 */
[-C--:B------:R-:W-:Y:S08]  /*85d0*/  HMMA.16816.F32 R84, R188, R216.reuse, R84 ;  /* 0x000000d8bc54723c */ /* 0x080ff00000001854 */
[C---:B------:R-:W-:Y:S08]  /*85e0*/  HMMA.16816.F32 R88, R196.reuse, R216, R88 ;  /* 0x000000d8c458723c */ /* 0x040ff00000001858 */
[-C--:B------:R-:W-:Y:S08]  /*85f0*/  HMMA.16816.F32 R92, R196, R218.reuse, R92 ;  /* 0x000000dac45c723c */ /* 0x080ff0000000185c */
[C---:B------:R-:W-:Y:S01]  /*8600*/  HMMA.16816.F32 R96, R188.reuse, R218, R96 ;  /* 0x000000dabc60723c */ /* 0x040fe20000001860 */
[----:B------:R-:W-:Y:S07]  /*8610*/  LDSM.16.M88.4 R216, [R224] ;  /* 0x00000000e0d8783b */ /* 0x000fee0000000200 */
[-C--:B------:R-:W-:Y:S08]  /*8620*/  HMMA.16816.F32 R100, R188, R220.reuse, R100 ;  /* 0x000000dcbc64723c */ /* 0x080ff00000001864 */
[C---:B------:R-:W-:Y:S01]  /*8630*/  HMMA.16816.F32 R104, R196.reuse, R220, R104 ;  /* 0x000000dcc468723c */ /* 0x040fe20000001868 */
[----:B------:R-:W2:Y:S07]  /*8640*/  LDL R221, [R1+0x10] ;  /* 0x0000100001dd7983 */ /* 0x000eae0000100800 */
[-C--:B------:R-:W-:Y:S01]  /*8650*/  HMMA.16816.F32 R108, R196, R222.reuse, R108 ;  /* 0x000000dec46c723c */ /* 0x080fe2000000186c */
[----:B------:R-:W-:Y:S07]  /*8660*/  LDSM.16.M88.4 R196, [R236+0x2800] ;  /* 0x00280000ecc4783b */ /* 0x000fee0000000200 */
[----:B------:R-:W-:Y:S01]  /*8670*/  HMMA.16816.F32 R112, R188, R222, R112 ;  /* 0x000000debc70723c */ /* 0x000fe20000001870 */
[----:B------:R-:W5:Y:S07]  /*8680*/  LDSM.16.M88.4 R188, [R236+0x1800] ;  /* 0x00180000ecbc783b */ /* 0x000f6e0000000200 */
        /* <DEDUP_REMOVED lines=27> */
[-C--:B---3--:R-:W-:Y:S08]  /*8840*/  HMMA.16816.F32 R100, R184, R204.reuse, R100 ;  /* 0x000000ccb864723c */ /* 0x088ff00000001864 */
[C---:B------:R-:W-:Y:S08]  /*8850*/  HMMA.16816.F32 R104, R200.reuse, R204, R104 ;  /* 0x000000ccc868723c */ /* 0x040ff00000001868 */
[-C--:B------:R-:W-:Y:S08]  /*8860*/  HMMA.16816.F32 R108, R200, R206.reuse, R108 ;  /* 0x000000cec86c723c */ /* 0x080ff0000000186c */
[----:B------:R-:W-:Y:S08]  /*8870*/  HMMA.16816.F32 R112, R184, R206, R112 ;  /* 0x000000ceb870723c */ /* 0x000ff00000001870 */
[-C--:B------:R-:W-:Y:S08]  /*8880*/  HMMA.16816.F32 R4, R212, R216.reuse, R4 ;  /* 0x000000d8d404723c */ /* 0x080ff00000001804 */
[C---:B----4-:R-:W-:Y:S08]  /*8890*/  HMMA.16816.F32 R8, R188.reuse, R216, R8 ;  /* 0x000000d8bc08723c */ /* 0x050ff00000001808 */
        /* <DEDUP_REMOVED lines=8> */
[----:B------:R3:W4:Y:S01]  /*8920*/  MUFU.TANH R185, R7 ;  /* 0x0000000700b97308 */ /* 0x0007220000002400 */
        /* <DEDUP_REMOVED lines=8> */
[----:B------:R-:W-:Y:S01]  /*89b0*/  FMUL.FTZ R16, R16, c[0x0][0x320] ;  /* 0x0000c80010107a20 */ /* 0x000fe20000410000 */
[----:B--2---:R-:W-:Y:S01]  /*89c0*/  ISETP.GT.AND P0, PT, R2, R221, PT ;  /* 0x000000dd0200720c */ /* 0x004fe20003f04270 */
[----:B------:R-:W-:Y:S02]  /*89d0*/  FMUL.FTZ R17, R17, c[0x0][0x320] ;  /* 0x0000c80011117a20 */ /* 0x000fe40000410000 */
[----:B------:R-:W-:Y:S01]  /*89e0*/  FMUL.FTZ R18, R18, c[0x0][0x320] ;  /* 0x0000c80012127a20 */ /* 0x000fe20000410000 */
[----:B------:R-:W2:Y:S01]  /*89f0*/  MUFU.TANH R187, R9 ;  /* 0x0000000900bb7308 */ /* 0x000ea20000002400 */
[----:B------:R-:W-:Y:S01]  /*8a00*/  FMUL.FTZ R19, R19, c[0x0][0x320] ;  /* 0x0000c80013137a20 */ /* 0x000fe20000410000 */
[----:B---3--:R-:W3:Y:S08]  /*8a10*/  LDSM.16.M88.4 R4, [R224+0x800] ;  /* 0x00080000e004783b */ /* 0x008ef00000000200 */
[----:B------:R-:W1:Y:S10]  /*8a20*/  MUFU.TANH R192, R10 ;  /* 0x0000000a00c07308 */ /* 0x000e740000002400 */
[----:B------:R5:W1:Y:S10]  /*8a30*/  MUFU.TANH R193, R11 ;  /* 0x0000000b00c17308 */ /* 0x000a740000002400 */
[----:B------:R-:W1:Y:S10]  /*8a40*/  MUFU.TANH R0, R0 ;  /* 0x0000000000007308 */ /* 0x000e740000002400 */
[----:B------:R-:W1:Y:S01]  /*8a50*/  MUFU.TANH R3, R3 ;  /* 0x0000000300037308 */ /* 0x000e620000002400 */
[----:B-----5:R-:W5:Y:S01]  /*8a60*/  LDSM.16.M88.4 R8, [R224+0x1000] ;  /* 0x00100000e008783b */ /* 0x020f620000000200 */
[-C--:B---3--:R-:W-:Y:S08]  /*8a70*/  HMMA.16816.F32 R20, R212, R4.reuse, R20 ;  /* 0x00000004d414723c */ /* 0x088ff00000001814 */
[----:B------:R-:W3:Y:S01]  /*8a80*/  MUFU.TANH R12, R12 ;  /* 0x0000000c000c7308 */ /* 0x000ee20000002400 */
        /* <DEDUP_REMOVED lines=43> */
[----:B------:R-:W1:Y:S03]  /*8d40*/  LDSM.16.M88.4 R4, [R224+0x2800] ;  /* 0x00280000e004783b */ /* 0x000e660000000200 */
[----:B------:R-:W-:Y:S02]  /*8d50*/  FMUL.FTZ R41, R41, c[0x0][0x320] ;  /* 0x0000c80029297a20 */ /* 0x000fe40000410000 */
[----:B------:R-:W-:Y:S02]  /*8d60*/  FMUL.FTZ R42, R42, c[0x0][0x320] ;  /* 0x0000c8002a2a7a20 */ /* 0x000fe40000410000 */
[----:B------:R-:W-:Y:S01]  /*8d70*/  FMUL.FTZ R43, R43, c[0x0][0x320] ;  /* 0x0000c8002b2b7a20 */ /* 0x000fe20000410000 */
[----:B------:R-:W1:Y:S01]  /*8d80*/  MUFU.TANH R22, R22 ;  /* 0x0000001600167308 */ /* 0x000e620000002400 */
[-C--:B-----5:R-:W-:Y:S03]  /*8d90*/  HMMA.16816.F32 R68, R212, R8.reuse, R68 ;  /* 0x00000008d444723c */ /* 0x0a0fe60000001844 */
[----:B------:R-:W-:Y:S02]  /*8da0*/  FMUL.FTZ R44, R44, c[0x0][0x320] ;  /* 0x0000c8002c2c7a20 */ /* 0x000fe40000410000 */
[----:B------:R-:W-:Y:S02]  /*8db0*/  FMUL.FTZ R45, R45, c[0x0][0x320] ;  /* 0x0000c8002d2d7a20 */ /* 0x000fe40000410000 */
[----:B------:R-:W-:Y:S01]  /*8dc0*/  FMUL.FTZ R46, R46, c[0x0][0x320] ;  /* 0x0000c8002e2e7a20 */ /* 0x000fe20000410000 */
[C---:B------:R-:W-:Y:S01]  /*8dd0*/  HMMA.16816.F32 R72, R188.reuse, R8, R72 ;  /* 0x00000008bc48723c */ /* 0x040fe20000001848 */
[----:B------:R-:W2:Y:S03]  /*8de0*/  MUFU.TANH R23, R23 ;  /* 0x0000001700177308 */ /* 0x000ea60000002400 */
[----:B------:R-:W-:Y:S02]  /*8df0*/  FMUL.FTZ R47, R47, c[0x0][0x320] ;  /* 0x0000c8002f2f7a20 */ /* 0x000fe40000410000 */
[----:B------:R-:W-:Y:S02]  /*8e00*/  FMUL.FTZ R48, R48, c[0x0][0x320] ;  /* 0x0000c80030307a20 */ /* 0x000fe40000410000 */
[-C--:B------:R-:W-:Y:S03]  /*8e10*/  HMMA.16816.F32 R76, R188, R10.reuse, R76 ;  /* 0x0000000abc4c723c */ /* 0x080fe6000000184c */
[----:B------:R-:W2:Y:S01]  /*8e20*/  MUFU.TANH R24, R24 ;  /* 0x0000001800187308 */ /* 0x000ea20000002400 */
[----:B------:R-:W-:Y:S02]  /*8e30*/  FMUL.FTZ R49, R49, c[0x0][0x320] ;  /* 0x0000c80031317a20 */ /* 0x000fe40000410000 */
[----:B------:R-:W-:Y:S02]  /*8e40*/  FMUL.FTZ R50, R50, c[0x0][0x320] ;  /* 0x0000c80032327a20 */ /* 0x000fe40000410000 */
[C---:B------:R-:W-:Y:S01]  /*8e50*/  HMMA.16816.F32 R80, R212.reuse, R10, R80 ;  /* 0x0000000ad450723c */ /* 0x040fe20000001850 */
[----:B------:R-:W5:Y:S01]  /*8e60*/  LDSM.16.M88.4 R8, [R224+0x3000] ;  /* 0x00300000e008783b */ /* 0x000f620000000200 */
[----:B------:R-:W-:Y:S04]  /*8e70*/  DEPBAR.LE SB0, 0x0 ;  /* 0x000080000000791a */ /* 0x000fe80000000000 */
[----:B------:R-:W2:Y:S01]  /*8e80*/  MUFU.TANH R25, R25 ;  /* 0x0000001900197308 */ /* 0x000ea20000002400 */
[----:B------:R-:W-:Y:S01]  /*8e90*/  FMUL.FTZ R68, R68, c[0x0][0x320] ;  /* 0x0000c80044447a20 */ /* 0x000fe20000410000 */
[-C--:B-1----:R-:W-:Y:S01]  /*8ea0*/  HMMA.16816.F32 R84, R212, R4.reuse, R84 ;  /* 0x00000004d454723c */ /* 0x082fe20000001854 */
[----:B------:R-:W-:Y:S04]  /*8eb0*/  BAR.SYNC.DEFER_BLOCKING 0x0 ;  /* 0x0000000000007b1d */ /* 0x000fe80000010000 */
        /* <DEDUP_REMOVED lines=16> */
[----:B------:R-:W1:Y:S01]  /*8fc0*/  MUFU.TANH R209, R81 ;  /* 0x0000005100d17308 */ /* 0x000e620000002400 */
[----:B------:R-:W-:Y:S02]  /*8fd0*/  FMUL.FTZ R57, R57, c[0x0][0x320] ;  /* 0x0000c80039397a20 */ /* 0x000fe40000410000 */
[C---:B------:R-:W-:Y:S04]  /*8fe0*/  HMMA.16816.F32 R104, R188.reuse, R8, R104 ;  /* 0x00000008bc68723c */ /* 0x040fe80000001868 */
[----:B------:R-:W-:Y:S02]  /*8ff0*/  FMUL.FTZ R58, R58, c[0x0][0x320] ;  /* 0x0000c8003a3a7a20 */ /* 0x000fe40000410000 */
[----:B------:R-:W-:Y:S01]  /*9000*/  FMUL.FTZ R59, R59, c[0x0][0x320] ;  /* 0x0000c8003b3b7a20 */ /* 0x000fe20000410000 */
[----:B------:R-:W1:Y:S01]  /*9010*/  MUFU.TANH R26, R26 ;  /* 0x0000001a001a7308 */ /* 0x000e620000002400 */
[-C--:B------:R-:W-:Y:S04]  /*9020*/  HMMA.16816.F32 R108, R188, R10.reuse, R108 ;  /* 0x0000000abc6c723c */ /* 0x080fe8000000186c */
[----:B------:R-:W-:Y:S02]  /*9030*/  FMUL.FTZ R96, R96, c[0x0][0x320] ;  /* 0x0000c80060607a20 */ /* 0x000fe40000410000 */
[----:B------:R-:W-:Y:S02]  /*9040*/  FMUL.FTZ R97, R97, c[0x0][0x320] ;  /* 0x0000c80061617a20 */ /* 0x000fe40000410000 */
[----:B------:R-:W-:Y:S01]  /*9050*/  FMUL.FTZ R98, R98, c[0x0][0x320] ;  /* 0x0000c80062627a20 */ /* 0x000fe20000410000 */
[----:B------:R-:W1:Y:S01]  /*9060*/  MUFU.TANH R206, R96 ;  /* 0x0000006000ce7308 */ /* 0x000e620000002400 */
[----:B------:R-:W-:Y:S04]  /*9070*/  HMMA.16816.F32 R112, R212, R10, R112 ;  /* 0x0000000ad470723c */ /* 0x000fe80000001870 */
[----:B------:R-:W-:Y:S02]  /*9080*/  FMUL.FTZ R99, R99, c[0x0][0x320] ;  /* 0x0000c80063637a20 */ /* 0x000fe40000410000 */
[----:B------:R-:W-:Y:S02]  /*9090*/  FMUL.FTZ R100, R100, c[0x0][0x320] ;  /* 0x0000c80064647a20 */ /* 0x000fe40000410000 */
[----:B------:R-:W-:Y:S01]  /*90a0*/  FMUL.FTZ R60, R60, c[0x0][0x320] ;  /* 0x0000c8003c3c7a20 */ /* 0x000fe20000410000 */
[----:B------:R-:W2:Y:S03]  /*90b0*/  MUFU.TANH R205, R97 ;  /* 0x0000006100cd7308 */ /* 0x000ea60000002400 */
[----:B------:R-:W-:Y:S02]  /*90c0*/  FMUL.FTZ R61, R61, c[0x0][0x320] ;  /* 0x0000c8003d3d7a20 */ /* 0x000fe40000410000 */
[----:B------:R-:W-:Y:S02]  /*90d0*/  FMUL.FTZ R62, R62, c[0x0][0x320] ;  /* 0x0000c8003e3e7a20 */ /* 0x000fe40000410000 */
[----:B------:R-:W-:Y:S02]  /*90e0*/  FMUL.FTZ R63, R63, c[0x0][0x320] ;  /* 0x0000c8003f3f7a20 */ /* 0x000fe40000410000 */
[----:B------:R-:W-:Y:S01]  /*90f0*/  FMUL.FTZ R64, R64, c[0x0][0x320] ;  /* 0x0000c80040407a20 */ /* 0x000fe20000410000 */
[----:B------:R5:W2:Y:S01]  /*9100*/  MUFU.TANH R204, R98 ;  /* 0x0000006200cc7308 */ /* 0x000aa20000002400 */
[----:B------:R-:W-:Y:S02]  /*9110*/  FMUL.FTZ R65, R65, c[0x0][0x320] ;  /* 0x0000c80041417a20 */ /* 0x000fe40000410000 */
[----:B------:R-:W-:Y:S02]  /*9120*/  FMUL.FTZ R66, R66, c[0x0][0x320] ;  /* 0x0000c80042427a20 */ /* 0x000fe40000410000 */
[----:B------:R-:W-:Y:S02]  /*9130*/  FMUL.FTZ R67, R67, c[0x0][0x320] ;  /* 0x0000c80043437a20 */ /* 0x000fe40000410000 */
[----:B-1----:R-:W-:Y:S02]  /*9140*/  FMUL.FTZ R68, R70, c[0x0][0x320] ;  /* 0x0000c80046447a20 */ /* 0x002fe40000410000 */
[----:B------:R-:W-:Y:S01]  /*9150*/  FMUL.FTZ R69, R71, c[0x0][0x320] ;  /* 0x0000c80047457a20 */ /* 0x000fe20000410000 */
[----:B------:R1:W1:Y:S01]  /*9160*/  MUFU.TANH R203, R99 ;  /* 0x0000006300cb7308 */ /* 0x0002620000002400 */
[----:B------:R-:W-:Y:S02]  /*9170*/  FMUL.FTZ R70, R72, c[0x0][0x320] ;  /* 0x0000c80048467a20 */ /* 0x000fe40000410000 */
        /* <DEDUP_REMOVED lines=14> */
[----:B-----5:R-:W-:Y:S02]  /*9260*/  FMUL.FTZ R98, R104, c[0x0][0x320] ;  /* 0x0000c80068627a20 */ /* 0x020fe40000410000 */
[----:B-1----:R-:W-:Y:S01]  /*9270*/  FMUL.FTZ R99, R105, c[0x0][0x320] ;  /* 0x0000c80069637a20 */ /* 0x002fe20000410000 */
[----:B------:R-:W1:Y:S01]  /*9280*/  MUFU.TANH R28, R28 ;  /* 0x0000001c001c7308 */ /* 0x000e620000002400 */
[----:B------:R-:W-:Y:S02]  /*9290*/  FMUL.FTZ R96, R106, c[0x0][0x320] ;  /* 0x0000c8006a607a20 */ /* 0x000fe40000410000 */
[----:B------:R-:W-:Y:S02]  /*92a0*/  FMUL.FTZ R81, R107, c[0x0][0x320] ;  /* 0x0000c8006b517a20 */ /* 0x000fe40000410000 */
[----:B--2---:R-:W-:Y:S02]  /*92b0*/  FMUL.FTZ R100, R108, c[0x0][0x320] ;  /* 0x0000c8006c647a20 */ /* 0x004fe40000410000 */
        /* <DEDUP_REMOVED lines=22> */
[----:B------:R-:W-:Y:S07]  /*9420*/  FMUL.FTZ R102, R102, c[0x0][0x320] ;  /* 0x0000c80066667a20 */ /* 0x000fee0000410000 */
        /* <DEDUP_REMOVED lines=73> */
[----:B------:R-:W1:Y:S01]  /*98c0*/  MUFU.TANH R11, R11 ;  /* 0x0000000b000b7308 */ /* 0x000e620000002400 */
[----:B------:R-:W-:-:S05]  /*98d0*/  @!P0 BRA `(.L_x_1345) ;  /* 0x000004e000008947 */ /* 0x000fca0003800000 */
[C---:B-1234-:R-:W-:Y:S01]  /*98e0*/  IMAD.SHL.U32 R84, R251.reuse, 0x2, RZ ;  /* 0x00000002fb547824 */ /* 0x05efe200078e00ff */
[----:B------:R-:W2:Y:S01]  /*98f0*/  LDL R218, [R1+0x24] ;  /* 0x0000240001da7983 */ /* 0x000ea20000100800 */
[----:B------:R-:W-:Y:S02]  /*9900*/  PLOP3.LUT P4, PT, PT, PT, UP0, 0x80, 0x0 ;  /* 0x000000000000781c */ /* 0x000fe40003f8f008 */
[----:B------:R-:W-:Y:S01]  /*9910*/  PLOP3.LUT P0, PT, PT, PT, UP0, 0x80, 0x0 ;  /* 0x000000000000781c */ /* 0x000fe20003f0f008 */
[----:B------:R-:W3:Y:S01]  /*9920*/  LDL.64 R82, [R1+0x40] ;  /* 0x0000400001527983 */ /* 0x000ee20000100a00 */
[----:B------:R-:W-:Y:S03]  /*9930*/  SHF.L.U64.HI R85, R251, 0x1, R242 ;  /* 0x00000001fb557819 */ /* 0x000fe600000102f2 */
[----:B------:R-:W4:Y:S04]  /*9940*/  LDL R217, [R1+0xc] ;  /* 0x00000c0001d97983 */ /* 0x000f280000100800 */
[----:B------:R-:W5:Y:S04]  /*9950*/  LDL.64 R222, [R1+0x38] ;  /* 0x0000380001de7983 */ /* 0x000f680000100a00 */
[----:B------:R-:W3:Y:S01]  /*9960*/  LDL R221, [R1+0x8] ;  /* 0x0000080001dd7983 */ /* 0x000ee20000100800 */
[----:B--2---:R-:W-:Y:S05]  /*9970*/  IMAD R5, R2, 0x70, R218 ;  /* 0x0000007002057824 */ /* 0x004fea00078e02da */
[----:B------:R-:W-:Y:S05]  /*9980*/  IADD3 R5, R5, -0x70, R250 ;  /* 0xffffff9005057810 */ /* 0x000fea0007ffe0fa */
[----:B------:R-:W-:Y:S04]  /*9990*/  @P4 IMAD.HI.U32 R2, R5, c[0x0][0x2bc], RZ ;  /* 0x0000af0005024a27 */ /* 0x000fe800078e00ff */
[--C-:B------:R-:W-:Y:S01]  /*99a0*/  IMAD.MOV.U32 R4, RZ, RZ, R5.reuse ;  /* 0x000000ffff047224 */ /* 0x100fe200078e0005 */
[----:B------:R-:W-:Y:S04]  /*99b0*/  @P0 SHF.R.U32.HI R4, RZ, c[0x0][0x2c0], R2 ;  /* 0x0000b000ff040a19 */ /* 0x000fe80000011602 */
[C---:B---3--:R-:W-:Y:S01]  /*99c0*/  @!P1 IADD3 R2, P0, R4.reuse, R82, RZ ;  /* 0x0000005204029210 */ /* 0x048fe20007f1e0ff */
[----:B------:R-:W-:Y:S03]  /*99d0*/  IMAD.MOV R6, RZ, RZ, -R4 ;  /* 0x000000ffff067224 */ /* 0x000fe600078e0a04 */
[----:B----4-:R-:W-:Y:S01]  /*99e0*/  @!P1 LEA.HI.X.SX32 R4, R4, R217, 0x1, P0 ;  /* 0x000000d904049211 */ /* 0x010fe200000f0eff */
[----:B------:R-:W-:Y:S01]  /*99f0*/  IMAD R82, R6, c[0x0][0x2b8], R5 ;  /* 0x0000ae0006527a24 */ /* 0x000fe200078e0205 */
[C---:B------:R-:W-:Y:S01]  /*9a00*/  @!P1 LEA R8, P0, R2.reuse, c[0x0][0x2a0], 0x2 ;  /* 0x0000a80002089a11 */ /* 0x040fe200078010ff */
[----:B------:R-:W-:Y:S03]  /*9a10*/  IMAD.MOV.U32 R6, RZ, RZ, RZ ;  /* 0x000000ffff067224 */ /* 0x000fe600078e00ff */
[----:B------:R-:W-:Y:S01]  /*9a20*/  @!P1 LEA.HI.X R9, R2, c[0x0][0x2a4], R4, 0x2, P0 ;  /* 0x0000a90002099a11 */ /* 0x000fe200000f1404 */
[----:B------:R-:W-:Y:S01]  /*9a30*/  IMAD.WIDE.U32 R4, R82, c[0x0][0x1e0], RZ ;  /* 0x0000780052047a25 */ /* 0x000fe200078e00ff */
[----:B------:R1:W-:Y:S01]  /*9a40*/  STL [R1+0x20], R82 ;  /* 0x0000205201007387 */ /* 0x0003e20000100800 */
[----:B------:R-:W-:Y:S03]  /*9a50*/  SHF.R.S32.HI R2, RZ, 0x1f, R82 ;  /* 0x0000001fff027819 */ /* 0x000fe60000011452 */
[----:B------:R-:W1:Y:S02]  /*9a60*/  @!P1 LDG.E R6, [R8.64] ;  /* 0x0000000808069981 */ /* 0x000e64000c1e1900 */
[----:B------:R-:W-:Y:S04]  /*9a70*/  IMAD R2, R2, c[0x0][0x1e0], RZ ;  /* 0x0000780002027a24 */ /* 0x000fe800078e02ff */
[----:B------:R-:W-:Y:S04]  /*9a80*/  IMAD R2, R82, c[0x0][0x1e4], R2 ;  /* 0x0000790052027a24 */ /* 0x000fe800078e0202 */
[----:B------:R-:W-:Y:S01]  /*9a90*/  IMAD.IADD R5, R5, 0x1, R2 ;  /* 0x0000000105057824 */ /* 0x000fe200078e0202 */
[----:B-1----:R-:W-:Y:S01]  /*9aa0*/  SHF.R.S32.HI R82, RZ, 0x1f, R6 ;  /* 0x0000001fff527819 */ /* 0x002fe20000011406 */
[----:B------:R1:W-:Y:S02]  /*9ab0*/  STL [R1+0x1c], R6 ;  /* 0x00001c0601007387 */ /* 0x0003e40000100800 */
[----:B------:R-:W-:Y:S04]  /*9ac0*/  IMAD.WIDE.U32 R4, R6, c[0x0][0x1f0], R4 ;  /* 0x00007c0006047a25 */ /* 0x000fe800078e0004 */
[----:B------:R-:W-:Y:S01]  /*9ad0*/  IMAD R82, R82, c[0x0][0x1f0], RZ ;  /* 0x00007c0052527a24 */ /* 0x000fe200078e02ff */
[----:B-----5:R-:W-:Y:S03]  /*9ae0*/  IADD3 R2, P0, R222, R4, RZ ;  /* 0x00000004de027210 */ /* 0x020fe60007f1e0ff */
[----:B------:R-:W-:Y:S05]  /*9af0*/  IMAD R82, R6, c[0x0][0x1f4], R82 ;  /* 0x00007d0006527a24 */ /* 0x000fea00078e0252 */
[----:B------:R-:W-:Y:S02]  /*9b00*/  IADD3.X R82, R221, R5, R82, P0, !PT ;  /* 0x00000005dd527210 */ /* 0x000fe400007fe452 */
[C---:B------:R-:W-:Y:S04]  /*9b10*/  LEA R83, P0, R2.reuse, c[0x0][0x1c8], 0x1 ;  /* 0x0000720002537a11 */ /* 0x040fe800078008ff */
[----:B------:R-:W-:Y:S01]  /*9b20*/  LEA.HI.X R82, R2, c[0x0][0x1cc], R82, 0x1, P0 ;  /* 0x0000730002527a11 */ /* 0x000fe200000f0c52 */
[----:B------:R-:W-:-:S06]  /*9b30*/  BRA.DIV ~URZ, `(.L_x_1346) ;  /* 0x0000dcf27f007947 */ /* 0x000fcc000b800000 */
[----:B------:R2:W3:Y:S02]  /*9b40*/  SHFL.IDX PT, R86, R82, RZ, 0x181f ;  /* 0x00181fff52567589 */ /* 0x0004e400000e0000 */
.L_x_1395:
[----:B------:R-:W-:-:S05]  /*9b50*/  BRA.DIV ~URZ, `(.L_x_1347) ;  /* 0x0000dd427f007947 */ /* 0x000fca000b800000 */
[----:B------:R-:W4:Y:S02]  /*9b60*/  SHFL.IDX PT, R2, R83, RZ, 0x181f ;  /* 0x00181fff53027589 */ /* 0x000f2400000e0000 */
[-C--:B----4-:R-:W-:Y:S02]  /*9b70*/  IADD3 R4, P0, R2, R84.reuse, RZ ;  /* 0x0000005402047210 */ /* 0x090fe40007f1e0ff */
[----:B------:R-:W4:Y:S03]  /*9b80*/  SHFL.IDX PT, R2, R83, 0x1, 0x181f ;  /* 0x00381f0053027f89 */ /* 0x000f2600000e0000 */
[--C-:B---3--:R-:W-:Y:S05]  /*9b90*/  IMAD.X R5, R86, 0x1, R85.reuse, P0 ;  /* 0x0000000156057824 */ /* 0x108fea00000e0655 */
[----:B------:R-:W-:Y:S01]  /*9ba0*/  @!PT LDS RZ, [RZ] ;  /* 0x00000000fffff984 */ /* 0x000fe20000000800 */
[----:B------:R3:W-:Y:S01]  /*9bb0*/  LDGSTS.E.BYPASS.LTC128B.128 [R244+0x3900], [R4.64], !P3 ;  /* 0x0390000004f47fae */ /* 0x0007e2000d901d48 */
[-C--:B----4-:R-:W-:Y:S03]  /*9bc0*/  IADD3 R8, P0, R2, R84.reuse, RZ ;  /* 0x0000005402087210 */ /* 0x090fe60007f1e0ff */
[----:B------:R-:W-:Y:S04]  /*9bd0*/  SHFL.IDX PT, R2, R83, 0x2, 0x181f ;  /* 0x00581f0053027f89 */ /* 0x000fe800000e0000 */
[----:B---3--:R-:W3:Y:S02]  /*9be0*/  SHFL.IDX PT, R4, R82, 0x1, 0x181f ;  /* 0x00381f0052047f89 */ /* 0x008ee400000e0000 */
[--C-:B---3--:R-:W-:Y:S02]  /*9bf0*/  IMAD.X R9, R4, 0x1, R85.reuse, P0 ;  /* 0x0000000104097824 */ /* 0x108fe400000e0655 */
[----:B------:R-:W3:Y:S04]  /*9c00*/  SHFL.IDX PT, R4, R82, 0x2, 0x181f ;  /* 0x00581f0052047f89 */ /* 0x000ee800000e0000 */
[----:B------:R4:W-:Y:S02]  /*9c10*/  LDGSTS.E.BYPASS.LTC128B.128 [R244+0x4100], [R8.64], !P3 ;  /* 0x0410000008f47fae */ /* 0x0009e4000d901d48 */
[-C--:B----4-:R-:W-:Y:S02]  /*9c20*/  IADD3 R8, P0, R2, R84.reuse, RZ ;  /* 0x0000005402087210 */ /* 0x090fe40007f1e0ff */
[----:B------:R-:W4:Y:S03]  /*9c30*/  SHFL.IDX PT, R2, R83, 0x3, 0x181f ;  /* 0x00781f0053027f89 */ /* 0x000f2600000e0000 */
        /* <DEDUP_REMOVED lines=12> */
[----:B------:R4:W-:Y:S04]  /*9d00*/  LDGSTS.E.BYPASS.LTC128B.128 [R244+0x5900], [R8.64], !P3 ;  /* 0x0590000008f47fae */ /* 0x0009e8000d901d48 */
[----:B--2---:R-:W2:Y:S01]  /*9d10*/  SHFL.IDX PT, R82, R82, 0x6, 0x181f ;  /* 0x00d81f0052527f89 */ /* 0x004ea200000e0000 */
[----:B----4-:R-:W-:Y:S05]  /*9d20*/  IADD3 R8, P0, R2, R84, RZ ;  /* 0x0000005402087210 */ /* 0x010fea0007f1e0ff */
[----:B---3--:R-:W-:Y:S02]  /*9d30*/  IMAD.X R9, R4, 0x1, R85, P0 ;  /* 0x0000000104097824 */ /* 0x008fe400000e0655 */
[----:B------:R3:W4:Y:S04]  /*9d40*/  SHFL.IDX PT, R4, R83, 0x6, 0x181f ;  /* 0x00d81f0053047f89 */ /* 0x00072800000e0000 */
[----:B------:R3:W-:Y:S02]  /*9d50*/  LDGSTS.E.BYPASS.LTC128B.128 [R244+0x6100], [R8.64], !P3 ;  /* 0x0610000008f47fae */ /* 0x0007e4000d901d48 */
.L_x_1396:
[----:B--2-4-:R-:W-:Y:S04]  /*9d60*/  IADD3 R4, P0, R4, R84, RZ ;  /* 0x0000005404047210 */ /* 0x014fe80007f1e0ff */
[----:B------:R-:W-:Y:S05]  /*9d70*/  IADD3.X R5, R82, R85, RZ, P0, !PT ;  /* 0x0000005552057210 */ /* 0x000fea00007fe4ff */
[----:B------:R-:W-:Y:S01]  /*9d80*/  @!PT LDS RZ, [RZ] ;  /* 0x00000000fffff984 */ /* 0x000fe20000000800 */
[----:B------:R-:W-:Y:S01]  /*9d90*/  @!PT LDS RZ, [RZ] ;  /* 0x00000000fffff984 */ /* 0x000fe20000000800 */
[----:B------:R-:W-:Y:S01]  /*9da0*/  @!PT LDS RZ, [RZ] ;  /* 0x00000000fffff984 */ /* 0x000fe20000000800 */
[----:B------:R2:W-:Y:S04]  /*9db0*/  LDGSTS.E.BYPASS.LTC128B.128 [R244+0x6900], [R4.64], !P3 ;  /* 0x0690000004f47fae */ /* 0x0005e8000d901d48 */
.L_x_1345:
[----:B--234-:R-:W-:Y:S05]  /*9dc0*/  BSYNC B0 ;  /* 0x0000000000007941 */ /* 0x01cfea0003800000 */
.L_x_1344:
[----:B------:R-:W2:Y:S04]  /*9dd0*/  LDL R5, [R1+0x5c] ;  /* 0x00005c0001057983 */ /* 0x000ea80000100800 */
[----:B------:R-:W3:Y:S04]  /*9de0*/  LDL R4, [R1+0x50] ;  /* 0x0000500001047983 */ /* 0x000ee80000100800 */
[----:B------:R-:W0:Y:S01]  /*9df0*/  LDGDEPBAR ;  /* 0x00000000000079af */ /* 0x000e220000000000 */
[----:B-12---:R-:W-:Y:S01]  /*9e00*/  MOV R6, R5 ;  /* 0x0000000500067202 */ /* 0x006fe20000000f00 */
[----:B------:R-:W-:Y:S04]  /*9e10*/  @P2 IMAD.HI.U32 R2, R5, c[0x0][0x2c8], RZ ;  /* 0x0000b20005022a27 */ /* 0x000fe800078e00ff */
[----:B---3--:R-:W-:Y:S01]  /*9e20*/  IMAD R4, R4, -0x70, RZ ;  /* 0xffffff9004047824 */ /* 0x008fe200078e02ff */
[----:B------:R-:W-:Y:S02]  /*9e30*/  @P2 SHF.R.U32.HI R6, RZ, c[0x0][0x2cc], R2 ;  /* 0x0000b300ff062a19 */ /* 0x000fe40000011602 */
[----:B------:R-:W-:Y:S02]  /*9e40*/  MOV R2, c[0x0][0x2ac] ;  /* 0x0000ab0000027a02 */ /* 0x000fe40000000f00 */
[----:B------:R-:W-:Y:S05]  /*9e50*/  IADD3 R4, -R245, 0x1, R4 ;  /* 0x00000001f5047810 */ /* 0x000fea0007ffe104 */
[----:B------:R-:W-:Y:S05]  /*9e60*/  IMAD R4, R2, c[0x0][0x1d0], R4 ;  /* 0x0000740002047a24 */ /* 0x000fea00078e0204 */
[----:B------:R-:W-:Y:S01]  /*9e70*/  IADD3 R101, R4, -c[0x0][0x168], RZ ;  /* 0x80005a0004657a10 */ /* 0x000fe20007ffe0ff */
[----:B------:R-:W-:-:S05]  /*9e80*/  BRA.DIV ~URZ, `(.L_x_1348) ;  /* 0x0000e0d27f007947 */ /* 0x000fca000b800000 */
[----:B------:R1:W2:Y:S02]  /*9e90*/  SHFL.IDX PT, R4, R6, RZ, 0x1c1f ;  /* 0x001c1fff06047589 */ /* 0x0002a400000e0000 */
.L_x_1397:
[----:B--2---:R-:W-:Y:S05]  /*9ea0*/  IMAD.IADD R4, R101, 0x1, R4 ;  /* 0x0000000165047824 */ /* 0x004fea00078e0204 */
[C---:B------:R-:W-:Y:S02]  /*9eb0*/  ISETP.GT.AND P6, PT, R4.reuse, RZ, PT ;  /* 0x000000ff0400720c */ /* 0x040fe40003fc4270 */
[C---:B------:R-:W-:Y:S02]  /*9ec0*/  ISETP.GT.AND P5, PT, R4.reuse, 0x1, PT ;  /* 0x000000010400780c */ /* 0x040fe40003fa4270 */
[C---:B------:R-:W-:Y:S02]  /*9ed0*/  ISETP.GT.AND P4, PT, R4.reuse, 0x8, PT ;  /* 0x000000080400780c */ /* 0x040fe40003f84270 */
[----:B------:R-:W-:Y:S02]  /*9ee0*/  ISETP.GT.AND P0, PT, R4, 0x9, PT ;  /* 0x000000090400780c */ /* 0x000fe40003f04270 */
[----:B------:R-:W-:Y:S02]  /*9ef0*/  FSEL R82, R0, -INF , P6 ;  /* 0xff80000000527808 */ /* 0x000fe40003000000 */
[C---:B------:R-:W-:Y:S02]  /*9f00*/  ISETP.GT.AND P6, PT, R4.reuse, 0x10, PT ;  /* 0x000000100400780c */ /* 0x040fe40003fc4270 */
[----:B------:R-:W-:Y:S02]  /*9f10*/  FSEL R83, R3, -INF , P5 ;  /* 0xff80000003537808 */ /* 0x000fe40002800000 */
        /* <DEDUP_REMOVED lines=32> */
[C---:B------:R-:W-:Y:S02]  /*a120*/  ISETP.GT.AND P5, PT, R4.reuse, 0x51, PT ;  /* 0x000000510400780c */ /* 0x040fe40003fa4270 */
        /* <DEDUP_REMOVED lines=13> */
[----:B------:R-:W-:Y:S02]  /*a200*/  FSEL R195, R195, -INF , P5 ;  /* 0xff800000c3c37808 */ /* 0x000fe40002800000 */
[----:B------:R-:W-:Y:S02]  /*a210*/  FSEL R64, R107, -INF , P4 ;  /* 0xff8000006b407808 */ /* 0x000fe40002000000 */
[----:B------:R-:W-:Y:S01]  /*a220*/  FSEL R53, R105, -INF , P0 ;  /* 0xff80000069357808 */ /* 0x000fe20000000000 */
[----:B------:R-:W-:-:S05]  /*a230*/  BRA.DIV ~URZ, `(.L_x_1349) ;  /* 0x0000dd727f007947 */ /* 0x000fca000b800000 */
[----:B------:R-:W2:Y:S08]  /*a240*/  SHFL.IDX PT, R2, R6, 0x1, 0x1c1f ;  /* 0x003c1f0006027f89 */ /* 0x000eb000000e0000 */
[----:B------:R-:W3:Y:S08]  /*a250*/  SHFL.IDX PT, R0, R6, 0x2, 0x1c1f ;  /* 0x005c1f0006007f89 */ /* 0x000ef000000e0000 */
[----:B------:R-:W4:Y:S01]  /*a260*/  SHFL.IDX PT, R3, R6, 0x3, 0x1c1f ;  /* 0x007c1f0006037f89 */ /* 0x000f2200000e0000 */
[C---:B--2---:R-:W-:Y:S05]  /*a270*/  IMAD.IADD R2, R101.reuse, 0x1, R2 ;  /* 0x0000000165027824 */ /* 0x044fea00078e0202 */
[C---:B------:R-:W-:Y:S02]  /*a280*/  ISETP.GT.AND P6, PT, R2.reuse, RZ, PT ;  /* 0x000000ff0200720c */ /* 0x040fe40003fc4270 */
[C---:B------:R-:W-:Y:S01]  /*a290*/  ISETP.GT.AND P5, PT, R2.reuse, 0x1, PT ;  /* 0x000000010200780c */ /* 0x040fe20003fa4270 */
[C---:B---3--:R-:W-:Y:S01]  /*a2a0*/  IMAD.IADD R0, R101.reuse, 0x1, R0 ;  /* 0x0000000165007824 */ /* 0x048fe200078e0200 */
[C---:B------:R-:W-:Y:S02]  /*a2b0*/  ISETP.GT.AND P4, PT, R2.reuse, 0x8, PT ;  /* 0x000000080200780c */ /* 0x040fe40003f84270 */
[----:B------:R-:W-:Y:S02]  /*a2c0*/  ISETP.GT.AND P0, PT, R2, 0x9, PT ;  /* 0x000000090200780c */ /* 0x000fe40003f04270 */
[----:B------:R-:W-:Y:S02]  /*a2d0*/  FSEL R32, R184, -INF , P6 ;  /* 0xff800000b8207808 */ /* 0x000fe40003000000 */
[C---:B------:R-:W-:Y:S01]  /*a2e0*/  ISETP.GT.AND P6, PT, R2.reuse, 0x10, PT ;  /* 0x000000100200780c */ /* 0x040fe20003fc4270 */
[----:B----4-:R-:W-:Y:S01]  /*a2f0*/  IMAD.IADD R101, R101, 0x1, R3 ;  /* 0x0000000165657824 */ /* 0x010fe200078e0203 */
        /* <DEDUP_REMOVED lines=35> */
[----:B------:R-:W-:Y:S02]  /*a530*/  ISETP.GT.AND P4, PT, R2, 0x58, PT ;  /* 0x000000580200780c */ /* 0x000fe40003f84270 */
        /* <DEDUP_REMOVED lines=11> */
[C---:B------:R-:W-:Y:S02]  /*a5f0*/  ISETP.GT.AND P6, PT, R0.reuse, RZ, PT ;  /* 0x000000ff0000720c */ /* 0x040fe40003fc4270 */
        /* <DEDUP_REMOVED lines=54> */
[----:B------:R-:W-:Y:S02]  /*a960*/  FMNMX.FTZ R0, R82, R182, !PT ;  /* 0x000000b652007209 */ /* 0x000fe40007810000 */
[----:B------:R-:W-:Y:S02]  /*a970*/  FSEL R105, R98, -INF , P6 ;  /* 0xff80000062697808 */ /* 0x000fe40003000000 */
[----:B------:R-:W-:Y:S02]  /*a980*/  FMNMX.FTZ R0, R83, R0, !PT ;  /* 0x0000000053007209 */ /* 0x000fe40007810000 */
[----:B------:R-:W-:Y:S02]  /*a990*/  FSEL R99, R99, -INF , P5 ;  /* 0xff80000063637808 */ /* 0x000fe40002800000 */
[----:B------:R-:W-:Y:S02]  /*a9a0*/  FMNMX.FTZ R0, R84, R0, !PT ;  /* 0x0000000054007209 */ /* 0x000fe40007810000 */
[----:B------:R-:W-:Y:S02]  /*a9b0*/  FSEL R98, R100, -INF , P4 ;  /* 0xff80000064627808 */ /* 0x000fe40002000000 */
[----:B------:R-:W-:Y:S02]  /*a9c0*/  FMNMX.FTZ R0, R85, R0, !PT ;  /* 0x0000000055007209 */ /* 0x000fe40007810000 */
[----:B------:R-:W-:Y:S02]  /*a9d0*/  FSEL R10, R10, -INF , P0 ;  /* 0xff8000000a0a7808 */ /* 0x000fe40000000000 */
[----:B------:R-:W-:Y:S02]  /*a9e0*/  FMNMX.FTZ R0, R94, R0, !PT ;  /* 0x000000005e007209 */ /* 0x000fe40007810000 */
[----:B------:R-:W-:Y:S02]  /*a9f0*/  ISETP.GT.AND P6, PT, R101, RZ, PT ;  /* 0x000000ff6500720c */ /* 0x000fe40003fc4270 */
[----:B------:R-:W-:Y:S02]  /*aa00*/  FMNMX.FTZ R0, R93, R0, !PT ;  /* 0x000000005d007209 */ /* 0x000fe40007810000 */
[C---:B------:R-:W-:Y:S02]  /*aa10*/  ISETP.GT.AND P5, PT, R101.reuse, 0x1, PT ;  /* 0x000000016500780c */ /* 0x040fe40003fa4270 */
[----:B------:R-:W-:Y:S02]  /*aa20*/  FMNMX.FTZ R0, R92, R0, !PT ;  /* 0x000000005c007209 */ /* 0x000fe40007810000 */
[----:B------:R-:W-:Y:S02]  /*aa30*/  FSEL R12, R192, -INF , P6 ;  /* 0xff800000c00c7808 */ /* 0x000fe40003000000 */
[----:B------:R-:W-:Y:S02]  /*aa40*/  FMNMX.FTZ R0, R90, R0, !PT ;  /* 0x000000005a007209 */ /* 0x000fe40007810000 */
[----:B------:R-:W-:Y:S02]  /*aa50*/  ISETP.GT.AND P4, PT, R101, 0x8, PT ;  /* 0x000000086500780c */ /* 0x000fe40003f84270 */
        /* <DEDUP_REMOVED lines=40> */
[----:B------:R-:W-:Y:S01]  /*ace0*/  FSEL R47, R47, -INF , P0 ;  /* 0xff8000002f2f7808 */ /* 0x000fe20000000000 */
[----:B------:R-:W2:Y:S01]  /*acf0*/  SHFL.BFLY PT, R2, R0, 0x2, 0x1f ;  /* 0x0c401f0000027f89 */ /* 0x000ea200000e0000 */
        /* <DEDUP_REMOVED lines=12> */
[----:B--2---:R-:W-:Y:S02]  /*adc0*/  FMNMX.FTZ R0, R2, R0, !PT ;  /* 0x0000000002007209 */ /* 0x004fe40007810000 */
[----:B------:R-:W-:Y:S02]  /*add0*/  FMNMX.FTZ R2, R32, R183, !PT ;  /* 0x000000b720027209 */ /* 0x000fe40007810000 */
[----:B------:R-:W-:Y:S01]  /*ade0*/  ISETP.GT.AND P0, PT, R101, 0x49, PT ;  /* 0x000000496500780c */ /* 0x000fe20003f04270 */
[----:B------:R-:W2:Y:S01]  /*adf0*/  SHFL.BFLY PT, R3, R0, 0x1, 0x1f ;  /* 0x0c201f0000037f89 */ /* 0x000ea200000e0000 */
        /* <DEDUP_REMOVED lines=13> */
[----:B--2---:R-:W-:Y:S02]  /*aed0*/  FMNMX.FTZ R3, R0, R3, !PT ;  /* 0x0000000300037209 */ /* 0x004fe40007810000 */
        /* <DEDUP_REMOVED lines=23> */
[----:B------:R-:W-:Y:S02]  /*b050*/  FSEL R7, R95, -INF , P0 ;  /* 0xff8000005f077808 */ /* 0x000fe40000000000 */
        /* <DEDUP_REMOVED lines=8> */
[----:B------:R-:W2:Y:S02]  /*b0e0*/  SHFL.BFLY PT, R0, R2, 0x2, 0x1f ;  /* 0x0c401f0002007f89 */ /* 0x000ea400000e0000 */
[----:B--2---:R-:W-:Y:S06]  /*b0f0*/  FMNMX.FTZ R0, R2, R0, !PT ;  /* 0x0000000002007209 */ /* 0x004fec0007810000 */
[----:B------:R-:W2:Y:S02]  /*b100*/  SHFL.BFLY PT, R2, R0, 0x1, 0x1f ;  /* 0x0c201f0000027f89 */ /* 0x000ea400000e0000 */
[----:B--2---:R-:W-:Y:S02]  /*b110*/  FMNMX.FTZ R2, R0, R2, !PT ;  /* 0x0000000200027209 */ /* 0x004fe40007810000 */
        /* <DEDUP_REMOVED lines=62> */
[----:B------:R2:W3:Y:S02]  /*b500*/  SHFL.BFLY PT, R68, R4, 0x1, 0x1f ;  /* 0x0c201f0004447f89 */ /* 0x0004e400000e0000 */
.L_x_1398:
[----:B-1----:R-:W4:Y:S01]  /*b510*/  LDL.LU R6, [R1+0x48] ;  /* 0x0000480001067983 */ /* 0x002f220000300800 */
[C---:B------:R-:W-:Y:S01]  /*b520*/  FMUL.FTZ R185, R3.reuse, c[0x0][0x2d0] ;  /* 0x0000b40003b97a20 */ /* 0x040fe20000410000 */
[----:B------:R-:W-:Y:S01]  /*b530*/  FSETP.NEU.FTZ.AND P0, PT, R3, -INF , PT ;  /* 0xff8000000300780b */ /* 0x000fe20003f1d000 */
[----:B------:R-:W-:Y:S01]  /*b540*/  FMUL.FTZ R109, R2, c[0x0][0x2d0] ;  /* 0x0000b400026d7a20 */ /* 0x000fe20000410000 */
[----:B---3--:R-:W-:Y:S01]  /*b550*/  FMNMX.FTZ R68, R68, R4, !PT ;  /* 0x0000000444447209 */ /* 0x008fe20007810000 */
[----:B------:R-:W-:Y:S01]  /*b560*/  FMUL.FTZ R97, R0, c[0x0][0x2d0] ;  /* 0x0000b40000617a20 */ /* 0x000fe20000410000 */
[----:B------:R-:W-:Y:S01]  /*b570*/  FSEL R185, R185, RZ, P0 ;  /* 0x000000ffb9b97208 */ /* 0x000fe20000000000 */
[----:B------:R-:W-:Y:S01]  /*b580*/  WARPSYNC 0xffffffff ;  /* 0xffffffff00007948 */ /* 0x000fe20003800000 */
[----:B--2---:R-:W-:Y:S02]  /*b590*/  FSEL R4, R3, RZ, P0 ;  /* 0x000000ff03047208 */ /* 0x004fe40000000000 */
[----:B------:R-:W-:Y:S01]  /*b5a0*/  FSETP.NEU.FTZ.AND P0, PT, R2, -INF , PT ;  /* 0xff8000000200780b */ /* 0x000fe20003f1d000 */
[--C-:B------:R-:W-:Y:S02]  /*b5b0*/  FFMA.FTZ R186, R64, c[0x0][0x2d0], -R185.reuse ;  /* 0x0000b40040ba7a23 */ /* 0x100fe400000108b9 */
[----:B------:R-:W2:Y:S01]  /*b5c0*/  LDL.LU R64, [R1+0x60] ;  /* 0x0000600001407983 */ /* 0x000ea20000300800 */
[----:B------:R-:W-:Y:S01]  /*b5d0*/  FSEL R109, R109, RZ, P0 ;  /* 0x000000ff6d6d7208 */ /* 0x000fe20000000000 */
[----:B------:R-:W-:Y:S02]  /*b5e0*/  FADD.FTZ R4, -R4, R182 ;  /* 0x000000b604047221 */ /* 0x000fe40000010100 */
[----:B------:R-:W-:Y:S01]  /*b5f0*/  MUFU.EX2 R186, R186 ;  /* 0x000000ba00ba7308 */ /* 0x000fe20000000800 */
[----:B------:R-:W-:Y:S02]  /*b600*/  FFMA.FTZ R95, R84, c[0x0][0x2d0], -R185 ;  /* 0x0000b400545f7a23 */ /* 0x000fe400000108b9 */
[----:B------:R-:W-:Y:S02]  /*b610*/  FFMA.FTZ R223, R39, c[0x0][0x2d0], -R109 ;  /* 0x0000b40027df7a23 */ /* 0x000fe4000001086d */
[----:B------:R-:W3:Y:S01]  /*b620*/  LDL.LU R39, [R1+0x54] ;  /* 0x0000540001277983 */ /* 0x000ee20000300800 */
[--C-:B------:R-:W-:Y:S02]  /*b630*/  FFMA.FTZ R84, R65, c[0x0][0x2d0], -R185.reuse ;  /* 0x0000b40041547a23 */ /* 0x100fe400000108b9 */
[----:B------:R-:W-:Y:S01]  /*b640*/  FMUL.FTZ R65, R4, c[0x0][0x2d0] ;  /* 0x0000b40004417a20 */ /* 0x000fe20000410000 */
[----:B------:R-:W-:Y:S01]  /*b650*/  FSEL R4, R2, RZ, P0 ;  /* 0x000000ff02047208 */ /* 0x000fe20000000000 */
[--C-:B------:R-:W-:Y:S01]  /*b660*/  FFMA.FTZ R82, R82, c[0x0][0x2d0], -R185.reuse ;  /* 0x0000b40052527a23 */ /* 0x100fe200000108b9 */
[----:B------:R-:W-:Y:S01]  /*b670*/  FSETP.NEU.FTZ.AND P0, PT, R0, -INF , PT ;  /* 0xff8000000000780b */ /* 0x000fe20003f1d000 */
[--C-:B------:R-:W-:Y:S02]  /*b680*/  FFMA.FTZ R81, R94, c[0x0][0x2d0], -R185.reuse ;  /* 0x0000b4005e517a23 */ /* 0x100fe400000108b9 */
[----:B------:R1:W-:Y:S01]  /*b690*/  MUFU.EX2 R72, R82 ;  /* 0x0000005200487308 */ /* 0x0003e20000000800 */
[--C-:B------:R-:W-:Y:S01]  /*b6a0*/  FFMA.FTZ R91, R91, c[0x0][0x2d0], -R185.reuse ;  /* 0x0000b4005b5b7a23 */ /* 0x100fe200000108b9 */
[----:B------:R-:W-:Y:S01]  /*b6b0*/  FSEL R97, R97, RZ, P0 ;  /* 0x000000ff61617208 */ /* 0x000fe20000000000 */
[--C-:B------:R-:W-:Y:S02]  /*b6c0*/  FFMA.FTZ R87, R87, c[0x0][0x2d0], -R185.reuse ;  /* 0x0000b40057577a23 */ /* 0x100fe400000108b9 */
[----:B------:R-:W-:Y:S02]  /*b6d0*/  FFMA.FTZ R86, R86, c[0x0][0x2d0], -R185 ;  /* 0x0000b40056567a23 */ /* 0x000fe400000108b9 */
[--C-:B------:R-:W-:Y:S02]  /*b6e0*/  FFMA.FTZ R37, R37, c[0x0][0x2d0], -R109.reuse ;  /* 0x0000b40025257a23 */ /* 0x100fe4000001086d */
[----:B------:R-:W-:Y:S01]  /*b6f0*/  FFMA.FTZ R38, R38, c[0x0][0x2d0], -R109 ;  /* 0x0000b40026267a23 */ /* 0x000fe2000001086d */
[----:B------:R-:W4:Y:S01]  /*b700*/  MUFU.EX2 R65, R65 ;  /* 0x0000004100417308 */ /* 0x000f220000000800 */
[----:B------:R-:W-:Y:S02]  /*b710*/  FFMA.FTZ R5, R89, c[0x0][0x2d0], -R185 ;  /* 0x0000b40059057a23 */ /* 0x000fe400000108b9 */
[----:B------:R-:W-:Y:S02]  /*b720*/  FADD.FTZ R4, -R4, R183 ;  /* 0x000000b704047221 */ /* 0x000fe40000010100 */
[----:B------:R-:W-:Y:S02]  /*b730*/  FFMA.FTZ R83, R83, c[0x0][0x2d0], -R185 ;  /* 0x0000b40053537a23 */ /* 0x000fe400000108b9 */
[--C-:B------:R-:W-:Y:S02]  /*b740*/  FFMA.FTZ R32, R32, c[0x0][0x2d0], -R109.reuse ;  /* 0x0000b40020207a23 */ /* 0x100fe4000001086d */
[----:B------:R-:W-:Y:S02]  /*b750*/  FMUL.FTZ R4, R4, c[0x0][0x2d0] ;  /* 0x0000b40004047a20 */ /* 0x000fe40000410000 */
[----:B------:R-:W5:Y:S01]  /*b760*/  MUFU.EX2 R83, R83 ;  /* 0x0000005300537308 */ /* 0x000f620000000800 */
[--C-:B------:R-:W-:Y:S02]  /*b770*/  FFMA.FTZ R100, R67, c[0x0][0x2d0], -R109.reuse ;  /* 0x0000b40043647a23 */ /* 0x100fe4000001086d */
[----:B------:R-:W-:Y:S02]  /*b780*/  FFMA.FTZ R182, R20, c[0x0][0x2d0], -R109 ;  /* 0x0000b40014b67a23 */ /* 0x000fe4000001086d */
[----:B------:R-:W-:Y:S02]  /*b790*/  FFMA.FTZ R20, R11, c[0x0][0x2d0], -R97 ;  /* 0x0000b4000b147a23 */ /* 0x000fe40000010861 */
[--C-:B------:R-:W-:Y:S02]  /*b7a0*/  FFMA.FTZ R33, R33, c[0x0][0x2d0], -R109.reuse ;  /* 0x0000b40021217a23 */ /* 0x100fe4000001086d */
[--C-:B-1----:R-:W-:Y:S01]  /*b7b0*/  FFMA.FTZ R82, R35, c[0x0][0x2d0], -R109.reuse ;  /* 0x0000b40023527a23 */ /* 0x102fe2000001086d */
[----:B------:R-:W-:Y:S01]  /*b7c0*/  MUFU.EX2 R67, R4 ;  /* 0x0000000400437308 */ /* 0x000fe20000000800 */
[--C-:B------:R-:W-:Y:S02]  /*b7d0*/  FFMA.FTZ R104, R54, c[0x0][0x2d0], -R109.reuse ;  /* 0x0000b40036687a23 */ /* 0x100fe4000001086d */
[----:B------:R-:W-:Y:S02]  /*b7e0*/  FFMA.FTZ R103, R55, c[0x0][0x2d0], -R109 ;  /* 0x0000b40037677a23 */ /* 0x000fe4000001086d */
[----:B------:R-:W-:Y:S02]  /*b7f0*/  FFMA.FTZ R80, R28, c[0x0][0x2d0], -R97 ;  /* 0x0000b4001c507a23 */ /* 0x000fe40000010861 */
[--C-:B------:R-:W-:Y:S02]  /*b800*/  FFMA.FTZ R8, R85, c[0x0][0x2d0], -R185.reuse ;  /* 0x0000b40055087a23 */ /* 0x100fe400000108b9 */
[----:B------:R-:W-:Y:S01]  /*b810*/  FFMA.FTZ R85, R88, c[0x0][0x2d0], -R185 ;  /* 0x0000b40058557a23 */ /* 0x000fe200000108b9 */
[----:B------:R-:W-:Y:S01]  /*b820*/  MUFU.EX2 R32, R32 ;  /* 0x0000002000207308 */ /* 0x000fe20000000800 */
[----:B------:R-:W-:Y:S02]  /*b830*/  FFMA.FTZ R214, R74, c[0x0][0x2d0], -R97 ;  /* 0x0000b4004ad67a23 */ /* 0x000fe40000010861 */
[--C-:B------:R-:W-:Y:S02]  /*b840*/  FFMA.FTZ R51, R93, c[0x0][0x2d0], -R185.reuse ;  /* 0x0000b4005d337a23 */ /* 0x100fe400000108b9 */
[--C-:B------:R-:W-:Y:S02]  /*b850*/  FFMA.FTZ R50, R92, c[0x0][0x2d0], -R185.reuse ;  /* 0x0000b4005c327a23 */ /* 0x100fe400000108b9 */
[--C-:B------:R-:W-:Y:S02]  /*b860*/  FFMA.FTZ R49, R90, c[0x0][0x2d0], -R185.reuse ;  /* 0x0000b4005a317a23 */ /* 0x100fe400000108b9 */
[--C-:B------:R-:W-:Y:S01]  /*b870*/  FFMA.FTZ R219, R219, c[0x0][0x2d0], -R185.reuse ;  /* 0x0000b400dbdb7a23 */ /* 0x100fe200000108b9 */
[----:B------:R-:W1:Y:S01]  /*b880*/  MUFU.EX2 R33, R33 ;  /* 0x0000002100217308 */ /* 0x000e620000000800 */
[----:B------:R-:W-:Y:S02]  /*b890*/  FFMA.FTZ R205, R205, c[0x0][0x2d0], -R185 ;  /* 0x0000b400cdcd7a23 */ /* 0x000fe400000108b9 */
[--C-:B------:R-:W-:Y:S02]  /*b8a0*/  FFMA.FTZ R36, R36, c[0x0][0x2d0], -R109.reuse ;  /* 0x0000b40024247a23 */ /* 0x100fe4000001086d */
[----:B------:R-:W-:Y:S02]  /*b8b0*/  FFMA.FTZ R187, R23, c[0x0][0x2d0], -R109 ;  /* 0x0000b40017bb7a23 */ /* 0x000fe4000001086d */
[----:B------:R-:W-:Y:S02]  /*b8c0*/  FFMA.FTZ R23, R29, c[0x0][0x2d0], -R97 ;  /* 0x0000b4001d177a23 */ /* 0x000fe40000010861 */
[----:B------:R-:W-:Y:S01]  /*b8d0*/  FFMA.FTZ R192, R22, c[0x0][0x2d0], -R109 ;  /* 0x0000b40016c07a23 */ /* 0x000fe2000001086d */
[----:B------:R1:W-:Y:S01]  /*b8e0*/  MUFU.EX2 R74, R95 ;  /* 0x0000005f004a7308 */ /* 0x0003e20000000800 */
[--C-:B------:R-:W-:Y:S02]  /*b8f0*/  FFMA.FTZ R22, R24, c[0x0][0x2d0], -R97.reuse ;  /* 0x0000b40018167a23 */ /* 0x100fe40000010861 */
[----:B------:R-:W-:Y:S02]  /*b900*/  FFMA.FTZ R212, R75, c[0x0][0x2d0], -R97 ;  /* 0x0000b4004bd47a23 */ /* 0x000fe40000010861 */
[--C-:B------:R-:W-:Y:S02]  /*b910*/  FFMA.FTZ R106, R106, c[0x0][0x2d0], -R185.reuse ;  /* 0x0000b4006a6a7a23 */ /* 0x100fe400000108b9 */
[--C-:B------:R-:W-:Y:S02]  /*b920*/  FFMA.FTZ R102, R102, c[0x0][0x2d0], -R185.reuse ;  /* 0x0000b40066667a23 */ /* 0x100fe400000108b9 */
[----:B------:R-:W-:Y:S01]  /*b930*/  FFMA.FTZ R220, R220, c[0x0][0x2d0], -R185 ;  /* 0x0000b400dcdc7a23 */ /* 0x000fe200000108b9 */
[----:B------:R-:W-:Y:S01]  /*b940*/  MUFU.EX2 R20, R20 ;  /* 0x0000001400147308 */ /* 0x000fe20000000800 */
[----:B------:R-:W-:Y:S02]  /*b950*/  FFMA.FTZ R215, R69, c[0x0][0x2d0], -R109 ;  /* 0x0000b40045d77a23 */ /* 0x000fe4000001086d */
[----:B------:R-:W-:Y:S02]  /*b960*/  FMUL.FTZ R69, R68, c[0x0][0x2d0] ;  /* 0x0000b40044457a20 */ /* 0x000fe40000410000 */
        /* <DEDUP_REMOVED lines=22> */
[----:B------:R-:W-:Y:S02]  /*bad0*/  FFMA.FTZ R184, R184, c[0x0][0x2d0], -R109 ;  /* 0x0000b400b8b87a23 */ /* 0x000fe4000001086d */
        /* <DEDUP_REMOVED lines=23> */
[----:B------:R-:W-:Y:S09]  /*bc50*/  FFMA.FTZ R98, R98, c[0x0][0x2d0], -R97 ;  /* 0x0000b40062627a23 */ /* 0x000ff20000010861 */
[----:B------:R-:W-:Y:S10]  /*bc60*/  MUFU.EX2 R100, R100 ;  /* 0x0000006400647308 */ /* 0x000ff40000000800 */
        /* <DEDUP_REMOVED lines=20> */
[----:B------:R-:W-:Y:S01]  /*bdb0*/  MUFU.EX2 R99, R99 ;  /* 0x0000006300637308 */ /* 0x000fe20000000800 */
[----:B----4-:R-:W-:Y:S01]  /*bdc0*/  FFMA.FTZ R9, R65, R6, R72 ;  /* 0x0000000641097223 */ /* 0x010fe20000010048 */
[C---:B-----5:R-:W-:Y:S01]  /*bdd0*/  F2FP.PACK_AB R72, R83.reuse, R72 ;  /* 0x000000485348723e */ /* 0x060fe200000000ff */
[----:B------:R-:W-:Y:S01]  /*bde0*/  FFMA.FTZ R6, R52, c[0x0][0x2d0], -R109 ;  /* 0x0000b40034067a23 */ /* 0x000fe2000001086d */
[----:B------:R-:W-:Y:S01]  /*bdf0*/  MOV R52, R5 ;  /* 0x0000000500347202 */ /* 0x000fe20000000f00 */
[----:B------:R-:W-:Y:S01]  /*be00*/  FADD.FTZ R9, R83, R9 ;  /* 0x0000000953097221 */ /* 0x000fe20000010000 */
[----:B------:R-:W-:Y:S01]  /*be10*/  FSEL R5, R0, RZ, P0 ;  /* 0x000000ff00057208 */ /* 0x000fe20000000000 */
[--C-:B------:R-:W-:Y:S01]  /*be20*/  FFMA.FTZ R83, R34, c[0x0][0x2d0], -R109.reuse ;  /* 0x0000b40022537a23 */ /* 0x100fe2000001086d */
[C---:B------:R-:W-:Y:S01]  /*be30*/  FSETP.NEU.FTZ.AND P0, PT, R68.reuse, -INF , PT ;  /* 0xff8000004400780b */ /* 0x040fe20003f1d000 */
[----:B------:R-:W-:Y:S01]  /*be40*/  FFMA.FTZ R109, R19, c[0x0][0x2d0], -R109 ;  /* 0x0000b400136d7a23 */ /* 0x000fe2000001086d */
[----:B-1----:R-:W-:Y:S01]  /*be50*/  F2FP.PACK_AB R73, R33, R32 ;  /* 0x000000202149723e */ /* 0x002fe200000000ff */
[----:B------:R-:W-:Y:S01]  /*be60*/  FADD.FTZ R5, -R5, R180 ;  /* 0x000000b405057221 */ /* 0x000fe20000010100 */
[----:B------:R-:W-:Y:S01]  /*be70*/  FSEL R69, R69, RZ, P0 ;  /* 0x000000ff45457208 */ /* 0x000fe20000000000 */
[----:B--2---:R-:W-:Y:S01]  /*be80*/  FFMA.FTZ R19, R67, R64, R32 ;  /* 0x0000004043137223 */ /* 0x004fe20000010020 */
[----:B------:R-:W-:Y:S01]  /*be90*/  FSEL R4, R68, RZ, P0 ;  /* 0x000000ff44047208 */ /* 0x000fe20000000000 */
[----:B------:R-:W-:Y:S01]  /*bea0*/  FMUL.FTZ R5, R5, c[0x0][0x2d0] ;  /* 0x0000b40005057a20 */ /* 0x000fe20000410000 */
[----:B------:R-:W-:Y:S01]  /*beb0*/  MUFU.EX2 R109, R109 ;  /* 0x0000006d006d7308 */ /* 0x000fe20000000800 */
[--C-:B------:R-:W-:Y:S02]  /*bec0*/  FFMA.FTZ R90, R26, c[0x0][0x2d0], -R69.reuse ;  /* 0x0000b4001a5a7a23 */ /* 0x100fe40000010845 */
[--C-:B------:R-:W-:Y:S02]  /*bed0*/  FFMA.FTZ R88, R27, c[0x0][0x2d0], -R69.reuse ;  /* 0x0000b4001b587a23 */ /* 0x100fe40000010845 */
[--C-:B------:R-:W-:Y:S02]  /*bee0*/  FFMA.FTZ R95, R42, c[0x0][0x2d0], -R69.reuse ;  /* 0x0000b4002a5f7a23 */ /* 0x100fe40000010845 */
[--C-:B------:R-:W-:Y:S02]  /*bef0*/  FFMA.FTZ R94, R43, c[0x0][0x2d0], -R69.reuse ;  /* 0x0000b4002b5e7a23 */ /* 0x100fe40000010845 */
[--C-:B------:R-:W-:Y:S01]  /*bf00*/  FFMA.FTZ R93, R46, c[0x0][0x2d0], -R69.reuse ;  /* 0x0000b4002e5d7a23 */ /* 0x100fe20000010845 */
[----:B------:R-:W3:Y:S01]  /*bf10*/  MUFU.EX2 R5, R5 ;  /* 0x0000000500057308 */ /* 0x000ee20000000800 */
[----:B------:R-:W-:Y:S02]  /*bf20*/  FFMA.FTZ R92, R47, c[0x0][0x2d0], -R69 ;  /* 0x0000b4002f5c7a23 */ /* 0x000fe40000010845 */
[----:B------:R-:W-:Y:S02]  /*bf30*/  FADD.FTZ R19, R33, R19 ;  /* 0x0000001321137221 */ /* 0x000fe40000010000 */
[--C-:B------:R-:W-:Y:S02]  /*bf40*/  FFMA.FTZ R64, R31, c[0x0][0x2d0], -R69.reuse ;  /* 0x0000b4001f407a23 */ /* 0x100fe40000010845 */
[--C-:B------:R-:W-:Y:S01]  /*bf50*/  FFMA.FTZ R191, R76, c[0x0][0x2d0], -R69.reuse ;  /* 0x0000b4004cbf7a23 */ /* 0x100fe20000010845 */
[----:B------:R-:W-:Y:S01]  /*bf60*/  F2FP.PACK_AB R76, R21, R20 ;  /* 0x00000014154c723e */ /* 0x000fe200000000ff */
        /* <DEDUP_REMOVED lines=19> */
[----:B------:R1:W-:Y:S01]  /*c0a0*/  MUFU.EX2 R77, R12 ;  /* 0x0000000c004d7308 */ /* 0x0003e20000000800 */
[----:B------:R-:W-:Y:S02]  /*c0b0*/  FFMA.FTZ R70, R70, c[0x0][0x2d0], -R69 ;  /* 0x0000b40046467a23 */ /* 0x000fe40000010845 */
[----:B------:R-:W-:Y:S02]  /*c0c0*/  FADD.FTZ R4, -R4, R181 ;  /* 0x000000b504047221 */ /* 0x000fe40000010100 */
[--C-:B------:R-:W-:Y:S02]  /*c0d0*/  FFMA.FTZ R181, R78, c[0x0][0x2d0], -R69.reuse ;  /* 0x0000b4004eb57a23 */ /* 0x100fe40000010845 */
[----:B------:R-:W-:Y:S02]  /*c0e0*/  FFMA.FTZ R69, R7, c[0x0][0x2d0], -R69 ;  /* 0x0000b40007457a23 */ /* 0x000fe40000010845 */
[C---:B---3--:R-:W-:Y:S01]  /*c0f0*/  FFMA.FTZ R7, R5.reuse, R39, R20 ;  /* 0x0000002705077223 */ /* 0x048fe20000010014 */
[----:B------:R-:W-:Y:S01]  /*c100*/  MUFU.EX2 R180, R180 ;  /* 0x000000b400b47308 */ /* 0x000fe20000000800 */
[----:B------:R-:W2:Y:S01]  /*c110*/  LDL.LU R39, [R1+0x4c] ;  /* 0x00004c0001277983 */ /* 0x000ea20000300800 */
[----:B------:R-:W-:Y:S02]  /*c120*/  FMUL.FTZ R4, R4, c[0x0][0x2d0] ;  /* 0x0000b40004047a20 */ /* 0x000fe40000410000 */
[C---:B------:R-:W-:Y:S01]  /*c130*/  FMUL.FTZ R24, R5.reuse, R156 ;  /* 0x0000009c05187220 */ /* 0x040fe20000410000 */
[----:B------:R-:W-:Y:S01]  /*c140*/  MOV R156, R23 ;  /* 0x00000017009c7202 */ /* 0x000fe20000000f00 */
[C---:B------:R-:W-:Y:S01]  /*c150*/  FMUL.FTZ R45, R5.reuse, R169 ;  /* 0x000000a9052d7220 */ /* 0x040fe20000410000 */
[----:B------:R-:W-:Y:S01]  /*c160*/  MOV R169, R22 ;  /* 0x0000001600a97202 */ /* 0x000fe20000000f00 */
[C---:B------:R-:W-:Y:S02]  /*c170*/  FMUL.FTZ R29, R5.reuse, R161 ;  /* 0x000000a1051d7220 */ /* 0x040fe40000410000 */
[----:B------:R-:W3:Y:S01]  /*c180*/  MUFU.EX2 R4, R4 ;  /* 0x0000000400047308 */ /* 0x000ee20000000800 */
[----:B------:R-:W-:Y:S01]  /*c190*/  FADD.FTZ R9, R74, R9 ;  /* 0x000000094a097221 */ /* 0x000fe20000010000 */
[C---:B------:R-:W-:Y:S01]  /*c1a0*/  F2FP.PACK_AB R74, R8.reuse, R74 ;  /* 0x0000004a084a723e */ /* 0x040fe200000000ff */
[C---:B------:R-:W-:Y:S02]  /*c1b0*/  FMUL.FTZ R28, R5.reuse, R160 ;  /* 0x000000a0051c7220 */ /* 0x040fe40000410000 */
[----:B------:R-:W-:Y:S02]  /*c1c0*/  FADD.FTZ R89, R8, R9 ;  /* 0x0000000908597221 */ /* 0x000fe40000010000 */
[C---:B------:R-:W-:Y:S02]  /*c1d0*/  FMUL.FTZ R8, R5.reuse, R148 ;  /* 0x0000009405087220 */ /* 0x040fe40000410000 */
[C---:B------:R-:W-:Y:S01]  /*c1e0*/  FMUL.FTZ R9, R5.reuse, R149 ;  /* 0x0000009505097220 */ /* 0x040fe20000410000 */
[----:B------:R-:W4:Y:S01]  /*c1f0*/  MUFU.EX2 R161, R6 ;  /* 0x0000000600a17308 */ /* 0x000f220000000800 */
[C---:B-1----:R-:W-:Y:S01]  /*c200*/  FMUL.FTZ R12, R5.reuse, R152 ;  /* 0x00000098050c7220 */ /* 0x042fe20000410000 */
[----:B------:R-:W-:Y:S01]  /*c210*/  MOV R152, R53 ;  /* 0x0000003500987202 */ /* 0x000fe20000000f00 */
[C---:B------:R-:W-:Y:S01]  /*c220*/  FMUL.FTZ R13, R5.reuse, R153 ;  /* 0x00000099050d7220 */ /* 0x040fe20000410000 */
[----:B------:R-:W-:Y:S01]  /*c230*/  MOV R153, R52 ;  /* 0x0000003400997202 */ /* 0x000fe20000000f00 */
[C---:B------:R-:W-:Y:S01]  /*c240*/  FMUL.FTZ R25, R5.reuse, R157 ;  /* 0x0000009d05197220 */ /* 0x040fe20000410000 */
[----:B------:R-:W-:Y:S01]  /*c250*/  LDSM.16.MT88.4 R52, [R232] ;  /* 0x00000000e834783b */ /* 0x000fe20000004200 */
[C---:B------:R-:W-:Y:S01]  /*c260*/  FMUL.FTZ R44, R5.reuse, R168 ;  /* 0x000000a8052c7220 */ /* 0x040fe20000410000 */
[----:B------:R-:W-:Y:S01]  /*c270*/  MOV R168, R38 ;  /* 0x0000002600a87202 */ /* 0x000fe20000000f00 */
[C---:B------:R-:W-:Y:S01]  /*c280*/  FMUL.FTZ R56, R5.reuse, R172 ;  /* 0x000000ac05387220 */ /* 0x040fe20000410000 */
[----:B------:R-:W-:Y:S01]  /*c290*/  MUFU.EX2 R160, R17 ;  /* 0x0000001100a07308 */ /* 0x000fe20000000800 */
[C---:B------:R-:W-:Y:S01]  /*c2a0*/  FMUL.FTZ R57, R5.reuse, R173 ;  /* 0x000000ad05397220 */ /* 0x040fe20000410000 */
[----:B------:R-:W-:Y:S01]  /*c2b0*/  MOV R172, R37 ;  /* 0x0000002500ac7202 */ /* 0x000fe20000000f00 */
[----:B------:R-:W-:Y:S01]  /*c2c0*/  FMUL.FTZ R60, R5, R176 ;  /* 0x000000b0053c7220 */ /* 0x000fe20000410000 */
[----:B------:R-:W-:Y:S01]  /*c2d0*/  F2FP.PACK_AB R176, R99, R105 ;  /* 0x0000006963b0723e */ /* 0x000fe200000000ff */
[C---:B---3--:R-:W-:Y:S02]  /*c2e0*/  FMUL.FTZ R26, R4.reuse, R158 ;  /* 0x0000009e041a7220 */ /* 0x048fe40000410000 */
[----:B------:R-:W-:Y:S02]  /*c2f0*/  FADD.FTZ R158, R21, R7 ;  /* 0x00000007159e7221 */ /* 0x000fe40000010000 */
[----:B------:R-:W1:Y:S01]  /*c300*/  LDSM.16.MT88.4 R20, [R234] ;  /* 0x00000000ea14783b */ /* 0x000e620000004200 */
[C---:B------:R-:W-:Y:S01]  /*c310*/  FMUL.FTZ R27, R4.reuse, R159 ;  /* 0x0000009f041b7220 */ /* 0x040fe20000410000 */
[----:B------:R-:W3:Y:S01]  /*c320*/  MUFU.EX2 R149, R16 ;  /* 0x0000001000957308 */ /* 0x000ee20000000800 */
[C---:B------:R-:W-:Y:S01]  /*c330*/  FMUL.FTZ R31, R4.reuse, R163 ;  /* 0x000000a3041f7220 */ /* 0x040fe20000410000 */
[----:B----4-:R-:W-:Y:S01]  /*c340*/  F2FP.PACK_AB R75, R161, R36 ;  /* 0x00000024a14b723e */ /* 0x010fe200000000ff */
[----:B------:R-:W-:Y:S02]  /*c350*/  FMUL.FTZ R61, R5, R177 ;  /* 0x000000b1053d7220 */ /* 0x000fe40000410000 */
[C---:B------:R-:W-:Y:S02]  /*c360*/  FMUL.FTZ R30, R4.reuse, R162 ;  /* 0x000000a2041e7220 */ /* 0x040fe40000410000 */
[C---:B------:R-:W-:Y:S03]  /*c370*/  FMUL.FTZ R58, R4.reuse, R174 ;  /* 0x000000ae043a7220 */ /* 0x040fe60000410000 */
[----:B------:R-:W-:Y:S01]  /*c380*/  MUFU.EX2 R163, R33 ;  /* 0x0000002100a37308 */ /* 0x000fe20000000800 */
[C---:B------:R-:W-:Y:S02]  /*c390*/  FMUL.FTZ R59, R4.reuse, R175 ;  /* 0x000000af043b7220 */ /* 0x040fe40000410000 */
[C---:B------:R-:W-:Y:S02]  /*c3a0*/  FMUL.FTZ R62, R4.reuse, R178 ;  /* 0x000000b2043e7220 */ /* 0x040fe40000410000 */
[----:B------:R-:W-:Y:S02]  /*c3b0*/  FMUL.FTZ R63, R4, R179 ;  /* 0x000000b3043f7220 */ /* 0x000fe40000410000 */
[C---:B------:R-:W-:Y:S02]  /*c3c0*/  FMUL.FTZ R6, R67.reuse, R146 ;  /* 0x0000009243067220 */ /* 0x040fe40000410000 */
[----:B------:R-:W-:Y:S01]  /*c3d0*/  FMUL.FTZ R7, R67, R147 ;  /* 0x0000009343077220 */ /* 0x000fe20000410000 */
[----:B------:R-:W-:Y:S01]  /*c3e0*/  MUFU.EX2 R159, R32 ;  /* 0x00000020009f7308 */ /* 0x000fe20000000800 */
[--C-:B------:R-:W-:Y:S02]  /*c3f0*/  FFMA.FTZ R34, R40, c[0x0][0x2d0], -R97.reuse ;  /* 0x0000b40028227a23 */ /* 0x100fe40000010861 */
[----:B------:R-:W-:Y:S01]  /*c400*/  FFMA.FTZ R97, R10, c[0x0][0x2d0], -R97 ;  /* 0x0000b4000a617a23 */ /* 0x000fe20000010861 */
[----:B---3--:R-:W-:Y:S01]  /*c410*/  F2FP.PACK_AB R78, R149, R160 ;  /* 0x000000a0954e723e */ /* 0x008fe200000000ff */
[C---:B------:R-:W-:Y:S02]  /*c420*/  FMUL.FTZ R10, R4.reuse, R150 ;  /* 0x00000096040a7220 */ /* 0x040fe40000410000 */
[C---:B------:R-:W-:Y:S01]  /*c430*/  FMUL.FTZ R40, R5.reuse, R164 ;  /* 0x000000a405287220 */ /* 0x040fe20000410000 */
[----:B------:R-:W-:Y:S01]  /*c440*/  MOV R164, R35 ;  /* 0x0000002300a47202 */ /* 0x000fe20000000f00 */
[----:B------:R-:W-:Y:S01]  /*c450*/  FMUL.FTZ R41, R5, R165 ;  /* 0x000000a505297220 */ /* 0x000fe20000410000 */
[----:B------:R-:W3:Y:S01]  /*c460*/  MUFU.EX2 R148, R18 ;  /* 0x0000001200947308 */ /* 0x000ee20000000800 */
[C---:B------:R-:W-:Y:S01]  /*c470*/  FMUL.FTZ R5, R65.reuse, R145 ;  /* 0x0000009141057220 */ /* 0x040fe20000410000 */
[----:B------:R-:W-:Y:S01]  /*c480*/  MOV R165, R34 ;  /* 0x0000002200a57202 */ /* 0x000fe20000000f00 */
[C---:B------:R-:W-:Y:S02]  /*c490*/  FMUL.FTZ R11, R4.reuse, R151 ;  /* 0x00000097040b7220 */ /* 0x040fe40000410000 */
[C---:B------:R-:W-:Y:S02]  /*c4a0*/  FMUL.FTZ R14, R4.reuse, R154 ;  /* 0x0000009a040e7220 */ /* 0x040fe40000410000 */
[C---:B------:R-:W-:Y:S02]  /*c4b0*/  FMUL.FTZ R15, R4.reuse, R155 ;  /* 0x0000009b040f7220 */ /* 0x040fe40000410000 */
[C---:B------:R-:W-:Y:S01]  /*c4c0*/  FMUL.FTZ R42, R4.reuse, R166 ;  /* 0x000000a6042a7220 */ /* 0x040fe20000410000 */
[----:B------:R-:W-:Y:S01]  /*c4d0*/  MUFU.EX2 R146, R87 ;  /* 0x0000005700927308 */ /* 0x000fe20000000800 */
[C---:B------:R-:W-:Y:S02]  /*c4e0*/  FMUL.FTZ R43, R4.reuse, R167 ;  /* 0x000000a7042b7220 */ /* 0x040fe40000410000 */
[C---:B------:R-:W-:Y:S02]  /*c4f0*/  FMUL.FTZ R46, R4.reuse, R170 ;  /* 0x000000aa042e7220 */ /* 0x040fe40000410000 */
[----:B------:R-:W-:Y:S02]  /*c500*/  FMUL.FTZ R47, R4, R171 ;  /* 0x000000ab042f7220 */ /* 0x000fe40000410000 */
[----:B------:R-:W-:Y:S02]  /*c510*/  FADD.FTZ R157, R36, R19 ;  /* 0x00000013249d7221 */ /* 0x000fe40000010000 */
[----:B------:R-:W-:Y:S01]  /*c520*/  FMUL.FTZ R16, R65, R140 ;  /* 0x0000008c41107220 */ /* 0x000fe20000410000 */
[----:B------:R-:W-:Y:S01]  /*c530*/  MUFU.EX2 R145, R86 ;  /* 0x0000005600917308 */ /* 0x000fe20000000800 */
[----:B------:R-:W-:Y:S02]  /*c540*/  FMUL.FTZ R19, R67, R143 ;  /* 0x0000008f43137220 */ /* 0x000fe40000410000 */
[----:B------:R-:W-:Y:S01]  /*c550*/  FMUL.FTZ R17, R65, R141 ;  /* 0x0000008d41117220 */ /* 0x000fe20000410000 */
[----:B---3--:R-:W-:Y:S01]  /*c560*/  F2FP.PACK_AB R79, R148, R159 ;  /* 0x0000009f944f723e */ /* 0x008fe200000000ff */
[----:B------:R-:W-:Y:S02]  /*c570*/  FMUL.FTZ R18, R67, R142 ;  /* 0x0000008e43127220 */ /* 0x000fe40000410000 */
[C---:B------:R-:W-:Y:S02]  /*c580*/  FMUL.FTZ R32, R65.reuse, R132 ;  /* 0x0000008441207220 */ /* 0x040fe40000410000 */
[----:B------:R-:W-:Y:S01]  /*c590*/  FMUL.FTZ R33, R65, R133 ;  /* 0x0000008541217220 */ /* 0x000fe20000410000 */
[----:B------:R-:W-:Y:S01]  /*c5a0*/  MUFU.EX2 R132, R82 ;  /* 0x0000005200847308 */ /* 0x000fe20000000800 */
[C---:B------:R-:W-:Y:S02]  /*c5b0*/  FMUL.FTZ R35, R67.reuse, R135 ;  /* 0x0000008743237220 */ /* 0x040fe40000410000 */
[----:B------:R-:W-:Y:S02]  /*c5c0*/  FMUL.FTZ R34, R67, R134 ;  /* 0x0000008643227220 */ /* 0x000fe40000410000 */
[----:B------:R-:W-:Y:S02]  /*c5d0*/  FADD.FTZ R157, R161, R157 ;  /* 0x0000009da19d7221 */ /* 0x000fe40000010000 */
[----:B------:R-:W-:Y:S03]  /*c5e0*/  FADD.FTZ R158, R160, R158 ;  /* 0x0000009ea09e7221 */ /* 0x000fe60000010000 */
[----:B------:R-:W-:Y:S01]  /*c5f0*/  MUFU.EX2 R133, R83 ;  /* 0x0000005300857308 */ /* 0x000fe20000000800 */
[----:B------:R-:W-:Y:S09]  /*c600*/  FADD.FTZ R158, R149, R158 ;  /* 0x0000009e959e7221 */ /* 0x000ff20000010000 */
[----:B------:R-:W-:Y:S10]  /*c610*/  MUFU.EX2 R135, R80 ;  /* 0x0000005000877308 */ /* 0x000ff40000000800 */
[----:B------:R3:W-:Y:S10]  /*c620*/  MUFU.EX2 R142, R48 ;  /* 0x00000030008e7308 */ /* 0x0007f40000000800 */
[----:B------:R4:W-:Y:S10]  /*c630*/  MUFU.EX2 R134, R50 ;  /* 0x0000003200867308 */ /* 0x0009f40000000800 */
[----:B------:R-:W-:Y:S01]  /*c640*/  MUFU.EX2 R143, R84 ;  /* 0x00000054008f7308 */ /* 0x000fe20000000800 */
[----:B---3--:R-:W-:Y:S09]  /*c650*/  FMUL.FTZ R48, R65, R124 ;  /* 0x0000007c41307220 */ /* 0x008ff20000410000 */
[----:B------:R-:W3:Y:S01]  /*c660*/  MUFU.EX2 R152, R152 ;  /* 0x0000009800987308 */ /* 0x000ee20000000800 */
[----:B----4-:R-:W-:Y:S09]  /*c670*/  FMUL.FTZ R50, R67, R126 ;  /* 0x0000007e43327220 */ /* 0x010ff20000410000 */
[----:B------:R-:W-:Y:S10]  /*c680*/  MUFU.EX2 R141, R172 ;  /* 0x000000ac008d7308 */ /* 0x000ff40000000800 */
[----:B------:R-:W-:Y:S01]  /*c690*/  MUFU.EX2 R126, R156 ;  /* 0x0000009c007e7308 */ /* 0x000fe20000000800 */
[----:B---3--:R-:W-:Y:S09]  /*c6a0*/  FADD.FTZ R157, R152, R157 ;  /* 0x0000009d989d7221 */ /* 0x008ff20000010000 */
        /* <DEDUP_REMOVED lines=8> */
[----:B------:R-:W3:Y:S10]  /*c730*/  MUFU.EX2 R97, R97 ;  /* 0x0000006100617308 */ /* 0x000ef40000000800 */
[----:B------:R-:W-:Y:S10]  /*c740*/  MUFU.EX2 R69, R69 ;  /* 0x0000004500457308 */ /* 0x000ff40000000800 */
[----:B------:R-:W-:Y:S01]  /*c750*/  MUFU.EX2 R155, R106 ;  /* 0x0000006a009b7308 */ /* 0x000fe20000000800 */
[----:B---3--:R-:W-:Y:S01]  /*c760*/  F2FP.PACK_AB R178, R97, R98 ;  /* 0x0000006261b2723e */ /* 0x008fe200000000ff */
[----:B--2---:R-:W-:Y:S01]  /*c770*/  FFMA.FTZ R162, R4, R39, R77 ;  /* 0x0000002704a27223 */ /* 0x004fe2000001004d */
[----:B------:R-:W-:Y:S01]  /*c780*/  F2FP.PACK_AB R77, R163, R77 ;  /* 0x0000004da34d723e */ /* 0x000fe200000000ff */
[----:B------:R-:W-:Y:S01]  /*c790*/  FMUL.FTZ R4, R65, R144 ;  /* 0x0000009041047220 */ /* 0x000fe20000410000 */
[----:B------:R-:W2:Y:S05]  /*c7a0*/  LDSM.16.MT88.4 R36, [R233] ;  /* 0x00000000e924783b */ /* 0x000eaa0000004200 */
[----:B------:R3:W-:Y:S01]  /*c7b0*/  MUFU.EX2 R144, R85 ;  /* 0x0000005500907308 */ /* 0x0007e20000000800 */
[----:B------:R-:W-:Y:S01]  /*c7c0*/  FADD.FTZ R163, R163, R162 ;  /* 0x000000a2a3a37221 */ /* 0x000fe20000010000 */
[-C--:B-1----:R-:W-:Y:S08]  /*c7d0*/  HMMA.16816.F32 R4, R72, R20.reuse, R4 ;  /* 0x000000144804723c */ /* 0x082ff00000001804 */
[----:B------:R-:W-:Y:S01]  /*c7e0*/  MUFU.EX2 R154, R102 ;  /* 0x00000066009a7308 */ /* 0x000fe20000000800 */
[----:B------:R-:W-:Y:S01]  /*c7f0*/  FADD.FTZ R159, R159, R163 ;  /* 0x000000a39f9f7221 */ /* 0x000fe20000010000 */
[C---:B------:R-:W-:Y:S04]  /*c800*/  HMMA.16816.F32 R8, R76.reuse, R20, R8 ;  /* 0x000000144c08723c */ /* 0x040fe80000001808 */
[----:B------:R-:W-:Y:S03]  /*c810*/  FADD.FTZ R159, R148, R159 ;  /* 0x0000009f949f7221 */ /* 0x000fe60000010000 */
[C---:B------:R-:W-:Y:S01]  /*c820*/  FMUL.FTZ R20, R65.reuse, R136 ;  /* 0x0000008841147220 */ /* 0x040fe20000410000 */
[-C--:B------:R-:W-:Y:S01]  /*c830*/  HMMA.16816.F32 R12, R76, R22.reuse, R12 ;  /* 0x000000164c0c723c */ /* 0x080fe2000000180c */
[----:B------:R1:W-:Y:S01]  /*c840*/  MUFU.EX2 R136, R66 ;  /* 0x0000004200887308 */ /* 0x0003e20000000800 */
[----:B---3--:R-:W-:Y:S02]  /*c850*/  LDSM.16.MT88.4 R84, [R234+0x800] ;  /* 0x00080000ea54783b */ /* 0x008fe40000004200 */
[----:B------:R-:W-:Y:S02]  /*c860*/  FMUL.FTZ R21, R65, R137 ;  /* 0x0000008941157220 */ /* 0x000fe40000410000 */
[----:B------:R-:W-:Y:S02]  /*c870*/  FADD.FTZ R159, R150, R159 ;  /* 0x0000009f969f7221 */ /* 0x000fe40000010000 */
[C---:B------:R-:W-:Y:S03]  /*c880*/  HMMA.16816.F32 R16, R72.reuse, R22, R16 ;  /* 0x000000164810723c */ /* 0x040fe60000001810 */
[----:B------:R3:W-:Y:S04]  /*c890*/  MUFU.EX2 R137, R49 ;  /* 0x0000003100897308 */ /* 0x0007e80000000800 */
[C---:B------:R-:W-:Y:S02]  /*c8a0*/  FMUL.FTZ R22, R67.reuse, R138 ;  /* 0x0000008a43167220 */ /* 0x040fe40000410000 */
[C---:B------:R-:W-:Y:S04]  /*c8b0*/  FMUL.FTZ R23, R67.reuse, R139 ;  /* 0x0000008b43177220 */ /* 0x040fe80000410000 */
[----:B------:R4:W5:Y:S03]  /*c8c0*/  MUFU.EX2 R138, R81 ;  /* 0x00000051008a7308 */ /* 0x0009660000000800 */
[-C--:B--2---:R-:W-:Y:S03]  /*c8d0*/  HMMA.16816.F32 R20, R72, R36.reuse, R20 ;  /* 0x000000244814723c */ /* 0x084fe60000001814 */
[----:B-1----:R-:W-:Y:S04]  /*c8e0*/  FMUL.FTZ R66, R67, R118 ;  /* 0x0000007643427220 */ /* 0x002fe80000410000 */
[----:B------:R-:W-:Y:S01]  /*c8f0*/  MUFU.EX2 R118, R207 ;  /* 0x000000cf00767308 */ /* 0x000fe20000000800 */
[C---:B------:R-:W-:Y:S04]  /*c900*/  HMMA.16816.F32 R24, R76.reuse, R36, R24 ;  /* 0x000000244c18723c */ /* 0x040fe80000001818 */
[C---:B---3--:R-:W-:Y:S03]  /*c910*/  FMUL.FTZ R49, R65.reuse, R125 ;  /* 0x0000007d41317220 */ /* 0x048fe60000410000 */
[C---:B------:R-:W-:Y:S01]  /*c920*/  FMUL.FTZ R36, R65.reuse, R128 ;  /* 0x0000008041247220 */ /* 0x040fe20000410000 */
[-C--:B------:R-:W-:Y:S01]  /*c930*/  HMMA.16816.F32 R28, R76, R38.reuse, R28 ;  /* 0x000000264c1c723c */ /* 0x080fe2000000181c */
[----:B------:R-:W-:Y:S03]  /*c940*/  MUFU.EX2 R125, R168 ;  /* 0x000000a8007d7308 */ /* 0x000fe60000000800 */
[----:B------:R-:W-:Y:S01]  /*c950*/  FMUL.FTZ R37, R65, R129 ;  /* 0x0000008141257220 */ /* 0x000fe20000410000 */
[----:B----4-:R-:W1:Y:S03]  /*c960*/  LDSM.16.MT88.4 R80, [R231] ;  /* 0x00000000e750783b */ /* 0x010e660000004200 */
[C---:B------:R-:W-:Y:S03]  /*c970*/  HMMA.16816.F32 R32, R72.reuse, R38, R32 ;  /* 0x000000264820723c */ /* 0x040fe60000001820 */
[----:B------:R2:W3:Y:S04]  /*c980*/  MUFU.EX2 R139, R51 ;  /* 0x00000033008b7308 */ /* 0x0004e80000000800 */
[C---:B------:R-:W-:Y:S02]  /*c990*/  FMUL.FTZ R38, R67.reuse, R130 ;  /* 0x0000008243267220 */ /* 0x040fe40000410000 */
[C---:B------:R-:W-:Y:S04]  /*c9a0*/  FMUL.FTZ R39, R67.reuse, R131 ;  /* 0x0000008343277220 */ /* 0x040fe80000410000 */
[----:B------:R-:W-:Y:S03]  /*c9b0*/  MUFU.EX2 R131, R94 ;  /* 0x0000005e00837308 */ /* 0x000fe60000000800 */
[-C--:B------:R-:W-:Y:S07]  /*c9c0*/  HMMA.16816.F32 R36, R72, R52.reuse, R36 ;  /* 0x000000344824723c */ /* 0x080fee0000001824 */
[----:B------:R-:W-:Y:S01]  /*c9d0*/  MUFU.EX2 R130, R93 ;  /* 0x0000005d00827308 */ /* 0x000fe20000000800 */
[C---:B------:R-:W-:Y:S04]  /*c9e0*/  HMMA.16816.F32 R40, R76.reuse, R52, R40 ;  /* 0x000000344c28723c */ /* 0x040fe80000001828 */
[----:B--2---:R-:W-:Y:S03]  /*c9f0*/  FMUL.FTZ R51, R67, R127 ;  /* 0x0000007f43337220 */ /* 0x004fe60000410000 */
[C---:B------:R-:W-:Y:S01]  /*ca00*/  FMUL.FTZ R52, R65.reuse, R120 ;  /* 0x0000007841347220 */ /* 0x040fe20000410000 */
[-C--:B------:R-:W-:Y:S01]  /*ca10*/  HMMA.16816.F32 R44, R76, R54.reuse, R44 ;  /* 0x000000364c2c723c */ /* 0x080fe2000000182c */
[----:B------:R2:W4:Y:S03]  /*ca20*/  MUFU.EX2 R127, R64 ;  /* 0x00000040007f7308 */ /* 0x0005260000000800 */
[----:B------:R-:W-:Y:S04]  /*ca30*/  FMUL.FTZ R53, R65, R121 ;  /* 0x0000007941357220 */ /* 0x000fe80000410000 */
[C---:B------:R-:W-:Y:S03]  /*ca40*/  HMMA.16816.F32 R48, R72.reuse, R54, R48 ;  /* 0x000000364830723c */ /* 0x040fe60000001830 */
[----:B------:R-:W-:Y:S04]  /*ca50*/  MUFU.EX2 R129, R223 ;  /* 0x000000df00817308 */ /* 0x000fe80000000800 */
[C---:B------:R-:W-:Y:S02]  /*ca60*/  FMUL.FTZ R54, R67.reuse, R122 ;  /* 0x0000007a43367220 */ /* 0x040fe40000410000 */
[C---:B------:R-:W-:Y:S03]  /*ca70*/  FMUL.FTZ R55, R67.reuse, R123 ;  /* 0x0000007b43377220 */ /* 0x040fe60000410000 */
[----:B------:R-:W-:Y:S01]  /*ca80*/  FMUL.FTZ R67, R67, R119 ;  /* 0x0000007743437220 */ /* 0x000fe20000410000 */
[----:B------:R-:W-:Y:S03]  /*ca90*/  MUFU.EX2 R128, R164 ;  /* 0x000000a400807308 */ /* 0x000fe60000000800 */
[-C--:B-1----:R-:W-:Y:S03]  /*caa0*/  HMMA.16816.F32 R52, R72, R80.reuse, R52 ;  /* 0x000000504834723c */ /* 0x082fe60000001834 */
[C---:B--2---:R-:W-:Y:S02]  /*cab0*/  FMUL.FTZ R64, R65.reuse, R116 ;  /* 0x0000007441407220 */ /* 0x044fe40000410000 */
[----:B------:R-:W-:Y:S02]  /*cac0*/  FMUL.FTZ R65, R65, R117 ;  /* 0x0000007541417220 */ /* 0x000fe40000410000 */
[----:B------:R-:W1:Y:S01]  /*cad0*/  MUFU.EX2 R117, R95 ;  /* 0x0000005f00757308 */ /* 0x000e620000000800 */
[C---:B------:R-:W-:Y:S08]  /*cae0*/  HMMA.16816.F32 R56, R76.reuse, R80, R56 ;  /* 0x000000504c38723c */ /* 0x040ff00000001838 */
[-C--:B------:R-:W-:Y:S01]  /*caf0*/  HMMA.16816.F32 R60, R76, R82.reuse, R60 ;  /* 0x000000524c3c723c */ /* 0x080fe2000000183c */
[----:B------:R2:W-:Y:S06]  /*cb00*/  MUFU.EX2 R164, R92 ;  /* 0x0000005c00a47308 */ /* 0x0005ec0000000800 */
[----:B-----5:R-:W-:Y:S01]  /*cb10*/  FADD.FTZ R77, R138, R89 ;  /* 0x000000598a4d7221 */ /* 0x020fe20000010000 */
[----:B------:R-:W-:Y:S01]  /*cb20*/  HMMA.16816.F32 R64, R72, R82, R64 ;  /* 0x000000524840723c */ /* 0x000fe20000001840 */
[----:B------:R-:W5:Y:S02]  /*cb30*/  LDSM.16.MT88.4 R80, [R233+0x800] ;  /* 0x00080000e950783b */ /* 0x000f640000004200 */
[----:B------:R-:W-:Y:S01]  /*cb40*/  MUFU.EX2 R106, R222 ;  /* 0x000000de006a7308 */ /* 0x000fe20000000800 */
[C---:B---3--:R-:W-:Y:S01]  /*cb50*/  FADD.FTZ R77, R139.reuse, R77 ;  /* 0x0000004d8b4d7221 */ /* 0x048fe20000010000 */
[----:B------:R-:W-:Y:S02]  /*cb60*/  F2FP.PACK_AB R79, R132, R133 ;  /* 0x00000085844f723e */ /* 0x000fe400000000ff */
[----:B------:R-:W-:Y:S01]  /*cb70*/  F2FP.PACK_AB R76, R139, R138 ;  /* 0x0000008a8b4c723e */ /* 0x000fe200000000ff */
[----:B------:R-:W-:Y:S01]  /*cb80*/  FADD.FTZ R77, R134, R77 ;  /* 0x0000004d864d7221 */ /* 0x000fe20000010000 */
[C---:B------:R-:W-:Y:S01]  /*cb90*/  F2FP.PACK_AB R78, R137.reuse, R134 ;  /* 0x00000086894e723e */ /* 0x040fe200000000ff */
[----:B------:R-:W3:Y:S02]  /*cba0*/  LDSM.16.MT88.4 R88, [R232+0x800] ;  /* 0x00080000e858783b */ /* 0x000ee40000004200 */
[----:B------:R-:W-:Y:S01]  /*cbb0*/  FADD.FTZ R162, R137, R77 ;  /* 0x0000004d89a27221 */ /* 0x000fe20000010000 */
[C---:B------:R-:W-:Y:S01]  /*cbc0*/  F2FP.PACK_AB R77, R141.reuse, R152 ;  /* 0x000000988d4d723e */ /* 0x040fe200000000ff */
[----:B------:R-:W-:Y:S01]  /*cbd0*/  MUFU.EX2 R134, R205 ;  /* 0x000000cd00867308 */ /* 0x000fe20000000800 */
[----:B------:R-:W-:Y:S01]  /*cbe0*/  F2FP.PACK_AB R72, R142, R151 ;  /* 0x000000978e48723e */ /* 0x000fe200000000ff */
[----:B------:R-:W-:Y:S01]  /*cbf0*/  FADD.FTZ R141, R141, R157 ;  /* 0x0000009d8d8d7221 */ /* 0x000fe20000010000 */
[----:B------:R-:W-:Y:S01]  /*cc00*/  F2FP.PACK_AB R74, R126, R135 ;  /* 0x000000877e4a723e */ /* 0x000fe200000000ff */
[----:B--2---:R-:W-:Y:S01]  /*cc10*/  LDSM.16.MT88.4 R92, [R232+0x1000] ;  /* 0x00100000e85c783b */ /* 0x004fe20000004200 */
[----:B----4-:R-:W-:Y:S01]  /*cc20*/  F2FP.PACK_AB R75, R127, R136 ;  /* 0x000000887f4b723e */ /* 0x010fe200000000ff */
[-C--:B------:R-:W-:Y:S04]  /*cc30*/  HMMA.16816.F32 R4, R76, R84.reuse, R4 ;  /* 0x000000544c04723c */ /* 0x080fe80000001804 */
[----:B------:R-:W2:Y:S01]  /*cc40*/  MUFU.EX2 R102, R221 ;  /* 0x000000dd00667308 */ /* 0x000ea20000000800 */
[----:B------:R-:W-:Y:S01]  /*cc50*/  F2FP.PACK_AB R73, R147, R150 ;  /* 0x000000969349723e */ /* 0x000fe200000000ff */
[----:B------:R-:W-:Y:S02]  /*cc60*/  FADD.FTZ R141, R133, R141 ;  /* 0x0000008d858d7221 */ /* 0x000fe40000010000 */
[----:B------:R-:W-:Y:S04]  /*cc70*/  FADD.FTZ R151, R151, R158 ;  /* 0x0000009e97977221 */ /* 0x000fe80000010000 */
[C---:B------:R-:W-:Y:S02]  /*cc80*/  HMMA.16816.F32 R8, R72.reuse, R84, R8 ;  /* 0x000000544808723c */ /* 0x040fe40000001808 */
[----:B------:R-:W-:Y:S02]  /*cc90*/  MUFU.EX2 R137, R220 ;  /* 0x000000dc00897308 */ /* 0x000fe40000000800 */
[----:B------:R-:W-:Y:S02]  /*cca0*/  FADD.FTZ R151, R142, R151 ;  /* 0x000000978e977221 */ /* 0x000fe40000010000 */
[----:B------:R-:W-:Y:S02]  /*ccb0*/  FADD.FTZ R132, R132, R141 ;  /* 0x0000008d84847221 */ /* 0x000fe40000010000 */
[-C--:B------:R-:W-:Y:S04]  /*ccc0*/  HMMA.16816.F32 R12, R72, R86.reuse, R12 ;  /* 0x00000056480c723c */ /* 0x080fe8000000180c */
[----:B------:R-:W-:Y:S01]  /*ccd0*/  MUFU.EX2 R139, R211 ;  /* 0x000000d3008b7308 */ /* 0x000fe20000000800 */
[----:B------:R-:W-:Y:S02]  /*cce0*/  FADD.FTZ R135, R135, R151 ;  /* 0x0000009787877221 */ /* 0x000fe40000010000 */
[----:B------:R-:W-:Y:S01]  /*ccf0*/  FADD.FTZ R147, R147, R159 ;  /* 0x0000009f93937221 */ /* 0x000fe20000010000 */
[C---:B------:R-:W-:Y:S01]  /*cd00*/  HMMA.16816.F32 R16, R76.reuse, R86, R16 ;  /* 0x000000564c10723c */ /* 0x040fe20000001810 */
[----:B------:R-:W4:Y:S03]  /*cd10*/  LDSM.16.MT88.4 R84, [R231+0x800] ;  /* 0x00080000e754783b */ /* 0x000f260000004200 */
[----:B------:R-:W-:Y:S02]  /*cd20*/  FADD.FTZ R135, R126, R135 ;  /* 0x000000877e877221 */ /* 0x000fe40000010000 */
[----:B------:R-:W-:Y:S01]  /*cd30*/  MUFU.EX2 R138, R209 ;  /* 0x000000d1008a7308 */ /* 0x000fe20000000800 */
[----:B------:R-:W-:Y:S01]  /*cd40*/  FADD.FTZ R147, R136, R147 ;  /* 0x0000009388937221 */ /* 0x000fe20000010000 */
[-C--:B-----5:R-:W-:Y:S04]  /*cd50*/  HMMA.16816.F32 R20, R76, R80.reuse, R20 ;  /* 0x000000504c14723c */ /* 0x0a0fe80000001814 */
[----:B------:R-:W-:Y:S02]  /*cd60*/  FADD.FTZ R147, R127, R147 ;  /* 0x000000937f937221 */ /* 0x000fe40000010000 */
[----:B------:R-:W-:Y:S02]  /*cd70*/  FADD.FTZ R136, R125, R132 ;  /* 0x000000847d887221 */ /* 0x000fe40000010000 */
[C---:B------:R-:W-:Y:S01]  /*cd80*/  HMMA.16816.F32 R24, R72.reuse, R80, R24 ;  /* 0x000000504818723c */ /* 0x040fe20000001818 */
[----:B------:R-:W-:Y:S03]  /*cd90*/  MUFU.EX2 R116, R206 ;  /* 0x000000ce00747308 */ /* 0x000fe60000000800 */
[----:B-1----:R-:W-:Y:S02]  /*cda0*/  FADD.FTZ R147, R117, R147 ;  /* 0x0000009375937221 */ /* 0x002fe40000010000 */
[----:B------:R-:W-:Y:S02]  /*cdb0*/  FADD.FTZ R162, R156, R162 ;  /* 0x000000a29ca27221 */ /* 0x000fe40000010000 */
[-C--:B------:R-:W-:Y:S03]  /*cdc0*/  HMMA.16816.F32 R28, R72, R82.reuse, R28 ;  /* 0x00000052481c723c */ /* 0x080fe6000000181c */
[----:B------:R-:W-:Y:S05]  /*cdd0*/  MUFU.EX2 R165, R204 ;  /* 0x000000cc00a57308 */ /* 0x000fea0000000800 */
[C---:B------:R-:W-:Y:S01]  /*cde0*/  HMMA.16816.F32 R32, R76.reuse, R82, R32 ;  /* 0x000000524c20723c */ /* 0x040fe20000001820 */
[----:B------:R-:W1:Y:S04]  /*cdf0*/  LDSM.16.MT88.4 R80, [R234+0x1000] ;  /* 0x00100000ea50783b */ /* 0x000e680000004200 */
        /* <DEDUP_REMOVED lines=8> */
[----:B------:R-:W1:Y:S05]  /*ce80*/  MUFU.EX2 R174, R215 ;  /* 0x000000d700ae7308 */ /* 0x000e6a0000000800 */
[-C--:B----4-:R-:W-:Y:S05]  /*ce90*/  HMMA.16816.F32 R52, R76, R84.reuse, R52 ;  /* 0x000000544c34723c */ /* 0x090fea0000001834 */
[----:B------:R-:W4:Y:S03]  /*cea0*/  MUFU.EX2 R123, R213 ;  /* 0x000000d5007b7308 */ /* 0x000f260000000800 */
[C---:B------:R-:W-:Y:S07]  /*ceb0*/  HMMA.16816.F32 R56, R72.reuse, R84, R56 ;  /* 0x000000544838723c */ /* 0x040fee0000001838 */
[----:B------:R-:W1:Y:S01]  /*cec0*/  MUFU.EX2 R122, R210 ;  /* 0x000000d2007a7308 */ /* 0x000e620000000800 */
[-C--:B------:R-:W-:Y:S07]  /*ced0*/  HMMA.16816.F32 R60, R72, R86.reuse, R60 ;  /* 0x00000056483c723c */ /* 0x080fee000000183c */
[C---:B------:R-:W-:Y:S01]  /*cee0*/  FADD.FTZ R73, R155.reuse, R162 ;  /* 0x000000a29b497221 */ /* 0x040fe20000010000 */
[----:B------:R-:W-:Y:S01]  /*cef0*/  HMMA.16816.F32 R64, R76, R86, R64 ;  /* 0x000000564c40723c */ /* 0x000fe20000001840 */
[----:B------:R-:W3:Y:S01]  /*cf00*/  LDSM.16.MT88.4 R84, [R231+0x1000] ;  /* 0x00100000e754783b */ /* 0x000ee20000004200 */
[----:B------:R-:W-:Y:S02]  /*cf10*/  MUFU.EX2 R173, R218 ;  /* 0x000000da00ad7308 */ /* 0x000fe40000000800 */
[----:B------:R-:W-:Y:S01]  /*cf20*/  FADD.FTZ R73, R154, R73 ;  /* 0x000000499a497221 */ /* 0x000fe20000010000 */
[----:B------:R-:W-:Y:S02]  /*cf30*/  F2FP.PACK_AB R72, R155, R156 ;  /* 0x0000009c9b48723e */ /* 0x000fe400000000ff */
[C---:B------:R-:W-:Y:S01]  /*cf40*/  F2FP.PACK_AB R74, R153.reuse, R154 ;  /* 0x0000009a994a723e */ /* 0x040fe200000000ff */
[----:B------:R-:W-:Y:S01]  /*cf50*/  FADD.FTZ R155, R153, R73 ;  /* 0x00000049999b7221 */ /* 0x000fe20000010000 */
[----:B------:R-:W-:Y:S03]  /*cf60*/  F2FP.PACK_AB R73, R129, R125 ;  /* 0x0000007d8149723e */ /* 0x000fe600000000ff */
[----:B------:R-:W-:Y:S01]  /*cf70*/  F2FP.PACK_AB R75, R107, R108 ;  /* 0x0000006c6b4b723e */ /* 0x000fe200000000ff */
[----:B------:R-:W-:Y:S01]  /*cf80*/  MUFU.EX2 R121, R216 ;  /* 0x000000d800797308 */ /* 0x000fe20000000800 */
[----:B------:R-:W-:Y:S01]  /*cf90*/  F2FP.PACK_AB R76, R128, R124 ;  /* 0x0000007c804c723e */ /* 0x000fe200000000ff */
[----:B------:R-:W-:Y:S01]  /*cfa0*/  FADD.FTZ R129, R129, R136 ;  /* 0x0000008881817221 */ /* 0x000fe20000010000 */
[----:B--2---:R-:W-:Y:S02]  /*cfb0*/  F2FP.PACK_AB R78, R102, R106 ;  /* 0x0000006a664e723e */ /* 0x004fe400000000ff */
[C---:B------:R-:W-:Y:S01]  /*cfc0*/  F2FP.PACK_AB R77, R131.reuse, R117 ;  /* 0x00000075834d723e */ /* 0x040fe200000000ff */
[-C--:B-1----:R-:W-:Y:S04]  /*cfd0*/  HMMA.16816.F32 R4, R72, R80.reuse, R4 ;  /* 0x000000504804723c */ /* 0x082fe80000001804 */
[----:B------:R-:W-:Y:S01]  /*cfe0*/  MUFU.EX2 R120, R214 ;  /* 0x000000d600787308 */ /* 0x000fe20000000800 */
[----:B------:R-:W-:Y:S01]  /*cff0*/  F2FP.PACK_AB R79, R164, R130 ;  /* 0x00000082a44f723e */ /* 0x000fe200000000ff */
[----:B------:R-:W-:Y:S01]  /*d000*/  FADD.FTZ R131, R131, R147 ;  /* 0x0000009383837221 */ /* 0x000fe20000010000 */
[----:B------:R-:W-:Y:S01]  /*d010*/  F2FP.PACK_AB R117, R183, R184 ;  /* 0x000000b8b775723e */ /* 0x000fe200000000ff */
[----:B------:R-:W-:Y:S04]  /*d020*/  FADD.FTZ R129, R108, R129 ;  /* 0x000000816c817221 */ /* 0x000fe80000010000 */
[C---:B------:R-:W-:Y:S02]  /*d030*/  HMMA.16816.F32 R8, R76.reuse, R80, R8 ;  /* 0x000000504c08723c */ /* 0x040fe40000001808 */
[----:B------:R-:W-:Y:S02]  /*d040*/  MUFU.EX2 R172, R212 ;  /* 0x000000d400ac7308 */ /* 0x000fe40000000800 */
[----:B------:R-:W-:Y:S04]  /*d050*/  FADD.FTZ R107, R107, R129 ;  /* 0x000000816b6b7221 */ /* 0x000fe80000010000 */
[-C--:B------:R-:W-:Y:S04]  /*d060*/  HMMA.16816.F32 R12, R76, R82.reuse, R12 ;  /* 0x000000524c0c723c */ /* 0x080fe8000000180c */
[----:B------:R-:W-:Y:S01]  /*d070*/  MUFU.EX2 R196, R196 ;  /* 0x000000c400c47308 */ /* 0x000fe20000000800 */
[----:B------:R-:W-:Y:S03]  /*d080*/  FADD.FTZ R107, R104, R107 ;  /* 0x0000006b686b7221 */ /* 0x000fe60000010000 */
[C---:B------:R-:W-:Y:S01]  /*d090*/  HMMA.16816.F32 R16, R72.reuse, R82, R16 ;  /* 0x000000524810723c */ /* 0x040fe20000001810 */
[----:B------:R-:W1:Y:S03]  /*d0a0*/  LDSM.16.MT88.4 R80, [R234+0x1800] ;  /* 0x00180000ea50783b */ /* 0x000e660000004200 */
[----:B------:R-:W-:Y:S02]  /*d0b0*/  FADD.FTZ R107, R103, R107 ;  /* 0x0000006b676b7221 */ /* 0x000fe40000010000 */
[----:B------:R-:W-:Y:S02]  /*d0c0*/  MUFU.EX2 R193, R193 ;  /* 0x000000c100c17308 */ /* 0x000fe40000000800 */
[-C--:B-----5:R-:W-:Y:S04]  /*d0d0*/  HMMA.16816.F32 R20, R72, R88.reuse, R20 ;  /* 0x000000584814723c */ /* 0x0a0fe80000001814 */
[----:B------:R-:W-:Y:S04]  /*d0e0*/  FADD.FTZ R107, R101, R107 ;  /* 0x0000006b656b7221 */ /* 0x000fe80000010000 */
[C---:B------:R-:W-:Y:S01]  /*d0f0*/  HMMA.16816.F32 R24, R76.reuse, R88, R24 ;  /* 0x000000584c18723c */ /* 0x040fe20000001818 */
[----:B------:R-:W-:Y:S03]  /*d100*/  MUFU.EX2 R189, R189 ;  /* 0x000000bd00bd7308 */ /* 0x000fe60000000800 */
[----:B------:R-:W-:Y:S04]  /*d110*/  FADD.FTZ R107, R100, R107 ;  /* 0x0000006b646b7221 */ /* 0x000fe80000010000 */
[-C--:B------:R-:W-:Y:S03]  /*d120*/  HMMA.16816.F32 R28, R76, R90.reuse, R28 ;  /* 0x0000005a4c1c723c */ /* 0x080fe6000000181c */
[----:B------:R-:W-:Y:S01]  /*d130*/  MUFU.EX2 R119, R208 ;  /* 0x000000d000777308 */ /* 0x000fe20000000800 */
[----:B---3--:R-:W-:Y:S04]  /*d140*/  FADD.FTZ R107, R175, R107 ;  /* 0x0000006baf6b7221 */ /* 0x008fe80000010000 */
[C---:B------:R-:W-:Y:S01]  /*d150*/  HMMA.16816.F32 R32, R72.reuse, R90, R32 ;  /* 0x0000005a4820723c */ /* 0x040fe20000001820 */
[----:B------:R-:W2:Y:S03]  /*d160*/  LDSM.16.MT88.4 R88, [R233+0x1800] ;  /* 0x00180000e958783b */ /* 0x000ea60000004200 */
[----:B------:R-:W-:Y:S01]  /*d170*/  FADD.FTZ R107, R174, R107 ;  /* 0x0000006bae6b7221 */ /* 0x000fe20000010000 */
[----:B------:R-:W-:Y:S03]  /*d180*/  MUFU.EX2 R115, R115 ;  /* 0x0000007300737308 */ /* 0x000fe60000000800 */
[-C--:B------:R-:W-:Y:S04]  /*d190*/  HMMA.16816.F32 R36, R72, R92.reuse, R36 ;  /* 0x0000005c4824723c */ /* 0x080fe80000001824 */
[----:B----4-:R-:W-:Y:S03]  /*d1a0*/  FADD.FTZ R107, R123, R107 ;  /* 0x0000006b7b6b7221 */ /* 0x010fe60000010000 */
[----:B------:R-:W-:Y:S01]  /*d1b0*/  MUFU.EX2 R113, R113 ;  /* 0x0000007100717308 */ /* 0x000fe20000000800 */
[C---:B------:R-:W-:Y:S04]  /*d1c0*/  HMMA.16816.F32 R40, R76.reuse, R92, R40 ;  /* 0x0000005c4c28723c */ /* 0x040fe80000001828 */
[----:B------:R-:W-:Y:S04]  /*d1d0*/  FADD.FTZ R107, R122, R107 ;  /* 0x0000006b7a6b7221 */ /* 0x000fe80000010000 */
[-C--:B------:R-:W-:Y:S01]  /*d1e0*/  HMMA.16816.F32 R44, R76, R94.reuse, R44 ;  /* 0x0000005e4c2c723c */ /* 0x080fe2000000182c */
[----:B------:R-:W3:Y:S03]  /*d1f0*/  MUFU.EX2 R70, R70 ;  /* 0x0000004600467308 */ /* 0x000ee60000000800 */
[----:B------:R-:W-:Y:S04]  /*d200*/  FADD.FTZ R107, R187, R107 ;  /* 0x0000006bbb6b7221 */ /* 0x000fe80000010000 */
[C---:B------:R-:W-:Y:S01]  /*d210*/  HMMA.16816.F32 R48, R72.reuse, R94, R48 ;  /* 0x0000005e4830723c */ /* 0x040fe20000001830 */
[----:B------:R-:W4:Y:S02]  /*d220*/  LDSM.16.MT88.4 R92, [R232+0x1800] ;  /* 0x00180000e85c783b */ /* 0x000f240000004200 */
[----:B------:R-:W-:Y:S01]  /*d230*/  MUFU.EX2 R96, R96 ;  /* 0x0000006000607308 */ /* 0x000fe20000000800 */
[----:B------:R-:W-:Y:S04]  /*d240*/  FADD.FTZ R107, R188, R107 ;  /* 0x0000006bbc6b7221 */ /* 0x000fe80000010000 */
[-C--:B------:R-:W-:Y:S04]  /*d250*/  HMMA.16816.F32 R52, R72, R84.reuse, R52 ;  /* 0x000000544834723c */ /* 0x080fe80000001834 */
[----:B------:R-:W-:Y:S01]  /*d260*/  FADD.FTZ R107, R190, R107 ;  /* 0x0000006bbe6b7221 */ /* 0x000fe20000010000 */
[----:B------:R-:W5:Y:S03]  /*d270*/  MUFU.EX2 R71, R71 ;  /* 0x0000004700477308 */ /* 0x000f660000000800 */
[C---:B------:R-:W-:Y:S04]  /*d280*/  HMMA.16816.F32 R56, R76.reuse, R84, R56 ;  /* 0x000000544c38723c */ /* 0x040fe80000001838 */
[----:B---3--:R-:W-:Y:S01]  /*d290*/  F2FP.PACK_AB R179, R69, R70 ;  /* 0x0000004645b3723e */ /* 0x008fe200000000ff */
[----:B------:R-:W-:Y:S02]  /*d2a0*/  FADD.FTZ R107, R192, R107 ;  /* 0x0000006bc06b7221 */ /* 0x000fe40000010000 */
[----:B------:R-:W-:Y:S01]  /*d2b0*/  FADD.FTZ R84, R146, R155 ;  /* 0x0000009b92547221 */ /* 0x000fe20000010000 */
[-C--:B------:R-:W-:Y:S04]  /*d2c0*/  HMMA.16816.F32 R60, R76, R86.reuse, R60 ;  /* 0x000000564c3c723c */ /* 0x080fe8000000183c */
[----:B------:R-:W-:Y:S02]  /*d2d0*/  FADD.FTZ R84, R145, R84 ;  /* 0x0000005491547221 */ /* 0x000fe40000010000 */
[----:B------:R-:W-:Y:S01]  /*d2e0*/  FADD.FTZ R107, R184, R107 ;  /* 0x0000006bb86b7221 */ /* 0x000fe20000010000 */
[----:B------:R-:W-:Y:S01]  /*d2f0*/  F2FP.PACK_AB R78, R143, R144 ;  /* 0x000000908f4e723e */ /* 0x000fe200000000ff */
[----:B------:R-:W-:Y:S04]  /*d300*/  HMMA.16816.F32 R64, R72, R86, R64 ;  /* 0x000000564840723c */ /* 0x000fe80000001840 */
[----:B------:R-:W-:Y:S01]  /*d310*/  F2FP.PACK_AB R76, R145, R146 ;  /* 0x00000092914c723e */ /* 0x000fe200000000ff */
[----:B------:R-:W-:Y:S01]  /*d320*/  FADD.FTZ R84, R144, R84 ;  /* 0x0000005490547221 */ /* 0x000fe20000010000 */
[----:B------:R-:W-:Y:S01]  /*d330*/  F2FP.PACK_AB R77, R103, R104 ;  /* 0x00000068674d723e */ /* 0x000fe200000000ff */
[----:B------:R-:W-:Y:S01]  /*d340*/  FADD.FTZ R107, R183, R107 ;  /* 0x0000006bb76b7221 */ /* 0x000fe20000010000 */
[----:B------:R-:W-:Y:S01]  /*d350*/  F2FP.PACK_AB R79, R100, R101 ;  /* 0x00000065644f723e */ /* 0x000fe200000000ff */
[----:B------:R-:W-:Y:S02]  /*d360*/  FADD.FTZ R145, R143, R84 ;  /* 0x000000548f917221 */ /* 0x000fe40000010000 */
[----:B------:R-:W3:Y:S01]  /*d370*/  LDSM.16.MT88.4 R84, [R231+0x1800] ;  /* 0x00180000e754783b */ /* 0x000ee20000004200 */
[----:B------:R-:W-:Y:S01]  /*d380*/  F2FP.PACK_AB R72, R110, R111 ;  /* 0x0000006f6e48723e */ /* 0x000fe200000000ff */
[----:B------:R-:W-:Y:S01]  /*d390*/  FADD.FTZ R107, R182, R107 ;  /* 0x0000006bb66b7221 */ /* 0x000fe20000010000 */
[----:B------:R-:W-:Y:S01]  /*d3a0*/  F2FP.PACK_AB R74, R114, R112 ;  /* 0x00000070724a723e */ /* 0x000fe200000000ff */
[-C--:B-1----:R-:W-:Y:S05]  /*d3b0*/  HMMA.16816.F32 R4, R76, R80.reuse, R4 ;  /* 0x000000504c04723c */ /* 0x082fea0000001804 */
[----:B------:R-:W-:Y:S02]  /*d3c0*/  F2FP.PACK_AB R73, R168, R165 ;  /* 0x000000a5a849723e */ /* 0x000fe400000000ff */
[----:B------:R-:W-:Y:S02]  /*d3d0*/  F2FP.PACK_AB R75, R201, R169 ;  /* 0x000000a9c94b723e */ /* 0x000fe400000000ff */
[----:B-----5:R-:W-:Y:S03]  /*d3e0*/  F2FP.PACK_AB R177, R71, R96 ;  /* 0x0000006047b1723e */ /* 0x020fe600000000ff */
[----:B------:R-:W-:Y:S02]  /*d3f0*/  MOV R183, R2 ;  /* 0x0000000200b77202 */ /* 0x000fe40000000f00 */
[C---:B------:R-:W-:Y:S08]  /*d400*/  HMMA.16816.F32 R8, R72.reuse, R80, R8 ;  /* 0x000000504808723c */ /* 0x040ff00000001808 */
[-C--:B------:R-:W-:Y:S08]  /*d410*/  HMMA.16816.F32 R12, R72, R82.reuse, R12 ;  /* 0x00000052480c723c */ /* 0x080ff0000000180c */
[C---:B------:R-:W-:Y:S01]  /*d420*/  HMMA.16816.F32 R16, R76.reuse, R82, R16 ;  /* 0x000000524c10723c */ /* 0x040fe20000001810 */
[----:B------:R-:W1:Y:S07]  /*d430*/  LDSM.16.MT88.4 R80, [R234+0x2000] ;  /* 0x00200000ea50783b */ /* 0x000e6e0000004200 */
[-C--:B--2---:R-:W-:Y:S08]  /*d440*/  HMMA.16816.F32 R20, R76, R88.reuse, R20 ;  /* 0x000000584c14723c */ /* 0x084ff00000001814 */
[C---:B------:R-:W-:Y:S08]  /*d450*/  HMMA.16816.F32 R24, R72.reuse, R88, R24 ;  /* 0x000000584818723c */ /* 0x040ff00000001818 */
[-C--:B------:R-:W-:Y:S08]  /*d460*/  HMMA.16816.F32 R28, R72, R90.reuse, R28 ;  /* 0x0000005a481c723c */ /* 0x080ff0000000181c */
[C---:B------:R-:W-:Y:S01]  /*d470*/  HMMA.16816.F32 R32, R76.reuse, R90, R32 ;  /* 0x0000005a4c20723c */ /* 0x040fe20000001820 */
[----:B------:R-:W2:Y:S07]  /*d480*/  LDSM.16.MT88.4 R88, [R233+0x2000] ;  /* 0x00200000e958783b */ /* 0x000eae0000004200 */
[-C--:B----4-:R-:W-:Y:S08]  /*d490*/  HMMA.16816.F32 R36, R76, R92.reuse, R36 ;  /* 0x0000005c4c24723c */ /* 0x090ff00000001824 */
[C---:B------:R-:W-:Y:S08]  /*d4a0*/  HMMA.16816.F32 R40, R72.reuse, R92, R40 ;  /* 0x0000005c4828723c */ /* 0x040ff00000001828 */
[-C--:B------:R-:W-:Y:S08]  /*d4b0*/  HMMA.16816.F32 R44, R72, R94.reuse, R44 ;  /* 0x0000005e482c723c */ /* 0x080ff0000000182c */
[C---:B------:R-:W-:Y:S01]  /*d4c0*/  HMMA.16816.F32 R48, R76.reuse, R94, R48 ;  /* 0x0000005e4c30723c */ /* 0x040fe20000001830 */
[----:B------:R-:W4:Y:S07]  /*d4d0*/  LDSM.16.MT88.4 R92, [R232+0x2000] ;  /* 0x00200000e85c783b */ /* 0x000f2e0000004200 */
[-C--:B---3--:R-:W-:Y:S08]  /*d4e0*/  HMMA.16816.F32 R52, R76, R84.reuse, R52 ;  /* 0x000000544c34723c */ /* 0x088ff00000001834 */
[C---:B------:R-:W-:Y:S07]  /*d4f0*/  HMMA.16816.F32 R56, R72.reuse, R84, R56 ;  /* 0x000000544838723c */ /* 0x040fee0000001838 */
[----:B------:R-:W-:Y:S01]  /*d500*/  FADD.FTZ R84, R137, R145 ;  /* 0x0000009189547221 */ /* 0x000fe20000010000 */
[-C--:B------:R-:W-:Y:S04]  /*d510*/  HMMA.16816.F32 R60, R72, R86.reuse, R60 ;  /* 0x00000056483c723c */ /* 0x080fe8000000183c */
[C---:B------:R-:W-:Y:S03]  /*d520*/  FADD.FTZ R84, R140.reuse, R84 ;  /* 0x000000548c547221 */ /* 0x040fe60000010000 */
[----:B------:R-:W-:Y:S01]  /*d530*/  F2FP.PACK_AB R72, R140, R137 ;  /* 0x000000898c48723e */ /* 0x000fe200000000ff */
[----:B------:R-:W-:Y:S01]  /*d540*/  HMMA.16816.F32 R64, R76, R86, R64 ;  /* 0x000000564c40723c */ /* 0x000fe20000001840 */
[----:B------:R-:W-:Y:S03]  /*d550*/  LDSM.16.MT88.4 R140, [R234+0x3000] ;  /* 0x00300000ea8c783b */ /* 0x000fe60000004200 */
[----:B------:R-:W-:Y:S01]  /*d560*/  F2FP.PACK_AB R74, R138, R139 ;  /* 0x0000008b8a4a723e */ /* 0x000fe200000000ff */
[----:B------:R-:W-:Y:S01]  /*d570*/  FADD.FTZ R84, R139, R84 ;  /* 0x000000548b547221 */ /* 0x000fe20000010000 */
[----:B------:R-:W-:Y:S02]  /*d580*/  F2FP.PACK_AB R73, R174, R175 ;  /* 0x000000afae49723e */ /* 0x000fe400000000ff */
[----:B------:R-:W-:Y:S01]  /*d590*/  F2FP.PACK_AB R75, R122, R123 ;  /* 0x0000007b7a4b723e */ /* 0x000fe200000000ff */
[----:B------:R-:W-:Y:S02]  /*d5a0*/  FADD.FTZ R137, R138, R84 ;  /* 0x000000548a897221 */ /* 0x000fe40000010000 */
[----:B------:R-:W3:Y:S01]  /*d5b0*/  LDSM.16.MT88.4 R84, [R231+0x2000] ;  /* 0x00200000e754783b */ /* 0x000ee20000004200 */
[----:B------:R-:W-:Y:S02]  /*d5c0*/  F2FP.PACK_AB R76, R121, R173 ;  /* 0x000000ad794c723e */ /* 0x000fe400000000ff */
[----:B------:R-:W-:Y:S01]  /*d5d0*/  F2FP.PACK_AB R78, R172, R120 ;  /* 0x00000078ac4e723e */ /* 0x000fe200000000ff */
[-C--:B-1----:R-:W-:Y:S05]  /*d5e0*/  HMMA.16816.F32 R4, R72, R80.reuse, R4 ;  /* 0x000000504804723c */ /* 0x082fea0000001804 */
[----:B------:R-:W-:Y:S02]  /*d5f0*/  F2FP.PACK_AB R77, R193, R196 ;  /* 0x000000c4c14d723e */ /* 0x000fe400000000ff */
[----:B------:R-:W-:Y:S07]  /*d600*/  F2FP.PACK_AB R79, R189, R191 ;  /* 0x000000bfbd4f723e */ /* 0x000fee00000000ff */
        /* <DEDUP_REMOVED lines=18> */
[----:B------:R-:W-:Y:S02]  /*d730*/  FADD.FTZ R137, R124, R135 ;  /* 0x000000877c897221 */ /* 0x000fe40000010000 */
[----:B------:R-:W-:Y:S01]  /*d740*/  LDSM.16.MT88.4 R124, [R232+0x3000] ;  /* 0x00300000e87c783b */ /* 0x000fe20000004200 */
[----:B------:R-:W-:Y:S01]  /*d750*/  F2FP.PACK_AB R78, R134, R116 ;  /* 0x00000074864e723e */ /* 0x000fe200000000ff */
[----:B------:R-:W-:Y:S04]  /*d760*/  HMMA.16816.F32 R64, R72, R86, R64 ;  /* 0x000000564840723c */ /* 0x000fe80000001840 */
[C---:B------:R-:W-:Y:S01]  /*d770*/  F2FP.PACK_AB R76, R118.reuse, R119 ;  /* 0x00000077764c723e */ /* 0x040fe200000000ff */
[----:B------:R-:W-:Y:S01]  /*d780*/  FADD.FTZ R84, R118, R84 ;  /* 0x0000005476547221 */ /* 0x000fe20000010000 */
[----:B------:R-:W-:Y:S01]  /*d790*/  F2FP.PACK_AB R77, R188, R187 ;  /* 0x000000bbbc4d723e */ /* 0x000fe200000000ff */
[----:B------:R-:W-:Y:S01]  /*d7a0*/  FADD.FTZ R128, R128, R137 ;  /* 0x0000008980807221 */ /* 0x000fe20000010000 */
[----:B------:R-:W-:Y:S01]  /*d7b0*/  F2FP.PACK_AB R79, R192, R190 ;  /* 0x000000bec04f723e */ /* 0x000fe200000000ff */
[----:B------:R-:W-:Y:S03]  /*d7c0*/  FADD.FTZ R84, R116, R84 ;  /* 0x0000005474547221 */ /* 0x000fe60000010000 */
[----:B------:R-:W-:Y:S01]  /*d7d0*/  F2FP.PACK_AB R72, R200, R194 ;  /* 0x000000c2c848723e */ /* 0x000fe200000000ff */
[----:B------:R-:W-:Y:S01]  /*d7e0*/  FADD.FTZ R118, R134, R84 ;  /* 0x0000005486767221 */ /* 0x000fe20000010000 */
[----:B------:R-:W-:Y:S01]  /*d7f0*/  F2FP.PACK_AB R73, R180, R181 ;  /* 0x000000b5b449723e */ /* 0x000fe200000000ff */
[-C--:B-1----:R-:W-:Y:S01]  /*d800*/  HMMA.16816.F32 R4, R76, R80.reuse, R4 ;  /* 0x000000504c04723c */ /* 0x082fe20000001804 */
[----:B------:R-:W1:Y:S04]  /*d810*/  LDSM.16.MT88.4 R84, [R231+0x2800] ;  /* 0x00280000e754783b */ /* 0x000e680000004200 */
[----:B------:R-:W-:Y:S01]  /*d820*/  F2FP.PACK_AB R74, R198, R199 ;  /* 0x000000c7c64a723e */ /* 0x000fe200000000ff */
[----:B------:R-:W-:Y:S01]  /*d830*/  FADD.FTZ R106, R106, R128 ;  /* 0x000000806a6a7221 */ /* 0x000fe20000010000 */
[----:B------:R-:W-:Y:S02]  /*d840*/  F2FP.PACK_AB R75, R113, R115 ;  /* 0x00000073714b723e */ /* 0x000fe400000000ff */
[----:B------:R-:W3:Y:S03]  /*d850*/  LDSM.16.MT88.4 R132, [R233+0x3000] ;  /* 0x00300000e984783b */ /* 0x000ee60000004200 */
[----:B------:R-:W-:Y:S01]  /*d860*/  F2FP.PACK_AB R116, R195, R197 ;  /* 0x000000c5c374723e */ /* 0x000fe200000000ff */
[----:B------:R-:W-:Y:S01]  /*d870*/  FADD.FTZ R106, R102, R106 ;  /* 0x0000006a666a7221 */ /* 0x000fe20000010000 */
[C---:B------:R-:W-:Y:S04]  /*d880*/  HMMA.16816.F32 R8, R72.reuse, R80, R8 ;  /* 0x000000504808723c */ /* 0x040fe80000001808 */
[----:B------:R-:W-:Y:S01]  /*d890*/  F2FP.PACK_AB R119, R109, R182 ;  /* 0x000000b66d77723e */ /* 0x000fe200000000ff */
[----:B------:R-:W-:Y:S01]  /*d8a0*/  FADD.FTZ R106, R111, R106 ;  /* 0x0000006a6f6a7221 */ /* 0x000fe20000010000 */
[----:B------:R-:W-:Y:S01]  /*d8b0*/  MOV R182, R3 ;  /* 0x0000000300b67202 */ /* 0x000fe20000000f00 */
[----:B------:R-:W-:Y:S01]  /*d8c0*/  FADD.FTZ R80, R197, R118 ;  /* 0x00000076c5507221 */ /* 0x000fe20000010000 */
[-C--:B------:R-:W-:Y:S04]  /*d8d0*/  HMMA.16816.F32 R12, R72, R82.reuse, R12 ;  /* 0x00000052480c723c */ /* 0x080fe8000000180c */
[----:B------:R-:W-:Y:S01]  /*d8e0*/  F2FP.PACK_AB R118, R185, R186 ;  /* 0x000000bab976723e */ /* 0x000fe200000000ff */
[----:B------:R-:W-:Y:S02]  /*d8f0*/  FADD.FTZ R80, R195, R80 ;  /* 0x00000050c3507221 */ /* 0x000fe40000010000 */
[----:B------:R-:W-:Y:S01]  /*d900*/  FADD.FTZ R106, R110, R106 ;  /* 0x0000006a6e6a7221 */ /* 0x000fe20000010000 */
[C---:B------:R-:W-:Y:S04]  /*d910*/  HMMA.16816.F32 R16, R76.reuse, R82, R16 ;  /* 0x000000524c10723c */ /* 0x040fe80000001810 */
[----:B------:R-:W-:Y:S02]  /*d920*/  FADD.FTZ R80, R186, R80 ;  /* 0x00000050ba507221 */ /* 0x000fe40000010000 */
[----:B------:R-:W-:Y:S02]  /*d930*/  FADD.FTZ R106, R112, R106 ;  /* 0x0000006a706a7221 */ /* 0x000fe40000010000 */
[-C--:B--2---:R-:W-:Y:S04]  /*d940*/  HMMA.16816.F32 R20, R76, R88.reuse, R20 ;  /* 0x000000584c14723c */ /* 0x084fe80000001814 */
[----:B------:R-:W-:Y:S04]  /*d950*/  FADD.FTZ R106, R114, R106 ;  /* 0x0000006a726a7221 */ /* 0x000fe80000010000 */
[C---:B------:R-:W-:Y:S04]  /*d960*/  HMMA.16816.F32 R24, R72.reuse, R88, R24 ;  /* 0x000000584818723c */ /* 0x040fe80000001818 */
[----:B------:R-:W-:Y:S04]  /*d970*/  FADD.FTZ R106, R173, R106 ;  /* 0x0000006aad6a7221 */ /* 0x000fe80000010000 */
[-C--:B------:R-:W-:Y:S04]  /*d980*/  HMMA.16816.F32 R28, R72, R90.reuse, R28 ;  /* 0x0000005a481c723c */ /* 0x080fe8000000181c */
[----:B------:R-:W-:Y:S04]  /*d990*/  FADD.FTZ R106, R121, R106 ;  /* 0x0000006a796a7221 */ /* 0x000fe80000010000 */
[C---:B------:R-:W-:Y:S04]  /*d9a0*/  HMMA.16816.F32 R32, R76.reuse, R90, R32 ;  /* 0x0000005a4c20723c */ /* 0x040fe80000001820 */
[----:B------:R-:W-:Y:S04]  /*d9b0*/  FADD.FTZ R106, R120, R106 ;  /* 0x0000006a786a7221 */ /* 0x000fe80000010000 */
[-C--:B----4-:R-:W-:Y:S04]  /*d9c0*/  HMMA.16816.F32 R36, R76, R92.reuse, R36 ;  /* 0x0000005c4c24723c */ /* 0x090fe80000001824 */
[----:B------:R-:W-:Y:S04]  /*d9d0*/  FADD.FTZ R106, R172, R106 ;  /* 0x0000006aac6a7221 */ /* 0x000fe80000010000 */
[C---:B------:R-:W-:Y:S04]  /*d9e0*/  HMMA.16816.F32 R40, R72.reuse, R92, R40 ;  /* 0x0000005c4828723c */ /* 0x040fe80000001828 */
[----:B------:R-:W-:Y:S04]  /*d9f0*/  FADD.FTZ R106, R194, R106 ;  /* 0x0000006ac26a7221 */ /* 0x000fe80000010000 */
[-C--:B------:R-:W-:Y:S04]  /*da00*/  HMMA.16816.F32 R44, R72, R94.reuse, R44 ;  /* 0x0000005e482c723c */ /* 0x080fe8000000182c */
[----:B------:R-:W-:Y:S04]  /*da10*/  FADD.FTZ R106, R200, R106 ;  /* 0x0000006ac86a7221 */ /* 0x000fe80000010000 */
[C---:B------:R-:W-:Y:S04]  /*da20*/  HMMA.16816.F32 R48, R76.reuse, R94, R48 ;  /* 0x0000005e4c30723c */ /* 0x040fe80000001830 */
[----:B------:R-:W-:Y:S04]  /*da30*/  FADD.FTZ R106, R199, R106 ;  /* 0x0000006ac76a7221 */ /* 0x000fe80000010000 */
[-C--:B-1----:R-:W-:Y:S04]  /*da40*/  HMMA.16816.F32 R52, R76, R84.reuse, R52 ;  /* 0x000000544c34723c */ /* 0x082fe80000001834 */
[----:B------:R-:W-:Y:S04]  /*da50*/  FADD.FTZ R106, R198, R106 ;  /* 0x0000006ac66a7221 */ /* 0x000fe80000010000 */
[C---:B------:R-:W-:Y:S04]  /*da60*/  HMMA.16816.F32 R56, R72.reuse, R84, R56 ;  /* 0x000000544838723c */ /* 0x040fe80000001838 */
[----:B------:R-:W-:Y:S04]  /*da70*/  FADD.FTZ R106, R105, R106 ;  /* 0x0000006a696a7221 */ /* 0x000fe80000010000 */
[-C--:B------:R-:W-:Y:S01]  /*da80*/  HMMA.16816.F32 R60, R72, R86.reuse, R60 ;  /* 0x00000056483c723c */ /* 0x080fe2000000183c */
[----:B------:R-:W2:Y:S03]  /*da90*/  LDL R73, [R1+0x58] ;  /* 0x0000580001497983 */ /* 0x000ea60000100800 */
[----:B------:R-:W-:Y:S01]  /*daa0*/  FADD.FTZ R106, R99, R106 ;  /* 0x0000006a636a7221 */ /* 0x000fe20000010000 */
[----:B------:R-:W4:Y:S02]  /*dab0*/  LDL.LU R72, [R1+0x50] ;  /* 0x0000500001487983 */ /* 0x000f240000300800 */
[----:B------:R-:W-:Y:S01]  /*dac0*/  FADD.FTZ R74, R185, R80 ;  /* 0x00000050b94a7221 */ /* 0x000fe20000010000 */
[----:B------:R-:W-:Y:S04]  /*dad0*/  HMMA.16816.F32 R64, R76, R86, R64 ;  /* 0x000000564c40723c */ /* 0x000fe80000001840 */
[----:B------:R-:W-:Y:S01]  /*dae0*/  STL [R1+0x48], R74 ;  /* 0x0000484a01007387 */ /* 0x000fe20000100800 */
[----:B------:R-:W-:Y:S03]  /*daf0*/  FADD.FTZ R106, R98, R106 ;  /* 0x0000006a626a7221 */ /* 0x000fe60000010000 */
[-C--:B------:R-:W-:Y:S01]  /*db00*/  HMMA.16816.F32 R144, R116, R140.reuse, R4 ;  /* 0x0000008c7490723c */ /* 0x080fe20000001804 */
[----:B------:R-:W1:Y:S07]  /*db10*/  LDSM.16.MT88.4 R4, [R231+0x3000] ;  /* 0x00300000e704783b */ /* 0x000e6e0000004200 */
[C---:B------:R-:W-:Y:S07]  /*db20*/  HMMA.16816.F32 R148, R176.reuse, R140, R8 ;  /* 0x0000008cb094723c */ /* 0x040fee0000001808 */
[----:B------:R-:W-:Y:S01]  /*db30*/  FADD.FTZ R8, R130, R131 ;  /* 0x0000008382087221 */ /* 0x000fe20000010000 */
[-C--:B------:R-:W-:Y:S04]  /*db40*/  HMMA.16816.F32 R152, R176, R142.reuse, R12 ;  /* 0x0000008eb098723c */ /* 0x080fe8000000180c */
[----:B------:R-:W-:Y:S04]  /*db50*/  FADD.FTZ R8, R164, R8 ;  /* 0x00000008a4087221 */ /* 0x000fe80000010000 */
[C---:B------:R-:W-:Y:S04]  /*db60*/  HMMA.16816.F32 R140, R116.reuse, R142, R16 ;  /* 0x0000008e748c723c */ /* 0x040fe80000001810 */
[----:B------:R-:W-:Y:S04]  /*db70*/  FADD.FTZ R8, R165, R8 ;  /* 0x00000008a5087221 */ /* 0x000fe80000010000 */
[-C--:B---3--:R-:W-:Y:S04]  /*db80*/  HMMA.16816.F32 R136, R116, R132.reuse, R20 ;  /* 0x000000847488723c */ /* 0x088fe80000001814 */
[----:B------:R-:W-:Y:S04]  /*db90*/  FADD.FTZ R8, R168, R8 ;  /* 0x00000008a8087221 */ /* 0x000fe80000010000 */
[C---:B------:R-:W-:Y:S04]  /*dba0*/  HMMA.16816.F32 R156, R176.reuse, R132, R24 ;  /* 0x00000084b09c723c */ /* 0x040fe80000001818 */
[----:B------:R-:W-:Y:S04]  /*dbb0*/  FADD.FTZ R8, R169, R8 ;  /* 0x00000008a9087221 */ /* 0x000fe80000010000 */
[-C--:B------:R-:W-:Y:S04]  /*dbc0*/  HMMA.16816.F32 R160, R176, R134.reuse, R28 ;  /* 0x00000086b0a0723c */ /* 0x080fe8000000181c */
        /* <DEDUP_REMOVED lines=10> */
[----:B------:R-:W-:Y:S01]  /*dc70*/  FADD.FTZ R8, R181, R8 ;  /* 0x00000008b5087221 */ /* 0x000fe20000010000 */
[----:B------:R-:W-:Y:S03]  /*dc80*/  MOV R181, R68 ;  /* 0x0000004400b57202 */ /* 0x000fe60000000f00 */
[-C--:B-1----:R-:W-:Y:S04]  /*dc90*/  HMMA.16816.F32 R120, R116, R4.reuse, R52 ;  /* 0x000000047478723c */ /* 0x082fe80000001834 */
[----:B------:R-:W-:Y:S01]  /*dca0*/  FADD.FTZ R8, R180, R8 ;  /* 0x00000008b4087221 */ /* 0x000fe20000010000 */
[----:B------:R-:W-:Y:S03]  /*dcb0*/  MOV R180, R0 ;  /* 0x0000000000b47202 */ /* 0x000fe60000000f00 */
[C---:B------:R-:W-:Y:S04]  /*dcc0*/  HMMA.16816.F32 R172, R176.reuse, R4, R56 ;  /* 0x00000004b0ac723c */ /* 0x040fe80000001838 */
[----:B------:R-:W-:Y:S03]  /*dcd0*/  FADD.FTZ R8, R115, R8 ;  /* 0x0000000873087221 */ /* 0x000fe60000010000 */
[----:B------:R-:W-:Y:S01]  /*dce0*/  FADD.FTZ R5, R109, R107 ;  /* 0x0000006b6d057221 */ /* 0x000fe20000010000 */
[-C--:B------:R-:W-:Y:S04]  /*dcf0*/  HMMA.16816.F32 R176, R176, R6.reuse, R60 ;  /* 0x00000006b0b0723c */ /* 0x080fe8000000183c */
[----:B------:R1:W-:Y:S01]  /*dd00*/  STL [R1+0x60], R5 ;  /* 0x0000600501007387 */ /* 0x0003e20000100800 */
[----:B------:R-:W-:Y:S03]  /*dd10*/  FADD.FTZ R8, R113, R8 ;  /* 0x0000000871087221 */ /* 0x000fe60000010000 */
[----:B------:R-:W-:Y:S04]  /*dd20*/  HMMA.16816.F32 R116, R116, R6, R64 ;  /* 0x000000067474723c */ /* 0x000fe80000001840 */
[----:B------:R-:W-:Y:S03]  /*dd30*/  FADD.FTZ R8, R96, R8 ;  /* 0x0000000860087221 */ /* 0x000fe60000010000 */
[----:B------:R-:W-:Y:S02]  /*dd40*/  FADD.FTZ R6, R97, R106 ;  /* 0x0000006a61067221 */ /* 0x000fe40000010000 */
[----:B------:R-:W-:Y:S03]  /*dd50*/  FADD.FTZ R8, R71, R8 ;  /* 0x0000000847087221 */ /* 0x000fe60000010000 */
[----:B------:R3:W-:Y:S01]  /*dd60*/  STL [R1+0x54], R6 ;  /* 0x0000540601007387 */ /* 0x0007e20000100800 */
[----:B------:R-:W-:Y:S04]  /*dd70*/  FADD.FTZ R8, R70, R8 ;  /* 0x0000000846087221 */ /* 0x000fe80000010000 */
[----:B-1----:R-:W-:Y:S01]  /*dd80*/  FADD.FTZ R5, R69, R8 ;  /* 0x0000000845057221 */ /* 0x002fe20000010000 */
[C---:B----4-:R-:W-:Y:S02]  /*dd90*/  IADD3 R4, R72.reuse, -0x1, RZ ;  /* 0xffffffff48047810 */ /* 0x050fe40007ffe0ff */
[----:B--2---:R-:W-:Y:S03]  /*dda0*/  ISETP.GT.AND P0, PT, R72, R73, PT ;  /* 0x000000494800720c */ /* 0x004fe60003f04270 */
[----:B------:R3:W-:Y:S04]  /*ddb0*/  STL [R1+0x50], R4 ;  /* 0x0000500401007387 */ /* 0x0007e80000100800 */
[----:B------:R3:W-:Y:S04]  /*ddc0*/  STL [R1+0x4c], R5 ;  /* 0x00004c0501007387 */ /* 0x0007e80000100800 */
[----:B------:R3:W-:Y:S02]  /*ddd0*/  STL [R1+0x50], R4 ;  /* 0x0000500401007387 */ /* 0x0007e40000100800 */
[----:B---3--:R-:W-:-:S05]  /*dde0*/  @P0 BRA `(.L_x_1350) ;  /* 0xffff9ee000000947 */ /* 0x008fca000383ffff */
.L_x_1339:
[----:B--2---:R-:W2:Y:S04]  /*ddf0*/  LDL R5, [R1+0x10] ;  /* 0x0000100001057983 */ /* 0x004ea80000100800 */
[----:B------:R-:W2:Y:S02]  /*de00*/  LDL R4, [R1+0x50] ;  /* 0x0000500001047983 */ /* 0x000ea40000100800 */
[----:B--2---:R-:W-:-:S13]  /*de10*/  ISETP.GE.AND P0, PT, R4, R5, PT ;  /* 0x000000050400720c */ /* 0x004fda0003f06270 */
[----:B------:R-:W-:Y:S05]  /*de20*/  @!P0 BRA `(.L_x_1351) ;  /* 0x000051a000008947 */ /* 0x000fea0003800000 */
[----:B------:R-:W-:Y:S01]  /*de30*/  IMAD.MOV.U32 R183, RZ, RZ, R2 ;  /* 0x000000ffffb77224 */ /* 0x000fe200078e0002 */
[----:B------:R-:W-:Y:S01]  /*de40*/  MOV R181, R68 ;  /* 0x0000004400b57202 */ /* 0x000fe20000000f00 */
[----:B------:R-:W-:Y:S01]  /*de50*/  IMAD.MOV.U32 R182, RZ, RZ, R3 ;  /* 0x000000ffffb67224 */ /* 0x000fe200078e0003 */
[----:B------:R-:W-:Y:S02]  /*de60*/  MOV R180, R0 ;  /* 0x0000000000b47202 */ /* 0x000fe40000000f00 */
.L_x_1358:
[----:B------:R-:W2:Y:S01]  /*de70*/  LDL R3, [R1+0x20] ;  /* 0x0000200001037983 */ /* 0x000ea20000100800 */
[----:B------:R-:W-:Y:S04]  /*de80*/  DEPBAR.LE SB0, 0x0 ;  /* 0x000080000000791a */ /* 0x000fe80000000000 */
[----:B------:R-:W3:Y:S01]  /*de90*/  LDL R8, [R1+0x1c] ;  /* 0x00001c0001087983 */ /* 0x000ee20000100800 */
[----:B------:R-:W-:Y:S01]  /*dea0*/  WARPSYNC 0xffffffff ;  /* 0xffffffff00007948 */ /* 0x000fe20003800000 */
[----:B------:R-:W-:Y:S02]  /*deb0*/  SHF.L.U32 R84, R251, 0x1, RZ ;  /* 0x00000001fb547819 */ /* 0x000fe400000006ff */
[----:B------:R-:W4:Y:S04]  /*dec0*/  LDL.64 R6, [R1+0x30] ;  /* 0x0000300001067983 */ /* 0x000f280000100a00 */
[----:B------:R-:W5:Y:S04]  /*ded0*/  LDL R2, [R1+0x4] ;  /* 0x0000040001027983 */ /* 0x000f680000100800 */
[----:B------:R-:W-:Y:S06]  /*dee0*/  BAR.SYNC.DEFER_BLOCKING 0x0 ;  /* 0x0000000000007b1d */ /* 0x000fec0000010000 */
[----:B------:R1:W1:Y:S04]  /*def0*/  LDSM.16.M88.4 R112, [R241] ;  /* 0x00000000f170783b */ /* 0x0002680000000200 */
[----:B------:R1:W1:Y:S04]  /*df00*/  LDSM.16.M88.4 R108, [R241+0x2000] ;  /* 0x00200000f16c783b */ /* 0x0002680000000200 */
        /* <DEDUP_REMOVED lines=16> */
[C---:B--2---:R-:W-:Y:S01]  /*e010*/  IMAD.WIDE.U32 R4, R3.reuse, c[0x0][0x208], RZ ;  /* 0x0000820003047a25 */ /* 0x044fe200078e00ff */
[----:B------:R-:W-:Y:S05]  /*e020*/  SHF.R.S32.HI R0, RZ, 0x1f, R3 ;  /* 0x0000001fff007819 */ /* 0x000fea0000011403 */
[----:B------:R-:W-:Y:S04]  /*e030*/  IMAD R0, R0, c[0x0][0x208], RZ ;  /* 0x0000820000007a24 */ /* 0x000fe800078e02ff */
[----:B------:R-:W-:Y:S01]  /*e040*/  IMAD R0, R3, c[0x0][0x20c], R0 ;  /* 0x0000830003007a24 */ /* 0x000fe200078e0200 */
[----:B---3--:R-:W-:Y:S03]  /*e050*/  SHF.R.S32.HI R3, RZ, 0x1f, R8 ;  /* 0x0000001fff037819 */ /* 0x008fe60000011408 */
[----:B------:R-:W-:Y:S02]  /*e060*/  IMAD.IADD R5, R5, 0x1, R0 ;  /* 0x0000000105057824 */ /* 0x000fe400078e0200 */
[----:B------:R-:W-:Y:S02]  /*e070*/  IMAD R3, R3, c[0x0][0x218], RZ ;  /* 0x0000860003037a24 */ /* 0x000fe400078e02ff */
[C---:B------:R-:W-:Y:S04]  /*e080*/  IMAD.WIDE.U32 R4, R8.reuse, c[0x0][0x218], R4 ;  /* 0x0000860008047a25 */ /* 0x040fe800078e0004 */
[----:B------:R-:W-:Y:S01]  /*e090*/  IMAD R3, R8, c[0x0][0x21c], R3 ;  /* 0x0000870008037a24 */ /* 0x000fe200078e0203 */
[----:B----4-:R-:W-:Y:S04]  /*e0a0*/  IADD3 R0, P0, R6, R4, RZ ;  /* 0x0000000406007210 */ /* 0x010fe80007f1e0ff */
[----:B-----5:R-:W-:Y:S02]  /*e0b0*/  IADD3.X R3, R2, R5, R3, P0, !PT ;  /* 0x0000000502037210 */ /* 0x020fe400007fe403 */
[C---:B------:R-:W-:Y:S04]  /*e0c0*/  LEA R68, P0, R0.reuse, c[0x0][0x1f8], 0x1 ;  /* 0x00007e0000447a11 */ /* 0x040fe800078008ff */
[----:B------:R-:W-:Y:S02]  /*e0d0*/  LEA.HI.X R3, R0, c[0x0][0x1fc], R3, 0x1, P0 ;  /* 0x00007f0000037a11 */ /* 0x000fe400000f0c03 */
[----:B------:R-:W-:Y:S01]  /*e0e0*/  SHF.L.U64.HI R0, R251, 0x1, R242 ;  /* 0x00000001fb007819 */ /* 0x000fe200000102f2 */
[----:B------:R-:W-:-:S05]  /*e0f0*/  BRA.DIV ~URZ, `(.L_x_1352) ;  /* 0x0000b3627f007947 */ /* 0x000fca000b800000 */
[----:B-1----:R1:W2:Y:S02]  /*e100*/  SHFL.IDX PT, R2, R3, RZ, 0x181f ;  /* 0x00181fff03027589 */ /* 0x0022a400000e0000 */
.L_x_1399:
[-C--:B------:R-:W-:Y:S01]  /*e110*/  HMMA.16816.F32 R4, R112, R16.reuse, RZ ;  /* 0x000000107004723c */ /* 0x080fe200000018ff */
[----:B------:R-:W3:Y:S01]  /*e120*/  SHFL.IDX PT, R106, R68, 0x1, 0x181f ;  /* 0x00381f00446a7f89 */ /* 0x000ee200000e0000 */
[----:B------:R-:W-:Y:S06]  /*e130*/  BSSY B0, `(.L_x_1353) ;  /* 0x00001da000007945 */ /* 0x000fec0003800000 */
[C---:B------:R-:W-:Y:S01]  /*e140*/  HMMA.16816.F32 R8, R108.reuse, R16, RZ ;  /* 0x000000106c08723c */ /* 0x040fe200000018ff */
[----:B------:R-:W-:Y:S07]  /*e150*/  SHFL.IDX PT, R86, R3, 0x1, 0x181f ;  /* 0x00381f0003567f89 */ /* 0x000fee00000e0000 */
[-C--:B------:R-:W-:Y:S01]  /*e160*/  HMMA.16816.F32 R12, R108, R18.reuse, RZ ;  /* 0x000000126c0c723c */ /* 0x080fe200000018ff */
[----:B------:R-:W-:Y:S07]  /*e170*/  SHFL.IDX PT, R87, R68, 0x6, 0x181f ;  /* 0x00d81f0044577f89 */ /* 0x000fee00000e0000 */
[C---:B------:R-:W-:Y:S01]  /*e180*/  HMMA.16816.F32 R16, R112.reuse, R18, RZ ;  /* 0x000000127010723c */ /* 0x040fe200000018ff */
[----:B------:R-:W4:Y:S07]  /*e190*/  SHFL.IDX PT, R90, R68, 0x2, 0x181f ;  /* 0x00581f00445a7f89 */ /* 0x000f2e00000e0000 */
[-C--:B------:R-:W-:Y:S01]  /*e1a0*/  HMMA.16816.F32 R20, R112, R32.reuse, RZ ;  /* 0x000000207014723c */ /* 0x080fe200000018ff */
[----:B------:R-:W5:Y:S07]  /*e1b0*/  SHFL.IDX PT, R85, R3, 0x2, 0x181f ;  /* 0x00581f0003557f89 */ /* 0x000f6e00000e0000 */
[C---:B------:R-:W-:Y:S01]  /*e1c0*/  HMMA.16816.F32 R24, R108.reuse, R32, RZ ;  /* 0x000000206c18723c */ /* 0x040fe200000018ff */
[----:B------:R-:W1:Y:S07]  /*e1d0*/  SHFL.IDX PT, R104, R68, 0x3, 0x181f ;  /* 0x00781f0044687f89 */ /* 0x000e6e00000e0000 */
[-C--:B------:R-:W-:Y:S01]  /*e1e0*/  HMMA.16816.F32 R28, R108, R34.reuse, RZ ;  /* 0x000000226c1c723c */ /* 0x080fe200000018ff */
[----:B------:R-:W2:Y:S07]  /*e1f0*/  SHFL.IDX PT, R94, R68, 0x4, 0x181f ;  /* 0x00981f00445e7f89 */ /* 0x000eae00000e0000 */
[C---:B------:R-:W-:Y:S01]  /*e200*/  HMMA.16816.F32 R32, R112.reuse, R34, RZ ;  /* 0x000000227020723c */ /* 0x040fe200000018ff */
[----:B------:R-:W-:Y:S07]  /*e210*/  SHFL.IDX PT, R102, R68, 0x5, 0x181f ;  /* 0x00b81f0044667f89 */ /* 0x000fee00000e0000 */
[-C--:B------:R-:W-:Y:S01]  /*e220*/  HMMA.16816.F32 R36, R112, R48.reuse, RZ ;  /* 0x000000307024723c */ /* 0x080fe200000018ff */
[----:B------:R-:W1:Y:S07]  /*e230*/  SHFL.IDX PT, R88, R3, 0x3, 0x181f ;  /* 0x00781f0003587f89 */ /* 0x000e6e00000e0000 */
[C---:B------:R-:W-:Y:S01]  /*e240*/  HMMA.16816.F32 R40, R108.reuse, R48, RZ ;  /* 0x000000306c28723c */ /* 0x040fe200000018ff */
[----:B------:R-:W1:Y:S07]  /*e250*/  SHFL.IDX PT, R92, R3, 0x4, 0x181f ;  /* 0x00981f00035c7f89 */ /* 0x000e6e00000e0000 */
[-C--:B------:R-:W-:Y:S01]  /*e260*/  HMMA.16816.F32 R44, R108, R50.reuse, RZ ;  /* 0x000000326c2c723c */ /* 0x080fe200000018ff */
[----:B------:R-:W1:Y:S07]  /*e270*/  SHFL.IDX PT, R76, R68, RZ, 0x181f ;  /* 0x00181fff444c7589 */ /* 0x000e6e00000e0000 */
[C---:B------:R-:W-:Y:S08]  /*e280*/  HMMA.16816.F32 R48, R112.reuse, R50, RZ ;  /* 0x000000327030723c */ /* 0x040ff000000018ff */
[-C--:B------:R-:W-:Y:S08]  /*e290*/  HMMA.16816.F32 R52, R112, R64.reuse, RZ ;  /* 0x000000407034723c */ /* 0x080ff000000018ff */
[C---:B------:R-:W-:Y:S04]  /*e2a0*/  HMMA.16816.F32 R56, R108.reuse, R64, RZ ;  /* 0x000000406c38723c */ /* 0x040fe800000018ff */
[-C--:B---3--:R-:W-:Y:S02]  /*e2b0*/  IADD3 R106, P0, R106, R84.reuse, RZ ;  /* 0x000000546a6a7210 */ /* 0x088fe40007f1e0ff */
[----:B----4-:R-:W-:Y:S02]  /*e2c0*/  IADD3 R90, P6, R90, R84, RZ ;  /* 0x000000545a5a7210 */ /* 0x010fe40007fde0ff */
[-C--:B------:R-:W-:Y:S01]  /*e2d0*/  IADD3.X R107, R86, R0.reuse, RZ, P0, !PT ;  /* 0x00000000566b7210 */ /* 0x080fe200007fe4ff */
[-C--:B------:R-:W-:Y:S03]  /*e2e0*/  HMMA.16816.F32 R60, R108, R66.reuse, RZ ;  /* 0x000000426c3c723c */ /* 0x080fe600000018ff */
[----:B-----5:R-:W-:Y:S02]  /*e2f0*/  IADD3.X R91, R85, R0, RZ, P6, !PT ;  /* 0x00000000555b7210 */ /* 0x020fe400037fe4ff */
[-C--:B-1----:R-:W-:Y:S02]  /*e300*/  IADD3 R104, P5, R104, R84.reuse, RZ ;  /* 0x0000005468687210 */ /* 0x082fe40007fbe0ff */
[----:B--2---:R-:W-:Y:S01]  /*e310*/  IADD3 R94, P4, R94, R84, RZ ;  /* 0x000000545e5e7210 */ /* 0x004fe20007f9e0ff */
[C---:B------:R-:W-:Y:S04]  /*e320*/  HMMA.16816.F32 R64, R112.reuse, R66, RZ ;  /* 0x000000427040723c */ /* 0x040fe800000018ff */
[-C--:B------:R-:W-:Y:S02]  /*e330*/  IADD3.X R105, R88, R0.reuse, RZ, P5, !PT ;  /* 0x0000000058697210 */ /* 0x080fe40002ffe4ff */
[----:B------:R-:W-:Y:S02]  /*e340*/  IADD3.X R95, R92, R0, RZ, P4, !PT ;  /* 0x000000005c5f7210 */ /* 0x000fe400027fe4ff */
[----:B------:R-:W-:Y:S01]  /*e350*/  IADD3 R100, P2, R76, R84, RZ ;  /* 0x000000544c647210 */ /* 0x000fe20007f5e0ff */
[-C--:B------:R-:W-:Y:S03]  /*e360*/  HMMA.16816.F32 R68, R112, R80.reuse, RZ ;  /* 0x000000507044723c */ /* 0x080fe600000018ff */
[----:B------:R-:W-:Y:S02]  /*e370*/  IADD3.X R101, R2, R0, RZ, P2, !PT ;  /* 0x0000000002657210 */ /* 0x000fe400017fe4ff */
[----:B------:R-:W-:Y:S02]  /*e380*/  IADD3 R2, P0, R87, R84, RZ ;  /* 0x0000005457027210 */ /* 0x000fe40007f1e0ff */
[----:B------:R-:W-:Y:S01]  /*e390*/  MOV R86, R100 ;  /* 0x0000006400567202 */ /* 0x000fe20000000f00 */
[C---:B------:R-:W-:Y:S01]  /*e3a0*/  HMMA.16816.F32 R72, R108.reuse, R80, RZ ;  /* 0x000000506c48723c */ /* 0x040fe200000018ff */
[----:B------:R-:W1:Y:S03]  /*e3b0*/  SHFL.IDX PT, R100, R3, 0x5, 0x181f ;  /* 0x00b81f0003647f89 */ /* 0x000e6600000e0000 */
[----:B------:R-:W-:Y:S02]  /*e3c0*/  MOV R87, R101 ;  /* 0x0000006500577202 */ /* 0x000fe40000000f00 */
[----:B------:R-:W-:Y:S02]  /*e3d0*/  IADD3 R102, P2, R102, R84, RZ ;  /* 0x0000005466667210 */ /* 0x000fe40007f5e0ff */
[-C--:B------:R-:W-:Y:S01]  /*e3e0*/  HMMA.16816.F32 R76, R108, R82.reuse, RZ ;  /* 0x000000526c4c723c */ /* 0x080fe200000018ff */
[----:B------:R2:W-:Y:S07]  /*e3f0*/  LDGSTS.E.BYPASS.LTC128B.128 [R244+0x100], [R86.64], !P3 ;  /* 0x0010000056f47fae */ /* 0x0005ee000d901d48 */
[C---:B------:R-:W-:Y:S01]  /*e400*/  HMMA.16816.F32 R80, R112.reuse, R82, RZ ;  /* 0x000000527050723c */ /* 0x040fe200000018ff */
[----:B------:R3:W-:Y:S08]  /*e410*/  LDGSTS.E.BYPASS.LTC128B.128 [R244+0x900], [R106.64], !P3 ;  /* 0x009000006af47fae */ /* 0x0007f0000d901d48 */
[----:B------:R4:W-:Y:S03]  /*e420*/  LDGSTS.E.BYPASS.LTC128B.128 [R244+0x1100], [R90.64], !P3 ;  /* 0x011000005af47fae */ /* 0x0009e6000d901d48 */
[-C--:B-1----:R-:W-:Y:S05]  /*e430*/  IADD3.X R103, R100, R0.reuse, RZ, P2, !PT ;  /* 0x0000000064677210 */ /* 0x082fea00017fe4ff */
[----:B------:R3:W-:Y:S01]  /*e440*/  LDGSTS.E.BYPASS.LTC128B.128 [R244+0x1900], [R104.64], !P3 ;  /* 0x0190000068f47fae */ /* 0x0007e2000d901d48 */
[-C--:B--2---:R-:W-:Y:S07]  /*e450*/  HMMA.16816.F32 R84, R112, R96.reuse, RZ ;  /* 0x000000607054723c */ /* 0x084fee00000018ff */
[----:B------:R1:W-:Y:S08]  /*e460*/  LDGSTS.E.BYPASS.LTC128B.128 [R244+0x2100], [R94.64], !P3 ;  /* 0x021000005ef47fae */ /* 0x0003f0000d901d48 */
[----:B------:R2:W-:Y:S01]  /*e470*/  LDGSTS.E.BYPASS.LTC128B.128 [R244+0x2900], [R102.64], !P3 ;  /* 0x0290000066f47fae */ /* 0x0005e2000d901d48 */
[C---:B----4-:R-:W-:Y:S07]  /*e480*/  HMMA.16816.F32 R88, R108.reuse, R96, RZ ;  /* 0x000000606c58723c */ /* 0x050fee00000018ff */
[----:B------:R-:W4:Y:S01]  /*e490*/  SHFL.IDX PT, R3, R3, 0x6, 0x181f ;  /* 0x00d81f0003037f89 */ /* 0x000f2200000e0000 */
[-C--:B-1----:R-:W-:Y:S08]  /*e4a0*/  HMMA.16816.F32 R92, R108, R98.reuse, RZ ;  /* 0x000000626c5c723c */ /* 0x082ff000000018ff */
[C---:B------:R-:W-:Y:S04]  /*e4b0*/  HMMA.16816.F32 R96, R112.reuse, R98, RZ ;  /* 0x000000627060723c */ /* 0x040fe800000018ff */
[----:B----4-:R-:W-:Y:S02]  /*e4c0*/  IADD3.X R3, R3, R0, RZ, P0, !PT ;  /* 0x0000000003037210 */ /* 0x010fe400007fe4ff */
[----:B------:R-:W4:Y:S02]  /*e4d0*/  LDL R0, [R1+0x50] ;  /* 0x0000500001007983 */ /* 0x000f240000100800 */
[-C--:B--2---:R-:W-:Y:S02]  /*e4e0*/  HMMA.16816.F32 R100, R112, R184.reuse, RZ ;  /* 0x000000b87064723c */ /* 0x084fe400000018ff */
[----:B------:R1:W-:Y:S06]  /*e4f0*/  LDGSTS.E.BYPASS.LTC128B.128 [R244+0x3100], [R2.64], !P3 ;  /* 0x0310000002f47fae */ /* 0x0003ec000d901d48 */
[C---:B---3--:R-:W-:Y:S02]  /*e500*/  HMMA.16816.F32 R104, R108.reuse, R184, RZ ;  /* 0x000000b86c68723c */ /* 0x048fe400000018ff */
[----:B------:R-:W0:Y:S06]  /*e510*/  LDGDEPBAR ;  /* 0x00000000000079af */ /* 0x000e2c0000000000 */
[-C--:B------:R-:W-:Y:S08]  /*e520*/  HMMA.16816.F32 R108, R108, R186.reuse, RZ ;  /* 0x000000ba6c6c723c */ /* 0x080ff000000018ff */
[----:B------:R-:W-:Y:S01]  /*e530*/  HMMA.16816.F32 R112, R112, R186, RZ ;  /* 0x000000ba7070723c */ /* 0x000fe200000018ff */
[----:B------:R-:W-:Y:S07]  /*e540*/  LDSM.16.M88.4 R184, [R237] ;  /* 0x00000000edb8783b */ /* 0x000fee0000000200 */
[-C--:B------:R-:W-:Y:S01]  /*e550*/  HMMA.16816.F32 R4, R188, R192.reuse, R4 ;  /* 0x000000c0bc04723c */ /* 0x080fe20000001804 */
[----:B-1----:R-:W4:Y:S07]  /*e560*/  LDL R3, [R1+0x10] ;  /* 0x0000100001037983 */ /* 0x002f2e0000100800 */
        /* <DEDUP_REMOVED lines=32> */
[----:B------:R-:W-:Y:S07]  /*e770*/  LDSM.16.M88.4 R196, [R236+0x2800] ;  /* 0x00280000ecc4783b */ /* 0x000fee0000000200 */
[----:B------:R-:W-:Y:S01]  /*e780*/  HMMA.16816.F32 R112, R188, R222, R112 ;  /* 0x000000debc70723c */ /* 0x000fe20000001870 */
[----:B------:R-:W4:Y:S07]  /*e790*/  LDSM.16.M88.4 R188, [R236+0x1800] ;  /* 0x00180000ecbc783b */ /* 0x000f2e0000000200 */
        /* <DEDUP_REMOVED lines=10> */
[-C--:B-----5:R-:W-:Y:S08]  /*e840*/  HMMA.16816.F32 R36, R184, R208.reuse, R36 ;  /* 0x000000d0b824723c */ /* 0x0a0ff00000001824 */
[C---:B------:R-:W-:Y:S04]  /*e850*/  HMMA.16816.F32 R40, R200.reuse, R208, R40 ;  /* 0x000000d0c828723c */ /* 0x040fe80000001828 */
[----:B----4-:R-:W-:Y:S04]  /*e860*/  ISETP.GT.AND P0, PT, R0, R3, PT ;  /* 0x000000030000720c */ /* 0x010fe80003f04270 */
[-C--:B------:R-:W-:Y:S08]  /*e870*/  HMMA.16816.F32 R44, R200, R210.reuse, R44 ;  /* 0x000000d2c82c723c */ /* 0x080ff0000000182c */
[C---:B------:R-:W-:Y:S08]  /*e880*/  HMMA.16816.F32 R48, R184.reuse, R210, R48 ;  /* 0x000000d2b830723c */ /* 0x040ff00000001830 */
[-C--:B------:R-:W-:Y:S08]  /*e890*/  HMMA.16816.F32 R52, R184, R188.reuse, R52 ;  /* 0x000000bcb834723c */ /* 0x080ff00000001834 */
[C---:B------:R-:W-:Y:S08]  /*e8a0*/  HMMA.16816.F32 R56, R200.reuse, R188, R56 ;  /* 0x000000bcc838723c */ /* 0x040ff00000001838 */
[-C--:B------:R-:W-:Y:S08]  /*e8b0*/  HMMA.16816.F32 R60, R200, R190.reuse, R60 ;  /* 0x000000bec83c723c */ /* 0x080ff0000000183c */
[C---:B------:R-:W-:Y:S01]  /*e8c0*/  HMMA.16816.F32 R64, R184.reuse, R190, R64 ;  /* 0x000000beb840723c */ /* 0x040fe20000001840 */
[----:B------:R-:W3:Y:S07]  /*e8d0*/  LDSM.16.M88.4 R188, [R235+0x2000] ;  /* 0x00200000ebbc783b */ /* 0x000eee0000000200 */
        /* <DEDUP_REMOVED lines=9> */
[C---:B------:R-:W-:Y:S08]  /*e970*/  HMMA.16816.F32 R104, R200.reuse, R204, R104 ;  /* 0x000000ccc868723c */ /* 0x040ff00000001868 */
[-C--:B------:R-:W-:Y:S08]  /*e980*/  HMMA.16816.F32 R108, R200, R206.reuse, R108 ;  /* 0x000000cec86c723c */ /* 0x080ff0000000186c */
[----:B------:R-:W-:Y:S08]  /*e990*/  HMMA.16816.F32 R112, R184, R206, R112 ;  /* 0x000000ceb870723c */ /* 0x000ff00000001870 */
[-C--:B------:R-:W-:Y:S08]  /*e9a0*/  HMMA.16816.F32 R4, R212, R216.reuse, R4 ;  /* 0x000000d8d404723c */ /* 0x080ff00000001804 */
[C---:B---3--:R-:W-:Y:S08]  /*e9b0*/  HMMA.16816.F32 R8, R188.reuse, R216, R8 ;  /* 0x000000d8bc08723c */ /* 0x048ff00000001808 */
        /* <DEDUP_REMOVED lines=18> */
[----:B------:R-:W-:Y:S03]  /*eae0*/  FMUL.FTZ R19, R19, c[0x0][0x320] ;  /* 0x0000c80013137a20 */ /* 0x000fe60000410000 */
[----:B------:R4:W1:Y:S10]  /*eaf0*/  MUFU.TANH R187, R7 ;  /* 0x0000000700bb7308 */ /* 0x0008740000002400 */
[----:B------:R-:W1:Y:S10]  /*eb00*/  MUFU.TANH R194, R8 ;  /* 0x0000000800c27308 */ /* 0x000e740000002400 */
[----:B------:R-:W1:Y:S01]  /*eb10*/  MUFU.TANH R198, R9 ;  /* 0x0000000900c67308 */ /* 0x000e620000002400 */
[----:B----4-:R-:W4:Y:S09]  /*eb20*/  LDSM.16.M88.4 R4, [R224+0x800] ;  /* 0x00080000e004783b */ /* 0x010f320000000200 */
[----:B------:R-:W1:Y:S10]  /*eb30*/  MUFU.TANH R193, R10 ;  /* 0x0000000a00c17308 */ /* 0x000e740000002400 */
[----:B------:R5:W1:Y:S10]  /*eb40*/  MUFU.TANH R195, R11 ;  /* 0x0000000b00c37308 */ /* 0x000a740000002400 */
[----:B------:R1:W1:Y:S10]  /*eb50*/  MUFU.TANH R199, R12 ;  /* 0x0000000c00c77308 */ /* 0x0002740000002400 */
[----:B------:R2:W2:Y:S01]  /*eb60*/  MUFU.TANH R200, R13 ;  /* 0x0000000d00c87308 */ /* 0x0004a20000002400 */
[----:B-----5:R-:W5:Y:S01]  /*eb70*/  LDSM.16.M88.4 R8, [R224+0x1000] ;  /* 0x00100000e008783b */ /* 0x020f620000000200 */
[-C--:B----4-:R-:W-:Y:S08]  /*eb80*/  HMMA.16816.F32 R20, R212, R4.reuse, R20 ;  /* 0x00000004d414723c */ /* 0x090ff00000001814 */
[----:B------:R-:W4:Y:S01]  /*eb90*/  MUFU.TANH R196, R16 ;  /* 0x0000001000c47308 */ /* 0x000f220000002400 */
[C---:B------:R-:W-:Y:S04]  /*eba0*/  HMMA.16816.F32 R24, R188.reuse, R4, R24 ;  /* 0x00000004bc18723c */ /* 0x040fe80000001818 */
[----:B-1----:R-:W-:Y:S05]  /*ebb0*/  FMUL.FTZ R12, R14, c[0x0][0x320] ;  /* 0x0000c8000e0c7a20 */ /* 0x002fea0000410000 */
[----:B------:R1:W1:Y:S01]  /*ebc0*/  MUFU.TANH R197, R17 ;  /* 0x0000001100c57308 */ /* 0x0002620000002400 */
[-C--:B------:R-:W-:Y:S03]  /*ebd0*/  HMMA.16816.F32 R28, R188, R6.reuse, R28 ;  /* 0x00000006bc1c723c */ /* 0x080fe6000000181c */
[----:B--2---:R-:W-:Y:S05]  /*ebe0*/  FMUL.FTZ R13, R15, c[0x0][0x320] ;  /* 0x0000c8000f0d7a20 */ /* 0x004fea0000410000 */
[C---:B------:R-:W-:Y:S01]  /*ebf0*/  HMMA.16816.F32 R32, R212.reuse, R6, R32 ;  /* 0x00000006d420723c */ /* 0x040fe20000001820 */
[----:B------:R-:W2:Y:S01]  /*ec00*/  MUFU.TANH R201, R18 ;  /* 0x0000001200c97308 */ /* 0x000ea20000002400 */
[----:B------:R-:W2:Y:S02]  /*ec10*/  LDSM.16.M88.4 R4, [R224+0x1800] ;  /* 0x00180000e004783b */ /* 0x000ea40000000200 */
[----:B------:R-:W-:Y:S02]  /*ec20*/  FMUL.FTZ R20, R20, c[0x0][0x320] ;  /* 0x0000c80014147a20 */ /* 0x000fe40000410000 */
[----:B------:R-:W-:Y:S02]  /*ec30*/  FMUL.FTZ R21, R21, c[0x0][0x320] ;  /* 0x0000c80015157a20 */ /* 0x000fe40000410000 */
[----:B------:R-:W-:Y:S03]  /*ec40*/  FMUL.FTZ R23, R23, c[0x0][0x320] ;  /* 0x0000c80017177a20 */ /* 0x000fe60000410000 */
[----:B------:R3:W2:Y:S01]  /*ec50*/  MUFU.TANH R202, R19 ;  /* 0x0000001300ca7308 */ /* 0x0006a20000002400 */
[----:B------:R-:W-:Y:S02]  /*ec60*/  FMUL.FTZ R14, R26, c[0x0][0x320] ;  /* 0x0000c8001a0e7a20 */ /* 0x000fe40000410000 */
[----:B------:R-:W-:Y:S01]  /*ec70*/  FMUL.FTZ R15, R27, c[0x0][0x320] ;  /* 0x0000c8001b0f7a20 */ /* 0x000fe20000410000 */
[-C--:B-----5:R-:W-:Y:S03]  /*ec80*/  HMMA.16816.F32 R36, R212, R8.reuse, R36 ;  /* 0x00000008d424723c */ /* 0x0a0fe60000001824 */
[----:B-1----:R-:W-:Y:S02]  /*ec90*/  FMUL.FTZ R17, R24, c[0x0][0x320] ;  /* 0x0000c80018117a20 */ /* 0x002fe40000410000 */
[----:B------:R-:W-:Y:S01]  /*eca0*/  FMUL.FTZ R16, R30, c[0x0][0x320] ;  /* 0x0000c8001e107a20 */ /* 0x000fe20000410000 */
[----:B------:R1:W1:Y:S02]  /*ecb0*/  MUFU.TANH R203, R20 ;  /* 0x0000001400cb7308 */ /* 0x0002640000002400 */
[C---:B------:R-:W-:Y:S04]  /*ecc0*/  HMMA.16816.F32 R40, R188.reuse, R8, R40 ;  /* 0x00000008bc28723c */ /* 0x040fe80000001828 */
[----:B------:R-:W-:Y:S02]  /*ecd0*/  FMUL.FTZ R32, R32, c[0x0][0x320] ;  /* 0x0000c80020207a20 */ /* 0x000fe40000410000 */
[----:B------:R-:W-:Y:S02]  /*ece0*/  FMUL.FTZ R33, R33, c[0x0][0x320] ;  /* 0x0000c80021217a20 */ /* 0x000fe40000410000 */
[----:B------:R5:W4:Y:S01]  /*ecf0*/  MUFU.TANH R204, R21 ;  /* 0x0000001500cc7308 */ /* 0x000b220000002400 */
[-C--:B------:R-:W-:Y:S03]  /*ed00*/  HMMA.16816.F32 R44, R188, R10.reuse, R44 ;  /* 0x0000000abc2c723c */ /* 0x080fe6000000182c */
[----:B---3--:R-:W-:Y:S02]  /*ed10*/  FMUL.FTZ R19, R25, c[0x0][0x320] ;  /* 0x0000c80019137a20 */ /* 0x008fe40000410000 */
[----:B------:R-:W-:Y:S02]  /*ed20*/  FMUL.FTZ R18, R31, c[0x0][0x320] ;  /* 0x0000c8001f127a20 */ /* 0x000fe40000410000 */
[----:B------:R-:W-:Y:S01]  /*ed30*/  FMUL.FTZ R36, R36, c[0x0][0x320] ;  /* 0x0000c80024247a20 */ /* 0x000fe20000410000 */
[C---:B------:R-:W-:Y:S01]  /*ed40*/  HMMA.16816.F32 R48, R212.reuse, R10, R48 ;  /* 0x0000000ad430723c */ /* 0x040fe20000001830 */
[----:B------:R3:W3:Y:S01]  /*ed50*/  MUFU.TANH R205, R32 ;  /* 0x0000002000cd7308 */ /* 0x0006e20000002400 */
[----:B------:R-:W3:Y:S02]  /*ed60*/  LDSM.16.M88.4 R8, [R224+0x2000] ;  /* 0x00200000e008783b */ /* 0x000ee40000000200 */
[----:B------:R-:W-:Y:S02]  /*ed70*/  FMUL.FTZ R37, R37, c[0x0][0x320] ;  /* 0x0000c80025257a20 */ /* 0x000fe40000410000 */
[----:B------:R-:W-:Y:S02]  /*ed80*/  FMUL.FTZ R38, R38, c[0x0][0x320] ;  /* 0x0000c80026267a20 */ /* 0x000fe40000410000 */
[-C--:B--2---:R-:W-:Y:S03]  /*ed90*/  HMMA.16816.F32 R52, R212, R4.reuse, R52 ;  /* 0x00000004d434723c */ /* 0x084fe60000001834 */
[----:B------:R-:W2:Y:S01]  /*eda0*/  MUFU.TANH R206, R33 ;  /* 0x0000002100ce7308 */ /* 0x000ea20000002400 */
[----:B------:R-:W-:Y:S02]  /*edb0*/  FMUL.FTZ R39, R39, c[0x0][0x320] ;  /* 0x0000c80027277a20 */ /* 0x000fe40000410000 */
[----:B-1----:R-:W-:Y:S02]  /*edc0*/  FMUL.FTZ R20, R28, c[0x0][0x320] ;  /* 0x0000c8001c147a20 */ /* 0x002fe40000410000 */
[C---:B------:R-:W-:Y:S04]  /*edd0*/  HMMA.16816.F32 R56, R188.reuse, R4, R56 ;  /* 0x00000004bc38723c */ /* 0x040fe80000001838 */
[----:B-----5:R-:W-:Y:S01]  /*ede0*/  FMUL.FTZ R21, R22, c[0x0][0x320] ;  /* 0x0000c80016157a20 */ /* 0x020fe20000410000 */
[----:B------:R-:W1:Y:S01]  /*edf0*/  MUFU.TANH R208, R36 ;  /* 0x0000002400d07308 */ /* 0x000e620000002400 */
[----:B------:R-:W-:Y:S02]  /*ee00*/  FMUL.FTZ R22, R29, c[0x0][0x320] ;  /* 0x0000c8001d167a20 */ /* 0x000fe40000410000 */
[-C--:B------:R-:W-:Y:S04]  /*ee10*/  HMMA.16816.F32 R60, R188, R6.reuse, R60 ;  /* 0x00000006bc3c723c */ /* 0x080fe8000000183c */
[----:B------:R-:W-:Y:S02]  /*ee20*/  FMUL.FTZ R30, R34, c[0x0][0x320] ;  /* 0x0000c800221e7a20 */ /* 0x000fe40000410000 */
[----:B------:R-:W-:Y:S01]  /*ee30*/  FMUL.FTZ R31, R35, c[0x0][0x320] ;  /* 0x0000c800231f7a20 */ /* 0x000fe20000410000 */
[----:B------:R-:W1:Y:S01]  /*ee40*/  MUFU.TANH R207, R37 ;  /* 0x0000002500cf7308 */ /* 0x000e620000002400 */
[C---:B------:R-:W-:Y:S01]  /*ee50*/  HMMA.16816.F32 R64, R212.reuse, R6, R64 ;  /* 0x00000006d440723c */ /* 0x040fe20000001840 */
[----:B------:R-:W5:Y:S03]  /*ee60*/  LDSM.16.M88.4 R4, [R224+0x2800] ;  /* 0x00280000e004783b */ /* 0x000f660000000200 */
[----:B------:R-:W-:Y:S02]  /*ee70*/  FMUL.FTZ R52, R52, c[0x0][0x320] ;  /* 0x0000c80034347a20 */ /* 0x000fe40000410000 */
[----:B------:R-:W-:Y:S02]  /*ee80*/  FMUL.FTZ R53, R53, c[0x0][0x320] ;  /* 0x0000c80035357a20 */ /* 0x000fe40000410000 */
[----:B------:R-:W-:Y:S01]  /*ee90*/  FMUL.FTZ R28, R40, c[0x0][0x320] ;  /* 0x0000c800281c7a20 */ /* 0x000fe20000410000 */
[----:B------:R-:W1:Y:S01]  /*eea0*/  MUFU.TANH R223, R38 ;  /* 0x0000002600df7308 */ /* 0x000e620000002400 */
[-C--:B---3--:R-:W-:Y:S03]  /*eeb0*/  HMMA.16816.F32 R68, R212, R8.reuse, R68 ;  /* 0x00000008d444723c */ /* 0x088fe60000001844 */
[----:B------:R-:W-:Y:S02]  /*eec0*/  FMUL.FTZ R29, R41, c[0x0][0x320] ;  /* 0x0000c800291d7a20 */ /* 0x000fe40000410000 */
[----:B------:R-:W-:Y:S02]  /*eed0*/  FMUL.FTZ R25, R42, c[0x0][0x320] ;  /* 0x0000c8002a197a20 */ /* 0x000fe40000410000 */
[----:B------:R-:W-:Y:S01]  /*eee0*/  FMUL.FTZ R24, R43, c[0x0][0x320] ;  /* 0x0000c8002b187a20 */ /* 0x000fe20000410000 */
[C---:B------:R-:W-:Y:S01]  /*eef0*/  HMMA.16816.F32 R72, R188.reuse, R8, R72 ;  /* 0x00000008bc48723c */ /* 0x040fe20000001848 */
[----:B------:R-:W3:Y:S03]  /*ef00*/  MUFU.TANH R222, R39 ;  /* 0x0000002700de7308 */ /* 0x000ee60000002400 */
[----:B------:R-:W-:Y:S02]  /*ef10*/  FMUL.FTZ R32, R44, c[0x0][0x320] ;  /* 0x0000c8002c207a20 */ /* 0x000fe40000410000 */
[----:B------:R-:W-:Y:S02]  /*ef20*/  FMUL.FTZ R35, R45, c[0x0][0x320] ;  /* 0x0000c8002d237a20 */ /* 0x000fe40000410000 */
[-C--:B------:R-:W-:Y:S03]  /*ef30*/  HMMA.16816.F32 R76, R188, R10.reuse, R76 ;  /* 0x0000000abc4c723c */ /* 0x080fe6000000184c */
[----:B------:R1:W1:Y:S01]  /*ef40*/  MUFU.TANH R218, R52 ;  /* 0x0000003400da7308 */ /* 0x0002620000002400 */
[----:B------:R-:W-:Y:S02]  /*ef50*/  FMUL.FTZ R27, R46, c[0x0][0x320] ;  /* 0x0000c8002e1b7a20 */ /* 0x000fe40000410000 */
[----:B------:R-:W-:Y:S02]  /*ef60*/  FMUL.FTZ R26, R47, c[0x0][0x320] ;  /* 0x0000c8002f1a7a20 */ /* 0x000fe40000410000 */
[C---:B------:R-:W-:Y:S01]  /*ef70*/  HMMA.16816.F32 R80, R212.reuse, R10, R80 ;  /* 0x0000000ad450723c */ /* 0x040fe20000001850 */
[----:B------:R-:W2:Y:S01]  /*ef80*/  LDSM.16.M88.4 R8, [R224+0x3000] ;  /* 0x00300000e008783b */ /* 0x000ea20000000200 */
[----:B------:R-:W-:Y:S04]  /*ef90*/  DEPBAR.LE SB0, 0x0 ;  /* 0x000080000000791a */ /* 0x000fe80000000000 */
[----:B------:R3:W2:Y:S01]  /*efa0*/  MUFU.TANH R216, R53 ;  /* 0x0000003500d87308 */ /* 0x0006a20000002400 */
[----:B------:R-:W-:Y:S01]  /*efb0*/  FMUL.FTZ R69, R69, c[0x0][0x320] ;  /* 0x0000c80045457a20 */ /* 0x000fe20000410000 */
[-C--:B-----5:R-:W-:Y:S01]  /*efc0*/  HMMA.16816.F32 R84, R212, R4.reuse, R84 ;  /* 0x00000004d454723c */ /* 0x0a0fe20000001854 */
[----:B------:R-:W-:Y:S04]  /*efd0*/  BAR.SYNC.DEFER_BLOCKING 0x0 ;  /* 0x0000000000007b1d */ /* 0x000fe80000010000 */
[----:B------:R-:W-:Y:S02]  /*efe0*/  FMUL.FTZ R72, R72, c[0x0][0x320] ;  /* 0x0000c80048487a20 */ /* 0x000fe40000410000 */
[----:B------:R-:W-:Y:S01]  /*eff0*/  FMUL.FTZ R45, R50, c[0x0][0x320] ;  /* 0x0000c800322d7a20 */ /* 0x000fe20000410000 */
[----:B------:R-:W2:Y:S01]  /*f000*/  MUFU.TANH R221, R69 ;  /* 0x0000004500dd7308 */ /* 0x000ea20000002400 */
[C---:B------:R-:W-:Y:S04]  /*f010*/  HMMA.16816.F32 R88, R188.reuse, R4, R88 ;  /* 0x00000004bc58723c */ /* 0x040fe80000001858 */
[----:B------:R-:W-:Y:S02]  /*f020*/  FMUL.FTZ R76, R76, c[0x0][0x320] ;  /* 0x0000c8004c4c7a20 */ /* 0x000fe40000410000 */
[----:B------:R-:W-:Y:S02]  /*f030*/  FMUL.FTZ R44, R51, c[0x0][0x320] ;  /* 0x0000c800332c7a20 */ /* 0x000fe40000410000 */
[-C--:B------:R-:W-:Y:S01]  /*f040*/  HMMA.16816.F32 R92, R188, R6.reuse, R92 ;  /* 0x00000006bc5c723c */ /* 0x080fe2000000185c */
[----:B------:R5:W4:Y:S03]  /*f050*/  MUFU.TANH R217, R72 ;  /* 0x0000004800d97308 */ /* 0x000b260000002400 */
[----:B-1----:R-:W-:Y:S02]  /*f060*/  FMUL.FTZ R52, R55, c[0x0][0x320] ;  /* 0x0000c80037347a20 */ /* 0x002fe40000410000 */
[----:B---3--:R-:W-:Y:S02]  /*f070*/  FMUL.FTZ R53, R54, c[0x0][0x320] ;  /* 0x0000c80036357a20 */ /* 0x008fe40000410000 */
[C---:B------:R-:W-:Y:S03]  /*f080*/  HMMA.16816.F32 R96, R212.reuse, R6, R96 ;  /* 0x00000006d460723c */ /* 0x040fe60000001860 */
[----:B------:R1:W3:Y:S01]  /*f090*/  MUFU.TANH R210, R76 ;  /* 0x0000004c00d27308 */ /* 0x0002e20000002400 */
[----:B------:R-:W-:Y:S02]  /*f0a0*/  FMUL.FTZ R38, R56, c[0x0][0x320] ;  /* 0x0000c80038267a20 */ /* 0x000fe40000410000 */
[----:B------:R-:W-:Y:S02]  /*f0b0*/  FMUL.FTZ R39, R57, c[0x0][0x320] ;  /* 0x0000c80039277a20 */ /* 0x000fe40000410000 */
[-C--:B--2---:R-:W-:Y:S04]  /*f0c0*/  HMMA.16816.F32 R100, R212, R8.reuse, R100 ;  /* 0x00000008d464723c */ /* 0x084fe80000001864 */
[----:B------:R-:W-:Y:S01]  /*f0d0*/  FMUL.FTZ R34, R58, c[0x0][0x320] ;  /* 0x0000c8003a227a20 */ /* 0x000fe20000410000 */
[----:B------:R-:W2:Y:S01]  /*f0e0*/  MUFU.TANH R12, R12 ;  /* 0x0000000c000c7308 */ /* 0x000ea20000002400 */
        /* <DEDUP_REMOVED lines=23> */
[----:B-----5:R-:W-:Y:S02]  /*f260*/  FMUL.FTZ R72, R80, c[0x0][0x320] ;  /* 0x0000c80050487a20 */ /* 0x020fe40000410000 */
[----:B------:R-:W-:Y:S01]  /*f270*/  FMUL.FTZ R77, R81, c[0x0][0x320] ;  /* 0x0000c800514d7a20 */ /* 0x000fe20000410000 */
[----:B------:R-:W2:Y:S01]  /*f280*/  MUFU.TANH R19, R19 ;  /* 0x0000001300137308 */ /* 0x000ea20000002400 */
[----:B------:R-:W-:Y:S02]  /*f290*/  FMUL.FTZ R67, R82, c[0x0][0x320] ;  /* 0x0000c80052437a20 */ /* 0x000fe40000410000 */
[----:B------:R-:W-:Y:S02]  /*f2a0*/  FMUL.FTZ R73, R83, c[0x0][0x320] ;  /* 0x0000c80053497a20 */ /* 0x000fe40000410000 */
[----:B------:R-:W-:Y:S02]  /*f2b0*/  FMUL.FTZ R82, R84, c[0x0][0x320] ;  /* 0x0000c80054527a20 */ /* 0x000fe40000410000 */
[----:B------:R-:W-:Y:S02]  /*f2c0*/  FMUL.FTZ R81, R85, c[0x0][0x320] ;  /* 0x0000c80055517a20 */ /* 0x000fe40000410000 */
[----:B-1----:R-:W-:Y:S01]  /*f2d0*/  FMUL.FTZ R76, R86, c[0x0][0x320] ;  /* 0x0000c800564c7a20 */ /* 0x002fe20000410000 */
        /* <DEDUP_REMOVED lines=39> */
[----:B------:R-:W-:Y:S05]  /*f550*/  FMUL.FTZ R68, R68, c[0x0][0x320] ;  /* 0x0000c80044447a20 */ /* 0x000fea0000410000 */
        /* <DEDUP_REMOVED lines=73> */
[----:B--234-:R-:W-:Y:S01]  /*f9f0*/  IMAD.MOV.U32 R6, RZ, RZ, RZ ;  /* 0x000000ffff067224 */ /* 0x01cfe200078e00ff */
[----:B------:R-:W2:Y:S01]  /*fa00*/  LDL R3, [R1+0x24] ;  /* 0x0000240001037983 */ /* 0x000ea20000100800 */
[----:B------:R-:W-:Y:S02]  /*fa10*/  PLOP3.LUT P2, PT, PT, PT, UP0, 0x80, 0x0 ;  /* 0x000000000000781c */ /* 0x000fe40003f4f008 */
[----:B------:R-:W-:Y:S01]  /*fa20*/  PLOP3.LUT P0, PT, PT, PT, UP0, 0x80, 0x0 ;  /* 0x000000000000781c */ /* 0x000fe20003f0f008 */
[----:B------:R-:W3:Y:S04]  /*fa30*/  LDL.64 R84, [R1+0x40] ;  /* 0x0000400001547983 */ /* 0x000ee80000100a00 */
[----:B------:R-:W4:Y:S04]  /*fa40*/  LDL R50, [R1+0xc] ;  /* 0x00000c0001327983 */ /* 0x000f280000100800 */
[----:B-1----:R-:W5:Y:S04]  /*fa50*/  LDL.64 R48, [R1+0x38] ;  /* 0x0000380001307983 */ /* 0x002f680000100a00 */
[----:B------:R-:W3:Y:S01]  /*fa60*/  LDL R185, [R1+0x8] ;  /* 0x0000080001b97983 */ /* 0x000ee20000100800 */
[----:B--2---:R-:W-:Y:S05]  /*fa70*/  IMAD R3, R0, 0x70, R3 ;  /* 0x0000007000037824 */ /* 0x004fea00078e0203 */
[----:B------:R-:W-:Y:S05]  /*fa80*/  IADD3 R3, R3, -0x70, R250 ;  /* 0xffffff9003037810 */ /* 0x000fea0007ffe0fa */
[----:B------:R-:W-:Y:S01]  /*fa90*/  @P2 IMAD.HI.U32 R0, R3, c[0x0][0x2bc], RZ ;  /* 0x0000af0003002a27 */ /* 0x000fe200078e00ff */
[----:B-----5:R-:W-:Y:S03]  /*faa0*/  SHF.L.U64.HI R49, R251, 0x1, R242 ;  /* 0x00000001fb317819 */ /* 0x020fe600000102f2 */
[--C-:B------:R-:W-:Y:S01]  /*fab0*/  IMAD.MOV.U32 R2, RZ, RZ, R3.reuse ;  /* 0x000000ffff027224 */ /* 0x100fe200078e0003 */
[----:B------:R-:W-:Y:S04]  /*fac0*/  @P0 SHF.R.U32.HI R2, RZ, c[0x0][0x2c0], R0 ;  /* 0x0000b000ff020a19 */ /* 0x000fe80000011600 */
[C---:B---3--:R-:W-:Y:S01]  /*fad0*/  @!P1 IADD3 R0, P0, R2.reuse, R84, RZ ;  /* 0x0000005402009210 */ /* 0x048fe20007f1e0ff */
[----:B------:R-:W-:Y:S03]  /*fae0*/  IMAD.MOV R4, RZ, RZ, -R2 ;  /* 0x000000ffff047224 */ /* 0x000fe600078e0a02 */
[----:B----4-:R-:W-:Y:S01]  /*faf0*/  @!P1 LEA.HI.X.SX32 R2, R2, R50, 0x1, P0 ;  /* 0x0000003202029211 */ /* 0x010fe200000f0eff */
[----:B------:R-:W-:Y:S01]  /*fb00*/  IMAD R8, R4, c[0x0][0x2b8], R3 ;  /* 0x0000ae0004087a24 */ /* 0x000fe200078e0203 */
[C---:B------:R-:W-:Y:S04]  /*fb10*/  @!P1 LEA R4, P0, R0.reuse, c[0x0][0x2a0], 0x2 ;  /* 0x0000a80000049a11 */ /* 0x040fe800078010ff */
[----:B------:R-:W-:Y:S01]  /*fb20*/  @!P1 LEA.HI.X R5, R0, c[0x0][0x2a4], R2, 0x2, P0 ;  /* 0x0000a90000059a11 */ /* 0x000fe200000f1402 */
[----:B------:R-:W-:Y:S01]  /*fb30*/  IMAD.WIDE.U32 R2, R8, c[0x0][0x1e0], RZ ;  /* 0x0000780008027a25 */ /* 0x000fe200078e00ff */
[----:B------:R-:W-:Y:S01]  /*fb40*/  SHF.R.S32.HI R0, RZ, 0x1f, R8 ;  /* 0x0000001fff007819 */ /* 0x000fe20000011408 */
[----:B------:R1:W-:Y:S04]  /*fb50*/  STL [R1+0x20], R8 ;  /* 0x0000200801007387 */ /* 0x0003e80000100800 */
[----:B------:R-:W-:Y:S01]  /*fb60*/  IMAD R0, R0, c[0x0][0x1e0], RZ ;  /* 0x0000780000007a24 */ /* 0x000fe200078e02ff */
[----:B------:R-:W2:Y:S03]  /*fb70*/  @!P1 LDG.E R6, [R4.64] ;  /* 0x0000000804069981 */ /* 0x000ea6000c1e1900 */
[----:B------:R-:W-:Y:S04]  /*fb80*/  IMAD R0, R8, c[0x0][0x1e4], R0 ;  /* 0x0000790008007a24 */ /* 0x000fe800078e0200 */
[----:B------:R-:W-:Y:S01]  /*fb90*/  IMAD.IADD R3, R3, 0x1, R0 ;  /* 0x0000000103037824 */ /* 0x000fe200078e0200 */
[----:B--2---:R-:W-:Y:S03]  /*fba0*/  SHF.R.S32.HI R0, RZ, 0x1f, R6 ;  /* 0x0000001fff007819 */ /* 0x004fe60000011406 */
[----:B------:R-:W-:Y:S01]  /*fbb0*/  IMAD.WIDE.U32 R2, R6, c[0x0][0x1f0], R2 ;  /* 0x00007c0006027a25 */ /* 0x000fe200078e0002 */
[----:B------:R1:W-:Y:S03]  /*fbc0*/  STL [R1+0x1c], R6 ;  /* 0x00001c0601007387 */ /* 0x0003e60000100800 */
[----:B------:R-:W-:Y:S01]  /*fbd0*/  IMAD R0, R0, c[0x0][0x1f0], RZ ;  /* 0x00007c0000007a24 */ /* 0x000fe200078e02ff */
[----:B------:R-:W-:Y:S01]  /*fbe0*/  IADD3 R2, P0, R48, R2, RZ ;  /* 0x0000000230027210 */ /* 0x000fe20007f1e0ff */
[----:B------:R-:W-:Y:S02]  /*fbf0*/  IMAD.SHL.U32 R48, R251, 0x2, RZ ;  /* 0x00000002fb307824 */ /* 0x000fe400078e00ff */
[----:B------:R-:W-:Y:S05]  /*fc00*/  IMAD R0, R6, c[0x0][0x1f4], R0 ;  /* 0x00007d0006007a24 */ /* 0x000fea00078e0200 */
[----:B------:R-:W-:Y:S02]  /*fc10*/  IADD3.X R0, R185, R3, R0, P0, !PT ;  /* 0x00000003b9007210 */ /* 0x000fe400007fe400 */
[C---:B------:R-:W-:Y:S04]  /*fc20*/  LEA R3, P0, R2.reuse, c[0x0][0x1c8], 0x1 ;  /* 0x0000720002037a11 */ /* 0x040fe800078008ff */
[----:B------:R-:W-:Y:S01]  /*fc30*/  LEA.HI.X R0, R2, c[0x0][0x1cc], R0, 0x1, P0 ;  /* 0x0000730002007a11 */ /* 0x000fe200000f0c00 */
[----:B------:R-:W-:-:S06]  /*fc40*/  BRA.DIV ~URZ, `(.L_x_1355) ;  /* 0x000098827f007947 */ /* 0x000fcc000b800000 */
[----:B------:R2:W3:Y:S02]  /*fc50*/  SHFL.IDX PT, R50, R0, RZ, 0x181f ;  /* 0x00181fff00327589 */ /* 0x0004e400000e0000 */
.L_x_1400:
[----:B------:R-:W-:-:S05]  /*fc60*/  BRA.DIV ~URZ, `(.L_x_1356) ;  /* 0x000098d27f007947 */ /* 0x000fca000b800000 */
[----:B------:R-:W4:Y:S02]  /*fc70*/  SHFL.IDX PT, R2, R3, RZ, 0x181f ;  /* 0x00181fff03027589 */ /* 0x000f2400000e0000 */
[-C--:B----4-:R-:W-:Y:S02]  /*fc80*/  IADD3 R4, P0, R2, R48.reuse, RZ ;  /* 0x0000003002047210 */ /* 0x090fe40007f1e0ff */
[----:B------:R-:W4:Y:S03]  /*fc90*/  SHFL.IDX PT, R2, R3, 0x1, 0x181f ;  /* 0x00381f0003027f89 */ /* 0x000f2600000e0000 */
[--C-:B---3--:R-:W-:Y:S05]  /*fca0*/  IMAD.X R5, R50, 0x1, R49.reuse, P0 ;  /* 0x0000000132057824 */ /* 0x108fea00000e0631 */
[----:B------:R-:W-:Y:S01]  /*fcb0*/  @!PT LDS RZ, [RZ] ;  /* 0x00000000fffff984 */ /* 0x000fe20000000800 */
[----:B------:R3:W-:Y:S01]  /*fcc0*/  LDGSTS.E.BYPASS.LTC128B.128 [R244+0x3900], [R4.64], !P3 ;  /* 0x0390000004f47fae */ /* 0x0007e2000d901d48 */
[-C--:B-1--4-:R-:W-:Y:S03]  /*fcd0*/  IADD3 R8, P0, R2, R48.reuse, RZ ;  /* 0x0000003002087210 */ /* 0x092fe60007f1e0ff */
[----:B------:R-:W-:Y:S04]  /*fce0*/  SHFL.IDX PT, R2, R3, 0x2, 0x181f ;  /* 0x00581f0003027f89 */ /* 0x000fe800000e0000 */
[----:B---3--:R-:W1:Y:S02]  /*fcf0*/  SHFL.IDX PT, R4, R0, 0x1, 0x181f ;  /* 0x00381f0000047f89 */ /* 0x008e6400000e0000 */
[--C-:B-1----:R-:W-:Y:S02]  /*fd00*/  IMAD.X R9, R4, 0x1, R49.reuse, P0 ;  /* 0x0000000104097824 */ /* 0x102fe400000e0631 */
[----:B------:R-:W1:Y:S04]  /*fd10*/  SHFL.IDX PT, R4, R0, 0x2, 0x181f ;  /* 0x00581f0000047f89 */ /* 0x000e6800000e0000 */
[----:B------:R3:W-:Y:S02]  /*fd20*/  LDGSTS.E.BYPASS.LTC128B.128 [R244+0x4100], [R8.64], !P3 ;  /* 0x0410000008f47fae */ /* 0x0007e4000d901d48 */
[-C--:B---3--:R-:W-:Y:S02]  /*fd30*/  IADD3 R8, P0, R2, R48.reuse, RZ ;  /* 0x0000003002087210 */ /* 0x088fe40007f1e0ff */
[----:B------:R-:W3:Y:S03]  /*fd40*/  SHFL.IDX PT, R2, R3, 0x3, 0x181f ;  /* 0x00781f0003027f89 */ /* 0x000ee600000e0000 */
        /* <DEDUP_REMOVED lines=12> */
[----:B------:R3:W-:Y:S04]  /*fe10*/  LDGSTS.E.BYPASS.LTC128B.128 [R244+0x5900], [R8.64], !P3 ;  /* 0x0590000008f47fae */ /* 0x0007e8000d901d48 */
[----:B--2---:R-:W2:Y:S01]  /*fe20*/  SHFL.IDX PT, R0, R0, 0x6, 0x181f ;  /* 0x00d81f0000007f89 */ /* 0x004ea200000e0000 */
[----:B---3--:R-:W-:Y:S05]  /*fe30*/  IADD3 R8, P0, R2, R48, RZ ;  /* 0x0000003002087210 */ /* 0x008fea0007f1e0ff */
[----:B-1----:R-:W-:Y:S02]  /*fe40*/  IMAD.X R9, R4, 0x1, R49, P0 ;  /* 0x0000000104097824 */ /* 0x002fe400000e0631 */
[----:B------:R1:W3:Y:S04]  /*fe50*/  SHFL.IDX PT, R4, R3, 0x6, 0x181f ;  /* 0x00d81f0003047f89 */ /* 0x0002e800000e0000 */
[----:B------:R1:W-:Y:S02]  /*fe60*/  LDGSTS.E.BYPASS.LTC128B.128 [R244+0x6100], [R8.64], !P3 ;  /* 0x0610000008f47fae */ /* 0x0003e4000d901d48 */
.L_x_1401:
[----:B--23--:R-:W-:Y:S04]  /*fe70*/  IADD3 R4, P0, R4, R48, RZ ;  /* 0x0000003004047210 */ /* 0x00cfe80007f1e0ff */
[----:B------:R-:W-:Y:S05]  /*fe80*/  IADD3.X R5, R0, R49, RZ, P0, !PT ;  /* 0x0000003100057210 */ /* 0x000fea00007fe4ff */
[----:B------:R-:W-:Y:S01]  /*fe90*/  @!PT LDS RZ, [RZ] ;  /* 0x00000000fffff984 */ /* 0x000fe20000000800 */
[----:B------:R-:W-:Y:S01]  /*fea0*/  @!PT LDS RZ, [RZ] ;  /* 0x00000000fffff984 */ /* 0x000fe20000000800 */
[----:B------:R-:W-:Y:S01]  /*feb0*/  @!PT LDS RZ, [RZ] ;  /* 0x00000000fffff984 */ /* 0x000fe20000000800 */
[----:B------:R2:W-:Y:S04]  /*fec0*/  LDGSTS.E.BYPASS.LTC128B.128 [R244+0x6900], [R4.64], !P3 ;  /* 0x0690000004f47fae */ /* 0x0005e8000d901d48 */
.L_x_1354:
[----:B--234-:R-:W-:Y:S05]  /*fed0*/  BSYNC B0 ;  /* 0x0000000000007941 */ /* 0x01cfea0003800000 */
.L_x_1353:
[----:B------:R-:W-:Y:S01]  /*fee0*/  FMNMX.FTZ R4, R186, R182, !PT ;  /* 0x000000b6ba047209 */ /* 0x000fe20007810000 */
[----:B------:R-:W0:Y:S01]  /*fef0*/  LDGDEPBAR ;  /* 0x00000000000079af */ /* 0x000e220000000000 */
[----:B------:R-:W-:Y:S02]  /*ff00*/  FMNMX.FTZ R2, R184, R183, !PT ;  /* 0x000000b7b8027209 */ /* 0x000fe40007810000 */
[----:B------:R-:W-:Y:S02]  /*ff10*/  FMNMX.FTZ R0, R194, R180, !PT ;  /* 0x000000b4c2007209 */ /* 0x000fe40007810000 */
[----:B-1----:R-:W-:Y:S02]  /*ff20*/  FMNMX.FTZ R48, R193, R181, !PT ;  /* 0x000000b5c1307209 */ /* 0x002fe40007810000 */
        /* <DEDUP_REMOVED lines=124> */
.L_x_1402:
[----:B------:R-:W3:Y:S01]  /*106f0*/  LDL.LU R5, [R1+0x48] ;  /* 0x0000480001057983 */ /* 0x000ee20000300800 */
[C---:B------:R-:W-:Y:S01]  /*10700*/  FMUL.FTZ R185, R3.reuse, c[0x0][0x2d0] ;  /* 0x0000b40003b97a20 */ /* 0x040fe20000410000 */
[----:B--2---:R-:W-:Y:S01]  /*10710*/  FMNMX.FTZ R68, R68, R4, !PT ;  /* 0x0000000444447209 */ /* 0x004fe20007810000 */
[----:B------:R-:W-:Y:S01]  /*10720*/  FADD.FTZ R65, -R3, R182 ;  /* 0x000000b603417221 */ /* 0x000fe20000010100 */
[----:B------:R-:W-:Y:S01]  /*10730*/  WARPSYNC 0xffffffff ;  /* 0xffffffff00007948 */ /* 0x000fe20003800000 */
[--C-:B------:R-:W-:Y:S02]  /*10740*/  FFMA.FTZ R51, R206, c[0x0][0x2d0], -R185.reuse ;  /* 0x0000b400ce337a23 */ /* 0x100fe400000108b9 */
[--C-:B------:R-:W-:Y:S02]  /*10750*/  FFMA.FTZ R206, R91, c[0x0][0x2d0], -R185.reuse ;  /* 0x0000b4005bce7a23 */ /* 0x100fe400000108b9 */
[----:B------:R-:W2:Y:S01]  /*10760*/  LDL.LU R91, [R1+0x60] ;  /* 0x00006000015b7983 */ /* 0x000ea20000300800 */
[----:B------:R-:W-:Y:S02]  /*10770*/  FMUL.FTZ R65, R65, c[0x0][0x2d0] ;  /* 0x0000b40041417a20 */ /* 0x000fe40000410000 */
[--C-:B-1----:R-:W-:Y:S02]  /*10780*/  FFMA.FTZ R4, R186, c[0x0][0x2d0], -R185.reuse ;  /* 0x0000b400ba047a23 */ /* 0x102fe400000108b9 */
[----:B------:R-:W-:Y:S02]  /*10790*/  FMUL.FTZ R108, R2, c[0x0][0x2d0] ;  /* 0x0000b400026c7a20 */ /* 0x000fe40000410000 */
[----:B------:R-:W-:Y:S01]  /*107a0*/  MUFU.EX2 R65, R65 ;  /* 0x0000004100417308 */ /* 0x000fe20000000800 */
[--C-:B------:R-:W-:Y:S02]  /*107b0*/  FFMA.FTZ R87, R209, c[0x0][0x2d0], -R185.reuse ;  /* 0x0000b400d1577a23 */ /* 0x100fe400000108b9 */
[--C-:B------:R-:W-:Y:S02]  /*107c0*/  FFMA.FTZ R86, R211, c[0x0][0x2d0], -R185.reuse ;  /* 0x0000b400d3567a23 */ /* 0x100fe400000108b9 */
[--C-:B------:R-:W-:Y:S02]  /*107d0*/  FFMA.FTZ R85, R218, c[0x0][0x2d0], -R185.reuse ;  /* 0x0000b400da557a23 */ /* 0x100fe400000108b9 */
[--C-:B------:R-:W-:Y:S02]  /*107e0*/  FFMA.FTZ R84, R216, c[0x0][0x2d0], -R185.reuse ;  /* 0x0000b400d8547a23 */ /* 0x100fe400000108b9 */
[--C-:B------:R-:W-:Y:S01]  /*107f0*/  FFMA.FTZ R216, R61, c[0x0][0x2d0], -R108.reuse ;  /* 0x0000b4003dd87a23 */ /* 0x100fe2000001086c */
[----:B------:R-:W3:Y:S01]  /*10800*/  MUFU.EX2 R4, R4 ;  /* 0x0000000400047308 */ /* 0x000ee20000000800 */
[--C-:B------:R-:W-:Y:S01]  /*10810*/  FFMA.FTZ R192, R192, c[0x0][0x2d0], -R185.reuse ;  /* 0x0000b400c0c07a23 */ /* 0x100fe200000108b9 */
[----:B------:R-:W4:Y:S01]  /*10820*/  LDL.LU R61, [R1+0x54] ;  /* 0x00005400013d7983 */ /* 0x000f220000300800 */
[--C-:B------:R-:W-:Y:S02]  /*10830*/  FFMA.FTZ R21, R21, c[0x0][0x2d0], -R108.reuse ;  /* 0x0000b40015157a23 */ /* 0x100fe4000001086c */
[--C-:B------:R-:W-:Y:S02]  /*10840*/  FFMA.FTZ R9, R197, c[0x0][0x2d0], -R185.reuse ;  /* 0x0000b400c5097a23 */ /* 0x100fe400000108b9 */
[--C-:B------:R-:W-:Y:S02]  /*10850*/  FFMA.FTZ R214, R72, c[0x0][0x2d0], -R185.reuse ;  /* 0x0000b40048d67a23 */ /* 0x100fe400000108b9 */
[--C-:B------:R-:W-:Y:S01]  /*10860*/  FFMA.FTZ R107, R196, c[0x0][0x2d0], -R185.reuse ;  /* 0x0000b400c46b7a23 */ /* 0x100fe200000108b9 */
[----:B------:R-:W-:Y:S01]  /*10870*/  MUFU.EX2 R72, R192 ;  /* 0x000000c000487308 */ /* 0x000fe20000000800 */
[--C-:B------:R-:W-:Y:S01]  /*10880*/  FFMA.FTZ R110, R59, c[0x0][0x2d0], -R108.reuse ;  /* 0x0000b4003b6e7a23 */ /* 0x100fe2000001086c */
[----:B------:R-:W-:Y:S01]  /*10890*/  MOV R59, R21 ;  /* 0x00000015003b7202 */ /* 0x000fe20000000f00 */
        /* <DEDUP_REMOVED lines=25> */
[----:B------:R-:W-:Y:S02]  /*10a30*/  FFMA.FTZ R185, R97, c[0x0][0x2d0], -R185 ;  /* 0x0000b40061b97a23 */ /* 0x000fe400000108b9 */
[----:B------:R-:W-:Y:S02]  /*10a40*/  FMUL.FTZ R97, R0, c[0x0][0x2d0] ;  /* 0x0000b40000617a20 */ /* 0x000fe40000410000 */
[--C-:B------:R-:W-:Y:S01]  /*10a50*/  FFMA.FTZ R23, R23, c[0x0][0x2d0], -R108.reuse ;  /* 0x0000b40017177a23 */ /* 0x100fe2000001086c */
[----:B------:R-:W-:Y:S01]  /*10a60*/  MUFU.EX2 R190, R190 ;  /* 0x000000be00be7308 */ /* 0x000fe20000000800 */
[--C-:B------:R-:W-:Y:S02]  /*10a70*/  FFMA.FTZ R53, R200, c[0x0][0x2d0], -R97.reuse ;  /* 0x0000b400c8357a23 */ /* 0x100fe40000010861 */
[--C-:B------:R-:W-:Y:S02]  /*10a80*/  FFMA.FTZ R200, R69, c[0x0][0x2d0], -R97.reuse ;  /* 0x0000b40045c87a23 */ /* 0x100fe40000010861 */
[----:B------:R-:W-:Y:S02]  /*10a90*/  FMUL.FTZ R69, R68, c[0x0][0x2d0] ;  /* 0x0000b40044457a20 */ /* 0x000fe40000410000 */
[--C-:B------:R-:W-:Y:S01]  /*10aa0*/  FFMA.FTZ R100, R60, c[0x0][0x2d0], -R108.reuse ;  /* 0x0000b4003c647a23 */ /* 0x100fe2000001086c */
[----:B------:R-:W-:Y:S01]  /*10ab0*/  MOV R60, R23 ;  /* 0x00000017003c7202 */ /* 0x000fe20000000f00 */
[--C-:B------:R-:W-:Y:S01]  /*10ac0*/  FFMA.FTZ R23, R198, c[0x0][0x2d0], -R97.reuse ;  /* 0x0000b400c6177a23 */ /* 0x100fe20000010861 */
[----:B------:R-:W-:Y:S01]  /*10ad0*/  MUFU.EX2 R200, R200 ;  /* 0x000000c800c87308 */ /* 0x000fe20000000800 */
[----:B------:R-:W-:Y:S02]  /*10ae0*/  FFMA.FTZ R198, R71, c[0x0][0x2d0], -R97 ;  /* 0x0000b40047c67a23 */ /* 0x000fe40000010861 */
        /* <DEDUP_REMOVED lines=8> */
[----:B------:R-:W-:Y:S02]  /*10b70*/  FFMA.FTZ R94, R24, c[0x0][0x2d0], -R69 ;  /* 0x0000b400185e7a23 */ /* 0x000fe40000010845 */
[--C-:B------:R-:W-:Y:S01]  /*10b80*/  FFMA.FTZ R80, R19, c[0x0][0x2d0], -R97.reuse ;  /* 0x0000b40013507a23 */ /* 0x100fe20000010861 */
[----:B------:R-:W-:Y:S01]  /*10b90*/  MUFU.EX2 R73, R81 ;  /* 0x0000005100497308 */ /* 0x000fe20000000800 */
[--C-:B------:R-:W-:Y:S02]  /*10ba0*/  FFMA.FTZ R102, R52, c[0x0][0x2d0], -R108.reuse ;  /* 0x0000b40034667a23 */ /* 0x100fe4000001086c */
[--C-:B------:R-:W-:Y:S02]  /*10bb0*/  FFMA.FTZ R187, R76, c[0x0][0x2d0], -R108.reuse ;  /* 0x0000b4004cbb7a23 */ /* 0x100fe4000001086c */
[--C-:B------:R-:W-:Y:S02]  /*10bc0*/  FFMA.FTZ R76, R194, c[0x0][0x2d0], -R97.reuse ;  /* 0x0000b400c24c7a23 */ /* 0x100fe40000010861 */
[----:B------:R-:W-:Y:S02]  /*10bd0*/  FFMA.FTZ R31, R20, c[0x0][0x2d0], -R97 ;  /* 0x0000b400141f7a23 */ /* 0x000fe40000010861 */
[--C-:B------:R-:W-:Y:S01]  /*10be0*/  FFMA.FTZ R92, R26, c[0x0][0x2d0], -R69.reuse ;  /* 0x0000b4001a5c7a23 */ /* 0x100fe20000010845 */
[----:B------:R5:W-:Y:S01]  /*10bf0*/  MUFU.EX2 R20, R23 ;  /* 0x0000001700147308 */ /* 0x000be20000000800 */
[----:B------:R-:W-:Y:S02]  /*10c00*/  FFMA.FTZ R202, R37, c[0x0][0x2d0], -R69 ;  /* 0x0000b40025ca7a23 */ /* 0x000fe40000010845 */
[----:B------:R-:W-:Y:S02]  /*10c10*/  FFMA.FTZ R30, R22, c[0x0][0x2d0], -R97 ;  /* 0x0000b400161e7a23 */ /* 0x000fe40000010861 */
[----:B------:R-:W-:Y:S02]  /*10c20*/  FFMA.FTZ R22, R193, c[0x0][0x2d0], -R69 ;  /* 0x0000b400c1167a23 */ /* 0x000fe40000010845 */
[--C-:B------:R-:W-:Y:S02]  /*10c30*/  FFMA.FTZ R29, R29, c[0x0][0x2d0], -R97.reuse ;  /* 0x0000b4001d1d7a23 */ /* 0x100fe40000010861 */
[----:B------:R-:W-:Y:S01]  /*10c40*/  FFMA.FTZ R109, R39, c[0x0][0x2d0], -R97 ;  /* 0x0000b400276d7a23 */ /* 0x000fe20000010861 */
[----:B------:R-:W-:Y:S01]  /*10c50*/  MUFU.EX2 R76, R76 ;  /* 0x0000004c004c7308 */ /* 0x000fe20000000800 */
[----:B------:R-:W-:Y:S01]  /*10c60*/  FFMA.FTZ R113, R7, c[0x0][0x2d0], -R69 ;  /* 0x0000b40007717a23 */ /* 0x000fe20000010845 */
[----:B------:R-:W-:Y:S01]  /*10c70*/  MOV R39, R29 ;  /* 0x0000001d00277202 */ /* 0x000fe20000000f00 */
[--C-:B------:R-:W-:Y:S02]  /*10c80*/  FFMA.FTZ R28, R28, c[0x0][0x2d0], -R97.reuse ;  /* 0x0000b4001c1c7a23 */ /* 0x100fe40000010861 */
[--C-:B------:R-:W-:Y:S02]  /*10c90*/  FFMA.FTZ R77, R201, c[0x0][0x2d0], -R108.reuse ;  /* 0x0000b400c94d7a23 */ /* 0x100fe4000001086c */
[--C-:B------:R-:W-:Y:S02]  /*10ca0*/  FFMA.FTZ R188, R75, c[0x0][0x2d0], -R108.reuse ;  /* 0x0000b4004bbc7a23 */ /* 0x100fe4000001086c */
[--C-:B------:R-:W-:Y:S01]  /*10cb0*/  FFMA.FTZ R75, R199, c[0x0][0x2d0], -R97.reuse ;  /* 0x0000b400c74b7a23 */ /* 0x100fe20000010861 */
[----:B------:R-:W-:Y:S01]  /*10cc0*/  MUFU.EX2 R102, R102 ;  /* 0x0000006600667308 */ /* 0x000fe20000000800 */
[--C-:B------:R-:W-:Y:S01]  /*10cd0*/  FFMA.FTZ R111, R38, c[0x0][0x2d0], -R97.reuse ;  /* 0x0000b400266f7a23 */ /* 0x100fe20000010861 */
[----:B------:R-:W-:Y:S01]  /*10ce0*/  MOV R38, R28 ;  /* 0x0000001c00267202 */ /* 0x000fe20000000f00 */
[--C-:B------:R-:W-:Y:S01]  /*10cf0*/  FFMA.FTZ R222, R222, c[0x0][0x2d0], -R108.reuse ;  /* 0x0000b400dede7a23 */ /* 0x100fe2000001086c */
[----:B-----5:R-:W-:Y:S01]  /*10d00*/  MOV R23, R31 ;  /* 0x0000001f00177202 */ /* 0x020fe20000000f00 */
[--C-:B------:R-:W-:Y:S02]  /*10d10*/  FFMA.FTZ R106, R45, c[0x0][0x2d0], -R108.reuse ;  /* 0x0000b4002d6a7a23 */ /* 0x100fe4000001086c */
[--C-:B------:R-:W-:Y:S02]  /*10d20*/  FFMA.FTZ R105, R44, c[0x0][0x2d0], -R108.reuse ;  /* 0x0000b4002c697a23 */ /* 0x100fe4000001086c */
[--C-:B------:R-:W-:Y:S01]  /*10d30*/  FFMA.FTZ R218, R62, c[0x0][0x2d0], -R108.reuse ;  /* 0x0000b4003eda7a23 */ /* 0x100fe2000001086c */
[----:B------:R-:W-:Y:S01]  /*10d40*/  MUFU.EX2 R77, R77 ;  /* 0x0000004d004d7308 */ /* 0x000fe20000000800 */
[----:B------:R-:W-:Y:S01]  /*10d50*/  FFMA.FTZ R192, R79, c[0x0][0x2d0], -R108 ;  /* 0x0000b4004fc07a23 */ /* 0x000fe2000001086c */
[----:B------:R-:W-:Y:S01]  /*10d60*/  MOV R79, R59 ;  /* 0x0000003b004f7202 */ /* 0x000fe20000000f00 */
[--C-:B------:R-:W-:Y:S02]  /*10d70*/  FFMA.FTZ R81, R17, c[0x0][0x2d0], -R97.reuse ;  /* 0x0000b40011517a23 */ /* 0x100fe40000010861 */
[----:B------:R-:W-:Y:S02]  /*10d80*/  FFMA.FTZ R45, R32, c[0x0][0x2d0], -R97 ;  /* 0x0000b400202d7a23 */ /* 0x000fe40000010861 */
[--C-:B------:R-:W-:Y:S02]  /*10d90*/  FFMA.FTZ R32, R195, c[0x0][0x2d0], -R69.reuse ;  /* 0x0000b400c3207a23 */ /* 0x100fe40000010845 */
[--C-:B------:R-:W-:Y:S01]  /*10da0*/  FFMA.FTZ R19, R12, c[0x0][0x2d0], -R69.reuse ;  /* 0x0000b4000c137a23 */ /* 0x100fe20000010845 */
[----:B------:R-:W-:Y:S01]  /*10db0*/  MUFU.EX2 R106, R106 ;  /* 0x0000006a006a7308 */ /* 0x000fe20000000800 */
[----:B------:R-:W-:Y:S02]  /*10dc0*/  FFMA.FTZ R17, R13, c[0x0][0x2d0], -R69 ;  /* 0x0000b4000d117a23 */ /* 0x000fe40000010845 */
[--C-:B------:R-:W-:Y:S01]  /*10dd0*/  FFMA.FTZ R215, R54, c[0x0][0x2d0], -R97.reuse ;  /* 0x0000b40036d77a23 */ /* 0x100fe20000010861 */
[----:B------:R-:W-:Y:S01]  /*10de0*/  MOV R54, R45 ;  /* 0x0000002d00367202 */ /* 0x000fe20000000f00 */
[--C-:B------:R-:W-:Y:S01]  /*10df0*/  FFMA.FTZ R44, R35, c[0x0][0x2d0], -R97.reuse ;  /* 0x0000b400232c7a23 */ /* 0x100fe20000010861 */
[----:B------:R-:W-:Y:S01]  /*10e00*/  MOV R35, R60 ;  /* 0x0000003c00237202 */ /* 0x000fe20000000f00 */
        /* <DEDUP_REMOVED lines=13> */
[----:B------:R-:W-:Y:S02]  /*10ee0*/  FFMA.FTZ R97, R88, c[0x0][0x2d0], -R97 ;  /* 0x0000b40058617a23 */ /* 0x000fe40000010861 */
[--C-:B------:R-:W-:Y:S01]  /*10ef0*/  FFMA.FTZ R88, R18, c[0x0][0x2d0], -R69.reuse ;  /* 0x0000b40012587a23 */ /* 0x100fe20000010845 */
[----:B------:R-:W-:Y:S01]  /*10f00*/  MUFU.EX2 R109, R109 ;  /* 0x0000006d006d7308 */ /* 0x000fe20000000800 */
[----:B------:R-:W-:Y:S01]  /*10f10*/  MOV R18, R30 ;  /* 0x0000001e00127202 */ /* 0x000fe20000000f00 */
        /* <DEDUP_REMOVED lines=37> */
[----:B---3--:R-:W-:Y:S01]  /*11170*/  FFMA.FTZ R8, R65, R5, R4 ;  /* 0x0000000541087223 */ /* 0x008fe20000010004 */
[----:B-1----:R-:W-:Y:S01]  /*11180*/  F2FP.PACK_AB R74, R9, R21 ;  /* 0x00000015094a723e */ /* 0x002fe200000000ff */
[----:B------:R-:W-:Y:S02]  /*11190*/  FFMA.FTZ R5, R184, c[0x0][0x2d0], -R108 ;  /* 0x0000b400b8057a23 */ /* 0x000fe4000001086c */
[C---:B------:R-:W-:Y:S01]  /*111a0*/  FADD.FTZ R8, R72.reuse, R8 ;  /* 0x0000000848087221 */ /* 0x040fe20000010000 */
[----:B------:R-:W-:Y:S01]  /*111b0*/  F2FP.PACK_AB R72, R72, R4 ;  /* 0x000000044848723e */ /* 0x000fe200000000ff */
[----:B------:R-:W-:Y:S02]  /*111c0*/  FADD.FTZ R4, -R2, R183 ;  /* 0x000000b702047221 */ /* 0x000fe40000010100 */
[----:B------:R-:W-:Y:S01]  /*111d0*/  FADD.FTZ R8, R21, R8 ;  /* 0x0000000815087221 */ /* 0x000fe20000010000 */
[----:B------:R-:W-:Y:S01]  /*111e0*/  MUFU.EX2 R5, R5 ;  /* 0x0000000500057308 */ /* 0x000fe20000000800 */
[----:B------:R-:W3:Y:S01]  /*111f0*/  LDL.LU R21, [R1+0x4c] ;  /* 0x00004c0001157983 */ /* 0x000ee20000300800 */
[----:B------:R-:W-:Y:S02]  /*11200*/  FMUL.FTZ R4, R4, c[0x0][0x2d0] ;  /* 0x0000b40004047a20 */ /* 0x000fe40000410000 */
[--C-:B------:R-:W-:Y:S02]  /*11210*/  FFMA.FTZ R183, R89, c[0x0][0x2d0], -R108.reuse ;  /* 0x0000b40059b77a23 */ /* 0x100fe4000001086c */
[--C-:B------:R-:W-:Y:S02]  /*11220*/  FFMA.FTZ R89, R16, c[0x0][0x2d0], -R69.reuse ;  /* 0x0000b40010597a23 */ /* 0x100fe40000010845 */
[--C-:B------:R-:W-:Y:S02]  /*11230*/  FFMA.FTZ R184, R90, c[0x0][0x2d0], -R108.reuse ;  /* 0x0000b4005ab87a23 */ /* 0x100fe4000001086c */
[----:B------:R-:W2:Y:S01]  /*11240*/  MUFU.EX2 R67, R4 ;  /* 0x0000000400437308 */ /* 0x000ea20000000800 */
[----:B------:R-:W-:Y:S02]  /*11250*/  FFMA.FTZ R108, R93, c[0x0][0x2d0], -R108 ;  /* 0x0000b4005d6c7a23 */ /* 0x000fe4000001086c */
[--C-:B------:R-:W-:Y:S02]  /*11260*/  FFMA.FTZ R93, R27, c[0x0][0x2d0], -R69.reuse ;  /* 0x0000b4001b5d7a23 */ /* 0x100fe40000010845 */
[----:B------:R-:W-:Y:S02]  /*11270*/  FADD.FTZ R221, R9, R8 ;  /* 0x0000000809dd7221 */ /* 0x000fe40000010000 */
[----:B------:R-:W-:Y:S02]  /*11280*/  FFMA.FTZ R90, R15, c[0x0][0x2d0], -R69 ;  /* 0x0000b4000f5a7a23 */ /* 0x000fe40000010845 */
[----:B------:R-:W-:Y:S01]  /*11290*/  FMUL.FTZ R33, R65, R133 ;  /* 0x0000008541217220 */ /* 0x000fe20000410000 */
[----:B------:R-:W-:Y:S10]  /*112a0*/  MUFU.EX2 R16, R22 ;  /* 0x0000001600107308 */ /* 0x000ff40000000800 */
[----:B------:R-:W-:Y:S01]  /*112b0*/  MUFU.EX2 R133, R83 ;  /* 0x0000005300857308 */ /* 0x000fe20000000800 */
[----:B--2---:R-:W-:Y:S02]  /*112c0*/  FFMA.FTZ R52, R67, R91, R5 ;  /* 0x0000005b43347223 */ /* 0x004fe40000010005 */
[----:B------:R-:W-:Y:S02]  /*112d0*/  FADD.FTZ R4, -R68, R181 ;  /* 0x000000b544047221 */ /* 0x000fe40000010100 */
[C---:B------:R-:W-:Y:S01]  /*112e0*/  FADD.FTZ R52, R73.reuse, R52 ;  /* 0x0000003449347221 */ /* 0x040fe20000010000 */
[----:B------:R-:W-:Y:S01]  /*112f0*/  F2FP.PACK_AB R73, R73, R5 ;  /* 0x000000054949723e */ /* 0x000fe200000000ff */
[----:B------:R-:W-:Y:S03]  /*11300*/  FADD.FTZ R5, -R0, R180 ;  /* 0x000000b400057221 */ /* 0x000fe60000010100 */
[----:B------:R-:W-:Y:S01]  /*11310*/  MUFU.EX2 R108, R108 ;  /* 0x0000006c006c7308 */ /* 0x000fe20000000800 */
[----:B------:R-:W-:Y:S02]  /*11320*/  FMUL.FTZ R4, R4, c[0x0][0x2d0] ;  /* 0x0000b40004047a20 */ /* 0x000fe40000410000 */
[----:B------:R-:W-:Y:S02]  /*11330*/  FMUL.FTZ R5, R5, c[0x0][0x2d0] ;  /* 0x0000b40005057a20 */ /* 0x000fe40000410000 */
[--C-:B------:R-:W-:Y:S02]  /*11340*/  FFMA.FTZ R91, R14, c[0x0][0x2d0], -R69.reuse ;  /* 0x0000b4000e5b7a23 */ /* 0x100fe40000010845 */
[--C-:B------:R-:W-:Y:S02]  /*11350*/  FFMA.FTZ R180, R55, c[0x0][0x2d0], -R69.reuse ;  /* 0x0000b40037b47a23 */ /* 0x100fe40000010845 */
[--C-:B------:R-:W-:Y:S01]  /*11360*/  FFMA.FTZ R181, R56, c[0x0][0x2d0], -R69.reuse ;  /* 0x0000b40038b57a23 */ /* 0x100fe20000010845 */
[----:B------:R-:W4:Y:S01]  /*11370*/  MUFU.EX2 R5, R5 ;  /* 0x0000000500057308 */ /* 0x000f220000000800 */
[----:B------:R-:W-:Y:S02]  /*11380*/  FFMA.FTZ R69, R10, c[0x0][0x2d0], -R69 ;  /* 0x0000b4000a457a23 */ /* 0x000fe40000010845 */
[----:B------:R-:W-:Y:S07]  /*11390*/  FMUL.FTZ R34, R67, R134 ;  /* 0x0000008643227220 */ /* 0x000fee0000410000 */
[----:B------:R-:W1:Y:S10]  /*113a0*/  MUFU.EX2 R4, R4 ;  /* 0x0000000400047308 */ /* 0x000e740000000800 */
[----:B------:R-:W-:Y:S01]  /*113b0*/  MUFU.EX2 R134, R50 ;  /* 0x0000003200867308 */ /* 0x000fe20000000800 */
[C---:B----4-:R-:W-:Y:S01]  /*113c0*/  FFMA.FTZ R7, R5.reuse, R61, R76 ;  /* 0x0000003d05077223 */ /* 0x050fe2000001004c */
[C---:B------:R-:W-:Y:S01]  /*113d0*/  F2FP.PACK_AB R76, R20.reuse, R76 ;  /* 0x0000004c144c723e */ /* 0x040fe200000000ff */
[C---:B------:R-:W-:Y:S01]  /*113e0*/  FMUL.FTZ R24, R5.reuse, R156 ;  /* 0x0000009c05187220 */ /* 0x040fe20000410000 */
[----:B------:R-:W-:Y:S01]  /*113f0*/  MOV R156, R23 ;  /* 0x00000017009c7202 */ /* 0x000fe20000000f00 */
[C---:B------:R-:W-:Y:S02]  /*11400*/  FMUL.FTZ R25, R5.reuse, R157 ;  /* 0x0000009d05197220 */ /* 0x040fe40000410000 */
[----:B------:R-:W-:Y:S03]  /*11410*/  FADD.FTZ R157, R20, R7 ;  /* 0x00000007149d7221 */ /* 0x000fe60000010000 */
[----:B------:R-:W-:Y:S01]  /*11420*/  MUFU.EX2 R181, R181 ;  /* 0x000000b500b57308 */ /* 0x000fe20000000800 */
[C---:B------:R-:W-:Y:S02]  /*11430*/  FMUL.FTZ R29, R5.reuse, R161 ;  /* 0x000000a1051d7220 */ /* 0x040fe40000410000 */
[C---:B------:R-:W-:Y:S02]  /*11440*/  FMUL.FTZ R28, R5.reuse, R160 ;  /* 0x000000a0051c7220 */ /* 0x040fe40000410000 */
[C---:B-1----:R-:W-:Y:S02]  /*11450*/  FMUL.FTZ R27, R4.reuse, R159 ;  /* 0x0000009f041b7220 */ /* 0x042fe40000410000 */
[C---:B------:R-:W-:Y:S02]  /*11460*/  FMUL.FTZ R9, R5.reuse, R149 ;  /* 0x0000009505097220 */ /* 0x040fe40000410000 */
[C---:B------:R-:W-:Y:S01]  /*11470*/  FMUL.FTZ R8, R5.reuse, R148 ;  /* 0x0000009405087220 */ /* 0x040fe20000410000 */
[----:B------:R1:W2:Y:S01]  /*11480*/  MUFU.EX2 R160, R6 ;  /* 0x0000000600a07308 */ /* 0x0002a20000000800 */
[C---:B------:R-:W-:Y:S02]  /*11490*/  FMUL.FTZ R26, R4.reuse, R158 ;  /* 0x0000009e041a7220 */ /* 0x040fe40000410000 */
[C---:B------:R-:W-:Y:S02]  /*114a0*/  FMUL.FTZ R30, R4.reuse, R162 ;  /* 0x000000a2041e7220 */ /* 0x040fe40000410000 */
[C---:B------:R-:W-:Y:S01]  /*114b0*/  FMUL.FTZ R40, R5.reuse, R164 ;  /* 0x000000a405287220 */ /* 0x040fe20000410000 */
[----:B------:R-:W-:Y:S01]  /*114c0*/  MOV R164, R54 ;  /* 0x0000003600a47202 */ /* 0x000fe20000000f00 */
[C---:B------:R-:W-:Y:S01]  /*114d0*/  FMUL.FTZ R41, R5.reuse, R165 ;  /* 0x000000a505297220 */ /* 0x040fe20000410000 */
[----:B------:R-:W-:Y:S01]  /*114e0*/  MOV R165, R39 ;  /* 0x0000002700a57202 */ /* 0x000fe20000000f00 */
[C---:B------:R-:W-:Y:S01]  /*114f0*/  FMUL.FTZ R44, R5.reuse, R168 ;  /* 0x000000a8052c7220 */ /* 0x040fe20000410000 */
[----:B------:R2:W-:Y:S01]  /*11500*/  MUFU.EX2 R159, R75 ;  /* 0x0000004b009f7308 */ /* 0x0005e20000000800 */
[C---:B------:R-:W-:Y:S01]  /*11510*/  FMUL.FTZ R56, R5.reuse, R172 ;  /* 0x000000ac05387220 */ /* 0x040fe20000410000 */
[----:B------:R-:W-:Y:S01]  /*11520*/  MOV R168, R38 ;  /* 0x0000002600a87202 */ /* 0x000fe20000000f00 */
[C---:B------:R-:W-:Y:S01]  /*11530*/  FMUL.FTZ R57, R5.reuse, R173 ;  /* 0x000000ad05397220 */ /* 0x040fe20000410000 */
[----:B------:R-:W-:Y:S01]  /*11540*/  LDSM.16.MT88.4 R36, [R233] ;  /* 0x00000000e924783b */ /* 0x000fe20000004200 */
[C---:B------:R-:W-:Y:S01]  /*11550*/  FMUL.FTZ R60, R5.reuse, R176 ;  /* 0x000000b0053c7220 */ /* 0x040fe20000410000 */
[----:B------:R-:W-:Y:S01]  /*11560*/  MOV R172, R79 ;  /* 0x0000004f00ac7202 */ /* 0x000fe20000000f00 */
[----:B------:R-:W-:Y:S01]  /*11570*/  FMUL.FTZ R61, R5, R177 ;  /* 0x000000b1053d7220 */ /* 0x000fe20000410000 */
[----:B------:R-:W-:Y:S01]  /*11580*/  F2FP.PACK_AB R176, R99, R107 ;  /* 0x0000006b63b0723e */ /* 0x000fe200000000ff */
[C---:B------:R-:W-:Y:S01]  /*11590*/  FMUL.FTZ R10, R4.reuse, R150 ;  /* 0x00000096040a7220 */ /* 0x040fe20000410000 */
[----:B------:R-:W4:Y:S01]  /*115a0*/  MUFU.EX2 R149, R53 ;  /* 0x0000003500957308 */ /* 0x000f220000000800 */
[C---:B------:R-:W-:Y:S01]  /*115b0*/  FMUL.FTZ R14, R4.reuse, R154 ;  /* 0x0000009a040e7220 */ /* 0x040fe20000410000 */
[----:B------:R-:W-:Y:S01]  /*115c0*/  F2FP.PACK_AB R177, R71, R96 ;  /* 0x0000006047b1723e */ /* 0x000fe200000000ff */
[C---:B------:R-:W-:Y:S02]  /*115d0*/  FMUL.FTZ R31, R4.reuse, R163 ;  /* 0x000000a3041f7220 */ /* 0x040fe40000410000 */
[C---:B------:R-:W-:Y:S02]  /*115e0*/  FMUL.FTZ R58, R4.reuse, R174 ;  /* 0x000000ae043a7220 */ /* 0x040fe40000410000 */
[C---:B------:R-:W-:Y:S02]  /*115f0*/  FMUL.FTZ R59, R4.reuse, R175 ;  /* 0x000000af043b7220 */ /* 0x040fe40000410000 */
[C---:B------:R-:W-:Y:S01]  /*11600*/  FMUL.FTZ R62, R4.reuse, R178 ;  /* 0x000000b2043e7220 */ /* 0x040fe20000410000 */
[----:B------:R-:W5:Y:S01]  /*11610*/  MUFU.EX2 R162, R32 ;  /* 0x0000002000a27308 */ /* 0x000f620000000800 */
[----:B------:R-:W-:Y:S01]  /*11620*/  FMUL.FTZ R63, R4, R179 ;  /* 0x000000b3043f7220 */ /* 0x000fe20000410000 */
[----:B------:R-:W-:Y:S01]  /*11630*/  F2FP.PACK_AB R178, R97, R98 ;  /* 0x0000006261b2723e */ /* 0x000fe200000000ff */
[C---:B-1----:R-:W-:Y:S01]  /*11640*/  FMUL.FTZ R6, R67.reuse, R146 ;  /* 0x0000009243067220 */ /* 0x042fe20000410000 */
[----:B--2---:R-:W-:Y:S01]  /*11650*/  F2FP.PACK_AB R75, R160, R77 ;  /* 0x0000004da04b723e */ /* 0x004fe200000000ff */
[----:B------:R-:W-:Y:S02]  /*11660*/  FMUL.FTZ R7, R67, R147 ;  /* 0x0000009343077220 */ /* 0x000fe40000410000 */
[C---:B------:R-:W-:Y:S01]  /*11670*/  FMUL.FTZ R12, R5.reuse, R152 ;  /* 0x00000098050c7220 */ /* 0x040fe20000410000 */
[----:B------:R-:W-:Y:S01]  /*11680*/  MOV R152, R78 ;  /* 0x0000004e00987202 */ /* 0x000fe20000000f00 */
[C---:B------:R-:W-:Y:S01]  /*11690*/  FMUL.FTZ R13, R5.reuse, R153 ;  /* 0x00000099050d7220 */ /* 0x040fe20000410000 */
[----:B------:R1:W-:Y:S01]  /*116a0*/  MUFU.EX2 R158, R19 ;  /* 0x00000013009e7308 */ /* 0x0003e20000000800 */
[----:B------:R-:W-:Y:S01]  /*116b0*/  FMUL.FTZ R45, R5, R169 ;  /* 0x000000a9052d7220 */ /* 0x000fe20000410000 */
[----:B------:R-:W-:Y:S01]  /*116c0*/  MOV R153, R18 ;  /* 0x0000001200997202 */ /* 0x000fe20000000f00 */
[----:B------:R-:W-:Y:S01]  /*116d0*/  FMUL.FTZ R5, R65, R145 ;  /* 0x0000009141057220 */ /* 0x000fe20000410000 */
[----:B----4-:R-:W-:Y:S01]  /*116e0*/  F2FP.PACK_AB R78, R149, R159 ;  /* 0x0000009f954e723e */ /* 0x010fe200000000ff */
[C---:B------:R-:W-:Y:S01]  /*116f0*/  FMUL.FTZ R11, R4.reuse, R151 ;  /* 0x00000097040b7220 */ /* 0x040fe20000410000 */
[----:B------:R-:W-:Y:S01]  /*11700*/  MOV R169, R35 ;  /* 0x0000002300a97202 */ /* 0x000fe20000000f00 */
[C---:B------:R-:W-:Y:S02]  /*11710*/  FMUL.FTZ R15, R4.reuse, R155 ;  /* 0x0000009b040f7220 */ /* 0x040fe40000410000 */
[C---:B------:R-:W-:Y:S01]  /*11720*/  FMUL.FTZ R42, R4.reuse, R166 ;  /* 0x000000a6042a7220 */ /* 0x040fe20000410000 */
[----:B------:R-:W2:Y:S01]  /*11730*/  MUFU.EX2 R148, R17 ;  /* 0x0000001100947308 */ /* 0x000ea20000000800 */
[C---:B------:R-:W-:Y:S02]  /*11740*/  FMUL.FTZ R43, R4.reuse, R167 ;  /* 0x000000a7042b7220 */ /* 0x040fe40000410000 */
[C---:B------:R-:W-:Y:S02]  /*11750*/  FMUL.FTZ R46, R4.reuse, R170 ;  /* 0x000000aa042e7220 */ /* 0x040fe40000410000 */
[----:B------:R-:W-:Y:S02]  /*11760*/  FMUL.FTZ R47, R4, R171 ;  /* 0x000000ab042f7220 */ /* 0x000fe40000410000 */
[----:B------:R-:W-:Y:S01]  /*11770*/  FADD.FTZ R163, R77, R52 ;  /* 0x000000344da37221 */ /* 0x000fe20000010000 */
[----:B-----5:R-:W-:Y:S01]  /*11780*/  F2FP.PACK_AB R77, R162, R16 ;  /* 0x00000010a24d723e */ /* 0x020fe200000000ff */
[----:B------:R-:W-:Y:S01]  /*11790*/  FMUL.FTZ R18, R67, R142 ;  /* 0x0000008e43127220 */ /* 0x000fe20000410000 */
[----:B------:R-:W-:Y:S01]  /*117a0*/  LDSM.16.MT88.4 R52, [R232] ;  /* 0x00000000e834783b */ /* 0x000fe20000004200 */
[----:B------:R-:W-:Y:S01]  /*117b0*/  FMUL.FTZ R32, R65, R132 ;  /* 0x0000008441207220 */ /* 0x000fe20000410000 */
[----:B------:R-:W-:Y:S01]  /*117c0*/  MUFU.EX2 R142, R80 ;  /* 0x00000050008e7308 */ /* 0x000fe20000000800 */
[C---:B------:R-:W-:Y:S02]  /*117d0*/  FMUL.FTZ R35, R67.reuse, R135 ;  /* 0x0000008743237220 */ /* 0x040fe40000410000 */
[C---:B-1----:R-:W-:Y:S02]  /*117e0*/  FMUL.FTZ R19, R67.reuse, R143 ;  /* 0x0000008f43137220 */ /* 0x042fe40000410000 */
[----:B------:R-:W-:Y:S02]  /*117f0*/  FMUL.FTZ R50, R67, R126 ;  /* 0x0000007e43327220 */ /* 0x000fe40000410000 */
[----:B------:R-:W-:Y:S02]  /*11800*/  FADD.FTZ R163, R160, R163 ;  /* 0x000000a3a0a37221 */ /* 0x000fe40000010000 */
[----:B------:R-:W-:Y:S01]  /*11810*/  FADD.FTZ R157, R159, R157 ;  /* 0x0000009d9f9d7221 */ /* 0x000fe20000010000 */
[----:B------:R-:W-:Y:S01]  /*11820*/  MUFU.EX2 R132, R82 ;  /* 0x0000005200847308 */ /* 0x000fe20000000800 */
[----:B--2---:R-:W-:Y:S01]  /*11830*/  F2FP.PACK_AB R79, R148, R158 ;  /* 0x0000009e944f723e */ /* 0x004fe200000000ff */
[----:B------:R-:W-:Y:S02]  /*11840*/  FMUL.FTZ R17, R65, R141 ;  /* 0x0000008d41117220 */ /* 0x000fe40000410000 */
[----:B------:R-:W-:Y:S06]  /*11850*/  FADD.FTZ R157, R149, R157 ;  /* 0x0000009d959d7221 */ /* 0x000fec0000010000 */
[----:B------:R1:W-:Y:S10]  /*11860*/  MUFU.EX2 R141, R169 ;  /* 0x000000a9008d7308 */ /* 0x0003f40000000800 */
[----:B------:R-:W-:Y:S10]  /*11870*/  MUFU.EX2 R126, R153 ;  /* 0x00000099007e7308 */ /* 0x000ff40000000800 */
[----:B------:R-:W-:Y:S01]  /*11880*/  MUFU.EX2 R154, R87 ;  /* 0x00000057009a7308 */ /* 0x000fe20000000800 */
[----:B-1----:R-:W-:Y:S02]  /*11890*/  MOV R169, R168 ;  /* 0x000000a800a97202 */ /* 0x002fe40000000f00 */
[----:B------:R-:W-:Y:S02]  /*118a0*/  MOV R168, R165 ;  /* 0x000000a500a87202 */ /* 0x000fe40000000f00 */
[----:B------:R-:W-:Y:S02]  /*118b0*/  MOV R165, R164 ;  /* 0x000000a400a57202 */ /* 0x000fe40000000f00 */
[----:B------:R-:W-:Y:S03]  /*118c0*/  MOV R164, R152 ;  /* 0x0000009800a47202 */ /* 0x000fe60000000f00 */
[----:B------:R-:W-:Y:S10]  /*118d0*/  MUFU.EX2 R153, R86 ;  /* 0x0000005600997308 */ /* 0x000ff40000000800 */
[----:B------:R1:W-:Y:S10]  /*118e0*/  MUFU.EX2 R152, R81 ;  /* 0x0000005100987308 */ /* 0x0003f40000000800 */
[----:B------:R-:W-:Y:S10]  /*118f0*/  MUFU.EX2 R146, R85 ;  /* 0x0000005500927308 */ /* 0x000ff40000000800 */
[----:B------:R2:W-:Y:S01]  /*11900*/  MUFU.EX2 R145, R84 ;  /* 0x0000005400917308 */ /* 0x0005e20000000800 */
[----:B-1----:R-:W-:Y:S09]  /*11910*/  LDSM.16.MT88.4 R80, [R231] ;  /* 0x00000000e750783b */ /* 0x002ff20000004200 */
[----:B------:R1:W-:Y:S10]  /*11920*/  MUFU.EX2 R143, R64 ;  /* 0x00000040008f7308 */ /* 0x0003f40000000800 */
[----:B------:R-:W4:Y:S01]  /*11930*/  MUFU.EX2 R151, R172 ;  /* 0x000000ac00977308 */ /* 0x000f220000000800 */
[----:B--2---:R-:W-:Y:S09]  /*11940*/  LDSM.16.MT88.4 R84, [R234+0x800] ;  /* 0x00080000ea54783b */ /* 0x004ff20000004200 */
[----:B------:R-:W2:Y:S01]  /*11950*/  MUFU.EX2 R150, R91 ;  /* 0x0000005b00967308 */ /* 0x000ea20000000800 */
[----:B-1----:R-:W-:Y:S09]  /*11960*/  FMUL.FTZ R64, R65, R116 ;  /* 0x0000007441407220 */ /* 0x002ff20000410000 */
[----:B------:R-:W-:Y:S01]  /*11970*/  MUFU.EX2 R147, R90 ;  /* 0x0000005a00937308 */ /* 0x000fe20000000800 */
[----:B----4-:R-:W-:Y:S09]  /*11980*/  FADD.FTZ R163, R151, R163 ;  /* 0x000000a397a37221 */ /* 0x010ff20000010000 */
[----:B------:R-:W-:Y:S10]  /*11990*/  MUFU.EX2 R135, R156 ;  /* 0x0000009c00877308 */ /* 0x000ff40000000800 */
[----:B------:R-:W-:Y:S01]  /*119a0*/  MUFU.EX2 R116, R206 ;  /* 0x000000ce00747308 */ /* 0x000fe20000000800 */
[----:B---3--:R-:W-:Y:S02]  /*119b0*/  FFMA.FTZ R161, R4, R21, R16 ;  /* 0x0000001504a17223 */ /* 0x008fe40000010010 */
[----:B------:R-:W1:Y:S01]  /*119c0*/  LDSM.16.MT88.4 R20, [R234] ;  /* 0x00000000ea14783b */ /* 0x000e620000004200 */
[C---:B------:R-:W-:Y:S06]  /*119d0*/  FMUL.FTZ R4, R65.reuse, R144 ;  /* 0x0000009041047220 */ /* 0x040fec0000410000 */
[----:B------:R-:W-:Y:S01]  /*119e0*/  MUFU.EX2 R180, R180 ;  /* 0x000000b400b47308 */ /* 0x000fe20000000800 */
[----:B------:R-:W-:Y:S02]  /*119f0*/  FMUL.FTZ R16, R65, R140 ;  /* 0x0000008c41107220 */ /* 0x000fe40000410000 */
[----:B------:R-:W-:Y:S04]  /*11a00*/  FADD.FTZ R162, R162, R161 ;  /* 0x000000a1a2a27221 */ /* 0x000fe80000010000 */
[----:B------:R-:W-:Y:S03]  /*11a10*/  FADD.FTZ R158, R158, R162 ;  /* 0x000000a29e9e7221 */ /* 0x000fe60000010000 */
[----:B------:R-:W-:Y:S01]  /*11a20*/  MUFU.EX2 R140, R219 ;  /* 0x000000db008c7308 */ /* 0x000fe20000000800 */
[----:B------:R-:W-:Y:S04]  /*11a30*/  FADD.FTZ R158, R148, R158 ;  /* 0x0000009e949e7221 */ /* 0x000fe80000010000 */
[----:B--2---:R-:W-:Y:S05]  /*11a40*/  FADD.FTZ R158, R150, R158 ;  /* 0x0000009e969e7221 */ /* 0x004fea0000010000 */
[----:B------:R2:W-:Y:S10]  /*11a50*/  MUFU.EX2 R144, R66 ;  /* 0x0000004200907308 */ /* 0x0005f40000000800 */
[----:B------:R-:W3:Y:S01]  /*11a60*/  MUFU.EX2 R69, R69 ;  /* 0x0000004500457308 */ /* 0x000ee20000000800 */
[-C--:B-1----:R-:W-:Y:S09]  /*11a70*/  HMMA.16816.F32 R4, R72, R20.reuse, R4 ;  /* 0x000000144804723c */ /* 0x082ff20000001804 */
[----:B------:R-:W-:Y:S03]  /*11a80*/  MUFU.EX2 R156, R104 ;  /* 0x00000068009c7308 */ /* 0x000fe60000000800 */
[----:B--2---:R-:W-:Y:S01]  /*11a90*/  FMUL.FTZ R66, R67, R118 ;  /* 0x0000007643427220 */ /* 0x004fe20000410000 */
[C---:B------:R-:W-:Y:S06]  /*11aa0*/  HMMA.16816.F32 R8, R76.reuse, R20, R8 ;  /* 0x000000144c08723c */ /* 0x040fec0000001808 */
[----:B------:R-:W-:Y:S01]  /*11ab0*/  MUFU.EX2 R118, R207 ;  /* 0x000000cf00767308 */ /* 0x000fe20000000800 */
[C---:B------:R-:W-:Y:S01]  /*11ac0*/  FMUL.FTZ R20, R65.reuse, R136 ;  /* 0x0000008841147220 */ /* 0x040fe20000410000 */
[-C--:B------:R-:W-:Y:S04]  /*11ad0*/  HMMA.16816.F32 R12, R76, R22.reuse, R12 ;  /* 0x000000164c0c723c */ /* 0x080fe8000000180c */
[----:B------:R-:W-:Y:S01]  /*11ae0*/  FMUL.FTZ R21, R65, R137 ;  /* 0x0000008941157220 */ /* 0x000fe20000410000 */
[----:B---3--:R-:W-:Y:S03]  /*11af0*/  F2FP.PACK_AB R179, R69, R70 ;  /* 0x0000004645b3723e */ /* 0x008fe600000000ff */
[----:B------:R-:W-:Y:S01]  /*11b00*/  MUFU.EX2 R136, R89 ;  /* 0x0000005900887308 */ /* 0x000fe20000000800 */
[C---:B------:R-:W-:Y:S07]  /*11b10*/  HMMA.16816.F32 R16, R72.reuse, R22, R16 ;  /* 0x000000164810723c */ /* 0x040fee0000001810 */
[C---:B------:R-:W-:Y:S02]  /*11b20*/  FMUL.FTZ R22, R67.reuse, R138 ;  /* 0x0000008a43167220 */ /* 0x040fe40000410000 */
[----:B------:R1:W-:Y:S03]  /*11b30*/  MUFU.EX2 R137, R51 ;  /* 0x0000003300897308 */ /* 0x0003e60000000800 */
[----:B------:R-:W-:Y:S07]  /*11b40*/  FMUL.FTZ R23, R67, R139 ;  /* 0x0000008b43177220 */ /* 0x000fee0000410000 */
[-C--:B------:R-:W-:Y:S01]  /*11b50*/  HMMA.16816.F32 R20, R72, R36.reuse, R20 ;  /* 0x000000244814723c */ /* 0x080fe20000001814 */
[----:B------:R2:W3:Y:S07]  /*11b60*/  MUFU.EX2 R138, R48 ;  /* 0x00000030008a7308 */ /* 0x0004ee0000000800 */
[C---:B------:R-:W-:Y:S03]  /*11b70*/  HMMA.16816.F32 R24, R76.reuse, R36, R24 ;  /* 0x000000244c18723c */ /* 0x040fe60000001818 */
[----:B------:R4:W5:Y:S04]  /*11b80*/  MUFU.EX2 R139, R49 ;  /* 0x00000031008b7308 */ /* 0x0009680000000800 */
[----:B------:R-:W-:Y:S01]  /*11b90*/  FMUL.FTZ R36, R65, R128 ;  /* 0x0000008041247220 */ /* 0x000fe20000410000 */
[-C--:B------:R-:W-:Y:S04]  /*11ba0*/  HMMA.16816.F32 R28, R76, R38.reuse, R28 ;  /* 0x000000264c1c723c */ /* 0x080fe8000000181c */
[----:B-1----:R-:W-:Y:S02]  /*11bb0*/  FMUL.FTZ R51, R67, R127 ;  /* 0x0000007f43337220 */ /* 0x002fe40000410000 */
[----:B------:R1:W1:Y:S01]  /*11bc0*/  MUFU.EX2 R127, R88 ;  /* 0x00000058007f7308 */ /* 0x0002620000000800 */
[C---:B------:R-:W-:Y:S01]  /*11bd0*/  FMUL.FTZ R37, R65.reuse, R129 ;  /* 0x0000008141257220 */ /* 0x040fe20000410000 */
[C---:B------:R-:W-:Y:S04]  /*11be0*/  HMMA.16816.F32 R32, R72.reuse, R38, R32 ;  /* 0x000000264820723c */ /* 0x040fe80000001820 */
[----:B--2---:R-:W-:Y:S03]  /*11bf0*/  FMUL.FTZ R48, R65, R124 ;  /* 0x0000007c41307220 */ /* 0x004fe60000410000 */
[C---:B------:R-:W-:Y:S01]  /*11c00*/  FMUL.FTZ R38, R67.reuse, R130 ;  /* 0x0000008243267220 */ /* 0x040fe20000410000 */
[----:B------:R-:W-:Y:S01]  /*11c10*/  MUFU.EX2 R155, R101 ;  /* 0x00000065009b7308 */ /* 0x000fe20000000800 */
[----:B------:R-:W-:Y:S03]  /*11c20*/  FMUL.FTZ R39, R67, R131 ;  /* 0x0000008343277220 */ /* 0x000fe60000410000 */
[C---:B----4-:R-:W-:Y:S04]  /*11c30*/  FMUL.FTZ R49, R65.reuse, R125 ;  /* 0x0000007d41317220 */ /* 0x050fe80000410000 */
[-C--:B------:R-:W-:Y:S02]  /*11c40*/  HMMA.16816.F32 R36, R72, R52.reuse, R36 ;  /* 0x000000344824723c */ /* 0x080fe40000001824 */
[----:B------:R-:W2:Y:S01]  /*11c50*/  MUFU.EX2 R125, R223 ;  /* 0x000000df007d7308 */ /* 0x000ea20000000800 */
[----:B-1----:R-:W-:Y:S05]  /*11c60*/  LDSM.16.MT88.4 R88, [R232+0x800] ;  /* 0x00080000e858783b */ /* 0x002fea0000004200 */
[C---:B------:R-:W-:Y:S04]  /*11c70*/  HMMA.16816.F32 R40, R76.reuse, R52, R40 ;  /* 0x000000344c28723c */ /* 0x040fe80000001828 */
[----:B------:R-:W-:Y:S03]  /*11c80*/  MUFU.EX2 R124, R169 ;  /* 0x000000a9007c7308 */ /* 0x000fe60000000800 */
[C---:B------:R-:W-:Y:S01]  /*11c90*/  FMUL.FTZ R52, R65.reuse, R120 ;  /* 0x0000007841347220 */ /* 0x040fe20000410000 */
[-C--:B------:R-:W-:Y:S04]  /*11ca0*/  HMMA.16816.F32 R44, R76, R54.reuse, R44 ;  /* 0x000000364c2c723c */ /* 0x080fe8000000182c */
[C---:B------:R-:W-:Y:S02]  /*11cb0*/  FMUL.FTZ R53, R65.reuse, R121 ;  /* 0x0000007941357220 */ /* 0x040fe40000410000 */
[----:B------:R-:W-:Y:S01]  /*11cc0*/  MUFU.EX2 R131, R94 ;  /* 0x0000005e00837308 */ /* 0x000fe20000000800 */
[----:B------:R-:W-:Y:S01]  /*11cd0*/  FMUL.FTZ R65, R65, R117 ;  /* 0x0000007541417220 */ /* 0x000fe20000410000 */
[C---:B------:R-:W-:Y:S07]  /*11ce0*/  HMMA.16816.F32 R48, R72.reuse, R54, R48 ;  /* 0x000000364830723c */ /* 0x040fee0000001830 */
[C---:B------:R-:W-:Y:S01]  /*11cf0*/  FMUL.FTZ R54, R67.reuse, R122 ;  /* 0x0000007a43367220 */ /* 0x040fe20000410000 */
[----:B------:R-:W-:Y:S01]  /*11d00*/  MUFU.EX2 R129, R222 ;  /* 0x000000de00817308 */ /* 0x000fe20000000800 */
[C---:B------:R-:W-:Y:S03]  /*11d10*/  FMUL.FTZ R55, R67.reuse, R123 ;  /* 0x0000007b43377220 */ /* 0x040fe60000410000 */
[----:B------:R-:W-:Y:S04]  /*11d20*/  FMUL.FTZ R67, R67, R119 ;  /* 0x0000007743437220 */ /* 0x000fe80000410000 */
[-C--:B------:R-:W-:Y:S02]  /*11d30*/  HMMA.16816.F32 R52, R72, R80.reuse, R52 ;  /* 0x000000504834723c */ /* 0x080fe40000001834 */
[----:B------:R-:W1:Y:S06]  /*11d40*/  MUFU.EX2 R117, R95 ;  /* 0x0000005f00757308 */ /* 0x000e6c0000000800 */
[C---:B------:R-:W-:Y:S04]  /*11d50*/  HMMA.16816.F32 R56, R76.reuse, R80, R56 ;  /* 0x000000504c38723c */ /* 0x040fe80000001838 */
[----:B------:R-:W-:Y:S04]  /*11d60*/  MUFU.EX2 R130, R93 ;  /* 0x0000005d00827308 */ /* 0x000fe80000000800 */
[-C--:B------:R-:W-:Y:S06]  /*11d70*/  HMMA.16816.F32 R60, R76, R82.reuse, R60 ;  /* 0x000000524c3c723c */ /* 0x080fec000000183c */
[----:B------:R-:W4:Y:S01]  /*11d80*/  MUFU.EX2 R128, R168 ;  /* 0x000000a800807308 */ /* 0x000f220000000800 */
[----:B---3--:R-:W-:Y:S01]  /*11d90*/  FADD.FTZ R76, R138, R221 ;  /* 0x000000dd8a4c7221 */ /* 0x008fe20000010000 */
[----:B------:R-:W-:Y:S01]  /*11da0*/  HMMA.16816.F32 R64, R72, R82, R64 ;  /* 0x000000524840723c */ /* 0x000fe20000001840 */
[----:B------:R-:W3:Y:S03]  /*11db0*/  LDSM.16.MT88.4 R80, [R233+0x800] ;  /* 0x00080000e950783b */ /* 0x000ee60000004200 */
[----:B-----5:R-:W-:Y:S01]  /*11dc0*/  FADD.FTZ R76, R139, R76 ;  /* 0x0000004c8b4c7221 */ /* 0x020fe20000010000 */
[----:B------:R-:W-:Y:S02]  /*11dd0*/  F2FP.PACK_AB R79, R132, R133 ;  /* 0x00000085844f723e */ /* 0x000fe400000000ff */
[----:B------:R-:W-:Y:S01]  /*11de0*/  F2FP.PACK_AB R78, R137, R134 ;  /* 0x00000086894e723e */ /* 0x000fe200000000ff */
[----:B------:R-:W-:Y:S01]  /*11df0*/  FADD.FTZ R77, R134, R76 ;  /* 0x0000004c864d7221 */ /* 0x000fe20000010000 */
[----:B------:R-:W-:Y:S01]  /*11e00*/  F2FP.PACK_AB R76, R139, R138 ;  /* 0x0000008a8b4c723e */ /* 0x000fe200000000ff */
[----:B------:R-:W-:Y:S02]  /*11e10*/  MUFU.EX2 R101, R164 ;  /* 0x000000a400657308 */ /* 0x000fe40000000800 */
[----:B------:R-:W-:Y:S01]  /*11e20*/  FADD.FTZ R161, R137, R77 ;  /* 0x0000004d89a17221 */ /* 0x000fe20000010000 */
[C---:B------:R-:W-:Y:S01]  /*11e30*/  F2FP.PACK_AB R77, R141.reuse, R151 ;  /* 0x000000978d4d723e */ /* 0x040fe200000000ff */
[----:B------:R-:W-:Y:S01]  /*11e40*/  FADD.FTZ R141, R141, R163 ;  /* 0x000000a38d8d7221 */ /* 0x000fe20000010000 */
[----:B------:R-:W-:Y:S01]  /*11e50*/  F2FP.PACK_AB R72, R142, R152 ;  /* 0x000000988e48723e */ /* 0x000fe200000000ff */
[----:B------:R-:W-:Y:S01]  /*11e60*/  FADD.FTZ R152, R152, R157 ;  /* 0x0000009d98987221 */ /* 0x000fe20000010000 */
[----:B------:R-:W-:Y:S01]  /*11e70*/  F2FP.PACK_AB R74, R126, R135 ;  /* 0x000000877e4a723e */ /* 0x000fe200000000ff */
[----:B------:R-:W-:Y:S01]  /*11e80*/  FADD.FTZ R141, R133, R141 ;  /* 0x0000008d858d7221 */ /* 0x000fe20000010000 */
[----:B------:R-:W-:Y:S01]  /*11e90*/  F2FP.PACK_AB R75, R127, R136 ;  /* 0x000000887f4b723e */ /* 0x000fe200000000ff */
[-C--:B------:R-:W-:Y:S01]  /*11ea0*/  HMMA.16816.F32 R4, R76, R84.reuse, R4 ;  /* 0x000000544c04723c */ /* 0x080fe20000001804 */
[----:B------:R5:W-:Y:S04]  /*11eb0*/  MUFU.EX2 R164, R92 ;  /* 0x0000005c00a47308 */ /* 0x000be80000000800 */
[----:B------:R-:W-:Y:S01]  /*11ec0*/  F2FP.PACK_AB R73, R147, R150 ;  /* 0x000000969349723e */ /* 0x000fe200000000ff */
[----:B------:R-:W-:Y:S02]  /*11ed0*/  FADD.FTZ R152, R142, R152 ;  /* 0x000000988e987221 */ /* 0x000fe40000010000 */
[----:B------:R-:W-:Y:S03]  /*11ee0*/  FADD.FTZ R132, R132, R141 ;  /* 0x0000008d84847221 */ /* 0x000fe60000010000 */
[----:B------:R-:W-:Y:S01]  /*11ef0*/  MUFU.EX2 R134, R205 ;  /* 0x000000cd00867308 */ /* 0x000fe20000000800 */
[C---:B------:R-:W-:Y:S04]  /*11f00*/  HMMA.16816.F32 R8, R72.reuse, R84, R8 ;  /* 0x000000544808723c */ /* 0x040fe80000001808 */
[----:B------:R-:W-:Y:S02]  /*11f10*/  FADD.FTZ R135, R135, R152 ;  /* 0x0000009887877221 */ /* 0x000fe40000010000 */
[----:B------:R-:W-:Y:S02]  /*11f20*/  FADD.FTZ R147, R147, R158 ;  /* 0x0000009e93937221 */ /* 0x000fe40000010000 */
[-C--:B------:R-:W-:Y:S01]  /*11f30*/  HMMA.16816.F32 R12, R72, R86.reuse, R12 ;  /* 0x00000056480c723c */ /* 0x080fe2000000180c */
[----:B------:R-:W-:Y:S03]  /*11f40*/  MUFU.EX2 R137, R220 ;  /* 0x000000dc00897308 */ /* 0x000fe60000000800 */
[----:B------:R-:W-:Y:S01]  /*11f50*/  FADD.FTZ R135, R126, R135 ;  /* 0x000000877e877221 */ /* 0x000fe20000010000 */
[----:B-----5:R-:W-:Y:S01]  /*11f60*/  LDSM.16.MT88.4 R92, [R232+0x1000] ;  /* 0x00100000e85c783b */ /* 0x020fe20000004200 */
[----:B------:R-:W-:Y:S02]  /*11f70*/  FADD.FTZ R147, R136, R147 ;  /* 0x0000009388937221 */ /* 0x000fe40000010000 */
[C---:B------:R-:W-:Y:S03]  /*11f80*/  HMMA.16816.F32 R16, R76.reuse, R86, R16 ;  /* 0x000000564c10723c */ /* 0x040fe60000001810 */
[----:B------:R-:W-:Y:S01]  /*11f90*/  MUFU.EX2 R139, R214 ;  /* 0x000000d6008b7308 */ /* 0x000fe20000000800 */
[----:B------:R-:W-:Y:S01]  /*11fa0*/  FADD.FTZ R147, R127, R147 ;  /* 0x000000937f937221 */ /* 0x000fe20000010000 */
[----:B------:R-:W5:Y:S01]  /*11fb0*/  LDSM.16.MT88.4 R84, [R231+0x800] ;  /* 0x00080000e754783b */ /* 0x000f620000004200 */
[----:B--2---:R-:W-:Y:S02]  /*11fc0*/  FADD.FTZ R136, R125, R132 ;  /* 0x000000847d887221 */ /* 0x004fe40000010000 */
[-C--:B---3--:R-:W-:Y:S04]  /*11fd0*/  HMMA.16816.F32 R20, R76, R80.reuse, R20 ;  /* 0x000000504c14723c */ /* 0x088fe80000001814 */
[----:B-1----:R-:W-:Y:S01]  /*11fe0*/  FADD.FTZ R147, R117, R147 ;  /* 0x0000009375937221 */ /* 0x002fe20000010000 */
[----:B------:R-:W-:Y:S01]  /*11ff0*/  MUFU.EX2 R138, R213 ;  /* 0x000000d5008a7308 */ /* 0x000fe20000000800 */
[----:B------:R-:W-:Y:S02]  /*12000*/  FADD.FTZ R161, R156, R161 ;  /* 0x000000a19ca17221 */ /* 0x000fe40000010000 */
[C---:B------:R-:W-:Y:S07]  /*12010*/  HMMA.16816.F32 R24, R72.reuse, R80, R24 ;  /* 0x000000504818723c */ /* 0x040fee0000001818 */
[----:B------:R-:W1:Y:S01]  /*12020*/  MUFU.EX2 R104, R165 ;  /* 0x000000a500687308 */ /* 0x000e620000000800 */
[-C--:B------:R-:W-:Y:S08]  /*12030*/  HMMA.16816.F32 R28, R72, R82.reuse, R28 ;  /* 0x00000052481c723c */ /* 0x080ff0000000181c */
[C---:B------:R-:W-:Y:S01]  /*12040*/  HMMA.16816.F32 R32, R76.reuse, R82, R32 ;  /* 0x000000524c20723c */ /* 0x040fe20000001820 */
[----:B------:R-:W2:Y:S01]  /*12050*/  LDSM.16.MT88.4 R80, [R234+0x1000] ;  /* 0x00100000ea50783b */ /* 0x000ea20000004200 */
[----:B------:R-:W-:Y:S06]  /*12060*/  MUFU.EX2 R165, R204 ;  /* 0x000000cc00a57308 */ /* 0x000fec0000000800 */
[-C--:B------:R-:W-:Y:S04]  /*12070*/  HMMA.16816.F32 R36, R76, R88.reuse, R36 ;  /* 0x000000584c24723c */ /* 0x080fe80000001824 */
[----:B------:R-:W-:Y:S04]  /*12080*/  MUFU.EX2 R168, R203 ;  /* 0x000000cb00a87308 */ /* 0x000fe80000000800 */
[C---:B------:R-:W-:Y:S06]  /*12090*/  HMMA.16816.F32 R40, R72.reuse, R88, R40 ;  /* 0x000000584828723c */ /* 0x040fec0000001828 */
[----:B------:R-:W-:Y:S02]  /*120a0*/  MUFU.EX2 R169, R202 ;  /* 0x000000ca00a97308 */ /* 0x000fe40000000800 */
[-C--:B------:R-:W-:Y:S08]  /*120b0*/  HMMA.16816.F32 R44, R72, R90.reuse, R44 ;  /* 0x0000005a482c723c */ /* 0x080ff0000000182c */
[C---:B------:R-:W-:Y:S01]  /*120c0*/  HMMA.16816.F32 R48, R76.reuse, R90, R48 ;  /* 0x0000005a4c30723c */ /* 0x040fe20000001830 */
[----:B------:R-:W3:Y:S01]  /*120d0*/  LDSM.16.MT88.4 R88, [R233+0x1000] ;  /* 0x00100000e958783b */ /* 0x000ee20000004200 */
[----:B------:R-:W1:Y:S06]  /*120e0*/  MUFU.EX2 R175, R218 ;  /* 0x000000da00af7308 */ /* 0x000e6c0000000800 */
[-C--:B-----5:R-:W-:Y:S04]  /*120f0*/  HMMA.16816.F32 R52, R76, R84.reuse, R52 ;  /* 0x000000544c34723c */ /* 0x0a0fe80000001834 */
[----:B------:R-:W5:Y:S04]  /*12100*/  MUFU.EX2 R174, R216 ;  /* 0x000000d800ae7308 */ /* 0x000f680000000800 */
[C---:B------:R-:W-:Y:S06]  /*12110*/  HMMA.16816.F32 R56, R72.reuse, R84, R56 ;  /* 0x000000544838723c */ /* 0x040fec0000001838 */
[----:B------:R-:W1:Y:S02]  /*12120*/  MUFU.EX2 R123, R212 ;  /* 0x000000d4007b7308 */ /* 0x000e640000000800 */
        /* <DEDUP_REMOVED lines=12> */
[----:B----4-:R-:W-:Y:S01]  /*121f0*/  F2FP.PACK_AB R76, R128, R124 ;  /* 0x0000007c804c723e */ /* 0x010fe200000000ff */
[----:B------:R-:W-:Y:S01]  /*12200*/  FADD.FTZ R129, R129, R136 ;  /* 0x0000008881817221 */ /* 0x000fe20000010000 */
[----:B-1----:R-:W-:Y:S02]  /*12210*/  F2FP.PACK_AB R78, R101, R104 ;  /* 0x00000068654e723e */ /* 0x002fe400000000ff */
[C---:B------:R-:W-:Y:S01]  /*12220*/  F2FP.PACK_AB R77, R131.reuse, R117 ;  /* 0x00000075834d723e */ /* 0x040fe200000000ff */
[-C--:B--2---:R-:W-:Y:S04]  /*12230*/  HMMA.16816.F32 R4, R72, R80.reuse, R4 ;  /* 0x000000504804723c */ /* 0x084fe80000001804 */
[----:B------:R-:W-:Y:S01]  /*12240*/  MUFU.EX2 R121, R215 ;  /* 0x000000d700797308 */ /* 0x000fe20000000800 */
[----:B------:R-:W-:Y:S01]  /*12250*/  F2FP.PACK_AB R79, R164, R130 ;  /* 0x00000082a44f723e */ /* 0x000fe200000000ff */
[----:B------:R-:W-:Y:S02]  /*12260*/  FADD.FTZ R131, R131, R147 ;  /* 0x0000009383837221 */ /* 0x000fe40000010000 */
        /* <DEDUP_REMOVED lines=11> */
[-C--:B---3--:R-:W-:Y:S04]  /*12320*/  HMMA.16816.F32 R20, R72, R88.reuse, R20 ;  /* 0x000000584814723c */ /* 0x088fe80000001814 */
[----:B------:R-:W-:Y:S04]  /*12330*/  FADD.FTZ R105, R100, R105 ;  /* 0x0000006964697221 */ /* 0x000fe80000010000 */
[C---:B------:R-:W-:Y:S01]  /*12340*/  HMMA.16816.F32 R24, R76.reuse, R88, R24 ;  /* 0x000000584c18723c */ /* 0x040fe20000001818 */
[----:B------:R-:W-:Y:S03]  /*12350*/  MUFU.EX2 R184, R184 ;  /* 0x000000b800b87308 */ /* 0x000fe60000000800 */
[----:B------:R-:W-:Y:S04]  /*12360*/  FADD.FTZ R105, R110, R105 ;  /* 0x000000696e697221 */ /* 0x000fe80000010000 */
[-C--:B------:R-:W-:Y:S03]  /*12370*/  HMMA.16816.F32 R28, R76, R90.reuse, R28 ;  /* 0x0000005a4c1c723c */ /* 0x080fe6000000181c */
[----:B------:R-:W2:Y:S01]  /*12380*/  MUFU.EX2 R183, R183 ;  /* 0x000000b700b77308 */ /* 0x000ea20000000800 */
[----:B------:R-:W-:Y:S04]  /*12390*/  FADD.FTZ R105, R175, R105 ;  /* 0x00000069af697221 */ /* 0x000fe80000010000 */
[C---:B------:R-:W-:Y:S01]  /*123a0*/  HMMA.16816.F32 R32, R72.reuse, R90, R32 ;  /* 0x0000005a4820723c */ /* 0x040fe20000001820 */
[----:B------:R-:W3:Y:S03]  /*123b0*/  LDSM.16.MT88.4 R88, [R233+0x1800] ;  /* 0x00180000e958783b */ /* 0x000ee60000004200 */
[----:B-----5:R-:W-:Y:S04]  /*123c0*/  FADD.FTZ R105, R174, R105 ;  /* 0x00000069ae697221 */ /* 0x020fe80000010000 */
[-C--:B------:R-:W-:Y:S04]  /*123d0*/  HMMA.16816.F32 R36, R72, R92.reuse, R36 ;  /* 0x0000005c4824723c */ /* 0x080fe80000001824 */
[----:B------:R-:W-:Y:S04]  /*123e0*/  FADD.FTZ R105, R123, R105 ;  /* 0x000000697b697221 */ /* 0x000fe80000010000 */
[C---:B------:R-:W-:Y:S04]  /*123f0*/  HMMA.16816.F32 R40, R76.reuse, R92, R40 ;  /* 0x0000005c4c28723c */ /* 0x040fe80000001828 */
[----:B--2---:R-:W-:Y:S01]  /*12400*/  F2FP.PACK_AB R117, R183, R184 ;  /* 0x000000b8b775723e */ /* 0x004fe200000000ff */
[----:B------:R-:W-:Y:S03]  /*12410*/  FADD.FTZ R105, R122, R105 ;  /* 0x000000697a697221 */ /* 0x000fe60000010000 */
[-C--:B------:R-:W-:Y:S04]  /*12420*/  HMMA.16816.F32 R44, R76, R94.reuse, R44 ;  /* 0x0000005e4c2c723c */ /* 0x080fe8000000182c */
[----:B------:R-:W-:Y:S04]  /*12430*/  FADD.FTZ R105, R187, R105 ;  /* 0x00000069bb697221 */ /* 0x000fe80000010000 */
[C---:B------:R-:W-:Y:S01]  /*12440*/  HMMA.16816.F32 R48, R72.reuse, R94, R48 ;  /* 0x0000005e4830723c */ /* 0x040fe20000001830 */
[----:B------:R-:W2:Y:S03]  /*12450*/  LDSM.16.MT88.4 R92, [R232+0x1800] ;  /* 0x00180000e85c783b */ /* 0x000ea60000004200 */
[----:B------:R-:W-:Y:S04]  /*12460*/  FADD.FTZ R105, R188, R105 ;  /* 0x00000069bc697221 */ /* 0x000fe80000010000 */
[-C--:B------:R-:W-:Y:S04]  /*12470*/  HMMA.16816.F32 R52, R72, R84.reuse, R52 ;  /* 0x000000544834723c */ /* 0x080fe80000001834 */
[----:B------:R-:W-:Y:S04]  /*12480*/  FADD.FTZ R105, R190, R105 ;  /* 0x00000069be697221 */ /* 0x000fe80000010000 */
[C---:B------:R-:W-:Y:S04]  /*12490*/  HMMA.16816.F32 R56, R76.reuse, R84, R56 ;  /* 0x000000544c38723c */ /* 0x040fe80000001838 */
[----:B------:R-:W-:Y:S03]  /*124a0*/  FADD.FTZ R105, R192, R105 ;  /* 0x00000069c0697221 */ /* 0x000fe60000010000 */
        /* <DEDUP_REMOVED lines=12> */
[----:B------:R-:W4:Y:S01]  /*12570*/  LDSM.16.MT88.4 R84, [R231+0x1800] ;  /* 0x00180000e754783b */ /* 0x000f220000004200 */
[----:B------:R-:W-:Y:S01]  /*12580*/  F2FP.PACK_AB R72, R109, R111 ;  /* 0x0000006f6d48723e */ /* 0x000fe200000000ff */
[----:B------:R-:W-:Y:S01]  /*12590*/  FADD.FTZ R105, R182, R105 ;  /* 0x00000069b6697221 */ /* 0x000fe20000010000 */
[----:B------:R-:W-:Y:S01]  /*125a0*/  F2FP.PACK_AB R74, R114, R112 ;  /* 0x00000070724a723e */ /* 0x000fe200000000ff */
[-C--:B-1----:R-:W-:Y:S05]  /*125b0*/  HMMA.16816.F32 R4, R76, R80.reuse, R4 ;  /* 0x000000504c04723c */ /* 0x082fea0000001804 */
[----:B------:R-:W-:Y:S02]  /*125c0*/  F2FP.PACK_AB R73, R168, R165 ;  /* 0x000000a5a849723e */ /* 0x000fe400000000ff */
[----:B------:R-:W-:Y:S02]  /*125d0*/  F2FP.PACK_AB R75, R201, R169 ;  /* 0x000000a9c94b723e */ /* 0x000fe400000000ff */
[----:B------:R-:W-:Y:S05]  /*125e0*/  MOV R183, R2 ;  /* 0x0000000200b77202 */ /* 0x000fea0000000f00 */
[C---:B------:R-:W-:Y:S08]  /*125f0*/  HMMA.16816.F32 R8, R72.reuse, R80, R8 ;  /* 0x000000504808723c */ /* 0x040ff00000001808 */
[-C--:B------:R-:W-:Y:S08]  /*12600*/  HMMA.16816.F32 R12, R72, R82.reuse, R12 ;  /* 0x00000052480c723c */ /* 0x080ff0000000180c */
[C---:B------:R-:W-:Y:S01]  /*12610*/  HMMA.16816.F32 R16, R76.reuse, R82, R16 ;  /* 0x000000524c10723c */ /* 0x040fe20000001810 */
[----:B------:R-:W1:Y:S07]  /*12620*/  LDSM.16.MT88.4 R80, [R234+0x2000] ;  /* 0x00200000ea50783b */ /* 0x000e6e0000004200 */
[-C--:B---3--:R-:W-:Y:S08]  /*12630*/  HMMA.16816.F32 R20, R76, R88.reuse, R20 ;  /* 0x000000584c14723c */ /* 0x088ff00000001814 */
[C---:B------:R-:W-:Y:S08]  /*12640*/  HMMA.16816.F32 R24, R72.reuse, R88, R24 ;  /* 0x000000584818723c */ /* 0x040ff00000001818 */
[-C--:B------:R-:W-:Y:S08]  /*12650*/  HMMA.16816.F32 R28, R72, R90.reuse, R28 ;  /* 0x0000005a481c723c */ /* 0x080ff0000000181c */
[C---:B------:R-:W-:Y:S01]  /*12660*/  HMMA.16816.F32 R32, R76.reuse, R90, R32 ;  /* 0x0000005a4c20723c */ /* 0x040fe20000001820 */
[----:B------:R-:W3:Y:S07]  /*12670*/  LDSM.16.MT88.4 R88, [R233+0x2000] ;  /* 0x00200000e958783b */ /* 0x000eee0000004200 */
[-C--:B--2---:R-:W-:Y:S08]  /*12680*/  HMMA.16816.F32 R36, R76, R92.reuse, R36 ;  /* 0x0000005c4c24723c */ /* 0x084ff00000001824 */
[C---:B------:R-:W-:Y:S08]  /*12690*/  HMMA.16816.F32 R40, R72.reuse, R92, R40 ;  /* 0x0000005c4828723c */ /* 0x040ff00000001828 */
[-C--:B------:R-:W-:Y:S08]  /*126a0*/  HMMA.16816.F32 R44, R72, R94.reuse, R44 ;  /* 0x0000005e482c723c */ /* 0x080ff0000000182c */
[C---:B------:R-:W-:Y:S01]  /*126b0*/  HMMA.16816.F32 R48, R76.reuse, R94, R48 ;  /* 0x0000005e4c30723c */ /* 0x040fe20000001830 */
[----:B------:R-:W2:Y:S07]  /*126c0*/  LDSM.16.MT88.4 R92, [R232+0x2000] ;  /* 0x00200000e85c783b */ /* 0x000eae0000004200 */
[-C--:B----4-:R-:W-:Y:S08]  /*126d0*/  HMMA.16816.F32 R52, R76, R84.reuse, R52 ;  /* 0x000000544c34723c */ /* 0x090ff00000001834 */
        /* <DEDUP_REMOVED lines=12> */
[----:B------:R-:W4:Y:S01]  /*127a0*/  LDSM.16.MT88.4 R84, [R231+0x2000] ;  /* 0x00200000e754783b */ /* 0x000f220000004200 */
        /* <DEDUP_REMOVED lines=41> */
[----:B------:R-:W4:Y:S03]  /*12a40*/  LDSM.16.MT88.4 R132, [R233+0x3000] ;  /* 0x00300000e984783b */ /* 0x000f260000004200 */
        /* <DEDUP_REMOVED lines=37> */
[----:B------:R-:W3:Y:S02]  /*12ca0*/  LDL.LU R72, [R1+0x50] ;  /* 0x0000500001487983 */ /* 0x000ee40000300800 */
        /* <DEDUP_REMOVED lines=33> */
[----:B------:R-:W-:Y:S04]  /*12ec0*/  FADD.FTZ R8, R115, R8 ;  /* 0x0000000873087221 */ /* 0x000fe80000010000 */
[-C--:B------:R-:W-:Y:S04]  /*12ed0*/  HMMA.16816.F32 R176, R176, R6.reuse, R60 ;  /* 0x00000006b0b0723c */ /* 0x080fe8000000183c */
[----:B------:R-:W-:Y:S04]  /*12ee0*/  FADD.FTZ R8, R113, R8 ;  /* 0x0000000871087221 */ /* 0x000fe80000010000 */
[----:B------:R-:W-:Y:S04]  /*12ef0*/  HMMA.16816.F32 R116, R116, R6, R64 ;  /* 0x000000067474723c */ /* 0x000fe80000001840 */
[----:B------:R-:W-:Y:S03]  /*12f00*/  FADD.FTZ R8, R96, R8 ;  /* 0x0000000860087221 */ /* 0x000fe60000010000 */
[----:B------:R-:W-:Y:S02]  /*12f10*/  FADD.FTZ R7, R108, R105 ;  /* 0x000000696c077221 */ /* 0x000fe40000010000 */
[----:B------:R-:W-:Y:S03]  /*12f20*/  FADD.FTZ R6, R97, R104 ;  /* 0x0000006861067221 */ /* 0x000fe60000010000 */
[----:B------:R1:W-:Y:S01]  /*12f30*/  STL [R1+0x60], R7 ;  /* 0x0000600701007387 */ /* 0x0003e20000100800 */
[----:B------:R-:W-:Y:S03]  /*12f40*/  FADD.FTZ R8, R71, R8 ;  /* 0x0000000847087221 */ /* 0x000fe60000010000 */
[----:B------:R1:W-:Y:S01]  /*12f50*/  STL [R1+0x54], R6 ;  /* 0x0000540601007387 */ /* 0x0003e20000100800 */
[----:B------:R-:W-:Y:S04]  /*12f60*/  FADD.FTZ R8, R70, R8 ;  /* 0x0000000846087221 */ /* 0x000fe80000010000 */
[----:B------:R-:W-:Y:S01]  /*12f70*/  FADD.FTZ R5, R69, R8 ;  /* 0x0000000845057221 */ /* 0x000fe20000010000 */
[C---:B---3--:R-:W-:Y:S02]  /*12f80*/  IADD3 R4, R72.reuse, -0x1, RZ ;  /* 0xffffffff48047810 */ /* 0x048fe40007ffe0ff */
[----:B--2---:R-:W-:Y:S03]  /*12f90*/  ISETP.GT.AND P0, PT, R72, R73, PT ;  /* 0x000000494800720c */ /* 0x004fe60003f04270 */
[----:B------:R1:W-:Y:S04]  /*12fa0*/  STL [R1+0x50], R4 ;  /* 0x0000500401007387 */ /* 0x0003e80000100800 */
[----:B------:R1:W-:Y:S06]  /*12fb0*/  STL [R1+0x4c], R5 ;  /* 0x00004c0501007387 */ /* 0x0003ec0000100800 */
[----:B-1----:R-:W-:-:S05]  /*12fc0*/  @P0 BRA `(.L_x_1358) ;  /* 0xffffaea000000947 */ /* 0x002fca000383ffff */
.L_x_1351:
[----:B------:R-:W-:Y:S05]  /*12fd0*/  BRA.DIV ~URZ, `(.L_x_1359) ;  /* 0x00006e627f007947 */ /* 0x000fea000b800000 */
[----:B------:R-:W2:Y:S04]  /*12fe0*/  LDL R4, [R1+0x48] ;  /* 0x0000480001047983 */ /* 0x000ea80000100800 */
[----:B--2---:R1:W2:Y:S02]  /*12ff0*/  SHFL.BFLY PT, R11, R4, 0x2, 0x1f ;  /* 0x0c401f00040b7f89 */ /* 0x0042a400000e0000 */
.L_x_1403:
        /* <DEDUP_REMOVED lines=9> */
[----:B-1----:R-:W-:-:S03]  /*13090*/  FADD.FTZ R10, R10, R9 ;  /* 0x000000090a0a7221 */ /* 0x002fc60000010000 */
[----:B------:R-:W1:Y:S01]  /*130a0*/  SHFL.BFLY PT, R9, R11, 0x1, 0x1f ;  /* 0x0c201f000b097f89 */ /* 0x000e6200000e0000 */
[----:B--2---:R-:W-:-:S03]  /*130b0*/  FADD.FTZ R6, R6, R8 ;  /* 0x0000000806067221 */ /* 0x004fc60000010000 */
[----:B------:R-:W2:Y:S01]  /*130c0*/  SHFL.BFLY PT, R8, R10, 0x1, 0x1f ;  /* 0x0c201f000a087f89 */ /* 0x000ea200000e0000 */
[----:B---3--:R-:W-:-:S03]  /*130d0*/  FADD.FTZ R4, R4, R12 ;  /* 0x0000000c04047221 */ /* 0x008fc60000010000 */
[----:B------:R-:W3:Y:S04]  /*130e0*/  SHFL.BFLY PT, R7, R6, 0x1, 0x1f ;  /* 0x0c201f0006077f89 */ /* 0x000ee800000e0000 */
[----:B------:R4:W4:Y:S01]  /*130f0*/  SHFL.BFLY PT, R5, R4, 0x1, 0x1f ;  /* 0x0c201f0004057f89 */ /* 0x00092200000e0000 */
[----:B-1----:R-:W-:Y:S02]  /*13100*/  FADD.FTZ R11, R11, R9 ;  /* 0x000000090b0b7221 */ /* 0x002fe40000010000 */
[----:B--2---:R-:W-:Y:S02]  /*13110*/  FADD.FTZ R10, R10, R8 ;  /* 0x000000080a0a7221 */ /* 0x004fe40000010000 */
[----:B---3--:R-:W-:-:S03]  /*13120*/  FADD.FTZ R7, R6, R7 ;  /* 0x0000000706077221 */ /* 0x008fc60000010000 */
.L_x_1404:
[----:B------:R-:W-:Y:S01]  /*13130*/  FSETP.NE.FTZ.AND P2, PT, R10, RZ, PT ;  /* 0x000000ff0a00720b */ /* 0x000fe20003f55000 */
[----:B------:R-:W-:Y:S01]  /*13140*/  CS2R R8, SRZ ;  /* 0x0000000000087805 */ /* 0x000fe2000001ff00 */
[----:B------:R-:W-:Y:S01]  /*13150*/  FSETP.NE.FTZ.AND P3, PT, R11, RZ, PT ;  /* 0x000000ff0b00720b */ /* 0x000fe20003f75000 */
[----:B----4-:R-:W-:Y:S01]  /*13160*/  FADD.FTZ R4, R5, R4 ;  /* 0x0000000405047221 */ /* 0x010fe20000010000 */
[----:B------:R-:W-:-:S04]  /*13170*/  FSETP.NE.FTZ.AND P1, PT, R7, RZ, PT ;  /* 0x000000ff0700720b */ /* 0x000fc80003f35000 */
[----:B------:R-:W-:-:S05]  /*13180*/  FSETP.NE.FTZ.AND P0, PT, R4, RZ, PT ;  /* 0x000000ff0400720b */ /* 0x000fca0003f15000 */
[----:B------:R-:W1:Y:S01]  /*13190*/  @P2 MUFU.LG2 R5, R10 ;  /* 0x0000000a00052308 */ /* 0x000e620000000c00 */
[----:B------:R-:W-:Y:S02]  /*131a0*/  @P2 MOV R13, 0x3f317218 ;  /* 0x3f317218000d2802 */ /* 0x000fe40000000f00 */
[----:B------:R-:W-:-:S03]  /*131b0*/  @P3 MOV R14, 0x3f317218 ;  /* 0x3f317218000e3802 */ /* 0x000fc60000000f00 */
[----:B------:R-:W-:Y:S02]  /*131c0*/  @P2 FMUL.FTZ R13, R13, c[0x0][0x2d0] ;  /* 0x0000b4000d0d2a20 */ /* 0x000fe40000410000 */
[----:B------:R-:W2:Y:S01]  /*131d0*/  @P3 MUFU.RCP R8, R11 ;  /* 0x0000000b00083308 */ /* 0x000ea20000001000 */
[----:B------:R-:W-:-:S07]  /*131e0*/  @P3 FMUL.FTZ R14, R14, c[0x0][0x2d0] ;  /* 0x0000b4000e0e3a20 */ /* 0x000fce0000410000 */
[----:B------:R3:W4:Y:S01]  /*131f0*/  @P3 MUFU.LG2 R6, R11 ;  /* 0x0000000b00063308 */ /* 0x0007220000000c00 */
[----:B-1----:R-:W-:Y:S01]  /*13200*/  @P2 FMUL.FTZ R15, R5, 0.69314718246459960938 ;  /* 0x3f317218050f2820 */ /* 0x002fe20000410000 */
[----:B------:R-:W-:-:S06]  /*13210*/  MOV R5, RZ ;  /* 0x000000ff00057202 */ /* 0x000fcc0000000f00 */
[----:B------:R1:W5:Y:S01]  /*13220*/  @P2 MUFU.RCP R9, R10 ;  /* 0x0000000a00092308 */ /* 0x0003620000001000 */
[C---:B--2---:R-:W-:Y:S02]  /*13230*/  FMUL.FTZ R144, R8.reuse, R144 ;  /* 0x0000009008907220 */ /* 0x044fe40000410000 */
[C---:B------:R-:W-:Y:S02]  /*13240*/  FMUL.FTZ R145, R8.reuse, R145 ;  /* 0x0000009108917220 */ /* 0x040fe40000410000 */
[C---:B------:R-:W-:Y:S02]  /*13250*/  FMUL.FTZ R140, R8.reuse, R140 ;  /* 0x0000008c088c7220 */ /* 0x040fe40000410000 */
[C---:B------:R-:W-:Y:S01]  /*13260*/  FMUL.FTZ R141, R8.reuse, R141 ;  /* 0x0000008d088d7220 */ /* 0x040fe20000410000 */
[----:B------:R-:W2:Y:S01]  /*13270*/  @P1 MUFU.LG2 R12, R7 ;  /* 0x00000007000c1308 */ /* 0x000ea20000000c00 */
[C---:B------:R-:W-:Y:S01]  /*13280*/  FMUL.FTZ R136, R8.reuse, R136 ;  /* 0x0000008808887220 */ /* 0x040fe20000410000 */
[----:B---3--:R-:W-:Y:S01]  /*13290*/  MOV R11, 0xff800000 ;  /* 0xff800000000b7802 */ /* 0x008fe20000000f00 */
[----:B------:R-:W-:-:S02]  /*132a0*/  FMUL.FTZ R137, R8, R137 ;  /* 0x0000008908897220 */ /* 0x000fc40000410000 */
[C---:B------:R-:W-:Y:S02]  /*132b0*/  FMUL.FTZ R132, R8.reuse, R132 ;  /* 0x0000008408847220 */ /* 0x040fe40000410000 */
[C---:B------:R-:W-:Y:S01]  /*132c0*/  FMUL.FTZ R133, R8.reuse, R133 ;  /* 0x0000008508857220 */ /* 0x040fe20000410000 */
[----:B------:R-:W-:Y:S01]  /*132d0*/  @P0 MUFU.RCP R5, R4 ;  /* 0x0000000400050308 */ /* 0x000fe20000001000 */
[C---:B------:R-:W-:Y:S01]  /*132e0*/  FMUL.FTZ R128, R8.reuse, R128 ;  /* 0x0000008008807220 */ /* 0x040fe20000410000 */
[----:B-1----:R-:W-:Y:S01]  /*132f0*/  MOV R10, 0xff800000 ;  /* 0xff800000000a7802 */ /* 0x002fe20000000f00 */
[C---:B------:R-:W-:Y:S02]  /*13300*/  FMUL.FTZ R129, R8.reuse, R129 ;  /* 0x0000008108817220 */ /* 0x040fe40000410000 */
[C---:B------:R-:W-:Y:S02]  /*13310*/  FMUL.FTZ R124, R8.reuse, R124 ;  /* 0x0000007c087c7220 */ /* 0x040fe40000410000 */
[C---:B------:R-:W-:Y:S01]  /*13320*/  FMUL.FTZ R125, R8.reuse, R125 ;  /* 0x0000007d087d7220 */ /* 0x040fe20000410000 */
[----:B------:R-:W1:Y:S01]  /*13330*/  @P0 MUFU.LG2 R4, R4 ;  /* 0x0000000400040308 */ /* 0x000e620000000c00 */
[----:B------:R-:W-:-:S02]  /*13340*/  FMUL.FTZ R120, R8, R120 ;  /* 0x0000007808787220 */ /* 0x000fc40000410000 */
[C---:B------:R-:W-:Y:S02]  /*13350*/  FMUL.FTZ R121, R8.reuse, R121 ;  /* 0x0000007908797220 */ /* 0x040fe40000410000 */
[C---:B------:R-:W-:Y:S02]  /*13360*/  FMUL.FTZ R116, R8.reuse, R116 ;  /* 0x0000007408747220 */ /* 0x040fe40000410000 */
[----:B------:R-:W-:Y:S01]  /*13370*/  FMUL.FTZ R117, R8, R117 ;  /* 0x0000007508757220 */ /* 0x000fe20000410000 */
[----:B------:R-:W-:Y:S01]  /*13380*/  MOV R8, RZ ;  /* 0x000000ff00087202 */ /* 0x000fe20000000f00 */
[----:B----4-:R-:W-:Y:S02]  /*13390*/  @P3 FMUL.FTZ R6, R6, 0.69314718246459960938 ;  /* 0x3f31721806063820 */ /* 0x010fe40000410000 */
[C---:B-----5:R-:W-:Y:S02]  /*133a0*/  FMUL.FTZ R146, R9.reuse, R146 ;  /* 0x0000009209927220 */ /* 0x060fe40000410000 */
[C---:B------:R-:W-:Y:S01]  /*133b0*/  FMUL.FTZ R147, R9.reuse, R147 ;  /* 0x0000009309937220 */ /* 0x040fe20000410000 */
[----:B------:R3:W4:Y:S01]  /*133c0*/  @P1 MUFU.RCP R8, R7 ;  /* 0x0000000700081308 */ /* 0x0007220000001000 */
[----:B------:R-:W-:-:S02]  /*133d0*/  FMUL.FTZ R142, R9, R142 ;  /* 0x0000008e098e7220 */ /* 0x000fc40000410000 */
[C---:B------:R-:W-:Y:S02]  /*133e0*/  FMUL.FTZ R143, R9.reuse, R143 ;  /* 0x0000008f098f7220 */ /* 0x040fe40000410000 */
[C---:B------:R-:W-:Y:S02]  /*133f0*/  FMUL.FTZ R138, R9.reuse, R138 ;  /* 0x0000008a098a7220 */ /* 0x040fe40000410000 */
[C---:B------:R-:W-:Y:S02]  /*13400*/  FMUL.FTZ R139, R9.reuse, R139 ;  /* 0x0000008b098b7220 */ /* 0x040fe40000410000 */
[C---:B------:R-:W-:Y:S02]  /*13410*/  FMUL.FTZ R134, R9.reuse, R134 ;  /* 0x0000008609867220 */ /* 0x040fe40000410000 */
[C---:B------:R-:W-:Y:S02]  /*13420*/  FMUL.FTZ R135, R9.reuse, R135 ;  /* 0x0000008709877220 */ /* 0x040fe40000410000 */
[----:B------:R-:W-:-:S02]  /*13430*/  FMUL.FTZ R130, R9, R130 ;  /* 0x0000008209827220 */ /* 0x000fc40000410000 */
[C---:B------:R-:W-:Y:S01]  /*13440*/  FMUL.FTZ R131, R9.reuse, R131 ;  /* 0x0000008309837220 */ /* 0x040fe20000410000 */
[----:B---3--:R-:W-:Y:S01]  /*13450*/  MOV R7, 0xff800000 ;  /* 0xff80000000077802 */ /* 0x008fe20000000f00 */
[C---:B------:R-:W-:Y:S02]  /*13460*/  FMUL.FTZ R126, R9.reuse, R126 ;  /* 0x0000007e097e7220 */ /* 0x040fe40000410000 */
[C---:B------:R-:W-:Y:S02]  /*13470*/  FMUL.FTZ R127, R9.reuse, R127 ;  /* 0x0000007f097f7220 */ /* 0x040fe40000410000 */
[C---:B------:R-:W-:Y:S02]  /*13480*/  FMUL.FTZ R122, R9.reuse, R122 ;  /* 0x0000007a097a7220 */ /* 0x040fe40000410000 */
[C---:B------:R-:W-:Y:S02]  /*13490*/  FMUL.FTZ R123, R9.reuse, R123 ;  /* 0x0000007b097b7220 */ /* 0x040fe40000410000 */
[----:B------:R-:W-:-:S02]  /*134a0*/  FMUL.FTZ R118, R9, R118 ;  /* 0x0000007609767220 */ /* 0x000fc40000410000 */
[----:B------:R-:W-:Y:S01]  /*134b0*/  FMUL.FTZ R119, R9, R119 ;  /* 0x0000007709777220 */ /* 0x000fe20000410000 */
[----:B------:R-:W-:Y:S01]  /*134c0*/  @P1 MOV R9, 0x3f317218 ;  /* 0x3f31721800091802 */ /* 0x000fe20000000f00 */
[----:B------:R-:W-:Y:S01]  /*134d0*/  @P3 FFMA.FTZ R7, R14, R3, R6 ;  /* 0x000000030e073223 */ /* 0x000fe20000010006 */
[----:B------:R-:W-:Y:S01]  /*134e0*/  @P0 MOV R3, 0x3f317218 ;  /* 0x3f31721800030802 */ /* 0x000fe20000000f00 */
[----:B--2---:R-:W-:Y:S02]  /*134f0*/  @P1 FMUL.FTZ R12, R12, 0.69314718246459960938 ;  /* 0x3f3172180c0c1820 */ /* 0x004fe40000410000 */
[----:B------:R-:W-:Y:S02]  /*13500*/  @P1 FMUL.FTZ R9, R9, c[0x0][0x2d0] ;  /* 0x0000b40009091a20 */ /* 0x000fe40000410000 */
[----:B-1----:R-:W-:Y:S02]  /*13510*/  @P0 FMUL.FTZ R4, R4, 0.69314718246459960938 ;  /* 0x3f31721804040820 */ /* 0x002fe40000410000 */
[----:B------:R-:W-:-:S02]  /*13520*/  @P0 FMUL.FTZ R3, R3, c[0x0][0x2d0] ;  /* 0x0000b40003030a20 */ /* 0x000fc40000410000 */
[----:B------:R-:W-:Y:S01]  /*13530*/  @P1 FFMA.FTZ R11, R9, R0, R12 ;  /* 0x00000000090b1223 */ /* 0x000fe2000001000c */
[----:B------:R-:W-:Y:S01]  /*13540*/  MOV R0, 0xff800000 ;  /* 0xff80000000007802 */ /* 0x000fe20000000f00 */
[----:B------:R-:W-:Y:S01]  /*13550*/  @P2 FFMA.FTZ R10, R13, R2, R15 ;  /* 0x000000020d0a2223 */ /* 0x000fe2000001000f */
[----:B------:R-:W-:Y:S01]  /*13560*/  MOV R2, 0x1 ;  /* 0x0000000100027802 */ /* 0x000fe20000000f00 */
[C---:B----4-:R-:W-:Y:S02]  /*13570*/  FMUL.FTZ R148, R8.reuse, R148 ;  /* 0x0000009408947220 */ /* 0x050fe40000410000 */
        /* <DEDUP_REMOVED lines=30> */
[----:B------:R-:W-:Y:S02]  /*13760*/  FMUL.FTZ R179, R5, R179 ;  /* 0x000000b305b37220 */ /* 0x000fe40000410000 */
[----:B------:R-:W-:Y:S02]  /*13770*/  @P0 FFMA.FTZ R0, R3, R68, R4 ;  /* 0x0000004403000223 */ /* 0x000fe40000010004 */
.L_x_1304:
[----:B--2---:R2:W5:Y:S01]  /*13780*/  LDL R6, [R1] ;  /* 0x0000000001067983 */ /* 0x0045620000100800 */
[----:B------:R-:W-:Y:S01]  /*13790*/  LOP3.LUT P0, RZ, R243, 0x7f, RZ, 0xc0, !PT ;  /* 0x0000007ff3ff7812 */ /* 0x000fe2000780c0ff */
[----:B------:R-:W-:-:S12]  /*137a0*/  BSSY B0, `(.L_x_1361) ;  /* 0x0000010000007945 */ /* 0x000fd80003800000 */
[----:B------:R-:W-:Y:S05]  /*137b0*/  @P0 BRA `(.L_x_1362) ;  /* 0x000000e000000947 */ /* 0x000fea0003800000 */
[----:B------:R-:W3:Y:S01]  /*137c0*/  S2R R3, SR_LANEID ;  /* 0x0000000000037919 */ /* 0x000ee20000000000 */
[----:B------:R-:W-:Y:S01]  /*137d0*/  VOTEU.ANY UR4, UPT, PT ;  /* 0x0000000000047886 */ /* 0x000fe200038e0100 */
[----:B------:R-:W-:Y:S01]  /*137e0*/  IMAD.MOV.U32 R8, RZ, RZ, c[0x0][0x580] ;  /* 0x00016000ff087624 */ /* 0x000fe200078e00ff */
[----:B------:R-:W3:Y:S01]  /*137f0*/  FLO.U32 R5, UR4 ;  /* 0x0000000400057d00 */ /* 0x000ee200080e0000 */
[----:B------:R-:W-:-:S07]  /*13800*/  IMAD.MOV.U32 R9, RZ, RZ, c[0x0][0x584] ;  /* 0x00016100ff097624 */ /* 0x000fce00078e00ff */
[----:B------:R-:W4:Y:S01]  /*13810*/  POPC R4, UR4 ;  /* 0x0000000400047d09 */ /* 0x000f220008000000 */
[----:B---3--:R-:W-:-:S13]  /*13820*/  ISETP.EQ.U32.AND P0, PT, R5, R3, PT ;  /* 0x000000030500720c */ /* 0x008fda0003f02070 */
[----:B----4-:R-:W3:Y:S04]  /*13830*/  @P0 ATOMG.E.ADD.STRONG.GPU PT, R4, [R8.64], R4 ;  /* 0x00000004080409a8 */ /* 0x010ee800081ee1c8 */
[----:B------:R-:W4:Y:S02]  /*13840*/  S2R R3, SR_LTMASK ;  /* 0x0000000000037919 */ /* 0x000f240000003900 */
[----:B----4-:R-:W-:-:S06]  /*13850*/  LOP3.LUT R3, R3, UR4, RZ, 0xc0, !PT ;  /* 0x0000000403037c12 */ /* 0x010fcc000f8ec0ff */
[----:B------:R-:W4:Y:S01]  /*13860*/  POPC R3, R3 ;  /* 0x0000000300037309 */ /* 0x000f220000000000 */
[----:B---3--:R-:W4:Y:S02]  /*13870*/  SHFL.IDX PT, R4, R4, R5, 0x1f ;  /* 0x00001f0504047589 */ /* 0x008f2400000e0000 */
[----:B----45:R-:W-:-:S05]  /*13880*/  IADD3 R6, R4, c[0x0][0xc], R3 ;  /* 0x0000030004067a10 */ /* 0x030fca0007ffe003 */
[----:B------:R3:W-:Y:S02]  /*13890*/  STL [R1], R6 ;  /* 0x0000000601007387 */ /* 0x0007e40000100800 */
.L_x_1362:
[----:B------:R-:W-:Y:S05]  /*138a0*/  BSYNC B0 ;  /* 0x0000000000007941 */ /* 0x000fea0003800000 */
.L_x_1361:
[----:B------:R-:W-:Y:S01]  /*138b0*/  PRMT R2, R2, 0x9910, RZ ;  /* 0x0000991002027816 */ /* 0x000fe200000000ff */
[----:B------:R-:W-:Y:S01]  /*138c0*/  BSSY B1, `(.L_x_1363) ;  /* 0x0000142000017945 */ /* 0x000fe20003800000 */
[----:B-----5:R-:W-:Y:S02]  /*138d0*/  IMAD.MOV.U32 R3, RZ, RZ, R6 ;  /* 0x000000ffff037224 */ /* 0x020fe400078e0006 */
[----:B------:R-:W-:-:S13]  /*138e0*/  ISETP.NE.AND P0, PT, R2, RZ, PT ;  /* 0x000000ff0200720c */ /* 0x000fda0003f05270 */
[----:B------:R-:W-:Y:S05]  /*138f0*/  @!P0 BRA `(.L_x_1364) ;  /* 0x0000113000008947 */ /* 0x000fea0003800000 */
[----:B------:R-:W-:Y:S01]  /*13900*/  WARPSYNC 0xffffffff ;  /* 0xffffffff00007948 */ /* 0x000fe20003800000 */
[----:B------:R-:W-:Y:S06]  /*13910*/  BAR.SYNC.DEFER_BLOCKING 0x1, 0x80 ;  /* 0x0042000000007b1d */ /* 0x000fec0000010000 */
[----:B------:R-:W-:Y:S05]  /*13920*/  BRA.CONV ~URZ, `(.L_x_1365) ;  /* 0x000000537f007947 */ /* 0x000fea000b800000 */
[----:B---3--:R-:W-:Y:S01]  /*13930*/  IMAD.MOV.U32 R6, RZ, RZ, R249 ;  /* 0x000000ffff067224 */ /* 0x008fe200078e00f9 */
[----:B------:R-:W-:Y:S01]  /*13940*/  MOV R5, RZ ;  /* 0x000000ff00057202 */ /* 0x000fe20000000f00 */
[----:B------:R-:W-:Y:S01]  /*13950*/  IMAD.MOV.U32 R4, RZ, RZ, 0x1f ;  /* 0x0000001fff047424 */ /* 0x000fe200078e00ff */
[----:B------:R-:W-:-:S02]  /*13960*/  MOV R2, 0x13980 ;  /* 0x0001398000027802 */ /* 0x000fc40000000f00 */
[----:B-12---:R-:W-:Y:S05]  /*13970*/  CALL.REL.NOINC `($__internal_17_$__cuda_sm70_shflsync_idx_p) ;  /* 0x0000685000007944 */ /* 0x006fea0003c00000 */
.L_x_1365:
[----:B---3--:R-:W3:Y:S04]  /*13980*/  LDL.LU R6, [R1+0x18] ;  /* 0x0000180001067983 */ /* 0x008ee80000300800 */
[----:B-1----:R-:W4:Y:S04]  /*13990*/  LDL.LU R13, [R1+0x2c] ;  /* 0x00002c00010d7983 */ /* 0x002f280000300800 */
[----:B------:R-:W5:Y:S04]  /*139a0*/  LDL.LU R18, [R1+0x28] ;  /* 0x0000280001127983 */ /* 0x000f680000300800 */
[----:B--2---:R-:W2:Y:S01]  /*139b0*/  LDL.LU R22, [R1+0x14] ;  /* 0x0000140001167983 */ /* 0x004ea20000300800 */
[----:B------:R-:W-:Y:S01]  /*139c0*/  IMAD.MOV.U32 R2, RZ, RZ, 0x1 ;  /* 0x00000001ff027424 */ /* 0x000fe200078e00ff */
[----:B------:R-:W-:Y:S01]  /*139d0*/  ULDC UR5, c[0x0][0x4e8] ;  /* 0x00013a0000057ab9 */ /* 0x000fe20000000800 */
[----:B------:R-:W-:Y:S01]  /*139e0*/  LOP3.LUT P1, RZ, R248, 0x3, RZ, 0xc0, !PT ;  /* 0x00000003f8ff7812 */ /* 0x000fe2000782c0ff */
[----:B------:R-:W-:Y:S01]  /*139f0*/  ULDC UR4, c[0x0][0x388] ;  /* 0x0000e20000047ab9 */ /* 0x000fe20000000800 */
[C---:B------:R-:W-:Y:S01]  /*13a00*/  IADD3 R23, R245.reuse, 0x38, RZ ;  /* 0x00000038f5177810 */ /* 0x040fe20007ffe0ff */
[----:B------:R-:W-:Y:S01]  /*13a10*/  UIMAD UR4, UR5, UR4, URZ ;  /* 0x00000004050472a4 */ /* 0x000fe2000f8e023f */
[----:B------:R-:W-:Y:S01]  /*13a20*/  ISETP.NE.AND P0, PT, R2, c[0x0][0x4e8], PT ;  /* 0x00013a0002007a0c */ /* 0x000fe20003f05270 */
[----:B------:R-:W-:Y:S01]  /*13a30*/  BSSY B0, `(.L_x_1366) ;  /* 0x0000090000007945 */ /* 0x000fe20003800000 */
[----:B------:R-:W-:-:S02]  /*13a40*/  IADD3 R25, R245, 0x30, RZ ;  /* 0x00000030f5197810 */ /* 0x000fc40007ffe0ff */
[C---:B------:R-:W-:Y:S02]  /*13a50*/  IADD3 R27, R245.reuse, 0x28, RZ ;  /* 0x00000028f51b7810 */ /* 0x040fe40007ffe0ff */
[C---:B------:R-:W-:Y:S02]  /*13a60*/  IADD3 R29, R245.reuse, 0x20, RZ ;  /* 0x00000020f51d7810 */ /* 0x040fe40007ffe0ff */
[C---:B------:R-:W-:Y:S02]  /*13a70*/  IADD3 R31, R245.reuse, 0x18, RZ ;  /* 0x00000018f51f7810 */ /* 0x040fe40007ffe0ff */
[C---:B------:R-:W-:Y:S02]  /*13a80*/  IADD3 R33, R245.reuse, 0x10, RZ ;  /* 0x00000010f5217810 */ /* 0x040fe40007ffe0ff */
[----:B------:R-:W-:Y:S02]  /*13a90*/  IADD3 R35, R245, 0x8, RZ ;  /* 0x00000008f5237810 */ /* 0x000fe40007ffe0ff */
[----:B------:R-:W-:-:S02]  /*13aa0*/  SHF.R.S32.HI R23, RZ, 0x1f, R23 ;  /* 0x0000001fff177819 */ /* 0x000fc40000011417 */
[C---:B------:R-:W-:Y:S02]  /*13ab0*/  IADD3 R24, R245.reuse, 0x30, RZ ;  /* 0x00000030f5187810 */ /* 0x040fe40007ffe0ff */
[----:B------:R-:W-:Y:S02]  /*13ac0*/  SHF.R.S32.HI R25, RZ, 0x1f, R25 ;  /* 0x0000001fff197819 */ /* 0x000fe40000011419 */
[C---:B------:R-:W-:Y:S02]  /*13ad0*/  IADD3 R26, R245.reuse, 0x28, RZ ;  /* 0x00000028f51a7810 */ /* 0x040fe40007ffe0ff */
[----:B------:R-:W-:Y:S02]  /*13ae0*/  SHF.R.S32.HI R27, RZ, 0x1f, R27 ;  /* 0x0000001fff1b7819 */ /* 0x000fe4000001141b */
        /* <DEDUP_REMOVED lines=8> */
[----:B------:R-:W-:Y:S02]  /*13b70*/  SHF.R.S32.HI R36, RZ, 0x1f, R245 ;  /* 0x0000001fff247819 */ /* 0x000fe400000114f5 */
[----:B---3--:R-:W-:Y:S01]  /*13b80*/  SHF.R.S32.HI R16, RZ, 0x1f, R6 ;  /* 0x0000001fff107819 */ /* 0x008fe20000011406 */
[----:B------:R-:W-:-:S04]  /*13b90*/  IMAD.WIDE.U32 R4, R6, c[0x0][0x4d0], RZ ;  /* 0x0001340006047a25 */ /* 0x000fc800078e00ff */
[C---:B------:R-:W-:Y:S02]  /*13ba0*/  IMAD R14, R16.reuse, c[0x0][0x4d0], RZ ;  /* 0x00013400100e7a24 */ /* 0x040fe400078e02ff */
[----:B------:R-:W-:Y:S02]  /*13bb0*/  IMAD R16, R16, c[0x0][0x438], RZ ;  /* 0x00010e0010107a24 */ /* 0x000fe400078e02ff */
[C---:B------:R-:W-:Y:S02]  /*13bc0*/  IMAD R14, R6.reuse, c[0x0][0x4d4], R14 ;  /* 0x00013500060e7a24 */ /* 0x040fe400078e020e */
[C---:B------:R-:W-:Y:S02]  /*13bd0*/  IMAD R16, R6.reuse, c[0x0][0x43c], R16 ;  /* 0x00010f0006107a24 */ /* 0x040fe400078e0210 */
[----:B------:R-:W-:Y:S01]  /*13be0*/  IMAD.IADD R15, R5, 0x1, R14 ;  /* 0x00000001050f7824 */ /* 0x000fe200078e020e */
[----:B----4-:R-:W-:Y:S01]  /*13bf0*/  SHF.R.S32.HI R5, RZ, 0x1f, R13 ;  /* 0x0000001fff057819 */ /* 0x010fe2000001140d */
[----:B------:R-:W-:-:S04]  /*13c00*/  IMAD.WIDE.U32 R8, R6, c[0x0][0x438], RZ ;  /* 0x00010e0006087a25 */ /* 0x000fc800078e00ff */
[----:B------:R-:W-:Y:S02]  /*13c10*/  IMAD.MOV.U32 R14, RZ, RZ, R4 ;  /* 0x000000ffff0e7224 */ /* 0x000fe400078e0004 */
[----:B--2---:R-:W-:Y:S02]  /*13c20*/  IMAD.IADD R4, R246, 0x1, R22 ;  /* 0x00000001f6047824 */ /* 0x004fe400078e0216 */
[----:B------:R-:W-:Y:S02]  /*13c30*/  IMAD.IADD R17, R9, 0x1, R16 ;  /* 0x0000000109117824 */ /* 0x000fe400078e0210 */
[----:B------:R-:W-:Y:S02]  /*13c40*/  IMAD R6, R5, c[0x0][0x4d8], RZ ;  /* 0x0001360005067a24 */ /* 0x000fe400078e02ff */
[----:B------:R-:W-:-:S04]  /*13c50*/  @P0 IMAD.HI.U32 R9, R4, c[0x0][0x4ec], RZ ;  /* 0x00013b0004090a27 */ /* 0x000fc800078e00ff */
[----:B------:R-:W-:Y:S02]  /*13c60*/  IMAD.MOV.U32 R16, RZ, RZ, R8 ;  /* 0x000000ffff107224 */ /* 0x000fe400078e0008 */
[----:B------:R-:W-:Y:S02]  /*13c70*/  IMAD R5, R5, c[0x0][0x440], RZ ;  /* 0x0001100005057a24 */ /* 0x000fe400078e02ff */
[----:B------:R-:W-:Y:S01]  /*13c80*/  IMAD.MOV.U32 R12, RZ, RZ, R4 ;  /* 0x000000ffff0c7224 */ /* 0x000fe200078e0004 */
[----:B------:R-:W-:Y:S01]  /*13c90*/  @P0 SHF.R.U32.HI R12, RZ, c[0x0][0x4f0], R9 ;  /* 0x00013c00ff0c0a19 */ /* 0x000fe20000011609 */
[C---:B------:R-:W-:Y:S02]  /*13ca0*/  IMAD R5, R13.reuse, c[0x0][0x444], R5 ;  /* 0x000111000d057a24 */ /* 0x040fe400078e0205 */
[----:B------:R-:W-:Y:S01]  /*13cb0*/  IMAD.WIDE.U32 R16, R13, c[0x0][0x440], R16 ;  /* 0x000110000d107a25 */ /* 0x000fe200078e0010 */
[----:B------:R-:W-:-:S03]  /*13cc0*/  SHF.R.S32.HI R9, RZ, 0x1f, R12 ;  /* 0x0000001fff097819 */ /* 0x000fc6000001140c */
[----:B------:R-:W-:Y:S02]  /*13cd0*/  IMAD R6, R13, c[0x0][0x4dc], R6 ;  /* 0x000137000d067a24 */ /* 0x000fe400078e0206 */
[----:B------:R-:W-:-:S04]  /*13ce0*/  @P0 IMAD.HI.U32 R2, R4, c[0x0][0x4ec], RZ ;  /* 0x00013b0004020a27 */ /* 0x000fc800078e00ff */
[----:B------:R-:W-:Y:S01]  /*13cf0*/  IMAD.WIDE.U32 R14, R13, c[0x0][0x4d8], R14 ;  /* 0x000136000d0e7a25 */ /* 0x000fe200078e000e */
[----:B-----5:R-:W-:-:S03]  /*13d00*/  SHF.R.S32.HI R13, RZ, 0x1f, R18 ;  /* 0x0000001fff0d7819 */ /* 0x020fc60000011412 */
[----:B------:R-:W-:Y:S02]  /*13d10*/  IMAD.IADD R17, R17, 0x1, R5 ;  /* 0x0000000111117824 */ /* 0x000fe400078e0205 */
[----:B------:R-:W-:Y:S01]  /*13d20*/  IMAD.MOV.U32 R8, RZ, RZ, R4 ;  /* 0x000000ffff087224 */ /* 0x000fe200078e0004 */
[----:B------:R-:W-:Y:S01]  /*13d30*/  @P0 SHF.R.U32.HI R8, RZ, c[0x0][0x4f0], R2 ;  /* 0x00013c00ff080a19 */ /* 0x000fe20000011602 */
[----:B------:R-:W-:Y:S02]  /*13d40*/  IMAD.IADD R15, R15, 0x1, R6 ;  /* 0x000000010f0f7824 */ /* 0x000fe400078e0206 */
[----:B------:R-:W-:Y:S01]  /*13d50*/  IMAD.MOV R5, RZ, RZ, -R12 ;  /* 0x000000ffff057224 */ /* 0x000fe200078e0a0c */
[----:B------:R-:W-:Y:S01]  /*13d60*/  SHF.R.S32.HI R6, RZ, 0x1f, R8 ;  /* 0x0000001fff067819 */ /* 0x000fe20000011408 */
[C---:B------:R-:W-:Y:S02]  /*13d70*/  IMAD R2, R13.reuse, c[0x0][0x4e0], RZ ;  /* 0x000138000d027a24 */ /* 0x040fe400078e02ff */
[----:B------:R-:W-:-:S02]  /*13d80*/  IMAD R13, R13, c[0x0][0x448], RZ ;  /* 0x000112000d0d7a24 */ /* 0x000fc400078e02ff */
[----:B------:R-:W-:Y:S02]  /*13d90*/  IMAD R5, R5, c[0x0][0x4e8], R4 ;  /* 0x00013a0005057a24 */ /* 0x000fe400078e0204 */
[----:B------:R-:W-:-:S04]  /*13da0*/  IMAD.WIDE.U32 R14, R18, c[0x0][0x4e0], R14 ;  /* 0x00013800120e7a25 */ /* 0x000fc800078e000e */
[----:B------:R-:W-:Y:S01]  /*13db0*/  IMAD R2, R18, c[0x0][0x4e4], R2 ;  /* 0x0001390012027a24 */ /* 0x000fe200078e0202 */
[----:B------:R-:W-:Y:S01]  /*13dc0*/  IADD3 R12, P0, R12, R14, RZ ;  /* 0x0000000e0c0c7210 */ /* 0x000fe20007f1e0ff */
[C---:B------:R-:W-:Y:S02]  /*13dd0*/  IMAD R13, R18.reuse, c[0x0][0x44c], R13 ;  /* 0x00011300120d7a24 */ /* 0x040fe400078e020d */
[----:B------:R-:W-:Y:S01]  /*13de0*/  IMAD.WIDE.U32 R18, R18, c[0x0][0x448], R16 ;  /* 0x0001120012127a25 */ /* 0x000fe200078e0010 */
[----:B------:R-:W-:-:S03]  /*13df0*/  SHF.R.S32.HI R16, RZ, 0x1f, R5 ;  /* 0x0000001fff107819 */ /* 0x000fc60000011405 */
[----:B------:R-:W-:Y:S01]  /*13e00*/  IMAD.IADD R19, R19, 0x1, R13 ;  /* 0x0000000113137824 */ /* 0x000fe200078e020d */
[----:B------:R-:W-:Y:S01]  /*13e10*/  IADD3.X R13, R9, R15, R2, P0, !PT ;  /* 0x0000000f090d7210 */ /* 0x000fe200007fe402 */
[----:B------:R-:W-:Y:S02]  /*13e20*/  IMAD R16, R16, c[0x0][0x4c8], RZ ;  /* 0x0001320010107a24 */ /* 0x000fe400078e02ff */
[----:B------:R-:W-:Y:S02]  /*13e30*/  IMAD.MOV R2, RZ, RZ, -R8 ;  /* 0x000000ffff027224 */ /* 0x000fe400078e0a08 */
[C---:B------:R-:W-:Y:S02]  /*13e40*/  IMAD R16, R5.reuse, c[0x0][0x4cc], R16 ;  /* 0x0001330005107a24 */ /* 0x040fe400078e0210 */
[----:B------:R-:W-:-:S04]  /*13e50*/  IMAD.WIDE.U32 R14, R5, c[0x0][0x4c8], R12 ;  /* 0x00013200050e7a25 */ /* 0x000fc800078e000c */
[----:B------:R-:W-:Y:S01]  /*13e60*/  IMAD.IADD R16, R15, 0x1, R16 ;  /* 0x000000010f107824 */ /* 0x000fe200078e0210 */
[----:B------:R-:W-:Y:S01]  /*13e70*/  LEA R12, P0, R14, c[0x0][0x4a8], 0x2 ;  /* 0x00012a000e0c7a11 */ /* 0x000fe200078010ff */
[----:B------:R-:W-:Y:S02]  /*13e80*/  IMAD R6, R6, c[0x0][0x430], RZ ;  /* 0x00010c0006067a24 */ /* 0x000fe400078e02ff */
[----:B------:R-:W-:-:S04]  /*13e90*/  IMAD.WIDE.U32 R18, R8, c[0x0][0x430], R18 ;  /* 0x00010c0008127a25 */ /* 0x000fc800078e0012 */
[----:B------:R-:W-:Y:S01]  /*13ea0*/  IMAD R4, R2, c[0x0][0x4e8], R4 ;  /* 0x00013a0002047a24 */ /* 0x000fe200078e0204 */
[----:B------:R-:W-:Y:S01]  /*13eb0*/  LEA.HI.X R2, R14, c[0x0][0x4ac], R16, 0x2, P0 ;  /* 0x00012b000e027a11 */ /* 0x000fe200000f1410 */
[----:B------:R-:W-:Y:S01]  /*13ec0*/  IMAD R6, R8, c[0x0][0x434], R6 ;  /* 0x00010d0008067a24 */ /* 0x000fe200078e0206 */
[----:B------:R-:W-:Y:S01]  /*13ed0*/  SHFL.IDX PT, R16, R12, 0x1, 0x1c1f ;  /* 0x003c1f000c107f89 */ /* 0x000fe200000e0000 */
[----:B------:R-:W-:Y:S02]  /*13ee0*/  IMAD.MOV.U32 R20, RZ, RZ, R18 ;  /* 0x000000ffff147224 */ /* 0x000fe400078e0012 */
[----:B------:R-:W-:Y:S01]  /*13ef0*/  IMAD.IADD R21, R19, 0x1, R6 ;  /* 0x0000000113157824 */ /* 0x000fe200078e0206 */
[----:B------:R-:W-:Y:S01]  /*13f00*/  SHFL.IDX PT, R18, R12, RZ, 0x1c1f ;  /* 0x001c1fff0c127589 */ /* 0x000fe200000e0000 */
[----:B------:R-:W-:Y:S01]  /*13f10*/  IMAD.IADD R5, R247, 0x1, R22 ;  /* 0x00000001f7057824 */ /* 0x000fe200078e0216 */
[----:B------:R-:W-:Y:S01]  /*13f20*/  SHF.R.S32.HI R6, RZ, 0x1f, R4 ;  /* 0x0000001fff067819 */ /* 0x000fe20000011404 */
[----:B------:R-:W-:Y:S01]  /*13f30*/  IMAD.WIDE.U32 R20, R4, c[0x0][0x428], R20 ;  /* 0x00010a0004147a25 */ /* 0x000fe200078e0014 */
[----:B------:R-:W1:Y:S01]  /*13f40*/  SHFL.IDX PT, R19, R2, RZ, 0x1c1f ;  /* 0x001c1fff02137589 */ /* 0x000e6200000e0000 */
[----:B------:R-:W-:-:S02]  /*13f50*/  IADD3 R22, R245, 0x38, RZ ;  /* 0x00000038f5167810 */ /* 0x000fc40007ffe0ff */
[C---:B------:R-:W-:Y:S01]  /*13f60*/  IADD3 R9, R5.reuse, 0x8, RZ ;  /* 0x0000000805097810 */ /* 0x040fe20007ffe0ff */
[----:B------:R-:W2:Y:S01]  /*13f70*/  SHFL.IDX PT, R17, R2, 0x1, 0x1c1f ;  /* 0x003c1f0002117f89 */ /* 0x000ea200000e0000 */
[----:B------:R-:W-:Y:S02]  /*13f80*/  ISETP.GE.OR P4, PT, R5, UR4, P1 ;  /* 0x0000000405007c0c */ /* 0x000fe40008f86670 */
[----:B------:R-:W-:Y:S01]  /*13f90*/  ISETP.GE.OR P3, PT, R9, UR4, P1 ;  /* 0x0000000409007c0c */ /* 0x000fe20008f66670 */
[----:B------:R-:W-:Y:S01]  /*13fa0*/  SHFL.IDX PT, R14, R12, 0x2, 0x1c1f ;  /* 0x005c1f000c0e7f89 */ /* 0x000fe200000e0000 */
[----:B------:R-:W-:-:S03]  /*13fb0*/  IADD3 R8, R5, 0x40, RZ ;  /* 0x0000004005087810 */ /* 0x000fc60007ffe0ff */
[----:B------:R-:W3:Y:S01]  /*13fc0*/  SHFL.IDX PT, R15, R2, 0x2, 0x1c1f ;  /* 0x005c1f00020f7f89 */ /* 0x000ee200000e0000 */
[----:B------:R-:W-:-:S03]  /*13fd0*/  ISETP.GE.OR P2, PT, R8, UR4, P1 ;  /* 0x0000000408007c0c */ /* 0x000fc60008f46670 */
[----:B------:R-:W-:Y:S04]  /*13fe0*/  SHFL.IDX PT, R12, R12, 0x3, 0x1c1f ;  /* 0x007c1f000c0c7f89 */ /* 0x000fe800000e0000 */
[----:B------:R4:W5:Y:S04]  /*13ff0*/  SHFL.IDX PT, R13, R2, 0x3, 0x1c1f ;  /* 0x007c1f00020d7f89 */ /* 0x00096800000e0000 */
[----:B-1----:R1:W-:Y:S04]  /*14000*/  @!P4 ST.E [R18.64], R7 ;  /* 0x000000071200c985 */ /* 0x0023e8000c101908 */
[----:B--2---:R1:W-:Y:S01]  /*14010*/  @!P3 ST.E [R16.64], R10 ;  /* 0x0000000a1000b985 */ /* 0x0043e2000c101908 */
[----:B------:R-:W-:-:S03]  /*14020*/  ISETP.GE.AND P3, PT, R5, UR4, PT ;  /* 0x0000000405007c0c */ /* 0x000fc6000bf66270 */
[----:B---3--:R1:W-:Y:S01]  /*14030*/  @!P2 ST.E [R14.64], R11 ;  /* 0x0000000b0e00a985 */ /* 0x0083e2000c101908 */
[----:B------:R-:W-:Y:S01]  /*14040*/  ISETP.GE.AND P2, PT, R9, UR4, PT ;  /* 0x0000000409007c0c */ /* 0x000fe2000bf46270 */
[----:B----4-:R-:W-:Y:S01]  /*14050*/  IMAD R2, R6, c[0x0][0x428], RZ ;  /* 0x00010a0006027a24 */ /* 0x010fe200078e02ff */
[----:B------:R-:W-:-:S03]  /*14060*/  IADD3 R6, R5, 0x48, RZ ;  /* 0x0000004805067810 */ /* 0x000fc60007ffe0ff */
[----:B------:R-:W-:Y:S01]  /*14070*/  IMAD R2, R4, c[0x0][0x42c], R2 ;  /* 0x00010b0004027a24 */ /* 0x000fe200078e0202 */
[----:B------:R-:W-:Y:S02]  /*14080*/  ISETP.GE.OR P1, PT, R6, UR4, P1 ;  /* 0x0000000406007c0c */ /* 0x000fe40008f26670 */
[----:B------:R-:W-:Y:S01]  /*14090*/  LEA R4, P0, R20, c[0x0][0x400], 0x2 ;  /* 0x0001000014047a11 */ /* 0x000fe200078010ff */
[----:B------:R-:W-:-:S04]  /*140a0*/  IMAD.IADD R2, R21, 0x1, R2 ;  /* 0x0000000115027824 */ /* 0x000fc800078e0202 */
[----:B------:R1:W2:Y:S01]  /*140b0*/  SHFL.IDX PT, R7, R4, RZ, 0x1c1f ;  /* 0x001c1fff04077589 */ /* 0x0002a200000e0000 */
[----:B------:R-:W-:Y:S02]  /*140c0*/  LEA.HI.X R2, R20, c[0x0][0x404], R2, 0x2, P0 ;  /* 0x0001010014027a11 */ /* 0x000fe400000f1402 */
[----:B------:R-:W-:-:S03]  /*140d0*/  ISETP.GE.AND P0, PT, R6, UR4, PT ;  /* 0x0000000406007c0c */ /* 0x000fc6000bf06270 */
[----:B-----5:R1:W-:Y:S01]  /*140e0*/  @!P1 ST.E [R12.64], R0 ;  /* 0x000000000c009985 */ /* 0x0203e2000c101908 */
[----:B------:R-:W-:-:S03]  /*140f0*/  ISETP.GE.AND P1, PT, R8, UR4, PT ;  /* 0x0000000408007c0c */ /* 0x000fc6000bf26270 */
[----:B------:R1:W3:Y:S01]  /*14100*/  SHFL.IDX PT, R10, R2, RZ, 0x1c1f ;  /* 0x001c1fff020a7589 */ /* 0x0002e200000e0000 */
[----:B------:R-:W-:Y:S05]  /*14110*/  @P3 BRA `(.L_x_1367) ;  /* 0x0000021000003947 */ /* 0x000fea0003800000 */
[----:B------:R-:W-:Y:S02]  /*14120*/  ISETP.GE.AND P3, PT, R245, c[0x0][0x3c8], PT ;  /* 0x0000f200f5007a0c */ /* 0x000fe40003f66270 */
[----:B------:R-:W-:Y:S02]  /*14130*/  ISETP.GE.AND P5, PT, R34, c[0x0][0x3c8], PT ;  /* 0x0000f20022007a0c */ /* 0x000fe40003fa6270 */
[----:B------:R-:W-:-:S09]  /*14140*/  ISETP.GE.AND P6, PT, R26, c[0x0][0x3c8], PT ;  /* 0x0000f2001a007a0c */ /* 0x000fd20003fc6270 */
[----:B--2---:R-:W-:-:S04]  /*14150*/  @!P3 LEA R8, P4, R245, R7, 0x2 ;  /* 0x00000007f508b211 */ /* 0x004fc800078810ff */
[----:B---3--:R-:W-:Y:S02]  /*14160*/  @!P3 LEA.HI.X R9, R245, R10, R36, 0x2, P4 ;  /* 0x0000000af509b211 */ /* 0x008fe400020f1424 */
[----:B------:R-:W-:-:S03]  /*14170*/  ISETP.GE.AND P4, PT, R32, c[0x0][0x3c8], PT ;  /* 0x0000f20020007a0c */ /* 0x000fc60003f86270 */
[----:B------:R2:W-:Y:S02]  /*14180*/  @!P3 ST.E.64 [R8.64], R144 ;  /* 0x000000900800b985 */ /* 0x0005e4000c101b08 */
[----:B--2---:R-:W-:-:S04]  /*14190*/  @!P5 LEA R8, P3, R34, R7, 0x2 ;  /* 0x000000072208d211 */ /* 0x004fc800078610ff */
[----:B------:R-:W-:Y:S02]  /*141a0*/  @!P5 LEA.HI.X R9, R34, R10, R35, 0x2, P3 ;  /* 0x0000000a2209d211 */ /* 0x000fe400018f1423 */
        /* <DEDUP_REMOVED lines=9> */
[----:B------:R2:W-:Y:S01]  /*14240*/  @!P3 ST.E.64 [R8.64], R132 ;  /* 0x000000840800b985 */ /* 0x0005e2000c101b08 */
[----:B-1----:R-:W-:-:S04]  /*14250*/  @!P5 LEA R14, P3, R28, R7, 0x2 ;  /* 0x000000071c0ed211 */ /* 0x002fc800078610ff */
[----:B------:R-:W-:Y:S02]  /*14260*/  @!P5 LEA.HI.X R15, R28, R10, R29, 0x2, P3 ;  /* 0x0000000a1c0fd211 */ /* 0x000fe400018f141d */
[----:B------:R-:W-:Y:S02]  /*14270*/  ISETP.GE.AND P5, PT, R24, c[0x0][0x3c8], PT ;  /* 0x0000f20018007a0c */ /* 0x000fe40003fa6270 */
[----:B------:R-:W-:-:S04]  /*14280*/  @!P6 LEA R12, P3, R26, R7, 0x2 ;  /* 0x000000071a0ce211 */ /* 0x000fc800078610ff */
[----:B------:R-:W-:-:S07]  /*14290*/  @!P6 LEA.HI.X R13, R26, R10, R27, 0x2, P3 ;  /* 0x0000000a1a0de211 */ /* 0x000fce00018f141b */
[----:B--2---:R-:W-:-:S04]  /*142a0*/  @!P5 LEA R8, P3, R24, R7, 0x2 ;  /* 0x000000071808d211 */ /* 0x004fc800078610ff */
[----:B------:R-:W-:Y:S02]  /*142b0*/  @!P5 LEA.HI.X R9, R24, R10, R25, 0x2, P3 ;  /* 0x0000000a1809d211 */ /* 0x000fe400018f1419 */
[----:B------:R-:W-:-:S04]  /*142c0*/  @!P4 LEA R6, P3, R22, R7, 0x2 ;  /* 0x000000071606c211 */ /* 0x000fc800078610ff */
[----:B------:R-:W-:Y:S02]  /*142d0*/  @!P4 LEA.HI.X R7, R22, R10, R23, 0x2, P3 ;  /* 0x0000000a1607c211 */ /* 0x000fe400018f1417 */
[----:B------:R-:W-:-:S13]  /*142e0*/  ISETP.GE.AND P3, PT, R28, c[0x0][0x3c8], PT ;  /* 0x0000f2001c007a0c */ /* 0x000fda0003f66270 */
[----:B------:R1:W-:Y:S04]  /*142f0*/  @!P3 ST.E.64 [R14.64], R128 ;  /* 0x000000800e00b985 */ /* 0x0003e8000c101b08 */
[----:B------:R1:W-:Y:S04]  /*14300*/  @!P6 ST.E.64 [R12.64], R124 ;  /* 0x0000007c0c00e985 */ /* 0x0003e8000c101b08 */
[----:B------:R1:W-:Y:S04]  /*14310*/  @!P5 ST.E.64 [R8.64], R120 ;  /* 0x000000780800d985 */ /* 0x0003e8000c101b08 */
[----:B------:R1:W-:Y:S02]  /*14320*/  @!P4 ST.E.64 [R6.64], R116 ;  /* 0x000000740600c985 */ /* 0x0003e4000c101b08 */
.L_x_1367:
[----:B------:R-:W-:Y:S05]  /*14330*/  BSYNC B0 ;  /* 0x0000000000007941 */ /* 0x000fea0003800000 */
.L_x_1366:
[----:B------:R4:W1:Y:S01]  /*14340*/  SHFL.IDX PT, R5, R2, 0x1, 0x1c1f ;  /* 0x003c1f0002057f89 */ /* 0x00086200000e0000 */
[----:B------:R-:W-:Y:S03]  /*14350*/  BSSY B0, `(.L_x_1368) ;  /* 0x0000023000007945 */ /* 0x000fe60003800000 */
[----:B-1----:R4:W1:Y:S01]  /*14360*/  SHFL.IDX PT, R0, R4, 0x1, 0x1c1f ;  /* 0x003c1f0004007f89 */ /* 0x00286200000e0000 */
[----:B------:R-:W-:Y:S05]  /*14370*/  @P2 BRA `(.L_x_1369) ;  /* 0x0000020000002947 */ /* 0x000fea0003800000 */
[----:B------:R-:W-:Y:S02]  /*14380*/  ISETP.GE.AND P3, PT, R245, c[0x0][0x3c8], PT ;  /* 0x0000f200f5007a0c */ /* 0x000fe40003f66270 */
[----:B------:R-:W-:-:S02]  /*14390*/  ISETP.GE.AND P5, PT, R34, c[0x0][0x3c8], PT ;  /* 0x0000f20022007a0c */ /* 0x000fc40003fa6270 */
[----:B------:R-:W-:-:S09]  /*143a0*/  ISETP.GE.AND P2, PT, R32, c[0x0][0x3c8], PT ;  /* 0x0000f20020007a0c */ /* 0x000fd20003f46270 */
[----:B-1----:R-:W-:-:S04]  /*143b0*/  @!P3 LEA R8, P4, R245, R0, 0x2 ;  /* 0x00000000f508b211 */ /* 0x002fc800078810ff */
[----:B------:R-:W-:Y:S02]  /*143c0*/  @!P3 LEA.HI.X R9, R245, R5, R36, 0x2, P4 ;  /* 0x00000005f509b211 */ /* 0x000fe400020f1424 */
[----:B------:R-:W-:-:S03]  /*143d0*/  @!P5 LEA R6, P4, R34, R0, 0x2 ;  /* 0x000000002206d211 */ /* 0x000fc600078810ff */
[----:B------:R1:W-:Y:S01]  /*143e0*/  @!P3 ST.E.64 [R8.64], R146 ;  /* 0x000000920800b985 */ /* 0x0003e2000c101b08 */
[----:B------:R-:W-:Y:S02]  /*143f0*/  ISETP.GE.AND P3, PT, R30, c[0x0][0x3c8], PT ;  /* 0x0000f2001e007a0c */ /* 0x000fe40003f66270 */
[----:B--2---:R-:W-:-:S05]  /*14400*/  @!P5 LEA.HI.X R7, R34, R5, R35, 0x2, P4 ;  /* 0x000000052207d211 */ /* 0x004fca00020f1423 */
[----:B------:R2:W-:Y:S01]  /*14410*/  @!P5 ST.E.64 [R6.64], R142 ;  /* 0x0000008e0600d985 */ /* 0x0005e2000c101b08 */
[----:B------:R-:W-:Y:S02]  /*14420*/  ISETP.GE.AND P5, PT, R28, c[0x0][0x3c8], PT ;  /* 0x0000f2001c007a0c */ /* 0x000fe40003fa6270 */
[----:B-1----:R-:W-:-:S04]  /*14430*/  @!P2 LEA R8, P4, R32, R0, 0x2 ;  /* 0x000000002008a211 */ /* 0x002fc800078810ff */
[----:B------:R-:W-:Y:S02]  /*14440*/  @!P2 LEA.HI.X R9, R32, R5, R33, 0x2, P4 ;  /* 0x000000052009a211 */ /* 0x000fe400020f1421 */
[----:B--2---:R-:W-:-:S03]  /*14450*/  @!P3 LEA R6, P4, R30, R0, 0x2 ;  /* 0x000000001e06b211 */ /* 0x004fc600078810ff */
[----:B------:R1:W-:Y:S01]  /*14460*/  @!P2 ST.E.64 [R8.64], R138 ;  /* 0x0000008a0800a985 */ /* 0x0003e2000c101b08 */
[----:B------:R-:W-:Y:S02]  /*14470*/  @!P3 LEA.HI.X R7, R30, R5, R31, 0x2, P4 ;  /* 0x000000051e07b211 */ /* 0x000fe400020f141f */
[----:B------:R-:W-:-:S03]  /*14480*/  ISETP.GE.AND P4, PT, R26, c[0x0][0x3c8], PT ;  /* 0x0000f2001a007a0c */ /* 0x000fc60003f86270 */
[----:B------:R-:W-:Y:S01]  /*14490*/  @!P3 ST.E.64 [R6.64], R134 ;  /* 0x000000860600b985 */ /* 0x000fe2000c101b08 */
[----:B------:R-:W-:Y:S02]  /*144a0*/  ISETP.GE.AND P3, PT, R24, c[0x0][0x3c8], PT ;  /* 0x0000f20018007a0c */ /* 0x000fe40003f66270 */
[----:B-1----:R-:W-:-:S04]  /*144b0*/  @!P5 LEA R8, P2, R28, R0, 0x2 ;  /* 0x000000001c08d211 */ /* 0x002fc800078410ff */
[----:B------:R-:W-:Y:S02]  /*144c0*/  @!P5 LEA.HI.X R9, R28, R5, R29, 0x2, P2 ;  /* 0x000000051c09d211 */ /* 0x000fe400010f141d */
[----:B------:R-:W-:-:S03]  /*144d0*/  ISETP.GE.AND P2, PT, R22, c[0x0][0x3c8], PT ;  /* 0x0000f20016007a0c */ /* 0x000fc60003f46270 */
[----:B------:R1:W-:Y:S02]  /*144e0*/  @!P5 ST.E.64 [R8.64], R130 ;  /* 0x000000820800d985 */ /* 0x0003e4000c101b08 */
[----:B-1----:R-:W-:-:S04]  /*144f0*/  @!P4 LEA R8, P5, R26, R0, 0x2 ;  /* 0x000000001a08c211 */ /* 0x002fc800078a10ff */
[----:B------:R-:W-:Y:S02]  /*14500*/  @!P4 LEA.HI.X R9, R26, R5, R27, 0x2, P5 ;  /* 0x000000051a09c211 */ /* 0x000fe400028f141b */
[----:B------:R-:W-:-:S03]  /*14510*/  @!P3 LEA R6, P5, R24, R0, 0x2 ;  /* 0x000000001806b211 */ /* 0x000fc600078a10ff */
[----:B------:R1:W-:Y:S01]  /*14520*/  @!P4 ST.E.64 [R8.64], R126 ;  /* 0x0000007e0800c985 */ /* 0x0003e2000c101b08 */
[----:B------:R-:W-:Y:S02]  /*14530*/  @!P3 LEA.HI.X R7, R24, R5, R25, 0x2, P5 ;  /* 0x000000051807b211 */ /* 0x000fe400028f1419 */
[----:B---3--:R-:W-:-:S03]  /*14540*/  @!P2 LEA R10, P5, R22, R0, 0x2 ;  /* 0x00000000160aa211 */ /* 0x008fc600078a10ff */
[----:B------:R1:W-:Y:S01]  /*14550*/  @!P3 ST.E.64 [R6.64], R122 ;  /* 0x0000007a0600b985 */ /* 0x0003e2000c101b08 */
[----:B------:R-:W-:-:S05]  /*14560*/  @!P2 LEA.HI.X R11, R22, R5, R23, 0x2, P5 ;  /* 0x00000005160ba211 */ /* 0x000fca00028f1417 */
[----:B------:R1:W-:Y:S04]  /*14570*/  @!P2 ST.E.64 [R10.64], R118 ;  /* 0x000000760a00a985 */ /* 0x0003e8000c101b08 */
.L_x_1369:
[----:B------:R-:W-:Y:S05]  /*14580*/  BSYNC B0 ;  /* 0x0000000000007941 */ /* 0x000fea0003800000 */
.L_x_1368:
[----:B------:R4:W3:Y:S01]  /*14590*/  SHFL.IDX PT, R5, R2, 0x2, 0x1c1f ;  /* 0x005c1f0002057f89 */ /* 0x0008e200000e0000 */
[----:B------:R-:W-:Y:S03]  /*145a0*/  BSSY B0, `(.L_x_1370) ;  /* 0x0000023000007945 */ /* 0x000fe60003800000 */
[----:B-1----:R4:W1:Y:S01]  /*145b0*/  SHFL.IDX PT, R0, R4, 0x2, 0x1c1f ;  /* 0x005c1f0004007f89 */ /* 0x00286200000e0000 */
[----:B------:R-:W-:Y:S05]  /*145c0*/  @P1 BRA `(.L_x_1371) ;  /* 0x0000020000001947 */ /* 0x000fea0003800000 */
[----:B------:R-:W-:Y:S02]  /*145d0*/  ISETP.GE.AND P3, PT, R245, c[0x0][0x3c8], PT ;  /* 0x0000f200f5007a0c */ /* 0x000fe40003f66270 */
[----:B------:R-:W-:Y:S02]  /*145e0*/  ISETP.GE.AND P5, PT, R34, c[0x0][0x3c8], PT ;  /* 0x0000f20022007a0c */ /* 0x000fe40003fa6270 */
[----:B------:R-:W-:Y:S02]  /*145f0*/  ISETP.GE.AND P2, PT, R32, c[0x0][0x3c8], PT ;  /* 0x0000f20020007a0c */ /* 0x000fe40003f46270 */
[----:B------:R-:W-:-:S07]  /*14600*/  ISETP.GE.AND P1, PT, R30, c[0x0][0x3c8], PT ;  /* 0x0000f2001e007a0c */ /* 0x000fce0003f26270 */
[----:B-1----:R-:W-:-:S04]  /*14610*/  @!P3 LEA R8, P4, R245, R0, 0x2 ;  /* 0x00000000f508b211 */ /* 0x002fc800078810ff */
[----:B---3--:R-:W-:Y:S02]  /*14620*/  @!P3 LEA.HI.X R9, R245, R5, R36, 0x2, P4 ;  /* 0x00000005f509b211 */ /* 0x008fe400020f1424 */
[----:B------:R-:W-:-:S03]  /*14630*/  @!P5 LEA R6, P4, R34, R0, 0x2 ;  /* 0x000000002206d211 */ /* 0x000fc600078810ff */
[----:B------:R1:W-:Y:S01]  /*14640*/  @!P3 ST.E.64 [R8.64], R148 ;  /* 0x000000940800b985 */ /* 0x0003e2000c101b08 */
[----:B--2---:R-:W-:Y:S02]  /*14650*/  @!P5 LEA.HI.X R7, R34, R5, R35, 0x2, P4 ;  /* 0x000000052207d211 */ /* 0x004fe400020f1423 */
[----:B------:R-:W-:-:S03]  /*14660*/  ISETP.GE.AND P4, PT, R28, c[0x0][0x3c8], PT ;  /* 0x0000f2001c007a0c */ /* 0x000fc60003f86270 */
[----:B------:R2:W-:Y:S01]  /*14670*/  @!P5 ST.E.64 [R6.64], R152 ;  /* 0x000000980600d985 */ /* 0x0005e2000c101b08 */
[----:B-1----:R-:W-:-:S04]  /*14680*/  @!P2 LEA R8, P3, R32, R0, 0x2 ;  /* 0x000000002008a211 */ /* 0x002fc800078610ff */
[-C--:B------:R-:W-:Y:S02]  /*14690*/  @!P2 LEA.HI.X R9, R32, R5.reuse, R33, 0x2, P3 ;  /* 0x000000052009a211 */ /* 0x080fe400018f1421 */
[----:B--2---:R-:W-:Y:S02]  /*146a0*/  @!P1 LEA R6, P5, R30, R0, 0x2 ;  /* 0x000000001e069211 */ /* 0x004fe400078a10ff */
[----:B------:R-:W-:Y:S01]  /*146b0*/  ISETP.GE.AND P3, PT, R26, c[0x0][0x3c8], PT ;  /* 0x0000f2001a007a0c */ /* 0x000fe20003f66270 */
[----:B------:R1:W-:Y:S01]  /*146c0*/  @!P2 ST.E.64 [R8.64], R156 ;  /* 0x0000009c0800a985 */ /* 0x0003e2000c101b08 */
[----:B------:R-:W-:Y:S02]  /*146d0*/  @!P1 LEA.HI.X R7, R30, R5, R31, 0x2, P5 ;  /* 0x000000051e079211 */ /* 0x000fe400028f141f */
[----:B------:R-:W-:-:S03]  /*146e0*/  ISETP.GE.AND P2, PT, R24, c[0x0][0x3c8], PT ;  /* 0x0000f20018007a0c */ /* 0x000fc60003f46270 */
[----:B------:R2:W-:Y:S01]  /*146f0*/  @!P1 ST.E.64 [R6.64], R160 ;  /* 0x000000a006009985 */ /* 0x0005e2000c101b08 */
[----:B------:R-:W-:Y:S02]  /*14700*/  ISETP.GE.AND P1, PT, R22, c[0x0][0x3c8], PT ;  /* 0x0000f20016007a0c */ /* 0x000fe40003f26270 */
[----:B-1----:R-:W-:-:S04]  /*14710*/  @!P4 LEA R8, P5, R28, R0, 0x2 ;  /* 0x000000001c08c211 */ /* 0x002fc800078a10ff */
[----:B------:R-:W-:Y:S02]  /*14720*/  @!P4 LEA.HI.X R9, R28, R5, R29, 0x2, P5 ;  /* 0x000000051c09c211 */ /* 0x000fe400028f141d */
[----:B------:R-:W-:-:S03]  /*14730*/  @!P3 LEA R10, P5, R26, R0, 0x2 ;  /* 0x000000001a0ab211 */ /* 0x000fc600078a10ff */
[----:B------:R1:W-:Y:S01]  /*14740*/  @!P4 ST.E.64 [R8.64], R164 ;  /* 0x000000a40800c985 */ /* 0x0003e2000c101b08 */
[----:B------:R-:W-:Y:S02]  /*14750*/  @!P3 LEA.HI.X R11, R26, R5, R27, 0x2, P5 ;  /* 0x000000051a0bb211 */ /* 0x000fe400028f141b */
[----:B--2---:R-:W-:-:S03]  /*14760*/  @!P2 LEA R6, P5, R24, R0, 0x2 ;  /* 0x000000001806a211 */ /* 0x004fc600078a10ff */
[----:B------:R1:W-:Y:S01]  /*14770*/  @!P3 ST.E.64 [R10.64], R168 ;  /* 0x000000a80a00b985 */ /* 0x0003e2000c101b08 */
[----:B------:R-:W-:Y:S02]  /*14780*/  @!P2 LEA.HI.X R7, R24, R5, R25, 0x2, P5 ;  /* 0x000000051807a211 */ /* 0x000fe400028f1419 */
[----:B------:R-:W-:-:S03]  /*14790*/  @!P1 LEA R12, P5, R22, R0, 0x2 ;  /* 0x00000000160c9211 */ /* 0x000fc600078a10ff */
[----:B------:R1:W-:Y:S01]  /*147a0*/  @!P2 ST.E.64 [R6.64], R172 ;  /* 0x000000ac0600a985 */ /* 0x0003e2000c101b08 */
[----:B------:R-:W-:-:S05]  /*147b0*/  @!P1 LEA.HI.X R13, R22, R5, R23, 0x2, P5 ;  /* 0x00000005160d9211 */ /* 0x000fca00028f1417 */
[----:B------:R1:W-:Y:S04]  /*147c0*/  @!P1 ST.E.64 [R12.64], R176 ;  /* 0x000000b00c009985 */ /* 0x0003e8000c101b08 */
.L_x_1371:
[----:B------:R-:W-:Y:S05]  /*147d0*/  BSYNC B0 ;  /* 0x0000000000007941 */ /* 0x000fea0003800000 */
.L_x_1370:
[----:B----4-:R-:W4:Y:S04]  /*147e0*/  SHFL.IDX PT, R2, R2, 0x3, 0x1c1f ;  /* 0x007c1f0002027f89 */ /* 0x010f2800000e0000 */
[----:B------:R-:W3:Y:S01]  /*147f0*/  SHFL.IDX PT, R4, R4, 0x3, 0x1c1f ;  /* 0x007c1f0004047f89 */ /* 0x000ee200000e0000 */
[----:B------:R-:W-:Y:S05]  /*14800*/  @P0 BRA `(.L_x_1372) ;  /* 0x000004d000000947 */ /* 0x000fea0003800000 */
[----:B------:R-:W-:Y:S02]  /*14810*/  ISETP.GE.AND P1, PT, R245, c[0x0][0x3c8], PT ;  /* 0x0000f200f5007a0c */ /* 0x000fe40003f26270 */
[----:B------:R-:W-:Y:S02]  /*14820*/  ISETP.GE.AND P0, PT, R34, c[0x0][0x3c8], PT ;  /* 0x0000f20022007a0c */ /* 0x000fe40003f06270 */
[----:B------:R-:W-:-:S09]  /*14830*/  ISETP.GE.AND P4, PT, R32, c[0x0][0x3c8], PT ;  /* 0x0000f20020007a0c */ /* 0x000fd20003f86270 */
[CC--:B-1-3--:R-:W-:Y:S02]  /*14840*/  @!P1 LEA R8, P3, R245.reuse, R4.reuse, 0x2 ;  /* 0x00000004f5089211 */ /* 0x0cafe400078610ff */
[----:B------:R-:W-:Y:S02]  /*14850*/  @!P0 LEA R6, P2, R34, R4, 0x2 ;  /* 0x0000000422068211 */ /* 0x000fe400078410ff */
[-C--:B----4-:R-:W-:Y:S02]  /*14860*/  @!P1 LEA.HI.X R9, R245, R2.reuse, R36, 0x2, P3 ;  /* 0x00000002f5099211 */ /* 0x090fe400018f1424 */
[----:B------:R-:W-:Y:S02]  /*14870*/  ISETP.GE.AND P3, PT, R30, c[0x0][0x3c8], PT ;  /* 0x0000f2001e007a0c */ /* 0x000fe40003f66270 */
[----:B--2---:R-:W-:Y:S01]  /*14880*/  @!P0 LEA.HI.X R7, R34, R2, R35, 0x2, P2 ;  /* 0x0000000222078211 */ /* 0x004fe200010f1423 */
[----:B------:R1:W-:Y:S01]  /*14890*/  @!P1 ST.E.64 [R8.64], R150 ;  /* 0x0000009608009985 */ /* 0x0003e2000c101b08 */
[----:B------:R-:W-:-:S02]  /*148a0*/  ISETP.GE.AND P2, PT, R28, c[0x0][0x3c8], PT ;  /* 0x0000f2001c007a0c */ /* 0x000fc40003f46270 */
[----:B------:R-:W-:Y:S01]  /*148b0*/  ISETP.GE.AND P1, PT, R26, c[0x0][0x3c8], PT ;  /* 0x0000f2001a007a0c */ /* 0x000fe20003f26270 */
[----:B------:R2:W-:Y:S01]  /*148c0*/  @!P0 ST.E.64 [R6.64], R154 ;  /* 0x0000009a06008985 */ /* 0x0005e2000c101b08 */
[----:B------:R-:W-:Y:S02]  /*148d0*/  ISETP.GE.AND P0, PT, R24, c[0x0][0x3c8], PT ;  /* 0x0000f20018007a0c */ /* 0x000fe40003f06270 */
[----:B-1----:R-:W-:-:S04]  /*148e0*/  @!P4 LEA R8, P5, R32, R4, 0x2 ;  /* 0x000000042008c211 */ /* 0x002fc800078a10ff */
[----:B------:R-:W-:Y:S02]  /*148f0*/  @!P4 LEA.HI.X R9, R32, R2, R33, 0x2, P5 ;  /* 0x000000022009c211 */ /* 0x000fe400028f1421 */
[----:B--2---:R-:W-:-:S03]  /*14900*/  @!P3 LEA R6, P5, R30, R4, 0x2 ;  /* 0x000000041e06b211 */ /* 0x004fc600078a10ff */
[----:B------:R1:W-:Y:S01]  /*14910*/  @!P4 ST.E.64 [R8.64], R158 ;  /* 0x0000009e0800c985 */ /* 0x0003e2000c101b08 */
[----:B------:R-:W-:Y:S02]  /*14920*/  @!P2 LEA R12, P4, R28, R4, 0x2 ;  /* 0x000000041c0ca211 */ /* 0x000fe400078810ff */
[----:B------:R-:W-:Y:S02]  /*14930*/  @!P3 LEA.HI.X R7, R30, R2, R31, 0x2, P5 ;  /* 0x000000021e07b211 */ /* 0x000fe400028f141f */
[----:B------:R-:W-:Y:S02]  /*14940*/  @!P1 LEA R10, P5, R26, R4, 0x2 ;  /* 0x000000041a0a9211 */ /* 0x000fe400078a10ff */
[-C--:B------:R-:W-:Y:S01]  /*14950*/  @!P2 LEA.HI.X R13, R28, R2.reuse, R29, 0x2, P4 ;  /* 0x000000021c0da211 */ /* 0x080fe200020f141d */
[----:B------:R2:W-:Y:S01]  /*14960*/  @!P3 ST.E.64 [R6.64], R162 ;  /* 0x000000a20600b985 */ /* 0x0005e2000c101b08 */
[----:B------:R-:W-:-:S03]  /*14970*/  @!P1 LEA.HI.X R11, R26, R2, R27, 0x2, P5 ;  /* 0x000000021a0b9211 */ /* 0x000fc600028f141b */
[----:B------:R2:W-:Y:S04]  /*14980*/  @!P2 ST.E.64 [R12.64], R166 ;  /* 0x000000a60c00a985 */ /* 0x0005e8000c101b08 */
[----:B------:R2:W-:Y:S01]  /*14990*/  @!P1 ST.E.64 [R10.64], R170 ;  /* 0x000000aa0a009985 */ /* 0x0005e2000c101b08 */
[----:B-1----:R-:W-:-:S04]  /*149a0*/  @!P0 LEA R8, P4, R24, R4, 0x2 ;  /* 0x0000000418088211 */ /* 0x002fc800078810ff */
[----:B------:R-:W-:-:S05]  /*149b0*/  @!P0 LEA.HI.X R9, R24, R2, R25, 0x2, P4 ;  /* 0x0000000218098211 */ /* 0x000fca00020f1419 */
[----:B------:R2:W-:Y:S01]  /*149c0*/  @!P0 ST.E.64 [R8.64], R174 ;  /* 0x000000ae08008985 */ /* 0x0005e2000c101b08 */
[----:B------:R-:W-:-:S13]  /*149d0*/  ISETP.GE.AND P0, PT, R22, c[0x0][0x3c8], PT ;  /* 0x0000f20016007a0c */ /* 0x000fda0003f06270 */
[----:B------:R-:W-:Y:S05]  /*149e0*/  @P0 BRA `(.L_x_1372) ;  /* 0x000002f000000947 */ /* 0x000fea0003800000 */
[----:B------:R-:W-:-:S04]  /*149f0*/  LEA R4, P0, R22, R4, 0x2 ;  /* 0x0000000416047211 */ /* 0x000fc800078010ff */
[----:B------:R-:W-:-:S05]  /*14a00*/  LEA.HI.X R5, R22, R2, R23, 0x2, P0 ;  /* 0x0000000216057211 */ /* 0x000fca00000f1417 */
[----:B------:R1:W-:Y:S01]  /*14a10*/  ST.E.64 [R4.64], R178 ;  /* 0x000000b204007985 */ /* 0x0003e2000c101b08 */
[----:B------:R-:W-:Y:S05]  /*14a20*/  BRA `(.L_x_1372) ;  /* 0x000002b000007947 */ /* 0x000fea0003800000 */
.L_x_1364:
[----:B------:R-:W-:-:S13]  /*14a30*/  ISETP.GT.AND P0, PT, R243, 0x7f, PT ;  /* 0x0000007ff300780c */ /* 0x000fda0003f04270 */
[----:B------:R-:W-:Y:S05]  /*14a40*/  @P0 BRA `(.L_x_1372) ;  /* 0x0000029000000947 */ /* 0x000fea0003800000 */
[----:B------:R-:W4:Y:S01]  /*14a50*/  LDL.LU R2, [R1+0x14] ;  /* 0x0000140001027983 */ /* 0x000f220000300800 */
[----:B------:R-:W-:-:S05]  /*14a60*/  MOV R4, c[0x0][0x4e8] ;  /* 0x00013a0000047a02 */ /* 0x000fca0000000f00 */
[----:B------:R-:W-:Y:S01]  /*14a70*/  IMAD R0, R4, c[0x0][0x388], RZ ;  /* 0x0000e20004007a24 */ /* 0x000fe200078e02ff */
[----:B----4-:R-:W-:-:S04]  /*14a80*/  IADD3 R2, R2, R243, RZ ;  /* 0x000000f302027210 */ /* 0x010fc80007ffe0ff */
[----:B------:R-:W-:-:S13]  /*14a90*/  ISETP.GE.AND P0, PT, R2, R0, PT ;  /* 0x000000000200720c */ /* 0x000fda0003f06270 */
[----:B------:R-:W-:Y:S05]  /*14aa0*/  @P0 BRA `(.L_x_1372) ;  /* 0x0000023000000947 */ /* 0x000fea0003800000 */
[----:B------:R-:W4:Y:S04]  /*14ab0*/  LDL.LU R5, [R1+0x18] ;  /* 0x0000180001057983 */ /* 0x000f280000300800 */
[----:B------:R-:W5:Y:S04]  /*14ac0*/  LDL.LU R10, [R1+0x2c] ;  /* 0x00002c00010a7983 */ /* 0x000f680000300800 */
[----:B--2---:R-:W2:Y:S01]  /*14ad0*/  LDL.LU R7, [R1+0x28] ;  /* 0x0000280001077983 */ /* 0x004ea20000300800 */
[----:B------:R-:W-:Y:S02]  /*14ae0*/  ISETP.NE.AND P0, PT, R4, 0x1, PT ;  /* 0x000000010400780c */ /* 0x000fe40003f05270 */
[----:B---3--:R-:W-:-:S02]  /*14af0*/  MOV R6, R2 ;  /* 0x0000000200067202 */ /* 0x008fc40000000f00 */
[----:B----4-:R-:W-:Y:S01]  /*14b00*/  SHF.R.S32.HI R4, RZ, 0x1f, R5 ;  /* 0x0000001fff047819 */ /* 0x010fe20000011405 */
[----:B------:R-:W-:Y:S01]  /*14b10*/  IMAD.WIDE.U32 R8, R5, c[0x0][0x4d0], RZ ;  /* 0x0001340005087a25 */ /* 0x000fe200078e00ff */
[----:B-----5:R-:W-:-:S03]  /*14b20*/  SHF.R.S32.HI R0, RZ, 0x1f, R10 ;  /* 0x0000001fff007819 */ /* 0x020fc6000001140a */
[----:B------:R-:W-:-:S04]  /*14b30*/  IMAD R4, R4, c[0x0][0x4d0], RZ ;  /* 0x0001340004047a24 */ /* 0x000fc800078e02ff */
[----:B------:R-:W-:Y:S02]  /*14b40*/  IMAD R4, R5, c[0x0][0x4d4], R4 ;  /* 0x0001350005047a24 */ /* 0x000fe400078e0204 */
[----:B------:R-:W-:-:S03]  /*14b50*/  @P0 IMAD.HI.U32 R5, R2, c[0x0][0x4ec], RZ ;  /* 0x00013b0002050a27 */ /* 0x000fc600078e00ff */
[----:B------:R-:W-:Y:S01]  /*14b60*/  IADD3 R9, R9, R4, RZ ;  /* 0x0000000409097210 */ /* 0x000fe20007ffe0ff */
[----:B------:R-:W-:Y:S01]  /*14b70*/  IMAD R0, R0, c[0x0][0x4d8], RZ ;  /* 0x0001360000007a24 */ /* 0x000fe200078e02ff */
[----:B------:R-:W-:Y:S02]  /*14b80*/  @P0 SHF.R.U32.HI R6, RZ, c[0x0][0x4f0], R5 ;  /* 0x00013c00ff060a19 */ /* 0x000fe40000011605 */
[----:B--2---:R-:W-:Y:S01]  /*14b90*/  SHF.R.S32.HI R4, RZ, 0x1f, R7 ;  /* 0x0000001fff047819 */ /* 0x004fe20000011407 */
[----:B------:R-:W-:Y:S01]  /*14ba0*/  IMAD R0, R10, c[0x0][0x4dc], R0 ;  /* 0x000137000a007a24 */ /* 0x000fe200078e0200 */
[----:B------:R-:W-:Y:S01]  /*14bb0*/  IADD3 R5, -R6, RZ, RZ ;  /* 0x000000ff06057210 */ /* 0x000fe20007ffe1ff */
[----:B------:R-:W-:-:S04]  /*14bc0*/  IMAD.WIDE.U32 R8, R10, c[0x0][0x4d8], R8 ;  /* 0x000136000a087a25 */ /* 0x000fc800078e0008 */
[----:B------:R-:W-:Y:S01]  /*14bd0*/  IMAD R4, R4, c[0x0][0x4e0], RZ ;  /* 0x0001380004047a24 */ /* 0x000fe200078e02ff */
[----:B------:R-:W-:Y:S01]  /*14be0*/  IADD3 R9, R9, R0, RZ ;  /* 0x0000000009097210 */ /* 0x000fe20007ffe0ff */
[----:B------:R-:W-:Y:S01]  /*14bf0*/  IMAD R5, R5, c[0x0][0x4e8], R2 ;  /* 0x00013a0005057a24 */ /* 0x000fe200078e0202 */
[----:B------:R-:W-:Y:S01]  /*14c00*/  SHF.R.S32.HI R0, RZ, 0x1f, R6 ;  /* 0x0000001fff007819 */ /* 0x000fe20000011406 */
[C---:B------:R-:W-:Y:S02]  /*14c10*/  IMAD R4, R7.reuse, c[0x0][0x4e4], R4 ;  /* 0x0001390007047a24 */ /* 0x040fe400078e0204 */
[----:B------:R-:W-:Y:S01]  /*14c20*/  IMAD.WIDE.U32 R8, R7, c[0x0][0x4e0], R8 ;  /* 0x0001380007087a25 */ /* 0x000fe200078e0008 */
[----:B------:R-:W-:-:S04]  /*14c30*/  SHF.R.S32.HI R2, RZ, 0x1f, R5 ;  /* 0x0000001fff027819 */ /* 0x000fc80000011405 */
[----:B------:R-:W-:Y:S01]  /*14c40*/  IADD3 R6, P0, R6, R8, RZ ;  /* 0x0000000806067210 */ /* 0x000fe20007f1e0ff */
[----:B------:R-:W-:-:S03]  /*14c50*/  IMAD R2, R2, c[0x0][0x4c8], RZ ;  /* 0x0001320002027a24 */ /* 0x000fc600078e02ff */
[----:B------:R-:W-:Y:S01]  /*14c60*/  IADD3.X R7, R0, R9, R4, P0, !PT ;  /* 0x0000000900077210 */ /* 0x000fe200007fe404 */
[----:B------:R-:W-:Y:S01]  /*14c70*/  IMAD R2, R5, c[0x0][0x4cc], R2 ;  /* 0x0001330005027a24 */ /* 0x000fe200078e0202 */
[----:B------:R-:W-:-:S03]  /*14c80*/  MOV R0, 0xff800000 ;  /* 0xff80000000007802 */ /* 0x000fc60000000f00 */
[----:B------:R-:W-:-:S05]  /*14c90*/  IMAD.WIDE.U32 R6, R5, c[0x0][0x4c8], R6 ;  /* 0x0001320005067a25 */ /* 0x000fca00078e0006 */
[----:B------:R-:W-:Y:S02]  /*14ca0*/  IADD3 R2, R7, R2, RZ ;  /* 0x0000000207027210 */ /* 0x000fe40007ffe0ff */
[----:B------:R-:W-:-:S04]  /*14cb0*/  LEA R4, P0, R6, c[0x0][0x4a8], 0x2 ;  /* 0x00012a0006047a11 */ /* 0x000fc800078010ff */
[----:B------:R-:W-:-:S05]  /*14cc0*/  LEA.HI.X R5, R6, c[0x0][0x4ac], R2, 0x2, P0 ;  /* 0x00012b0006057a11 */ /* 0x000fca00000f1402 */
[----:B------:R2:W-:Y:S04]  /*14cd0*/  STG.E [R4.64], R0 ;  /* 0x0000000004007986 */ /* 0x0005e8000c101908 */
.L_x_1372:
[----:B------:R-:W-:Y:S05]  /*14ce0*/  BSYNC B1 ;  /* 0x0000000000017941 */ /* 0x000fea0003800000 */
.L_x_1363:
[----:B------:R-:W-:-:S13]  /*14cf0*/  ISETP.NE.AND P0, PT, RZ, UR6, PT ;  /* 0x00000006ff007c0c */ /* 0x000fda000bf05270 */
[----:B------:R-:W-:Y:S01]  /*14d00*/  @P0 WARPSYNC 0xffffffff ;  /* 0xffffffff00000948 */ /* 0x000fe20003800000 */
[----:B------:R-:W-:Y:S06]  /*14d10*/  @P0 BAR.SYNC.DEFER_BLOCKING 0x5, 0x80 ;  /* 0x0142000000000b1d */ /* 0x000fec0000010000 */
[----:B-12---:R-:W1:Y:S04]  /*14d20*/  @P0 LDS R0, [0xb100] ;  /* 0x00b10000ff000984 */ /* 0x006e680000000800 */
[----:B-1----:R1:W-:Y:S04]  /*14d30*/  @P0 STL [R1], R0 ;  /* 0x0000000001000387 */ /* 0x0023e80000100800 */
[----:B------:R-:W-:Y:S06]  /*14d40*/  @P0 BAR.ARV 0x4, 0x80 ;  /* 0x0102000000000b1d */ /* 0x000fec0000002000 */
[----:B------:R-:W-:Y:S05]  /*14d50*/  @P0 BRA `(.L_x_1373) ;  /* 0x0000008000000947 */ /* 0x000fea0003800000 */
[----:B------:R-:W-:Y:S05]  /*14d60*/  BRA.DIV ~URZ, `(.L_x_1374) ;  /* 0x000053927f007947 */ /* 0x000fea000b800000 */
[----:B---3--:R2:W3:Y:S02]  /*14d70*/  SHFL.IDX PT, R4, R3, RZ, 0x1f ;  /* 0x00001fff03047589 */ /* 0x0084e400000e0000 */
.L_x_1405:
[----:B------:R-:W-:Y:S01]  /*14d80*/  WARPSYNC 0xffffffff ;  /* 0xffffffff00007948 */ /* 0x000fe20003800000 */
[----:B------:R-:W-:Y:S01]  /*14d90*/  BAR.SYNC.DEFER_BLOCKING 0x4, 0x80 ;  /* 0x0102000000007b1d */ /* 0x000fe20000010000 */
[----:B------:R-:W-:-:S05]  /*14da0*/  LOP3.LUT P0, RZ, R243, 0x7f, RZ, 0xc0, !PT ;  /* 0x0000007ff3ff7812 */ /* 0x000fca000780c0ff */
[----:B---3--:R3:W-:Y:S08]  /*14db0*/  STL [R1], R4 ;  /* 0x0000000401007387 */ /* 0x0087f00000100800 */
[----:B------:R3:W-:Y:S04]  /*14dc0*/  @!P0 STS [0xb100], R3 ;  /* 0x00b10003ff008388 */ /* 0x0007e80000000800 */
[----:B------:R-:W-:Y:S06]  /*14dd0*/  BAR.ARV 0x5, 0x80 ;  /* 0x0142000000007b1d */ /* 0x000fec0000002000 */
.L_x_1373:
[----:B-1----:R-:W5:Y:S02]  /*14de0*/  LDL R0, [R1] ;  /* 0x0000000001007983 */ /* 0x002f640000100800 */
[----:B-----5:R-:W-:-:S13]  /*14df0*/  ISETP.GE.AND P0, PT, R0, c[0x0][0x538], PT ;  /* 0x00014e0000007a0c */ /* 0x020fda0003f06270 */
[----:B--234-:R-:W-:Y:S01]  /*14e00*/  @P0 CALL.REL.NOINC `(.L_x_1375) ;  /* 0x0000001000000944 */ /* 0x01cfe20003c00000 */
[----:B------:R-:W-:Y:S05]  /*14e10*/  BRA `(.L_x_1376) ;  /* 0xfffeb9e000007947 */ /* 0x000fea000383ffff */
.L_x_1375:
[----:B------:R-:W-:Y:S05]  /*14e20*/  EXIT ;  /* 0x000000000000794d */ /* 0x000fea0003800000 */
.L_x_1307:
[----:B------:R-:W-:Y:S01]  /*14e30*/  IMAD.MOV.U32 R6, RZ, RZ, R11 ;  /* 0x000000ffff067224 */ /* 0x000fe200078e000b */
[----:B------:R-:W-:Y:S01]  /*14e40*/  MOV R5, RZ ;  /* 0x000000ff00057202 */ /* 0x000fe20000000f00 */
[----:B------:R-:W-:Y:S01]  /*14e50*/  IMAD.MOV.U32 R4, RZ, RZ, 0x181f ;  /* 0x0000181fff047424 */ /* 0x000fe200078e00ff */
[----:B------:R-:W-:Y:S02]  /*14e60*/  MOV R2, 0x14e80 ;  /* 0x00014e8000027802 */ /* 0x000fe40000000f00 */
[----:B-1---5:R-:W-:Y:S05]  /*14e70*/  CALL.REL.NOINC `($__internal_17_$__cuda_sm70_shflsync_idx_p) ;  /* 0x0000535000007944 */ /* 0x022fea0003c00000 */
[----:B------:R-:W-:Y:S01]  /*14e80*/  MOV R13, R4 ;  /* 0x00000004000d7202 */ /* 0x000fe20000000f00 */
[----:B------:R-:W-:Y:S05]  /*14e90*/  BRA `(.L_x_1377) ;  /* 0xfffec57000007947 */ /* 0x000fea000383ffff */
.L_x_1308:
[----:B------:R-:W-:Y:S01]  /*14ea0*/  IMAD.MOV.U32 R6, RZ, RZ, R12 ;  /* 0x000000ffff067224 */ /* 0x000fe200078e000c */
[----:B------:R-:W-:Y:S01]  /*14eb0*/  MOV R5, RZ ;  /* 0x000000ff00057202 */ /* 0x000fe20000000f00 */
[----:B------:R-:W-:Y:S01]  /*14ec0*/  IMAD.MOV.U32 R4, RZ, RZ, 0x181f ;  /* 0x0000181fff047424 */ /* 0x000fe200078e00ff */
[----:B------:R-:W-:Y:S02]  /*14ed0*/  MOV R2, 0x14ef0 ;  /* 0x00014ef000027802 */ /* 0x000fe40000000f00 */
[----:B-12--5:R-:W-:Y:S05]  /*14ee0*/  CALL.REL.NOINC `($__internal_17_$__cuda_sm70_shflsync_idx_p) ;  /* 0x000052e000007944 */ /* 0x026fea0003c00000 */
[----:B------:R-:W-:Y:S05]  /*14ef0*/  BRA `(.L_x_1378) ;  /* 0xfffec53000007947 */ /* 0x000fea000383ffff */
.L_x_1311:
[----:B------:R-:W-:Y:S01]  /*14f00*/  IMAD.MOV.U32 R6, RZ, RZ, R11 ;  /* 0x000000ffff067224 */ /* 0x000fe200078e000b */
[----:B--2---:R-:W-:Y:S01]  /*14f10*/  MOV R5, 0x1 ;  /* 0x0000000100057802 */ /* 0x004fe20000000f00 */
[----:B----4-:R-:W-:Y:S01]  /*14f20*/  IMAD.MOV.U32 R4, RZ, RZ, 0x181f ;  /* 0x0000181fff047424 */ /* 0x010fe200078e00ff */
[----:B------:R-:W-:-:S02]  /*14f30*/  MOV R2, 0x14f50 ;  /* 0x00014f5000027802 */ /* 0x000fc40000000f00 */
[----:B-1---5:R-:W-:Y:S05]  /*14f40*/  CALL.REL.NOINC `($__internal_17_$__cuda_sm70_shflsync_idx_p) ;  /* 0x0000528000007944 */ /* 0x022fea0003c00000 */
[----:B------:R-:W-:Y:S01]  /*14f50*/  IMAD.MOV.U32 R13, RZ, RZ, R4 ;  /* 0x000000ffff0d7224 */ /* 0x000fe200078e0004 */
[----:B------:R-:W-:Y:S01]  /*14f60*/  MOV R5, 0x1 ;  /* 0x0000000100057802 */ /* 0x000fe20000000f00 */
[----:B------:R-:W-:Y:S01]  /*14f70*/  IMAD.MOV.U32 R6, RZ, RZ, R12 ;  /* 0x000000ffff067224 */ /* 0x000fe200078e000c */
[----:B------:R-:W-:-:S02]  /*14f80*/  MOV R4, 0x181f ;  /* 0x0000181f00047802 */ /* 0x000fc40000000f00 */
[----:B------:R-:W-:Y:S02]  /*14f90*/  MOV R2, 0x14fb0 ;  /* 0x00014fb000027802 */ /* 0x000fe40000000f00 */
[----:B------:R-:W-:Y:S05]  /*14fa0*/  CALL.REL.NOINC `($__internal_17_$__cuda_sm70_shflsync_idx_p) ;  /* 0x0000522000007944 */ /* 0x000fea0003c00000 */
[----:B------:R-:W-:Y:S05]  /*14fb0*/  BRA `(.L_x_1379) ;  /* 0xfffec58000007947 */ /* 0x000fea000383ffff */
.L_x_1314:
[----:B------:R-:W-:Y:S01]  /*14fc0*/  IMAD.MOV.U32 R6, RZ, RZ, R11 ;  /* 0x000000ffff067224 */ /* 0x000fe200078e000b */
[----:B---3--:R-:W-:Y:S01]  /*14fd0*/  MOV R5, 0x2 ;  /* 0x0000000200057802 */ /* 0x008fe20000000f00 */
[----:B----4-:R-:W-:Y:S01]  /*14fe0*/  IMAD.MOV.U32 R4, RZ, RZ, 0x181f ;  /* 0x0000181fff047424 */ /* 0x010fe200078e00ff */
[----:B------:R-:W-:Y:S02]  /*14ff0*/  MOV R2, 0x15010 ;  /* 0x0001501000027802 */ /* 0x000fe40000000f00 */
[----:B-12--5:R-:W-:Y:S05]  /*15000*/  CALL.REL.NOINC `($__internal_17_$__cuda_sm70_shflsync_idx_p) ;  /* 0x000051c000007944 */ /* 0x026fea0003c00000 */
[----:B------:R-:W-:Y:S01]  /*15010*/  MOV R13, R4 ;  /* 0x00000004000d7202 */ /* 0x000fe20000000f00 */
[----:B------:R-:W-:Y:S05]  /*15020*/  BRA `(.L_x_1380) ;  /* 0xfffec5e000007947 */ /* 0x000fea000383ffff */
.L_x_1315:
[----:B------:R-:W-:Y:S01]  /*15030*/  IMAD.MOV.U32 R6, RZ, RZ, R12 ;  /* 0x000000ffff067224 */ /* 0x000fe200078e000c */
[----:B------:R-:W-:Y:S01]  /*15040*/  MOV R5, 0x2 ;  /* 0x0000000200057802 */ /* 0x000fe20000000f00 */
[----:B----4-:R-:W-:Y:S01]  /*15050*/  IMAD.MOV.U32 R4, RZ, RZ, 0x181f ;  /* 0x0000181fff047424 */ /* 0x010fe200078e00ff */
[----:B------:R-:W-:Y:S02]  /*15060*/  MOV R2, 0x15080 ;  /* 0x0001508000027802 */ /* 0x000fe40000000f00 */
[----:B-123-5:R-:W-:Y:S05]  /*15070*/  CALL.REL.NOINC `($__internal_17_$__cuda_sm70_shflsync_idx_p) ;  /* 0x0000515000007944 */ /* 0x02efea0003c00000 */
[----:B------:R-:W-:Y:S05]  /*15080*/  BRA `(.L_x_1381) ;  /* 0xfffec5a000007947 */ /* 0x000fea000383ffff */
.L_x_1318:
[----:B------:R-:W-:Y:S01]  /*15090*/  IMAD.MOV.U32 R6, RZ, RZ, R11 ;  /* 0x000000ffff067224 */ /* 0x000fe200078e000b */
[----:B-1----:R-:W-:Y:S01]  /*150a0*/  MOV R5, 0x3 ;  /* 0x0000000300057802 */ /* 0x002fe20000000f00 */
[----:B--2---:R-:W-:Y:S01]  /*150b0*/  IMAD.MOV.U32 R4, RZ, RZ, 0x181f ;  /* 0x0000181fff047424 */ /* 0x004fe200078e00ff */
[----:B------:R-:W-:-:S02]  /*150c0*/  MOV R2, 0x150e0 ;  /* 0x000150e000027802 */ /* 0x000fc40000000f00 */
[----:B---345:R-:W-:Y:S05]  /*150d0*/  CALL.REL.NOINC `($__internal_17_$__cuda_sm70_shflsync_idx_p) ;  /* 0x000050f000007944 */ /* 0x038fea0003c00000 */
[----:B------:R-:W-:Y:S01]  /*150e0*/  IMAD.MOV.U32 R13, RZ, RZ, R4 ;  /* 0x000000ffff0d7224 */ /* 0x000fe200078e0004 */
[----:B------:R-:W-:Y:S01]  /*150f0*/  MOV R5, 0x3 ;  /* 0x0000000300057802 */ /* 0x000fe20000000f00 */
[----:B------:R-:W-:Y:S01]  /*15100*/  IMAD.MOV.U32 R6, RZ, RZ, R12 ;  /* 0x000000ffff067224 */ /* 0x000fe200078e000c */
[----:B------:R-:W-:-:S02]  /*15110*/  MOV R4, 0x181f ;  /* 0x0000181f00047802 */ /* 0x000fc40000000f00 */
[----:B------:R-:W-:Y:S02]  /*15120*/  MOV R2, 0x15140 ;  /* 0x0001514000027802 */ /* 0x000fe40000000f00 */
[----:B------:R-:W-:Y:S05]  /*15130*/  CALL.REL.NOINC `($__internal_17_$__cuda_sm70_shflsync_idx_p) ;  /* 0x0000509000007944 */ /* 0x000fea0003c00000 */
[----:B------:R-:W-:Y:S05]  /*15140*/  BRA `(.L_x_1382) ;  /* 0xfffec5c000007947 */ /* 0x000fea000383ffff */
.L_x_1321:
[----:B------:R-:W-:Y:S01]  /*15150*/  IMAD.MOV.U32 R6, RZ, RZ, R11 ;  /* 0x000000ffff067224 */ /* 0x000fe200078e000b */
[----:B--2---:R-:W-:Y:S01]  /*15160*/  MOV R5, 0x4 ;  /* 0x0000000400057802 */ /* 0x004fe20000000f00 */
[----:B------:R-:W-:Y:S01]  /*15170*/  IMAD.MOV.U32 R4, RZ, RZ, 0x181f ;  /* 0x0000181fff047424 */ /* 0x000fe200078e00ff */
[----:B------:R-:W-:Y:S02]  /*15180*/  MOV R2, 0x151a0 ;  /* 0x000151a000027802 */ /* 0x000fe40000000f00 */
[----:B-1-345:R-:W-:Y:S05]  /*15190*/  CALL.REL.NOINC `($__internal_17_$__cuda_sm70_shflsync_idx_p) ;  /* 0x0000503000007944 */ /* 0x03afea0003c00000 */
[----:B------:R-:W-:Y:S01]  /*151a0*/  MOV R13, R4 ;  /* 0x00000004000d7202 */ /* 0x000fe20000000f00 */
[----:B------:R-:W-:Y:S05]  /*151b0*/  BRA `(.L_x_1383) ;  /* 0xfffec62000007947 */ /* 0x000fea000383ffff */
.L_x_1322:
[----:B------:R-:W-:Y:S01]  /*151c0*/  IMAD.MOV.U32 R6, RZ, RZ, R12 ;  /* 0x000000ffff067224 */ /* 0x000fe200078e000c */
[----:B--2---:R-:W-:Y:S01]  /*151d0*/  MOV R5, 0x4 ;  /* 0x0000000400057802 */ /* 0x004fe20000000f00 */
[----:B------:R-:W-:Y:S01]  /*151e0*/  IMAD.MOV.U32 R4, RZ, RZ, 0x181f ;  /* 0x0000181fff047424 */ /* 0x000fe200078e00ff */
[----:B------:R-:W-:Y:S02]  /*151f0*/  MOV R2, 0x15210 ;  /* 0x0001521000027802 */ /* 0x000fe40000000f00 */
[----:B-1-345:R-:W-:Y:S05]  /*15200*/  CALL.REL.NOINC `($__internal_17_$__cuda_sm70_shflsync_idx_p) ;  /* 0x00004fc000007944 */ /* 0x03afea0003c00000 */
[----:B------:R-:W-:Y:S05]  /*15210*/  BRA `(.L_x_1384) ;  /* 0xfffec5e000007947 */ /* 0x000fea000383ffff */
.L_x_1325:
[----:B------:R-:W-:Y:S01]  /*15220*/  IMAD.MOV.U32 R6, RZ, RZ, R11 ;  /* 0x000000ffff067224 */ /* 0x000fe200078e000b */
[----:B-1----:R-:W-:Y:S01]  /*15230*/  MOV R5, 0x5 ;  /* 0x0000000500057802 */ /* 0x002fe20000000f00 */
[----:B---3--:R-:W-:Y:S01]  /*15240*/  IMAD.MOV.U32 R4, RZ, RZ, 0x181f ;  /* 0x0000181fff047424 */ /* 0x008fe200078e00ff */
[----:B------:R-:W-:-:S02]  /*15250*/  MOV R2, 0x15270 ;  /* 0x0001527000027802 */ /* 0x000fc40000000f00 */
[----:B--2-45:R-:W-:Y:S05]  /*15260*/  CALL.REL.NOINC `($__internal_17_$__cuda_sm70_shflsync_idx_p) ;  /* 0x00004f6000007944 */ /* 0x034fea0003c00000 */
[----:B------:R-:W-:Y:S01]  /*15270*/  IMAD.MOV.U32 R13, RZ, RZ, R4 ;  /* 0x000000ffff0d7224 */ /* 0x000fe200078e0004 */
[----:B------:R-:W-:Y:S01]  /*15280*/  MOV R5, 0x5 ;  /* 0x0000000500057802 */ /* 0x000fe20000000f00 */
[----:B------:R-:W-:Y:S01]  /*15290*/  IMAD.MOV.U32 R6, RZ, RZ, R12 ;  /* 0x000000ffff067224 */ /* 0x000fe200078e000c */
[----:B------:R-:W-:-:S02]  /*152a0*/  MOV R4, 0x181f ;  /* 0x0000181f00047802 */ /* 0x000fc40000000f00 */
[----:B------:R-:W-:Y:S02]  /*152b0*/  MOV R2, 0x152d0 ;  /* 0x000152d000027802 */ /* 0x000fe40000000f00 */
[----:B------:R-:W-:Y:S05]  /*152c0*/  CALL.REL.NOINC `($__internal_17_$__cuda_sm70_shflsync_idx_p) ;  /* 0x00004f0000007944 */ /* 0x000fea0003c00000 */
[----:B------:R-:W-:Y:S05]  /*152d0*/  BRA `(.L_x_1385) ;  /* 0xfffec60000007947 */ /* 0x000fea000383ffff */
.L_x_1328:
[----:B------:R-:W-:Y:S01]  /*152e0*/  IMAD.MOV.U32 R6, RZ, RZ, R11 ;  /* 0x000000ffff067224 */ /* 0x000fe200078e000b */
[----:B--2---:R-:W-:Y:S01]  /*152f0*/  MOV R5, 0x6 ;  /* 0x0000000600057802 */ /* 0x004fe20000000f00 */
[----:B---3--:R-:W-:Y:S01]  /*15300*/  IMAD.MOV.U32 R4, RZ, RZ, 0x181f ;  /* 0x0000181fff047424 */ /* 0x008fe200078e00ff */
[----:B------:R-:W-:Y:S02]  /*15310*/  MOV R2, 0x15330 ;  /* 0x0001533000027802 */ /* 0x000fe40000000f00 */
[----:B-1--45:R-:W-:Y:S05]  /*15320*/  CALL.REL.NOINC `($__internal_17_$__cuda_sm70_shflsync_idx_p) ;  /* 0x00004ea000007944 */ /* 0x032fea0003c00000 */
[----:B------:R-:W-:Y:S01]  /*15330*/  MOV R13, R4 ;  /* 0x00000004000d7202 */ /* 0x000fe20000000f00 */
[----:B------:R-:W-:Y:S05]  /*15340*/  BRA `(.L_x_1386) ;  /* 0xfffec66000007947 */ /* 0x000fea000383ffff */
.L_x_1329:
[----:B------:R-:W-:Y:S01]  /*15350*/  IMAD.MOV.U32 R6, RZ, RZ, R12 ;  /* 0x000000ffff067224 */ /* 0x000fe200078e000c */
[----:B------:R-:W-:Y:S01]  /*15360*/  MOV R5, 0x6 ;  /* 0x0000000600057802 */ /* 0x000fe20000000f00 */
[----:B---3--:R-:W-:Y:S01]  /*15370*/  IMAD.MOV.U32 R4, RZ, RZ, 0x181f ;  /* 0x0000181fff047424 */ /* 0x008fe200078e00ff */
[----:B------:R-:W-:Y:S02]  /*15380*/  MOV R2, 0x153a0 ;  /* 0x000153a000027802 */ /* 0x000fe40000000f00 */
[----:B-12-45:R-:W-:Y:S05]  /*15390*/  CALL.REL.NOINC `($__internal_17_$__cuda_sm70_shflsync_idx_p) ;  /* 0x00004e3000007944 */ /* 0x036fea0003c00000 */
[----:B------:R-:W-:Y:S05]  /*153a0*/  BRA `(.L_x_1387) ;  /* 0xfffec62000007947 */ /* 0x000fea000383ffff */
.L_x_1332:
        /* <DEDUP_REMOVED lines=11> */
[----:B------:R-:W-:Y:S01]  /*15460*/  MOV R12, R4 ;  /* 0x00000004000c7202 */ /* 0x000fe20000000f00 */
[----:B------:R-:W-:Y:S05]  /*15470*/  BRA `(.L_x_1388) ;  /* 0xfffec63000007947 */ /* 0x000fea000383ffff */
.L_x_1335:
[----:B------:R-:W-:Y:S01]  /*15480*/  IMAD.MOV.U32 R6, RZ, RZ, R3 ;  /* 0x000000ffff067224 */ /* 0x000fe200078e0003 */
[----:B------:R-:W-:Y:S01]  /*15490*/  MOV R5, RZ ;  /* 0x000000ff00057202 */ /* 0x000fe20000000f00 */
[----:B------:R-:W-:Y:S01]  /*154a0*/  IMAD.MOV.U32 R4, RZ, RZ, 0x181f ;  /* 0x0000181fff047424 */ /* 0x000fe200078e00ff */
[----:B------:R-:W-:Y:S02]  /*154b0*/  MOV R2, 0x154d0 ;  /* 0x000154d000027802 */ /* 0x000fe40000000f00 */
[----:B-1----:R-:W-:Y:S05]  /*154c0*/  CALL.REL.NOINC `($__internal_17_$__cuda_sm70_shflsync_idx_p) ;  /* 0x00004d0000007944 */ /* 0x002fea0003c00000 */
[----:B------:R-:W-:Y:S01]  /*154d0*/  MOV R12, R4 ;  /* 0x00000004000c7202 */ /* 0x000fe20000000f00 */
[----:B------:R-:W-:Y:S05]  /*154e0*/  BRA `(.L_x_1389) ;  /* 0xfffeeac000007947 */ /* 0x000fea000383ffff */
.L_x_1336:
[----:B------:R-:W-:Y:S01]  /*154f0*/  IMAD.MOV.U32 R6, RZ, RZ, R7 ;  /* 0x000000ffff067224 */ /* 0x000fe200078e0007 */
[----:B------:R-:W-:Y:S01]  /*15500*/  MOV R5, RZ ;  /* 0x000000ff00057202 */ /* 0x000fe20000000f00 */
[----:B------:R-:W-:Y:S01]  /*15510*/  IMAD.MOV.U32 R4, RZ, RZ, 0x181f ;  /* 0x0000181fff047424 */ /* 0x000fe200078e00ff */
[----:B------:R-:W-:Y:S02]  /*15520*/  MOV R2, 0x15540 ;  /* 0x0001554000027802 */ /* 0x000fe40000000f00 */
[----:B-123--:R-:W-:Y:S05]  /*15530*/  CALL.REL.NOINC `($__internal_17_$__cuda_sm70_shflsync_idx_p) ;  /* 0x00004c9000007944 */ /* 0x00efea0003c00000 */
[----:B------:R-:W-:Y:S01]  /*15540*/  IADD3 R4, P0, R4, R121, RZ ;  /* 0x0000007904047210 */ /* 0x000fe20007f1e0ff */
[----:B------:R-:W-:Y:S01]  /*15550*/  IMAD.MOV.U32 R6, RZ, RZ, R3 ;  /* 0x000000ffff067224 */ /* 0x000fe200078e0003 */
[----:B------:R-:W-:-:S03]  /*15560*/  MOV R2, 0x155f0 ;  /* 0x000155f000027802 */ /* 0x000fc60000000f00 */
[----:B------:R-:W-:-:S05]  /*15570*/  IMAD.X R5, R12, 0x1, R120, P0 ;  /* 0x000000010c057824 */ /* 0x000fca00000e0678 */
[----:B------:R-:W-:Y:S01]  /*15580*/  @!PT LDS RZ, [RZ] ;  /* 0x00000000fffff984 */ /* 0x000fe20000000800 */
[----:B------:R-:W-:Y:S01]  /*15590*/  @!PT LDS RZ, [RZ] ;  /* 0x00000000fffff984 */ /* 0x000fe20000000800 */
[----:B------:R-:W-:Y:S01]  /*155a0*/  @!PT LDS RZ, [RZ] ;  /* 0x00000000fffff984 */ /* 0x000fe20000000800 */
[----:B------:R1:W-:Y:S02]  /*155b0*/  LDGSTS.E.BYPASS.LTC128B.128 [R244+0x3900], [R4.64], !P3 ;  /* 0x0390000004f47fae */ /* 0x0003e4000d901d48 */
[----:B-1----:R-:W-:Y:S01]  /*155c0*/  MOV R5, 0x1 ;  /* 0x0000000100057802 */ /* 0x002fe20000000f00 */
[----:B------:R-:W-:Y:S02]  /*155d0*/  IMAD.MOV.U32 R4, RZ, RZ, 0x181f ;  /* 0x0000181fff047424 */ /* 0x000fe400078e00ff */
[----:B------:R-:W-:Y:S05]  /*155e0*/  CALL.REL.NOINC `($__internal_17_$__cuda_sm70_shflsync_idx_p) ;  /* 0x00004be000007944 */ /* 0x000fea0003c00000 */
[----:B------:R-:W-:Y:S01]  /*155f0*/  IMAD.MOV.U32 R12, RZ, RZ, R4 ;  /* 0x000000ffff0c7224 */ /* 0x000fe200078e0004 */
[----:B------:R-:W-:Y:S01]  /*15600*/  MOV R5, 0x1 ;  /* 0x0000000100057802 */ /* 0x000fe20000000f00 */
[----:B------:R-:W-:Y:S01]  /*15610*/  IMAD.MOV.U32 R6, RZ, RZ, R7 ;  /* 0x000000ffff067224 */ /* 0x000fe200078e0007 */
[----:B------:R-:W-:Y:S02]  /*15620*/  MOV R4, 0x181f ;  /* 0x0000181f00047802 */ /* 0x000fe40000000f00 */
[----:B------:R-:W-:Y:S02]  /*15630*/  MOV R2, 0x15650 ;  /* 0x0001565000027802 */ /* 0x000fe40000000f00 */
[----:B------:R-:W-:Y:S05]  /*15640*/  CALL.REL.NOINC `($__internal_17_$__cuda_sm70_shflsync_idx_p) ;  /* 0x00004b8000007944 */ /* 0x000fea0003c00000 */
        /* <DEDUP_REMOVED lines=85> */
[----:B------:R-:W-:Y:S01]  /*15ba0*/  MOV R7, R4 ;  /* 0x0000000400077202 */ /* 0x000fe20000000f00 */
[----:B------:R-:W-:Y:S05]  /*15bb0*/  BRA `(.L_x_1390) ;  /* 0xfffee5f000007947 */ /* 0x000fea000383ffff */
.L_x_1337:
[----:B------:R-:W-:Y:S01]  /*15bc0*/  IMAD.MOV.U32 R5, RZ, RZ, RZ ;  /* 0x000000ffff057224 */ /* 0x000fe200078e00ff */
[----:B------:R-:W-:-:S02]  /*15bd0*/  MOV R4, 0x1c1f ;  /* 0x00001c1f00047802 */ /* 0x000fc40000000f00 */
[----:B------:R-:W-:Y:S02]  /*15be0*/  MOV R2, 0x15c00 ;  /* 0x00015c0000027802 */ /* 0x000fe40000000f00 */
[----:B------:R-:W-:Y:S05]  /*15bf0*/  CALL.REL.NOINC `($__internal_17_$__cuda_sm70_shflsync_idx_p) ;  /* 0x000045d000007944 */ /* 0x000fea0003c00000 */
[----:B------:R-:W-:Y:S01]  /*15c00*/  MOV R2, R4 ;  /* 0x0000000400027202 */ /* 0x000fe20000000f00 */
[----:B------:R-:W-:Y:S05]  /*15c10*/  BRA `(.L_x_1391) ;  /* 0xfffee6c000007947 */ /* 0x000fea000383ffff */
.L_x_1338:
[----:B------:R-:W-:Y:S01]  /*15c20*/  IMAD.MOV.U32 R5, RZ, RZ, 0x1 ;  /* 0x00000001ff057424 */ /* 0x000fe200078e00ff */
[----:B------:R-:W-:Y:S02]  /*15c30*/  MOV R4, 0x1c1f ;  /* 0x00001c1f00047802 */ /* 0x000fe40000000f00 */
[----:B------:R-:W-:Y:S02]  /*15c40*/  MOV R2, 0x15c60 ;  /* 0x00015c6000027802 */ /* 0x000fe40000000f00 */
[----:B-1----:R-:W-:Y:S05]  /*15c50*/  CALL.REL.NOINC `($__internal_17_$__cuda_sm70_shflsync_idx_p) ;  /* 0x0000457000007944 */ /* 0x002fea0003c00000 */
[----:B------:R-:W-:Y:S02]  /*15c60*/  IMAD.IADD R2, R0, 0x1, R4 ;  /* 0x0000000100027824 */ /* 0x000fe400078e0204 */
[----:B------:R-:W-:Y:S02]  /*15c70*/  IMAD.MOV.U32 R5, RZ, RZ, 0x2 ;  /* 0x00000002ff057424 */ /* 0x000fe400078e00ff */
[----:B------:R-:W-:Y:S01]  /*15c80*/  IMAD.MOV.U32 R4, RZ, RZ, 0x1c1f ;  /* 0x00001c1fff047424 */ /* 0x000fe200078e00ff */
        /* <DEDUP_REMOVED lines=57> */
[----:B------:R-:W-:Y:S02]  /*16020*/  MOV R2, 0x16040 ;  /* 0x0001604000027802 */ /* 0x000fe40000000f00 */
[----:B------:R-:W-:Y:S05]  /*16030*/  CALL.REL.NOINC `($__internal_17_$__cuda_sm70_shflsync_idx_p) ;  /* 0x0000419000007944 */ /* 0x000fea0003c00000 */
        /* <DEDUP_REMOVED lines=62> */
[----:B------:R-:W-:Y:S01]  /*16420*/  IMAD.IADD R0, R0, 0x1, R4 ;  /* 0x0000000100007824 */ /* 0x000fe200078e0204 */
[----:B------:R-:W-:Y:S01]  /*16430*/  FMNMX.FTZ R2, R116, R117, !PT ;  /* 0x0000007574027209 */ /* 0x000fe20007810000 */
[----:B------:R-:W-:Y:S01]  /*16440*/  IMAD.MOV.U32 R6, RZ, RZ, 0x2 ;  /* 0x00000002ff067424 */ /* 0x000fe200078e00ff */
[----:B------:R-:W-:Y:S02]  /*16450*/  FMNMX.FTZ R4, R12, R123, !PT ;  /* 0x0000007b0c047209 */ /* 0x000fe40007810000 */
[----:B------:R-:W-:Y:S02]  /*16460*/  IMNMX R3, R3, R0, PT ;  /* 0x0000000003037217 */ /* 0x000fe40003800200 */
[----:B------:R-:W-:-:S02]  /*16470*/  FMNMX.FTZ R0, R118, R119, !PT ;  /* 0x0000007776007209 */ /* 0x000fc40007810000 */
        /* <DEDUP_REMOVED lines=139> */
[----:B------:R-:W-:Y:S02]  /*16d30*/  FSEL R103, R24, -INF , P6 ;  /* 0xff80000018677808 */ /* 0x000fe40003000000 */
[----:B------:R-:W-:Y:S02]  /*16d40*/  FMNMX.FTZ R2, R62, R2, !PT ;  /* 0x000000023e027209 */ /* 0x000fe40007810000 */
[----:B------:R-:W-:Y:S02]  /*16d50*/  FMNMX.FTZ R0, R43, R0, !PT ;  /* 0x000000002b007209 */ /* 0x000fe40007810000 */
[----:B------:R-:W-:Y:S02]  /*16d60*/  FMNMX.FTZ R68, R189, R68, !PT ;  /* 0x00000044bd447209 */ /* 0x000fe40007810000 */
[----:B------:R-:W-:-:S02]  /*16d70*/  FMNMX.FTZ R3, R40, R3, !PT ;  /* 0x0000000328037209 */ /* 0x000fc40007810000 */
[----:B------:R-:W-:Y:S02]  /*16d80*/  FSEL R98, R21, -INF , P5 ;  /* 0xff80000015627808 */ /* 0x000fe40002800000 */
[----:B------:R-:W-:Y:S02]  /*16d90*/  FMNMX.FTZ R2, R37, R2, !PT ;  /* 0x0000000225027209 */ /* 0x000fe40007810000 */
[----:B------:R-:W-:Y:S02]  /*16da0*/  FMNMX.FTZ R0, R31, R0, !PT ;  /* 0x000000001f007209 */ /* 0x000fe40007810000 */
[----:B------:R-:W-:Y:S02]  /*16db0*/  FMNMX.FTZ R68, R103, R68, !PT ;  /* 0x0000004467447209 */ /* 0x000fe40007810000 */
[----:B------:R-:W-:Y:S02]  /*16dc0*/  FMNMX.FTZ R3, R39, R3, !PT ;  /* 0x0000000327037209 */ /* 0x000fe40007810000 */
[----:B------:R-:W-:-:S02]  /*16dd0*/  FSEL R97, R97, -INF , P4 ;  /* 0xff80000061617808 */ /* 0x000fc40002000000 */
[----:B------:R-:W-:Y:S02]  /*16de0*/  FMNMX.FTZ R2, R36, R2, !PT ;  /* 0x0000000224027209 */ /* 0x000fe40007810000 */
[----:B------:R-:W-:Y:S02]  /*16df0*/  FMNMX.FTZ R0, R30, R0, !PT ;  /* 0x000000001e007209 */ /* 0x000fe40007810000 */
[----:B------:R-:W-:Y:S02]  /*16e00*/  FMNMX.FTZ R68, R98, R68, !PT ;  /* 0x0000004462447209 */ /* 0x000fe40007810000 */
[----:B------:R-:W-:Y:S02]  /*16e10*/  FMNMX.FTZ R3, R38, R3, !PT ;  /* 0x0000000326037209 */ /* 0x000fe40007810000 */
[----:B------:R-:W-:Y:S02]  /*16e20*/  FSEL R70, R70, -INF , P0 ;  /* 0xff80000046467808 */ /* 0x000fe40000000000 */
[----:B------:R-:W-:Y:S01]  /*16e30*/  FMNMX.FTZ R2, R57, R2, !PT ;  /* 0x0000000239027209 */ /* 0x000fe20007810000 */
[----:B------:R-:W-:Y:S01]  /*16e40*/  IMAD.MOV.U32 R4, RZ, RZ, R3 ;  /* 0x000000ffff047224 */ /* 0x000fe200078e0003 */
[----:B------:R-:W-:-:S02]  /*16e50*/  FMNMX.FTZ R0, R29, R0, !PT ;  /* 0x000000001d007209 */ /* 0x000fc40007810000 */
[----:B------:R-:W-:Y:S02]  /*16e60*/  FMNMX.FTZ R68, R97, R68, !PT ;  /* 0x0000004461447209 */ /* 0x000fe40007810000 */
[----:B------:R-:W-:Y:S02]  /*16e70*/  FMNMX.FTZ R2, R56, R2, !PT ;  /* 0x0000000238027209 */ /* 0x000fe40007810000 */
[----:B------:R-:W-:Y:S02]  /*16e80*/  FMNMX.FTZ R0, R28, R0, !PT ;  /* 0x000000001c007209 */ /* 0x000fe40007810000 */
[----:B------:R-:W-:Y:S02]  /*16e90*/  FMNMX.FTZ R68, R70, R68, !PT ;  /* 0x0000004446447209 */ /* 0x000fe40007810000 */
[----:B------:R-:W-:Y:S02]  /*16ea0*/  MOV R5, 0x16ec0 ;  /* 0x00016ec000057802 */ /* 0x000fe40000000f00 */
[----:B------:R-:W-:Y:S05]  /*16eb0*/  CALL.REL.NOINC `($__internal_16_$__cuda_sm70_shflsync_bfly_p) ;  /* 0x000032a000007944 */ /* 0x000fea0003c00000 */
[----:B------:R-:W-:Y:S01]  /*16ec0*/  FMNMX.FTZ R3, R3, R6, !PT ;  /* 0x0000000603037209 */ /* 0x000fe20007810000 */
[----:B------:R-:W-:Y:S01]  /*16ed0*/  IMAD.MOV.U32 R6, RZ, RZ, 0x1 ;  /* 0x00000001ff067424 */ /* 0x000fe200078e00ff */
[----:B------:R-:W-:-:S03]  /*16ee0*/  MOV R5, 0x16f10 ;  /* 0x00016f1000057802 */ /* 0x000fc60000000f00 */
[----:B------:R-:W-:Y:S02]  /*16ef0*/  IMAD.MOV.U32 R4, RZ, RZ, R3 ;  /* 0x000000ffff047224 */ /* 0x000fe400078e0003 */
[----:B------:R-:W-:Y:S05]  /*16f00*/  CALL.REL.NOINC `($__internal_16_$__cuda_sm70_shflsync_bfly_p) ;  /* 0x0000325000007944 */ /* 0x000fea0003c00000 */
[----:B------:R-:W-:Y:S01]  /*16f10*/  FMNMX.FTZ R3, R3, R6, !PT ;  /* 0x0000000603037209 */ /* 0x000fe20007810000 */
[----:B------:R-:W-:Y:S01]  /*16f20*/  IMAD.MOV.U32 R4, RZ, RZ, R2 ;  /* 0x000000ffff047224 */ /* 0x000fe200078e0002 */
[----:B------:R-:W-:Y:S01]  /*16f30*/  MOV R5, 0x16f60 ;  /* 0x00016f6000057802 */ /* 0x000fe20000000f00 */
[----:B------:R-:W-:Y:S02]  /*16f40*/  IMAD.MOV.U32 R6, RZ, RZ, 0x2 ;  /* 0x00000002ff067424 */ /* 0x000fe400078e00ff */
        /* <DEDUP_REMOVED lines=26> */
[----:B------:R-:W-:Y:S05]  /*170f0*/  BRA `(.L_x_1392) ;  /* 0xfffee85000007947 */ /* 0x000fea000383ffff */
.L_x_1342:
[----:B------:R-:W-:Y:S01]  /*17100*/  MOV R5, RZ ;  /* 0x000000ff00057202 */ /* 0x000fe20000000f00 */
[----:B------:R-:W-:Y:S01]  /*17110*/  IMAD.MOV.U32 R6, RZ, RZ, R7 ;  /* 0x000000ffff067224 */ /* 0x000fe200078e0007 */
[----:B------:R-:W-:Y:S01]  /*17120*/  MOV R2, 0x17150 ;  /* 0x0001715000027802 */ /* 0x000fe20000000f00 */
[----:B------:R-:W-:Y:S02]  /*17130*/  IMAD.MOV.U32 R4, RZ, RZ, 0x181f ;  /* 0x0000181fff047424 */ /* 0x000fe400078e00ff */
[----:B------:R-:W-:Y:S05]  /*17140*/  CALL.REL.NOINC `($__internal_17_$__cuda_sm70_shflsync_idx_p) ;  /* 0x0000308000007944 */ /* 0x000fea0003c00000 */
[----:B------:R-:W-:Y:S01]  /*17150*/  MOV R11, R4 ;  /* 0x00000004000b7202 */ /* 0x000fe20000000f00 */
[----:B------:R-:W-:-:S05]  /*17160*/  BRA `(.L_x_1393) ;  /* 0xffff0e5000007947 */ /* 0x000fca000383ffff */
.L_x_1343:
[----:B------:R-:W-:Y:S01]  /*17170*/  MOV R5, RZ ;  /* 0x000000ff00057202 */ /* 0x000fe20000000f00 */
[----:B------:R-:W-:Y:S01]  /*17180*/  IMAD.MOV.U32 R6, RZ, RZ, R10 ;  /* 0x000000ffff067224 */ /* 0x000fe200078e000a */
[----:B------:R-:W-:Y:S01]  /*17190*/  MOV R2, 0x171c0 ;  /* 0x000171c000027802 */ /* 0x000fe20000000f00 */
[----:B------:R-:W-:Y:S02]  /*171a0*/  IMAD.MOV.U32 R4, RZ, RZ, 0x181f ;  /* 0x0000181fff047424 */ /* 0x000fe400078e00ff */
[----:B-12---:R-:W-:Y:S05]  /*171b0*/  CALL.REL.NOINC `($__internal_17_$__cuda_sm70_shflsync_idx_p) ;  /* 0x0000301000007944 */ /* 0x006fea0003c00000 */
[----:B------:R-:W-:Y:S01]  /*171c0*/  IMAD.MOV.U32 R6, RZ, RZ, R7 ;  /* 0x000000ffff067224 */ /* 0x000fe200078e0007 */
[----:B------:R-:W-:Y:S02]  /*171d0*/  IADD3 R4, P0, R4, R0, RZ ;  /* 0x0000000004047210 */ /* 0x000fe40007f1e0ff */
[----:B------:R-:W-:Y:S03]  /*171e0*/  MOV R2, 0x17270 ;  /* 0x0001727000027802 */ /* 0x000fe60000000f00 */
[----:B------:R-:W-:Y:S05]  /*171f0*/  IMAD.X R5, R11, 0x1, R3, P0 ;  /* 0x000000010b057824 */ /* 0x000fea00000e0603 */
[----:B------:R-:W-:Y:S01]  /*17200*/  @!PT LDS RZ, [RZ] ;  /* 0x00000000fffff984 */ /* 0x000fe20000000800 */
[----:B------:R-:W-:Y:S01]  /*17210*/  @!PT LDS RZ, [RZ] ;  /* 0x00000000fffff984 */ /* 0x000fe20000000800 */
[----:B------:R-:W-:Y:S01]  /*17220*/  @!PT LDS RZ, [RZ] ;  /* 0x00000000fffff984 */ /* 0x000fe20000000800 */
[----:B------:R1:W-:Y:S02]  /*17230*/  LDGSTS.E.BYPASS.LTC128B.128 [R244+0x100], [R4.64], !P3 ;  /* 0x0010000004f47fae */ /* 0x0003e4000d901d48 */
[----:B-1----:R-:W-:Y:S01]  /*17240*/  MOV R5, 0x1 ;  /* 0x0000000100057802 */ /* 0x002fe20000000f00 */
[----:B------:R-:W-:Y:S02]  /*17250*/  IMAD.MOV.U32 R4, RZ, RZ, 0x181f ;  /* 0x0000181fff047424 */ /* 0x000fe400078e00ff */
[----:B------:R-:W-:Y:S05]  /*17260*/  CALL.REL.NOINC `($__internal_17_$__cuda_sm70_shflsync_idx_p) ;  /* 0x00002f6000007944 */ /* 0x000fea0003c00000 */
[----:B------:R-:W-:Y:S01]  /*17270*/  MOV R5, 0x1 ;  /* 0x0000000100057802 */ /* 0x000fe20000000f00 */
[----:B------:R-:W-:Y:S01]  /*17280*/  IMAD.MOV.U32 R11, RZ, RZ, R4 ;  /* 0x000000ffff0b7224 */ /* 0x000fe200078e0004 */
[----:B------:R-:W-:Y:S01]  /*17290*/  MOV R4, 0x181f ;  /* 0x0000181f00047802 */ /* 0x000fe20000000f00 */
[----:B------:R-:W-:Y:S01]  /*172a0*/  IMAD.MOV.U32 R6, RZ, RZ, R10 ;  /* 0x000000ffff067224 */ /* 0x000fe200078e000a */
[----:B------:R-:W-:Y:S02]  /*172b0*/  MOV R2, 0x172d0 ;  /* 0x000172d000027802 */ /* 0x000fe40000000f00 */
[----:B------:R-:W-:Y:S05]  /*172c0*/  CALL.REL.NOINC `($__internal_17_$__cuda_sm70_shflsync_idx_p) ;  /* 0x00002f0000007944 */ /* 0x000fea0003c00000 */
        /* <DEDUP_REMOVED lines=85> */
[----:B------:R-:W-:-:S05]  /*17820*/  BRA `(.L_x_1394) ;  /* 0xffff099000007947 */ /* 0x000fca000383ffff */
.L_x_1346:
[----:B------:R-:W-:Y:S01]  /*17830*/  MOV R5, RZ ;  /* 0x000000ff00057202 */ /* 0x000fe20000000f00 */
[----:B-1----:R-:W-:Y:S01]  /*17840*/  IMAD.MOV.U32 R6, RZ, RZ, R82 ;  /* 0x000000ffff067224 */ /* 0x002fe200078e0052 */
[----:B------:R-:W-:Y:S01]  /*17850*/  MOV R2, 0x17880 ;  /* 0x0001788000027802 */ /* 0x000fe20000000f00 */
[----:B------:R-:W-:Y:S02]  /*17860*/  IMAD.MOV.U32 R4, RZ, RZ, 0x181f ;  /* 0x0000181fff047424 */ /* 0x000fe400078e00ff */
[----:B------:R-:W-:Y:S05]  /*17870*/  CALL.REL.NOINC `($__internal_17_$__cuda_sm70_shflsync_idx_p) ;  /* 0x0000295000007944 */ /* 0x000fea0003c00000 */
[----:B------:R-:W-:Y:S01]  /*17880*/  MOV R86, R4 ;  /* 0x0000000400567202 */ /* 0x000fe20000000f00 */
[----:B------:R-:W-:-:S05]  /*17890*/  BRA `(.L_x_1395) ;  /* 0xffff22b000007947 */ /* 0x000fca000383ffff */
.L_x_1347:
[----:B------:R-:W-:Y:S01]  /*178a0*/  MOV R5, RZ ;  /* 0x000000ff00057202 */ /* 0x000fe20000000f00 */
[----:B-1----:R-:W-:Y:S01]  /*178b0*/  IMAD.MOV.U32 R6, RZ, RZ, R83 ;  /* 0x000000ffff067224 */ /* 0x002fe200078e0053 */
[----:B------:R-:W-:Y:S01]  /*178c0*/  MOV R2, 0x178f0 ;  /* 0x000178f000027802 */ /* 0x000fe20000000f00 */
[----:B------:R-:W-:Y:S02]  /*178d0*/  IMAD.MOV.U32 R4, RZ, RZ, 0x181f ;  /* 0x0000181fff047424 */ /* 0x000fe400078e00ff */
[----:B--23--:R-:W-:Y:S05]  /*178e0*/  CALL.REL.NOINC `($__internal_17_$__cuda_sm70_shflsync_idx_p) ;  /* 0x000028e000007944 */ /* 0x00cfea0003c00000 */
        /* <DEDUP_REMOVED lines=103> */
.L_x_1348:
[----:B------:R-:W-:Y:S01]  /*17f60*/  MOV R4, 0x1c1f ;  /* 0x00001c1f00047802 */ /* 0x000fe20000000f00 */
[----:B------:R-:W-:Y:S01]  /*17f70*/  IMAD.MOV.U32 R5, RZ, RZ, RZ ;  /* 0x000000ffff057224 */ /* 0x000fe200078e00ff */
[----:B------:R-:W-:Y:S02]  /*17f80*/  MOV R2, 0x17fa0 ;  /* 0x00017fa000027802 */ /* 0x000fe40000000f00 */
[----:B------:R-:W-:Y:S05]  /*17f90*/  CALL.REL.NOINC `($__internal_17_$__cuda_sm70_shflsync_idx_p) ;  /* 0x0000223000007944 */ /* 0x000fea0003c00000 */
[----:B------:R-:W-:-:S05]  /*17fa0*/  BRA `(.L_x_1397) ;  /* 0xffff1ef000007947 */ /* 0x000fca000383ffff */
.L_x_1349:
[----:B------:R-:W-:Y:S01]  /*17fb0*/  MOV R4, 0x1c1f ;  /* 0x00001c1f00047802 */ /* 0x000fe20000000f00 */
[----:B------:R-:W-:Y:S01]  /*17fc0*/  IMAD.MOV.U32 R5, RZ, RZ, 0x1 ;  /* 0x00000001ff057424 */ /* 0x000fe200078e00ff */
[----:B------:R-:W-:Y:S02]  /*17fd0*/  MOV R2, 0x17ff0 ;  /* 0x00017ff000027802 */ /* 0x000fe40000000f00 */
[----:B-1----:R-:W-:Y:S05]  /*17fe0*/  CALL.REL.NOINC `($__internal_17_$__cuda_sm70_shflsync_idx_p) ;  /* 0x000021e000007944 */ /* 0x002fea0003c00000 */
[----:B------:R-:W-:Y:S01]  /*17ff0*/  MOV R2, 0x183c0 ;  /* 0x000183c000027802 */ /* 0x000fe20000000f00 */
[----:B------:R-:W-:Y:S02]  /*18000*/  IMAD.IADD R4, R101, 0x1, R4 ;  /* 0x0000000165047824 */ /* 0x000fe400078e0204 */
[----:B------:R-:W-:Y:S03]  /*18010*/  IMAD.MOV.U32 R5, RZ, RZ, 0x2 ;  /* 0x00000002ff057424 */ /* 0x000fe600078e00ff */
        /* <DEDUP_REMOVED lines=51> */
[----:B------:R-:W-:Y:S01]  /*18350*/  ISETP.GT.AND P0, PT, R4, 0x69, PT ;  /* 0x000000690400780c */ /* 0x000fe20003f04270 */
[----:B------:R-:W-:Y:S01]  /*18360*/  IMAD.MOV.U32 R4, RZ, RZ, 0x1c1f ;  /* 0x00001c1fff047424 */ /* 0x000fe200078e00ff */
[----:B------:R-:W-:Y:S02]  /*18370*/  FSEL R184, R216, -INF , P6 ;  /* 0xff800000d8b87808 */ /* 0x000fe40003000000 */
[----:B------:R-:W-:Y:S02]  /*18380*/  FSEL R21, R103, -INF , P5 ;  /* 0xff80000067157808 */ /* 0x000fe40002800000 */
[----:B------:R-:W-:Y:S02]  /*18390*/  FSEL R20, R104, -INF , P4 ;  /* 0xff80000068147808 */ /* 0x000fe40002000000 */
[----:B------:R-:W-:Y:S02]  /*183a0*/  FSEL R19, R11, -INF , P0 ;  /* 0xff8000000b137808 */ /* 0x000fe40000000000 */
[----:B------:R-:W-:Y:S05]  /*183b0*/  CALL.REL.NOINC `($__internal_17_$__cuda_sm70_shflsync_idx_p) ;  /* 0x00001e1000007944 */ /* 0x000fea0003c00000 */
        /* <DEDUP_REMOVED lines=61> */
[----:B------:R-:W-:Y:S01]  /*18790*/  FMNMX.FTZ R3, R82, R182, !PT ;  /* 0x000000b652037209 */ /* 0x000fe20007810000 */
[----:B------:R-:W-:Y:S01]  /*187a0*/  IMAD.IADD R4, R101, 0x1, R4 ;  /* 0x0000000165047824 */ /* 0x000fe200078e0204 */
[----:B------:R-:W-:Y:S01]  /*187b0*/  FMNMX.FTZ R2, R32, R183, !PT ;  /* 0x000000b720027209 */ /* 0x000fe20007810000 */
[----:B------:R-:W-:Y:S01]  /*187c0*/  IMAD.MOV.U32 R6, RZ, RZ, 0x2 ;  /* 0x00000002ff067424 */ /* 0x000fe200078e00ff */
[----:B------:R-:W-:Y:S02]  /*187d0*/  FMNMX.FTZ R0, R11, R180, !PT ;  /* 0x000000b40b007209 */ /* 0x000fe40007810000 */
        /* <DEDUP_REMOVED lines=20> */
[----:B------:R-:W-:Y:S02]  /*18920*/  FMNMX.FTZ R49, R12, R181, !PT ;  /* 0x000000b50c317209 */ /* 0x000fe40007810000 */
        /* <DEDUP_REMOVED lines=9> */
[----:B------:R-:W-:Y:S02]  /*189c0*/  FMNMX.FTZ R2, R33, R2, !PT ;  /* 0x0000000221027209 */ /* 0x000fe40007810000 */
[----:B------:R-:W-:Y:S02]  /*189d0*/  FMNMX.FTZ R0, R16, R0, !PT ;  /* 0x0000000010007209 */ /* 0x000fe40007810000 */
        /* <DEDUP_REMOVED lines=28> */
[C---:B------:R-:W-:Y:S02]  /*18ba0*/  ISETP.GT.AND P5, PT, R4.reuse, 0x61, PT ;  /* 0x000000610400780c */ /* 0x040fe40003fa4270 */
[----:B------:R-:W-:Y:S02]  /*18bb0*/  FSEL R115, R7, -INF , P4 ;  /* 0xff80000007737808 */ /* 0x000fe40002000000 */
[----:B------:R-:W-:Y:S02]  /*18bc0*/  ISETP.GT.AND P4, PT, R4, 0x68, PT ;  /* 0x000000680400780c */ /* 0x000fe40003f84270 */
[----:B------:R-:W-:Y:S02]  /*18bd0*/  FSEL R113, R80, -INF , P0 ;  /* 0xff80000050717808 */ /* 0x000fe40000000000 */
[----:B------:R-:W-:Y:S02]  /*18be0*/  ISETP.GT.AND P0, PT, R4, 0x69, PT ;  /* 0x000000690400780c */ /* 0x000fe40003f04270 */
        /* <DEDUP_REMOVED lines=76> */
[----:B------:R-:W-:Y:S02]  /*190b0*/  FSEL R96, R96, -INF , P6 ;  /* 0xff80000060607808 */ /* 0x000fe40003000000 */
        /* <DEDUP_REMOVED lines=27> */
[----:B------:R-:W-:Y:S02]  /*19270*/  MOV R5, 0x19290 ;  /* 0x0001929000057802 */ /* 0x000fe40000000f00 */
        /* <DEDUP_REMOVED lines=28> */
[----:B------:R-:W-:Y:S01]  /*19440*/  MOV R68, R6 ;  /* 0x0000000600447202 */ /* 0x000fe20000000f00 */
[----:B------:R-:W-:-:S05]  /*19450*/  BRA `(.L_x_1398) ;  /* 0xffff20b000007947 */ /* 0x000fca000383ffff */
.L_x_1352:
[----:B-1----:R-:W-:Y:S01]  /*19460*/  MOV R5, RZ ;  /* 0x000000ff00057202 */ /* 0x002fe20000000f00 */
[----:B------:R-:W-:Y:S01]  /*19470*/  IMAD.MOV.U32 R6, RZ, RZ, R3 ;  /* 0x000000ffff067224 */ /* 0x000fe200078e0003 */
[----:B------:R-:W-:Y:S01]  /*19480*/  MOV R2, 0x194b0 ;  /* 0x000194b000027802 */ /* 0x000fe20000000f00 */
[----:B------:R-:W-:Y:S02]  /*19490*/  IMAD.MOV.U32 R4, RZ, RZ, 0x181f ;  /* 0x0000181fff047424 */ /* 0x000fe400078e00ff */
[----:B------:R-:W-:Y:S05]  /*194a0*/  CALL.REL.NOINC `($__internal_17_$__cuda_sm70_shflsync_idx_p) ;  /* 0x00000d2000007944 */ /* 0x000fea0003c00000 */
[----:B------:R-:W-:Y:S01]  /*194b0*/  MOV R2, R4 ;  /* 0x0000000400027202 */ /* 0x000fe20000000f00 */
[----:B------:R-:W-:-:S05]  /*194c0*/  BRA `(.L_x_1399) ;  /* 0xffff4c4000007947 */ /* 0x000fca000383ffff */
.L_x_1355:
[----:B------:R-:W-:Y:S01]  /*194d0*/  MOV R5, RZ ;  /* 0x000000ff00057202 */ /* 0x000fe20000000f00 */
[----:B-1----:R-:W-:Y:S01]  /*194e0*/  IMAD.MOV.U32 R6, RZ, RZ, R0 ;  /* 0x000000ffff067224 */ /* 0x002fe200078e0000 */
[----:B------:R-:W-:Y:S01]  /*194f0*/  MOV R2, 0x19520 ;  /* 0x0001952000027802 */ /* 0x000fe20000000f00 */
[----:B------:R-:W-:Y:S02]  /*19500*/  IMAD.MOV.U32 R4, RZ, RZ, 0x181f ;  /* 0x0000181fff047424 */ /* 0x000fe400078e00ff */
[----:B------:R-:W-:Y:S05]  /*19510*/  CALL.REL.NOINC `($__internal_17_$__cuda_sm70_shflsync_idx_p) ;  /* 0x00000cb000007944 */ /* 0x000fea0003c00000 */
[----:B------:R-:W-:Y:S01]  /*19520*/  MOV R50, R4 ;  /* 0x0000000400327202 */ /* 0x000fe20000000f00 */
[----:B------:R-:W-:-:S05]  /*19530*/  BRA `(.L_x_1400) ;  /* 0xffff672000007947 */ /* 0x000fca000383ffff */
.L_x_1356:
        /* <DEDUP_REMOVED lines=108> */
.L_x_1357:
[----:B------:R-:W-:Y:S02]  /*19c00*/  MOV R6, 0x2 ;  /* 0x0000000200067802 */ /* 0x000fe40000000f00 */
        /* <DEDUP_REMOVED lines=35> */
.L_x_1359:
[----:B------:R1:W5:Y:S01]  /*19e40*/  LDL R4, [R1+0x48] ;  /* 0x0000480001047983 */ /* 0x0003620000100800 */
[----:B------:R-:W-:-:S02]  /*19e50*/  MOV R6, 0x2 ;  /* 0x0000000200067802 */ /* 0x000fc40000000f00 */
[----:B------:R-:W-:Y:S02]  /*19e60*/  MOV R5, 0x19e80 ;  /* 0x00019e8000057802 */ /* 0x000fe40000000f00 */
[----:B-1---5:R-:W-:Y:S05]  /*19e70*/  CALL.REL.NOINC `($__internal_16_$__cuda_sm70_shflsync_bfly_p) ;  /* 0x000002e000007944 */ /* 0x022fea0003c00000 */
[----:B------:R-:W-:Y:S01]  /*19e80*/  MOV R11, R6 ;  /* 0x00000006000b7202 */ /* 0x000fe20000000f00 */
[----:B------:R-:W-:Y:S05]  /*19e90*/  BRA `(.L_x_1403) ;  /* 0xffff916000007947 */ /* 0x000fea000383ffff */
.L_x_1360:
[----:B------:R-:W-:Y:S01]  /*19ea0*/  IMAD.MOV.U32 R4, RZ, RZ, R11 ;  /* 0x000000ffff047224 */ /* 0x000fe200078e000b */
[----:B------:R-:W-:Y:S02]  /*19eb0*/  MOV R6, 0x1 ;  /* 0x0000000100067802 */ /* 0x000fe40000000f00 */
[----:B------:R-:W-:Y:S02]  /*19ec0*/  MOV R5, 0x19ee0 ;  /* 0x00019ee000057802 */ /* 0x000fe40000000f00 */
[----:B------:R-:W-:Y:S05]  /*19ed0*/  CALL.REL.NOINC `($__internal_16_$__cuda_sm70_shflsync_bfly_p) ;  /* 0x0000028000007944 */ /* 0x000fea0003c00000 */
[----:B------:R1:W5:Y:S01]  /*19ee0*/  LDL R4, [R1+0x60] ;  /* 0x0000600001047983 */ /* 0x0003620000100800 */
[----:B------:R-:W-:Y:S01]  /*19ef0*/  FADD.FTZ R11, R11, R6 ;  /* 0x000000060b0b7221 */ /* 0x000fe20000010000 */
[----:B------:R-:W-:Y:S02]  /*19f00*/  MOV R6, 0x2 ;  /* 0x0000000200067802 */ /* 0x000fe40000000f00 */
[----:B------:R-:W-:Y:S02]  /*19f10*/  MOV R5, 0x19f30 ;  /* 0x00019f3000057802 */ /* 0x000fe40000000f00 */
[----:B-1---5:R-:W-:Y:S05]  /*19f20*/  CALL.REL.NOINC `($__internal_16_$__cuda_sm70_shflsync_bfly_p) ;  /* 0x0000023000007944 */ /* 0x022fea0003c00000 */
[----:B------:R-:W2:Y:S01]  /*19f30*/  LDL.LU R4, [R1+0x60] ;  /* 0x0000600001047983 */ /* 0x000ea20000300800 */
[----:B------:R-:W-:Y:S01]  /*19f40*/  MOV R5, 0x19f90 ;  /* 0x00019f9000057802 */ /* 0x000fe20000000f00 */
[----:B--2---:R-:W-:Y:S01]  /*19f50*/  FADD.FTZ R10, R4, R6 ;  /* 0x00000006040a7221 */ /* 0x004fe20000010000 */
[----:B------:R-:W-:-:S04]  /*19f60*/  MOV R6, 0x1 ;  /* 0x0000000100067802 */ /* 0x000fc80000000f00 */
[----:B------:R-:W-:Y:S02]  /*19f70*/  MOV R4, R10 ;  /* 0x0000000a00047202 */ /* 0x000fe40000000f00 */
        /* <DEDUP_REMOVED lines=20> */
[----:B------:R-:W-:Y:S02]  /*1a0c0*/  MOV R6, 0x1 ;  /* 0x0000000100067802 */ /* 0x000fe40000000f00 */
[----:B------:R-:W-:Y:S05]  /*1a0d0*/  CALL.REL.NOINC `($__internal_16_$__cuda_sm70_shflsync_bfly_p) ;  /* 0x0000008000007944 */ /* 0x000fea0003c00000 */
[----:B------:R-:W-:Y:S01]  /*1a0e0*/  MOV R5, R6 ;  /* 0x0000000600057202 */ /* 0x000fe20000000f00 */
[----:B------:R-:W-:Y:S05]  /*1a0f0*/  BRA `(.L_x_1404) ;  /* 0xffff903000007947 */ /* 0x000fea000383ffff */
.L_x_1374:
[----:B---3--:R-:W-:Y:S01]  /*1a100*/  IMAD.MOV.U32 R6, RZ, RZ, R3 ;  /* 0x000000ffff067224 */ /* 0x008fe200078e0003 */
[----:B------:R-:W-:Y:S01]  /*1a110*/  MOV R5, RZ ;  /* 0x000000ff00057202 */ /* 0x000fe20000000f00 */
[----:B------:R-:W-:Y:S01]  /*1a120*/  IMAD.MOV.U32 R4, RZ, RZ, 0x1f ;  /* 0x0000001fff047424 */ /* 0x000fe200078e00ff */
[----:B----4-:R-:W-:-:S02]  /*1a130*/  MOV R2, 0x1a150 ;  /* 0x0001a15000027802 */ /* 0x010fc40000000f00 */
[----:B-1----:R-:W-:Y:S05]  /*1a140*/  CALL.REL.NOINC `($__internal_17_$__cuda_sm70_shflsync_idx_p) ;  /* 0x0000008000007944 */ /* 0x002fea0003c00000 */
[----:B------:R-:W-:Y:S05]  /*1a150*/  BRA `(.L_x_1405) ;  /* 0xffffac2000007947 */ /* 0x000fea000383ffff */
        .weak           $__internal_16_$__cuda_sm70_shflsync_bfly_p
        .type           $__internal_16_$__cuda_sm70_shflsync_bfly_p,@function
        .size           $__internal_16_$__cuda_sm70_shflsync_bfly_p,($__internal_17_$__cuda_sm70_shflsync_idx_p - $__internal_16_$__cuda_sm70_shflsync_bfly_p)
$__internal_16_$__cuda_sm70_shflsync_bfly_p:
[----:B------:R-:W-:Y:S02]  /*1a160*/  IMAD.MOV.U32 R9, RZ, RZ, -0x1 ;  /* 0xffffffffff097424 */ /* 0x000fe400078e00ff */
[----:B------:R-:W-:-:S02]  /*1a170*/  IMAD.MOV.U32 R8, RZ, RZ, 0x1f ;  /* 0x0000001fff087424 */ /* 0x000fc400078e00ff */
[----:B------:R-:W-:Y:S04]  /*1a180*/  WARPSYNC R9 ;  /* 0x0000000900007348 */ /* 0x000fe80003800000 */
[----:B------:R1:W2:Y:S02]  /*1a190*/  SHFL.BFLY PT, R6, R4, R6, R8 ;  /* 0x0c00000604067389 */ /* 0x0002a400000e0008 */
[----:B-1----:R-:W-:Y:S02]  /*1a1a0*/  MOV R8, R5 ;  /* 0x0000000500087202 */ /* 0x002fe40000000f00 */
[----:B------:R-:W-:-:S04]  /*1a1b0*/  MOV R9, 0x0 ;  /* 0x0000000000097802 */ /* 0x000fc80000000f00 */
[----:B--2---:R-:W-:Y:S05]  /*1a1c0*/  RET.REL.NODEC R8 `(_ZN7cutlass13device_kernelIN5flash19enable_sm80_to_sm89INS1_16FlashAttnFwdSm80INS1_25CollectiveMainloopFwdSm80ILi4ELi1ELb0EN4cute5tupleIJNS5_1CILi128EEENS7_ILi112EEENS7_ILi64EEEEEELi64ENS_6half_tEfNS_4arch4Sm80ELb1ELb0ELb1ELb0ELb1ELb0ELb1ELb1EEENS1_21CollectiveEpilogueFwdINS6_IJS8_SA_S9_EEENS6_IJNS7_ILi1EEESI_SI_EEESC_SE_Li128ELb0ELb1ELb1ELb0EEENS1_30DynamicPersistentTileSchedulerILi128ELi128ELb1ELb1ELb0EEEEEEEEEvNT_6ParamsE) ;  /* 0xfffe5e3008007950 */ /* 0x004fea0003c3ffff */
        .weak           $__internal_17_$__cuda_sm70_shflsync_idx_p
        .type           $__internal_17_$__cuda_sm70_shflsync_idx_p,@function
        .size           $__internal_17_$__cuda_sm70_shflsync_idx_p,(.L_x_3840 - $__internal_17_$__cuda_sm70_shflsync_idx_p)
$__internal_17_$__cuda_sm70_shflsync_idx_p:
[----:B------:R-:W-:Y:S02]  /*1a1d0*/  MOV R8, 0xffffffff ;  /* 0xffffffff00087802 */ /* 0x000fe40000000f00 */
[----:B------:R-:W-:Y:S02]  /*1a1e0*/  MOV R9, 0x0 ;  /* 0x0000000000097802 */ /* 0x000fe40000000f00 */
[----:B------:R-:W-:Y:S04]  /*1a1f0*/  WARPSYNC R8 ;  /* 0x0000000800007348 */ /* 0x000fe80003800000 */
[----:B------:R1:W2:Y:S02]  /*1a200*/  SHFL.IDX PT, R4, R6, R5, R4 ;  /* 0x0000000506047389 */ /* 0x0002a400000e0004 */
[----:B-1----:R-:W-:-:S04]  /*1a210*/  MOV R8, R2 ;  /* 0x0000000200087202 */ /* 0x002fc80000000f00 */
[----:B--2---:R-:W-:Y:S05]  /*1a220*/  RET.REL.NODEC R8 `(_ZN7cutlass13device_kernelIN5flash19enable_sm80_to_sm89INS1_16FlashAttnFwdSm80INS1_25CollectiveMainloopFwdSm80ILi4ELi1ELb0EN4cute5tupleIJNS5_1CILi128EEENS7_ILi112EEENS7_ILi64EEEEEELi64ENS_6half_tEfNS_4arch4Sm80ELb1ELb0ELb1ELb0ELb1ELb0ELb1ELb1EEENS1_21CollectiveEpilogueFwdINS6_IJS8_SA_S9_EEENS6_IJNS7_ILi1EEESI_SI_EEESC_SE_Li128ELb0ELb1ELb1ELb0EEENS1_30DynamicPersistentTileSchedulerILi128ELi128ELb1ELb1ELb0EEEEEEEEEvNT_6ParamsE) ;  /* 0xfffe5dd008007950 */ /* 0x004fea0003c3ffff */
.L_x_1406:
        /* <DEDUP_REMOVED lines=13> */
.L_x_3840:


//--------------------- .text._ZN7cutlass13device_kernelIN5flash19enable_sm80_to_sm89INS1_16FlashAttnFwdSm80INS1_25CollectiveMainloopFwdSm80ILi4ELi1ELb0EN4cute5tupleIJNS5_1CILi128EEENS7_ILi80EEENS7_ILi64EEEEEELi64ENS_6half_tEfNS_4arch4Sm80ELb1ELb0ELb1ELb1ELb1ELb0ELb1ELb1EEENS1_21CollectiveEpilogueFwdINS6_IJS8_SA_S9_EEENS6_IJNS7_ILi1EEESI_SI_EEESC_SE_Li128ELb1ELb1ELb1ELb0EEENS1_36VarlenDynamicPersistentTileSchedulerILi128ELi80ELi128ELi128ELb1ELb1ELb0ELb1ELb1ELb1EEEEEEEEEvNT_6ParamsE --------------------------
	.section	.text._ZN7cutlass13device_kernelIN5flash19enable_sm80_to_sm89INS1_16FlashAttnFwdSm80INS1_25CollectiveMainloopFwdSm80ILi4ELi1ELb0EN4cute5tupleIJNS5_1CILi128EEENS7_ILi80EEENS7_ILi64EEEEEELi64ENS_6half_tEfNS_4arch4Sm80ELb1ELb0ELb1ELb1ELb1ELb0ELb1ELb1EEENS1_21CollectiveEpilogueFwdINS6_IJS8_SA_S9_EEENS6_IJNS7_ILi1EEESI_SI_EEESC_SE_Li128ELb1ELb1ELb1ELb0EEENS1_36VarlenDynamicPersistentTileSchedulerILi128ELi80ELi128ELi128ELb1ELb1ELb0ELb1ELb1ELb1EEEEEEEEEvNT_6ParamsE,"ax",@progbits
	.sectioninfo	@"SHI_REGISTERS=255"
	.align	128
.text._ZN7cutlass13device_kernelIN5flash19enable_sm80_to_sm89INS1_16FlashAttnFwdSm80INS1_25CollectiveMainloopFwdSm80ILi4ELi1ELb0EN4cute5tupleIJNS5_1CILi128EEENS7_ILi80EEENS7_ILi64EEEEEELi64ENS_6half_tEfNS_4arch4Sm80ELb1ELb0ELb1ELb1ELb1ELb0ELb1ELb1EEENS1_21CollectiveEpilogueFwdINS6_IJS8_SA_S9_EEENS6_IJNS7_ILi1EEESI_SI_EEESC_SE_Li128ELb1ELb1ELb1ELb0EEENS1_36VarlenDynamicPersistentTileSchedulerILi128ELi80ELi128ELi128ELb1ELb1ELb0ELb1ELb1ELb1EEEEEEEEEvNT_6ParamsE:
        .type           _ZN7cutlass13device_kernelIN5flash19enable_sm80_to_sm89INS1_16FlashAttnFwdSm80INS1_25CollectiveMainloopFwdSm80ILi4ELi1ELb0EN4cute5tupleIJNS5_1CILi128EEENS7_ILi80EEENS7_ILi64EEEEEELi64ENS_6half_tEfNS_4arch4Sm80ELb1ELb0ELb1ELb1ELb1ELb0ELb1ELb1EEENS1_21CollectiveEpilogueFwdINS6_IJS8_SA_S9_EEENS6_IJNS7_ILi1EEESI_SI_EEESC_SE_Li128ELb1ELb1ELb1ELb0EEENS1_36VarlenDynamicPersistentTileSchedulerILi128ELi80ELi128ELi128ELb1ELb1ELb0ELb1ELb1ELb1EEEEEEEEEvNT_6ParamsE,@function
        .size           _ZN7cutlass13device_kernelIN5flash19enable_sm80_to_sm89INS1_16FlashAttnFwdSm80INS1_25CollectiveMainloopFwdSm80ILi4ELi1ELb0EN4cute5tupleIJNS5_1CILi128EEENS7_ILi80EEENS7_ILi64EEEEEELi64ENS_6half_tEfNS_4arch4Sm80ELb1ELb0ELb1ELb1ELb1ELb0ELb1ELb1EEENS1_21CollectiveEpilogueFwdINS6_IJS8_SA_S9_EEENS6_IJNS7_ILi1EEESI_SI_EEESC_SE_Li128ELb1ELb1ELb1ELb0EEENS1_36VarlenDynamicPersistentTileSchedulerILi128ELi80ELi128ELi128ELb1ELb1ELb0ELb1ELb1ELb1EEEEEEEEEvNT_6ParamsE,(.L_x_3843 - _ZN7cutlass13device_kernelIN5flash19enable_sm80_to_sm89INS1_16FlashAttnFwdSm80INS1_25CollectiveMainloopFwdSm80ILi4ELi1ELb0EN4cute5tupleIJNS5_1CILi128EEENS7_ILi80EEENS7_ILi64EEEEEELi64ENS_6half_tEfNS_4arch4Sm80ELb1ELb0ELb1ELb1ELb1ELb0ELb1ELb1EEENS1_21CollectiveEpilogueFwdINS6_IJS8_SA_S9_EEENS6_IJNS7_ILi1EEESI_SI_EEESC_SE_Li128ELb1ELb1ELb1ELb0EEENS1_36VarlenDynamicPersistentTileSchedulerILi128ELi80ELi128ELi128ELb1ELb1ELb0ELb1ELb1ELb1EEEEEEEEEvNT_6ParamsE)
        .other          _ZN7cutlass13device_kernelIN5flash19enable_sm80_to_sm89INS1_16FlashAttnFwdSm80INS1_25CollectiveMainloopFwdSm80ILi4ELi1ELb0EN4cute5tupleIJNS5_1CILi128EEENS7_ILi80EEENS7_ILi64EEEEEELi64ENS_6half_tEfNS_4arch4Sm80ELb1ELb0ELb1ELb1ELb1ELb0ELb1ELb1EEENS1_21CollectiveEpilogueFwdINS6_IJS8_SA_S9_EEENS6_IJNS7_ILi1EEESI_SI_EEESC_SE_Li128ELb1ELb1ELb1ELb0EEENS1_36VarlenDynamicPersistentTileSchedulerILi128ELi80ELi128ELi128ELb1ELb1ELb0ELb1ELb1ELb1EEEEEEEEEvNT_6ParamsE,@"STO_CUDA_ENTRY STV_DEFAULT"
_ZN7cutlass13device_kernelIN5flash19enable_sm80_to_sm89INS1_16FlashAttnFwdSm80INS1_25CollectiveMainloopFwdSm80ILi4ELi1ELb0EN4cute5tupleIJNS5_1CILi128EEENS7_ILi80EEENS7_ILi64EEEEEELi64ENS_6half_tEfNS_4arch4Sm80ELb1ELb0ELb1ELb1ELb1ELb0ELb1ELb1EEENS1_21CollectiveEpilogueFwdINS6_IJS8_SA_S9_EEENS6_IJNS7_ILi1EEESI_SI_EEESC_SE_Li128ELb1ELb1ELb1ELb0EEENS1_36VarlenDynamicPersistentTileSchedulerILi128ELi80ELi128ELi128ELb1ELb1ELb0ELb1ELb1ELb1EEEEEEEEEvNT_6ParamsE:
        /* <DEDUP_REMOVED lines=54> */
.L_x_1412:
        /* <DEDUP_REMOVED lines=16> */
.L_x_1550:
        /* <DEDUP_REMOVED lines=16> */
.L_x_1551:
[----:B--2---:R-:W-:-:S05]  /*0560*/  IMAD R0, R0, c[0x0][0x538], RZ ;  /* 0x00014e0000007a24 */ /* 0x004fca00078e02ff */
[----:B------:R-:W-:-:S04]  /*0570*/  IADD3 R7, R0, R7, RZ ;  /* 0x0000000700077210 */ /* 0x000fc80007ffe0ff */
[----:B------:R-:W-:-:S13]  /*0580*/  ISETP.GT.AND P0, PT, R7, UR4, PT ;  /* 0x0000000407007c0c */ /* 0x000fda000bf04270 */
[----:B-1----:R-:W-:Y:S05]  /*0590*/  @!P0 BRA `(.L_x_1412) ;  /* 0xfffffdc000008947 */ /* 0x002fea000383ffff */
.L_x_1408:
[----:B------:R-:W-:-:S05]  /*05a0*/  IADD3 R10, -R0, R7, RZ ;  /* 0x00000007000a7210 */ /* 0x000fca0007ffe1ff */
[----:B------:R-:W-:-:S05]  /*05b0*/  IMAD R0, R4, c[0x0][0x538], R10 ;  /* 0x00014e0004007a24 */ /* 0x000fca00078e020a */
[----:B------:R-:W-:Y:S01]  /*05c0*/  ISETP.GT.AND P0, PT, R0, UR4, PT ;  /* 0x0000000400007c0c */ /* 0x000fe2000bf04270 */
[----:B------:R-:W-:-:S12]  /*05d0*/  BRA.DIV ~URZ, `(.L_x_1413) ;  /* 0x000145027f007947 */ /* 0x000fd8000b800000 */
[----:B------:R-:W-:-:S04]  /*05e0*/  VOTE.ANY R7, PT, !P0 ;  /* 0x0000000000077806 */ /* 0x000fc800040e0100 */
.L_x_1552:
[----:B------:R-:W1:Y:S02]  /*05f0*/  POPC R0, R7 ;  /* 0x0000000700007309 */ /* 0x000e640000000000 */
[----:B-1----:R-:W-:-:S05]  /*0600*/  IADD3 R2, R0, R6, RZ ;  /* 0x0000000600027210 */ /* 0x002fca0007ffe0ff */
[----:B------:R1:W-:Y:S01]  /*0610*/  STL [R1+0x5c], R2 ;  /* 0x00005c0201007387 */ /* 0x0003e20000100800 */
[----:B------:R-:W-:Y:S05]  /*0620*/  BRA.DIV ~URZ, `(.L_x_1414) ;  /* 0x000145027f007947 */ /* 0x000fea000b800000 */
[----:B------:R2:W3:Y:S01]  /*0630*/  SHFL.IDX PT, R12, R9, R0, 0x1f ;  /* 0x00001f00090c7589 */ /* 0x0004e200000e0000 */
[----:B------:R-:W-:-:S03]  /*0640*/  MOV R5, RZ ;  /* 0x000000ff00057202 */ /* 0x000fc60000000f00 */
[----:B------:R2:W4:Y:S04]  /*0650*/  SHFL.IDX PT, R9, R8, R0, 0x1f ;  /* 0x00001f0008097589 */ /* 0x00052800000e0000 */
.L_x_1553:
[----:B------:R-:W-:Y:S01]  /*0660*/  ISETP.NE.AND P0, PT, R7, RZ, PT ;  /* 0x000000ff0700720c */ /* 0x000fe20003f05270 */
[----:B------:R-:W-:-:S12]  /*0670*/  BSSY B0, `(.L_x_1415) ;  /* 0x0000005000007945 */ /* 0x000fd80003800000 */
[----:B------:R-:W-:Y:S05]  /*0680*/  @!P0 BRA `(.L_x_1416) ;  /* 0x0000003000008947 */ /* 0x000fea0003800000 */
[----:B--2---:R-:W-:Y:S01]  /*0690*/  IADD3 R0, R0, -0x1, RZ ;  /* 0xffffffff00007810 */ /* 0x004fe20007ffe0ff */
[----:B------:R-:W-:Y:S05]  /*06a0*/  BRA.DIV ~URZ, `(.L_x_1417) ;  /* 0x000145627f007947 */ /* 0x000fea000b800000 */
[----:B------:R2:W1:Y:S02]  /*06b0*/  SHFL.IDX PT, R5, R4, R0, 0x1f ;  /* 0x00001f0004057589 */ /* 0x00046400000e0000 */
.L_x_1416:
[----:B------:R-:W-:Y:S05]  /*06c0*/  BSYNC B0 ;  /* 0x0000000000007941 */ /* 0x000fea0003800000 */
.L_x_1415:
        /* <DEDUP_REMOVED lines=69> */
.L_x_1419:
        /* <DEDUP_REMOVED lines=70> */
.L_x_1420:
[----:B------:R-:W-:Y:S05]  /*0f80*/  BSYNC B0 ;  /* 0x0000000000007941 */ /* 0x000fea0003800000 */
.L_x_1418:
[----:B------:R-:W-:-:S04]  /*0f90*/  LOP3.LUT R0, RZ, R0, RZ, 0x33, !PT ;  /* 0x00000000ff007212 */ /* 0x000fc800078e33ff */
[----:B------:R-:W-:-:S05]  /*0fa0*/  IADD3 R0, R0, R12, RZ ;  /* 0x0000000c00007210 */ /* 0x000fca0007ffe0ff */
[----:B------:R2:W-:Y:S01]  /*0fb0*/  STL [R1+0x54], R0 ;  /* 0x0000540001007387 */ /* 0x0005e20000100800 */
[----:B------:R-:W-:Y:S05]  /*0fc0*/  BRA `(.L_x_1421) ;  /* 0x0000006000007947 */ /* 0x000fea0003800000 */
.L_x_1409:
[----:B------:R-:W-:Y:S01]  /*0fd0*/  MOV R0, UR4 ;  /* 0x0000000400007c02 */ /* 0x000fe20008000f00 */
[----:B------:R-:W-:Y:S04]  /*0fe0*/  STL [R1+0x54], RZ ;  /* 0x000054ff01007387 */ /* 0x000fe80000100800 */
[----:B------:R-:W-:Y:S04]  /*0ff0*/  STL [R1+0x58], RZ ;  /* 0x000058ff01007387 */ /* 0x000fe80000100800 */
[----:B------:R1:W-:Y:S02]  /*1000*/  STL [R1+0x50], R0 ;  /* 0x0000500001007387 */ /* 0x0003e40000100800 */
[----:B-1----:R-:W-:-:S05]  /*1010*/  MOV R0, c[0x0][0x53c] ;  /* 0x00014f0000007a02 */ /* 0x002fca0000000f00 */
[----:B------:R1:W-:Y:S02]  /*1020*/  STL [R1+0x5c], R0 ;  /* 0x00005c0001007387 */ /* 0x0003e40000100800 */
.L_x_1421:
        /* <DEDUP_REMOVED lines=8> */
.L_x_1407:
        /* <DEDUP_REMOVED lines=15> */
[----:B------:R-:W-:-:S02]  /*11a0*/  LOP3.LUT R10, R14, 0xfffffff8, RZ, 0xc0, !PT ;  /* 0xfffffff80e0a7812 */ /* 0x000fc400078ec0ff */
[----:B------:R-:W-:Y:S02]  /*11b0*/  SHF.R.S32.HI R20, RZ, 0x3, R14 ;  /* 0x00000003ff147819 */ /* 0x000fe4000001140e */
[----:B---3--:R-:W-:Y:S01]  /*11c0*/  SHF.R.S32.HI R6, RZ, 0x4, R3 ;  /* 0x00000004ff067819 */ /* 0x008fe20000011403 */
        /* <DEDUP_REMOVED lines=87> */
[----:B------:R-:W-:Y:S01]  /*1740*/  STL [R1+0x40], R10 ;  /* 0x0000400a01007387 */ /* 0x000fe20000100800 */
        /* <DEDUP_REMOVED lines=66> */
.L_x_1549:
[----:B------:R-:W3:Y:S01]  /*1b70*/  LDL R0, [R1+0x5c] ;  /* 0x00005c0001007983 */ /* 0x000ee20000100800 */
[----:B------:R-:W-:Y:S01]  /*1b80*/  IMAD.MOV.U32 R8, RZ, RZ, 0x4 ;  /* 0x00000004ff087424 */ /* 0x000fe200078e00ff */
[----:B------:R-:W-:-:S04]  /*1b90*/  ISETP.NE.U32.AND P4, PT, RZ, c[0x0][0x370], PT ;  /* 0x0000dc00ff007a0c */ /* 0x000fc80003f85070 */
[----:B------:R-:W-:Y:S01]  /*1ba0*/  ISETP.NE.AND.EX P4, PT, RZ, c[0x0][0x374], PT, P4 ;  /* 0x0000dd00ff007a0c */ /* 0x000fe20003f85340 */
[----:B--23--:R-:W-:-:S05]  /*1bb0*/  IMAD.WIDE R2, R0, R8, c[0x0][0x588] ;  /* 0x0001620000027625 */ /* 0x00cfca00078e0208 */
        /* <DEDUP_REMOVED lines=31> */
.L_x_1422:
[----:B------:R-:W-:-:S04]  /*1db0*/  ISETP.NE.U32.AND P1, PT, RZ, c[0x0][0x368], PT ;  /* 0x0000da00ff007a0c */ /* 0x000fc80003f25070 */
[----:B------:R-:W-:-:S13]  /*1dc0*/  ISETP.NE.AND.EX P1, PT, RZ, c[0x0][0x36c], PT, P1 ;  /* 0x0000db00ff007a0c */ /* 0x000fda0003f25310 */
[----:B------:R-:W-:Y:S05]  /*1dd0*/  @!P1 BRA `(.L_x_1423) ;  /* 0x0000004000009947 */ /* 0x000fea0003800000 */
[----:B-1----:R-:W-:-:S04]  /*1de0*/  IADD3 R2, P1, R17, c[0x0][0x368], RZ ;  /* 0x0000da0011027a10 */ /* 0x002fc80007f3e0ff */
[----:B------:R-:W-:-:S05]  /*1df0*/  IADD3.X R3, R16, c[0x0][0x36c], RZ, P1, !PT ;  /* 0x0000db0010037a10 */ /* 0x000fca0000ffe4ff */
[----:B------:R1:W5:Y:S01]  /*1e00*/  LDG.E R0, [R2.64] ;  /* 0x0000000602007981 */ /* 0x000362000c1e1900 */
[----:B------:R-:W-:Y:S05]  /*1e10*/  BRA `(.L_x_1424) ;  /* 0x0000008000007947 */ /* 0x000fea0003800000 */
.L_x_1423:
        /* <DEDUP_REMOVED lines=8> */
.L_x_1424:
[----:B-1----:R-:W2:Y:S04]  /*1ea0*/  LDL.LU R3, [R1+0x54] ;  /* 0x0000540001037983 */ /* 0x002ea80000300800 */
[----:B------:R-:W3:Y:S01]  /*1eb0*/  LDL R15, [R1+0x58] ;  /* 0x00005800010f7983 */ /* 0x000ee20000100800 */
[----:B------:R-:W-:Y:S01]  /*1ec0*/  IMAD.MOV.U32 R2, RZ, RZ, c[0x0][0x2c4] ;  /* 0x0000b100ff027624 */ /* 0x000fe200078e00ff */
[----:B------:R-:W-:Y:S01]  /*1ed0*/  BSSY B0, `(.L_x_1425) ;  /* 0x000003c000007945 */ /* 0x000fe20003800000 */
[----:B-----5:R-:W-:-:S03]  /*1ee0*/  IMAD.IADD R251, R0, 0x1, -R9 ;  /* 0x0000000100fb7824 */ /* 0x020fc600078e0a09 */
[----:B------:R-:W-:Y:S01]  /*1ef0*/  ISETP.NE.AND P5, PT, R2, 0x1, PT ;  /* 0x000000010200780c */ /* 0x000fe20003fa5270 */
[----:B--2---:R-:W-:-:S05]  /*1f00*/  IMAD.SHL.U32 R14, R3, 0x80, RZ ;  /* 0x00000080030e7824 */ /* 0x004fca00078e00ff */
[----:B------:R-:W-:Y:S01]  /*1f10*/  IADD3 R2, R14, 0x7f, RZ ;  /* 0x0000007f0e027810 */ /* 0x000fe20007ffe0ff */
[----:B------:R1:W-:Y:S06]  /*1f20*/  STL [R1+0x3c], R14 ;  /* 0x00003c0e01007387 */ /* 0x0003ec0000100800 */
[----:B------:R-:W-:-:S04]  /*1f30*/  @P5 IMAD.HI.U32 R3, R2, c[0x0][0x2c8], RZ ;  /* 0x0000b20002035a27 */ /* 0x000fc800078e00ff */
[----:B------:R-:W-:Y:S01]  /*1f40*/  IMAD.MOV.U32 R0, RZ, RZ, R2 ;  /* 0x000000ffff007224 */ /* 0x000fe200078e0002 */
[C---:B------:R-:W-:Y:S02]  /*1f50*/  IADD3 R2, R251.reuse, 0x50, -R250 ;  /* 0x00000050fb027810 */ /* 0x040fe40007ffe8fa */
[----:B------:R-:W-:Y:S02]  /*1f60*/  @P5 SHF.R.U32.HI R0, RZ, c[0x0][0x2cc], R3 ;  /* 0x0000b300ff005a19 */ /* 0x000fe40000011603 */
[----:B------:R-:W-:-:S03]  /*1f70*/  IADD3 R3, R251, 0x4f, RZ ;  /* 0x0000004ffb037810 */ /* 0x000fc60007ffe0ff */
[----:B------:R-:W-:Y:S02]  /*1f80*/  IMAD.IADD R0, R2, 0x1, R0 ;  /* 0x0000000102007824 */ /* 0x000fe400078e0200 */
[----:B------:R-:W-:-:S04]  /*1f90*/  IMAD.HI R2, R3, 0x66666667, RZ ;  /* 0x6666666703027827 */ /* 0x000fc800078e02ff */
[----:B------:R-:W-:Y:S01]  /*1fa0*/  IMAD.HI R0, R0, 0x66666667, RZ ;  /* 0x6666666700007827 */ /* 0x000fe200078e02ff */
[----:B------:R-:W-:-:S04]  /*1fb0*/  SHF.R.U32.HI R4, RZ, 0x1f, R2 ;  /* 0x0000001fff047819 */ /* 0x000fc80000011602 */
[----:B------:R-:W-:Y:S02]  /*1fc0*/  SHF.R.U32.HI R3, RZ, 0x1f, R0 ;  /* 0x0000001fff037819 */ /* 0x000fe40000011600 */
[----:B------:R-:W-:Y:S02]  /*1fd0*/  LEA.HI.SX32 R4, R2, R4, 0x1b ;  /* 0x0000000402047211 */ /* 0x000fe400078fdaff */
[----:B------:R-:W-:Y:S02]  /*1fe0*/  LEA.HI.SX32 R0, R0, R3, 0x1b ;  /* 0x0000000300007211 */ /* 0x000fe400078fdaff */
[C---:B---3--:R-:W-:Y:S02]  /*1ff0*/  LOP3.LUT R2, R15.reuse, 0xff000000, RZ, 0xc0, !PT ;  /* 0xff0000000f027812 */ /* 0x048fe400078ec0ff */
[----:B------:R-:W-:Y:S02]  /*2000*/  IMNMX R6, R4, R0, PT ;  /* 0x0000000004067217 */ /* 0x000fe40003800200 */
[----:B------:R-:W-:-:S02]  /*2010*/  LOP3.LUT R3, R15, 0xff0000, RZ, 0xc0, !PT ;  /* 0x00ff00000f037812 */ /* 0x000fc400078ec0ff */
[----:B------:R-:W-:Y:S01]  /*2020*/  SHF.R.U32.HI R0, RZ, 0x8, R2 ;  /* 0x00000008ff007819 */ /* 0x000fe20000011602 */
[----:B------:R-:W-:Y:S01]  /*2030*/  IMAD.MOV.U32 R2, RZ, RZ, RZ ;  /* 0x000000ffff027224 */ /* 0x000fe200078e00ff */
[----:B------:R-:W-:Y:S02]  /*2040*/  ISETP.GE.AND P1, PT, R6, 0x1, PT ;  /* 0x000000010600780c */ /* 0x000fe40003f26270 */
        /* <DEDUP_REMOVED lines=36> */
.L_x_1426:
[----:B------:R-:W-:Y:S05]  /*2290*/  BSYNC B0 ;  /* 0x0000000000007941 */ /* 0x000fea0003800000 */
.L_x_1425:
[----:B------:R-:W-:Y:S01]  /*22a0*/  IMAD R3, R18, R2, RZ ;  /* 0x0000000212037224 */ /* 0x000fe200078e02ff */
        /* <DEDUP_REMOVED lines=40> */
[----:B--2---:R-:W2:Y:S01]  /*2530*/  LDL R4, [R1+0xc] ;  /* 0x00000c0001047983 */ /* 0x004ea20000100800 */
[----:B------:R-:W-:-:S04]  /*2540*/  ISETP.NE.U32.AND P2, PT, RZ, c[0x0][0x340], PT ;  /* 0x0000d000ff007a0c */ /* 0x000fc80003f45070 */
[----:B------:R-:W-:-:S13]  /*2550*/  ISETP.NE.AND.EX P2, PT, RZ, c[0x0][0x344], PT, P2 ;  /* 0x0000d100ff007a0c */ /* 0x000fda0003f45320 */
[----:B------:R-:W-:-:S04]  /*2560*/  @P2 IADD3 R2, P1, R17, c[0x0][0x340], RZ ;  /* 0x0000d00011022a10 */ /* 0x000fc80007f3e0ff */
[----:B------:R-:W-:-:S05]  /*2570*/  @P2 IADD3.X R3, R16, c[0x0][0x344], RZ, P1, !PT ;  /* 0x0000d10010032a10 */ /* 0x000fca0000ffe4ff */
[----:B------:R3:W5:Y:S01]  /*2580*/  @P2 LDG.E R8, [R2.64] ;  /* 0x0000000602082981 */ /* 0x000762000c1e1900 */
[----:B------:R-:W-:Y:S02]  /*2590*/  SHF.R.S32.HI R0, RZ, 0x1f, R11 ;  /* 0x0000001fff007819 */ /* 0x000fe4000001140b */
[----:B------:R-:W-:Y:S02]  /*25a0*/  LOP3.LUT R15, R15, 0xffff, RZ, 0xc0, !PT ;  /* 0x0000ffff0f0f7812 */ /* 0x000fe400078ec0ff */
[----:B------:R-:W-:Y:S01]  /*25b0*/  SEL R6, R13, RZ, !P0 ;  /* 0x000000ff0d067207 */ /* 0x000fe20004000000 */
[----:B------:R-:W-:Y:S01]  /*25c0*/  IMAD R0, R0, c[0x0][0x178], RZ ;  /* 0x00005e0000007a24 */ /* 0x000fe200078e02ff */
[----:B-1----:R-:W-:Y:S02]  /*25d0*/  SEL R5, R12, RZ, !P0 ;  /* 0x000000ff0c057207 */ /* 0x002fe40004000000 */
[----:B------:R-:W-:Y:S01]  /*25e0*/  ISETP.GE.AND P1, PT, R201, c[0x0][0x198], PT ;  /* 0x00006600c9007a0c */ /* 0x000fe20003f26270 */
[----:B------:R-:W-:Y:S01]  /*25f0*/  IMAD R0, R11, c[0x0][0x17c], R0 ;  /* 0x00005f000b007a24 */ /* 0x000fe200078e0200 */
[----:B------:R-:W-:Y:S01]  /*2600*/  IADD3 R110, R211, -0x1, RZ ;  /* 0xffffffffd36e7810 */ /* 0x000fe20007ffe0ff */
[----:B------:R-:W-:-:S04]  /*2610*/  IMAD R6, R6, c[0x0][0x1c0], RZ ;  /* 0x0000700006067a24 */ /* 0x000fc800078e02ff */
[----:B------:R-:W-:Y:S02]  /*2620*/  IMAD R6, R5, c[0x0][0x1c4], R6 ;  /* 0x0000710005067a24 */ /* 0x000fe400078e0206 */
[----:B---3--:R-:W-:-:S05]  /*2630*/  IMAD.WIDE.U32 R2, R11, c[0x0][0x178], RZ ;  /* 0x00005e000b027a25 */ /* 0x008fca00078e00ff */
[----:B------:R-:W-:-:S05]  /*2640*/  IADD3 R3, R3, R0, RZ ;  /* 0x0000000003037210 */ /* 0x000fca0007ffe0ff */
[----:B------:R-:W-:-:S04]  /*2650*/  IMAD.WIDE.U32 R2, R15, c[0x0][0x1b8], R2 ;  /* 0x00006e000f027a25 */ /* 0x000fc800078e0002 */
[----:B------:R-:W-:-:S04]  /*2660*/  IMAD R3, R15, c[0x0][0x1bc], R3 ;  /* 0x00006f000f037a24 */ /* 0x000fc800078e0203 */
[----:B------:R-:W-:-:S05]  /*2670*/  IMAD.WIDE.U32 R2, R5, c[0x0][0x1c0], R2 ;  /* 0x0000700005027a25 */ /* 0x000fca00078e0002 */
[----:B------:R-:W-:Y:S01]  /*2680*/  IADD3 R3, R3, R6, RZ ;  /* 0x0000000603037210 */ /* 0x000fe20007ffe0ff */
[----:B--2---:R-:W-:-:S04]  /*2690*/  IMAD.IADD R4, R4, 0x1, R14 ;  /* 0x0000000104047824 */ /* 0x004fc800078e020e */
[----:B------:R-:W-:Y:S01]  /*26a0*/  @P5 IMAD.HI.U32 R7, R4, c[0x0][0x2c8], RZ ;  /* 0x0000b20004075a27 */ /* 0x000fe200078e00ff */
[----:B------:R-:W-:-:S04]  /*26b0*/  MOV R0, R4 ;  /* 0x0000000400007202 */ /* 0x000fc80000000f00 */
[----:B------:R-:W-:-:S04]  /*26c0*/  @P5 SHF.R.U32.HI R0, RZ, c[0x0][0x2cc], R7 ;  /* 0x0000b300ff005a19 */ /* 0x000fc80000011607 */
[--C-:B------:R-:W-:Y:S01]  /*26d0*/  SHF.R.S32.HI R7, RZ, 0x1f, R0.reuse ;  /* 0x0000001fff077819 */ /* 0x100fe20000011400 */
[----:B------:R-:W-:Y:S02]  /*26e0*/  IMAD.MOV R5, RZ, RZ, -R0 ;  /* 0x000000ffff057224 */ /* 0x000fe400078e0a00 */
[----:B------:R-:W-:-:S04]  /*26f0*/  IMAD.WIDE.U32 R2, R0, c[0x0][0x1b0], R2 ;  /* 0x00006c0000027a25 */ /* 0x000fc800078e0002 */
[----:B------:R-:W-:Y:S02]  /*2700*/  IMAD R4, R5, c[0x0][0x2c4], R4 ;  /* 0x0000b10005047a24 */ /* 0x000fe400078e0204 */
[----:B------:R-:W-:-:S04]  /*2710*/  IMAD R5, R7, c[0x0][0x1b0], RZ ;  /* 0x00006c0007057a24 */ /* 0x000fc800078e02ff */
[----:B------:R-:W-:Y:S01]  /*2720*/  IMAD R6, R0, c[0x0][0x1b4], R5 ;  /* 0x00006d0000067a24 */ /* 0x000fe200078e0205 */
[----:B------:R-:W-:Y:S02]  /*2730*/  SHF.R.S32.HI R5, RZ, 0x1f, R4 ;  /* 0x0000001fff057819 */ /* 0x000fe40000011404 */
[----:B------:R-:W-:Y:S01]  /*2740*/  @!P2 MOV R8, R12 ;  /* 0x0000000c0008a202 */ /* 0x000fe20000000f00 */
        /* <DEDUP_REMOVED lines=9> */
.L_x_1554:
[----:B------:R-:W-:Y:S05]  /*27e0*/  BRA.DIV ~URZ, `(.L_x_1429) ;  /* 0x000125027f007947 */ /* 0x000fea000b800000 */
[----:B------:R3:W4:Y:S02]  /*27f0*/  SHFL.IDX PT, R2, R6, RZ, 0x181f ;  /* 0x00181fff06027589 */ /* 0x00072400000e0000 */
.L_x_1555:
[----:B---3--:R-:W3:Y:S04]  /*2800*/  LDL R3, [R1+0x3c] ;  /* 0x00003c0001037983 */ /* 0x008ee80000100800 */
[----:B------:R-:W1:Y:S02]  /*2810*/  S2R R4, SR_TID.X ;  /* 0x0000000000047919 */ /* 0x000e640000002100 */
[----:B-1----:R-:W-:-:S04]  /*2820*/  SHF.R.S32.HI R0, RZ, 0x1f, R4 ;  /* 0x0000001fff007819 */ /* 0x002fc80000011404 */
[----:B------:R-:W-:-:S04]  /*2830*/  LEA.HI R0, R0, R4, RZ, 0x3 ;  /* 0x0000000400007211 */ /* 0x000fc800078f18ff */
[----:B------:R-:W-:Y:S01]  /*2840*/  SHF.R.S32.HI R0, RZ, 0x3, R0 ;  /* 0x00000003ff007819 */ /* 0x000fe20000011400 */
[----:B------:R-:W-:Y:S01]  /*2850*/  IMAD R4, R250, c[0x0][0x2c4], RZ ;  /* 0x0000b100fa047a24 */ /* 0x000fe200078e02ff */
[----:B------:R-:W-:Y:S03]  /*2860*/  BSSY B0, `(.L_x_1430) ;  /* 0x000000b000007945 */ /* 0x000fe60003800000 */
[----:B---3--:R-:W-:-:S05]  /*2870*/  IMAD.IADD R0, R0, 0x1, R3 ;  /* 0x0000000100007824 */ /* 0x008fca00078e0203 */
        /* <DEDUP_REMOVED lines=9> */
.L_x_1431:
[----:B------:R-:W-:Y:S05]  /*2910*/  BSYNC B0 ;  /* 0x0000000000007941 */ /* 0x000fea0003800000 */
.L_x_1430:
[----:B------:R-:W-:Y:S05]  /*2920*/  BRA.DIV ~URZ, `(.L_x_1432) ;  /* 0x000124327f007947 */ /* 0x000fea000b800000 */
[----:B--2---:R2:W3:Y:S04]  /*2930*/  SHFL.IDX PT, R7, R5, 0x1, 0x181f ;  /* 0x00381f0005077f89 */ /* 0x0044e800000e0000 */
[----:B-1--4-:R2:W1:Y:S02]  /*2940*/  SHFL.IDX PT, R2, R6, 0x1, 0x181f ;  /* 0x00381f0006027f89 */ /* 0x01246400000e0000 */
.L_x_1556:
        /* <DEDUP_REMOVED lines=11> */
.L_x_1434:
[----:B------:R-:W-:Y:S05]  /*2a00*/  BSYNC B0 ;  /* 0x0000000000007941 */ /* 0x000fea0003800000 */
.L_x_1433:
[----:B------:R-:W-:Y:S05]  /*2a10*/  BRA.DIV ~URZ, `(.L_x_1435) ;  /* 0x000124127f007947 */ /* 0x000fea000b800000 */
[----:B---3--:R3:W4:Y:S02]  /*2a20*/  SHFL.IDX PT, R7, R5, 0x2, 0x181f ;  /* 0x00581f0005077f89 */ /* 0x00872400000e0000 */
.L_x_1557:
[----:B------:R-:W-:Y:S05]  /*2a30*/  BRA.DIV ~URZ, `(.L_x_1436) ;  /* 0x000124627f007947 */ /* 0x000fea000b800000 */
[----:B-1----:R1:W2:Y:S02]  /*2a40*/  SHFL.IDX PT, R2, R6, 0x2, 0x181f ;  /* 0x00581f0006027f89 */ /* 0x0022a400000e0000 */
.L_x_1558:
        /* <DEDUP_REMOVED lines=11> */
.L_x_1438:
[----:B------:R-:W-:Y:S05]  /*2b00*/  BSYNC B0 ;  /* 0x0000000000007941 */ /* 0x000fea0003800000 */
.L_x_1437:
[----:B------:R-:W-:Y:S05]  /*2b10*/  BRA.DIV ~URZ, `(.L_x_1439) ;  /* 0x000123f27f007947 */ /* 0x000fea000b800000 */
[----:B----4-:R4:W1:Y:S04]  /*2b20*/  SHFL.IDX PT, R7, R5, 0x3, 0x181f ;  /* 0x00781f0005077f89 */ /* 0x01086800000e0000 */
[----:B--2---:R4:W2:Y:S02]  /*2b30*/  SHFL.IDX PT, R2, R6, 0x3, 0x181f ;  /* 0x00781f0006027f89 */ /* 0x0048a400000e0000 */
.L_x_1559:
        /* <DEDUP_REMOVED lines=11> */
.L_x_1441:
[----:B------:R-:W-:Y:S05]  /*2bf0*/  BSYNC B0 ;  /* 0x0000000000007941 */ /* 0x000fea0003800000 */
.L_x_1440:
[----:B------:R-:W-:Y:S05]  /*2c00*/  BRA.DIV ~URZ, `(.L_x_1442) ;  /* 0x000123d27f007947 */ /* 0x000fea000b800000 */
[----:B-1----:R1:W3:Y:S02]  /*2c10*/  SHFL.IDX PT, R7, R5, 0x4, 0x181f ;  /* 0x00981f0005077f89 */ /* 0x0022e400000e0000 */
.L_x_1560:
[----:B------:R-:W-:Y:S05]  /*2c20*/  BRA.DIV ~URZ, `(.L_x_1443) ;  /* 0x000124227f007947 */ /* 0x000fea000b800000 */
[----:B--2---:R2:W1:Y:S02]  /*2c30*/  SHFL.IDX PT, R2, R6, 0x4, 0x181f ;  /* 0x00981f0006027f89 */ /* 0x00446400000e0000 */
.L_x_1561:
        /* <DEDUP_REMOVED lines=11> */
.L_x_1445:
[----:B------:R-:W-:Y:S05]  /*2cf0*/  BSYNC B0 ;  /* 0x0000000000007941 */ /* 0x000fea0003800000 */
.L_x_1444:
[----:B------:R-:W-:Y:S05]  /*2d00*/  BRA.DIV ~URZ, `(.L_x_1446) ;  /* 0x000123b27f007947 */ /* 0x000fea000b800000 */
[----:B---3--:R3:W2:Y:S04]  /*2d10*/  SHFL.IDX PT, R7, R5, 0x5, 0x181f ;  /* 0x00b81f0005077f89 */ /* 0x0086a800000e0000 */
[----:B-1----:R3:W1:Y:S02]  /*2d20*/  SHFL.IDX PT, R2, R6, 0x5, 0x181f ;  /* 0x00b81f0006027f89 */ /* 0x00266400000e0000 */
.L_x_1562:
        /* <DEDUP_REMOVED lines=11> */
.L_x_1448:
[----:B------:R-:W-:Y:S05]  /*2de0*/  BSYNC B0 ;  /* 0x0000000000007941 */ /* 0x000fea0003800000 */
.L_x_1447:
[----:B------:R-:W-:Y:S05]  /*2df0*/  BRA.DIV ~URZ, `(.L_x_1449) ;  /* 0x000123927f007947 */ /* 0x000fea000b800000 */
[----:B--2---:R2:W3:Y:S02]  /*2e00*/  SHFL.IDX PT, R7, R5, 0x6, 0x181f ;  /* 0x00d81f0005077f89 */ /* 0x0044e400000e0000 */
.L_x_1563:
[----:B------:R-:W-:Y:S05]  /*2e10*/  BRA.DIV ~URZ, `(.L_x_1450) ;  /* 0x000123e27f007947 */ /* 0x000fea000b800000 */
[----:B-1----:R1:W2:Y:S02]  /*2e20*/  SHFL.IDX PT, R2, R6, 0x6, 0x181f ;  /* 0x00d81f0006027f89 */ /* 0x0022a400000e0000 */
.L_x_1564:
        /* <DEDUP_REMOVED lines=11> */
.L_x_1452:
[----:B------:R-:W-:Y:S05]  /*2ee0*/  BSYNC B0 ;  /* 0x0000000000007941 */ /* 0x000fea0003800000 */
.L_x_1451:
[----:B------:R-:W-:Y:S05]  /*2ef0*/  BRA.DIV ~URZ, `(.L_x_1453) ;  /* 0x000123727f007947 */ /* 0x000fea000b800000 */
[----:B--234-:R-:W2:Y:S04]  /*2f00*/  SHFL.IDX PT, R5, R5, 0x7, 0x181f ;  /* 0x00f81f0005057f89 */ /* 0x01cea800000e0000 */
[----:B------:R3:W4:Y:S02]  /*2f10*/  SHFL.IDX PT, R2, R6, 0x7, 0x181f ;  /* 0x00f81f0006027f89 */ /* 0x00072400000e0000 */
.L_x_1565:
        /* <DEDUP_REMOVED lines=20> */
[----:B------:R-:W-:-:S02]  /*3060*/  MOV R109, 0x50 ;  /* 0x00000050006d7802 */ /* 0x000fc40000000f00 */
[----:B------:R-:W-:-:S03]  /*3070*/  MOV R0, c[0x0][0x2b8] ;  /* 0x0000ae0000007a02 */ /* 0x000fc60000000f00 */
[----:B------:R-:W-:Y:S01]  /*3080*/  IMAD R109, R211, R109, -0x50 ;  /* 0xffffffb0d36d7424 */ /* 0x000fe200078e026d */
[----:B------:R-:W-:Y:S02]  /*3090*/  ISETP.NE.AND P4, PT, R0, 0x1, PT ;  /* 0x000000010000780c */ /* 0x000fe40003f85270 */
[----:B------:R-:W-:Y:S01]  /*30a0*/  MOV R203, RZ ;  /* 0x000000ff00cb7202 */ /* 0x000fe20000000f00 */
[----:B------:R-:W-:Y:S01]  /*30b0*/  BAR.SYNC.DEFER_BLOCKING 0x0 ;  /* 0x0000000000007b1d */ /* 0x000fe20000010000 */
[----:B-12---:R-:W-:-:S04]  /*30c0*/  IADD3 R2, R143, R109, RZ ;  /* 0x0000006d8f027210 */ /* 0x006fc80007ffe0ff */
        /* <DEDUP_REMOVED lines=10> */
[----:B------:R-:W2:Y:S01]  /*3170*/  @!P1 LDG.E R203, [R4.64] ;  /* 0x0000000604cb9981 */ /* 0x000ea2000c1e1900 */
[----:B------:R-:W-:-:S05]  /*3180*/  IADD3 R0, -R0, RZ, RZ ;  /* 0x000000ff00007210 */ /* 0x000fca0007ffe1ff */
[----:B------:R-:W-:Y:S01]  /*3190*/  IMAD R217, R0, c[0x0][0x2b8], R2 ;  /* 0x0000ae0000d97a24 */ /* 0x000fe200078e0202 */
[----:B------:R-:W1:Y:S04]  /*31a0*/  S2R R9, SR_TID.X ;  /* 0x0000000000097919 */ /* 0x000e680000002100 */
[----:B---3--:R-:W-:Y:S01]  /*31b0*/  SHF.R.S32.HI R6, RZ, 0x1f, R217 ;  /* 0x0000001fff067819 */ /* 0x008fe200000114d9 */
[----:B------:R-:W-:-:S04]  /*31c0*/  IMAD.WIDE.U32 R2, R217, c[0x0][0x1e0], RZ ;  /* 0x00007800d9027a25 */ /* 0x000fc800078e00ff */
[----:B------:R-:W-:-:S04]  /*31d0*/  IMAD R0, R6, c[0x0][0x1e0], RZ ;  /* 0x0000780006007a24 */ /* 0x000fc800078e02ff */
[----:B------:R-:W-:-:S05]  /*31e0*/  IMAD R0, R217, c[0x0][0x1e4], R0 ;  /* 0x00007900d9007a24 */ /* 0x000fca00078e0200 */
[----:B------:R-:W-:Y:S01]  /*31f0*/  IADD3 R3, R3, R0, RZ ;  /* 0x0000000003037210 */ /* 0x000fe20007ffe0ff */
[----:B------:R-:W-:-:S04]  /*3200*/  IMAD.WIDE.U32 R140, R15, c[0x0][0x1e8], RZ ;  /* 0x00007a000f8c7a25 */ /* 0x000fc800078e00ff */
[----:B------:R-:W-:Y:S01]  /*3210*/  IMAD R136, R15, c[0x0][0x1ec], R141 ;  /* 0x00007b000f887a24 */ /* 0x000fe200078e028d */
[----:B-1----:R-:W-:Y:S01]  /*3220*/  SHF.R.S32.HI R7, RZ, 0x1f, R9 ;  /* 0x0000001fff077819 */ /* 0x002fe20000011409 */
[----:B------:R-:W-:-:S03]  /*3230*/  IMAD R108, R110, -0x50, R251 ;  /* 0xffffffb06e6c7824 */ /* 0x000fc600078e02fb */
[----:B------:R-:W-:-:S04]  /*3240*/  LEA.HI R7, R7, R9, RZ, 0x3 ;  /* 0x0000000907077211 */ /* 0x000fc800078f18ff */
[----:B------:R-:W-:-:S04]  /*3250*/  SHF.R.S32.HI R7, RZ, 0x3, R7 ;  /* 0x00000003ff077819 */ /* 0x000fc80000011407 */
[----:B------:R-:W-:-:S04]  /*3260*/  IADD3 R8, -R7, R108, RZ ;  /* 0x0000006c07087210 */ /* 0x000fc80007ffe1ff */
[C---:B------:R-:W-:Y:S02]  /*3270*/  ISETP.GE.AND P6, PT, R8.reuse, 0x1, PT ;  /* 0x000000010800780c */ /* 0x040fe40003fc6270 */
[C---:B------:R-:W-:Y:S02]  /*3280*/  ISETP.GE.AND P3, PT, R8.reuse, 0x11, PT ;  /* 0x000000110800780c */ /* 0x040fe40003f66270 */
[----:B------:R-:W-:Y:S01]  /*3290*/  ISETP.GE.AND P2, PT, R8, 0x21, PT ;  /* 0x000000210800780c */ /* 0x000fe20003f46270 */
[----:B------:R-:W-:-:S04]  /*32a0*/  IMAD.WIDE.U32 R18, R15, c[0x0][0x210], RZ ;  /* 0x000084000f127a25 */ /* 0x000fc800078e00ff */
[----:B------:R-:W-:Y:S01]  /*32b0*/  IMAD R17, R15, c[0x0][0x214], R19 ;  /* 0x000085000f117a24 */ /* 0x000fe200078e0213 */
[C---:B------:R-:W-:Y:S02]  /*32c0*/  SHF.L.U32 R135, R201.reuse, 0x1, RZ ;  /* 0x00000001c9877819 */ /* 0x040fe400000006ff */
[----:B------:R-:W-:Y:S01]  /*32d0*/  SHF.L.U64.HI R36, R201, 0x1, R16 ;  /* 0x00000001c9247819 */ /* 0x000fe20000010210 */
[----:B------:R-:W-:Y:S04]  /*32e0*/  STL.64 [R1+0x18], R140 ;  /* 0x0000188c01007387 */ /* 0x000fe80000100a00 */
[----:B------:R-:W-:Y:S04]  /*32f0*/  STL [R1+0x30], R136 ;  /* 0x0000308801007387 */ /* 0x000fe80000100800 */
        /* <DEDUP_REMOVED lines=12> */
[----:B------:R-:W2:Y:S04]  /*33c0*/  SHFL.IDX PT, R3, R4, RZ, 0x181f ;  /* 0x00181fff04037589 */ /* 0x000ea800000e0000 */
[----:B------:R-:W4:Y:S04]  /*33d0*/  SHFL.IDX PT, R5, R0, 0x1, 0x181f ;  /* 0x00381f0000057f89 */ /* 0x000f2800000e0000 */
[----:B------:R-:W5:Y:S01]  /*33e0*/  SHFL.IDX PT, R9, R4, 0x1, 0x181f ;  /* 0x00381f0004097f89 */ /* 0x000f6200000e0000 */
[----:B------:R-:W-:-:S03]  /*33f0*/  @P6 ISETP.GE.AND P0, PT, R201, c[0x0][0x1d4], PT ;  /* 0x00007500c9006a0c */ /* 0x000fc60003f06270 */
[----:B------:R-:W3:Y:S04]  /*3400*/  SHFL.IDX PT, R7, R0, 0x2, 0x181f ;  /* 0x00581f0000077f89 */ /* 0x000ee800000e0000 */
[----:B------:R-:W3:Y:S01]  /*3410*/  SHFL.IDX PT, R11, R4, 0x2, 0x181f ;  /* 0x00581f00040b7f89 */ /* 0x000ee200000e0000 */
[----:B-1----:R-:W-:-:S04]  /*3420*/  @P6 LEA R2, P1, R201, R2, 0x1 ;  /* 0x00000002c9026211 */ /* 0x002fc800078208ff */
[C---:B--2---:R-:W-:Y:S02]  /*3430*/  @P6 LEA.HI.X R3, R201.reuse, R3, R16, 0x1, P1 ;  /* 0x00000003c9036211 */ /* 0x044fe400008f0c10 */
[----:B------:R-:W-:Y:S01]  /*3440*/  @P3 ISETP.GE.AND P1, PT, R201, c[0x0][0x1d4], PT ;  /* 0x00007500c9003a0c */ /* 0x000fe20003f26270 */
[----:B------:R-:W1:Y:S04]  /*3450*/  SHFL.IDX PT, R10, R0, 0x3, 0x181f ;  /* 0x00781f00000a7f89 */ /* 0x000e6800000e0000 */
[----:B------:R4:W-:Y:S04]  /*3460*/  @P6 LDGSTS.E.BYPASS.LTC128B.128 [R202+0x2900], [R2.64], !P0 ;  /* 0x0290000002ca6fae */ /* 0x0009e8000c101d46 */
[----:B------:R-:W2:Y:S04]  /*3470*/  SHFL.IDX PT, R14, R4, 0x3, 0x181f ;  /* 0x00781f00040e7f89 */ /* 0x000ea800000e0000 */
[----:B------:R1:W1:Y:S01]  /*3480*/  SHFL.IDX PT, R13, R0, 0x4, 0x181f ;  /* 0x00981f00000d7f89 */ /* 0x00026200000e0000 */
[----:B------:R-:W-:-:S02]  /*3490*/  ISETP.GE.AND P6, PT, R8, 0x31, PT ;  /* 0x000000310800780c */ /* 0x000fc40003fc6270 */
[----:B----4-:R-:W-:-:S04]  /*34a0*/  @P3 LEA R2, P0, R201, R5, 0x1 ;  /* 0x00000005c9023211 */ /* 0x010fc800078008ff */
[C---:B-----5:R-:W-:Y:S02]  /*34b0*/  @P3 LEA.HI.X R3, R201.reuse, R9, R16, 0x1, P0 ;  /* 0x00000009c9033211 */ /* 0x060fe400000f0c10 */
[----:B------:R3:W4:Y:S01]  /*34c0*/  SHFL.IDX PT, R9, R4, 0x4, 0x181f ;  /* 0x00981f0004097f89 */ /* 0x00072200000e0000 */
[----:B------:R-:W-:-:S03]  /*34d0*/  @P2 ISETP.GE.AND P0, PT, R201, c[0x0][0x1d4], PT ;  /* 0x00007500c9002a0c */ /* 0x000fc60003f06270 */
[----:B------:R5:W-:Y:S01]  /*34e0*/  @P3 LDGSTS.E.BYPASS.LTC128B.128 [R202+0x3100], [R2.64], !P1 ;  /* 0x0310000002ca3fae */ /* 0x000be2000c901d46 */
[----:B------:R-:W-:Y:S01]  /*34f0*/  ISETP.GE.AND P3, PT, R8, 0x41, PT ;  /* 0x000000410800780c */ /* 0x000fe20003f66270 */
[----:B-1----:R-:W-:Y:S01]  /*3500*/  IMAD R0, R6, c[0x0][0x208], RZ ;  /* 0x0000820006007a24 */ /* 0x002fe200078e02ff */
[----:B---3--:R-:W-:-:S04]  /*3510*/  @P2 LEA R4, P1, R201, R7, 0x1 ;  /* 0x00000007c9042211 */ /* 0x008fc800078208ff */
[C---:B------:R-:W-:Y:S02]  /*3520*/  @P2 LEA.HI.X R5, R201.reuse, R11, R16, 0x1, P1 ;  /* 0x0000000bc9052211 */ /* 0x040fe400008f0c10 */
[----:B------:R-:W-:-:S03]  /*3530*/  @P6 ISETP.GE.AND P1, PT, R201, c[0x0][0x1d4], PT ;  /* 0x00007500c9006a0c */ /* 0x000fc60003f26270 */
[----:B------:R1:W-:Y:S02]  /*3540*/  @P2 LDGSTS.E.BYPASS.LTC128B.128 [R202+0x3900], [R4.64], !P0 ;  /* 0x0390000004ca2fae */ /* 0x0003e4000c101d46 */
[C---:B------:R-:W-:Y:S02]  /*3550*/  @P3 ISETP.GE.AND P0, PT, R201.reuse, c[0x0][0x1d4], PT ;  /* 0x00007500c9003a0c */ /* 0x040fe40003f06270 */
[----:B-1----:R-:W-:-:S04]  /*3560*/  @P6 LEA R4, P2, R201, R10, 0x1 ;  /* 0x0000000ac9046211 */ /* 0x002fc800078408ff */
[C---:B--2---:R-:W-:Y:S02]  /*3570*/  @P6 LEA.HI.X R5, R201.reuse, R14, R16, 0x1, P2 ;  /* 0x0000000ec9056211 */ /* 0x044fe400010f0c10 */
[----:B------:R-:W-:-:S03]  /*3580*/  @P3 LEA R6, P2, R201, R13, 0x1 ;  /* 0x0000000dc9063211 */ /* 0x000fc600078408ff */
[----:B------:R1:W-:Y:S01]  /*3590*/  @P6 LDGSTS.E.BYPASS.LTC128B.128 [R202+0x4100], [R4.64], !P1 ;  /* 0x0410000004ca6fae */ /* 0x0003e2000c901d46 */
[----:B----4-:R-:W-:-:S05]  /*35a0*/  @P3 LEA.HI.X R7, R201, R9, R16, 0x1, P2 ;  /* 0x00000009c9073211 */ /* 0x010fca00010f0c10 */
[----:B------:R2:W-:Y:S04]  /*35b0*/  @P3 LDGSTS.E.BYPASS.LTC128B.128 [R202+0x4900], [R6.64], !P0 ;  /* 0x0490000006ca3fae */ /* 0x0005e8000c101d46 */
[----:B------:R-:W0:Y:S01]  /*35c0*/  LDGDEPBAR ;  /* 0x00000000000079af */ /* 0x000e220000000000 */
[----:B-----5:R-:W-:-:S04]  /*35d0*/  IMAD.WIDE.U32 R2, R217, c[0x0][0x208], RZ ;  /* 0x00008200d9027a25 */ /* 0x020fc800078e00ff */
[----:B------:R-:W-:-:S05]  /*35e0*/  IMAD R0, R217, c[0x0][0x20c], R0 ;  /* 0x00008300d9007a24 */ /* 0x000fca00078e0200 */
[----:B------:R-:W-:Y:S01]  /*35f0*/  IADD3 R3, R3, R0, RZ ;  /* 0x0000000003037210 */ /* 0x000fe20007ffe0ff */
[----:B------:R-:W-:-:S04]  /*3600*/  IMAD R0, R12, c[0x0][0x218], RZ ;  /* 0x000086000c007a24 */ /* 0x000fc800078e02ff */
[----:B------:R-:W-:Y:S01]  /*3610*/  IMAD.WIDE.U32 R2, R203, c[0x0][0x218], R2 ;  /* 0x00008600cb027a25 */ /* 0x000fe200078e0002 */
[----:B------:R-:W-:-:S04]  /*3620*/  DEPBAR.LE SB0, 0x1 ;  /* 0x000080400000791a */ /* 0x000fc80000000000 */
[----:B------:R-:W-:-:S04]  /*3630*/  DEPBAR.LE SB0, 0x0 ;  /* 0x000080000000791a */ /* 0x000fc80000000000 */
[----:B------:R-:W-:Y:S01]  /*3640*/  BAR.SYNC.DEFER_BLOCKING 0x0 ;  /* 0x0000000000007b1d */ /* 0x000fe20000010000 */
[----:B------:R-:W-:Y:S01]  /*3650*/  IMAD R0, R203, c[0x0][0x21c], R0 ;  /* 0x00008700cb007a24 */ /* 0x000fe200078e0200 */
[----:B------:R-:W-:-:S04]  /*3660*/  IADD3 R2, P0, R2, R18, RZ ;  /* 0x0000001202027210 */ /* 0x000fc80007f1e0ff */
[----:B------:R-:W-:Y:S02]  /*3670*/  IADD3.X R3, R17, R3, R0, P0, !PT ;  /* 0x0000000311037210 */ /* 0x000fe400007fe400 */
[----:B------:R-:W-:-:S04]  /*3680*/  LEA R0, P0, R2, c[0x0][0x1f8], 0x1 ;  /* 0x00007e0002007a11 */ /* 0x000fc800078008ff */
[----:B------:R-:W-:Y:S01]  /*3690*/  LEA.HI.X R3, R2, c[0x0][0x1fc], R3, 0x1, P0 ;  /* 0x00007f0002037a11 */ /* 0x000fe200000f0c03 */
[----:B-1----:R-:W1:Y:S04]  /*36a0*/  SHFL.IDX PT, R4, R0, 0x1, 0x181f ;  /* 0x00381f0000047f89 */ /* 0x002e6800000e0000 */
[----:B------:R-:W3:Y:S04]  /*36b0*/  SHFL.IDX PT, R2, R0, RZ, 0x181f ;  /* 0x00181fff00027589 */ /* 0x000ee800000e0000 */
[----:B------:R-:W4:Y:S04]  /*36c0*/  SHFL.IDX PT, R9, R3, 0x1, 0x181f ;  /* 0x00381f0003097f89 */ /* 0x000f2800000e0000 */
[----:B------:R-:W-:Y:S04]  /*36d0*/  LDSM.16.M88.4 R32, [R191] ;  /* 0x00000000bf20783b */ /* 0x000fe80000000200 */
[----:B------:R-:W-:Y:S04]  /*36e0*/  LDSM.16.M88.4 R52, [R184] ;  /* 0x00000000b834783b */ /* 0x000fe80000000200 */
[----:B--2---:R-:W2:Y:S04]  /*36f0*/  SHFL.IDX PT, R6, R0, 0x2, 0x181f ;  /* 0x00581f0000067f89 */ /* 0x004ea800000e0000 */
[----:B------:R-:W5:Y:S04]  /*3700*/  SHFL.IDX PT, R7, R3, RZ, 0x181f ;  /* 0x00181fff03077589 */ /* 0x000f6800000e0000 */
[----:B------:R-:W2:Y:S04]  /*3710*/  SHFL.IDX PT, R5, R0, 0x3, 0x181f ;  /* 0x00781f0000057f89 */ /* 0x000ea800000e0000 */
[----:B------:R-:W2:Y:S04]  /*3720*/  SHFL.IDX PT, R13, R3, 0x2, 0x181f ;  /* 0x00581f00030d7f89 */ /* 0x000ea800000e0000 */
[----:B------:R-:W5:Y:S04]  /*3730*/  SHFL.IDX PT, R12, R3, 0x3, 0x181f ;  /* 0x00781f00030c7f89 */ /* 0x000f6800000e0000 */
[----:B------:R-:W5:Y:S04]  /*3740*/  SHFL.IDX PT, R0, R0, 0x4, 0x181f ;  /* 0x00981f0000007f89 */ /* 0x000f6800000e0000 */
[----:B------:R-:W-:Y:S01]  /*3750*/  LDSM.16.M88.4 R28, [R191+0x2000] ;  /* 0x00200000bf1c783b */ /* 0x000fe20000000200 */
[----:B------:R-:W-:-:S03]  /*3760*/  ISETP.GE.AND P1, PT, R201, c[0x0][0x1d4], PT ;  /* 0x00007500c9007a0c */ /* 0x000fc60003f26270 */
[----:B------:R5:W5:Y:S01]  /*3770*/  SHFL.IDX PT, R14, R3, 0x4, 0x181f ;  /* 0x00981f00030e7f89 */ /* 0x000b6200000e0000 */
[-C--:B-1----:R-:W-:Y:S02]  /*3780*/  IADD3 R10, P6, R4, R135.reuse, RZ ;  /* 0x00000087040a7210 */ /* 0x082fe40007fde0ff */
[-C--:B---3--:R-:W-:Y:S01]  /*3790*/  IADD3 R2, P2, R2, R135.reuse, RZ ;  /* 0x0000008702027210 */ /* 0x088fe20007f5e0ff */
[----:B------:R-:W-:Y:S01]  /*37a0*/  LDSM.16.M88.4 R24, [R194] ;  /* 0x00000000c218783b */ /* 0x000fe20000000200 */
[C---:B------:R-:W-:Y:S02]  /*37b0*/  ISETP.LT.OR P0, PT, R8.reuse, 0x1, P1 ;  /* 0x000000010800780c */ /* 0x040fe40000f01670 */
[-C--:B----4-:R-:W-:Y:S01]  /*37c0*/  IADD3.X R11, R9, R36.reuse, RZ, P6, !PT ;  /* 0x00000024090b7210 */ /* 0x090fe200037fe4ff */
[----:B------:R-:W1:Y:S01]  /*37d0*/  LDSM.16.M88.4 R48, [R195] ;  /* 0x00000000c330783b */ /* 0x000e620000000200 */
[----:B------:R-:W-:Y:S02]  /*37e0*/  ISETP.LT.OR P6, PT, R8, 0x11, P1 ;  /* 0x000000110800780c */ /* 0x000fe40000fc1670 */
[----:B--2---:R-:W-:Y:S01]  /*37f0*/  IADD3 R6, P3, R6, R135, RZ ;  /* 0x0000008706067210 */ /* 0x004fe20007f7e0ff */
[----:B------:R-:W-:Y:S04]  /*3800*/  LDSM.16.M88.4 R72, [R184+0x800] ;  /* 0x00080000b848783b */ /* 0x000fe80000000200 */
[----:B------:R-:W-:Y:S04]  /*3810*/  LDSM.16.M88.4 R88, [R184+0x1000] ;  /* 0x00100000b858783b */ /* 0x000fe80000000200 */
[----:B------:R-:W-:Y:S01]  /*3820*/  LDSM.16.M88.4 R96, [R184+0x1800] ;  /* 0x00180000b860783b */ /* 0x000fe20000000200 */
[----:B-----5:R-:W-:-:S03]  /*3830*/  IADD3.X R3, R7, R36, RZ, P2, !PT ;  /* 0x0000002407037210 */ /* 0x020fc600017fe4ff */
[----:B------:R-:W-:Y:S01]  /*3840*/  LDSM.16.M88.4 R104, [R184+0x2000] ;  /* 0x00200000b868783b */ /* 0x000fe20000000200 */
[-C--:B------:R-:W-:Y:S02]  /*3850*/  IADD3 R4, P2, R5, R135.reuse, RZ ;  /* 0x0000008705047210 */ /* 0x080fe40007f5e0ff */
[-C--:B------:R-:W-:Y:S01]  /*3860*/  IADD3.X R7, R13, R36.reuse, RZ, P3, !PT ;  /* 0x000000240d077210 */ /* 0x080fe20001ffe4ff */
[----:B------:R-:W2:Y:S01]  /*3870*/  LDSM.16.M88.4 R20, [R194+0x2000] ;  /* 0x00200000c214783b */ /* 0x000ea20000000200 */
[----:B------:R-:W-:Y:S02]  /*3880*/  ISETP.LT.OR P3, PT, R8, 0x21, P1 ;  /* 0x000000210800780c */ /* 0x000fe40000f61670 */
[-C--:B------:R-:W-:Y:S01]  /*3890*/  IADD3.X R5, R12, R36.reuse, RZ, P2, !PT ;  /* 0x000000240c057210 */ /* 0x080fe200017fe4ff */
[----:B------:R-:W-:Y:S01]  /*38a0*/  LDSM.16.M88.4 R84, [R199] ;  /* 0x00000000c754783b */ /* 0x000fe20000000200 */
[C---:B------:R-:W-:Y:S02]  /*38b0*/  ISETP.LT.OR P2, PT, R8.reuse, 0x31, P1 ;  /* 0x000000310800780c */ /* 0x040fe40000f41670 */
[----:B------:R-:W-:Y:S01]  /*38c0*/  ISETP.LT.OR P1, PT, R8, 0x41, P1 ;  /* 0x000000410800780c */ /* 0x000fe20000f21670 */
        /* <DEDUP_REMOVED lines=10> */
[----:B---3--:R-:W-:Y:S01]  /*3970*/  IADD3 R2, P0, R0, R135, RZ ;  /* 0x0000008700027210 */ /* 0x008fe20007f1e0ff */
[----:B----4-:R-:W-:Y:S03]  /*3980*/  HMMA.16816.F32 R8, R32, R52, RZ ;  /* 0x000000342008723c */ /* 0x010fe600000018ff */
[----:B------:R-:W-:-:S05]  /*3990*/  IADD3.X R3, R14, R36, RZ, P0, !PT ;  /* 0x000000240e037210 */ /* 0x000fca00007fe4ff */
[----:B------:R3:W-:Y:S04]  /*39a0*/  LDGSTS.E.BYPASS.LTC128B.128 [R202+0x2100], [R2.64], !P1 ;  /* 0x0210000002ca7fae */ /* 0x0007e8000c901d46 */
[----:B------:R-:W-:Y:S04]  /*39b0*/  LDSM.16.M88.4 R40, [R190] ;  /* 0x00000000be28783b */ /* 0x000fe80000000200 */
[----:B------:R-:W4:Y:S01]  /*39c0*/  LDSM.16.M88.4 R16, [R192] ;  /* 0x00000000c010783b */ /* 0x000f220000000200 */
[----:B------:R-:W-:Y:S03]  /*39d0*/  HMMA.16816.F32 R56, R28, R52, RZ ;  /* 0x000000341c38723c */ /* 0x000fe600000018ff */
[----:B------:R-:W3:Y:S04]  /*39e0*/  LDSM.16.M88.4 R12, [R192+0x2000] ;  /* 0x00200000c00c783b */ /* 0x000ee80000000200 */
[----:B------:R-:W-:Y:S01]  /*39f0*/  LDSM.16.M88.4 R44, [R187] ;  /* 0x00000000bb2c783b */ /* 0x000fe20000000200 */
[----:B-1----:R-:W-:Y:S03]  /*3a00*/  HMMA.16816.F32 R60, R24, R48, R8 ;  /* 0x00000030183c723c */ /* 0x002fe60000001808 */
[----:B------:R-:W1:Y:S04]  /*3a10*/  LDSM.16.M88.4 R8, [R193] ;  /* 0x00000000c108783b */ /* 0x000e680000000200 */
[----:B-----5:R-:W5:Y:S01]  /*3a20*/  LDSM.16.M88.4 R4, [R193+0x2000] ;  /* 0x00200000c104783b */ /* 0x020f620000000200 */
[----:B------:R-:W-:Y:S03]  /*3a30*/  HMMA.16816.F32 R68, R32, R54, RZ ;  /* 0x000000362044723c */ /* 0x000fe600000018ff */
[----:B------:R-:W0:Y:S05]  /*3a40*/  LDGDEPBAR ;  /* 0x00000000000079af */ /* 0x000e2a0000000000 */
[----:B--2---:R-:W-:Y:S08]  /*3a50*/  HMMA.16816.F32 R56, R20, R48, R56 ;  /* 0x000000301438723c */ /* 0x004ff00000001838 */
[----:B----4-:R-:W-:Y:S08]  /*3a60*/  HMMA.16816.F32 R64, R16, R40, R60 ;  /* 0x000000281040723c */ /* 0x010ff0000000183c */
[----:B------:R-:W-:Y:S08]  /*3a70*/  HMMA.16816.F32 R60, R28, R54, RZ ;  /* 0x000000361c3c723c */ /* 0x000ff000000018ff */
[----:B---3--:R-:W-:Y:S08]  /*3a80*/  HMMA.16816.F32 R52, R12, R40, R56 ;  /* 0x000000280c34723c */ /* 0x008ff00000001838 */
[----:B------:R-:W-:Y:S08]  /*3a90*/  HMMA.16816.F32 R56, R24, R50, R68 ;  /* 0x000000321838723c */ /* 0x000ff00000001844 */
[----:B-1----:R-:W-:Y:S08]  /*3aa0*/  HMMA.16816.F32 R68, R8, R44, R64 ;  /* 0x0000002c0844723c */ /* 0x002ff00000001840 */
[----:B------:R-:W-:Y:S01]  /*3ab0*/  HMMA.16816.F32 R64, R20, R50, R60 ;  /* 0x000000321440723c */ /* 0x000fe2000000183c */
[----:B------:R-:W1:Y:S07]  /*3ac0*/  LDSM.16.M88.4 R48, [R190+0x800] ;  /* 0x00080000be30783b */ /* 0x000e6e0000000200 */
[----:B------:R-:W-:Y:S08]  /*3ad0*/  HMMA.16816.F32 R60, R32, R72, RZ ;  /* 0x00000048203c723c */ /* 0x000ff000000018ff */
[----:B-----5:R-:W-:Y:S08]  /*3ae0*/  HMMA.16816.F32 R80, R4, R44, R52 ;  /* 0x0000002c0450723c */ /* 0x020ff00000001834 */
[----:B------:R-:W-:Y:S01]  /*3af0*/  HMMA.16816.F32 R52, R16, R42, R56 ;  /* 0x0000002a1034723c */ /* 0x000fe20000001838 */
[----:B------:R-:W-:-:S07]  /*3b00*/  FMUL.FTZ R0, R68, c[0x0][0x320] ;  /* 0x0000c80044007a20 */ /* 0x000fce0000410000 */
[----:B------:R-:W-:Y:S01]  /*3b10*/  HMMA.16816.F32 R56, R28, R72, RZ ;  /* 0x000000481c38723c */ /* 0x000fe200000018ff */
[----:B------:R2:W3:Y:S07]  /*3b20*/  MUFU.TANH R134, R0 ;  /* 0x0000000000867308 */ /* 0x0004ee0000002400 */
[----:B------:R-:W-:Y:S01]  /*3b30*/  HMMA.16816.F32 R60, R24, R84, R60 ;  /* 0x00000054183c723c */ /* 0x000fe2000000183c */
[----:B--2---:R-:W-:-:S07]  /*3b40*/  FMUL.FTZ R0, R69, c[0x0][0x320] ;  /* 0x0000c80045007a20 */ /* 0x004fce0000410000 */
[----:B------:R-:W-:Y:S01]  /*3b50*/  HMMA.16816.F32 R64, R12, R42, R64 ;  /* 0x0000002a0c40723c */ /* 0x000fe20000001840 */
[----:B------:R-:W2:Y:S01]  /*3b60*/  LDSM.16.M88.4 R40, [R187+0x800] ;  /* 0x00080000bb28783b */ /* 0x000ea20000000200 */
        /* <DEDUP_REMOVED lines=9> */
[----:B------:R4:W2:Y:S07]  /*3c00*/  MUFU.TANH R153, R0 ;  /* 0x0000000000997308 */ /* 0x0008ae0000002400 */
[----:B-1----:R-:W-:Y:S01]  /*3c10*/  HMMA.16816.F32 R60, R16, R48, R60 ;  /* 0x00000030103c723c */ /* 0x002fe2000000183c */
[----:B----4-:R-:W-:-:S04]  /*3c20*/  FMUL.FTZ R0, R81, c[0x0][0x320] ;  /* 0x0000c80051007a20 */ /* 0x010fc80000410000 */
[----:B------:R1:W4:Y:S03]  /*3c30*/  MUFU.TANH R152, R0 ;  /* 0x0000000000987308 */ /* 0x0003260000002400 */
        /* <DEDUP_REMOVED lines=16> */
[----:B--2---:R-:W-:Y:S04]  /*3d40*/  HMMA.16816.F32 R68, R8, R40, R60 ;  /* 0x000000280844723c */ /* 0x004fe8000000183c */
        /* <DEDUP_REMOVED lines=230> */
.L_x_1566:
        /* <DEDUP_REMOVED lines=24> */
.L_x_1567:
        /* <DEDUP_REMOVED lines=9> */
.L_x_1455:
[----:B--234-:R-:W-:Y:S05]  /*4dc0*/  BSYNC B0 ;  /* 0x0000000000007941 */ /* 0x01cfea0003800000 */
.L_x_1454:
[----:B-1----:R-:W2:Y:S04]  /*4dd0*/  LDL R2, [R1+0x3c] ;  /* 0x00003c0001027983 */ /* 0x002ea80000100800 */
[----:B------:R-:W2:Y:S04]  /*4de0*/  LDL R0, [R1+0x44] ;  /* 0x0000440001007983 */ /* 0x000ea80000100800 */
[----:B------:R-:W3:Y:S04]  /*4df0*/  LDL R4, [R1+0x40] ;  /* 0x0000400001047983 */ /* 0x000ee80000100800 */
[----:B------:R-:W0:Y:S01]  /*4e00*/  LDGDEPBAR ;  /* 0x00000000000079af */ /* 0x000e220000000000 */
[----:B--2---:R-:W-:-:S04]  /*4e10*/  IMAD.IADD R0, R0, 0x1, R2 ;  /* 0x0000000100007824 */ /* 0x004fc800078e0202 */
[----:B------:R-:W-:Y:S01]  /*4e20*/  @P5 IMAD.HI.U32 R3, R0, c[0x0][0x2c8], RZ ;  /* 0x0000b20000035a27 */ /* 0x000fe200078e00ff */
[C---:B---3--:R-:W-:Y:S02]  /*4e30*/  IADD3 R2, -R4.reuse, 0x1, R108 ;  /* 0x0000000104027810 */ /* 0x048fe40007ffe16c */
[----:B------:R-:W-:Y:S02]  /*4e40*/  IADD3 R5, -R4, R108, RZ ;  /* 0x0000006c04057210 */ /* 0x000fe40007ffe1ff */
[----:B------:R-:W-:Y:S01]  /*4e50*/  @P5 SHF.R.U32.HI R0, RZ, c[0x0][0x2cc], R3 ;  /* 0x0000b300ff005a19 */ /* 0x000fe20000011603 */
[----:B------:R-:W-:Y:S01]  /*4e60*/  IMAD.IADD R4, R2, 0x1, -R250 ;  /* 0x0000000102047824 */ /* 0x000fe200078e0afa */
[----:B------:R-:W-:Y:S05]  /*4e70*/  BRA.DIV ~URZ, `(.L_x_1458) ;  /* 0x00010a927f007947 */ /* 0x000fea000b800000 */
[----:B------:R1:W2:Y:S02]  /*4e80*/  SHFL.IDX PT, R2, R0, RZ, 0x1c1f ;  /* 0x001c1fff00027589 */ /* 0x0002a400000e0000 */
.L_x_1568:
        /* <DEDUP_REMOVED lines=41> */
[----:B------:R-:W-:Y:S01]  /*5120*/  FSEL R141, R15, -INF , P0 ;  /* 0xff8000000f8d7808 */ /* 0x000fe20000000000 */
[----:B------:R-:W-:Y:S05]  /*5130*/  BRA.DIV ~URZ, `(.L_x_1459) ;  /* 0x000108427f007947 */ /* 0x000fea000b800000 */
[----:B------:R-:W2:Y:S04]  /*5140*/  SHFL.IDX PT, R2, R0, 0x2, 0x1c1f ;  /* 0x005c1f0000027f89 */ /* 0x000ea800000e0000 */
[----:B------:R-:W3:Y:S04]  /*5150*/  SHFL.IDX PT, R3, R0, 0x1, 0x1c1f ;  /* 0x003c1f0000037f89 */ /* 0x000ee800000e0000 */
[----:B-1----:R-:W1:Y:S01]  /*5160*/  SHFL.IDX PT, R0, R0, 0x3, 0x1c1f ;  /* 0x007c1f0000007f89 */ /* 0x002e6200000e0000 */
[----:B--2---:R-:W-:-:S02]  /*5170*/  IMAD.IADD R2, R4, 0x1, R2 ;  /* 0x0000000104027824 */ /* 0x004fc400078e0202 */
[----:B---3--:R-:W-:-:S03]  /*5180*/  IMAD.IADD R3, R4, 0x1, R3 ;  /* 0x0000000104037824 */ /* 0x008fc600078e0203 */
[----:B------:R-:W-:Y:S01]  /*5190*/  IMNMX R2, R5, R2, PT ;  /* 0x0000000205027217 */ /* 0x000fe20003800200 */
[----:B-1----:R-:W-:-:S03]  /*51a0*/  IMAD.IADD R0, R4, 0x1, R0 ;  /* 0x0000000104007824 */ /* 0x002fc600078e0200 */
        /* <DEDUP_REMOVED lines=36> */
[----:B------:R-:W-:Y:S02]  /*53f0*/  IMNMX R3, R5, R3, PT ;  /* 0x0000000305037217 */ /* 0x000fe40003800200 */
[----:B------:R-:W-:Y:S02]  /*5400*/  FSEL R159, R39, -INF , P6 ;  /* 0xff800000279f7808 */ /* 0x000fe40003000000 */
[----:B------:R-:W-:Y:S02]  /*5410*/  FSEL R158, R38, -INF , P2 ;  /* 0xff800000269e7808 */ /* 0x000fe40001000000 */
[----:B------:R-:W-:Y:S02]  /*5420*/  FSEL R157, R30, -INF , P1 ;  /* 0xff8000001e9d7808 */ /* 0x000fe40000800000 */
[----:B------:R-:W-:Y:S02]  /*5430*/  FSEL R156, R28, -INF , P0 ;  /* 0xff8000001c9c7808 */ /* 0x000fe40000000000 */
[----:B------:R-:W-:-:S02]  /*5440*/  ISETP.GT.AND P6, PT, R3, RZ, PT ;  /* 0x000000ff0300720c */ /* 0x000fc40003fc4270 */
[C---:B------:R-:W-:Y:S02]  /*5450*/  ISETP.GT.AND P2, PT, R3.reuse, 0x1, PT ;  /* 0x000000010300780c */ /* 0x040fe40003f44270 */
[C---:B------:R-:W-:Y:S02]  /*5460*/  ISETP.GT.AND P1, PT, R3.reuse, 0x8, PT ;  /* 0x000000080300780c */ /* 0x040fe40003f24270 */
[----:B------:R-:W-:Y:S02]  /*5470*/  ISETP.GT.AND P0, PT, R3, 0x9, PT ;  /* 0x000000090300780c */ /* 0x000fe40003f04270 */
[----:B------:R-:W-:Y:S02]  /*5480*/  FSEL R11, R139, -INF , P6 ;  /* 0xff8000008b0b7808 */ /* 0x000fe40003000000 */
[----:B------:R-:W-:Y:S02]  /*5490*/  FSEL R13, R138, -INF , P2 ;  /* 0xff8000008a0d7808 */ /* 0x000fe40001000000 */
[----:B------:R-:W-:-:S02]  /*54a0*/  FSEL R15, R137, -INF , P1 ;  /* 0xff800000890f7808 */ /* 0x000fc40000800000 */
[----:B------:R-:W-:Y:S02]  /*54b0*/  FSEL R17, R132, -INF , P0 ;  /* 0xff80000084117808 */ /* 0x000fe40000000000 */
[C---:B------:R-:W-:Y:S02]  /*54c0*/  ISETP.GT.AND P6, PT, R3.reuse, 0x10, PT ;  /* 0x000000100300780c */ /* 0x040fe40003fc4270 */
[C---:B------:R-:W-:Y:S02]  /*54d0*/  ISETP.GT.AND P2, PT, R3.reuse, 0x11, PT ;  /* 0x000000110300780c */ /* 0x040fe40003f44270 */
[C---:B------:R-:W-:Y:S02]  /*54e0*/  ISETP.GT.AND P1, PT, R3.reuse, 0x18, PT ;  /* 0x000000180300780c */ /* 0x040fe40003f24270 */
[----:B------:R-:W-:Y:S02]  /*54f0*/  ISETP.GT.AND P0, PT, R3, 0x19, PT ;  /* 0x000000190300780c */ /* 0x000fe40003f04270 */
        /* <DEDUP_REMOVED lines=12> */
[----:B------:R-:W-:-:S02]  /*55c0*/  ISETP.GT.AND P6, PT, R3, 0x30, PT ;  /* 0x000000300300780c */ /* 0x000fc40003fc4270 */
        /* <DEDUP_REMOVED lines=11> */
[----:B------:R-:W-:-:S02]  /*5680*/  IMNMX R0, R5, R0, PT ;  /* 0x0000000005007217 */ /* 0x000fc40003800200 */
[----:B------:R-:W-:Y:S02]  /*5690*/  FSEL R140, R44, -INF , P6 ;  /* 0xff8000002c8c7808 */ /* 0x000fe40003000000 */
[----:B------:R-:W-:Y:S02]  /*56a0*/  FSEL R139, R42, -INF , P2 ;  /* 0xff8000002a8b7808 */ /* 0x000fe40001000000 */
[----:B------:R-:W-:Y:S02]  /*56b0*/  FSEL R138, R35, -INF , P1 ;  /* 0xff800000238a7808 */ /* 0x000fe40000800000 */
[----:B------:R-:W-:Y:S02]  /*56c0*/  FSEL R137, R33, -INF , P0 ;  /* 0xff80000021897808 */ /* 0x000fe40000000000 */
[C---:B------:R-:W-:Y:S02]  /*56d0*/  ISETP.GT.AND P6, PT, R0.reuse, RZ, PT ;  /* 0x000000ff0000720c */ /* 0x040fe40003fc4270 */
        /* <DEDUP_REMOVED lines=28> */
[----:B------:R-:W-:Y:S02]  /*58a0*/  FSEL R150, R77, -INF , P6 ;  /* 0xff8000004d967808 */ /* 0x000fe40003000000 */
[----:B------:R-:W-:Y:S02]  /*58b0*/  FSEL R149, R76, -INF , P2 ;  /* 0xff8000004c957808 */ /* 0x000fe40001000000 */
[----:B------:R-:W-:-:S02]  /*58c0*/  FSEL R148, R55, -INF , P1 ;  /* 0xff80000037947808 */ /* 0x000fc40000800000 */
[----:B------:R-:W-:Y:S02]  /*58d0*/  FSEL R147, R45, -INF , P0 ;  /* 0xff8000002d937808 */ /* 0x000fe40000000000 */
[----:B------:R-:W-:Y:S02]  /*58e0*/  FMNMX.FTZ R2, R14, R4, !PT ;  /* 0x000000040e027209 */ /* 0x000fe40007810000 */
        /* <DEDUP_REMOVED lines=64> */
[----:B------:R-:W-:Y:S02]  /*5cf0*/  FMNMX.FTZ R2, R159, R2, !PT ;  /* 0x000000029f027209 */ /* 0x000fe40007810000 */
[----:B------:R-:W-:Y:S02]  /*5d00*/  FMNMX.FTZ R5, R147, R5, !PT ;  /* 0x0000000593057209 */ /* 0x000fe40007810000 */
[----:B------:R-:W-:Y:S02]  /*5d10*/  FMNMX.FTZ R3, R139, R3, !PT ;  /* 0x000000038b037209 */ /* 0x000fe40007810000 */
[----:B------:R-:W-:Y:S02]  /*5d20*/  FSEL R146, R40, -INF , P2 ;  /* 0xff80000028927808 */ /* 0x000fe40001000000 */
[----:B------:R-:W-:Y:S02]  /*5d30*/  FMNMX.FTZ R0, R143, R0, !PT ;  /* 0x000000008f007209 */ /* 0x000fe40007810000 */
[----:B------:R-:W-:-:S02]  /*5d40*/  FMNMX.FTZ R2, R158, R2, !PT ;  /* 0x000000029e027209 */ /* 0x000fc40007810000 */
[----:B------:R-:W-:Y:S02]  /*5d50*/  FMNMX.FTZ R5, R151, R5, !PT ;  /* 0x0000000597057209 */ /* 0x000fe40007810000 */
[----:B------:R-:W-:Y:S02]  /*5d60*/  FMNMX.FTZ R4, R138, R3, !PT ;  /* 0x000000038a047209 */ /* 0x000fe40007810000 */
[----:B------:R-:W-:Y:S02]  /*5d70*/  FSEL R145, R37, -INF , P1 ;  /* 0xff80000025917808 */ /* 0x000fe40000800000 */
[----:B------:R-:W-:Y:S02]  /*5d80*/  FMNMX.FTZ R0, R142, R0, !PT ;  /* 0x000000008e007209 */ /* 0x000fe40007810000 */
[----:B------:R-:W-:Y:S02]  /*5d90*/  FMNMX.FTZ R3, R157, R2, !PT ;  /* 0x000000029d037209 */ /* 0x000fe40007810000 */
[----:B------:R-:W-:-:S02]  /*5da0*/  FMNMX.FTZ R5, R146, R5, !PT ;  /* 0x0000000592057209 */ /* 0x000fc40007810000 */
[----:B------:R-:W-:Y:S02]  /*5db0*/  FMNMX.FTZ R2, R137, R4, !PT ;  /* 0x0000000489027209 */ /* 0x000fe40007810000 */
[----:B------:R-:W-:Y:S02]  /*5dc0*/  FMNMX.FTZ R0, R141, R0, !PT ;  /* 0x000000008d007209 */ /* 0x000fe40007810000 */
[----:B------:R-:W-:Y:S02]  /*5dd0*/  FMNMX.FTZ R3, R156, R3, !PT ;  /* 0x000000039c037209 */ /* 0x000fe40007810000 */
[----:B------:R-:W-:Y:S01]  /*5de0*/  FSEL R128, R43, -INF , P0 ;  /* 0xff8000002b807808 */ /* 0x000fe20000000000 */
[----:B------:R-:W1:Y:S01]  /*5df0*/  SHFL.BFLY PT, R6, R0, 0x2, 0x1f ;  /* 0x0c401f0000067f89 */ /* 0x000e6200000e0000 */
[----:B------:R-:W-:-:S03]  /*5e00*/  FMNMX.FTZ R4, R145, R5, !PT ;  /* 0x0000000591047209 */ /* 0x000fc60007810000 */
[----:B------:R-:W2:Y:S01]  /*5e10*/  SHFL.BFLY PT, R5, R2, 0x2, 0x1f ;  /* 0x0c401f0002057f89 */ /* 0x000ea200000e0000 */
[----:B------:R-:W-:-:S03]  /*5e20*/  FMNMX.FTZ R4, R128, R4, !PT ;  /* 0x0000000480047209 */ /* 0x000fc60007810000 */
[----:B------:R-:W3:Y:S04]  /*5e30*/  SHFL.BFLY PT, R7, R3, 0x2, 0x1f ;  /* 0x0c401f0003077f89 */ /* 0x000ee800000e0000 */
[----:B------:R-:W4:Y:S01]  /*5e40*/  SHFL.BFLY PT, R8, R4, 0x2, 0x1f ;  /* 0x0c401f0004087f89 */ /* 0x000f2200000e0000 */
[----:B-1----:R-:W-:Y:S02]  /*5e50*/  FMNMX.FTZ R0, R6, R0, !PT ;  /* 0x0000000006007209 */ /* 0x002fe40007810000 */
        /* <DEDUP_REMOVED lines=10> */
.L_x_1569:
[C---:B------:R-:W-:Y:S01]  /*5f00*/  FMUL.FTZ R0, R72.reuse, c[0x0][0x2d0] ;  /* 0x0000b40048007a20 */ /* 0x040fe20000410000 */
[----:B------:R-:W-:Y:S01]  /*5f10*/  FSETP.NEU.FTZ.AND P0, PT, R72, -INF , PT ;  /* 0xff8000004800780b */ /* 0x000fe20003f1d000 */
[----:B------:R-:W2:Y:S01]  /*5f20*/  LDL R237, [R1+0x3c] ;  /* 0x00003c0001ed7983 */ /* 0x000ea20000100800 */
        /* <DEDUP_REMOVED lines=8> */
[----:B------:R-:W-:Y:S01]  /*5fb0*/  FFMA.FTZ R2, R23, c[0x0][0x2d0], -R4 ;  /* 0x0000b40017027a23 */ /* 0x000fe20000010804 */
[----:B------:R-:W-:Y:S01]  /*5fc0*/  FSETP.NEU.FTZ.AND P0, PT, R70, -INF , PT ;  /* 0xff8000004600780b */ /* 0x000fe20003f1d000 */
[----:B------:R3:W-:Y:S01]  /*5fd0*/  MUFU.EX2 R206, R0 ;  /* 0x0000000000ce7308 */ /* 0x0007e20000000800 */
[----:B------:R-:W4:Y:S01]  /*5fe0*/  LDSM.16.MT88.4 R44, [R189] ;  /* 0x00000000bd2c783b */ /* 0x000f220000004200 */
[----:B------:R-:W-:-:S06]  /*5ff0*/  FFMA.FTZ R5, R22, c[0x0][0x2d0], -R3 ;  /* 0x0000b40016057a23 */ /* 0x000fcc0000010803 */
[----:B------:R5:W-:Y:S01]  /*6000*/  MUFU.EX2 R235, R2 ;  /* 0x0000000200eb7308 */ /* 0x000be20000000800 */
[----:B---3--:R-:W-:-:S07]  /*6010*/  FFMA.FTZ R0, R12, c[0x0][0x2d0], -R4 ;  /* 0x0000b4000c007a23 */ /* 0x008fce0000010804 */
[----:B------:R3:W-:Y:S01]  /*6020*/  MUFU.EX2 R233, R5 ;  /* 0x0000000500e97308 */ /* 0x0007e20000000800 */
[----:B-----5:R-:W-:-:S07]  /*6030*/  FMUL.FTZ R2, R70, c[0x0][0x2d0] ;  /* 0x0000b40046027a20 */ /* 0x020fce0000410000 */
[----:B------:R5:W-:Y:S01]  /*6040*/  MUFU.EX2 R205, R0 ;  /* 0x0000000000cd7308 */ /* 0x000be20000000800 */
[----:B------:R-:W-:Y:S02]  /*6050*/  FSEL R2, R2, RZ, P0 ;  /* 0x000000ff02027208 */ /* 0x000fe40000000000 */
[----:B------:R-:W-:-:S03]  /*6060*/  FSETP.NEU.FTZ.AND P0, PT, R68, -INF , PT ;  /* 0xff8000004400780b */ /* 0x000fc60003f1d000 */
[----:B---3--:R-:W-:-:S04]  /*6070*/  FFMA.FTZ R5, R34, c[0x0][0x2d0], -R2 ;  /* 0x0000b40022057a23 */ /* 0x008fc80000010802 */
[----:B------:R3:W-:Y:S01]  /*6080*/  MUFU.EX2 R221, R5 ;  /* 0x0000000500dd7308 */ /* 0x0007e20000000800 */
[----:B-----5:R-:W-:-:S07]  /*6090*/  FFMA.FTZ R0, R14, c[0x0][0x2d0], -R4 ;  /* 0x0000b4000e007a23 */ /* 0x020fce0000010804 */
[----:B------:R5:W-:Y:S01]  /*60a0*/  MUFU.EX2 R216, R0 ;  /* 0x0000000000d87308 */ /* 0x000be20000000800 */
[----:B---3--:R-:W-:Y:S02]  /*60b0*/  FFMA.FTZ R5, R36, c[0x0][0x2d0], -R2 ;  /* 0x0000b40024057a23 */ /* 0x008fe40000010802 */
[----:B------:R-:W3:Y:S05]  /*60c0*/  LDSM.16.MT88.4 R36, [R186] ;  /* 0x00000000ba24783b */ /* 0x000eea0000004200 */
[----:B------:R-:W-:Y:S01]  /*60d0*/  MUFU.EX2 R232, R5 ;  /* 0x0000000500e87308 */ /* 0x000fe20000000800 */
[----:B-----5:R-:W-:-:S07]  /*60e0*/  FFMA.FTZ R0, R16, c[0x0][0x2d0], -R4 ;  /* 0x0000b40010007a23 */ /* 0x020fce0000010804 */
[----:B------:R5:W1:Y:S02]  /*60f0*/  MUFU.EX2 R220, R0 ;  /* 0x0000000000dc7308 */ /* 0x000a640000000800 */
[----:B-----5:R-:W-:Y:S01]  /*6100*/  FFMA.FTZ R0, R18, c[0x0][0x2d0], -R4 ;  /* 0x0000b40012007a23 */ /* 0x020fe20000010804 */
[----:B-1----:R-:W-:-:S05]  /*6110*/  F2FP.PACK_AB R22, R220, R216 ;  /* 0x000000d8dc16723e */ /* 0x002fca00000000ff */
[----:B------:R1:W-:Y:S02]  /*6120*/  MUFU.EX2 R226, R0 ;  /* 0x0000000000e27308 */ /* 0x0003e40000000800 */
[----:B-1----:R-:W-:-:S06]  /*6130*/  FFMA.FTZ R0, R21, c[0x0][0x2d0], -R4 ;  /* 0x0000b40015007a23 */ /* 0x002fcc0000010804 */
[----:B------:R1:W5:Y:S02]  /*6140*/  MUFU.EX2 R230, R0 ;  /* 0x0000000000e67308 */ /* 0x0003640000000800 */
[----:B-1----:R-:W-:Y:S01]  /*6150*/  FFMA.FTZ R0, R27, c[0x0][0x2d0], -R4 ;  /* 0x0000b4001b007a23 */ /* 0x002fe20000010804 */
[----:B-----5:R-:W-:-:S05]  /*6160*/  F2FP.PACK_AB R12, R230, R226 ;  /* 0x000000e2e60c723e */ /* 0x020fca00000000ff */
[----:B------:R1:W5:Y:S02]  /*6170*/  MUFU.EX2 R236, R0 ;  /* 0x0000000000ec7308 */ /* 0x0003640000000800 */
[----:B-1----:R-:W-:Y:S01]  /*6180*/  FFMA.FTZ R0, R11, c[0x0][0x2d0], -R3 ;  /* 0x0000b4000b007a23 */ /* 0x002fe20000010803 */
[----:B-----5:R-:W-:-:S05]  /*6190*/  F2FP.PACK_AB R14, R236, R235 ;  /* 0x000000ebec0e723e */ /* 0x020fca00000000ff */
[----:B------:R1:W-:Y:S02]  /*61a0*/  MUFU.EX2 R177, R0 ;  /* 0x0000000000b17308 */ /* 0x0003e40000000800 */
[----:B-1----:R-:W-:-:S06]  /*61b0*/  FFMA.FTZ R0, R13, c[0x0][0x2d0], -R3 ;  /* 0x0000b4000d007a23 */ /* 0x002fcc0000010803 */
        /* <DEDUP_REMOVED lines=9> */
[----:B-1----:R-:W-:Y:S01]  /*6250*/  FFMA.FTZ R0, R20, c[0x0][0x2d0], -R3 ;  /* 0x0000b40014007a23 */ /* 0x002fe20000010803 */
[----:B------:R-:W-:-:S05]  /*6260*/  F2FP.PACK_AB R20, R205, R206 ;  /* 0x000000cecd14723e */ /* 0x000fca00000000ff */
[----:B------:R1:W5:Y:S02]  /*6270*/  MUFU.EX2 R224, R0 ;  /* 0x0000000000e07308 */ /* 0x0003640000000800 */
[C---:B------:R-:W-:Y:S08]  /*6280*/  HMMA.16816.F32 R80, R20.reuse, R40, RZ ;  /* 0x000000281450723c */ /* 0x040ff000000018ff */
[----:B----4-:R-:W-:Y:S01]  /*6290*/  HMMA.16816.F32 R76, R20, R44, RZ ;  /* 0x0000002c144c723c */ /* 0x010fe200000018ff */
[----:B-1----:R-:W-:Y:S01]  /*62a0*/  FFMA.FTZ R0, R25, c[0x0][0x2d0], -R3 ;  /* 0x0000b40019007a23 */ /* 0x002fe20000010803 */
[----:B-----5:R-:W-:-:S03]  /*62b0*/  F2FP.PACK_AB R13, R224, R223 ;  /* 0x000000dfe00d723e */ /* 0x020fc600000000ff */
[----:B------:R1:W4:Y:S03]  /*62c0*/  MUFU.EX2 R234, R0 ;  /* 0x0000000000ea7308 */ /* 0x0003260000000800 */
[----:B---3--:R-:W-:Y:S01]  /*62d0*/  HMMA.16816.F32 R64, R20, R36, RZ ;  /* 0x000000241440723c */ /* 0x008fe200000018ff */
[----:B-1----:R-:W-:Y:S01]  /*62e0*/  FFMA.FTZ R0, R24, c[0x0][0x2d0], -R2 ;  /* 0x0000b40018007a23 */ /* 0x002fe20000010802 */
[----:B----4-:R-:W-:-:S03]  /*62f0*/  F2FP.PACK_AB R15, R234, R233 ;  /* 0x000000e9ea0f723e */ /* 0x010fc600000000ff */
[----:B------:R1:W-:Y:S02]  /*6300*/  MUFU.EX2 R210, R0 ;  /* 0x0000000000d27308 */ /* 0x0003e40000000800 */
[--C-:B-1----:R-:W-:Y:S02]  /*6310*/  FFMA.FTZ R0, R26, c[0x0][0x2d0], -R2.reuse ;  /* 0x0000b4001a007a23 */ /* 0x102fe40000010802 */
[----:B------:R-:W-:Y:S04]  /*6320*/  LDSM.16.MT88.4 R24, [R188] ;  /* 0x00000000bc18783b */ /* 0x000fe80000004200 */
        /* <DEDUP_REMOVED lines=8> */
[----:B------:R1:W3:Y:S02]  /*63b0*/  MUFU.EX2 R222, R0 ;  /* 0x0000000000de7308 */ /* 0x0002e40000000800 */
[----:B-1----:R-:W-:Y:S01]  /*63c0*/  FMUL.FTZ R0, R68, c[0x0][0x2d0] ;  /* 0x0000b40044007a20 */ /* 0x002fe20000410000 */
[----:B---3--:R-:W-:-:S04]  /*63d0*/  F2FP.PACK_AB R8, R221, R222 ;  /* 0x000000dedd08723e */ /* 0x008fc800000000ff */
[----:B------:R-:W-:-:S05]  /*63e0*/  FSEL R0, R0, RZ, P0 ;  /* 0x000000ff00007208 */ /* 0x000fca0000000000 */
[----:B------:R-:W-:-:S04]  /*63f0*/  FFMA.FTZ R5, R28, c[0x0][0x2d0], -R0 ;  /* 0x0000b4001c057a23 */ /* 0x000fc80000010800 */
[----:B------:R1:W-:Y:S02]  /*6400*/  MUFU.EX2 R208, R5 ;  /* 0x0000000500d07308 */ /* 0x0003e40000000800 */
[--C-:B-1----:R-:W-:Y:S02]  /*6410*/  FFMA.FTZ R5, R30, c[0x0][0x2d0], -R0.reuse ;  /* 0x0000b4001e057a23 */ /* 0x102fe40000010800 */
[----:B------:R-:W1:Y:S04]  /*6420*/  LDSM.16.MT88.4 R28, [R186+0x800] ;  /* 0x00080000ba1c783b */ /* 0x000e680000004200 */
[----:B------:R3:W4:Y:S02]  /*6430*/  MUFU.EX2 R207, R5 ;  /* 0x0000000500cf7308 */ /* 0x0007240000000800 */
[----:B---3--:R-:W-:Y:S01]  /*6440*/  FFMA.FTZ R5, R33, c[0x0][0x2d0], -R0 ;  /* 0x0000b40021057a23 */ /* 0x008fe20000010800 */
[----:B----4-:R-:W-:-:S05]  /*6450*/  F2FP.PACK_AB R17, R207, R208 ;  /* 0x000000d0cf11723e */ /* 0x010fca00000000ff */
[----:B------:R3:W-:Y:S02]  /*6460*/  MUFU.EX2 R218, R5 ;  /* 0x0000000500da7308 */ /* 0x0007e40000000800 */
[----:B---3--:R-:W-:Y:S02]  /*6470*/  FFMA.FTZ R5, R35, c[0x0][0x2d0], -R0 ;  /* 0x0000b40023057a23 */ /* 0x008fe40000010800 */
[----:B------:R-:W3:Y:S01]  /*6480*/  LDSM.16.MT88.4 R32, [R189+0x800] ;  /* 0x00080000bd20783b */ /* 0x000ee20000004200 */
[----:B-1----:R-:W-:Y:S03]  /*6490*/  HMMA.16816.F32 R100, R12, R28, R64 ;  /* 0x0000001c0c64723c */ /* 0x002fe60000001840 */
[----:B------:R1:W4:Y:S02]  /*64a0*/  MUFU.EX2 R219, R5 ;  /* 0x0000000500db7308 */ /* 0x0003240000000800 */
[----:B-1----:R-:W-:Y:S01]  /*64b0*/  FFMA.FTZ R5, R49, c[0x0][0x2d0], -R2 ;  /* 0x0000b40031057a23 */ /* 0x002fe20000010802 */
[----:B----4-:R-:W-:-:S05]  /*64c0*/  F2FP.PACK_AB R19, R219, R218 ;  /* 0x000000dadb13723e */ /* 0x010fca00000000ff */
[----:B------:R1:W4:Y:S02]  /*64d0*/  MUFU.EX2 R231, R5 ;  /* 0x0000000500e77308 */ /* 0x0003240000000800 */
[C---:B------:R-:W-:Y:S08]  /*64e0*/  HMMA.16816.F32 R60, R16.reuse, R40, RZ ;  /* 0x00000028103c723c */ /* 0x040ff000000018ff */
[----:B------:R-:W-:Y:S01]  /*64f0*/  HMMA.16816.F32 R56, R16, R44, RZ ;  /* 0x0000002c1038723c */ /* 0x000fe200000018ff */
[--C-:B-1----:R-:W-:Y:S01]  /*6500*/  FFMA.FTZ R5, R48, c[0x0][0x2d0], -R0.reuse ;  /* 0x0000b40030057a23 */ /* 0x102fe20000010800 */
[----:B----4-:R-:W-:Y:S01]  /*6510*/  F2FP.PACK_AB R10, R231, R232 ;  /* 0x000000e8e70a723e */ /* 0x010fe200000000ff */
[----:B------:R-:W1:Y:S02]  /*6520*/  LDSM.16.MT88.4 R48, [R185+0x800] ;  /* 0x00080000b930783b */ /* 0x000e640000004200 */
[----:B------:R4:W-:Y:S03]  /*6530*/  MUFU.EX2 R225, R5 ;  /* 0x0000000500e17308 */ /* 0x0009e60000000800 */
[----:B---3--:R-:W-:Y:S08]  /*6540*/  HMMA.16816.F32 R108, R12, R32, R76 ;  /* 0x000000200c6c723c */ /* 0x008ff0000000184c */
[----:B------:R-:W-:Y:S01]  /*6550*/  HMMA.16816.F32 R64, R16, R42, RZ ;  /* 0x0000002a1040723c */ /* 0x000fe200000018ff */
[----:B----4-:R-:W-:-:S07]  /*6560*/  FFMA.FTZ R5, R52, c[0x0][0x2d0], -R0 ;  /* 0x0000b40034057a23 */ /* 0x010fce0000010800 */
[----:B------:R-:W-:Y:S01]  /*6570*/  HMMA.16816.F32 R76, R16, R38, RZ ;  /* 0x00000026104c723c */ /* 0x000fe200000018ff */
[----:B------:R3:W4:Y:S02]  /*6580*/  MUFU.EX2 R227, R5 ;  /* 0x0000000500e37308 */ /* 0x0007240000000800 */
[----:B---3--:R-:W-:Y:S01]  /*6590*/  FFMA.FTZ R5, R53, c[0x0][0x2d0], -R0 ;  /* 0x0000b40035057a23 */ /* 0x008fe20000010800 */
[----:B----4-:R-:W-:-:S04]  /*65a0*/  F2FP.PACK_AB R9, R227, R225 ;  /* 0x000000e1e309723e */ /* 0x010fc800000000ff */
[----:B-1----:R-:W-:Y:S01]  /*65b0*/  HMMA.16816.F32 R88, R12, R48, R80 ;  /* 0x000000300c58723c */ /* 0x002fe20000001850 */
[----:B------:R1:W-:Y:S07]  /*65c0*/  MUFU.EX2 R229, R5 ;  /* 0x0000000500e57308 */ /* 0x0003ee0000000800 */
[-C--:B------:R-:W-:Y:S08]  /*65d0*/  HMMA.16816.F32 R80, R16, R46.reuse, RZ ;  /* 0x0000002e1050723c */ /* 0x080ff000000018ff */
[----:B------:R-:W-:Y:S01]  /*65e0*/  HMMA.16816.F32 R44, R20, R46, RZ ;  /* 0x0000002e142c723c */ /* 0x000fe200000018ff */
[----:B-1----:R-:W-:-:S04]  /*65f0*/  FFMA.FTZ R5, R54, c[0x0][0x2d0], -R0 ;  /* 0x0000b40036057a23 */ /* 0x002fc80000010800 */
[----:B------:R1:W3:Y:S03]  /*6600*/  MUFU.EX2 R228, R5 ;  /* 0x0000000500e47308 */ /* 0x0002e60000000800 */
[----:B------:R-:W-:Y:S01]  /*6610*/  HMMA.16816.F32 R52, R16, R36, RZ ;  /* 0x000000241034723c */ /* 0x000fe200000018ff */
[----:B-1----:R-:W-:Y:S01]  /*6620*/  FFMA.FTZ R5, R124, c[0x0][0x2d0], -R4 ;  /* 0x0000b4007c057a23 */ /* 0x002fe20000010804 */
[----:B---3--:R-:W-:-:S03]  /*6630*/  F2FP.PACK_AB R11, R228, R229 ;  /* 0x000000e5e40b723e */ /* 0x008fc600000000ff */
[----:B------:R1:W-:Y:S04]  /*6640*/  MUFU.EX2 R182, R5 ;  /* 0x0000000500b67308 */ /* 0x0003e80000000800 */
[C---:B------:R-:W-:Y:S08]  /*6650*/  HMMA.16816.F32 R84, R8.reuse, R48, R60 ;  /* 0x000000300854723c */ /* 0x040ff0000000183c */
[----:B------:R-:W-:Y:S01]  /*6660*/  HMMA.16816.F32 R104, R8, R32, R56 ;  /* 0x000000200868723c */ /* 0x000fe20000001838 */
[----:B-1----:R-:W-:-:S04]  /*6670*/  FFMA.FTZ R5, R125, c[0x0][0x2d0], -R4 ;  /* 0x0000b4007d057a23 */ /* 0x002fc80000010804 */
[----:B------:R1:W3:Y:S03]  /*6680*/  MUFU.EX2 R183, R5 ;  /* 0x0000000500b77308 */ /* 0x0002e60000000800 */
[C---:B------:R-:W-:Y:S08]  /*6690*/  HMMA.16816.F32 R60, R16.reuse, R24, RZ ;  /* 0x00000018103c723c */ /* 0x040ff000000018ff */
[----:B------:R-:W-:Y:S01]  /*66a0*/  HMMA.16816.F32 R56, R16, R26, RZ ;  /* 0x0000001a1038723c */ /* 0x000fe200000018ff */
[----:B------:R-:W4:Y:S01]  /*66b0*/  LDSM.16.MT88.4 R16, [R188+0x800] ;  /* 0x00080000bc10783b */ /* 0x000f220000004200 */
[----:B-1----:R-:W-:-:S06]  /*66c0*/  FFMA.FTZ R5, R126, c[0x0][0x2d0], -R4 ;  /* 0x0000b4007e057a23 */ /* 0x002fcc0000010804 */
[----:B------:R-:W-:Y:S01]  /*66d0*/  HMMA.16816.F32 R120, R8, R28, R52 ;  /* 0x0000001c0878723c */ /* 0x000fe20000001834 */
[----:B------:R1:W-:Y:S07]  /*66e0*/  MUFU.EX2 R200, R5 ;  /* 0x0000000500c87308 */ /* 0x0003ee0000000800 */
[C---:B------:R-:W-:Y:S08]  /*66f0*/  HMMA.16816.F32 R52, R20.reuse, R42, RZ ;  /* 0x0000002a1434723c */ /* 0x040ff000000018ff */
[----:B------:R-:W-:Y:S01]  /*6700*/  HMMA.16816.F32 R40, R20, R38, RZ ;  /* 0x000000261428723c */ /* 0x000fe200000018ff */
[----:B-1----:R-:W-:-:S04]  /*6710*/  FFMA.FTZ R5, R127, c[0x0][0x2d0], -R4 ;  /* 0x0000b4007f057a23 */ /* 0x002fc80000010804 */
[----:B------:R1:W-:Y:S03]  /*6720*/  MUFU.EX2 R204, R5 ;  /* 0x0000000500cc7308 */ /* 0x0003e60000000800 */
[C---:B------:R-:W-:Y:S08]  /*6730*/  HMMA.16816.F32 R36, R20.reuse, R24, RZ ;  /* 0x000000181424723c */ /* 0x040ff000000018ff */
[----:B------:R-:W-:Y:S01]  /*6740*/  HMMA.16816.F32 R20, R20, R26, RZ ;  /* 0x0000001a1414723c */ /* 0x000fe200000018ff */
[----:B------:R-:W-:Y:S01]  /*6750*/  LDSM.16.MT88.4 R24, [R189+0x1000] ;  /* 0x00100000bd18783b */ /* 0x000fe20000004200 */
[----:B-1----:R-:W-:-:S06]  /*6760*/  FFMA.FTZ R5, R112, c[0x0][0x2d0], -R3 ;  /* 0x0000b40070057a23 */ /* 0x002fcc0000010803 */
[-C--:B------:R-:W-:Y:S01]  /*6770*/  HMMA.16816.F32 R40, R12, R30.reuse, R40 ;  /* 0x0000001e0c28723c */ /* 0x080fe20000001828 */
[----:B------:R1:W-:Y:S07]  /*6780*/  MUFU.EX2 R178, R5 ;  /* 0x0000000500b27308 */ /* 0x0003ee0000000800 */
[----:B------:R-:W-:Y:S08]  /*6790*/  HMMA.16816.F32 R76, R8, R30, R76 ;  /* 0x0000001e084c723c */ /* 0x000ff0000000184c */
[----:B----4-:R-:W-:Y:S01]  /*67a0*/  HMMA.16816.F32 R96, R12, R16, R36 ;  /* 0x000000100c60723c */ /* 0x010fe20000001824 */
[----:B-1----:R-:W-:-:S04]  /*67b0*/  FFMA.FTZ R5, R113, c[0x0][0x2d0], -R3 ;  /* 0x0000b40071057a23 */ /* 0x002fc80000010803 */
[----:B------:R1:W4:Y:S03]  /*67c0*/  MUFU.EX2 R179, R5 ;  /* 0x0000000500b37308 */ /* 0x0003260000000800 */
[----:B------:R-:W-:Y:S01]  /*67d0*/  HMMA.16816.F32 R92, R12, R18, R20 ;  /* 0x000000120c5c723c */ /* 0x000fe20000001814 */
[----:B------:R-:W-:Y:S07]  /*67e0*/  LDSM.16.MT88.4 R20, [R186+0x1000] ;  /* 0x00100000ba14783b */ /* 0x000fee0000004200 */
[----:B------:R-:W-:Y:S01]  /*67f0*/  HMMA.16816.F32 R60, R8, R16, R60 ;  /* 0x00000010083c723c */ /* 0x000fe2000000183c */
[----:B-1----:R-:W-:-:S07]  /*6800*/  FFMA.FTZ R5, R114, c[0x0][0x2d0], -R3 ;  /* 0x0000b40072057a23 */ /* 0x002fce0000010803 */
[----:B------:R-:W-:Y:S01]  /*6810*/  HMMA.16816.F32 R28, R8, R18, R56 ;  /* 0x00000012081c723c */ /* 0x000fe20000001838 */
[----:B------:R-:W1:Y:S01]  /*6820*/  LDSM.16.MT88.4 R16, [R185+0x1000] ;  /* 0x00100000b910783b */ /* 0x000e620000004200 */
[----:B------:R5:W-:Y:S06]  /*6830*/  MUFU.EX2 R180, R5 ;  /* 0x0000000500b47308 */ /* 0x000bec0000000800 */
[-C--:B------:R-:W-:Y:S08]  /*6840*/  HMMA.16816.F32 R52, R12, R50.reuse, R52 ;  /* 0x000000320c34723c */ /* 0x080ff00000001834 */
[----:B------:R-:W-:Y:S01]  /*6850*/  HMMA.16816.F32 R48, R8, R50, R64 ;  /* 0x000000320830723c */ /* 0x000fe20000001840 */
[----:B-----5:R-:W-:-:S04]  /*6860*/  FFMA.FTZ R5, R115, c[0x0][0x2d0], -R3 ;  /* 0x0000b40073057a23 */ /* 0x020fc80000010803 */
[----:B------:R5:W1:Y:S03]  /*6870*/  MUFU.EX2 R181, R5 ;  /* 0x0000000500b57308 */ /* 0x000a660000000800 */
[-C--:B------:R-:W-:Y:S08]  /*6880*/  HMMA.16816.F32 R80, R8, R34.reuse, R80 ;  /* 0x000000220850723c */ /* 0x080ff00000001850 */
[----:B------:R-:W-:Y:S01]  /*6890*/  HMMA.16816.F32 R36, R12, R34, R44 ;  /* 0x000000220c24723c */ /* 0x000fe2000000182c */
[----:B-----5:R-:W-:-:S06]  /*68a0*/  FFMA.FTZ R5, R116, c[0x0][0x2d0], -R2 ;  /* 0x0000b40074057a23 */ /* 0x020fcc0000010802 */
[----:B---3--:R-:W-:Y:S02]  /*68b0*/  F2FP.PACK_AB R12, R183, R182 ;  /* 0x000000b6b70c723e */ /* 0x008fe400000000ff */
[----:B----4-:R-:W-:Y:S01]  /*68c0*/  F2FP.PACK_AB R13, R179, R178 ;  /* 0x000000b2b30d723e */ /* 0x010fe200000000ff */
[----:B------:R3:W-:Y:S01]  /*68d0*/  MUFU.EX2 R170, R5 ;  /* 0x0000000500aa7308 */ /* 0x0007e20000000800 */
[----:B------:R-:W-:Y:S02]  /*68e0*/  F2FP.PACK_AB R14, R204, R200 ;  /* 0x000000c8cc0e723e */ /* 0x000fe400000000ff */
[----:B-1----:R-:W-:-:S07]  /*68f0*/  F2FP.PACK_AB R15, R181, R180 ;  /* 0x000000b4b50f723e */ /* 0x002fce00000000ff */
[----:B------:R-:W-:Y:S01]  /*6900*/  HMMA.16816.F32 R88, R12, R16, R88 ;  /* 0x000000100c58723c */ /* 0x000fe20000001858 */
[----:B---3--:R-:W-:-:S07]  /*6910*/  FFMA.FTZ R5, R117, c[0x0][0x2d0], -R2 ;  /* 0x0000b40075057a23 */ /* 0x008fce0000010802 */
[C---:B------:R-:W-:Y:S01]  /*6920*/  HMMA.16816.F32 R56, R12.reuse, R24, R108 ;  /* 0x000000180c38723c */ /* 0x040fe2000000186c */
[----:B------:R1:W3:Y:S07]  /*6930*/  MUFU.EX2 R172, R5 ;  /* 0x0000000500ac7308 */ /* 0x0002ee0000000800 */
[C---:B------:R-:W-:Y:S08]  /*6940*/  HMMA.16816.F32 R44, R12.reuse, R20, R100 ;  /* 0x000000140c2c723c */ /* 0x040ff00000001864 */
[----:B------:R-:W-:Y:S01]  /*6950*/  HMMA.16816.F32 R40, R12, R22, R40 ;  /* 0x000000160c28723c */ /* 0x000fe20000001828 */
        /* <DEDUP_REMOVED lines=13> */
[----:B-1----:R-:W-:-:S06]  /*6a30*/  FFMA.FTZ R5, R75, c[0x0][0x2d0], -R0 ;  /* 0x0000b4004b057a23 */ /* 0x002fcc0000010800 */
[----:B------:R-:W1:Y:S02]  /*6a40*/  MUFU.EX2 R173, R5 ;  /* 0x0000000500ad7308 */ /* 0x000e640000000800 */
[----:B-1----:R-:W-:Y:S01]  /*6a50*/  F2FP.PACK_AB R11, R173, R171 ;  /* 0x000000abad0b723e */ /* 0x002fe200000000ff */
[----:B------:R-:W-:-:S05]  /*6a60*/  FFMA.FTZ R5, R136, c[0x0][0x2d0], -R4 ;  /* 0x0000b40088057a23 */ /* 0x000fca0000010804 */
[----:B------:R1:W-:Y:S01]  /*6a70*/  MUFU.EX2 R164, R5 ;  /* 0x0000000500a47308 */ /* 0x0003e20000000800 */
[----:B------:R-:W-:Y:S08]  /*6a80*/  HMMA.16816.F32 R116, R8, R16, R84 ;  /* 0x000000100874723c */ /* 0x000ff00000001854 */
[----:B------:R-:W-:Y:S01]  /*6a90*/  HMMA.16816.F32 R84, R12, R18, R52 ;  /* 0x000000120c54723c */ /* 0x000fe20000001834 */
[----:B-1----:R-:W-:-:S07]  /*6aa0*/  FFMA.FTZ R5, R135, c[0x0][0x2d0], -R4 ;  /* 0x0000b40087057a23 */ /* 0x002fce0000010804 */
[----:B------:R-:W-:Y:S01]  /*6ab0*/  HMMA.16816.F32 R112, R8, R18, R48 ;  /* 0x000000120870723c */ /* 0x000fe20000001830 */
[----:B------:R-:W1:Y:S01]  /*6ac0*/  LDSM.16.MT88.4 R16, [R188+0x1000] ;  /* 0x00100000bc10783b */ /* 0x000e620000004200 */
[----:B------:R3:W-:Y:S01]  /*6ad0*/  MUFU.EX2 R165, R5 ;  /* 0x0000000500a57308 */ /* 0x0007e20000000800 */
[----:B------:R-:W-:-:S05]  /*6ae0*/  FFMA.FTZ R52, R137, c[0x0][0x2d0], -R3 ;  /* 0x0000b40089347a23 */ /* 0x000fca0000010803 */
[----:B------:R-:W-:Y:S02]  /*6af0*/  HMMA.16816.F32 R48, R12, R26, R36 ;  /* 0x0000001a0c30723c */ /* 0x000fe40000001824 */
[----:B------:R-:W-:Y:S06]  /*6b00*/  MUFU.EX2 R52, R52 ;  /* 0x0000003400347308 */ /* 0x000fec0000000800 */
[----:B------:R-:W-:Y:S01]  /*6b10*/  HMMA.16816.F32 R104, R8, R24, R104 ;  /* 0x000000180868723c */ /* 0x000fe20000001868 */
[----:B---3--:R-:W-:-:S04]  /*6b20*/  FFMA.FTZ R5, R134, c[0x0][0x2d0], -R4 ;  /* 0x0000b40086057a23 */ /* 0x008fc80000010804 */
[----:B------:R3:W-:Y:S02]  /*6b30*/  MUFU.EX2 R166, R5 ;  /* 0x0000000500a67308 */ /* 0x0007e40000000800 */
[--C-:B------:R-:W-:Y:S01]  /*6b40*/  FFMA.FTZ R25, R140, c[0x0][0x2d0], -R3.reuse ;  /* 0x0000b4008c197a23 */ /* 0x100fe20000010803 */
[----:B------:R-:W-:Y:S01]  /*6b50*/  HMMA.16816.F32 R76, R8, R22, R76 ;  /* 0x00000016084c723c */ /* 0x000fe2000000184c */
[----:B------:R-:W-:-:S04]  /*6b60*/  FFMA.FTZ R24, R139, c[0x0][0x2d0], -R3 ;  /* 0x0000b4008b187a23 */ /* 0x000fc80000010803 */
[----:B------:R-:W-:Y:S01]  /*6b70*/  MUFU.EX2 R25, R25 ;  /* 0x0000001900197308 */ /* 0x000fe20000000800 */
[----:B---3--:R-:W-:-:S07]  /*6b80*/  FFMA.FTZ R5, R133, c[0x0][0x2d0], -R4 ;  /* 0x0000b40085057a23 */ /* 0x008fce0000010804 */
[----:B------:R-:W-:Y:S01]  /*6b90*/  MUFU.EX2 R24, R24 ;  /* 0x0000001800187308 */ /* 0x000fe20000000800 */
[C---:B-1----:R-:W-:Y:S07]  /*6ba0*/  HMMA.16816.F32 R64, R12.reuse, R16, R96 ;  /* 0x000000100c40723c */ /* 0x042fee0000001860 */
[----:B------:R1:W3:Y:S01]  /*6bb0*/  MUFU.EX2 R167, R5 ;  /* 0x0000000500a77308 */ /* 0x0002e20000000800 */
[----:B------:R-:W-:Y:S01]  /*6bc0*/  HMMA.16816.F32 R32, R12, R18, R92 ;  /* 0x000000120c20723c */ /* 0x000fe2000000185c */
[----:B------:R-:W4:Y:S07]  /*6bd0*/  LDSM.16.MT88.4 R12, [R186+0x1800] ;  /* 0x00180000ba0c783b */ /* 0x000f2e0000004200 */
[----:B------:R-:W-:Y:S01]  /*6be0*/  HMMA.16816.F32 R96, R8, R26, R80 ;  /* 0x0000001a0860723c */ /* 0x000fe20000001850 */
[----:B-1----:R-:W-:Y:S01]  /*6bf0*/  FFMA.FTZ R5, R131, c[0x0][0x2d0], -R3 ;  /* 0x0000b40083057a23 */ /* 0x002fe20000010803 */
[----:B---3--:R-:W-:-:S05]  /*6c00*/  F2FP.PACK_AB R6, R167, R166 ;  /* 0x000000a6a706723e */ /* 0x008fca00000000ff */
[----:B------:R-:W-:Y:S01]  /*6c10*/  FFMA.FTZ R27, R138, c[0x0][0x2d0], -R3 ;  /* 0x0000b4008a1b7a23 */ /* 0x000fe20000010803 */
[----:B------:R-:W-:Y:S01]  /*6c20*/  HMMA.16816.F32 R80, R8, R20, R120 ;  /* 0x000000140850723c */ /* 0x000fe20000001878 */
[----:B------:R1:W-:Y:S01]  /*6c30*/  MUFU.EX2 R160, R5 ;  /* 0x0000000500a07308 */ /* 0x0003e20000000800 */
[----:B------:R-:W3:Y:S01]  /*6c40*/  LDSM.16.MT88.4 R20, [R185+0x1800] ;  /* 0x00180000b914783b */ /* 0x000ee20000004200 */
[----:B------:R-:W-:-:S05]  /*6c50*/  FFMA.FTZ R26, R141, c[0x0][0x2d0], -R4 ;  /* 0x0000b4008d1a7a23 */ /* 0x000fca0000010804 */
[C---:B------:R-:W-:Y:S01]  /*6c60*/  HMMA.16816.F32 R60, R8.reuse, R16, R60 ;  /* 0x00000010083c723c */ /* 0x040fe2000000183c */
[----:B------:R-:W-:Y:S07]  /*6c70*/  MUFU.EX2 R26, R26 ;  /* 0x0000001a001a7308 */ /* 0x000fee0000000800 */
[----:B------:R-:W-:Y:S01]  /*6c80*/  HMMA.16816.F32 R36, R8, R18, R28 ;  /* 0x000000120824723c */ /* 0x000fe2000000181c */
[----:B-1----:R-:W-:Y:S01]  /*6c90*/  FFMA.FTZ R5, R130, c[0x0][0x2d0], -R3 ;  /* 0x0000b40082057a23 */ /* 0x002fe20000010803 */
[----:B------:R-:W1:Y:S01]  /*6ca0*/  LDSM.16.MT88.4 R16, [R189+0x1800] ;  /* 0x00180000bd10783b */ /* 0x000e620000004200 */
[----:B------:R-:W-:Y:S03]  /*6cb0*/  MUFU.EX2 R27, R27 ;  /* 0x0000001b001b7308 */ /* 0x000fe60000000800 */
[----:B------:R-:W5:Y:S01]  /*6cc0*/  LDSM.16.MT88.4 R8, [R188+0x1800] ;  /* 0x00180000bc08783b */ /* 0x000f620000004200 */
[----:B------:R-:W-:-:S02]  /*6cd0*/  FFMA.FTZ R30, R144, c[0x0][0x2d0], -R4 ;  /* 0x0000b400901e7a23 */ /* 0x000fc40000010804 */
[--C-:B------:R-:W-:Y:S02]  /*6ce0*/  FFMA.FTZ R29, R143, c[0x0][0x2d0], -R4.reuse ;  /* 0x0000b4008f1d7a23 */ /* 0x100fe40000010804 */
[----:B------:R2:W1:Y:S01]  /*6cf0*/  MUFU.EX2 R161, R5 ;  /* 0x0000000500a17308 */ /* 0x0004620000000800 */
[----:B------:R-:W-:Y:S01]  /*6d00*/  FFMA.FTZ R28, R142, c[0x0][0x2d0], -R4 ;  /* 0x0000b4008e1c7a23 */ /* 0x000fe20000010804 */
[----:B------:R-:W-:Y:S01]  /*6d10*/  F2FP.PACK_AB R4, R165, R164 ;  /* 0x000000a4a504723e */ /* 0x000fe200000000ff */
[----:B------:R-:W-:-:S05]  /*6d20*/  FFMA.FTZ R31, R159, c[0x0][0x2d0], -R2 ;  /* 0x0000b4009f1f7a23 */ /* 0x000fca0000010802 */
[----:B------:R-:W-:Y:S01]  /*6d30*/  MUFU.EX2 R30, R30 ;  /* 0x0000001e001e7308 */ /* 0x000fe20000000800 */
[----:B--2---:R-:W-:-:S07]  /*6d40*/  FFMA.FTZ R5, R129, c[0x0][0x2d0], -R3 ;  /* 0x0000b40081057a23 */ /* 0x004fce0000010803 */
[----:B------:R-:W-:Y:S08]  /*6d50*/  MUFU.EX2 R29, R29 ;  /* 0x0000001d001d7308 */ /* 0x000ff00000000800 */
[----:B------:R2:W-:Y:S08]  /*6d60*/  MUFU.EX2 R162, R5 ;  /* 0x0000000500a27308 */ /* 0x0005f00000000800 */
[----:B------:R-:W-:Y:S01]  /*6d70*/  MUFU.EX2 R28, R28 ;  /* 0x0000001c001c7308 */ /* 0x000fe20000000800 */
[----:B--2---:R-:W-:-:S07]  /*6d80*/  FFMA.FTZ R5, R132, c[0x0][0x2d0], -R3 ;  /* 0x0000b40084057a23 */ /* 0x004fce0000010803 */
[----:B------:R-:W-:Y:S01]  /*6d90*/  MUFU.EX2 R31, R31 ;  /* 0x0000001f001f7308 */ /* 0x000fe20000000800 */
[----:B------:R-:W-:-:S07]  /*6da0*/  FFMA.FTZ R3, R155, c[0x0][0x2d0], -R2 ;  /* 0x0000b4009b037a23 */ /* 0x000fce0000010802 */
[----:B------:R1:W2:Y:S08]  /*6db0*/  MUFU.EX2 R163, R5 ;  /* 0x0000000500a37308 */ /* 0x0002b00000000800 */
[----:B------:R3:W-:Y:S01]  /*6dc0*/  MUFU.EX2 R54, R3 ;  /* 0x0000000300367308 */ /* 0x0007e20000000800 */
[----:B-1----:R-:W-:Y:S02]  /*6dd0*/  F2FP.PACK_AB R5, R161, R160 ;  /* 0x000000a0a105723e */ /* 0x002fe400000000ff */
[----:B--2---:R-:W-:Y:S01]  /*6de0*/  F2FP.PACK_AB R7, R163, R162 ;  /* 0x000000a2a307723e */ /* 0x004fe200000000ff */
[----:B---3--:R-:W-:-:S06]  /*6df0*/  FFMA.FTZ R3, R154, c[0x0][0x2d0], -R2 ;  /* 0x0000b4009a037a23 */ /* 0x008fcc0000010802 */
[C---:B----4-:R-:W-:Y:S01]  /*6e00*/  HMMA.16816.F32 R132, R4.reuse, R14, R40 ;  /* 0x0000000e0484723c */ /* 0x050fe20000001828 */
[----:B------:R1:W2:Y:S06]  /*6e10*/  MUFU.EX2 R69, R3 ;  /* 0x0000000300457308 */ /* 0x0002ac0000000800 */
[--C-:B------:R-:W-:Y:S01]  /*6e20*/  FFMA.FTZ R40, R146, c[0x0][0x2d0], -R0.reuse ;  /* 0x0000b40092287a23 */ /* 0x100fe20000010800 */
[----:B------:R-:W-:Y:S01]  /*6e30*/  HMMA.16816.F32 R88, R4, R20, R88 ;  /* 0x000000140458723c */ /* 0x000fe20000001858 */
[--C-:B------:R-:W-:Y:S02]  /*6e40*/  FFMA.FTZ R41, R145, c[0x0][0x2d0], -R0.reuse ;  /* 0x0000b40091297a23 */ /* 0x100fe40000010800 */
[----:B------:R-:W-:-:S02]  /*6e50*/  FFMA.FTZ R42, R128, c[0x0][0x2d0], -R0 ;  /* 0x0000b400802a7a23 */ /* 0x000fc40000010800 */
[----:B------:R-:W-:Y:S01]  /*6e60*/  MUFU.EX2 R40, R40 ;  /* 0x0000002800287308 */ /* 0x000fe20000000800 */
[----:B------:R-:W3:Y:S02]  /*6e70*/  LDSM.16.MT88.4 R128, [R186+0x2000] ;  /* 0x00200000ba80783b */ /* 0x000ee40000004200 */
[----:B------:R-:W-:Y:S01]  /*6e80*/  HMMA.16816.F32 R84, R4, R22, R84 ;  /* 0x000000160454723c */ /* 0x000fe20000001854 */
[----:B-1----:R-:W-:-:S04]  /*6e90*/  FFMA.FTZ R3, R153, c[0x0][0x2d0], -R2 ;  /* 0x0000b40099037a23 */ /* 0x002fc80000010802 */
[----:B------:R-:W-:Y:S03]  /*6ea0*/  MUFU.EX2 R41, R41 ;  /* 0x0000002900297308 */ /* 0x000fe60000000800 */
[C---:B------:R-:W-:Y:S05]  /*6eb0*/  HMMA.16816.F32 R56, R4.reuse, R16, R56 ;  /* 0x000000100438723c */ /* 0x040fea0000001838 */
[----:B------:R1:W-:Y:S03]  /*6ec0*/  MUFU.EX2 R74, R3 ;  /* 0x00000003004a7308 */ /* 0x0003e60000000800 */
[C---:B------:R-:W-:Y:S05]  /*6ed0*/  HMMA.16816.F32 R48, R4.reuse, R18, R48 ;  /* 0x000000120430723c */ /* 0x040fea0000001830 */
[----:B------:R-:W-:Y:S03]  /*6ee0*/  MUFU.EX2 R42, R42 ;  /* 0x0000002a002a7308 */ /* 0x000fe60000000800 */
[----:B------:R-:W-:Y:S01]  /*6ef0*/  HMMA.16816.F32 R44, R4, R12, R44 ;  /* 0x0000000c042c723c */ /* 0x000fe2000000182c */
[----:B-1----:R-:W-:-:S07]  /*6f00*/  FFMA.FTZ R3, R152, c[0x0][0x2d0], -R2 ;  /* 0x0000b40098037a23 */ /* 0x002fce0000010802 */
[C---:B-----5:R-:W-:Y:S01]  /*6f10*/  HMMA.16816.F32 R64, R4.reuse, R8, R64 ;  /* 0x000000080440723c */ /* 0x060fe20000001840 */
[----:B------:R-:W1:Y:S07]  /*6f20*/  MUFU.EX2 R75, R3 ;  /* 0x00000003004b7308 */ /* 0x000e6e0000000800 */
[----:B------:R-:W-:Y:S07]  /*6f30*/  HMMA.16816.F32 R108, R4, R10, R32 ;  /* 0x0000000a046c723c */ /* 0x000fee0000001820 */
[----:B--2---:R-:W-:Y:S01]  /*6f40*/  F2FP.PACK_AB R4, R69, R54 ;  /* 0x000000364504723e */ /* 0x004fe200000000ff */
[----:B------:R-:W-:Y:S01]  /*6f50*/  FFMA.FTZ R32, R158, c[0x0][0x2d0], -R2 ;  /* 0x0000b4009e207a23 */ /* 0x000fe20000010802 */
[----:B-1----:R-:W-:Y:S01]  /*6f60*/  F2FP.PACK_AB R6, R75, R74 ;  /* 0x0000004a4b06723e */ /* 0x002fe200000000ff */
[----:B------:R-:W-:Y:S01]  /*6f70*/  FFMA.FTZ R3, R150, c[0x0][0x2d0], -R0 ;  /* 0x0000b40096037a23 */ /* 0x000fe20000010800 */
[----:B------:R-:W-:Y:S01]  /*6f80*/  F2FP.PACK_AB R150, R26, R28 ;  /* 0x0000001c1a96723e */ /* 0x000fe200000000ff */
[----:B------:R-:W-:-:S02]  /*6f90*/  FFMA.FTZ R33, R157, c[0x0][0x2d0], -R2 ;  /* 0x0000b4009d217a23 */ /* 0x000fc40000010802 */
[----:B------:R1:W-:Y:S01]  /*6fa0*/  MUFU.EX2 R43, R3 ;  /* 0x00000003002b7308 */ /* 0x0003e20000000800 */
[----:B------:R-:W-:Y:S02]  /*6fb0*/  FFMA.FTZ R34, R156, c[0x0][0x2d0], -R2 ;  /* 0x0000b4009c227a23 */ /* 0x000fe40000010802 */
[----:B------:R-:W-:Y:S02]  /*6fc0*/  FADD.FTZ R2, R177, R175 ;  /* 0x000000afb1027221 */ /* 0x000fe40000010000 */
[----:B------:R-:W-:Y:S01]  /*6fd0*/  FFMA.FTZ R35, R151, c[0x0][0x2d0], -R0 ;  /* 0x0000b40097237a23 */ /* 0x000fe20000010800 */
[----:B------:R-:W-:Y:S01]  /*6fe0*/  F2FP.PACK_AB R151, R52, R27 ;  /* 0x0000001b3497723e */ /* 0x000fe200000000ff */
[----:B------:R-:W-:Y:S01]  /*6ff0*/  FADD.FTZ R2, R214, R2 ;  /* 0x00000002d6027221 */ /* 0x000fe20000010000 */
[----:B------:R-:W2:Y:S03]  /*7000*/  MUFU.EX2 R32, R32 ;  /* 0x0000002000207308 */ /* 0x000ea60000000800 */
[----:B------:R-:W-:-:S04]  /*7010*/  FADD.FTZ R2, R215, R2 ;  /* 0x00000002d7027221 */ /* 0x000fc80000010000 */
[----:B------:R-:W-:Y:S01]  /*7020*/  FADD.FTZ R2, R223, R2 ;  /* 0x00000002df027221 */ /* 0x000fe20000010000 */
[----:B------:R-:W-:Y:S01]  /*7030*/  MUFU.EX2 R33, R33 ;  /* 0x0000002100217308 */ /* 0x000fe20000000800 */
[----:B-1----:R-:W-:Y:S01]  /*7040*/  FFMA.FTZ R3, R149, c[0x0][0x2d0], -R0 ;  /* 0x0000b40095037a23 */ /* 0x002fe20000010800 */
[----:B------:R-:W-:-:S06]  /*7050*/  F2FP.PACK_AB R149, R24, R25 ;  /* 0x000000191895723e */ /* 0x000fcc00000000ff */
[----:B------:R1:W4:Y:S01]  /*7060*/  MUFU.EX2 R53, R3 ;  /* 0x0000000300357308 */ /* 0x0003220000000800 */
[----:B--2---:R-:W-:-:S07]  /*7070*/  F2FP.PACK_AB R144, R32, R31 ;  /* 0x0000001f2090723e */ /* 0x004fce00000000ff */
[----:B------:R-:W2:Y:S01]  /*7080*/  MUFU.EX2 R34, R34 ;  /* 0x0000002200227308 */ /* 0x000ea20000000800 */
[----:B-1----:R-:W-:Y:S01]  /*7090*/  FFMA.FTZ R3, R148, c[0x0][0x2d0], -R0 ;  /* 0x0000b40094037a23 */ /* 0x002fe20000010800 */
[----:B----4-:R-:W-:-:S06]  /*70a0*/  F2FP.PACK_AB R5, R53, R43 ;  /* 0x0000002b3505723e */ /* 0x010fcc00000000ff */
[----:B------:R-:W1:Y:S01]  /*70b0*/  MUFU.EX2 R35, R35 ;  /* 0x0000002300237308 */ /* 0x000e620000000800 */
[----:B------:R-:W-:Y:S02]  /*70c0*/  F2FP.PACK_AB R148, R29, R30 ;  /* 0x0000001e1d94723e */ /* 0x000fe400000000ff */
[----:B--2---:R-:W-:-:S05]  /*70d0*/  F2FP.PACK_AB R146, R34, R33 ;  /* 0x000000212292723e */ /* 0x004fca00000000ff */
[----:B------:R2:W-:Y:S01]  /*70e0*/  MUFU.EX2 R55, R3 ;  /* 0x0000000300377308 */ /* 0x0005e20000000800 */
[----:B---3--:R-:W-:Y:S01]  /*70f0*/  HMMA.16816.F32 R120, R148, R128, R44 ;  /* 0x000000809478723c */ /* 0x008fe2000000182c */
[----:B-1----:R-:W-:-:S07]  /*7100*/  F2FP.PACK_AB R145, R40, R35 ;  /* 0x000000232891723e */ /* 0x002fce00000000ff */
[----:B------:R-:W-:Y:S01]  /*7110*/  HMMA.16816.F32 R132, R148, R130, R132 ;  /* 0x000000829484723c */ /* 0x000fe20000001884 */
[----:B--2---:R-:W-:Y:S01]  /*7120*/  FFMA.FTZ R3, R147, c[0x0][0x2d0], -R0 ;  /* 0x0000b40093037a23 */ /* 0x004fe20000010800 */
[----:B------:R-:W-:Y:S01]  /*7130*/  F2FP.PACK_AB R147, R42, R41 ;  /* 0x000000292a93723e */ /* 0x000fe200000000ff */
[----:B------:R-:W-:Y:S02]  /*7140*/  FADD.FTZ R0, R210, R209 ;  /* 0x000000d1d2007221 */ /* 0x000fe40000010000 */
[----:B------:R-:W1:Y:S02]  /*7150*/  MUFU.EX2 R73, R3 ;  /* 0x0000000300497308 */ /* 0x000e640000000800 */
[----:B------:R-:W-:-:S04]  /*7160*/  FADD.FTZ R0, R212, R0 ;  /* 0x00000000d4007221 */ /* 0x000fc80000010000 */
[----:B------:R-:W-:-:S04]  /*7170*/  FADD.FTZ R0, R213, R0 ;  /* 0x00000000d5007221 */ /* 0x000fc80000010000 */
[----:B------:R-:W-:Y:S01]  /*7180*/  FADD.FTZ R0, R222, R0 ;  /* 0x00000000de007221 */ /* 0x000fe20000010000 */
[----:B-1----:R-:W-:Y:S01]  /*7190*/  F2FP.PACK_AB R7, R73, R55 ;  /* 0x000000374907723e */ /* 0x002fe200000000ff */
[----:B------:R-:W-:-:S04]  /*71a0*/  FADD.FTZ R3, R206, R205 ;  /* 0x000000cdce037221 */ /* 0x000fc80000010000 */
[----:B------:R-:W-:Y:S02]  /*71b0*/  FADD.FTZ R3, R216, R3 ;  /* 0x00000003d8037221 */ /* 0x000fe40000010000 */
[----:B------:R-:W-:Y:S01]  /*71c0*/  HMMA.16816.F32 R80, R4, R12, R80 ;  /* 0x0000000c0450723c */ /* 0x000fe20000001850 */
[----:B------:R-:W2:Y:S01]  /*71d0*/  LDL R12, [R1+0x10] ;  /* 0x00001000010c7983 */ /* 0x000ea20000100800 */
[----:B------:R-:W-:-:S04]  /*71e0*/  FADD.FTZ R3, R220, R3 ;  /* 0x00000003dc037221 */ /* 0x000fc80000010000 */
[----:B------:R-:W-:Y:S02]  /*71f0*/  FADD.FTZ R3, R226, R3 ;  /* 0x00000003e2037221 */ /* 0x000fe40000010000 */
[C---:B------:R-:W-:Y:S08]  /*7200*/  HMMA.16816.F32 R92, R4.reuse, R20, R116 ;  /* 0x00000014045c723c */ /* 0x040ff00000001874 */
[C---:B------:R-:W-:Y:S08]  /*7210*/  HMMA.16816.F32 R124, R4.reuse, R16, R104 ;  /* 0x00000010047c723c */ /* 0x040ff00000001868 */
[C---:B------:R-:W-:Y:S01]  /*7220*/  HMMA.16816.F32 R20, R4.reuse, R22, R112 ;  /* 0x000000160414723c */ /* 0x040fe20000001870 */
[----:B------:R-:W1:Y:S07]  /*7230*/  LDSM.16.MT88.4 R112, [R189+0x2000] ;  /* 0x00200000bd70783b */ /* 0x000e6e0000004200 */
[C---:B------:R-:W-:Y:S01]  /*7240*/  HMMA.16816.F32 R16, R4.reuse, R18, R96 ;  /* 0x000000120410723c */ /* 0x040fe20000001860 */
[----:B------:R-:W3:Y:S07]  /*7250*/  LDSM.16.MT88.4 R96, [R185+0x2000] ;  /* 0x00200000b960783b */ /* 0x000eee0000004200 */
[C---:B------:R-:W-:Y:S08]  /*7260*/  HMMA.16816.F32 R76, R4.reuse, R14, R76 ;  /* 0x0000000e044c723c */ /* 0x040ff0000000184c */
[C---:B------:R-:W-:Y:S07]  /*7270*/  HMMA.16816.F32 R60, R4.reuse, R8, R60 ;  /* 0x00000008043c723c */ /* 0x040fee000000183c */
[----:B------:R-:W-:Y:S01]  /*7280*/  FADD.FTZ R8, R208, R207 ;  /* 0x000000cfd0087221 */ /* 0x000fe20000010000 */
[----:B------:R-:W-:Y:S01]  /*7290*/  HMMA.16816.F32 R36, R4, R10, R36 ;  /* 0x0000000a0424723c */ /* 0x000fe20000001824 */
[----:B------:R-:W4:Y:S01]  /*72a0*/  LDSM.16.MT88.4 R4, [R188+0x2000] ;  /* 0x00200000bc04783b */ /* 0x000f220000004200 */
[----:B------:R-:W-:-:S02]  /*72b0*/  FADD.FTZ R9, R230, R3 ;  /* 0x00000003e6097221 */ /* 0x000fc40000010000 */
[----:B------:R-:W-:Y:S02]  /*72c0*/  FADD.FTZ R8, R218, R8 ;  /* 0x00000008da087221 */ /* 0x000fe40000010000 */
[----:B------:R-:W-:Y:S02]  /*72d0*/  FADD.FTZ R3, R224, R2 ;  /* 0x00000002e0037221 */ /* 0x000fe40000010000 */
[----:B------:R-:W-:Y:S01]  /*72e0*/  @P5 IMAD.HI.U32 R2, R237, c[0x0][0x2c8], RZ ;  /* 0x0000b200ed025a27 */ /* 0x000fe200078e00ff */
[----:B-1----:R-:W-:Y:S03]  /*72f0*/  HMMA.16816.F32 R104, R148, R112, R56 ;  /* 0x000000709468723c */ /* 0x002fe60000001838 */
[----:B------:R-:W-:Y:S02]  /*7300*/  FADD.FTZ R10, R219, R8 ;  /* 0x00000008db0a7221 */ /* 0x000fe40000010000 */
[----:B------:R-:W-:Y:S01]  /*7310*/  FADD.FTZ R8, R221, R0 ;  /* 0x00000000dd087221 */ /* 0x000fe20000010000 */
[----:B------:R-:W-:-:S02]  /*7320*/  MOV R0, R237 ;  /* 0x000000ed00007202 */ /* 0x000fc40000000f00 */
[----:B------:R-:W-:Y:S01]  /*7330*/  @P5 SHF.R.U32.HI R0, RZ, c[0x0][0x2cc], R2 ;  /* 0x0000b300ff005a19 */ /* 0x000fe20000011602 */
[----:B---3--:R-:W-:Y:S03]  /*7340*/  HMMA.16816.F32 R88, R148, R96, R88 ;  /* 0x000000609458723c */ /* 0x008fe60000001858 */
[----:B------:R-:W-:-:S05]  /*7350*/  IADD3 R0, R0, R251, -R250 ;  /* 0x000000fb00007210 */ /* 0x000fca0007ffe8fa */
[----:B------:R-:W-:Y:S01]  /*7360*/  IMAD.HI R0, R0, 0x66666667, RZ ;  /* 0x6666666700007827 */ /* 0x000fe200078e02ff */
[----:B------:R-:W-:Y:S04]  /*7370*/  HMMA.16816.F32 R100, R148, R98, R84 ;  /* 0x000000629464723c */ /* 0x000fe80000001854 */
[----:B------:R-:W-:Y:S01]  /*7380*/  SHF.R.U32.HI R2, RZ, 0x1f, R0 ;  /* 0x0000001fff027819 */ /* 0x000fe20000011600 */
[----:B------:R-:W-:-:S03]  /*7390*/  FADD.FTZ R3, R233, R3 ;  /* 0x00000003e9037221 */ /* 0x000fc60000010000 */
[----:B------:R-:W-:Y:S01]  /*73a0*/  LEA.HI.SX32 R11, R0, R2, 0x1b ;  /* 0x00000002000b7211 */ /* 0x000fe200078fdaff */
[----:B------:R-:W-:Y:S01]  /*73b0*/  FADD.FTZ R0, R225, R10 ;  /* 0x0000000ae1007221 */ /* 0x000fe20000010000 */
[----:B------:R-:W-:Y:S01]  /*73c0*/  HMMA.16816.F32 R116, R148, R114, R48 ;  /* 0x000000729474723c */ /* 0x000fe20000001830 */
[----:B------:R-:W-:Y:S02]  /*73d0*/  FADD.FTZ R2, R235, R9 ;  /* 0x00000009eb027221 */ /* 0x000fe40000010000 */
[----:B------:R-:W-:-:S05]  /*73e0*/  FADD.FTZ R3, R234, R3 ;  /* 0x00000003ea037221 */ /* 0x000fca0000010000 */
[-C--:B----4-:R-:W-:Y:S08]  /*73f0*/  HMMA.16816.F32 R136, R148, R4.reuse, R64 ;  /* 0x000000049488723c */ /* 0x090ff00000001840 */
[----:B------:R-:W-:Y:S07]  /*7400*/  HMMA.16816.F32 R140, R144, R4, R60 ;  /* 0x00000004908c723c */ /* 0x000fee000000183c */
        /* <DEDUP_REMOVED lines=48> */
[----:B------:R-:W-:Y:S01]  /*7710*/  HMMA.16816.F32 R128, R144, R130, R76 ;  /* 0x000000829080723c */ /* 0x000fe2000000184c */
[----:B------:R-:W-:Y:S02]  /*7720*/  FADD.FTZ R0, R35, R2 ;  /* 0x0000000223007221 */ /* 0x000fe40000010000 */
[----:B------:R-:W-:-:S02]  /*7730*/  FADD.FTZ R4, R29, R4 ;  /* 0x000000041d047221 */ /* 0x000fc40000010000 */
[----:B------:R-:W-:-:S03]  /*7740*/  FADD.FTZ R0, R40, R0 ;  /* 0x0000000028007221 */ /* 0x000fc60000010000 */
[----:B------:R-:W-:Y:S01]  /*7750*/  HMMA.16816.F32 R144, R144, R6, R36 ;  /* 0x000000069090723c */ /* 0x000fe20000001824 */
[----:B------:R-:W-:-:S06]  /*7760*/  FADD.FTZ R0, R41, R0 ;  /* 0x0000000029007221 */ /* 0x000fcc0000010000 */
        /* <DEDUP_REMOVED lines=9> */
[----:B------:R-:W-:-:S03]  /*7800*/  IADD3 R211, R211, -0x2, RZ ;  /* 0xfffffffed3d37810 */ /* 0x000fc60007ffe0ff */
[----:B------:R1:W-:Y:S04]  /*7810*/  STL [R1+0x4], R0 ;  /* 0x0000040001007387 */ /* 0x0003e80000100800 */
[----:B------:R1:W-:Y:S01]  /*7820*/  STL [R1+0x8], R2 ;  /* 0x0000080201007387 */ /* 0x0003e20000100800 */
[----:B--2---:R-:W-:-:S04]  /*7830*/  IMNMX R249, R12, R11, !PT ;  /* 0x0000000b0cf97217 */ /* 0x004fc80007800200 */
[----:B------:R-:W-:-:S13]  /*7840*/  ISETP.GE.AND P0, PT, R211, R249, PT ;  /* 0x000000f9d300720c */ /* 0x000fda0003f06270 */
[----:B------:R-:W-:Y:S05]  /*7850*/  @!P0 BRA `(.L_x_1460) ;  /* 0x0000496000008947 */ /* 0x000fea0003800000 */
[----:B-1----:R-:W-:Y:S01]  /*7860*/  IMAD.MOV.U32 R85, RZ, RZ, R71 ;  /* 0x000000ffff557224 */ /* 0x002fe200078e0047 */
[----:B------:R-:W-:Y:S01]  /*7870*/  MOV R87, R68 ;  /* 0x0000004400577202 */ /* 0x000fe20000000f00 */
[----:B------:R-:W-:Y:S01]  /*7880*/  IMAD.MOV.U32 R84, RZ, RZ, R72 ;  /* 0x000000ffff547224 */ /* 0x000fe200078e0048 */
[----:B------:R-:W-:Y:S02]  /*7890*/  MOV R86, R70 ;  /* 0x0000004600567202 */ /* 0x000fe40000000f00 */
.L_x_1471:
        /* <DEDUP_REMOVED lines=30> */
[C---:B------:R-:W-:Y:S04]  /*7a80*/  IMAD.WIDE.U32 R2, R203.reuse, c[0x0][0x218], R2 ;  /* 0x00008600cb027a25 */ /* 0x040fe800078e0002 */
        /* <DEDUP_REMOVED lines=10> */
.L_x_1570:
[----:B------:R-:W-:-:S05]  /*7b30*/  BRA.DIV ~URZ, `(.L_x_1464) ;  /* 0x0000eed27f007947 */ /* 0x000fca000b800000 */
[----:B------:R-:W3:Y:S01]  /*7b40*/  SHFL.IDX PT, R2, R0, RZ, 0x181f ;  /* 0x00181fff00027589 */ /* 0x000ee200000e0000 */
[----:B------:R-:W-:Y:S03]  /*7b50*/  ISETP.GE.AND P0, PT, R201, c[0x0][0x1d4], PT ;  /* 0x00007500c9007a0c */ /* 0x000fe60003f06270 */
        /* <DEDUP_REMOVED lines=12> */
[----:B------:R-:W-:Y:S01]  /*7c20*/  IADD3 R2, P1, R9, R15, RZ ;  /* 0x0000000f09027210 */ /* 0x000fe20007f3e0ff */
[--C-:B------:R-:W-:Y:S03]  /*7c30*/  IMAD.X R9, R14, 0x1, R5.reuse, P6 ;  /* 0x000000010e097824 */ /* 0x100fe600030e0605 */
[----:B------:R2:W-:Y:S01]  /*7c40*/  LDGSTS.E.BYPASS.LTC128B.128 [R202+0x100], [R10.64], !P0 ;  /* 0x001000000aca7fae */ /* 0x0005e2000c101d46 */
[--C-:B------:R-:W-:Y:S03]  /*7c50*/  IMAD.X R7, R13, 0x1, R5.reuse, P2 ;  /* 0x000000010d077824 */ /* 0x100fe600010e0605 */
[----:B------:R2:W-:Y:S01]  /*7c60*/  LDGSTS.E.BYPASS.LTC128B.128 [R202+0x900], [R8.64], !P0 ;  /* 0x0090000008ca7fae */ /* 0x0005e2000c101d46 */
[----:B------:R-:W-:Y:S03]  /*7c70*/  IMAD.X R3, R12, 0x1, R5, P1 ;  /* 0x000000010c037824 */ /* 0x000fe600008e0605 */
[----:B------:R3:W-:Y:S04]  /*7c80*/  LDGSTS.E.BYPASS.LTC128B.128 [R202+0x1100], [R6.64], !P0 ;  /* 0x0110000006ca7fae */ /* 0x0007e8000c101d46 */
[----:B------:R2:W-:Y:S01]  /*7c90*/  LDGSTS.E.BYPASS.LTC128B.128 [R202+0x1900], [R2.64], !P0 ;  /* 0x0190000002ca7fae */ /* 0x0005e2000c101d46 */
[----:B---3--:R-:W-:Y:S04]  /*7ca0*/  SEL R6, RZ, 0x10, P0 ;  /* 0x00000010ff067807 */ /* 0x008fe80000000000 */
.L_x_1571:
[C---:B-12---:R-:W-:Y:S02]  /*7cb0*/  IADD3 R2, -R6.reuse, 0x10, RZ ;  /* 0x0000001006027810 */ /* 0x046fe40007ffe1ff */
[----:B------:R-:W-:Y:S02]  /*7cc0*/  ISETP.NE.U32.AND P2, PT, R6, RZ, PT ;  /* 0x000000ff0600720c */ /* 0x000fe40003f45070 */
[----:B------:R-:W-:Y:S04]  /*7cd0*/  LOP3.LUT R2, R2, 0xf, RZ, 0xc0, !PT ;  /* 0x0000000f02027812 */ /* 0x000fe800078ec0ff */
[----:B------:R-:W-:Y:S04]  /*7ce0*/  IADD3 R2, P1, P0, R2, R0, R15 ;  /* 0x0000000002027210 */ /* 0x000fe8000783e00f */
[----:B------:R-:W-:Y:S05]  /*7cf0*/  IADD3.X R3, RZ, R4, R5, P1, P0 ;  /* 0x00000004ff037210 */ /* 0x000fea0000fe0405 */
[----:B------:R-:W-:Y:S01]  /*7d00*/  @!PT LDS RZ, [RZ] ;  /* 0x00000000fffff984 */ /* 0x000fe20000000800 */
[----:B------:R-:W-:Y:S01]  /*7d10*/  @!PT LDS RZ, [RZ] ;  /* 0x00000000fffff984 */ /* 0x000fe20000000800 */
[----:B------:R-:W-:Y:S01]  /*7d20*/  @!PT LDS RZ, [RZ] ;  /* 0x00000000fffff984 */ /* 0x000fe20000000800 */
[----:B------:R1:W-:Y:S04]  /*7d30*/  LDGSTS.E.BYPASS.LTC128B.128.ZFILL [R202+0x2100], [R2.64], P2 ;  /* 0x0210000002ca7fae */ /* 0x0003e80009141d46 */
.L_x_1462:
[----:B-1-34-:R-:W-:Y:S05]  /*7d40*/  BSYNC B0 ;  /* 0x0000000000007941 */ /* 0x01afea0003800000 */
.L_x_1461:
        /* <DEDUP_REMOVED lines=262> */
[----:B--234-:R-:W-:Y:S01]  /*8db0*/  IMAD.MOV.U32 R203, RZ, RZ, RZ ;  /* 0x000000ffffcb7224 */ /* 0x01cfe200078e00ff */
[----:B------:R-:W2:Y:S01]  /*8dc0*/  LDL R238, [R1+0x14] ;  /* 0x0000140001ee7983 */ /* 0x000ea20000100800 */
[----:B------:R-:W-:Y:S03]  /*8dd0*/  IMAD.SHL.U32 R15, R201, 0x2, RZ ;  /* 0x00000002c90f7824 */ /* 0x000fe600078e00ff */
[----:B------:R-:W3:Y:S04]  /*8de0*/  LDL R233, [R1+0xc] ;  /* 0x00000c0001e97983 */ /* 0x000ee80000100800 */
[----:B------:R-:W4:Y:S04]  /*8df0*/  LDL.64 R236, [R1+0x20] ;  /* 0x0000200001ec7983 */ /* 0x000f280000100a00 */
[----:B------:R-:W5:Y:S04]  /*8e00*/  LDL R231, [R1+0x34] ;  /* 0x0000340001e77983 */ /* 0x000f680000100800 */
[----:B------:R-:W4:Y:S04]  /*8e10*/  LDL.64 R234, [R1+0x18] ;  /* 0x0000180001ea7983 */ /* 0x000f280000100a00 */
[----:B------:R-:W5:Y:S01]  /*8e20*/  LDL R232, [R1+0x30] ;  /* 0x0000300001e87983 */ /* 0x000f620000100800 */
[----:B--2---:R-:W-:Y:S05]  /*8e30*/  IMAD R2, R211, 0x50, R238 ;  /* 0x00000050d3027824 */ /* 0x004fea00078e02ee */
[----:B---3--:R-:W-:Y:S05]  /*8e40*/  IADD3 R2, R2, -0x50, R233 ;  /* 0xffffffb002027810 */ /* 0x008fea0007ffe0e9 */
[----:B------:R-:W-:Y:S04]  /*8e50*/  @P4 IMAD.HI.U32 R3, R2, c[0x0][0x2bc], RZ ;  /* 0x0000af0002034a27 */ /* 0x000fe800078e00ff */
[----:B-1----:R-:W-:Y:S01]  /*8e60*/  IMAD.MOV.U32 R0, RZ, RZ, R2 ;  /* 0x000000ffff007224 */ /* 0x002fe200078e0002 */
[----:B------:R-:W-:Y:S04]  /*8e70*/  @P4 SHF.R.U32.HI R0, RZ, c[0x0][0x2c0], R3 ;  /* 0x0000b000ff004a19 */ /* 0x000fe80000011603 */
[C---:B----4-:R-:W-:Y:S04]  /*8e80*/  @!P3 IADD3 R3, P0, R0.reuse, R236, RZ ;  /* 0x000000ec0003b210 */ /* 0x050fe80007f1e0ff */
[----:B-----5:R-:W-:Y:S01]  /*8e90*/  @!P3 LEA.HI.X.SX32 R5, R0, R231, 0x1, P0 ;  /* 0x000000e70005b211 */ /* 0x020fe200000f0eff */
[----:B------:R-:W-:Y:S01]  /*8ea0*/  IMAD.MOV R0, RZ, RZ, -R0 ;  /* 0x000000ffff007224 */ /* 0x000fe200078e0a00 */
[C---:B------:R-:W-:Y:S02]  /*8eb0*/  @!P3 LEA R4, P0, R3.reuse, c[0x0][0x2a0], 0x2 ;  /* 0x0000a8000304ba11 */ /* 0x040fe400078010ff */
[----:B------:R-:W-:Y:S01]  /*8ec0*/  SHF.R.S32.HI R231, RZ, 0x1f, R201 ;  /* 0x0000001fffe77819 */ /* 0x000fe200000114c9 */
[----:B------:R-:W-:Y:S01]  /*8ed0*/  IMAD R217, R0, c[0x0][0x2b8], R2 ;  /* 0x0000ae0000d97a24 */ /* 0x000fe200078e0202 */
[----:B------:R-:W-:Y:S03]  /*8ee0*/  @!P3 LEA.HI.X R5, R3, c[0x0][0x2a4], R5, 0x2, P0 ;  /* 0x0000a9000305ba11 */ /* 0x000fe600000f1405 */
[C---:B------:R-:W-:Y:S01]  /*8ef0*/  IMAD.WIDE.U32 R2, R217.reuse, c[0x0][0x1e0], RZ ;  /* 0x00007800d9027a25 */ /* 0x040fe200078e00ff */
[----:B------:R-:W-:Y:S01]  /*8f00*/  SHF.R.S32.HI R0, RZ, 0x1f, R217 ;  /* 0x0000001fff007819 */ /* 0x000fe200000114d9 */
[----:B------:R1:W2:Y:S04]  /*8f10*/  @!P3 LDG.E R203, [R4.64] ;  /* 0x0000000604cbb981 */ /* 0x0002a8000c1e1900 */
[----:B------:R-:W-:Y:S04]  /*8f20*/  IMAD R0, R0, c[0x0][0x1e0], RZ ;  /* 0x0000780000007a24 */ /* 0x000fe800078e02ff */
[----:B------:R-:W-:Y:S04]  /*8f30*/  IMAD R0, R217, c[0x0][0x1e4], R0 ;  /* 0x00007900d9007a24 */ /* 0x000fe800078e0200 */
[----:B------:R-:W-:Y:S01]  /*8f40*/  IMAD.IADD R3, R3, 0x1, R0 ;  /* 0x0000000103037824 */ /* 0x000fe200078e0200 */
[----:B-1----:R-:W-:Y:S02]  /*8f50*/  SHF.L.U64.HI R5, R201, 0x1, R231 ;  /* 0x00000001c9057819 */ /* 0x002fe400000102e7 */
[----:B--2---:R-:W-:Y:S01]  /*8f60*/  SHF.R.S32.HI R0, RZ, 0x1f, R203 ;  /* 0x0000001fff007819 */ /* 0x004fe200000114cb */
[C---:B------:R-:W-:Y:S04]  /*8f70*/  IMAD.WIDE.U32 R2, R203.reuse, c[0x0][0x1f0], R2 ;  /* 0x00007c00cb027a25 */ /* 0x040fe800078e0002 */
        /* <DEDUP_REMOVED lines=8> */
.L_x_1572:
        /* <DEDUP_REMOVED lines=24> */
.L_x_1573:
        /* <DEDUP_REMOVED lines=9> */
.L_x_1466:
[----:B--234-:R-:W-:Y:S05]  /*9210*/  BSYNC B0 ;  /* 0x0000000000007941 */ /* 0x01cfea0003800000 */
.L_x_1465:
[----:B-1----:R-:W2:Y:S04]  /*9220*/  LDL R2, [R1+0x3c] ;  /* 0x00003c0001027983 */ /* 0x002ea80000100800 */
[----:B------:R-:W2:Y:S04]  /*9230*/  LDL R0, [R1+0x44] ;  /* 0x0000440001007983 */ /* 0x000ea80000100800 */
[----:B------:R-:W3:Y:S04]  /*9240*/  LDL R3, [R1+0x40] ;  /* 0x0000400001037983 */ /* 0x000ee80000100800 */
[----:B------:R-:W0:Y:S01]  /*9250*/  LDGDEPBAR ;  /* 0x00000000000079af */ /* 0x000e220000000000 */
[----:B--2---:R-:W-:Y:S01]  /*9260*/  IADD3 R4, R0, R2, RZ ;  /* 0x0000000200047210 */ /* 0x004fe20007ffe0ff */
[----:B------:R-:W-:Y:S04]  /*9270*/  IMAD R0, R211, -0x50, RZ ;  /* 0xffffffb0d3007824 */ /* 0x000fe800078e02ff */
[----:B------:R-:W-:Y:S01]  /*9280*/  @P5 IMAD.HI.U32 R2, R4, c[0x0][0x2c8], RZ ;  /* 0x0000b20004025a27 */ /* 0x000fe200078e00ff */
[----:B---3--:R-:W-:Y:S04]  /*9290*/  IADD3 R0, -R3, 0x1, R0 ;  /* 0x0000000103007810 */ /* 0x008fe80007ffe100 */
[----:B------:R-:W-:Y:S02]  /*92a0*/  @P5 SHF.R.U32.HI R4, RZ, c[0x0][0x2cc], R2 ;  /* 0x0000b300ff045a19 */ /* 0x000fe40000011602 */
[----:B------:R-:W-:Y:S01]  /*92b0*/  IADD3 R5, -R250, R0, R251 ;  /* 0x00000000fa057210 */ /* 0x000fe20007ffe1fb */
[----:B------:R-:W-:-:S05]  /*92c0*/  BRA.DIV ~URZ, `(.L_x_1469) ;  /* 0x0000e2727f007947 */ /* 0x000fca000b800000 */
[----:B------:R1:W2:Y:S02]  /*92d0*/  SHFL.IDX PT, R0, R4, RZ, 0x1c1f ;  /* 0x001c1fff04007589 */ /* 0x0002a400000e0000 */
.L_x_1574:
[----:B--2---:R-:W-:Y:S05]  /*92e0*/  IMAD.IADD R0, R5, 0x1, R0 ;  /* 0x0000000105007824 */ /* 0x004fea00078e0200 */
[C---:B------:R-:W-:Y:S02]  /*92f0*/  ISETP.GT.AND P6, PT, R0.reuse, RZ, PT ;  /* 0x000000ff0000720c */ /* 0x040fe40003fc4270 */
[C---:B------:R-:W-:Y:S02]  /*9300*/  ISETP.GT.AND P2, PT, R0.reuse, 0x1, PT ;  /* 0x000000010000780c */ /* 0x040fe40003f44270 */
[C---:B------:R-:W-:Y:S02]  /*9310*/  ISETP.GT.AND P1, PT, R0.reuse, 0x8, PT ;  /* 0x000000080000780c */ /* 0x040fe40003f24270 */
[----:B------:R-:W-:Y:S02]  /*9320*/  ISETP.GT.AND P0, PT, R0, 0x9, PT ;  /* 0x000000090000780c */ /* 0x000fe40003f04270 */
        /* <DEDUP_REMOVED lines=33> */
[----:B------:R-:W-:Y:S02]  /*9540*/  FSEL R58, R18, -INF , P2 ;  /* 0xff800000123a7808 */ /* 0x000fe40001000000 */
[----:B------:R-:W-:Y:S02]  /*9550*/  FSEL R50, R17, -INF , P1 ;  /* 0xff80000011327808 */ /* 0x000fe40000800000 */
[----:B------:R-:W-:Y:S01]  /*9560*/  FSEL R42, R16, -INF , P0 ;  /* 0xff800000102a7808 */ /* 0x000fe20000000000 */
[----:B------:R-:W-:-:S05]  /*9570*/  BRA.DIV ~URZ, `(.L_x_1470) ;  /* 0x0000e0327f007947 */ /* 0x000fca000b800000 */
[----:B------:R-:W-:Y:S08]  /*9580*/  SHFL.IDX PT, R3, R4, 0x1, 0x1c1f ;  /* 0x003c1f0004037f89 */ /* 0x000ff000000e0000 */
[----:B------:R-:W-:Y:S08]  /*9590*/  SHFL.IDX PT, R2, R4, 0x2, 0x1c1f ;  /* 0x005c1f0004027f89 */ /* 0x000ff000000e0000 */
[----:B------:R-:W2:Y:S02]  /*95a0*/  SHFL.IDX PT, R0, R4, 0x3, 0x1c1f ;  /* 0x007c1f0004007f89 */ /* 0x000ea400000e0000 */
[C---:B--2---:R-:W-:Y:S02]  /*95b0*/  IMAD.IADD R0, R5.reuse, 0x1, R0 ;  /* 0x0000000105007824 */ /* 0x044fe400078e0200 */
[C---:B------:R-:W-:Y:S02]  /*95c0*/  IMAD.IADD R3, R5.reuse, 0x1, R3 ;  /* 0x0000000105037824 */ /* 0x040fe400078e0203 */
[----:B------:R-:W-:Y:S03]  /*95d0*/  IMAD.IADD R2, R5, 0x1, R2 ;  /* 0x0000000105027824 */ /* 0x000fe600078e0202 */
[C---:B------:R-:W-:Y:S02]  /*95e0*/  ISETP.GT.AND P6, PT, R3.reuse, RZ, PT ;  /* 0x000000ff0300720c */ /* 0x040fe40003fc4270 */
[C---:B------:R-:W-:Y:S02]  /*95f0*/  ISETP.GT.AND P1, PT, R2.reuse, RZ, PT ;  /* 0x000000ff0200720c */ /* 0x040fe40003f24270 */
[C---:B------:R-:W-:Y:S02]  /*9600*/  ISETP.GT.AND P2, PT, R3.reuse, 0x1, PT ;  /* 0x000000010300780c */ /* 0x040fe40003f44270 */
[----:B------:R-:W-:Y:S02]  /*9610*/  ISETP.GT.AND P0, PT, R2, 0x1, PT ;  /* 0x000000010200780c */ /* 0x000fe40003f04270 */
[----:B------:R-:W-:Y:S02]  /*9620*/  FSEL R12, R222, -INF , P6 ;  /* 0xff800000de0c7808 */ /* 0x000fe40003000000 */
[----:B------:R-:W-:Y:S02]  /*9630*/  ISETP.GT.AND P6, PT, R0, RZ, PT ;  /* 0x000000ff0000720c */ /* 0x000fe40003fc4270 */
[----:B------:R-:W-:Y:S02]  /*9640*/  FSEL R16, R228, -INF , P1 ;  /* 0xff800000e4107808 */ /* 0x000fe40000800000 */
        /* <DEDUP_REMOVED lines=181> */
[----:B------:R-:W-:Y:S02]  /*a1a0*/  FSEL R35, R65, -INF , P2 ;  /* 0xff80000041237808 */ /* 0x000fe40001000000 */
[----:B------:R-:W-:Y:S02]  /*a1b0*/  FSEL R27, R67, -INF , P1 ;  /* 0xff800000431b7808 */ /* 0x000fe40000800000 */
        /* <DEDUP_REMOVED lines=8> */
[----:B------:R-:W-:Y:S02]  /*a240*/  FSEL R11, R70, -INF , P0 ;  /* 0xff800000460b7808 */ /* 0x000fe40000000000 */
[----:B------:R-:W-:Y:S04]  /*a250*/  FMNMX.FTZ R2, R27, R5, !PT ;  /* 0x000000051b027209 */ /* 0x000fe80007810000 */
[----:B------:R-:W-:Y:S01]  /*a260*/  FMNMX.FTZ R2, R11, R2, !PT ;  /* 0x000000020b027209 */ /* 0x000fe20007810000 */
[----:B------:R-:W2:Y:S08]  /*a270*/  SHFL.BFLY PT, R5, R4, 0x2, 0x1f ;  /* 0x0c401f0004057f89 */ /* 0x000eb000000e0000 */
[----:B------:R-:W3:Y:S08]  /*a280*/  SHFL.BFLY PT, R7, R3, 0x2, 0x1f ;  /* 0x0c401f0003077f89 */ /* 0x000ef000000e0000 */
[----:B------:R-:W4:Y:S01]  /*a290*/  SHFL.BFLY PT, R10, R2, 0x2, 0x1f ;  /* 0x0c401f00020a7f89 */ /* 0x000f2200000e0000 */
[----:B-1----:R-:W-:Y:S02]  /*a2a0*/  FMNMX.FTZ R6, R6, R0, !PT ;  /* 0x0000000006067209 */ /* 0x002fe40007810000 */
[----:B--2---:R-:W-:Y:S05]  /*a2b0*/  FMNMX.FTZ R5, R4, R5, !PT ;  /* 0x0000000504057209 */ /* 0x004fea0007810000 */
[----:B------:R-:W1:Y:S01]  /*a2c0*/  SHFL.BFLY PT, R8, R5, 0x1, 0x1f ;  /* 0x0c201f0005087f89 */ /* 0x000e6200000e0000 */
[----:B---3--:R-:W-:Y:S07]  /*a2d0*/  FMNMX.FTZ R3, R3, R7, !PT ;  /* 0x0000000703037209 */ /* 0x008fee0007810000 */
[----:B------:R-:W2:Y:S01]  /*a2e0*/  SHFL.BFLY PT, R7, R6, 0x1, 0x1f ;  /* 0x0c201f0006077f89 */ /* 0x000ea200000e0000 */
[----:B----4-:R-:W-:Y:S07]  /*a2f0*/  FMNMX.FTZ R4, R2, R10, !PT ;  /* 0x0000000a02047209 */ /* 0x010fee0007810000 */
[----:B------:R-:W3:Y:S08]  /*a300*/  SHFL.BFLY PT, R9, R3, 0x1, 0x1f ;  /* 0x0c201f0003097f89 */ /* 0x000ef000000e0000 */
[----:B------:R4:W4:Y:S01]  /*a310*/  SHFL.BFLY PT, R0, R4, 0x1, 0x1f ;  /* 0x0c201f0004007f89 */ /* 0x00092200000e0000 */
[----:B-1----:R-:W-:Y:S02]  /*a320*/  FMNMX.FTZ R71, R5, R8, !PT ;  /* 0x0000000805477209 */ /* 0x002fe40007810000 */
[----:B--2---:R-:W-:Y:S02]  /*a330*/  FMNMX.FTZ R72, R6, R7, !PT ;  /* 0x0000000706487209 */ /* 0x004fe40007810000 */
[----:B---3--:R-:W-:Y:S03]  /*a340*/  FMNMX.FTZ R70, R3, R9, !PT ;  /* 0x0000000903467209 */ /* 0x008fe60007810000 */
.L_x_1575:
[C---:B------:R-:W-:Y:S01]  /*a350*/  FMUL.FTZ R2, R72.reuse, c[0x0][0x2d0] ;  /* 0x0000b40048027a20 */ /* 0x040fe20000410000 */
[----:B------:R-:W-:Y:S01]  /*a360*/  FSETP.NEU.FTZ.AND P2, PT, R72, -INF , PT ;  /* 0xff8000004800780b */ /* 0x000fe20003f5d000 */
[----:B------:R-:W2:Y:S01]  /*a370*/  LDL.LU R252, [R1+0x4] ;  /* 0x0000040001fc7983 */ /* 0x000ea20000300800 */
[----:B------:R-:W-:Y:S01]  /*a380*/  FSETP.NEU.FTZ.AND P1, PT, R71, -INF , PT ;  /* 0xff8000004700780b */ /* 0x000fe20003f3d000 */
[----:B------:R-:W-:Y:S01]  /*a390*/  WARPSYNC 0xffffffff ;  /* 0xffffffff00007948 */ /* 0x000fe20003800000 */
[----:B------:R-:W-:Y:S02]  /*a3a0*/  FSEL R6, R2, RZ, P2 ;  /* 0x000000ff02067208 */ /* 0x000fe40001000000 */
[----:B------:R-:W-:Y:S02]  /*a3b0*/  FSETP.NEU.FTZ.AND P0, PT, R70, -INF , PT ;  /* 0xff8000004600780b */ /* 0x000fe40003f1d000 */
[----:B----4-:R-:W-:Y:S01]  /*a3c0*/  FMNMX.FTZ R68, R0, R4, !PT ;  /* 0x0000000400447209 */ /* 0x010fe20007810000 */
[--C-:B------:R-:W-:Y:S01]  /*a3d0*/  FFMA.FTZ R2, R13, c[0x0][0x2d0], -R6.reuse ;  /* 0x0000b4000d027a23 */ /* 0x100fe20000010806 */
[----:B------:R-:W-:Y:S01]  /*a3e0*/  FSEL R5, R70, RZ, P0 ;  /* 0x000000ff46057208 */ /* 0x000fe20000000000 */
        /* <DEDUP_REMOVED lines=29> */
[----:B------:R-:W-:Y:S01]  /*a5c0*/  LDSM.16.MT88.4 R36, [R189] ;  /* 0x00000000bd24783b */ /* 0x000fe20000004200 */
[--C-:B------:R-:W-:Y:S02]  /*a5d0*/  FFMA.FTZ R213, R58, c[0x0][0x2d0], -R6.reuse ;  /* 0x0000b4003ad57a23 */ /* 0x100fe40000010806 */
[----:B------:R3:W-:Y:S01]  /*a5e0*/  MUFU.EX2 R240, R3 ;  /* 0x0000000300f07308 */ /* 0x0007e20000000800 */
        /* <DEDUP_REMOVED lines=8> */
[--C-:B-1----:R-:W-:Y:S02]  /*a670*/  FFMA.FTZ R2, R14, c[0x0][0x2d0], -R7.reuse ;  /* 0x0000b4000e027a23 */ /* 0x102fe40000010807 */
[--C-:B------:R-:W-:Y:S02]  /*a680*/  FFMA.FTZ R175, R40, c[0x0][0x2d0], -R7.reuse ;  /* 0x0000b40028af7a23 */ /* 0x100fe40000010807 */
[--C-:B------:R-:W-:Y:S01]  /*a690*/  FFMA.FTZ R205, R49, c[0x0][0x2d0], -R7.reuse ;  /* 0x0000b40031cd7a23 */ /* 0x100fe20000010807 */
[----:B------:R1:W-:Y:S01]  /*a6a0*/  MUFU.EX2 R233, R2 ;  /* 0x0000000200e97308 */ /* 0x0003e20000000800 */
[--C-:B------:R-:W-:Y:S02]  /*a6b0*/  FFMA.FTZ R204, R48, c[0x0][0x2d0], -R7.reuse ;  /* 0x0000b40030cc7a23 */ /* 0x100fe40000010807 */
[--C-:B------:R-:W-:Y:S02]  /*a6c0*/  FFMA.FTZ R200, R47, c[0x0][0x2d0], -R7.reuse ;  /* 0x0000b4002fc87a23 */ /* 0x100fe40000010807 */
[--C-:B---3--:R-:W-:Y:S02]  /*a6d0*/  FFMA.FTZ R3, R18, c[0x0][0x2d0], -R7.reuse ;  /* 0x0000b40012037a23 */ /* 0x108fe40000010807 */
[--C-:B------:R-:W-:Y:S02]  /*a6e0*/  FFMA.FTZ R214, R46, c[0x0][0x2d0], -R7.reuse ;  /* 0x0000b4002ed67a23 */ /* 0x100fe40000010807 */
[--C-:B------:R-:W-:Y:S01]  /*a6f0*/  FFMA.FTZ R216, R28, c[0x0][0x2d0], -R7.reuse ;  /* 0x0000b4001cd87a23 */ /* 0x100fe20000010807 */
[----:B------:R3:W-:Y:S01]  /*a700*/  MUFU.EX2 R242, R3 ;  /* 0x0000000300f27308 */ /* 0x0007e20000000800 */
[--C-:B------:R-:W-:Y:S09]  /*a710*/  FFMA.FTZ R221, R25, c[0x0][0x2d0], -R7.reuse ;  /* 0x0000b40019dd7a23 */ /* 0x100ff20000010807 */
[----:B------:R-:W-:Y:S01]  /*a720*/  MUFU.EX2 R244, R175 ;  /* 0x000000af00f47308 */ /* 0x000fe20000000800 */
[----:B-1----:R-:W-:Y:S09]  /*a730*/  FFMA.FTZ R2, R20, c[0x0][0x2d0], -R6 ;  /* 0x0000b40014027a23 */ /* 0x002ff20000010806 */
[----:B------:R1:W-:Y:S01]  /*a740*/  MUFU.EX2 R241, R2 ;  /* 0x0000000200f17308 */ /* 0x0003e20000000800 */
[----:B---3--:R-:W-:Y:S09]  /*a750*/  FSEL R3, R71, RZ, P1 ;  /* 0x000000ff47037208 */ /* 0x008ff20000800000 */
[----:B------:R-:W-:Y:S10]  /*a760*/  MUFU.EX2 R245, R172 ;  /* 0x000000ac00f57308 */ /* 0x000ff40000000800 */
[----:B------:R-:W-:Y:S01]  /*a770*/  MUFU.EX2 R180, R207 ;  /* 0x000000cf00b47308 */ /* 0x000fe20000000800 */
[----:B-1----:R-:W-:Y:S09]  /*a780*/  FFMA.FTZ R2, R17, c[0x0][0x2d0], -R7 ;  /* 0x0000b40011027a23 */ /* 0x002ff20000010807 */
[----:B------:R1:W-:Y:S10]  /*a790*/  MUFU.EX2 R238, R2 ;  /* 0x0000000200ee7308 */ /* 0x0003f40000000800 */
[----:B------:R-:W-:Y:S01]  /*a7a0*/  MUFU.EX2 R175, R213 ;  /* 0x000000d500af7308 */ /* 0x000fe20000000800 */
[----:B-1----:R-:W-:Y:S05]  /*a7b0*/  FMUL.FTZ R2, R70, c[0x0][0x2d0] ;  /* 0x0000b40046027a20 */ /* 0x002fea0000410000 */
[----:B------:R-:W-:Y:S02]  /*a7c0*/  FSEL R8, R2, RZ, P0 ;  /* 0x000000ff02087208 */ /* 0x000fe40000000000 */
[----:B------:R-:W-:Y:S03]  /*a7d0*/  FSETP.NEU.FTZ.AND P0, PT, R68, -INF , PT ;  /* 0xff8000004400780b */ /* 0x000fe60003f1d000 */
[--C-:B------:R-:W-:Y:S01]  /*a7e0*/  FFMA.FTZ R2, R21, c[0x0][0x2d0], -R8.reuse ;  /* 0x0000b40015027a23 */ /* 0x100fe20000010808 */
[----:B------:R-:W-:Y:S01]  /*a7f0*/  FSEL R4, R4, RZ, P0 ;  /* 0x000000ff04047208 */ /* 0x000fe20000000000 */
[--C-:B------:R-:W-:Y:S02]  /*a800*/  FFMA.FTZ R9, R16, c[0x0][0x2d0], -R8.reuse ;  /* 0x0000b40010097a23 */ /* 0x100fe40000010808 */
[----:B------:R1:W-:Y:S01]  /*a810*/  MUFU.EX2 R231, R2 ;  /* 0x0000000200e77308 */ /* 0x0003e20000000800 */
[----:B------:R-:W-:Y:S02]  /*a820*/  FFMA.FTZ R60, R152, c[0x0][0x2d0], -R8 ;  /* 0x0000b400983c7a23 */ /* 0x000fe40000010808 */
[----:B------:R-:W-:Y:S02]  /*a830*/  FFMA.FTZ R225, R66, c[0x0][0x2d0], -R4 ;  /* 0x0000b40042e17a23 */ /* 0x000fe40000010804 */
[--C-:B------:R-:W-:Y:S02]  /*a840*/  FFMA.FTZ R179, R79, c[0x0][0x2d0], -R8.reuse ;  /* 0x0000b4004fb37a23 */ /* 0x100fe40000010808 */
[--C-:B------:R-:W-:Y:S02]  /*a850*/  FFMA.FTZ R181, R78, c[0x0][0x2d0], -R8.reuse ;  /* 0x0000b4004eb57a23 */ /* 0x100fe40000010808 */
[--C-:B------:R-:W-:Y:S01]  /*a860*/  FFMA.FTZ R220, R77, c[0x0][0x2d0], -R8.reuse ;  /* 0x0000b4004ddc7a23 */ /* 0x100fe20000010808 */
[----:B------:R3:W-:Y:S01]  /*a870*/  MUFU.EX2 R230, R9 ;  /* 0x0000000900e67308 */ /* 0x0007e20000000800 */
[----:B------:R-:W-:Y:S02]  /*a880*/  FFMA.FTZ R223, R64, c[0x0][0x2d0], -R8 ;  /* 0x0000b40040df7a23 */ /* 0x000fe40000010808 */
[--C-:B------:R-:W-:Y:S02]  /*a890*/  FFMA.FTZ R152, R76, c[0x0][0x2d0], -R4.reuse ;  /* 0x0000b4004c987a23 */ /* 0x100fe40000010804 */
[--C-:B------:R-:W-:Y:S02]  /*a8a0*/  FFMA.FTZ R75, R75, c[0x0][0x2d0], -R4.reuse ;  /* 0x0000b4004b4b7a23 */ /* 0x100fe40000010804 */
[--C-:B------:R-:W-:Y:S02]  /*a8b0*/  FFMA.FTZ R64, R74, c[0x0][0x2d0], -R4.reuse ;  /* 0x0000b4004a407a23 */ /* 0x100fe40000010804 */
[--C-:B------:R-:W-:Y:S02]  /*a8c0*/  FFMA.FTZ R74, R69, c[0x0][0x2d0], -R4.reuse ;  /* 0x0000b400454a7a23 */ /* 0x100fe40000010804 */
[--C-:B------:R-:W-:Y:S02]  /*a8d0*/  FFMA.FTZ R156, R156, c[0x0][0x2d0], -R4.reuse ;  /* 0x0000b4009c9c7a23 */ /* 0x100fe40000010804 */
[----:B------:R-:W-:Y:S02]  /*a8e0*/  FFMA.FTZ R155, R155, c[0x0][0x2d0], -R4 ;  /* 0x0000b4009b9b7a23 */ /* 0x000fe40000010804 */
[----:B-1----:R-:W-:Y:S02]  /*a8f0*/  FFMA.FTZ R2, R22, c[0x0][0x2d0], -R8 ;  /* 0x0000b40016027a23 */ /* 0x002fe40000010808 */
[--C-:B------:R-:W-:Y:S02]  /*a900*/  FFMA.FTZ R154, R154, c[0x0][0x2d0], -R4.reuse ;  /* 0x0000b4009a9a7a23 */ /* 0x100fe40000010804 */
[----:B------:R1:W-:Y:S01]  /*a910*/  MUFU.EX2 R237, R2 ;  /* 0x0000000200ed7308 */ /* 0x0003e20000000800 */
[--C-:B------:R-:W-:Y:S02]  /*a920*/  FFMA.FTZ R164, R164, c[0x0][0x2d0], -R4.reuse ;  /* 0x0000b400a4a47a23 */ /* 0x100fe40000010804 */
[----:B------:R-:W-:Y:S02]  /*a930*/  FFMA.FTZ R163, R163, c[0x0][0x2d0], -R4 ;  /* 0x0000b400a3a37a23 */ /* 0x000fe40000010804 */
[----:B---3--:R-:W-:Y:S02]  /*a940*/  FFMA.FTZ R9, R23, c[0x0][0x2d0], -R8 ;  /* 0x0000b40017097a23 */ /* 0x008fe40000010808 */
[----:B------:R-:W2:Y:S01]  /*a950*/  LDSM.16.MT88.4 R20, [R185] ;  /* 0x00000000b914783b */ /* 0x000ea20000004200 */
[--C-:B------:R-:W-:Y:S02]  /*a960*/  FFMA.FTZ R162, R162, c[0x0][0x2d0], -R4.reuse ;  /* 0x0000b400a2a27a23 */ /* 0x100fe40000010804 */
[----:B------:R-:W-:Y:S01]  /*a970*/  MUFU.EX2 R239, R9 ;  /* 0x0000000900ef7308 */ /* 0x000fe20000000800 */
[--C-:B------:R-:W-:Y:S02]  /*a980*/  FFMA.FTZ R153, R153, c[0x0][0x2d0], -R4.reuse ;  /* 0x0000b40099997a23 */ /* 0x100fe40000010804 */
[--C-:B------:R-:W-:Y:S02]  /*a990*/  FFMA.FTZ R227, R61, c[0x0][0x2d0], -R4.reuse ;  /* 0x0000b4003de37a23 */ /* 0x100fe40000010804 */
[--C-:B------:R-:W-:Y:S02]  /*a9a0*/  FFMA.FTZ R228, R27, c[0x0][0x2d0], -R4.reuse ;  /* 0x0000b4001be47a23 */ /* 0x100fe40000010804 */
[----:B------:R-:W-:Y:S02]  /*a9b0*/  FFMA.FTZ R229, R11, c[0x0][0x2d0], -R4 ;  /* 0x0000b4000be57a23 */ /* 0x000fe40000010804 */
[--C-:B------:R-:W-:Y:S02]  /*a9c0*/  FFMA.FTZ R59, R83, c[0x0][0x2d0], -R8.reuse ;  /* 0x0000b400533b7a23 */ /* 0x100fe40000010808 */
[--C-:B------:R-:W-:Y:S02]  /*a9d0*/  FFMA.FTZ R58, R82, c[0x0][0x2d0], -R8.reuse ;  /* 0x0000b400523a7a23 */ /* 0x100fe40000010808 */
[--C-:B------:R-:W-:Y:S01]  /*a9e0*/  FFMA.FTZ R57, R81, c[0x0][0x2d0], -R8.reuse ;  /* 0x0000b40051397a23 */ /* 0x100fe20000010808 */
[----:B-1----:R-:W-:Y:S01]  /*a9f0*/  FSEL R2, R72, RZ, P2 ;  /* 0x000000ff48027208 */ /* 0x002fe20001000000 */
[--C-:B------:R-:W-:Y:S02]  /*aa00*/  FFMA.FTZ R169, R80, c[0x0][0x2d0], -R8.reuse ;  /* 0x0000b40050a97a23 */ /* 0x100fe40000010808 */
[----:B------:R-:W-:Y:S02]  /*aa10*/  FFMA.FTZ R161, R161, c[0x0][0x2d0], -R8 ;  /* 0x0000b400a1a17a23 */ /* 0x000fe40000010808 */
[----:B------:R-:W-:Y:S02]  /*aa20*/  FADD.FTZ R0, -R2, R84 ;  /* 0x0000005402007221 */ /* 0x000fe40000010100 */
[----:B------:R-:W-:Y:S02]  /*aa30*/  FADD.FTZ R2, -R3, R85 ;  /* 0x0000005503027221 */ /* 0x000fe40000010100 */
[----:B------:R-:W-:Y:S02]  /*aa40*/  FMUL.FTZ R0, R0, c[0x0][0x2d0] ;  /* 0x0000b40000007a20 */ /* 0x000fe40000410000 */
[----:B------:R-:W-:Y:S02]  /*aa50*/  FADD.FTZ R3, -R5, R86 ;  /* 0x0000005605037221 */ /* 0x000fe40000010100 */
[----:B------:R1:W4:Y:S01]  /*aa60*/  MUFU.EX2 R65, R0 ;  /* 0x0000000000417308 */ /* 0x0003220000000800 */
[--C-:B------:R-:W-:Y:S02]  /*aa70*/  FFMA.FTZ R160, R160, c[0x0][0x2d0], -R8.reuse ;  /* 0x0000b400a0a07a23 */ /* 0x100fe40000010808 */
[--C-:B------:R-:W-:Y:S02]  /*aa80*/  FFMA.FTZ R159, R159, c[0x0][0x2d0], -R8.reuse ;  /* 0x0000b4009f9f7a23 */ /* 0x100fe40000010808 */
[--C-:B------:R-:W-:Y:S02]  /*aa90*/  FFMA.FTZ R158, R158, c[0x0][0x2d0], -R8.reuse ;  /* 0x0000b4009e9e7a23 */ /* 0x100fe40000010808 */
[--C-:B------:R-:W-:Y:S02]  /*aaa0*/  FFMA.FTZ R157, R157, c[0x0][0x2d0], -R8.reuse ;  /* 0x0000b4009d9d7a23 */ /* 0x100fe40000010808 */
[--C-:B------:R-:W-:Y:S01]  /*aab0*/  FFMA.FTZ R224, R63, c[0x0][0x2d0], -R8.reuse ;  /* 0x0000b4003fe07a23 */ /* 0x100fe20000010808 */
[----:B------:R-:W-:Y:S01]  /*aac0*/  MUFU.EX2 R172, R158 ;  /* 0x0000009e00ac7308 */ /* 0x000fe20000000800 */
[----:B------:R-:W-:Y:S09]  /*aad0*/  FFMA.FTZ R226, R35, c[0x0][0x2d0], -R8 ;  /* 0x0000b40023e27a23 */ /* 0x000ff20000010808 */
[----:B------:R-:W-:Y:S01]  /*aae0*/  MUFU.EX2 R158, R221 ;  /* 0x000000dd009e7308 */ /* 0x000fe20000000800 */
[----:B-1----:R-:W-:Y:S09]  /*aaf0*/  FMUL.FTZ R0, R2, c[0x0][0x2d0] ;  /* 0x0000b40002007a20 */ /* 0x002ff20000410000 */
[----:B------:R1:W5:Y:S10]  /*ab00*/  MUFU.EX2 R67, R0 ;  /* 0x0000000000437308 */ /* 0x0003740000000800 */
[----:B------:R-:W-:Y:S10]  /*ab10*/  MUFU.EX2 R176, R157 ;  /* 0x0000009d00b07308 */ /* 0x000ff40000000800 */
[----:B------:R-:W-:Y:S01]  /*ab20*/  MUFU.EX2 R157, R162 ;  /* 0x000000a2009d7308 */ /* 0x000fe20000000800 */
[----:B-1----:R-:W-:Y:S02]  /*ab30*/  FMUL.FTZ R0, R3, c[0x0][0x2d0] ;  /* 0x0000b40003007a20 */ /* 0x002fe40000410000 */
[--C-:B------:R-:W-:Y:S07]  /*ab40*/  FFMA.FTZ R3, R62, c[0x0][0x2d0], -R4.reuse ;  /* 0x0000b4003e037a23 */ /* 0x100fee0000010804 */
[----:B------:R1:W-:Y:S10]  /*ab50*/  MUFU.EX2 R243, R3 ;  /* 0x0000000300f37308 */ /* 0x0003f40000000800 */
[----:B------:R2:W2:Y:S01]  /*ab60*/  MUFU.EX2 R2, R0 ;  /* 0x0000000000027308 */ /* 0x0004a20000000800 */
[--C-:B-1----:R-:W-:Y:S02]  /*ab70*/  FFMA.FTZ R3, R73, c[0x0][0x2d0], -R4.reuse ;  /* 0x0000b40049037a23 */ /* 0x102fe40000010804 */
[----:B------:R-:W3:Y:S04]  /*ab80*/  LDL.LU R73, [R1+0x8] ;  /* 0x0000080001497983 */ /* 0x000ee80000300800 */
[----:B------:R-:W3:Y:S01]  /*ab90*/  LDL.LU R66, [R1] ;  /* 0x0000000001427983 */ /* 0x000ee20000300800 */
[--C-:B--2---:R-:W-:Y:S04]  /*aba0*/  FFMA.FTZ R0, R24, c[0x0][0x2d0], -R4.reuse ;  /* 0x0000b40018007a23 */ /* 0x104fe80000010804 */
[----:B------:R1:W-:Y:S02]  /*abb0*/  MUFU.EX2 R222, R0 ;  /* 0x0000000000de7308 */ /* 0x0003e40000000800 */
[--C-:B-1----:R-:W-:Y:S08]  /*abc0*/  FFMA.FTZ R0, R26, c[0x0][0x2d0], -R4.reuse ;  /* 0x0000b4001a007a23 */ /* 0x102ff00000010804 */
[----:B------:R1:W2:Y:S02]  /*abd0*/  MUFU.EX2 R236, R0 ;  /* 0x0000000000ec7308 */ /* 0x0002a40000000800 */
[----:B-1----:R-:W-:Y:S08]  /*abe0*/  FFMA.FTZ R0, R56, c[0x0][0x2d0], -R4 ;  /* 0x0000b40038007a23 */ /* 0x002ff00000010804 */
[----:B------:R1:W1:Y:S02]  /*abf0*/  MUFU.EX2 R235, R0 ;  /* 0x0000000000eb7308 */ /* 0x0002640000000800 */
[----:B-1----:R-:W-:Y:S02]  /*ac00*/  FSEL R0, R68, RZ, P0 ;  /* 0x000000ff44007208 */ /* 0x002fe40000000000 */
[C---:B------:R-:W-:Y:S02]  /*ac10*/  ISETP.GT.AND P0, PT, R211.reuse, R249, PT ;  /* 0x000000f9d300720c */ /* 0x040fe40003f04270 */
[----:B------:R-:W-:Y:S01]  /*ac20*/  IADD3 R211, R211, -0x1, RZ ;  /* 0xffffffffd3d37810 */ /* 0x000fe20007ffe0ff */
[----:B------:R-:W-:Y:S02]  /*ac30*/  FADD.FTZ R0, -R0, R87 ;  /* 0x0000005700007221 */ /* 0x000fe40000010100 */
[----:B------:R-:W1:Y:S02]  /*ac40*/  LDSM.16.MT88.4 R84, [R188] ;  /* 0x00000000bc54783b */ /* 0x000e640000004200 */
[----:B------:R-:W-:Y:S06]  /*ac50*/  FMUL.FTZ R0, R0, c[0x0][0x2d0] ;  /* 0x0000b40000007a20 */ /* 0x000fec0000410000 */
[----:B------:R-:W1:Y:S01]  /*ac60*/  MUFU.EX2 R0, R0 ;  /* 0x0000000000007308 */ /* 0x000e620000000800 */
[C---:B----4-:R-:W-:Y:S01]  /*ac70*/  FMUL.FTZ R4, R65.reuse, R88 ;  /* 0x0000005841047220 */ /* 0x050fe20000410000 */
[----:B------:R-:W-:Y:S01]  /*ac80*/  F2FP.PACK_AB R76, R234, R10 ;  /* 0x0000000aea4c723e */ /* 0x000fe200000000ff */
[----:B------:R-:W-:Y:S01]  /*ac90*/  FMUL.FTZ R5, R65, R89 ;  /* 0x0000005941057220 */ /* 0x000fe20000410000 */
[----:B------:R-:W-:Y:S01]  /*aca0*/  F2FP.PACK_AB R77, R233, R232 ;  /* 0x000000e8e94d723e */ /* 0x000fe200000000ff */
[----:B-----5:R-:W-:Y:S01]  /*acb0*/  FMUL.FTZ R6, R67, R90 ;  /* 0x0000005a43067220 */ /* 0x020fe20000410000 */
[----:B------:R-:W-:Y:S01]  /*acc0*/  F2FP.PACK_AB R78, R241, R240 ;  /* 0x000000f0f14e723e */ /* 0x000fe200000000ff */
[----:B------:R-:W-:Y:S01]  /*acd0*/  FMUL.FTZ R7, R67, R91 ;  /* 0x0000005b43077220 */ /* 0x000fe20000410000 */
[----:B------:R-:W-:Y:S01]  /*ace0*/  F2FP.PACK_AB R79, R242, R238 ;  /* 0x000000eef24f723e */ /* 0x000fe200000000ff */
[----:B------:R-:W-:Y:S01]  /*acf0*/  LDSM.16.MT88.4 R88, [R189+0x800] ;  /* 0x00080000bd58783b */ /* 0x000fe20000004200 */
[----:B------:R-:W-:Y:S01]  /*ad00*/  F2FP.PACK_AB R80, R231, R230 ;  /* 0x000000e6e750723e */ /* 0x000fe200000000ff */
[C---:B------:R-:W-:Y:S01]  /*ad10*/  FMUL.FTZ R8, R2.reuse, R92 ;  /* 0x0000005c02087220 */ /* 0x040fe20000410000 */
[----:B------:R-:W-:Y:S01]  /*ad20*/  F2FP.PACK_AB R82, R239, R237 ;  /* 0x000000edef52723e */ /* 0x000fe200000000ff */
[----:B------:R-:W-:Y:S01]  /*ad30*/  FMUL.FTZ R9, R2, R93 ;  /* 0x0000005d02097220 */ /* 0x000fe20000410000 */
[----:B--2---:R-:W-:Y:S01]  /*ad40*/  F2FP.PACK_AB R81, R236, R222 ;  /* 0x000000deec51723e */ /* 0x004fe200000000ff */
[-C--:B------:R-:W-:Y:S05]  /*ad50*/  HMMA.16816.F32 R4, R76, R20.reuse, R4 ;  /* 0x000000144c04723c */ /* 0x080fea0000001804 */
[----:B------:R-:W-:Y:S01]  /*ad60*/  F2FP.PACK_AB R83, R243, R235 ;  /* 0x000000ebf353723e */ /* 0x000fe200000000ff */
[C---:B------:R-:W-:Y:S02]  /*ad70*/  FFMA.FTZ R69, R65.reuse, R246, R10 ;  /* 0x000000f641457223 */ /* 0x040fe4000001000a */
[----:B------:R-:W-:Y:S01]  /*ad80*/  FMUL.FTZ R12, R2, R96 ;  /* 0x00000060020c7220 */ /* 0x000fe20000410000 */
[----:B------:R-:W-:Y:S03]  /*ad90*/  MUFU.EX2 R246, R182 ;  /* 0x000000b600f67308 */ /* 0x000fe60000000800 */
[C---:B-1----:R-:W-:Y:S02]  /*ada0*/  FMUL.FTZ R10, R0.reuse, R94 ;  /* 0x0000005e000a7220 */ /* 0x042fe40000410000 */
[----:B------:R-:W-:Y:S02]  /*adb0*/  FMUL.FTZ R11, R0, R95 ;  /* 0x0000005f000b7220 */ /* 0x000fe40000410000 */
[----:B------:R-:W-:Y:S01]  /*adc0*/  LDSM.16.MT88.4 R92, [R186+0x800] ;  /* 0x00080000ba5c783b */ /* 0x000fe20000004200 */
[----:B------:R-:W-:Y:S02]  /*add0*/  FMUL.FTZ R13, R2, R97 ;  /* 0x00000061020d7220 */ /* 0x000fe40000410000 */
[C---:B------:R-:W-:Y:S01]  /*ade0*/  FMUL.FTZ R14, R0.reuse, R98 ;  /* 0x00000062000e7220 */ /* 0x040fe20000410000 */
[----:B------:R-:W-:Y:S01]  /*adf0*/  MUFU.EX2 R182, R174 ;  /* 0x000000ae00b67308 */ /* 0x000fe20000000800 */
[C---:B------:R-:W-:Y:S04]  /*ae00*/  HMMA.16816.F32 R8, R80.reuse, R20, R8 ;  /* 0x000000145008723c */ /* 0x040fe80000001808 */
[----:B------:R-:W-:Y:S02]  /*ae10*/  FMUL.FTZ R15, R0, R99 ;  /* 0x00000063000f7220 */ /* 0x000fe40000410000 */
[----:B------:R-:W-:Y:S01]  /*ae20*/  LDSM.16.MT88.4 R96, [R188+0x1000] ;  /* 0x00100000bc60783b */ /* 0x000fe20000004200 */
[C---:B------:R-:W-:Y:S02]  /*ae30*/  FMUL.FTZ R32, R65.reuse, R116 ;  /* 0x0000007441207220 */ /* 0x040fe40000410000 */
[C---:B------:R-:W-:Y:S01]  /*ae40*/  FMUL.FTZ R33, R65.reuse, R117 ;  /* 0x0000007541217220 */ /* 0x040fe20000410000 */
[----:B------:R-:W-:Y:S01]  /*ae50*/  MUFU.EX2 R174, R179 ;  /* 0x000000b300ae7308 */ /* 0x000fe20000000800 */
[-C--:B------:R-:W-:Y:S03]  /*ae60*/  HMMA.16816.F32 R12, R80, R22.reuse, R12 ;  /* 0x00000016500c723c */ /* 0x080fe6000000180c */
[C---:B------:R-:W-:Y:S02]  /*ae70*/  FMUL.FTZ R16, R65.reuse, R100 ;  /* 0x0000006441107220 */ /* 0x040fe40000410000 */
[----:B------:R-:W-:Y:S02]  /*ae80*/  FMUL.FTZ R17, R65, R101 ;  /* 0x0000006541117220 */ /* 0x000fe40000410000 */
[C---:B------:R-:W-:Y:S02]  /*ae90*/  FMUL.FTZ R18, R67.reuse, R102 ;  /* 0x0000006643127220 */ /* 0x040fe40000410000 */
[C---:B------:R-:W-:Y:S01]  /*aea0*/  FMUL.FTZ R19, R67.reuse, R103 ;  /* 0x0000006743137220 */ /* 0x040fe20000410000 */
[----:B------:R-:W-:Y:S02]  /*aeb0*/  MUFU.EX2 R101, R60 ;  /* 0x0000003c00657308 */ /* 0x000fe40000000800 */
[C---:B------:R-:W-:Y:S02]  /*aec0*/  FMUL.FTZ R34, R67.reuse, R118 ;  /* 0x0000007643227220 */ /* 0x040fe40000410000 */
[----:B------:R-:W-:Y:S02]  /*aed0*/  FMUL.FTZ R35, R67, R119 ;  /* 0x0000007743237220 */ /* 0x000fe40000410000 */
[C---:B------:R-:W-:Y:S01]  /*aee0*/  HMMA.16816.F32 R16, R76.reuse, R22, R16 ;  /* 0x000000164c10723c */ /* 0x040fe20000001810 */
[----:B------:R-:W-:Y:S03]  /*aef0*/  LDSM.16.MT88.4 R116, [R189+0x2000] ;  /* 0x00200000bd74783b */ /* 0x000fe60000004200 */
[C---:B------:R-:W-:Y:S01]  /*af00*/  FMUL.FTZ R20, R65.reuse, R104 ;  /* 0x0000006841147220 */ /* 0x040fe20000410000 */
[----:B------:R-:W-:Y:S01]  /*af10*/  MUFU.EX2 R103, R178 ;  /* 0x000000b200677308 */ /* 0x000fe20000000800 */
[----:B------:R-:W-:Y:S02]  /*af20*/  FMUL.FTZ R21, R65, R105 ;  /* 0x0000006941157220 */ /* 0x000fe40000410000 */
[C---:B------:R-:W-:Y:S04]  /*af30*/  FMUL.FTZ R22, R67.reuse, R106 ;  /* 0x0000006a43167220 */ /* 0x040fe80000410000 */
[----:B------:R-:W-:Y:S02]  /*af40*/  FMUL.FTZ R23, R67, R107 ;  /* 0x0000006b43177220 */ /* 0x000fe40000410000 */
[C---:B------:R-:W-:Y:S01]  /*af50*/  FMUL.FTZ R48, R65.reuse, R132 ;  /* 0x0000008441307220 */ /* 0x040fe20000410000 */
[----:B------:R-:W-:Y:S01]  /*af60*/  MUFU.EX2 R102, R168 ;  /* 0x000000a800667308 */ /* 0x000fe20000000800 */
[----:B------:R-:W-:Y:S02]  /*af70*/  FMUL.FTZ R49, R65, R133 ;  /* 0x0000008541317220 */ /* 0x000fe40000410000 */
[C---:B------:R-:W-:Y:S01]  /*af80*/  FMUL.FTZ R50, R67.reuse, R134 ;  /* 0x0000008643327220 */ /* 0x040fe20000410000 */
[-C--:B------:R-:W-:Y:S03]  /*af90*/  HMMA.16816.F32 R20, R76, R36.reuse, R20 ;  /* 0x000000244c14723c */ /* 0x080fe60000001814 */
[C---:B------:R-:W-:Y:S02]  /*afa0*/  FMUL.FTZ R24, R2.reuse, R108 ;  /* 0x0000006c02187220 */ /* 0x040fe40000410000 */
[----:B------:R-:W-:Y:S01]  /*afb0*/  FMUL.FTZ R25, R2, R109 ;  /* 0x0000006d02197220 */ /* 0x000fe20000410000 */
[----:B------:R-:W1:Y:S01]  /*afc0*/  MUFU.EX2 R105, R59 ;  /* 0x0000003b00697308 */ /* 0x000e620000000800 */
[C---:B------:R-:W-:Y:S02]  /*afd0*/  FMUL.FTZ R26, R0.reuse, R110 ;  /* 0x0000006e001a7220 */ /* 0x040fe40000410000 */
[----:B------:R-:W-:Y:S03]  /*afe0*/  FMUL.FTZ R27, R0, R111 ;  /* 0x0000006f001b7220 */ /* 0x000fe60000410000 */
[----:B------:R-:W-:Y:S02]  /*aff0*/  FMUL.FTZ R51, R67, R135 ;  /* 0x0000008743337220 */ /* 0x000fe40000410000 */
[----:B------:R-:W-:Y:S01]  /*b000*/  LDSM.16.MT88.4 R132, [R186+0x2000] ;  /* 0x00200000ba84783b */ /* 0x000fe20000004200 */
[C---:B------:R-:W-:Y:S01]  /*b010*/  FMUL.FTZ R28, R2.reuse, R112 ;  /* 0x00000070021c7220 */ /* 0x040fe20000410000 */
[C---:B------:R-:W-:Y:S01]  /*b020*/  HMMA.16816.F32 R24, R80.reuse, R36, R24 ;  /* 0x000000245018723c */ /* 0x040fe20000001818 */
[----:B------:R-:W-:Y:S03]  /*b030*/  MUFU.EX2 R109, R58 ;  /* 0x0000003a006d7308 */ /* 0x000fe60000000800 */
[----:B------:R-:W-:Y:S02]  /*b040*/  FMUL.FTZ R29, R2, R113 ;  /* 0x00000071021d7220 */ /* 0x000fe40000410000 */
[C---:B------:R-:W-:Y:S02]  /*b050*/  FMUL.FTZ R30, R0.reuse, R114 ;  /* 0x00000072001e7220 */ /* 0x040fe40000410000 */
[----:B------:R-:W-:Y:S03]  /*b060*/  FMUL.FTZ R31, R0, R115 ;  /* 0x00000073001f7220 */ /* 0x000fe60000410000 */
[----:B------:R-:W-:Y:S01]  /*b070*/  MUFU.EX2 R100, R152 ;  /* 0x0000009800647308 */ /* 0x000fe20000000800 */
[C---:B------:R-:W-:Y:S02]  /*b080*/  FMUL.FTZ R40, R2.reuse, R124 ;  /* 0x0000007c02287220 */ /* 0x040fe40000410000 */
[----:B------:R-:W-:Y:S01]  /*b090*/  FMUL.FTZ R41, R2, R125 ;  /* 0x0000007d02297220 */ /* 0x000fe20000410000 */
[-C--:B------:R-:W-:Y:S03]  /*b0a0*/  HMMA.16816.F32 R28, R80, R38.reuse, R28 ;  /* 0x00000026501c723c */ /* 0x080fe6000000181c */
[C---:B------:R-:W-:Y:S02]  /*b0b0*/  FMUL.FTZ R42, R0.reuse, R126 ;  /* 0x0000007e002a7220 */ /* 0x040fe40000410000 */
[----:B------:R-:W-:Y:S01]  /*b0c0*/  FMUL.FTZ R43, R0, R127 ;  /* 0x0000007f002b7220 */ /* 0x000fe20000410000 */
[----:B------:R2:W-:Y:S01]  /*b0d0*/  MUFU.EX2 R113, R57 ;  /* 0x0000003900717308 */ /* 0x0005e20000000800 */
[C---:B------:R-:W-:Y:S01]  /*b0e0*/  FMUL.FTZ R44, R2.reuse, R128 ;  /* 0x00000080022c7220 */ /* 0x040fe20000410000 */
[C---:B------:R-:W-:Y:S04]  /*b0f0*/  HMMA.16816.F32 R32, R76.reuse, R38, R32 ;  /* 0x000000264c20723c */ /* 0x040fe80000001820 */
[C---:B------:R-:W-:Y:S02]  /*b100*/  FMUL.FTZ R36, R65.reuse, R120 ;  /* 0x0000007841247220 */ /* 0x040fe40000410000 */
[----:B------:R-:W-:Y:S02]  /*b110*/  FMUL.FTZ R37, R65, R121 ;  /* 0x0000007941257220 */ /* 0x000fe40000410000 */
[C---:B------:R-:W-:Y:S01]  /*b120*/  FMUL.FTZ R38, R67.reuse, R122 ;  /* 0x0000007a43267220 */ /* 0x040fe20000410000 */
[----:B------:R4:W-:Y:S03]  /*b130*/  MUFU.EX2 R108, R64 ;  /* 0x00000040006c7308 */ /* 0x0009e60000000800 */
[----:B------:R-:W-:Y:S02]  /*b140*/  FMUL.FTZ R39, R67, R123 ;  /* 0x0000007b43277220 */ /* 0x000fe40000410000 */
[----:B------:R-:W-:Y:S02]  /*b150*/  FMUL.FTZ R45, R2, R129 ;  /* 0x00000081022d7220 */ /* 0x000fe40000410000 */
[C---:B------:R-:W-:Y:S02]  /*b160*/  FMUL.FTZ R46, R0.reuse, R130 ;  /* 0x00000082002e7220 */ /* 0x040fe40000410000 */
[----:B------:R-:W-:Y:S01]  /*b170*/  FMUL.FTZ R47, R0, R131 ;  /* 0x00000083002f7220 */ /* 0x000fe20000410000 */
[-C--:B------:R-:W-:Y:S01]  /*b180*/  HMMA.16816.F32 R36, R76, R52.reuse, R36 ;  /* 0x000000344c24723c */ /* 0x080fe20000001824 */
[----:B------:R5:W-:Y:S02]  /*b190*/  MUFU.EX2 R130, R3 ;  /* 0x0000000300827308 */ /* 0x000be40000000800 */
[C---:B------:R-:W-:Y:S02]  /*b1a0*/  FMUL.FTZ R56, R2.reuse, R140 ;  /* 0x0000008c02387220 */ /* 0x040fe40000410000 */
[----:B--2---:R-:W-:Y:S02]  /*b1b0*/  FMUL.FTZ R57, R2, R141 ;  /* 0x0000008d02397220 */ /* 0x004fe40000410000 */
[C---:B------:R-:W-:Y:S01]  /*b1c0*/  FMUL.FTZ R58, R0.reuse, R142 ;  /* 0x0000008e003a7220 */ /* 0x040fe20000410000 */
[C---:B------:R-:W-:Y:S03]  /*b1d0*/  HMMA.16816.F32 R40, R80.reuse, R52, R40 ;  /* 0x000000345028723c */ /* 0x040fe60000001828 */
[----:B------:R-:W-:Y:S01]  /*b1e0*/  MUFU.EX2 R104, R177 ;  /* 0x000000b100687308 */ /* 0x000fe20000000800 */
[----:B------:R-:W-:Y:S02]  /*b1f0*/  FMUL.FTZ R59, R0, R143 ;  /* 0x0000008f003b7220 */ /* 0x000fe40000410000 */
[C---:B------:R-:W-:Y:S02]  /*b200*/  FMUL.FTZ R60, R2.reuse, R144 ;  /* 0x00000090023c7220 */ /* 0x040fe40000410000 */
[-C--:B------:R-:W-:Y:S04]  /*b210*/  HMMA.16816.F32 R44, R80, R54.reuse, R44 ;  /* 0x00000036502c723c */ /* 0x080fe8000000182c */
[----:B------:R-:W-:Y:S01]  /*b220*/  FMUL.FTZ R61, R2, R145 ;  /* 0x00000091023d7220 */ /* 0x000fe20000410000 */
[----:B------:R-:W-:Y:S01]  /*b230*/  MUFU.EX2 R106, R167 ;  /* 0x000000a7006a7308 */ /* 0x000fe20000000800 */
[C---:B------:R-:W-:Y:S02]  /*b240*/  FMUL.FTZ R62, R0.reuse, R146 ;  /* 0x00000092003e7220 */ /* 0x040fe40000410000 */
[C---:B------:R-:W-:Y:S04]  /*b250*/  HMMA.16816.F32 R48, R76.reuse, R54, R48 ;  /* 0x000000364c30723c */ /* 0x040fe80000001830 */
[C---:B------:R-:W-:Y:S02]  /*b260*/  FMUL.FTZ R52, R65.reuse, R136 ;  /* 0x0000008841347220 */ /* 0x040fe40000410000 */
[----:B------:R-:W-:Y:S01]  /*b270*/  FMUL.FTZ R53, R65, R137 ;  /* 0x0000008941357220 */ /* 0x000fe20000410000 */
[----:B------:R-:W-:Y:S01]  /*b280*/  MUFU.EX2 R111, R173 ;  /* 0x000000ad006f7308 */ /* 0x000fe20000000800 */
[C---:B------:R-:W-:Y:S04]  /*b290*/  FMUL.FTZ R54, R67.reuse, R138 ;  /* 0x0000008a43367220 */ /* 0x040fe80000410000 */
[----:B------:R-:W-:Y:S02]  /*b2a0*/  FMUL.FTZ R55, R67, R139 ;  /* 0x0000008b43377220 */ /* 0x000fe40000410000 */
[C---:B------:R-:W-:Y:S02]  /*b2b0*/  FMUL.FTZ R63, R0.reuse, R147 ;  /* 0x00000093003f7220 */ /* 0x040fe40000410000 */
[C---:B----4-:R-:W-:Y:S01]  /*b2c0*/  FMUL.FTZ R64, R65.reuse, R148 ;  /* 0x0000009441407220 */ /* 0x050fe20000410000 */
[----:B------:R-:W2:Y:S01]  /*b2d0*/  MUFU.EX2 R107, R75 ;  /* 0x0000004b006b7308 */ /* 0x000ea20000000800 */
[----:B------:R-:W-:Y:S01]  /*b2e0*/  FMUL.FTZ R65, R65, R149 ;  /* 0x0000009541417220 */ /* 0x000fe20000410000 */
[-C--:B------:R-:W-:Y:S03]  /*b2f0*/  HMMA.16816.F32 R52, R76, R84.reuse, R52 ;  /* 0x000000544c34723c */ /* 0x080fe60000001834 */
[----:B------:R-:W-:Y:S01]  /*b300*/  FFMA.FTZ R0, R0, R252, R222 ;  /* 0x000000fc00007223 */ /* 0x000fe200000100de */
[----:B------:R-:W-:Y:S04]  /*b310*/  F2FP.PACK_AB R148, R175, R180 ;  /* 0x000000b4af94723e */ /* 0x000fe800000000ff */
[C---:B------:R-:W-:Y:S01]  /*b320*/  HMMA.16816.F32 R56, R80.reuse, R84, R56 ;  /* 0x000000545038723c */ /* 0x040fe20000001838 */
[----:B------:R-:W-:Y:S03]  /*b330*/  MUFU.EX2 R167, R212 ;  /* 0x000000d400a77308 */ /* 0x000fe60000000800 */
[----:B---3--:R-:W-:Y:S02]  /*b340*/  FFMA.FTZ R2, R2, R73, R230 ;  /* 0x0000004902027223 */ /* 0x008fe400000100e6 */
[----:B-----5:R-:W-:Y:S01]  /*b350*/  FFMA.FTZ R3, R67, R66, R232 ;  /* 0x0000004243037223 */ /* 0x020fe200000100e8 */
[----:B-1----:R-:W-:Y:S01]  /*b360*/  F2FP.PACK_AB R84, R105, R101 ;  /* 0x000000656954723e */ /* 0x002fe200000000ff */
[-C--:B------:R-:W-:Y:S01]  /*b370*/  HMMA.16816.F32 R60, R80, R86.reuse, R60 ;  /* 0x00000056503c723c */ /* 0x080fe2000000183c */
[----:B------:R-:W1:Y:S02]  /*b380*/  LDSM.16.MT88.4 R80, [R185+0x800] ;  /* 0x00080000b950783b */ /* 0x000e640000004200 */
[----:B------:R-:W3:Y:S01]  /*b390*/  MUFU.EX2 R112, R171 ;  /* 0x000000ab00707308 */ /* 0x000ee20000000800 */
[C---:B------:R-:W-:Y:S02]  /*b3a0*/  FMUL.FTZ R66, R67.reuse, R150 ;  /* 0x0000009643427220 */ /* 0x040fe40000410000 */
[----:B------:R-:W-:Y:S01]  /*b3b0*/  FMUL.FTZ R67, R67, R151 ;  /* 0x0000009743437220 */ /* 0x000fe20000410000 */
[----:B--2---:R-:W-:Y:S01]  /*b3c0*/  F2FP.PACK_AB R85, R107, R100 ;  /* 0x000000646b55723e */ /* 0x004fe200000000ff */
[----:B------:R-:W-:Y:S04]  /*b3d0*/  FADD.FTZ R73, R234, R69 ;  /* 0x00000045ea497221 */ /* 0x000fe80000010000 */
[----:B------:R-:W-:Y:S01]  /*b3e0*/  FADD.FTZ R69, R236, R0 ;  /* 0x00000000ec457221 */ /* 0x000fe20000010000 */
[----:B------:R-:W-:Y:S01]  /*b3f0*/  HMMA.16816.F32 R64, R76, R86, R64 ;  /* 0x000000564c40723c */ /* 0x000fe20000001840 */
[----:B------:R-:W-:Y:S03]  /*b400*/  MUFU.EX2 R110, R166 ;  /* 0x000000a6006e7308 */ /* 0x000fe60000000800 */
[----:B------:R-:W-:Y:S02]  /*b410*/  FADD.FTZ R0, R240, R73 ;  /* 0x00000049f0007221 */ /* 0x000fe40000010000 */
[----:B------:R-:W-:Y:S01]  /*b420*/  FADD.FTZ R73, R235, R69 ;  /* 0x00000045eb497221 */ /* 0x000fe20000010000 */
[----:B------:R-:W-:Y:S01]  /*b430*/  F2FP.PACK_AB R76, R104, R103 ;  /* 0x00000067684c723e */ /* 0x000fe200000000ff */
[----:B------:R-:W-:Y:S01]  /*b440*/  FADD.FTZ R0, R241, R0 ;  /* 0x00000000f1007221 */ /* 0x000fe20000010000 */
[----:B------:R-:W-:Y:S02]  /*b450*/  F2FP.PACK_AB R77, R106, R102 ;  /* 0x000000666a4d723e */ /* 0x000fe400000000ff */
[----:B------:R-:W2:Y:S01]  /*b460*/  MUFU.EX2 R114, R165 ;  /* 0x000000a500727308 */ /* 0x000ea20000000800 */
[----:B------:R-:W-:Y:S01]  /*b470*/  F2FP.PACK_AB R86, R113, R109 ;  /* 0x0000006d7156723e */ /* 0x000fe200000000ff */
[----:B------:R-:W-:Y:S01]  /*b480*/  FADD.FTZ R0, R103, R0 ;  /* 0x0000000067007221 */ /* 0x000fe20000010000 */
[----:B---3--:R-:W-:Y:S01]  /*b490*/  F2FP.PACK_AB R78, R112, R111 ;  /* 0x0000006f704e723e */ /* 0x008fe200000000ff */
[----:B------:R-:W-:Y:S01]  /*b4a0*/  FADD.FTZ R3, R233, R3 ;  /* 0x00000003e9037221 */ /* 0x000fe20000010000 */
[----:B------:R-:W-:Y:S01]  /*b4b0*/  F2FP.PACK_AB R87, R130, R108 ;  /* 0x0000006c8257723e */ /* 0x000fe200000000ff */
[----:B------:R-:W-:Y:S02]  /*b4c0*/  FADD.FTZ R2, R231, R2 ;  /* 0x00000002e7027221 */ /* 0x000fe40000010000 */
[----:B------:R-:W-:Y:S02]  /*b4d0*/  FADD.FTZ R3, R238, R3 ;  /* 0x00000003ee037221 */ /* 0x000fe40000010000 */
[----:B------:R-:W-:Y:S01]  /*b4e0*/  MUFU.EX2 R171, R210 ;  /* 0x000000d200ab7308 */ /* 0x000fe20000000800 */
[----:B------:R-:W-:Y:S02]  /*b4f0*/  FADD.FTZ R2, R237, R2 ;  /* 0x00000002ed027221 */ /* 0x000fe40000010000 */
[----:B------:R-:W-:Y:S02]  /*b500*/  FADD.FTZ R69, R242, R3 ;  /* 0x00000003f2457221 */ /* 0x000fe40000010000 */
[----:B------:R-:W-:Y:S02]  /*b510*/  FADD.FTZ R3, R239, R2 ;  /* 0x00000002ef037221 */ /* 0x000fe40000010000 */
[----:B------:R-:W-:Y:S02]  /*b520*/  FADD.FTZ R69, R102, R69 ;  /* 0x0000004566457221 */ /* 0x000fe40000010000 */
[----:B------:R-:W-:Y:S01]  /*b530*/  FADD.FTZ R3, R101, R3 ;  /* 0x0000000365037221 */ /* 0x000fe20000010000 */
[----:B------:R-:W-:Y:S01]  /*b540*/  MUFU.EX2 R143, R206 ;  /* 0x000000ce008f7308 */ /* 0x000fe20000000800 */
[----:B------:R-:W-:Y:S02]  /*b550*/  FADD.FTZ R2, R243, R73 ;  /* 0x00000049f3027221 */ /* 0x000fe40000010000 */
[----:B------:R-:W-:Y:S01]  /*b560*/  FADD.FTZ R0, R104, R0 ;  /* 0x0000000068007221 */ /* 0x000fe20000010000 */
[----:B--2---:R-:W-:Y:S01]  /*b570*/  F2FP.PACK_AB R79, R114, R110 ;  /* 0x0000006e724f723e */ /* 0x004fe200000000ff */
[----:B------:R-:W-:Y:S02]  /*b580*/  FADD.FTZ R2, R100, R2 ;  /* 0x0000000264027221 */ /* 0x000fe40000010000 */
[----:B------:R-:W-:Y:S01]  /*b590*/  LDSM.16.MT88.4 R100, [R185+0x2000] ;  /* 0x00200000b964783b */ /* 0x000fe20000004200 */
[----:B------:R-:W-:Y:S02]  /*b5a0*/  FADD.FTZ R0, R111, R0 ;  /* 0x000000006f007221 */ /* 0x000fe40000010000 */
[----:B------:R-:W-:Y:S01]  /*b5b0*/  MUFU.EX2 R173, R209 ;  /* 0x000000d100ad7308 */ /* 0x000fe20000000800 */
[-C--:B-1----:R-:W-:Y:S03]  /*b5c0*/  HMMA.16816.F32 R4, R76, R80.reuse, R4 ;  /* 0x000000504c04723c */ /* 0x082fe60000001804 */
[----:B------:R-:W-:Y:S02]  /*b5d0*/  FADD.FTZ R73, R112, R0 ;  /* 0x0000000070497221 */ /* 0x000fe40000010000 */
[----:B------:R-:W-:Y:S02]  /*b5e0*/  FADD.FTZ R3, R105, R3 ;  /* 0x0000000369037221 */ /* 0x000fe40000010000 */
[----:B------:R-:W-:Y:S01]  /*b5f0*/  FADD.FTZ R2, R107, R2 ;  /* 0x000000026b027221 */ /* 0x000fe20000010000 */
[C---:B------:R-:W-:Y:S01]  /*b600*/  HMMA.16816.F32 R8, R84.reuse, R80, R8 ;  /* 0x000000505408723c */ /* 0x040fe20000001808 */
[----:B------:R-:W-:Y:S03]  /*b610*/  MUFU.EX2 R179, R208 ;  /* 0x000000d000b37308 */ /* 0x000fe60000000800 */
[----:B------:R-:W-:Y:S02]  /*b620*/  FADD.FTZ R3, R109, R3 ;  /* 0x000000036d037221 */ /* 0x000fe40000010000 */
[----:B------:R-:W-:Y:S02]  /*b630*/  FADD.FTZ R69, R106, R69 ;  /* 0x000000456a457221 */ /* 0x000fe40000010000 */
[-C--:B------:R-:W-:Y:S03]  /*b640*/  HMMA.16816.F32 R12, R84, R82.reuse, R12 ;  /* 0x00000052540c723c */ /* 0x080fe6000000180c */
[----:B------:R-:W-:Y:S01]  /*b650*/  MUFU.EX2 R177, R204 ;  /* 0x000000cc00b17308 */ /* 0x000fe20000000800 */
[----:B------:R-:W-:Y:S04]  /*b660*/  FADD.FTZ R69, R110, R69 ;  /* 0x000000456e457221 */ /* 0x000fe80000010000 */
[C---:B------:R-:W-:Y:S01]  /*b670*/  HMMA.16816.F32 R16, R76.reuse, R82, R16 ;  /* 0x000000524c10723c */ /* 0x040fe20000001810 */
[----:B------:R-:W1:Y:S04]  /*b680*/  LDSM.16.MT88.4 R80, [R188+0x800] ;  /* 0x00080000bc50783b */ /* 0x000e680000004200 */
[----:B------:R-:W-:Y:S03]  /*b690*/  MUFU.EX2 R178, R200 ;  /* 0x000000c800b27308 */ /* 0x000fe60000000800 */
[-C--:B------:R-:W-:Y:S07]  /*b6a0*/  HMMA.16816.F32 R20, R76, R88.reuse, R20 ;  /* 0x000000584c14723c */ /* 0x080fee0000001814 */
[----:B------:R-:W-:Y:S01]  /*b6b0*/  MUFU.EX2 R152, R226 ;  /* 0x000000e200987308 */ /* 0x000fe20000000800 */
[C---:B------:R-:W-:Y:S08]  /*b6c0*/  HMMA.16816.F32 R24, R84.reuse, R88, R24 ;  /* 0x000000585418723c */ /* 0x040ff00000001818 */
[-C--:B------:R-:W-:Y:S01]  /*b6d0*/  HMMA.16816.F32 R28, R84, R90.reuse, R28 ;  /* 0x0000005a541c723c */ /* 0x080fe2000000181c */
[----:B------:R-:W-:Y:S07]  /*b6e0*/  MUFU.EX2 R75, R229 ;  /* 0x000000e5004b7308 */ /* 0x000fee0000000800 */
[C---:B------:R-:W-:Y:S01]  /*b6f0*/  HMMA.16816.F32 R32, R76.reuse, R90, R32 ;  /* 0x0000005a4c20723c */ /* 0x040fe20000001820 */
[----:B------:R-:W2:Y:S02]  /*b700*/  LDSM.16.MT88.4 R88, [R185+0x1000] ;  /* 0x00100000b958783b */ /* 0x000ea40000004200 */
[----:B------:R-:W-:Y:S05]  /*b710*/  MUFU.EX2 R131, R170 ;  /* 0x000000aa00837308 */ /* 0x000fea0000000800 */
[-C--:B------:R-:W-:Y:S05]  /*b720*/  HMMA.16816.F32 R36, R76, R92.reuse, R36 ;  /* 0x0000005c4c24723c */ /* 0x080fea0000001824 */
[----:B------:R-:W-:Y:S03]  /*b730*/  MUFU.EX2 R170, R205 ;  /* 0x000000cd00aa7308 */ /* 0x000fe60000000800 */
[C---:B------:R-:W-:Y:S07]  /*b740*/  HMMA.16816.F32 R40, R84.reuse, R92, R40 ;  /* 0x0000005c5428723c */ /* 0x040fee0000001828 */
[----:B------:R-:W3:Y:S01]  /*b750*/  MUFU.EX2 R129, R169 ;  /* 0x000000a900817308 */ /* 0x000ee20000000800 */
[-C--:B------:R-:W-:Y:S08]  /*b760*/  HMMA.16816.F32 R44, R84, R94.reuse, R44 ;  /* 0x0000005e542c723c */ /* 0x080ff0000000182c */
[C---:B------:R-:W-:Y:S01]  /*b770*/  HMMA.16816.F32 R48, R76.reuse, R94, R48 ;  /* 0x0000005e4c30723c */ /* 0x040fe20000001830 */
[----:B------:R-:W4:Y:S01]  /*b780*/  LDSM.16.MT88.4 R92, [R189+0x1000] ;  /* 0x00100000bd5c783b */ /* 0x000f220000004200 */
[----:B------:R-:W-:Y:S06]  /*b790*/  MUFU.EX2 R169, R181 ;  /* 0x000000b500a97308 */ /* 0x000fec0000000800 */
[-C--:B-1----:R-:W-:Y:S04]  /*b7a0*/  HMMA.16816.F32 R52, R76, R80.reuse, R52 ;  /* 0x000000504c34723c */ /* 0x082fe80000001834 */
[----:B------:R-:W1:Y:S04]  /*b7b0*/  MUFU.EX2 R139, R161 ;  /* 0x000000a1008b7308 */ /* 0x000e680000000800 */
[C---:B------:R-:W-:Y:S06]  /*b7c0*/  HMMA.16816.F32 R56, R84.reuse, R80, R56 ;  /* 0x000000505438723c */ /* 0x040fec0000001838 */
[----:B------:R5:W-:Y:S01]  /*b7d0*/  MUFU.EX2 R128, R74 ;  /* 0x0000004a00807308 */ /* 0x000be20000000800 */
[----:B---3--:R-:W-:Y:S01]  /*b7e0*/  F2FP.PACK_AB R80, R174, R129 ;  /* 0x00000081ae50723e */ /* 0x008fe200000000ff */
[-C--:B------:R-:W-:Y:S01]  /*b7f0*/  HMMA.16816.F32 R60, R84, R82.reuse, R60 ;  /* 0x00000052543c723c */ /* 0x080fe2000000183c */
[----:B------:R-:W3:Y:S07]  /*b800*/  LDSM.16.MT88.4 R84, [R186+0x1000] ;  /* 0x00100000ba54783b */ /* 0x000eee0000004200 */
[----:B------:R-:W-:Y:S01]  /*b810*/  HMMA.16816.F32 R64, R76, R82, R64 ;  /* 0x000000524c40723c */ /* 0x000fe20000001840 */
[----:B------:R-:W4:Y:S06]  /*b820*/  MUFU.EX2 R138, R156 ;  /* 0x0000009c008a7308 */ /* 0x000f2c0000000800 */
[----:B------:R-:W-:Y:S02]  /*b830*/  F2FP.PACK_AB R76, R247, R248 ;  /* 0x000000f8f74c723e */ /* 0x000fe400000000ff */
[----:B------:R-:W-:Y:S02]  /*b840*/  F2FP.PACK_AB R77, R244, R131 ;  /* 0x00000083f44d723e */ /* 0x000fe400000000ff */
[----:B------:R-:W-:Y:S01]  /*b850*/  MUFU.EX2 R137, R155 ;  /* 0x0000009b00897308 */ /* 0x000fe20000000800 */
[----:B------:R-:W-:Y:S02]  /*b860*/  F2FP.PACK_AB R78, R246, R183 ;  /* 0x000000b7f64e723e */ /* 0x000fe400000000ff */
[----:B------:R-:W-:Y:S01]  /*b870*/  F2FP.PACK_AB R79, R245, R182 ;  /* 0x000000b6f54f723e */ /* 0x000fe200000000ff */
[----:B-----5:R-:W-:Y:S01]  /*b880*/  FADD.FTZ R74, R108, R2 ;  /* 0x000000026c4a7221 */ /* 0x020fe20000010000 */
[----:B-1----:R-:W-:Y:S01]  /*b890*/  F2FP.PACK_AB R82, R139, R169 ;  /* 0x000000a98b52723e */ /* 0x002fe200000000ff */
[----:B------:R-:W-:Y:S02]  /*b8a0*/  FADD.FTZ R2, R114, R69 ;  /* 0x0000004572027221 */ /* 0x000fe40000010000 */
[----:B------:R-:W-:Y:S02]  /*b8b0*/  FADD.FTZ R0, R130, R74 ;  /* 0x0000004a82007221 */ /* 0x000fe40000010000 */
[-C--:B--2---:R-:W-:Y:S01]  /*b8c0*/  HMMA.16816.F32 R4, R76, R88.reuse, R4 ;  /* 0x000000584c04723c */ /* 0x084fe20000001804 */
[----:B------:R-:W1:Y:S02]  /*b8d0*/  MUFU.EX2 R136, R154 ;  /* 0x0000009a00887308 */ /* 0x000e640000000800 */
[----:B------:R-:W-:Y:S01]  /*b8e0*/  FADD.FTZ R2, R131, R2 ;  /* 0x0000000283027221 */ /* 0x000fe20000010000 */
[----:B----4-:R-:W-:Y:S01]  /*b8f0*/  F2FP.PACK_AB R81, R138, R128 ;  /* 0x000000808a51723e */ /* 0x010fe200000000ff */
[----:B------:R-:W-:Y:S02]  /*b900*/  FADD.FTZ R69, R113, R3 ;  /* 0x0000000371457221 */ /* 0x000fe40000010000 */
[----:B------:R-:W-:Y:S02]  /*b910*/  FADD.FTZ R2, R244, R2 ;  /* 0x00000002f4027221 */ /* 0x000fe40000010000 */
[----:B------:R-:W-:Y:S02]  /*b920*/  FADD.FTZ R3, R248, R73 ;  /* 0x00000049f8037221 */ /* 0x000fe40000010000 */
[----:B------:R-:W-:Y:S02]  /*b930*/  MUFU.EX2 R142, R160 ;  /* 0x000000a0008e7308 */ /* 0x000fe40000000800 */
[----:B------:R-:W-:Y:S08]  /*b940*/  FADD.FTZ R3, R247, R3 ;  /* 0x00000003f7037221 */ /* 0x000ff00000010000 */
[----:B------:R-:W-:Y:S01]  /*b950*/  MUFU.EX2 R168, R159 ;  /* 0x0000009f00a87308 */ /* 0x000fe20000000800 */
[----:B-1----:R-:W-:Y:S09]  /*b960*/  F2FP.PACK_AB R83, R136, R137 ;  /* 0x000000898853723e */ /* 0x002ff200000000ff */
[----:B------:R-:W1:Y:S01]  /*b970*/  MUFU.EX2 R159, R216 ;  /* 0x000000d8009f7308 */ /* 0x000e620000000800 */
[C---:B------:R-:W-:Y:S08]  /*b980*/  HMMA.16816.F32 R8, R80.reuse, R88, R8 ;  /* 0x000000585008723c */ /* 0x040ff00000001808 */
[-C--:B------:R-:W-:Y:S01]  /*b990*/  HMMA.16816.F32 R12, R80, R90.reuse, R12 ;  /* 0x0000005a500c723c */ /* 0x080fe2000000180c */
[----:B------:R-:W-:Y:S07]  /*b9a0*/  MUFU.EX2 R141, R164 ;  /* 0x000000a4008d7308 */ /* 0x000fee0000000800 */
[C---:B------:R-:W-:Y:S01]  /*b9b0*/  HMMA.16816.F32 R16, R76.reuse, R90, R16 ;  /* 0x0000005a4c10723c */ /* 0x040fe20000001810 */
[----:B------:R-:W2:Y:S02]  /*b9c0*/  LDSM.16.MT88.4 R88, [R185+0x1800] ;  /* 0x00180000b958783b */ /* 0x000ea40000004200 */
[----:B------:R-:W-:Y:S01]  /*b9d0*/  MUFU.EX2 R140, R163 ;  /* 0x000000a3008c7308 */ /* 0x000fe20000000800 */
[----:B-1----:R-:W-:Y:S04]  /*b9e0*/  F2FP.PACK_AB R151, R158, R159 ;  /* 0x0000009f9e97723e */ /* 0x002fe800000000ff */
[-C--:B------:R-:W-:Y:S05]  /*b9f0*/  HMMA.16816.F32 R20, R76, R92.reuse, R20 ;  /* 0x0000005c4c14723c */ /* 0x080fea0000001814 */
[----:B------:R-:W-:Y:S03]  /*ba00*/  MUFU.EX2 R156, R153 ;  /* 0x00000099009c7308 */ /* 0x000fe60000000800 */
[C---:B------:R-:W-:Y:S07]  /*ba10*/  HMMA.16816.F32 R24, R80.reuse, R92, R24 ;  /* 0x0000005c5018723c */ /* 0x040fee0000001818 */
[----:B------:R-:W1:Y:S01]  /*ba20*/  MUFU.EX2 R153, R224 ;  /* 0x000000e000997308 */ /* 0x000e620000000800 */
[-C--:B------:R-:W-:Y:S08]  /*ba30*/  HMMA.16816.F32 R28, R80, R94.reuse, R28 ;  /* 0x0000005e501c723c */ /* 0x080ff0000000181c */
[C---:B------:R-:W-:Y:S01]  /*ba40*/  HMMA.16816.F32 R32, R76.reuse, R94, R32 ;  /* 0x0000005e4c20723c */ /* 0x040fe20000001820 */
[----:B------:R-:W-:Y:S01]  /*ba50*/  LDSM.16.MT88.4 R92, [R186+0x1800] ;  /* 0x00180000ba5c783b */ /* 0x000fe20000004200 */
[----:B------:R-:W-:Y:S06]  /*ba60*/  MUFU.EX2 R165, R215 ;  /* 0x000000d700a57308 */ /* 0x000fec0000000800 */
[-C--:B---3--:R-:W-:Y:S04]  /*ba70*/  HMMA.16816.F32 R36, R76, R84.reuse, R36 ;  /* 0x000000544c24723c */ /* 0x088fe80000001824 */
[----:B------:R-:W-:Y:S01]  /*ba80*/  MUFU.EX2 R154, R223 ;  /* 0x000000df009a7308 */ /* 0x000fe20000000800 */
[----:B-1----:R-:W-:Y:S03]  /*ba90*/  F2FP.PACK_AB R146, R152, R153 ;  /* 0x000000999892723e */ /* 0x002fe600000000ff */
[C---:B------:R-:W-:Y:S06]  /*baa0*/  HMMA.16816.F32 R40, R80.reuse, R84, R40 ;  /* 0x000000545028723c */ /* 0x040fec0000001828 */
[----:B------:R-:W1:Y:S02]  /*bab0*/  MUFU.EX2 R166, R214 ;  /* 0x000000d600a67308 */ /* 0x000e640000000800 */
[-C--:B------:R-:W-:Y:S08]  /*bac0*/  HMMA.16816.F32 R44, R80, R86.reuse, R44 ;  /* 0x00000056502c723c */ /* 0x080ff0000000182c */
[C---:B------:R-:W-:Y:S01]  /*bad0*/  HMMA.16816.F32 R48, R76.reuse, R86, R48 ;  /* 0x000000564c30723c */ /* 0x040fe20000001830 */
[----:B------:R-:W3:Y:S01]  /*bae0*/  LDSM.16.MT88.4 R84, [R189+0x1800] ;  /* 0x00180000bd54783b */ /* 0x000ee20000004200 */
[----:B------:R-:W4:Y:S06]  /*baf0*/  MUFU.EX2 R155, R220 ;  /* 0x000000dc009b7308 */ /* 0x000f2c0000000800 */
[-C--:B------:R-:W-:Y:S04]  /*bb00*/  HMMA.16816.F32 R52, R76, R96.reuse, R52 ;  /* 0x000000604c34723c */ /* 0x080fe80000001834 */
[----:B------:R-:W-:Y:S01]  /*bb10*/  MUFU.EX2 R161, R218 ;  /* 0x000000da00a17308 */ /* 0x000fe20000000800 */
[----:B-1----:R-:W-:Y:S03]  /*bb20*/  F2FP.PACK_AB R149, R165, R166 ;  /* 0x000000a6a595723e */ /* 0x002fe600000000ff */
[C---:B------:R-:W-:Y:S06]  /*bb30*/  HMMA.16816.F32 R56, R80.reuse, R96, R56 ;  /* 0x000000605038723c */ /* 0x040fec0000001838 */
[----:B------:R-:W1:Y:S02]  /*bb40*/  MUFU.EX2 R160, R219 ;  /* 0x000000db00a07308 */ /* 0x000e640000000800 */
[-C--:B------:R-:W-:Y:S04]  /*bb50*/  HMMA.16816.F32 R60, R80, R98.reuse, R60 ;  /* 0x00000062503c723c */ /* 0x080fe8000000183c */
[----:B----4-:R-:W-:Y:S03]  /*bb60*/  F2FP.PACK_AB R144, R154, R155 ;  /* 0x0000009b9a90723e */ /* 0x010fe600000000ff */
[----:B------:R-:W-:Y:S01]  /*bb70*/  F2FP.PACK_AB R80, R168, R142 ;  /* 0x0000008ea850723e */ /* 0x000fe200000000ff */
[----:B------:R-:W-:Y:S01]  /*bb80*/  HMMA.16816.F32 R64, R76, R98, R64 ;  /* 0x000000624c40723c */ /* 0x000fe20000001840 */
[----:B------:R-:W4:Y:S03]  /*bb90*/  LDSM.16.MT88.4 R96, [R188+0x1800] ;  /* 0x00180000bc60783b */ /* 0x000f260000004200 */
[----:B------:R-:W-:Y:S02]  /*bba0*/  F2FP.PACK_AB R82, R176, R172 ;  /* 0x000000acb052723e */ /* 0x000fe400000000ff */
[----:B------:R-:W-:Y:S02]  /*bbb0*/  F2FP.PACK_AB R81, R140, R141 ;  /* 0x0000008d8c51723e */ /* 0x000fe400000000ff */
[----:B------:R-:W-:Y:S04]  /*bbc0*/  F2FP.PACK_AB R76, R171, R167 ;  /* 0x000000a7ab4c723e */ /* 0x000fe800000000ff */
[----:B------:R-:W-:Y:S02]  /*bbd0*/  F2FP.PACK_AB R77, R170, R143 ;  /* 0x0000008faa4d723e */ /* 0x000fe400000000ff */
[----:B------:R-:W-:Y:S02]  /*bbe0*/  F2FP.PACK_AB R78, R179, R173 ;  /* 0x000000adb34e723e */ /* 0x000fe400000000ff */
[----:B------:R-:W-:Y:S02]  /*bbf0*/  F2FP.PACK_AB R79, R178, R177 ;  /* 0x000000b1b24f723e */ /* 0x000fe400000000ff */
[----:B------:R-:W-:Y:S02]  /*bc00*/  F2FP.PACK_AB R83, R156, R157 ;  /* 0x0000009d9c53723e */ /* 0x000fe400000000ff */
[----:B-1----:R-:W-:Y:S03]  /*bc10*/  F2FP.PACK_AB R150, R160, R161 ;  /* 0x000000a1a096723e */ /* 0x002fe600000000ff */
[-C--:B--2---:R-:W-:Y:S08]  /*bc20*/  HMMA.16816.F32 R4, R76, R88.reuse, R4 ;  /* 0x000000584c04723c */ /* 0x084ff00000001804 */
[C---:B------:R-:W-:Y:S08]  /*bc30*/  HMMA.16816.F32 R8, R80.reuse, R88, R8 ;  /* 0x000000585008723c */ /* 0x040ff00000001808 */
[-C--:B------:R-:W-:Y:S08]  /*bc40*/  HMMA.16816.F32 R12, R80, R90.reuse, R12 ;  /* 0x0000005a500c723c */ /* 0x080ff0000000180c */
[C---:B------:R-:W-:Y:S08]  /*bc50*/  HMMA.16816.F32 R16, R76.reuse, R90, R16 ;  /* 0x0000005a4c10723c */ /* 0x040ff00000001810 */
[-C--:B---3--:R-:W-:Y:S08]  /*bc60*/  HMMA.16816.F32 R20, R76, R84.reuse, R20 ;  /* 0x000000544c14723c */ /* 0x088ff00000001814 */
[C---:B------:R-:W-:Y:S01]  /*bc70*/  HMMA.16816.F32 R24, R80.reuse, R84, R24 ;  /* 0x000000545018723c */ /* 0x040fe20000001818 */
[----:B------:R-:W1:Y:S07]  /*bc80*/  MUFU.EX2 R84, R228 ;  /* 0x000000e400547308 */ /* 0x000e6e0000000800 */
[-C--:B------:R-:W-:Y:S03]  /*bc90*/  HMMA.16816.F32 R28, R80, R86.reuse, R28 ;  /* 0x00000056501c723c */ /* 0x080fe6000000181c */
[----:B------:R-:W-:Y:S05]  /*bca0*/  MUFU.EX2 R85, R225 ;  /* 0x000000e100557308 */ /* 0x000fea0000000800 */
[C---:B------:R-:W-:Y:S05]  /*bcb0*/  HMMA.16816.F32 R32, R76.reuse, R86, R32 ;  /* 0x000000564c20723c */ /* 0x040fea0000001820 */
[----:B------:R-:W2:Y:S02]  /*bcc0*/  MUFU.EX2 R86, R227 ;  /* 0x000000e300567308 */ /* 0x000ea40000000800 */
[----:B------:R-:W-:Y:S01]  /*bcd0*/  MOV R87, R68 ;  /* 0x0000004400577202 */ /* 0x000fe20000000f00 */
[-C--:B------:R-:W-:Y:S04]  /*bce0*/  HMMA.16816.F32 R36, R76, R92.reuse, R36 ;  /* 0x0000005c4c24723c */ /* 0x080fe80000001824 */
[----:B-1----:R-:W-:Y:S04]  /*bcf0*/  F2FP.PACK_AB R147, R75, R84 ;  /* 0x000000544b93723e */ /* 0x002fe800000000ff */
[C---:B------:R-:W-:Y:S08]  /*bd00*/  HMMA.16816.F32 R40, R80.reuse, R92, R40 ;  /* 0x0000005c5028723c */ /* 0x040ff00000001828 */
[-C--:B------:R-:W-:Y:S04]  /*bd10*/  HMMA.16816.F32 R44, R80, R94.reuse, R44 ;  /* 0x0000005e502c723c */ /* 0x080fe8000000182c */
[----:B--2---:R-:W-:Y:S04]  /*bd20*/  F2FP.PACK_AB R145, R86, R85 ;  /* 0x000000555691723e */ /* 0x004fe800000000ff */
[C---:B------:R-:W-:Y:S08]  /*bd30*/  HMMA.16816.F32 R48, R76.reuse, R94, R48 ;  /* 0x0000005e4c30723c */ /* 0x040ff00000001830 */
[-C--:B----4-:R-:W-:Y:S08]  /*bd40*/  HMMA.16816.F32 R52, R76, R96.reuse, R52 ;  /* 0x000000604c34723c */ /* 0x090ff00000001834 */
[C---:B------:R-:W-:Y:S08]  /*bd50*/  HMMA.16816.F32 R56, R80.reuse, R96, R56 ;  /* 0x000000605038723c */ /* 0x040ff00000001838 */
[-C--:B------:R-:W-:Y:S08]  /*bd60*/  HMMA.16816.F32 R60, R80, R98.reuse, R60 ;  /* 0x00000062503c723c */ /* 0x080ff0000000183c */
[----:B------:R-:W-:Y:S01]  /*bd70*/  HMMA.16816.F32 R64, R76, R98, R64 ;  /* 0x000000624c40723c */ /* 0x000fe20000001840 */
[----:B------:R-:W1:Y:S07]  /*bd80*/  LDSM.16.MT88.4 R76, [R188+0x2000] ;  /* 0x00200000bc4c783b */ /* 0x000e6e0000004200 */
        /* <DEDUP_REMOVED lines=48> */
[----:B------:R-:W-:Y:S01]  /*c090*/  FADD.FTZ R5, R85, R5 ;  /* 0x0000000555057221 */ /* 0x000fe20000010000 */
[----:B------:R-:W-:Y:S01]  /*c0a0*/  MOV R85, R71 ;  /* 0x0000004700557202 */ /* 0x000fe20000000f00 */
        /* <DEDUP_REMOVED lines=8> */
[----:B------:R-:W-:Y:S01]  /*c130*/  FADD.FTZ R0, R84, R0 ;  /* 0x0000000054007221 */ /* 0x000fe20000010000 */
[----:B------:R1:W-:Y:S01]  /*c140*/  STL [R1], R3 ;  /* 0x0000000301007387 */ /* 0x0003e20000100800 */
[----:B------:R-:W-:Y:S01]  /*c150*/  FADD.FTZ R4, R161, R4 ;  /* 0x00000004a1047221 */ /* 0x000fe20000010000 */
[----:B------:R-:W-:Y:S01]  /*c160*/  MOV R84, R72 ;  /* 0x0000004800547202 */ /* 0x000fe20000000f00 */
[----:B------:R-:W-:Y:S01]  /*c170*/  FADD.FTZ R0, R75, R0 ;  /* 0x000000004b007221 */ /* 0x000fe20000010000 */
[----:B------:R1:W-:Y:S01]  /*c180*/  STL [R1+0x8], R2 ;  /* 0x0000080201007387 */ /* 0x0003e20000100800 */
[----:B------:R-:W-:Y:S03]  /*c190*/  FADD.FTZ R246, R160, R4 ;  /* 0x00000004a0f67221 */ /* 0x000fe60000010000 */
[----:B------:R1:W-:Y:S02]  /*c1a0*/  STL [R1+0x4], R0 ;  /* 0x0000040001007387 */ /* 0x0003e40000100800 */
[----:B-1----:R-:W-:-:S05]  /*c1b0*/  @P0 BRA `(.L_x_1471) ;  /* 0xffffb6e000000947 */ /* 0x002fca000383ffff */
.L_x_1460:
[----:B-1----:R-:W2:Y:S02]  /*c1c0*/  LDL R0, [R1+0x10] ;  /* 0x0000100001007983 */ /* 0x002ea40000100800 */
[----:B--2---:R-:W-:-:S13]  /*c1d0*/  ISETP.GE.AND P0, PT, R211, R0, PT ;  /* 0x00000000d300720c */ /* 0x004fda0003f06270 */
[----:B------:R-:W-:Y:S05]  /*c1e0*/  @!P0 BRA `(.L_x_1472) ;  /* 0x00003d2000008947 */ /* 0x000fea0003800000 */
[----:B------:R-:W-:Y:S01]  /*c1f0*/  IMAD.MOV.U32 R85, RZ, RZ, R71 ;  /* 0x000000ffff557224 */ /* 0x000fe200078e0047 */
[----:B------:R-:W-:Y:S01]  /*c200*/  MOV R87, R68 ;  /* 0x0000004400577202 */ /* 0x000fe20000000f00 */
[----:B------:R-:W-:Y:S01]  /*c210*/  IMAD.MOV.U32 R84, RZ, RZ, R72 ;  /* 0x000000ffff547224 */ /* 0x000fe200078e0048 */
[----:B------:R-:W-:Y:S02]  /*c220*/  MOV R86, R70 ;  /* 0x0000004600567202 */ /* 0x000fe40000000f00 */
.L_x_1479:
        /* <DEDUP_REMOVED lines=14> */
[C---:B------:R-:W-:Y:S04]  /*c310*/  IMAD.WIDE.U32 R2, R203.reuse, c[0x0][0x218], R2 ;  /* 0x00008600cb027a25 */ /* 0x040fe800078e0002 */
        /* <DEDUP_REMOVED lines=22> */
.L_x_1576:
        /* <DEDUP_REMOVED lines=21> */
[----:B------:R-:W-:Y:S01]  /*c5d0*/  LOP3.LUT R0, R0, 0xf, RZ, 0xc0, !PT ;  /* 0x0000000f00007812 */ /* 0x000fe200078ec0ff */
[----:B------:R-:W5:Y:S06]  /*c5e0*/  LDL R236, [R1+0x10] ;  /* 0x0000100001ec7983 */ /* 0x000f6c0000100800 */
[C---:B------:R-:W-:Y:S08]  /*c5f0*/  HMMA.16816.F32 R40, R76.reuse, R48, RZ ;  /* 0x000000304c28723c */ /* 0x040ff000000018ff */
[-C--:B------:R-:W-:Y:S08]  /*c600*/  HMMA.16816.F32 R44, R76, R50.reuse, RZ ;  /* 0x000000324c2c723c */ /* 0x080ff000000018ff */
[C---:B------:R-:W-:Y:S04]  /*c610*/  HMMA.16816.F32 R48, R80.reuse, R50, RZ ;  /* 0x000000325030723c */ /* 0x040fe800000018ff */
[-C--:B---3--:R-:W-:Y:S02]  /*c620*/  IADD3 R2, P2, R2, R58.reuse, RZ ;  /* 0x0000003a02027210 */ /* 0x088fe40007f5e0ff */
[----:B----4-:R-:W-:Y:S02]  /*c630*/  IADD3 R62, P1, R3, R58, RZ ;  /* 0x0000003a033e7210 */ /* 0x010fe40007f3e0ff */
[-C--:B--2---:R-:W-:Y:S04]  /*c640*/  IADD3.X R3, R57, R68.reuse, RZ, P2, !PT ;  /* 0x0000004439037210 */ /* 0x084fe800017fe4ff */
[----:B-1----:R-:W-:Y:S01]  /*c650*/  IADD3.X R63, R55, R68, RZ, P1, !PT ;  /* 0x00000044373f7210 */ /* 0x002fe20000ffe4ff */
        /* <DEDUP_REMOVED lines=12> */
[C---:B---3--:R-:W-:Y:S02]  /*c720*/  HMMA.16816.F32 R56, R76.reuse, R64, RZ ;  /* 0x000000404c38723c */ /* 0x048fe400000018ff */
[----:B----4-:R-:W-:Y:S05]  /*c730*/  IADD3.X R73, RZ, R0, R68, P2, P1 ;  /* 0x00000000ff497210 */ /* 0x010fea00017e2444 */
[----:B------:R3:W-:Y:S01]  /*c740*/  LDGSTS.E.BYPASS.LTC128B.128.ZFILL [R202+0x2100], [R72.64], P5 ;  /* 0x0210000048ca7fae */ /* 0x0007e2000a941d46 */
[-C--:B--2---:R-:W-:Y:S07]  /*c750*/  HMMA.16816.F32 R60, R76, R66.reuse, RZ ;  /* 0x000000424c3c723c */ /* 0x084fee00000018ff */
[----:B------:R-:W0:Y:S01]  /*c760*/  LDGDEPBAR ;  /* 0x00000000000079af */ /* 0x000e220000000000 */
[C---:B------:R-:W-:Y:S08]  /*c770*/  HMMA.16816.F32 R64, R80.reuse, R66, RZ ;  /* 0x000000425040723c */ /* 0x040ff000000018ff */
[-C--:B-1----:R-:W-:Y:S08]  /*c780*/  HMMA.16816.F32 R68, R80, R152.reuse, RZ ;  /* 0x000000985044723c */ /* 0x082ff000000018ff */
        /* <DEDUP_REMOVED lines=27> */
[----:B------:R-:W4:Y:S07]  /*c940*/  LDSM.16.M88.4 R164, [R190+0x1000] ;  /* 0x00100000bea4783b */ /* 0x000f2e0000000200 */
[----:B------:R-:W-:Y:S01]  /*c950*/  HMMA.16816.F32 R80, R156, R182, R80 ;  /* 0x000000b69c50723c */ /* 0x000fe20000001850 */
[----:B------:R-:W4:Y:S07]  /*c960*/  LDSM.16.M88.4 R156, [R190+0x1800] ;  /* 0x00180000be9c783b */ /* 0x000f2e0000000200 */
[-C--:B-1----:R-:W-:Y:S05]  /*c970*/  HMMA.16816.F32 R4, R152, R160.reuse, R4 ;  /* 0x000000a09804723c */ /* 0x082fea0000001804 */
[----:B-----5:R-:W-:Y:S03]  /*c980*/  ISETP.GT.AND P0, PT, R211, R236, PT ;  /* 0x000000ecd300720c */ /* 0x020fe60003f04270 */
        /* <DEDUP_REMOVED lines=8> */
[----:B------:R-:W2:Y:S07]  /*ca10*/  LDSM.16.M88.4 R172, [R193] ;  /* 0x00000000c1ac783b */ /* 0x000eae0000000200 */
[-C--:B----4-:R-:W-:Y:S08]  /*ca20*/  HMMA.16816.F32 R36, R152, R164.reuse, R36 ;  /* 0x000000a49824723c */ /* 0x090ff00000001824 */
        /* <DEDUP_REMOVED lines=236> */
.L_x_1577:
        /* <DEDUP_REMOVED lines=25> */
.L_x_1578:
        /* <DEDUP_REMOVED lines=9> */
.L_x_1475:
[----:B--234-:R-:W-:Y:S05]  /*db10*/  BSYNC B0 ;  /* 0x0000000000007941 */ /* 0x01cfea0003800000 */
.L_x_1474:
        /* <DEDUP_REMOVED lines=97> */
.L_x_1579:
[----:B------:R-:W-:Y:S01]  /*e130*/  FADD.FTZ R2, -R72, R84 ;  /* 0x0000005448027221 */ /* 0x000fe20000010100 */
[----:B----4-:R-:W-:Y:S01]  /*e140*/  FMNMX.FTZ R69, R0, R4, !PT ;  /* 0x0000000400457209 */ /* 0x010fe20007810000 */
[----:B------:R-:W-:Y:S01]  /*e150*/  FMUL.FTZ R6, R72, c[0x0][0x2d0] ;  /* 0x0000b40048067a20 */ /* 0x000fe20000410000 */
[----:B------:R-:W-:Y:S01]  /*e160*/  WARPSYNC 0xffffffff ;  /* 0xffffffff00007948 */ /* 0x000fe20003800000 */
[----:B------:R-:W-:Y:S01]  /*e170*/  FMUL.FTZ R2, R2, c[0x0][0x2d0] ;  /* 0x0000b40002027a20 */ /* 0x000fe20000410000 */
[----:B------:R-:W-:Y:S01]  /*e180*/  LDSM.16.MT88.4 R52, [R186] ;  /* 0x00000000ba34783b */ /* 0x000fe20000004200 */
[--C-:B------:R-:W-:Y:S02]  /*e190*/  FFMA.FTZ R172, R23, c[0x0][0x2d0], -R6.reuse ;  /* 0x0000b40017ac7a23 */ /* 0x100fe40000010806 */
[----:B------:R1:W2:Y:S01]  /*e1a0*/  MUFU.EX2 R68, R2 ;  /* 0x0000000200447308 */ /* 0x0002a20000000800 */
[----:B------:R-:W-:Y:S02]  /*e1b0*/  FMUL.FTZ R5, R71, c[0x0][0x2d0] ;  /* 0x0000b40047057a20 */ /* 0x000fe40000410000 */
[--C-:B------:R-:W-:Y:S02]  /*e1c0*/  FFMA.FTZ R10, R169, c[0x0][0x2d0], -R6.reuse ;  /* 0x0000b400a90a7a23 */ /* 0x100fe40000010806 */
[--C-:B------:R-:W-:Y:S01]  /*e1d0*/  FFMA.FTZ R7, R204, c[0x0][0x2d0], -R5.reuse ;  /* 0x0000b400cc077a23 */ /* 0x100fe20000010805 */
[----:B------:R-:W-:Y:S01]  /*e1e0*/  LDSM.16.MT88.4 R80, [R188] ;  /* 0x00000000bc50783b */ /* 0x000fe20000004200 */
[--C-:B------:R-:W-:Y:S02]  /*e1f0*/  FFMA.FTZ R8, R176, c[0x0][0x2d0], -R5.reuse ;  /* 0x0000b400b0087a23 */ /* 0x100fe40000010805 */
[--C-:B------:R-:W-:Y:S01]  /*e200*/  FFMA.FTZ R169, R22, c[0x0][0x2d0], -R6.reuse ;  /* 0x0000b40016a97a23 */ /* 0x100fe20000010806 */
[----:B------:R-:W-:Y:S01]  /*e210*/  MUFU.EX2 R237, R7 ;  /* 0x0000000700ed7308 */ /* 0x000fe20000000800 */
[--C-:B------:R-:W-:Y:S02]  /*e220*/  FFMA.FTZ R43, R168, c[0x0][0x2d0], -R6.reuse ;  /* 0x0000b400a82b7a23 */ /* 0x100fe40000010806 */
[--C-:B------:R-:W-:Y:S02]  /*e230*/  FFMA.FTZ R168, R21, c[0x0][0x2d0], -R6.reuse ;  /* 0x0000b40015a87a23 */ /* 0x100fe40000010806 */
[----:B------:R-:W4:Y:S01]  /*e240*/  LDSM.16.MT88.4 R20, [R185] ;  /* 0x00000000b914783b */ /* 0x000f220000004200 */
[--C-:B------:R-:W-:Y:S02]  /*e250*/  FFMA.FTZ R9, R161, c[0x0][0x2d0], -R6.reuse ;  /* 0x0000b400a1097a23 */ /* 0x100fe40000010806 */
[--C-:B------:R-:W-:Y:S02]  /*e260*/  FFMA.FTZ R62, R37, c[0x0][0x2d0], -R6.reuse ;  /* 0x0000b400253e7a23 */ /* 0x100fe40000010806 */
[----:B------:R-:W-:Y:S01]  /*e270*/  MUFU.EX2 R200, R8 ;  /* 0x0000000800c87308 */ /* 0x000fe20000000800 */
[--C-:B------:R-:W-:Y:S02]  /*e280*/  FFMA.FTZ R57, R38, c[0x0][0x2d0], -R5.reuse ;  /* 0x0000b40026397a23 */ /* 0x100fe40000010805 */
[----:B------:R-:W-:Y:S02]  /*e290*/  FFMA.FTZ R59, R36, c[0x0][0x2d0], -R5 ;  /* 0x0000b400243b7a23 */ /* 0x000fe40000010805 */
[----:B-1----:R-:W-:Y:S01]  /*e2a0*/  FADD.FTZ R2, -R71, R85 ;  /* 0x0000005547027221 */ /* 0x002fe20000010100 */
[----:B------:R-:W1:Y:S01]  /*e2b0*/  LDSM.16.MT88.4 R36, [R189] ;  /* 0x00000000bd24783b */ /* 0x000e620000004200 */
[--C-:B------:R-:W-:Y:S02]  /*e2c0*/  FFMA.FTZ R42, R163, c[0x0][0x2d0], -R6.reuse ;  /* 0x0000b400a32a7a23 */ /* 0x100fe40000010806 */
[----:B------:R-:W-:Y:S01]  /*e2d0*/  FMUL.FTZ R2, R2, c[0x0][0x2d0] ;  /* 0x0000b40002027a20 */ /* 0x000fe20000410000 */
[----:B------:R-:W-:Y:S01]  /*e2e0*/  MUFU.EX2 R238, R10 ;  /* 0x0000000a00ee7308 */ /* 0x000fe20000000800 */
        /* <DEDUP_REMOVED lines=20> */
[--C-:B----4-:R-:W-:Y:S02]  /*e430*/  FFMA.FTZ R2, R177, c[0x0][0x2d0], -R6.reuse ;  /* 0x0000b400b1027a23 */ /* 0x110fe40000010806 */
        /* <DEDUP_REMOVED lines=8> */
[----:B------:R-:W-:Y:S10]  /*e4c0*/  MUFU.EX2 R242, R40 ;  /* 0x0000002800f27308 */ /* 0x000ff40000000800 */
[----:B------:R-:W-:Y:S01]  /*e4d0*/  MUFU.EX2 R241, R44 ;  /* 0x0000002c00f17308 */ /* 0x000fe20000000800 */
[----:B----4-:R-:W-:Y:S09]  /*e4e0*/  FFMA.FTZ R2, R205, c[0x0][0x2d0], -R6 ;  /* 0x0000b400cd027a23 */ /* 0x010ff20000010806 */
[----:B------:R4:W5:Y:S10]  /*e4f0*/  MUFU.EX2 R239, R2 ;  /* 0x0000000200ef7308 */ /* 0x0009740000000800 */
[----:B------:R-:W-:Y:S10]  /*e500*/  MUFU.EX2 R251, R56 ;  /* 0x0000003800fb7308 */ /* 0x000ff40000000800 */
[----:B------:R-:W-:Y:S01]  /*e510*/  MUFU.EX2 R245, R57 ;  /* 0x0000003900f57308 */ /* 0x000fe20000000800 */
[----:B----4-:R-:W-:Y:S02]  /*e520*/  FFMA.FTZ R2, R153, c[0x0][0x2d0], -R5 ;  /* 0x0000b40099027a23 */ /* 0x010fe40000010805 */
[----:B------:R-:W-:Y:S07]  /*e530*/  FMUL.FTZ R153, R70, c[0x0][0x2d0] ;  /* 0x0000b40046997a20 */ /* 0x000fee0000410000 */
[----:B------:R4:W-:Y:S01]  /*e540*/  MUFU.EX2 R205, R2 ;  /* 0x0000000200cd7308 */ /* 0x0009e20000000800 */
[--C-:B------:R-:W-:Y:S02]  /*e550*/  FFMA.FTZ R7, R182, c[0x0][0x2d0], -R153.reuse ;  /* 0x0000b400b6077a23 */ /* 0x100fe40000010899 */
[--C-:B------:R-:W-:Y:S02]  /*e560*/  FFMA.FTZ R0, R179, c[0x0][0x2d0], -R153.reuse ;  /* 0x0000b400b3007a23 */ /* 0x100fe40000010899 */
[--C-:B------:R-:W-:Y:S02]  /*e570*/  FFMA.FTZ R75, R221, c[0x0][0x2d0], -R153.reuse ;  /* 0x0000b400dd4b7a23 */ /* 0x100fe40000010899 */
[----:B------:R-:W-:Y:S03]  /*e580*/  FFMA.FTZ R74, R222, c[0x0][0x2d0], -R153 ;  /* 0x0000b400de4a7a23 */ /* 0x000fe60000010899 */
[----:B------:R1:W-:Y:S10]  /*e590*/  MUFU.EX2 R177, R7 ;  /* 0x0000000700b17308 */ /* 0x0003f40000000800 */
[----:B------:R2:W-:Y:S01]  /*e5a0*/  MUFU.EX2 R244, R0 ;  /* 0x0000000000f47308 */ /* 0x0005e20000000800 */
[----:B----4-:R-:W-:Y:S02]  /*e5b0*/  FFMA.FTZ R2, R152, c[0x0][0x2d0], -R5 ;  /* 0x0000b40098027a23 */ /* 0x010fe40000010805 */
[----:B------:R-:W-:Y:S07]  /*e5c0*/  FMUL.FTZ R152, R69, c[0x0][0x2d0] ;  /* 0x0000b40045987a20 */ /* 0x000fee0000410000 */
[----:B------:R4:W4:Y:S01]  /*e5d0*/  MUFU.EX2 R248, R2 ;  /* 0x0000000200f87308 */ /* 0x0009220000000800 */
[----:B------:R-:W-:Y:S02]  /*e5e0*/  FFMA.FTZ R4, R183, c[0x0][0x2d0], -R152 ;  /* 0x0000b400b7047a23 */ /* 0x000fe40000010898 */
[----:B------:R-:W3:Y:S01]  /*e5f0*/  LDL.LU R183, [R1+0x4] ;  /* 0x0000040001b77983 */ /* 0x000ee20000300800 */
[----:B-1----:R-:W-:Y:S06]  /*e600*/  FFMA.FTZ R7, R206, c[0x0][0x2d0], -R153 ;  /* 0x0000b400ce077a23 */ /* 0x002fec0000010899 */
[----:B------:R1:W-:Y:S01]  /*e610*/  MUFU.EX2 R176, R4 ;  /* 0x0000000400b07308 */ /* 0x0003e20000000800 */
[----:B--2---:R-:W-:Y:S04]  /*e620*/  FADD.FTZ R0, -R69, R87 ;  /* 0x0000005745007221 */ /* 0x004fe80000010100 */
[----:B------:R-:W-:Y:S05]  /*e630*/  FMUL.FTZ R0, R0, c[0x0][0x2d0] ;  /* 0x0000b40000007a20 */ /* 0x000fea0000410000 */
[----:B------:R2:W-:Y:S01]  /*e640*/  MUFU.EX2 R204, R7 ;  /* 0x0000000700cc7308 */ /* 0x0005e20000000800 */
[----:B----4-:R-:W-:Y:S02]  /*e650*/  FADD.FTZ R2, -R70, R86 ;  /* 0x0000005646027221 */ /* 0x010fe40000010100 */
[----:B------:R-:W4:Y:S02]  /*e660*/  LDSM.16.MT88.4 R84, [R185+0x800] ;  /* 0x00080000b954783b */ /* 0x000f240000004200 */
[----:B------:R-:W-:Y:S05]  /*e670*/  FMUL.FTZ R2, R2, c[0x0][0x2d0] ;  /* 0x0000b40002027a20 */ /* 0x000fea0000410000 */
[----:B------:R-:W-:Y:S01]  /*e680*/  MUFU.EX2 R0, R0 ;  /* 0x0000000000007308 */ /* 0x000fe20000000800 */
[--C-:B-1----:R-:W-:Y:S02]  /*e690*/  FFMA.FTZ R4, R208, c[0x0][0x2d0], -R152.reuse ;  /* 0x0000b400d0047a23 */ /* 0x102fe40000010898 */
[----:B------:R-:W3:Y:S07]  /*e6a0*/  LDL.LU R208, [R1+0x8] ;  /* 0x0000080001d07983 */ /* 0x000eee0000300800 */
[----:B------:R1:W-:Y:S01]  /*e6b0*/  MUFU.EX2 R179, R4 ;  /* 0x0000000400b37308 */ /* 0x0003e20000000800 */
[--C-:B--2---:R-:W-:Y:S09]  /*e6c0*/  FFMA.FTZ R7, R180, c[0x0][0x2d0], -R153.reuse ;  /* 0x0000b400b4077a23 */ /* 0x104ff20000010899 */
[----:B------:R-:W-:Y:S10]  /*e6d0*/  MUFU.EX2 R206, R7 ;  /* 0x0000000700ce7308 */ /* 0x000ff40000000800 */
[----:B------:R-:W2:Y:S01]  /*e6e0*/  MUFU.EX2 R2, R2 ;  /* 0x0000000200027308 */ /* 0x000ea20000000800 */
[--C-:B-1----:R-:W-:Y:S02]  /*e6f0*/  FFMA.FTZ R4, R207, c[0x0][0x2d0], -R152.reuse ;  /* 0x0000b400cf047a23 */ /* 0x102fe40000010898 */
[----:B------:R-:W3:Y:S07]  /*e700*/  LDL.LU R207, [R1] ;  /* 0x0000000001cf7983 */ /* 0x000eee0000300800 */
[----:B------:R1:W-:Y:S10]  /*e710*/  MUFU.EX2 R182, R4 ;  /* 0x0000000400b67308 */ /* 0x0003f40000000800 */
[----:B------:R-:W-:Y:S10]  /*e720*/  MUFU.EX2 R180, R41 ;  /* 0x0000002900b47308 */ /* 0x000ff40000000800 */
[----:B------:R-:W-:Y:S01]  /*e730*/  MUFU.EX2 R249, R62 ;  /* 0x0000003e00f97308 */ /* 0x000fe20000000800 */
[--C-:B-1----:R-:W-:Y:S09]  /*e740*/  FFMA.FTZ R4, R209, c[0x0][0x2d0], -R152.reuse ;  /* 0x0000b400d1047a23 */ /* 0x102ff20000010898 */
[----:B------:R1:W1:Y:S10]  /*e750*/  MUFU.EX2 R240, R4 ;  /* 0x0000000400f07308 */ /* 0x0002740000000800 */
[----:B------:R-:W-:Y:S10]  /*e760*/  MUFU.EX2 R250, R61 ;  /* 0x0000003d00fa7308 */ /* 0x000ff40000000800 */
[----:B------:R-:W-:Y:S10]  /*e770*/  MUFU.EX2 R252, R60 ;  /* 0x0000003c00fc7308 */ /* 0x000ff40000000800 */
[----:B------:R-:W-:Y:S10]  /*e780*/  MUFU.EX2 R172, R172 ;  /* 0x000000ac00ac7308 */ /* 0x000ff40000000800 */
[----:B------:R-:W-:Y:S10]  /*e790*/  MUFU.EX2 R209, R163 ;  /* 0x000000a300d17308 */ /* 0x000ff40000000800 */
[----:B------:R-:W-:Y:S10]  /*e7a0*/  MUFU.EX2 R173, R173 ;  /* 0x000000ad00ad7308 */ /* 0x000ff40000000800 */
[----:B------:R-:W-:Y:S01]  /*e7b0*/  MUFU.EX2 R163, R170 ;  /* 0x000000aa00a37308 */ /* 0x000fe20000000800 */
[C---:B-1----:R-:W-:Y:S01]  /*e7c0*/  FMUL.FTZ R4, R68.reuse, R88 ;  /* 0x0000005844047220 */ /* 0x042fe20000410000 */
[----:B-----5:R-:W-:Y:S01]  /*e7d0*/  F2FP.PACK_AB R76, R239, R236 ;  /* 0x000000ecef4c723e */ /* 0x020fe200000000ff */
[----:B------:R-:W-:Y:S01]  /*e7e0*/  FMUL.FTZ R5, R68, R89 ;  /* 0x0000005944057220 */ /* 0x000fe20000410000 */
[----:B------:R-:W-:Y:S01]  /*e7f0*/  F2FP.PACK_AB R77, R237, R200 ;  /* 0x000000c8ed4d723e */ /* 0x000fe200000000ff */
[----:B------:R-:W-:Y:S01]  /*e800*/  FMUL.FTZ R6, R3, R90 ;  /* 0x0000005a03067220 */ /* 0x000fe20000410000 */
[----:B------:R-:W-:Y:S01]  /*e810*/  F2FP.PACK_AB R78, R247, R238 ;  /* 0x000000eef74e723e */ /* 0x000fe200000000ff */
[----:B------:R-:W-:Y:S01]  /*e820*/  FMUL.FTZ R7, R3, R91 ;  /* 0x0000005b03077220 */ /* 0x000fe20000410000 */
[----:B------:R-:W-:Y:S01]  /*e830*/  F2FP.PACK_AB R79, R248, R205 ;  /* 0x000000cdf84f723e */ /* 0x000fe200000000ff */
[----:B------:R-:W1:Y:S01]  /*e840*/  LDSM.16.MT88.4 R88, [R189+0x800] ;  /* 0x00080000bd58783b */ /* 0x000e620000004200 */
[----:B--2---:R-:W-:Y:S01]  /*e850*/  FMUL.FTZ R8, R2, R92 ;  /* 0x0000005c02087220 */ /* 0x004fe20000410000 */
[----:B------:R-:W-:Y:S01]  /*e860*/  F2FP.PACK_AB R64, R204, R177 ;  /* 0x000000b1cc40723e */ /* 0x000fe200000000ff */
[----:B------:R-:W-:Y:S01]  /*e870*/  FMUL.FTZ R9, R2, R93 ;  /* 0x0000005d02097220 */ /* 0x000fe20000410000 */
[----:B------:R-:W-:Y:S01]  /*e880*/  F2FP.PACK_AB R66, R244, R206 ;  /* 0x000000cef442723e */ /* 0x000fe200000000ff */
[C---:B------:R-:W-:Y:S01]  /*e890*/  FMUL.FTZ R10, R0.reuse, R94 ;  /* 0x0000005e000a7220 */ /* 0x040fe20000410000 */
[-C--:B------:R-:W-:Y:S05]  /*e8a0*/  HMMA.16816.F32 R4, R76, R20.reuse, R4 ;  /* 0x000000144c04723c */ /* 0x080fea0000001804 */
[----:B------:R-:W-:Y:S01]  /*e8b0*/  FMUL.FTZ R11, R0, R95 ;  /* 0x0000005f000b7220 */ /* 0x000fe20000410000 */
[----:B------:R-:W-:Y:S01]  /*e8c0*/  F2FP.PACK_AB R65, R179, R176 ;  /* 0x000000b0b341723e */ /* 0x000fe200000000ff */
[----:B------:R-:W-:Y:S01]  /*e8d0*/  FMUL.FTZ R12, R2, R96 ;  /* 0x00000060020c7220 */ /* 0x000fe20000410000 */
[----:B------:R-:W-:Y:S01]  /*e8e0*/  F2FP.PACK_AB R67, R240, R182 ;  /* 0x000000b6f043723e */ /* 0x000fe200000000ff */
[----:B------:R-:W2:Y:S03]  /*e8f0*/  LDSM.16.MT88.4 R92, [R186+0x800] ;  /* 0x00080000ba5c783b */ /* 0x000ea60000004200 */
[----:B------:R-:W-:Y:S02]  /*e900*/  FMUL.FTZ R49, R68, R133 ;  /* 0x0000008544317220 */ /* 0x000fe40000410000 */
[C---:B------:R-:W-:Y:S01]  /*e910*/  FMUL.FTZ R50, R3.reuse, R134 ;  /* 0x0000008603327220 */ /* 0x040fe20000410000 */
[C---:B------:R-:W-:Y:S04]  /*e920*/  HMMA.16816.F32 R8, R64.reuse, R20, R8 ;  /* 0x000000144008723c */ /* 0x040fe80000001808 */
[----:B------:R-:W-:Y:S02]  /*e930*/  FMUL.FTZ R13, R2, R97 ;  /* 0x00000061020d7220 */ /* 0x000fe40000410000 */
[C---:B------:R-:W-:Y:S02]  /*e940*/  FMUL.FTZ R14, R0.reuse, R98 ;  /* 0x00000062000e7220 */ /* 0x040fe40000410000 */
[----:B------:R-:W-:Y:S04]  /*e950*/  FMUL.FTZ R15, R0, R99 ;  /* 0x00000063000f7220 */ /* 0x000fe80000410000 */
[C---:B------:R-:W-:Y:S02]  /*e960*/  FMUL.FTZ R51, R3.reuse, R135 ;  /* 0x0000008703337220 */ /* 0x040fe40000410000 */
[--C-:B------:R-:W-:Y:S01]  /*e970*/  FFMA.FTZ R96, R220, c[0x0][0x2d0], -R153.reuse ;  /* 0x0000b400dc607a23 */ /* 0x100fe20000010899 */
[-C--:B------:R-:W-:Y:S03]  /*e980*/  HMMA.16816.F32 R12, R64, R22.reuse, R12 ;  /* 0x00000016400c723c */ /* 0x080fe6000000180c */
        /* <DEDUP_REMOVED lines=11> */
[--C-:B------:R-:W-:Y:S02]  /*ea40*/  FFMA.FTZ R103, R224, c[0x0][0x2d0], -R152.reuse ;  /* 0x0000b400e0677a23 */ /* 0x100fe40000010898 */
[--C-:B------:R-:W-:Y:S02]  /*ea50*/  FFMA.FTZ R99, R213, c[0x0][0x2d0], -R153.reuse ;  /* 0x0000b400d5637a23 */ /* 0x100fe40000010899 */
[--C-:B------:R-:W-:Y:S01]  /*ea60*/  FFMA.FTZ R98, R212, c[0x0][0x2d0], -R153.reuse ;  /* 0x0000b400d4627a23 */ /* 0x100fe20000010899 */
[-C--:B------:R-:W-:Y:S01]  /*ea70*/  HMMA.16816.F32 R20, R76, R36.reuse, R20 ;  /* 0x000000244c14723c */ /* 0x080fe20000001814 */
[----:B------:R-:W5:Y:S02]  /*ea80*/  LDL R212, [R1+0x10] ;  /* 0x0000100001d47983 */ /* 0x000f640000100800 */
[C---:B------:R-:W-:Y:S02]  /*ea90*/  FMUL.FTZ R24, R2.reuse, R108 ;  /* 0x0000006c02187220 */ /* 0x040fe40000410000 */
[----:B------:R-:W-:Y:S02]  /*eaa0*/  FMUL.FTZ R25, R2, R109 ;  /* 0x0000006d02197220 */ /* 0x000fe40000410000 */
[C---:B------:R-:W-:Y:S02]  /*eab0*/  FMUL.FTZ R26, R0.reuse, R110 ;  /* 0x0000006e001a7220 */ /* 0x040fe40000410000 */
[----:B------:R-:W-:Y:S03]  /*eac0*/  FMUL.FTZ R27, R0, R111 ;  /* 0x0000006f001b7220 */ /* 0x000fe60000410000 */
[--C-:B------:R-:W-:Y:S02]  /*ead0*/  FFMA.FTZ R97, R210, c[0x0][0x2d0], -R153.reuse ;  /* 0x0000b400d2617a23 */ /* 0x100fe40000010899 */
[--C-:B------:R-:W-:Y:S01]  /*eae0*/  FFMA.FTZ R100, R216, c[0x0][0x2d0], -R153.reuse ;  /* 0x0000b400d8647a23 */ /* 0x100fe20000010899 */
[----:B------:R-:W-:Y:S01]  /*eaf0*/  MUFU.EX2 R210, R161 ;  /* 0x000000a100d27308 */ /* 0x000fe20000000800 */
[C---:B------:R-:W-:Y:S04]  /*eb00*/  HMMA.16816.F32 R24, R64.reuse, R36, R24 ;  /* 0x000000244018723c */ /* 0x040fe80000001818 */
[C---:B------:R-:W-:Y:S02]  /*eb10*/  FMUL.FTZ R28, R2.reuse, R112 ;  /* 0x00000070021c7220 */ /* 0x040fe40000410000 */
[----:B------:R-:W-:Y:S02]  /*eb20*/  FMUL.FTZ R29, R2, R113 ;  /* 0x00000071021d7220 */ /* 0x000fe40000410000 */
[C---:B------:R-:W-:Y:S04]  /*eb30*/  FMUL.FTZ R30, R0.reuse, R114 ;  /* 0x00000072001e7220 */ /* 0x040fe80000410000 */
[----:B------:R-:W-:Y:S02]  /*eb40*/  FMUL.FTZ R31, R0, R115 ;  /* 0x00000073001f7220 */ /* 0x000fe40000410000 */
[C---:B------:R-:W-:Y:S02]  /*eb50*/  FMUL.FTZ R35, R3.reuse, R119 ;  /* 0x0000007703237220 */ /* 0x040fe40000410000 */
[----:B------:R1:W-:Y:S01]  /*eb60*/  MUFU.EX2 R119, R43 ;  /* 0x0000002b00777308 */ /* 0x0003e20000000800 */
[C---:B------:R-:W-:Y:S02]  /*eb70*/  FMUL.FTZ R32, R68.reuse, R116 ;  /* 0x0000007444207220 */ /* 0x040fe40000410000 */
[-C--:B------:R-:W-:Y:S03]  /*eb80*/  HMMA.16816.F32 R28, R64, R38.reuse, R28 ;  /* 0x00000026401c723c */ /* 0x080fe6000000181c */
[----:B------:R-:W-:Y:S02]  /*eb90*/  FMUL.FTZ R33, R68, R117 ;  /* 0x0000007544217220 */ /* 0x000fe40000410000 */
[C---:B------:R-:W-:Y:S02]  /*eba0*/  FMUL.FTZ R34, R3.reuse, R118 ;  /* 0x0000007603227220 */ /* 0x040fe40000410000 */
[--C-:B------:R-:W-:Y:S02]  /*ebb0*/  FFMA.FTZ R116, R162, c[0x0][0x2d0], -R152.reuse ;  /* 0x0000b400a2747a23 */ /* 0x100fe40000010898 */
[----:B------:R-:W-:Y:S01]  /*ebc0*/  FMUL.FTZ R44, R2, R128 ;  /* 0x00000080022c7220 */ /* 0x000fe20000410000 */
[----:B------:R-:W-:Y:S02]  /*ebd0*/  MUFU.EX2 R162, R171 ;  /* 0x000000ab00a27308 */ /* 0x000fe40000000800 */
        /* <DEDUP_REMOVED lines=8> */
[----:B------:R-:W-:Y:S01]  /*ec60*/  FMUL.FTZ R41, R2, R125 ;  /* 0x0000007d02297220 */ /* 0x000fe20000410000 */
[-C--:B------:R-:W-:Y:S01]  /*ec70*/  HMMA.16816.F32 R36, R76, R52.reuse, R36 ;  /* 0x000000344c24723c */ /* 0x080fe20000001824 */
[----:B------:R2:W-:Y:S02]  /*ec80*/  MUFU.EX2 R125, R45 ;  /* 0x0000002d007d7308 */ /* 0x0005e40000000800 */
[C---:B------:R-:W-:Y:S02]  /*ec90*/  FMUL.FTZ R42, R0.reuse, R126 ;  /* 0x0000007e002a7220 */ /* 0x040fe40000410000 */
[C---:B-1----:R-:W-:Y:S02]  /*eca0*/  FMUL.FTZ R43, R0.reuse, R127 ;  /* 0x0000007f002b7220 */ /* 0x042fe40000410000 */
[C---:B------:R-:W-:Y:S02]  /*ecb0*/  FMUL.FTZ R47, R0.reuse, R131 ;  /* 0x00000083002f7220 */ /* 0x040fe40000410000 */
[----:B------:R-:W-:Y:S02]  /*ecc0*/  FMUL.FTZ R46, R0, R130 ;  /* 0x00000082002e7220 */ /* 0x000fe40000410000 */
[----:B------:R-:W-:Y:S01]  /*ecd0*/  MUFU.EX2 R178, R98 ;  /* 0x0000006200b27308 */ /* 0x000fe20000000800 */
[C---:B------:R-:W-:Y:S04]  /*ece0*/  HMMA.16816.F32 R40, R64.reuse, R52, R40 ;  /* 0x000000344028723c */ /* 0x040fe80000001828 */
[C---:B------:R-:W-:Y:S02]  /*ecf0*/  FMUL.FTZ R56, R2.reuse, R140 ;  /* 0x0000008c02387220 */ /* 0x040fe40000410000 */
[----:B------:R-:W-:Y:S02]  /*ed00*/  FMUL.FTZ R57, R2, R141 ;  /* 0x0000008d02397220 */ /* 0x000fe40000410000 */
[--C-:B------:R-:W-:Y:S01]  /*ed10*/  FFMA.FTZ R52, R231, c[0x0][0x2d0], -R153.reuse ;  /* 0x0000b400e7347a23 */ /* 0x100fe20000010899 */
[----:B------:R1:W-:Y:S03]  /*ed20*/  MUFU.EX2 R124, R48 ;  /* 0x00000030007c7308 */ /* 0x0003e60000000800 */
[----:B------:R-:W-:Y:S02]  /*ed30*/  FMUL.FTZ R53, R68, R137 ;  /* 0x0000008944357220 */ /* 0x000fe40000410000 */
[C---:B--2---:R-:W-:Y:S02]  /*ed40*/  FMUL.FTZ R45, R2.reuse, R129 ;  /* 0x00000081022d7220 */ /* 0x044fe40000410000 */
[C---:B------:R-:W-:Y:S02]  /*ed50*/  FMUL.FTZ R60, R2.reuse, R144 ;  /* 0x00000090023c7220 */ /* 0x040fe40000410000 */
[----:B------:R-:W-:Y:S01]  /*ed60*/  FMUL.FTZ R61, R2, R145 ;  /* 0x00000091023d7220 */ /* 0x000fe20000410000 */
[----:B------:R2:W-:Y:S01]  /*ed70*/  MUFU.EX2 R118, R52 ;  /* 0x0000003400767308 */ /* 0x0005e20000000800 */
[----:B------:R-:W-:Y:S01]  /*ed80*/  FMUL.FTZ R62, R0, R146 ;  /* 0x00000092003e7220 */ /* 0x000fe20000410000 */
[-C--:B------:R-:W-:Y:S03]  /*ed90*/  HMMA.16816.F32 R44, R64, R54.reuse, R44 ;  /* 0x00000036402c723c */ /* 0x080fe6000000182c */
[----:B------:R-:W-:Y:S02]  /*eda0*/  FFMA.FTZ R114, R181, c[0x0][0x2d0], -R152 ;  /* 0x0000b400b5727a23 */ /* 0x000fe40000010898 */
[----:B------:R-:W-:Y:S02]  /*edb0*/  FFMA.FTZ R106, R68, R246, R236 ;  /* 0x000000f6446a7223 */ /* 0x000fe400000100ec */
[--C-:B------:R-:W-:Y:S01]  /*edc0*/  FFMA.FTZ R111, R166, c[0x0][0x2d0], -R153.reuse ;  /* 0x0000b400a66f7a23 */ /* 0x100fe20000010899 */
[----:B------:R3:W-:Y:S01]  /*edd0*/  MUFU.EX2 R231, R59 ;  /* 0x0000003b00e77308 */ /* 0x0007e20000000800 */
[--C-:B------:R-:W-:Y:S03]  /*ede0*/  FFMA.FTZ R112, R167, c[0x0][0x2d0], -R153.reuse ;  /* 0x0000b400a7707a23 */ /* 0x100fe60000010899 */
[----:B-1----:R-:W-:Y:S02]  /*edf0*/  FMUL.FTZ R48, R68, R132 ;  /* 0x0000008444307220 */ /* 0x002fe40000410000 */
[----:B------:R-:W-:Y:S01]  /*ee00*/  LDSM.16.MT88.4 R132, [R186+0x2000] ;  /* 0x00200000ba84783b */ /* 0x000fe20000004200 */
[--C-:B------:R-:W-:Y:S02]  /*ee10*/  FFMA.FTZ R113, R165, c[0x0][0x2d0], -R153.reuse ;  /* 0x0000b400a5717a23 */ /* 0x100fe40000010899 */
[--C-:B------:R-:W-:Y:S01]  /*ee20*/  FFMA.FTZ R104, R223, c[0x0][0x2d0], -R152.reuse ;  /* 0x0000b400df687a23 */ /* 0x100fe20000010898 */
[----:B------:R-:W-:Y:S01]  /*ee30*/  MUFU.EX2 R137, R103 ;  /* 0x0000006700897308 */ /* 0x000fe20000000800 */
[C---:B------:R-:W-:Y:S04]  /*ee40*/  HMMA.16816.F32 R48, R76.reuse, R54, R48 ;  /* 0x000000364c30723c */ /* 0x040fe80000001830 */
[--C-:B--2---:R-:W-:Y:S02]  /*ee50*/  FFMA.FTZ R52, R230, c[0x0][0x2d0], -R153.reuse ;  /* 0x0000b400e6347a23 */ /* 0x104fe40000010899 */
[----:B------:R-:W-:Y:S02]  /*ee60*/  FFMA.FTZ R107, R219, c[0x0][0x2d0], -R152 ;  /* 0x0000b400db6b7a23 */ /* 0x000fe40000010898 */
[C---:B------:R-:W-:Y:S01]  /*ee70*/  FMUL.FTZ R54, R3.reuse, R138 ;  /* 0x0000008a03367220 */ /* 0x040fe20000410000 */
[----:B------:R1:W2:Y:S03]  /*ee80*/  MUFU.EX2 R122, R52 ;  /* 0x00000034007a7308 */ /* 0x0002a60000000800 */
[C---:B------:R-:W-:Y:S02]  /*ee90*/  FMUL.FTZ R55, R3.reuse, R139 ;  /* 0x0000008b03377220 */ /* 0x040fe40000410000 */
[----:B---3--:R-:W-:Y:S02]  /*eea0*/  FMUL.FTZ R59, R0, R143 ;  /* 0x0000008f003b7220 */ /* 0x008fe40000410000 */
[----:B------:R-:W-:Y:S02]  /*eeb0*/  FFMA.FTZ R105, R3, R207, R200 ;  /* 0x000000cf03697223 */ /* 0x000fe400000100c8 */
[--C-:B------:R-:W-:Y:S01]  /*eec0*/  FFMA.FTZ R108, R218, c[0x0][0x2d0], -R152.reuse ;  /* 0x0000b400da6c7a23 */ /* 0x100fe20000010898 */
[----:B------:R3:W-:Y:S01]  /*eed0*/  MUFU.EX2 R230, R63 ;  /* 0x0000003f00e67308 */ /* 0x0007e20000000800 */
[--C-:B------:R-:W-:Y:S02]  /*eee0*/  FFMA.FTZ R109, R215, c[0x0][0x2d0], -R152.reuse ;  /* 0x0000b400d76d7a23 */ /* 0x100fe40000010898 */
[--C-:B------:R-:W-:Y:S07]  /*eef0*/  FFMA.FTZ R110, R214, c[0x0][0x2d0], -R152.reuse ;  /* 0x0000b400d66e7a23 */ /* 0x100fee0000010898 */
[----:B------:R-:W-:Y:S01]  /*ef00*/  MUFU.EX2 R139, R96 ;  /* 0x00000060008b7308 */ /* 0x000fe20000000800 */
[--C-:B-1----:R-:W-:Y:S09]  /*ef10*/  FFMA.FTZ R52, R227, c[0x0][0x2d0], -R153.reuse ;  /* 0x0000b400e3347a23 */ /* 0x102ff20000010899 */
[----:B------:R1:W-:Y:S01]  /*ef20*/  MUFU.EX2 R123, R52 ;  /* 0x00000034007b7308 */ /* 0x0003e20000000800 */
[----:B---3--:R-:W-:Y:S09]  /*ef30*/  FMUL.FTZ R63, R0, R147 ;  /* 0x00000093003f7220 */ /* 0x008ff20000410000 */
[----:B------:R3:W-:Y:S10]  /*ef40*/  MUFU.EX2 R227, R58 ;  /* 0x0000003a00e37308 */ /* 0x0007f40000000800 */
[----:B------:R-:W-:Y:S01]  /*ef50*/  MUFU.EX2 R138, R102 ;  /* 0x00000066008a7308 */ /* 0x000fe20000000800 */
[--C-:B-1----:R-:W-:Y:S09]  /*ef60*/  FFMA.FTZ R52, R226, c[0x0][0x2d0], -R153.reuse ;  /* 0x0000b400e2347a23 */ /* 0x102ff20000010899 */
[----:B------:R1:W-:Y:S01]  /*ef70*/  MUFU.EX2 R131, R52 ;  /* 0x0000003400837308 */ /* 0x0003e20000000800 */
[----:B---3--:R-:W-:Y:S09]  /*ef80*/  FMUL.FTZ R58, R0, R142 ;  /* 0x0000008e003a7220 */ /* 0x008ff20000410000 */
[----:B------:R3:W-:Y:S10]  /*ef90*/  MUFU.EX2 R226, R73 ;  /* 0x0000004900e27308 */ /* 0x0007f40000000800 */
[----:B------:R-:W-:Y:S01]  /*efa0*/  MUFU.EX2 R200, R97 ;  /* 0x0000006100c87308 */ /* 0x000fe20000000800 */
[----:B-1----:R-:W-:Y:S09]  /*efb0*/  FMUL.FTZ R52, R68, R136 ;  /* 0x0000008844347220 */ /* 0x002ff20000410000 */
[----:B------:R1:W-:Y:S01]  /*efc0*/  MUFU.EX2 R142, R100 ;  /* 0x00000064008e7308 */ /* 0x0003e20000000800 */
[-C--:B------:R-:W-:Y:S03]  /*efd0*/  HMMA.16816.F32 R52, R76, R80.reuse, R52 ;  /* 0x000000504c34723c */ /* 0x080fe60000001834 */
[--C-:B---3--:R-:W-:Y:S05]  /*efe0*/  FFMA.FTZ R73, R232, c[0x0][0x2d0], -R152.reuse ;  /* 0x0000b400e8497a23 */ /* 0x108fea0000010898 */
[C---:B------:R-:W-:Y:S01]  /*eff0*/  HMMA.16816.F32 R56, R64.reuse, R80, R56 ;  /* 0x000000504038723c */ /* 0x040fe20000001838 */
[----:B------:R3:W-:Y:S06]  /*f000*/  MUFU.EX2 R117, R73 ;  /* 0x0000004900757308 */ /* 0x0007ec0000000800 */
[----:B--2---:R-:W-:Y:S01]  /*f010*/  F2FP.PACK_AB R80, R122, R118 ;  /* 0x000000767a50723e */ /* 0x004fe200000000ff */
[-C--:B------:R-:W-:Y:S03]  /*f020*/  HMMA.16816.F32 R60, R64, R82.reuse, R60 ;  /* 0x00000052403c723c */ /* 0x080fe6000000183c */
[----:B------:R-:W-:Y:S04]  /*f030*/  MUFU.EX2 R181, R168 ;  /* 0x000000a800b57308 */ /* 0x000fe80000000800 */
[--C-:B------:R-:W-:Y:S01]  /*f040*/  FFMA.FTZ R64, R234, c[0x0][0x2d0], -R152.reuse ;  /* 0x0000b400ea407a23 */ /* 0x100fe20000010898 */
[----:B-1----:R-:W-:Y:S01]  /*f050*/  LDSM.16.MT88.4 R100, [R185+0x2000] ;  /* 0x00200000b964783b */ /* 0x002fe20000004200 */
[----:B------:R-:W-:Y:S03]  /*f060*/  FFMA.FTZ R65, R233, c[0x0][0x2d0], -R152 ;  /* 0x0000b400e9417a23 */ /* 0x000fe60000010898 */
[C---:B------:R-:W-:Y:S01]  /*f070*/  FMUL.FTZ R66, R3.reuse, R150 ;  /* 0x0000009603427220 */ /* 0x040fe20000410000 */
[----:B------:R1:W2:Y:S01]  /*f080*/  MUFU.EX2 R120, R64 ;  /* 0x0000004000787308 */ /* 0x0002a20000000800 */
[----:B------:R-:W-:Y:S01]  /*f090*/  FMUL.FTZ R67, R3, R151 ;  /* 0x0000009703437220 */ /* 0x000fe20000410000 */
[----:B------:R-:W-:Y:S01]  /*f0a0*/  F2FP.PACK_AB R151, R162, R163 ;  /* 0x000000a3a297723e */ /* 0x000fe200000000ff */
[----:B------:R-:W-:Y:S02]  /*f0b0*/  FFMA.FTZ R3, R0, R183, R176 ;  /* 0x000000b700037223 */ /* 0x000fe400000100b0 */
[--C-:B---3--:R-:W-:Y:S02]  /*f0c0*/  FFMA.FTZ R73, R225, c[0x0][0x2d0], -R153.reuse ;  /* 0x0000b400e1497a23 */ /* 0x108fe40000010899 */
[----:B------:R-:W-:Y:S02]  /*f0d0*/  FFMA.FTZ R153, R160, c[0x0][0x2d0], -R153 ;  /* 0x0000b400a0997a23 */ /* 0x000fe40000010899 */
[----:B------:R-:W-:Y:S01]  /*f0e0*/  FADD.FTZ R3, R179, R3 ;  /* 0x00000003b3037221 */ /* 0x000fe20000010000 */
[----:B------:R3:W-:Y:S01]  /*f0f0*/  MUFU.EX2 R121, R65 ;  /* 0x0000004100797308 */ /* 0x0007e20000000800 */
[----:B------:R-:W-:Y:S02]  /*f100*/  FADD.FTZ R0, R237, R105 ;  /* 0x00000069ed007221 */ /* 0x000fe40000010000 */
[----:B------:R-:W-:Y:S02]  /*f110*/  FADD.FTZ R3, R182, R3 ;  /* 0x00000003b6037221 */ /* 0x000fe40000010000 */
[----:B------:R-:W-:Y:S02]  /*f120*/  FADD.FTZ R0, R205, R0 ;  /* 0x00000000cd007221 */ /* 0x000fe40000010000 */
[----:B------:R-:W-:Y:S02]  /*f130*/  FADD.FTZ R3, R240, R3 ;  /* 0x00000003f0037221 */ /* 0x000fe40000010000 */
[----:B------:R-:W-:Y:S01]  /*f140*/  FADD.FTZ R0, R248, R0 ;  /* 0x00000000f8007221 */ /* 0x000fe20000010000 */
[----:B------:R4:W-:Y:S01]  /*f150*/  MUFU.EX2 R168, R99 ;  /* 0x0000006300a87308 */ /* 0x0009e20000000800 */
[--C-:B-1----:R-:W-:Y:S01]  /*f160*/  FFMA.FTZ R64, R235, c[0x0][0x2d0], -R152.reuse ;  /* 0x0000b400eb407a23 */ /* 0x102fe20000010898 */
[----:B--2---:R-:W-:Y:S01]  /*f170*/  F2FP.PACK_AB R81, R120, R117 ;  /* 0x000000757851723e */ /* 0x004fe200000000ff */
[----:B------:R-:W-:Y:S07]  /*f180*/  FFMA.FTZ R152, R164, c[0x0][0x2d0], -R152 ;  /* 0x0000b400a4987a23 */ /* 0x000fee0000010898 */
[----:B------:R1:W2:Y:S01]  /*f190*/  MUFU.EX2 R130, R64 ;  /* 0x0000004000827308 */ /* 0x0002a20000000800 */
[C---:B---3--:R-:W-:Y:S09]  /*f1a0*/  FMUL.FTZ R65, R68.reuse, R149 ;  /* 0x0000009544417220 */ /* 0x048ff20000410000 */
[----:B------:R-:W-:Y:S01]  /*f1b0*/  MUFU.EX2 R129, R73 ;  /* 0x0000004900817308 */ /* 0x000fe20000000800 */
[----:B----4-:R-:W-:Y:S09]  /*f1c0*/  LDSM.16.MT88.4 R96, [R186+0x1000] ;  /* 0x00100000ba60783b */ /* 0x010ff20000004200 */
[----:B------:R3:W-:Y:S01]  /*f1d0*/  MUFU.EX2 R176, R75 ;  /* 0x0000004b00b07308 */ /* 0x0007e20000000800 */
[----:B-1----:R-:W-:Y:S01]  /*f1e0*/  FMUL.FTZ R64, R68, R148 ;  /* 0x0000009444407220 */ /* 0x002fe20000410000 */
[----:B------:R-:W-:Y:S01]  /*f1f0*/  F2FP.PACK_AB R148, R173, R210 ;  /* 0x000000d2ad94723e */ /* 0x000fe200000000ff */
[----:B------:R-:W-:Y:S01]  /*f200*/  FFMA.FTZ R68, R2, R208, R177 ;  /* 0x000000d002447223 */ /* 0x000fe200000100b1 */
[----:B-----5:R-:W-:Y:S01]  /*f210*/  ISETP.GT.AND P0, PT, R211, R212, PT ;  /* 0x000000d4d300720c */ /* 0x020fe20003f04270 */
[----:B------:R-:W-:Y:S05]  /*f220*/  FADD.FTZ R2, R239, R106 ;  /* 0x0000006aef027221 */ /* 0x000fea0000010000 */
[----:B------:R1:W-:Y:S01]  /*f230*/  MUFU.EX2 R183, R74 ;  /* 0x0000004a00b77308 */ /* 0x0003e20000000800 */
[----:B------:R-:W-:Y:S04]  /*f240*/  HMMA.16816.F32 R64, R76, R82, R64 ;  /* 0x000000524c40723c */ /* 0x000fe80000001840 */
[----:B------:R-:W-:Y:S02]  /*f250*/  FADD.FTZ R2, R238, R2 ;  /* 0x00000002ee027221 */ /* 0x000fe40000010000 */
[----:B------:R-:W-:Y:S01]  /*f260*/  FADD.FTZ R68, R204, R68 ;  /* 0x00000044cc447221 */ /* 0x000fe20000010000 */
[----:B------:R-:W-:Y:S01]  /*f270*/  F2FP.PACK_AB R76, R243, R119 ;  /* 0x00000077f34c723e */ /* 0x000fe200000000ff */
[----:B------:R-:W-:Y:S01]  /*f280*/  FADD.FTZ R2, R247, R2 ;  /* 0x00000002f7027221 */ /* 0x000fe20000010000 */
[----:B------:R-:W-:Y:S01]  /*f290*/  F2FP.PACK_AB R77, R242, R180 ;  /* 0x000000b4f24d723e */ /* 0x000fe200000000ff */
[----:B------:R-:W-:Y:S02]  /*f2a0*/  MUFU.EX2 R136, R104 ;  /* 0x0000006800887308 */ /* 0x000fe40000000800 */
[----:B------:R-:W-:Y:S01]  /*f2b0*/  F2FP.PACK_AB R78, R125, R241 ;  /* 0x000000f17d4e723e */ /* 0x000fe200000000ff */
[----:B---3--:R-:W-:Y:S01]  /*f2c0*/  FADD.FTZ R75, R119, R2 ;  /* 0x00000002774b7221 */ /* 0x008fe20000010000 */
[----:B------:R-:W-:Y:S01]  /*f2d0*/  F2FP.PACK_AB R79, R251, R124 ;  /* 0x0000007cfb4f723e */ /* 0x000fe200000000ff */
[----:B------:R-:W-:Y:S01]  /*f2e0*/  FADD.FTZ R2, R117, R3 ;  /* 0x0000000375027221 */ /* 0x000fe20000010000 */
[----:B------:R-:W-:Y:S01]  /*f2f0*/  F2FP.PACK_AB R82, R131, R123 ;  /* 0x0000007b8352723e */ /* 0x000fe200000000ff */
[----:B------:R-:W-:Y:S01]  /*f300*/  FADD.FTZ R68, R206, R68 ;  /* 0x00000044ce447221 */ /* 0x000fe20000010000 */
[----:B--2---:R-:W-:Y:S01]  /*f310*/  F2FP.PACK_AB R83, R130, R121 ;  /* 0x000000798253723e */ /* 0x004fe200000000ff */
[----:B------:R-:W-:Y:S01]  /*f320*/  FADD.FTZ R2, R120, R2 ;  /* 0x0000000278027221 */ /* 0x000fe20000010000 */
[----:B------:R-:W-:Y:S01]  /*f330*/  MUFU.EX2 R177, R169 ;  /* 0x000000a900b17308 */ /* 0x000fe20000000800 */
[-C--:B------:R-:W-:Y:S03]  /*f340*/  HMMA.16816.F32 R4, R76, R84.reuse, R4 ;  /* 0x000000544c04723c */ /* 0x080fe60000001804 */
[----:B------:R-:W-:Y:S02]  /*f350*/  FADD.FTZ R68, R244, R68 ;  /* 0x00000044f4447221 */ /* 0x000fe40000010000 */
[----:B-1----:R-:W-:Y:S02]  /*f360*/  FADD.FTZ R74, R180, R0 ;  /* 0x00000000b44a7221 */ /* 0x002fe40000010000 */
[----:B------:R-:W-:Y:S01]  /*f370*/  FADD.FTZ R73, R118, R68 ;  /* 0x0000004476497221 */ /* 0x000fe20000010000 */
[C---:B------:R-:W-:Y:S01]  /*f380*/  HMMA.16816.F32 R8, R80.reuse, R84, R8 ;  /* 0x000000545008723c */ /* 0x040fe20000001808 */
[----:B------:R-:W-:Y:S03]  /*f390*/  MUFU.EX2 R143, R157 ;  /* 0x0000009d008f7308 */ /* 0x000fe60000000800 */
[----:B------:R-:W-:Y:S02]  /*f3a0*/  FADD.FTZ R3, R122, R73 ;  /* 0x000000497a037221 */ /* 0x000fe40000010000 */
[----:B------:R-:W-:Y:S02]  /*f3b0*/  FADD.FTZ R0, R243, R75 ;  /* 0x0000004bf3007221 */ /* 0x000fe40000010000 */
[-C--:B------:R-:W-:Y:S03]  /*f3c0*/  HMMA.16816.F32 R12, R80, R86.reuse, R12 ;  /* 0x00000056500c723c */ /* 0x080fe6000000180c */
[----:B------:R-:W-:Y:S01]  /*f3d0*/  MUFU.EX2 R169, R156 ;  /* 0x0000009c00a97308 */ /* 0x000fe20000000800 */
[----:B------:R-:W-:Y:S02]  /*f3e0*/  FADD.FTZ R68, R242, R74 ;  /* 0x0000004af2447221 */ /* 0x000fe40000010000 */
[----:B------:R-:W-:Y:S02]  /*f3f0*/  FADD.FTZ R74, R241, R0 ;  /* 0x00000000f14a7221 */ /* 0x000fe40000010000 */
[C---:B------:R-:W-:Y:S01]  /*f400*/  HMMA.16816.F32 R16, R76.reuse, R86, R16 ;  /* 0x000000564c10723c */ /* 0x040fe20000001810 */
[----:B------:R-:W1:Y:S03]  /*f410*/  LDSM.16.MT88.4 R84, [R188+0x800] ;  /* 0x00080000bc54783b */ /* 0x000e660000004200 */
[----:B------:R-:W-:Y:S01]  /*f420*/  FADD.FTZ R73, R124, R68 ;  /* 0x000000447c497221 */ /* 0x000fe20000010000 */
[----:B------:R-:W-:Y:S01]  /*f430*/  MUFU.EX2 R156, R153 ;  /* 0x00000099009c7308 */ /* 0x000fe20000000800 */
[----:B------:R-:W-:Y:S02]  /*f440*/  FADD.FTZ R68, R123, R3 ;  /* 0x000000037b447221 */ /* 0x000fe40000010000 */
[-C--:B------:R-:W-:Y:S04]  /*f450*/  HMMA.16816.F32 R20, R76, R88.reuse, R20 ;  /* 0x000000584c14723c */ /* 0x080fe80000001814 */
[----:B------:R-:W-:Y:S02]  /*f460*/  FADD.FTZ R0, R121, R2 ;  /* 0x0000000279007221 */ /* 0x000fe40000010000 */
[----:B------:R-:W-:Y:S01]  /*f470*/  FADD.FTZ R2, R131, R68 ;  /* 0x0000004483027221 */ /* 0x000fe20000010000 */
[----:B------:R2:W-:Y:S01]  /*f480*/  MUFU.EX2 R153, R116 ;  /* 0x0000007400997308 */ /* 0x0005e20000000800 */
[C---:B------:R-:W-:Y:S04]  /*f490*/  HMMA.16816.F32 R24, R80.reuse, R88, R24 ;  /* 0x000000585018723c */ /* 0x040fe80000001818 */
[----:B------:R-:W-:Y:S01]  /*f4a0*/  FADD.FTZ R0, R130, R0 ;  /* 0x0000000082007221 */ /* 0x000fe20000010000 */
[----:B------:R-:W-:Y:S01]  /*f4b0*/  MOV R68, R69 ;  /* 0x0000004500447202 */ /* 0x000fe20000000f00 */
[----:B------:R-:W-:Y:S02]  /*f4c0*/  FADD.FTZ R3, R251, R73 ;  /* 0x00000049fb037221 */ /* 0x000fe40000010000 */
[-C--:B------:R-:W-:Y:S01]  /*f4d0*/  HMMA.16816.F32 R28, R80, R90.reuse, R28 ;  /* 0x0000005a501c723c */ /* 0x080fe2000000181c */
[----:B------:R-:W-:Y:S07]  /*f4e0*/  MUFU.EX2 R207, R155 ;  /* 0x0000009b00cf7308 */ /* 0x000fee0000000800 */
[C---:B------:R-:W-:Y:S01]  /*f4f0*/  HMMA.16816.F32 R32, R76.reuse, R90, R32 ;  /* 0x0000005a4c20723c */ /* 0x040fe20000001820 */
[----:B------:R-:W3:Y:S02]  /*f500*/  LDSM.16.MT88.4 R88, [R185+0x1000] ;  /* 0x00100000b958783b */ /* 0x000ee40000004200 */
[----:B------:R-:W-:Y:S05]  /*f510*/  MUFU.EX2 R208, R154 ;  /* 0x0000009a00d07308 */ /* 0x000fea0000000800 */
[-C--:B------:R-:W-:Y:S01]  /*f520*/  HMMA.16816.F32 R36, R76, R92.reuse, R36 ;  /* 0x0000005c4c24723c */ /* 0x080fe20000001824 */
[----:B--2---:R-:W-:Y:S04]  /*f530*/  LDSM.16.MT88.4 R116, [R189+0x2000] ;  /* 0x00200000bd74783b */ /* 0x004fe80000004200 */
[----:B------:R-:W-:Y:S03]  /*f540*/  MUFU.EX2 R167, R158 ;  /* 0x0000009e00a77308 */ /* 0x000fe60000000800 */
[C---:B------:R-:W-:Y:S07]  /*f550*/  HMMA.16816.F32 R40, R80.reuse, R92, R40 ;  /* 0x0000005c5028723c */ /* 0x040fee0000001828 */
[----:B------:R-:W2:Y:S01]  /*f560*/  MUFU.EX2 R166, R159 ;  /* 0x0000009f00a67308 */ /* 0x000ea20000000800 */
[-C--:B------:R-:W-:Y:S08]  /*f570*/  HMMA.16816.F32 R44, R80, R94.reuse, R44 ;  /* 0x0000005e502c723c */ /* 0x080ff0000000182c */
[C---:B------:R-:W-:Y:S01]  /*f580*/  HMMA.16816.F32 R48, R76.reuse, R94, R48 ;  /* 0x0000005e4c30723c */ /* 0x040fe20000001830 */
[----:B------:R-:W4:Y:S01]  /*f590*/  LDSM.16.MT88.4 R92, [R189+0x1000] ;  /* 0x00100000bd5c783b */ /* 0x000f220000004200 */
[----:B------:R-:W-:Y:S06]  /*f5a0*/  MUFU.EX2 R165, R174 ;  /* 0x000000ae00a57308 */ /* 0x000fec0000000800 */
[-C--:B-1----:R-:W-:Y:S04]  /*f5b0*/  HMMA.16816.F32 R52, R76, R84.reuse, R52 ;  /* 0x000000544c34723c */ /* 0x082fe80000001834 */
[----:B------:R-:W1:Y:S01]  /*f5c0*/  MUFU.EX2 R164, R175 ;  /* 0x000000af00a47308 */ /* 0x000e620000000800 */
[----:B--2---:R-:W-:Y:S03]  /*f5d0*/  F2FP.PACK_AB R149, R166, R167 ;  /* 0x000000a7a695723e */ /* 0x004fe600000000ff */
[C---:B------:R-:W-:Y:S06]  /*f5e0*/  HMMA.16816.F32 R56, R80.reuse, R84, R56 ;  /* 0x000000545038723c */ /* 0x040fec0000001838 */
[----:B------:R-:W2:Y:S02]  /*f5f0*/  MUFU.EX2 R157, R113 ;  /* 0x00000071009d7308 */ /* 0x000ea40000000800 */
[-C--:B------:R-:W-:Y:S07]  /*f600*/  HMMA.16816.F32 R60, R80, R86.reuse, R60 ;  /* 0x00000056503c723c */ /* 0x080fee000000183c */
[----:B------:R-:W-:Y:S01]  /*f610*/  F2FP.PACK_AB R80, R183, R129 ;  /* 0x00000081b750723e */ /* 0x000fe200000000ff */
[----:B------:R-:W-:Y:S01]  /*f620*/  HMMA.16816.F32 R64, R76, R86, R64 ;  /* 0x000000564c40723c */ /* 0x000fe20000001840 */
[----:B------:R-:W5:Y:S01]  /*f630*/  LDSM.16.MT88.4 R84, [R188+0x1000] ;  /* 0x00100000bc54783b */ /* 0x000f620000004200 */
        /* <DEDUP_REMOVED lines=8> */
[----:B------:R-:W-:Y:S02]  /*f6c0*/  F2FP.PACK_AB R83, R136, R137 ;  /* 0x000000898853723e */ /* 0x000fe400000000ff */
[----:B-1----:R-:W-:Y:S02]  /*f6d0*/  F2FP.PACK_AB R150, R164, R165 ;  /* 0x000000a5a496723e */ /* 0x002fe400000000ff */
[----:B--2---:R-:W-:Y:S01]  /*f6e0*/  F2FP.PACK_AB R146, R156, R157 ;  /* 0x0000009d9c92723e */ /* 0x004fe200000000ff */
[-C--:B---3--:R-:W-:Y:S01]  /*f6f0*/  HMMA.16816.F32 R4, R76, R88.reuse, R4 ;  /* 0x000000584c04723c */ /* 0x088fe20000001804 */
[----:B------:R-:W-:Y:S07]  /*f700*/  MUFU.EX2 R161, R109 ;  /* 0x0000006d00a17308 */ /* 0x000fee0000000800 */
[C---:B------:R-:W-:Y:S03]  /*f710*/  HMMA.16816.F32 R8, R80.reuse, R88, R8 ;  /* 0x000000585008723c */ /* 0x040fe60000001808 */
[----:B------:R-:W-:Y:S05]  /*f720*/  MUFU.EX2 R160, R110 ;  /* 0x0000006e00a07308 */ /* 0x000fea0000000800 */
[-C--:B------:R-:W-:Y:S05]  /*f730*/  HMMA.16816.F32 R12, R80, R90.reuse, R12 ;  /* 0x0000005a500c723c */ /* 0x080fea000000180c */
[----:B------:R-:W-:Y:S03]  /*f740*/  MUFU.EX2 R158, R112 ;  /* 0x00000070009e7308 */ /* 0x000fe60000000800 */
[C---:B------:R-:W-:Y:S01]  /*f750*/  HMMA.16816.F32 R16, R76.reuse, R90, R16 ;  /* 0x0000005a4c10723c */ /* 0x040fe20000001810 */
[----:B------:R-:W1:Y:S06]  /*f760*/  LDSM.16.MT88.4 R88, [R185+0x1800] ;  /* 0x00180000b958783b */ /* 0x000e6c0000004200 */
[----:B------:R-:W-:Y:S01]  /*f770*/  MUFU.EX2 R155, R114 ;  /* 0x00000072009b7308 */ /* 0x000fe20000000800 */
[-C--:B----4-:R-:W-:Y:S08]  /*f780*/  HMMA.16816.F32 R20, R76, R92.reuse, R20 ;  /* 0x0000005c4c14723c */ /* 0x090ff00000001814 */
[C---:B------:R-:W-:Y:S01]  /*f790*/  HMMA.16816.F32 R24, R80.reuse, R92, R24 ;  /* 0x0000005c5018723c */ /* 0x040fe20000001818 */
[----:B------:R-:W2:Y:S07]  /*f7a0*/  MUFU.EX2 R154, R115 ;  /* 0x00000073009a7308 */ /* 0x000eae0000000800 */
[-C--:B------:R-:W-:Y:S03]  /*f7b0*/  HMMA.16816.F32 R28, R80, R94.reuse, R28 ;  /* 0x0000005e501c723c */ /* 0x080fe6000000181c */
[----:B------:R-:W3:Y:S05]  /*f7c0*/  MUFU.EX2 R159, R111 ;  /* 0x0000006f009f7308 */ /* 0x000eea0000000800 */
[C---:B------:R-:W-:Y:S01]  /*f7d0*/  HMMA.16816.F32 R32, R76.reuse, R94, R32 ;  /* 0x0000005e4c20723c */ /* 0x040fe20000001820 */
[----:B------:R-:W4:Y:S07]  /*f7e0*/  LDSM.16.MT88.4 R92, [R189+0x1800] ;  /* 0x00180000bd5c783b */ /* 0x000f2e0000004200 */
[-C--:B------:R-:W-:Y:S04]  /*f7f0*/  HMMA.16816.F32 R36, R76, R96.reuse, R36 ;  /* 0x000000604c24723c */ /* 0x080fe80000001824 */
[----:B--2---:R-:W-:Y:S04]  /*f800*/  F2FP.PACK_AB R145, R154, R155 ;  /* 0x0000009b9a91723e */ /* 0x004fe800000000ff */
[C---:B------:R-:W-:Y:S04]  /*f810*/  HMMA.16816.F32 R40, R80.reuse, R96, R40 ;  /* 0x000000605028723c */ /* 0x040fe80000001828 */
[----:B---3--:R-:W-:Y:S04]  /*f820*/  F2FP.PACK_AB R144, R158, R159 ;  /* 0x0000009f9e90723e */ /* 0x008fe800000000ff */
[-C--:B------:R-:W-:Y:S08]  /*f830*/  HMMA.16816.F32 R44, R80, R98.reuse, R44 ;  /* 0x00000062502c723c */ /* 0x080ff0000000182c */
[C---:B------:R-:W-:Y:S01]  /*f840*/  HMMA.16816.F32 R48, R76.reuse, R98, R48 ;  /* 0x000000624c30723c */ /* 0x040fe20000001830 */
[----:B------:R-:W2:Y:S07]  /*f850*/  LDSM.16.MT88.4 R96, [R186+0x1800] ;  /* 0x00180000ba60783b */ /* 0x000eae0000004200 */
[-C--:B-----5:R-:W-:Y:S08]  /*f860*/  HMMA.16816.F32 R52, R76, R84.reuse, R52 ;  /* 0x000000544c34723c */ /* 0x0a0ff00000001834 */
        /* <DEDUP_REMOVED lines=13> */
[C---:B------:R-:W-:Y:S08]  /*f940*/  HMMA.16816.F32 R8, R80.reuse, R88, R8 ;  /* 0x000000585008723c */ /* 0x040ff00000001808 */
[-C--:B------:R-:W-:Y:S08]  /*f950*/  HMMA.16816.F32 R12, R80, R90.reuse, R12 ;  /* 0x0000005a500c723c */ /* 0x080ff0000000180c */
[C---:B------:R-:W-:Y:S08]  /*f960*/  HMMA.16816.F32 R16, R76.reuse, R90, R16 ;  /* 0x0000005a4c10723c */ /* 0x040ff00000001810 */
[-C--:B----4-:R-:W-:Y:S08]  /*f970*/  HMMA.16816.F32 R20, R76, R92.reuse, R20 ;  /* 0x0000005c4c14723c */ /* 0x090ff00000001814 */
[C---:B------:R-:W-:Y:S08]  /*f980*/  HMMA.16816.F32 R24, R80.reuse, R92, R24 ;  /* 0x0000005c5018723c */ /* 0x040ff00000001818 */
[-C--:B------:R-:W-:Y:S08]  /*f990*/  HMMA.16816.F32 R28, R80, R94.reuse, R28 ;  /* 0x0000005e501c723c */ /* 0x080ff0000000181c */
[C---:B------:R-:W-:Y:S08]  /*f9a0*/  HMMA.16816.F32 R32, R76.reuse, R94, R32 ;  /* 0x0000005e4c20723c */ /* 0x040ff00000001820 */
[-C--:B--2---:R-:W-:Y:S08]  /*f9b0*/  HMMA.16816.F32 R36, R76, R96.reuse, R36 ;  /* 0x000000604c24723c */ /* 0x084ff00000001824 */
[C---:B------:R-:W-:Y:S08]  /*f9c0*/  HMMA.16816.F32 R40, R80.reuse, R96, R40 ;  /* 0x000000605028723c */ /* 0x040ff00000001828 */
[-C--:B------:R-:W-:Y:S08]  /*f9d0*/  HMMA.16816.F32 R44, R80, R98.reuse, R44 ;  /* 0x00000062502c723c */ /* 0x080ff0000000182c */
[C---:B------:R-:W-:Y:S08]  /*f9e0*/  HMMA.16816.F32 R48, R76.reuse, R98, R48 ;  /* 0x000000624c30723c */ /* 0x040ff00000001830 */
[-C--:B---3--:R-:W-:Y:S08]  /*f9f0*/  HMMA.16816.F32 R52, R76, R84.reuse, R52 ;  /* 0x000000544c34723c */ /* 0x088ff00000001834 */
        /* <DEDUP_REMOVED lines=71> */
[----:B------:R1:W-:Y:S01]  /*fe70*/  STL [R1], R5 ;  /* 0x0000000501007387 */ /* 0x0003e20000100800 */
[----:B------:R-:W-:Y:S01]  /*fe80*/  FADD.FTZ R246, R164, R3 ;  /* 0x00000003a4f67221 */ /* 0x000fe20000010000 */
[----:B------:R-:W-:Y:S01]  /*fe90*/  IADD3 R0, R211, -0x1, RZ ;  /* 0xffffffffd3007810 */ /* 0x000fe20007ffe0ff */
[----:B------:R-:W-:Y:S02]  /*fea0*/  FADD.FTZ R3, R156, R4 ;  /* 0x000000049c037221 */ /* 0x000fe40000010000 */
[----:B------:R-:W-:Y:S01]  /*feb0*/  FADD.FTZ R2, R84, R2 ;  /* 0x0000000254027221 */ /* 0x000fe20000010000 */
[----:B------:R-:W-:Y:S02]  /*fec0*/  MOV R211, R0 ;  /* 0x0000000000d37202 */ /* 0x000fe40000000f00 */
[----:B------:R1:W-:Y:S01]  /*fed0*/  STL [R1+0x8], R3 ;  /* 0x0000080301007387 */ /* 0x0003e20000100800 */
[----:B------:R-:W-:Y:S03]  /*fee0*/  MOV R84, R72 ;  /* 0x0000004800547202 */ /* 0x000fe60000000f00 */
[----:B------:R1:W-:Y:S02]  /*fef0*/  STL [R1+0x4], R2 ;  /* 0x0000040201007387 */ /* 0x0003e40000100800 */
[----:B-1----:R-:W-:-:S05]  /*ff00*/  @P0 BRA `(.L_x_1479) ;  /* 0xffffc32000000947 */ /* 0x002fca000383ffff */
.L_x_1472:
[----:B------:R-:W-:Y:S05]  /*ff10*/  BRA.DIV ~URZ, `(.L_x_1480) ;  /* 0x00008ed27f007947 */ /* 0x000fea000b800000 */
[----:B------:R1:W2:Y:S02]  /*ff20*/  SHFL.BFLY PT, R0, R246, 0x2, 0x1f ;  /* 0x0c401f00f6007f89 */ /* 0x0002a400000e0000 */
.L_x_1580:
[----:B--2---:R-:W-:Y:S01]  /*ff30*/  FADD.FTZ R5, R0, R246 ;  /* 0x000000f600057221 */ /* 0x004fe20000010000 */
[----:B------:R-:W-:Y:S05]  /*ff40*/  BRA.DIV ~URZ, `(.L_x_1481) ;  /* 0x00008ef27f007947 */ /* 0x000fea000b800000 */
[----:B------:R-:W2:Y:S04]  /*ff50*/  LDL.LU R10, [R1] ;  /* 0x00000000010a7983 */ /* 0x000ea80000300800 */
[----:B------:R-:W3:Y:S04]  /*ff60*/  LDL.LU R3, [R1+0x8] ;  /* 0x0000080001037983 */ /* 0x000ee80000300800 */
[----:B------:R-:W4:Y:S04]  /*ff70*/  LDL.LU R9, [R1+0x4] ;  /* 0x0000040001097983 */ /* 0x000f280000300800 */
[----:B--2---:R-:W2:Y:S04]  /*ff80*/  SHFL.BFLY PT, R0, R10, 0x2, 0x1f ;  /* 0x0c401f000a007f89 */ /* 0x004ea800000e0000 */
[----:B---3--:R-:W3:Y:S04]  /*ff90*/  SHFL.BFLY PT, R2, R3, 0x2, 0x1f ;  /* 0x0c401f0003027f89 */ /* 0x008ee800000e0000 */
[----:B----4-:R-:W4:Y:S01]  /*ffa0*/  SHFL.BFLY PT, R4, R9, 0x2, 0x1f ;  /* 0x0c401f0009047f89 */ /* 0x010f2200000e0000 */
[----:B--2---:R-:W-:-:S02]  /*ffb0*/  FADD.FTZ R0, R0, R10 ;  /* 0x0000000a00007221 */ /* 0x004fc40000010000 */
[----:B---3--:R-:W-:-:S03]  /*ffc0*/  FADD.FTZ R2, R2, R3 ;  /* 0x0000000302027221 */ /* 0x008fc60000010000 */
[----:B------:R-:W2:Y:S01]  /*ffd0*/  SHFL.BFLY PT, R6, R0, 0x1, 0x1f ;  /* 0x0c201f0000067f89 */ /* 0x000ea200000e0000 */
[----:B----4-:R-:W-:-:S03]  /*ffe0*/  FADD.FTZ R4, R4, R9 ;  /* 0x0000000904047221 */ /* 0x010fc60000010000 */
[----:B------:R-:W3:Y:S04]  /*fff0*/  SHFL.BFLY PT, R3, R5, 0x1, 0x1f ;  /* 0x0c201f0005037f89 */ /* 0x000ee800000e0000 */
[----:B------:R-:W4:Y:S04]  /*10000*/  SHFL.BFLY PT, R7, R2, 0x1, 0x1f ;  /* 0x0c201f0002077f89 */ /* 0x000f2800000e0000 */
[----:B------:R1:W1:Y:S01]  /*10010*/  SHFL.BFLY PT, R8, R4, 0x1, 0x1f ;  /* 0x0c201f0004087f89 */ /* 0x00026200000e0000 */
[----:B--2---:R-:W-:Y:S02]  /*10020*/  FADD.FTZ R6, R0, R6 ;  /* 0x0000000600067221 */ /* 0x004fe40000010000 */
[----:B---3--:R-:W-:-:S02]  /*10030*/  FADD.FTZ R5, R5, R3 ;  /* 0x0000000305057221 */ /* 0x008fc40000010000 */
[----:B----4-:R-:W-:-:S03]  /*10040*/  FADD.FTZ R7, R2, R7 ;  /* 0x0000000702077221 */ /* 0x010fc60000010000 */
.L_x_1581:
[----:B------:R-:W-:Y:S01]  /*10050*/  FSETP.NE.FTZ.AND P3, PT, R5, RZ, PT ;  /* 0x000000ff0500720b */ /* 0x000fe20003f75000 */
[----:B------:R-:W-:Y:S01]  /*10060*/  CS2R R2, SRZ ;  /* 0x0000000000027805 */ /* 0x000fe2000001ff00 */
[----:B------:R-:W-:Y:S01]  /*10070*/  MOV R0, RZ ;  /* 0x000000ff00007202 */ /* 0x000fe20000000f00 */
[----:B-1----:R-:W-:Y:S01]  /*10080*/  FADD.FTZ R4, R8, R4 ;  /* 0x0000000408047221 */ /* 0x002fe20000010000 */
        /* <DEDUP_REMOVED lines=98> */
.L_x_1427:
[----:B--2---:R2:W5:Y:S04]  /*106b0*/  LDL R6, [R1+0x50] ;  /* 0x0000500001067983 */ /* 0x0045680000100800 */
[----:B------:R-:W3:Y:S01]  /*106c0*/  S2R R2, SR_TID.X ;  /* 0x0000000000027919 */ /* 0x000ee20000002100 */
[----:B------:R-:W-:Y:S01]  /*106d0*/  BSSY B0, `(.L_x_1482) ;  /* 0x0000011000007945 */ /* 0x000fe20003800000 */
[----:B---3--:R-:W-:-:S13]  /*106e0*/  LOP3.LUT P0, RZ, R2, 0x7f, RZ, 0xc0, !PT ;  /* 0x0000007f02ff7812 */ /* 0x008fda000780c0ff */
[----:B------:R-:W-:Y:S05]  /*106f0*/  @P0 BRA `(.L_x_1483) ;  /* 0x000000e000000947 */ /* 0x000fea0003800000 */
[----:B--2---:R-:W2:Y:S01]  /*10700*/  S2R R4, SR_LANEID ;  /* 0x0000000000047919 */ /* 0x004ea20000000000 */
[----:B------:R-:W-:Y:S01]  /*10710*/  VOTEU.ANY UR4, UPT, PT ;  /* 0x0000000000047886 */ /* 0x000fe200038e0100 */
[----:B-1----:R-:W-:Y:S01]  /*10720*/  IMAD.MOV.U32 R5, RZ, RZ, c[0x0][0x564] ;  /* 0x00015900ff057624 */ /* 0x002fe200078e00ff */
[----:B------:R-:W2:Y:S08]  /*10730*/  FLO.U32 R3, UR4 ;  /* 0x0000000400037d00 */ /* 0x000eb000080e0000 */
[----:B------:R-:W1:Y:S01]  /*10740*/  POPC R2, UR4 ;  /* 0x0000000400027d09 */ /* 0x000e620008000000 */
[----:B--2---:R-:W-:Y:S01]  /*10750*/  ISETP.EQ.U32.AND P0, PT, R3, R4, PT ;  /* 0x000000040300720c */ /* 0x004fe20003f02070 */
[----:B------:R-:W-:-:S12]  /*10760*/  IMAD.MOV.U32 R4, RZ, RZ, c[0x0][0x560] ;  /* 0x00015800ff047624 */ /* 0x000fd800078e00ff */
[----:B-1----:R1:W2:Y:S04]  /*10770*/  @P0 ATOMG.E.ADD.STRONG.GPU PT, R2, [R4.64], R2 ;  /* 0x00000002040209a8 */ /* 0x0022a800081ee1c6 */
[----:B-1----:R-:W1:Y:S04]  /*10780*/  S2R R4, SR_LTMASK ;  /* 0x0000000000047919 */ /* 0x002e680000003900 */
[----:B--2---:R1:W2:Y:S02]  /*10790*/  SHFL.IDX PT, R3, R2, R3, 0x1f ;  /* 0x00001f0302037589 */ /* 0x0042a400000e0000 */
[----:B-1----:R-:W-:-:S06]  /*107a0*/  LOP3.LUT R2, R4, UR4, RZ, 0xc0, !PT ;  /* 0x0000000404027c12 */ /* 0x002fcc000f8ec0ff */
[----:B------:R-:W2:Y:S02]  /*107b0*/  POPC R2, R2 ;  /* 0x0000000200027309 */ /* 0x000ea40000000000 */
[----:B--2--5:R-:W-:-:S05]  /*107c0*/  IADD3 R6, R3, c[0x0][0xc], R2 ;  /* 0x0000030003067a10 */ /* 0x024fca0007ffe002 */
[----:B------:R1:W-:Y:S02]  /*107d0*/  STL [R1+0x50], R6 ;  /* 0x0000500601007387 */ /* 0x0003e40000100800 */
.L_x_1483:
[----:B--2---:R-:W-:Y:S05]  /*107e0*/  BSYNC B0 ;  /* 0x0000000000007941 */ /* 0x004fea0003800000 */
.L_x_1482:
[----:B------:R-:W-:Y:S01]  /*107f0*/  PRMT R0, R0, 0x9910, RZ ;  /* 0x0000991000007816 */ /* 0x000fe200000000ff */
[----:B------:R-:W-:Y:S01]  /*10800*/  BSSY B1, `(.L_x_1484) ;  /* 0x00002f9000017945 */ /* 0x000fe20003800000 */
[----:B-----5:R-:W-:Y:S02]  /*10810*/  IMAD.MOV.U32 R57, RZ, RZ, R6 ;  /* 0x000000ffff397224 */ /* 0x020fe400078e0006 */
[----:B------:R-:W-:-:S13]  /*10820*/  ISETP.NE.AND P0, PT, R0, RZ, PT ;  /* 0x000000ff0000720c */ /* 0x000fda0003f05270 */
[----:B------:R-:W-:Y:S05]  /*10830*/  @!P0 BRA `(.L_x_1485) ;  /* 0x000022d000008947 */ /* 0x000fea0003800000 */
[----:B-1----:R-:W2:Y:S04]  /*10840*/  LDL R6, [R1+0x88] ;  /* 0x0000880001067983 */ /* 0x002ea80000100800 */
        /* <DEDUP_REMOVED lines=97> */
.L_x_1486:
[----:B------:R-:W2:Y:S04]  /*10e60*/  LDL.LU R2, [R1+0x48] ;  /* 0x0000480001027983 */ /* 0x000ea80000300800 */
[----:B-1----:R-:W3:Y:S04]  /*10e70*/  LDL R5, [R1+0x44] ;  /* 0x0000440001057983 */ /* 0x002ee80000100800 */
[----:B------:R-:W4:Y:S04]  /*10e80*/  LDL.LU R6, [R1+0x84] ;  /* 0x0000840001067983 */ /* 0x000f280000300800 */
[----:B------:R-:W3:Y:S04]  /*10e90*/  LDL.LU R4, [R1+0x58] ;  /* 0x0000580001047983 */ /* 0x000ee80000300800 */
[----:B------:R-:W3:Y:S04]  /*10ea0*/  LDL R62, [R1+0x3c] ;  /* 0x00003c00013e7983 */ /* 0x000ee80000100800 */
[----:B------:R-:W3:Y:S04]  /*10eb0*/  LDL R16, [R1+0x80] ;  /* 0x0000800001107983 */ /* 0x000ee80000100800 */
[----:B------:R-:W3:Y:S01]  /*10ec0*/  LDL R56, [R1+0xd0] ;  /* 0x0000d00001387983 */ /* 0x000ee20000100800 */
[----:B------:R-:W-:Y:S01]  /*10ed0*/  ISETP.GT.AND P3, PT, R0, 0x1, PT ;  /* 0x000000010000780c */ /* 0x000fe20003f64270 */
[----:B------:R-:W-:-:S05]  /*10ee0*/  IMAD.MOV.U32 R0, RZ, RZ, 0x368 ;  /* 0x00000368ff007424 */ /* 0x000fca00078e00ff */
[----:B------:R-:W-:-:S04]  /*10ef0*/  SEL R0, R0, 0x328, P3 ;  /* 0x0000032800007807 */ /* 0x000fc80001800000 */
[----:B------:R1:W2:Y:S08]  /*10f00*/  LDC.64 R8, c[0x0][R0+0x170] ;  /* 0x00005c0000087b82 */ /* 0x0002b00000000a00 */
[----:B------:R1:W2:Y:S08]  /*10f10*/  LDC.64 R14, c[0x0][R0+0x168] ;  /* 0x00005a00000e7b82 */ /* 0x0002b00000000a00 */
[----:B------:R1:W2:Y:S08]  /*10f20*/  LDC.64 R18, c[0x0][R0+0x178] ;  /* 0x00005e0000127b82 */ /* 0x0002b00000000a00 */
[----:B------:R1:W2:Y:S01]  /*10f30*/  LDC.64 R20, c[0x0][R0+0x160] ;  /* 0x0000580000147b82 */ /* 0x0002a20000000a00 */
[----:B------:R-:W-:-:S04]  /*10f40*/  ISETP.NE.U32.AND P0, PT, RZ, c[0x0][0x500], PT ;  /* 0x00014000ff007a0c */ /* 0x000fc80003f05070 */
[----:B------:R-:W-:Y:S01]  /*10f50*/  ISETP.NE.AND.EX P0, PT, RZ, c[0x0][0x504], PT, P0 ;  /* 0x00014100ff007a0c */ /* 0x000fe20003f05300 */
[----:B-1----:R-:W-:-:S05]  /*10f60*/  IMAD.MOV.U32 R0, RZ, RZ, c[0x0][0x4e8] ;  /* 0x00013a00ff007624 */ /* 0x002fca00078e00ff */
[----:B------:R-:W-:Y:S01]  /*10f70*/  ISETP.NE.AND P2, PT, R0, 0x1, PT ;  /* 0x000000010000780c */ /* 0x000fe20003f45270 */
[----:B------:R-:W1:Y:S01]  /*10f80*/  S2R R63, SR_TID.X ;  /* 0x00000000003f7919 */ /* 0x000e620000002100 */
[----:B-----5:R-:W-:Y:S02]  /*10f90*/  SHF.R.S32.HI R17, RZ, 0x1f, R3 ;  /* 0x0000001fff117819 */ /* 0x020fe40000011403 */
[----:B--2---:R-:W-:-:S05]  /*10fa0*/  SEL R2, R2, RZ, !P0 ;  /* 0x000000ff02027207 */ /* 0x004fca0004000000 */
[----:B------:R-:W-:Y:S01]  /*10fb0*/  IMAD R0, R9, R2, RZ ;  /* 0x0000000209007224 */ /* 0x000fe200078e02ff */
[----:B----4-:R-:W-:Y:S02]  /*10fc0*/  SEL R6, R6, RZ, !P0 ;  /* 0x000000ff06067207 */ /* 0x010fe40004000000 */
[----:B---3--:R-:W-:Y:S01]  /*10fd0*/  LOP3.LUT R4, R4, 0xffff, RZ, 0xc0, !PT ;  /* 0x0000ffff04047812 */ /* 0x008fe200078ec0ff */
[----:B------:R-:W-:Y:S02]  /*10fe0*/  IMAD.IADD R5, R5, 0x1, R62 ;  /* 0x0000000105057824 */ /* 0x000fe400078e023e */
        /* <DEDUP_REMOVED lines=9> */
[----:B------:R-:W-:Y:S01]  /*11080*/  IADD3 R14, P1, P0, R6, R8, R3 ;  /* 0x00000008060e7210 */ /* 0x000fe2000783e003 */
[----:B------:R-:W-:Y:S02]  /*11090*/  IMAD.IADD R6, R9, 0x1, R12 ;  /* 0x0000000109067824 */ /* 0x000fe400078e020c */
        /* <DEDUP_REMOVED lines=16> */
[----:B-1----:R-:W-:Y:S01]  /*111a0*/  SHF.R.S32.HI R16, RZ, 0x1f, R63 ;  /* 0x0000001fff107819 */ /* 0x002fe2000001143f */
[----:B------:R-:W-:Y:S01]  /*111b0*/  IMAD.IADD R0, R7, 0x1, R0 ;  /* 0x0000000107007824 */ /* 0x000fe200078e0200 */
[----:B------:R-:W-:Y:S02]  /*111c0*/  LEA R7, P0, R6, R8, 0x2 ;  /* 0x0000000806077211 */ /* 0x000fe400078010ff */
[----:B------:R-:W-:Y:S02]  /*111d0*/  SEL R9, R9, c[0x0][0x454], P3 ;  /* 0x0001150009097a07 */ /* 0x000fe40001800000 */
[----:B------:R-:W-:Y:S02]  /*111e0*/  LEA.HI R16, R16, R63, RZ, 0x5 ;  /* 0x0000003f10107211 */ /* 0x000fe400078f28ff */
[----:B------:R-:W-:Y:S02]  /*111f0*/  LEA.HI.X R6, R6, R9, R0, 0x2, P0 ;  /* 0x0000000906067211 */ /* 0x000fe400000f1400 */
[----:B------:R-:W-:Y:S01]  /*11200*/  LOP3.LUT R16, R16, 0xffffffe0, RZ, 0xc0, !PT ;  /* 0xffffffe010107812 */ /* 0x000fe200078ec0ff */
[----:B------:R-:W-:Y:S01]  /*11210*/  SHFL.IDX PT, R14, R7, RZ, 0x1c1f ;  /* 0x001c1fff070e7589 */ /* 0x000fe200000e0000 */
[----:B------:R-:W-:-:S03]  /*11220*/  IMAD R0, R11, c[0x0][0x4e8], RZ ;  /* 0x00013a000b007a24 */ /* 0x000fc600078e02ff */
[----:B------:R-:W1:Y:S01]  /*11230*/  SHFL.IDX PT, R15, R6, RZ, 0x1c1f ;  /* 0x001c1fff060f7589 */ /* 0x000e6200000e0000 */
[----:B------:R-:W-:-:S03]  /*11240*/  IMAD.IADD R16, R63, 0x1, -R16 ;  /* 0x000000013f107824 */ /* 0x000fc600078e0a10 */
[----:B------:R-:W-:Y:S04]  /*11250*/  SHFL.IDX PT, R12, R7, 0x1, 0x1c1f ;  /* 0x003c1f00070c7f89 */ /* 0x000fe800000e0000 */
[----:B------:R-:W2:Y:S04]  /*11260*/  SHFL.IDX PT, R13, R6, 0x1, 0x1c1f ;  /* 0x003c1f00060d7f89 */ /* 0x000ea800000e0000 */
[----:B------:R-:W-:Y:S04]  /*11270*/  SHFL.IDX PT, R10, R7, 0x2, 0x1c1f ;  /* 0x005c1f00070a7f89 */ /* 0x000fe800000e0000 */
[----:B------:R-:W3:Y:S04]  /*11280*/  SHFL.IDX PT, R11, R6, 0x2, 0x1c1f ;  /* 0x005c1f00060b7f89 */ /* 0x000ee800000e0000 */
[----:B------:R4:W-:Y:S04]  /*11290*/  SHFL.IDX PT, R9, R6, 0x3, 0x1c1f ;  /* 0x007c1f0006097f89 */ /* 0x0009e800000e0000 */
[----:B------:R1:W1:Y:S01]  /*112a0*/  SHFL.IDX PT, R8, R7, 0x3, 0x1c1f ;  /* 0x007c1f0007087f89 */ /* 0x00026200000e0000 */
[----:B------:R-:W-:Y:S01]  /*112b0*/  LOP3.LUT P0, RZ, R16, 0x3, RZ, 0xc0, !PT ;  /* 0x0000000310ff7812 */ /* 0x000fe2000780c0ff */
[----:B----4-:R-:W-:-:S05]  /*112c0*/  IMAD.IADD R6, R56, 0x1, R62 ;  /* 0x0000000138067824 */ /* 0x010fca00078e023e */
[C---:B------:R-:W-:Y:S02]  /*112d0*/  IADD3 R18, R6.reuse, 0x8, RZ ;  /* 0x0000000806127810 */ /* 0x040fe40007ffe0ff */
[C---:B------:R-:W-:Y:S02]  /*112e0*/  IADD3 R16, R6.reuse, 0x40, RZ ;  /* 0x0000004006107810 */ /* 0x040fe40007ffe0ff */
[C---:B-1----:R-:W-:Y:S02]  /*112f0*/  IADD3 R7, R6.reuse, 0x48, RZ ;  /* 0x0000004806077810 */ /* 0x042fe40007ffe0ff */
[-C--:B------:R-:W-:Y:S02]  /*11300*/  ISETP.GE.OR P5, PT, R6, R0.reuse, P0 ;  /* 0x000000000600720c */ /* 0x080fe400007a6670 */
[-C--:B------:R-:W-:Y:S02]  /*11310*/  ISETP.GE.OR P4, PT, R18, R0.reuse, P0 ;  /* 0x000000001200720c */ /* 0x080fe40000786670 */
[----:B------:R-:W-:-:S02]  /*11320*/  ISETP.GE.OR P1, PT, R16, R0, P0 ;  /* 0x000000001000720c */ /* 0x000fc40000726670 */
[----:B------:R-:W-:-:S07]  /*11330*/  ISETP.GE.OR P0, PT, R7, R0, P0 ;  /* 0x000000000700720c */ /* 0x000fce0000706670 */
[----:B------:R1:W-:Y:S01]  /*11340*/  @!P5 ST.E [R14.64], R23 ;  /* 0x000000170e00d985 */ /* 0x0003e2000c101906 */
        /* <DEDUP_REMOVED lines=8> */
[----:B------:R-:W2:Y:S01]  /*113d0*/  LDL R56, [R1+0xc] ;  /* 0x00000c0001387983 */ /* 0x000ea20000100800 */
[----:B------:R-:W-:Y:S01]  /*113e0*/  IMAD R17, R17, c[0x0][0x3a0], RZ ;  /* 0x0000e80011117a24 */ /* 0x000fe200078e02ff */
[----:B-1----:R-:W-:Y:S01]  /*113f0*/  SHF.R.S32.HI R9, RZ, 0x1f, R2 ;  /* 0x0000001fff097819 */ /* 0x002fe20000011402 */
[C---:B------:R-:W-:Y:S01]  /*11400*/  IMAD.WIDE.U32 R6, R3.reuse, c[0x0][0x3a0], RZ ;  /* 0x0000e80003067a25 */ /* 0x040fe200078e00ff */
[----:B------:R1:W3:Y:S03]  /*11410*/  LDS.128 R12, [R202+0x80] ;  /* 0x00008000ca0c7984 */ /* 0x0002e60000000c00 */
        /* <DEDUP_REMOVED lines=37> */
.L_x_1582:
[----:B------:R-:W-:Y:S05]  /*11670*/  BRA.DIV ~URZ, `(.L_x_1489) ;  /* 0x00007a927f007947 */ /* 0x000fea000b800000 */
[----:B------:R3:W4:Y:S02]  /*11680*/  SHFL.IDX PT, R2, R6, RZ, 0x181f ;  /* 0x00181fff06027589 */ /* 0x00072400000e0000 */
.L_x_1583:
        /* <DEDUP_REMOVED lines=14> */
.L_x_1584:
        /* <DEDUP_REMOVED lines=8> */
.L_x_1585:
[----:B------:R-:W-:Y:S05]  /*117f0*/  BRA.DIV ~URZ, `(.L_x_1492) ;  /* 0x00007ac27f007947 */ /* 0x000fea000b800000 */
[----:B-1----:R1:W2:Y:S02]  /*11800*/  SHFL.IDX PT, R2, R6, 0x2, 0x181f ;  /* 0x00581f0006027f89 */ /* 0x0022a400000e0000 */
.L_x_1586:
        /* <DEDUP_REMOVED lines=9> */
.L_x_1587:
        /* <DEDUP_REMOVED lines=8> */
.L_x_1588:
[----:B------:R-:W-:Y:S05]  /*11920*/  BRA.DIV ~URZ, `(.L_x_1495) ;  /* 0x00007b427f007947 */ /* 0x000fea000b800000 */
[----:B--2---:R2:W1:Y:S02]  /*11930*/  SHFL.IDX PT, R2, R6, 0x4, 0x181f ;  /* 0x00981f0006027f89 */ /* 0x00446400000e0000 */
.L_x_1589:
        /* <DEDUP_REMOVED lines=9> */
.L_x_1590:
        /* <DEDUP_REMOVED lines=8> */
.L_x_1591:
[----:B------:R-:W-:Y:S05]  /*11a50*/  BRA.DIV ~URZ, `(.L_x_1498) ;  /* 0x00007bc27f007947 */ /* 0x000fea000b800000 */
[----:B--2---:R2:W3:Y:S02]  /*11a60*/  SHFL.IDX PT, R2, R6, 0x6, 0x181f ;  /* 0x00d81f0006027f89 */ /* 0x0044e400000e0000 */
.L_x_1592:
        /* <DEDUP_REMOVED lines=9> */
.L_x_1593:
        /* <DEDUP_REMOVED lines=8> */
.L_x_1487:
        /* <DEDUP_REMOVED lines=33> */
.L_x_1594:
[----:B------:R-:W-:Y:S05]  /*11d90*/  BRA.DIV ~URZ, `(.L_x_1502) ;  /* 0x00007a327f007947 */ /* 0x000fea000b800000 */
[----:B------:R3:W4:Y:S02]  /*11da0*/  SHFL.IDX PT, R0, R12, RZ, 0x1c1f ;  /* 0x001c1fff0c007589 */ /* 0x00072400000e0000 */
.L_x_1595:
[----:B------:R-:W-:Y:S01]  /*11db0*/  BSSY B0, `(.L_x_1503) ;  /* 0x0000032000007945 */ /* 0x000fe20003800000 */
[----:B------:R-:W-:Y:S05]  /*11dc0*/  @P1 BRA `(.L_x_1504) ;  /* 0x0000030000001947 */ /* 0x000fea0003800000 */
[----:B------:R-:W5:Y:S04]  /*11dd0*/  LDL R6, [R1+0x40] ;  /* 0x0000400001067983 */ /* 0x000f680000100800 */
        /* <DEDUP_REMOVED lines=36> */
[----:B------:R-:W-:-:S03]  /*12020*/  ISETP.GE.AND P2, PT, R10, c[0x0][0x3c8], PT ;  /* 0x0000f2000a007a0c */ /* 0x000fc60003f46270 */
[----:B------:R2:W-:Y:S01]  /*12030*/  @!P1 ST.E.64 [R2.64], R66 ;  /* 0x0000004202009985 */ /* 0x0005e2000c101b06 */
[----:B------:R-:W-:-:S04]  /*12040*/  @!P6 LEA R8, P1, R15, R0, 0x2 ;  /* 0x000000000f08e211 */ /* 0x000fc800078210ff */
[----:B------:R-:W-:Y:S02]  /*12050*/  @!P6 LEA.HI.X R9, R15, R4, R16, 0x2, P1 ;  /* 0x000000040f09e211 */ /* 0x000fe400008f1410 */
[----:B---3--:R-:W-:-:S04]  /*12060*/  @!P3 LEA R6, P1, R13, R0, 0x2 ;  /* 0x000000000d06b211 */ /* 0x008fc800078210ff */
[----:B------:R-:W-:Y:S01]  /*12070*/  @!P3 LEA.HI.X R7, R13, R4, R14, 0x2, P1 ;  /* 0x000000040d07b211 */ /* 0x000fe200008f140e */
[----:B------:R3:W-:Y:S04]  /*12080*/  @!P6 ST.E.64 [R8.64], R104 ;  /* 0x000000680800e985 */ /* 0x0007e8000c101b06 */
[----:B------:R3:W-:Y:S01]  /*12090*/  @!P3 ST.E.64 [R6.64], R82 ;  /* 0x000000520600b985 */ /* 0x0007e2000c101b06 */
[----:B--2---:R-:W-:-:S04]  /*120a0*/  @!P2 LEA R2, P1, R10, R0, 0x2 ;  /* 0x000000000a02a211 */ /* 0x004fc800078210ff */
[----:B------:R-:W-:-:S05]  /*120b0*/  @!P2 LEA.HI.X R3, R10, R4, R11, 0x2, P1 ;  /* 0x000000040a03a211 */ /* 0x000fca00008f140b */
[----:B------:R3:W-:Y:S04]  /*120c0*/  @!P2 ST.E.64 [R2.64], R60 ;  /* 0x0000003c0200a985 */ /* 0x0007e8000c101b06 */
.L_x_1504:
[----:B------:R-:W-:Y:S05]  /*120d0*/  BSYNC B0 ;  /* 0x0000000000007941 */ /* 0x000fea0003800000 */
.L_x_1503:
[----:B------:R-:W-:Y:S05]  /*120e0*/  BRA.DIV ~URZ, `(.L_x_1505) ;  /* 0x000077527f007947 */ /* 0x000fea000b800000 */
[----:B--2---:R2:W1:Y:S04]  /*120f0*/  SHFL.IDX PT, R4, R5, 0x1, 0x1c1f ;  /* 0x003c1f0005047f89 */ /* 0x00446800000e0000 */
[----:B----4-:R2:W4:Y:S02]  /*12100*/  SHFL.IDX PT, R0, R12, 0x1, 0x1c1f ;  /* 0x003c1f000c007f89 */ /* 0x01052400000e0000 */
.L_x_1596:
[----:B------:R-:W-:Y:S01]  /*12110*/  BSSY B0, `(.L_x_1506) ;  /* 0x0000032000007945 */ /* 0x000fe20003800000 */
        /* <DEDUP_REMOVED lines=37> */
[----:B------:R-:W-:Y:S02]  /*12370*/  ISETP.GE.AND P0, PT, R13, c[0x0][0x3c8], PT ;  /* 0x0000f2000d007a0c */ /* 0x000fe40003f06270 */
[----:B------:R-:W-:Y:S02]  /*12380*/  @!P3 LEA.HI.X R11, R19, R4, R20, 0x2, P6 ;  /* 0x00000004130bb211 */ /* 0x000fe400030f1414 */
[----:B--2---:R-:W-:-:S04]  /*12390*/  @!P2 LEA R8, P6, R17, R0, 0x2 ;  /* 0x000000001108a211 */ /* 0x004fc800078c10ff */
[----:B------:R-:W-:Y:S02]  /*123a0*/  @!P2 LEA.HI.X R9, R17, R4, R18, 0x2, P6 ;  /* 0x000000041109a211 */ /* 0x000fe400030f1412 */
[----:B---3--:R-:W-:-:S04]  /*123b0*/  @!P1 LEA R6, P6, R15, R0, 0x2 ;  /* 0x000000000f069211 */ /* 0x008fc800078c10ff */
[----:B------:R-:W-:Y:S01]  /*123c0*/  @!P1 LEA.HI.X R7, R15, R4, R16, 0x2, P6 ;  /* 0x000000040f079211 */ /* 0x000fe200030f1410 */
[----:B------:R2:W-:Y:S04]  /*123d0*/  @!P3 ST.E.64 [R10.64], R106 ;  /* 0x0000006a0a00b985 */ /* 0x0005e8000c101b06 */
[----:B------:R2:W-:Y:S01]  /*123e0*/  @!P2 ST.E.64 [R8.64], R102 ;  /* 0x000000660800a985 */ /* 0x0005e2000c101b06 */
[----:B-1----:R-:W-:-:S04]  /*123f0*/  @!P0 LEA R2, P6, R13, R0, 0x2 ;  /* 0x000000000d028211 */ /* 0x002fc800078c10ff */
[----:B------:R-:W-:Y:S01]  /*12400*/  @!P0 LEA.HI.X R3, R13, R4, R14, 0x2, P6 ;  /* 0x000000040d038211 */ /* 0x000fe200030f140e */
[----:B------:R2:W-:Y:S04]  /*12410*/  @!P1 ST.E.64 [R6.64], R84 ;  /* 0x0000005406009985 */ /* 0x0005e8000c101b06 */
[----:B------:R2:W-:Y:S04]  /*12420*/  @!P0 ST.E.64 [R2.64], R64 ;  /* 0x0000004002008985 */ /* 0x0005e8000c101b06 */
.L_x_1507:
[----:B------:R-:W-:Y:S05]  /*12430*/  BSYNC B0 ;  /* 0x0000000000007941 */ /* 0x000fea0003800000 */
.L_x_1506:
[----:B------:R-:W-:Y:S05]  /*12440*/  BRA.DIV ~URZ, `(.L_x_1508) ;  /* 0x000074c27f007947 */ /* 0x000fea000b800000 */
[----:B-1----:R1:W2:Y:S02]  /*12450*/  SHFL.IDX PT, R4, R5, 0x2, 0x1c1f ;  /* 0x005c1f0005047f89 */ /* 0x0022a400000e0000 */
.L_x_1597:
[----:B------:R-:W-:Y:S05]  /*12460*/  BRA.DIV ~URZ, `(.L_x_1509) ;  /* 0x000075127f007947 */ /* 0x000fea000b800000 */
[----:B----4-:R4:W1:Y:S02]  /*12470*/  SHFL.IDX PT, R0, R12, 0x2, 0x1c1f ;  /* 0x005c1f000c007f89 */ /* 0x01086400000e0000 */
.L_x_1598:
[----:B------:R-:W-:Y:S01]  /*12480*/  BSSY B0, `(.L_x_1510) ;  /* 0x0000032000007945 */ /* 0x000fe20003800000 */
[----:B------:R-:W-:Y:S05]  /*12490*/  @P4 BRA `(.L_x_1511) ;  /* 0x0000030000004947 */ /* 0x000fea0003800000 */
[----:B--23--:R-:W2:Y:S04]  /*124a0*/  LDL R8, [R1+0x40] ;  /* 0x0000400001087983 */ /* 0x00cea80000100800 */
        /* <DEDUP_REMOVED lines=17> */
[----:B-----5:R-:W-:Y:S02]  /*125c0*/  ISETP.GE.AND P0, PT, R21, c[0x0][0x3c8], PT ;  /* 0x0000f20015007a0c */ /* 0x020fe40003f06270 */
[----:B----4-:R-:W-:-:S07]  /*125d0*/  ISETP.GE.AND P4, PT, R10, c[0x0][0x3c8], PT ;  /* 0x0000f2000a007a0c */ /* 0x010fce0003f86270 */
[CC--:B-1----:R-:W-:Y:S02]  /*125e0*/  @!P3 LEA R6, P2, R8.reuse, R0.reuse, 0x2 ;  /* 0x000000000806b211 */ /* 0x0c2fe400078410ff */
[----:B------:R-:W-:Y:S02]  /*125f0*/  @!P1 LEA R2, P6, R23, R0, 0x2 ;  /* 0x0000000017029211 */ /* 0x000fe400078c10ff */
[----:B------:R-:W-:Y:S02]  /*12600*/  @!P3 LEA.HI.X R7, R8, R4, R9, 0x2, P2 ;  /* 0x000000040807b211 */ /* 0x000fe400010f1409 */
[----:B------:R-:W-:Y:S02]  /*12610*/  @!P0 LEA R8, P2, R21, R0, 0x2 ;  /* 0x0000000015088211 */ /* 0x000fe400078410ff */
[-C--:B------:R-:W-:Y:S01]  /*12620*/  @!P1 LEA.HI.X R3, R23, R4.reuse, R24, 0x2, P6 ;  /* 0x0000000417039211 */ /* 0x080fe200030f1418 */
[----:B------:R-:W-:Y:S01]  /*12630*/  @!P3 ST.E.64 [R6.64], R48 ;  /* 0x000000300600b985 */ /* 0x000fe2000c101b06 */
[----:B------:R-:W-:-:S02]  /*12640*/  @!P0 LEA.HI.X R9, R21, R4, R22, 0x2, P2 ;  /* 0x0000000415098211 */ /* 0x000fc400010f1416 */
[----:B------:R-:W-:Y:S01]  /*12650*/  ISETP.GE.AND P3, PT, R19, c[0x0][0x3c8], PT ;  /* 0x0000f20013007a0c */ /* 0x000fe20003f66270 */
[----:B------:R1:W-:Y:S01]  /*12660*/  @!P1 ST.E.64 [R2.64], R34 ;  /* 0x0000002202009985 */ /* 0x0003e2000c101b06 */
[----:B------:R-:W-:-:S03]  /*12670*/  ISETP.GE.AND P2, PT, R17, c[0x0][0x3c8], PT ;  /* 0x0000f20011007a0c */ /* 0x000fc60003f46270 */
[----:B------:R2:W-:Y:S01]  /*12680*/  @!P0 ST.E.64 [R8.64], R38 ;  /* 0x0000002608008985 */ /* 0x0005e2000c101b06 */
[----:B------:R-:W-:Y:S02]  /*12690*/  ISETP.GE.AND P1, PT, R15, c[0x0][0x3c8], PT ;  /* 0x0000f2000f007a0c */ /* 0x000fe40003f26270 */
[----:B------:R-:W-:Y:S02]  /*126a0*/  ISETP.GE.AND P0, PT, R13, c[0x0][0x3c8], PT ;  /* 0x0000f2000d007a0c */ /* 0x000fe40003f06270 */
[----:B-1----:R-:W-:-:S04]  /*126b0*/  @!P4 LEA R2, P6, R10, R0, 0x2 ;  /* 0x000000000a02c211 */ /* 0x002fc800078c10ff */
[----:B------:R-:W-:Y:S02]  /*126c0*/  @!P4 LEA.HI.X R3, R10, R4, R11, 0x2, P6 ;  /* 0x000000040a03c211 */ /* 0x000fe400030f140b */
[----:B------:R-:W-:-:S03]  /*126d0*/  @!P3 LEA R10, P6, R19, R0, 0x2 ;  /* 0x00000000130ab211 */ /* 0x000fc600078c10ff */
[----:B------:R1:W-:Y:S01]  /*126e0*/  @!P4 ST.E.64 [R2.64], R42 ;  /* 0x0000002a0200c985 */ /* 0x0003e2000c101b06 */
[----:B--2---:R-:W-:Y:S02]  /*126f0*/  @!P2 LEA R8, P4, R17, R0, 0x2 ;  /* 0x000000001108a211 */ /* 0x004fe400078810ff */
[----:B------:R-:W-:Y:S02]  /*12700*/  @!P3 LEA.HI.X R11, R19, R4, R20, 0x2, P6 ;  /* 0x00000004130bb211 */ /* 0x000fe400030f1414 */
[----:B------:R-:W-:Y:S02]  /*12710*/  @!P1 LEA R6, P6, R15, R0, 0x2 ;  /* 0x000000000f069211 */ /* 0x000fe400078c10ff */
        /* <DEDUP_REMOVED lines=8> */
.L_x_1511:
[----:B------:R-:W-:Y:S05]  /*127a0*/  BSYNC B0 ;  /* 0x0000000000007941 */ /* 0x000fea0003800000 */
.L_x_1510:
[----:B------:R-:W-:Y:S05]  /*127b0*/  BRA.DIV ~URZ, `(.L_x_1512) ;  /* 0x000072327f007947 */ /* 0x000fea000b800000 */
[----:B--2---:R2:W3:Y:S04]  /*127c0*/  SHFL.IDX PT, R4, R5, 0x3, 0x1c1f ;  /* 0x007c1f0005047f89 */ /* 0x0044e800000e0000 */
[----:B-1----:R2:W1:Y:S02]  /*127d0*/  SHFL.IDX PT, R0, R12, 0x3, 0x1c1f ;  /* 0x007c1f000c007f89 */ /* 0x00246400000e0000 */
.L_x_1599:
[----:B------:R-:W-:Y:S05]  /*127e0*/  @P5 BRA `(.L_x_1500) ;  /* 0x00000fa000005947 */ /* 0x000fea0003800000 */
[----:B---3--:R-:W3:Y:S04]  /*127f0*/  LDL R6, [R1+0x40] ;  /* 0x0000400001067983 */ /* 0x008ee80000100800 */
[----:B------:R-:W5:Y:S04]  /*12800*/  LDL R10, [R1+0x74] ;  /* 0x00007400010a7983 */ /* 0x000f680000100800 */
[----:B--2---:R-:W2:Y:S04]  /*12810*/  LDL R7, [R1+0xc0] ;  /* 0x0000c00001077983 */ /* 0x004ea80000100800 */
[----:B----4-:R-:W4:Y:S04]  /*12820*/  LDL R8, [R1+0x70] ;  /* 0x0000700001087983 */ /* 0x010f280000100800 */
        /* <DEDUP_REMOVED lines=12> */
[----:B-----5:R-:W-:-:S11]  /*128f0*/  ISETP.GE.AND P4, PT, R10, c[0x0][0x3c8], PT ;  /* 0x0000f2000a007a0c */ /* 0x020fd60003f86270 */
[----:B-1----:R-:W-:Y:S02]  /*12900*/  @!P0 LEA R2, P1, R6, R0, 0x2 ;  /* 0x0000000006028211 */ /* 0x002fe400078210ff */
[----:B----4-:R-:W-:Y:S02]  /*12910*/  ISETP.GE.AND P5, PT, R8, c[0x0][0x3c8], PT ;  /* 0x0000f20008007a0c */ /* 0x010fe40003fa6270 */
[----:B--2---:R-:W-:Y:S02]  /*12920*/  @!P0 LEA.HI.X R3, R6, R4, R7, 0x2, P1 ;  /* 0x0000000406038211 */ /* 0x004fe400008f1407 */
[----:B------:R-:W-:-:S03]  /*12930*/  ISETP.GE.AND P3, PT, R18, c[0x0][0x3c8], PT ;  /* 0x0000f20012007a0c */ /* 0x000fc60003f66270 */
[----:B------:R1:W-:Y:S01]  /*12940*/  @!P0 ST.E.64 [R2.64], R30 ;  /* 0x0000001e02008985 */ /* 0x0003e2000c101b06 */
[----:B------:R-:W-:Y:S02]  /*12950*/  @!P4 LEA R6, P0, R10, R0, 0x2 ;  /* 0x000000000a06c211 */ /* 0x000fe400078010ff */
[----:B------:R-:W-:Y:S02]  /*12960*/  ISETP.GE.AND P2, PT, R16, c[0x0][0x3c8], PT ;  /* 0x0000f20010007a0c */ /* 0x000fe40003f46270 */
[----:B------:R-:W-:Y:S02]  /*12970*/  @!P4 LEA.HI.X R7, R10, R4, R11, 0x2, P0 ;  /* 0x000000040a07c211 */ /* 0x000fe400000f140b */
[----:B------:R-:W-:Y:S02]  /*12980*/  ISETP.GE.AND P1, PT, R14, c[0x0][0x3c8], PT ;  /* 0x0000f2000e007a0c */ /* 0x000fe40003f26270 */
[----:B------:R-:W-:Y:S01]  /*12990*/  ISETP.GE.AND P0, PT, R12, c[0x0][0x3c8], PT ;  /* 0x0000f2000c007a0c */ /* 0x000fe20003f06270 */
        /* <DEDUP_REMOVED lines=23> */
.L_x_1485:
[----:B------:R-:W2:Y:S04]  /*12b10*/  LDL.LU R0, [R1+0x78] ;  /* 0x0000780001007983 */ /* 0x000ea80000300800 */
[----:B------:R-:W3:Y:S01]  /*12b20*/  LDL.LU R7, [R1+0x7c] ;  /* 0x00007c0001077983 */ /* 0x000ee20000300800 */
[----:B------:R-:W-:Y:S02]  /*12b30*/  ISETP.NE.U32.AND P1, PT, RZ, c[0x0][0x508], PT ;  /* 0x00014200ff007a0c */ /* 0x000fe40003f25070 */
[----:B------:R-:W-:Y:S01]  /*12b40*/  ISETP.NE.U32.AND P3, PT, RZ, c[0x0][0x500], PT ;  /* 0x00014000ff007a0c */ /* 0x000fe20003f65070 */
[----:B-1----:R-:W4:Y:S01]  /*12b50*/  LDL.LU R6, [R1+0x54] ;  /* 0x0000540001067983 */ /* 0x002f220000300800 */
        /* <DEDUP_REMOVED lines=17> */
.L_x_1513:
        /* <DEDUP_REMOVED lines=60> */
.L_x_1515:
[----:B------:R-:W-:Y:S05]  /*13030*/  BSYNC B0 ;  /* 0x0000000000007941 */ /* 0x000fea0003800000 */
.L_x_1514:
[----:B------:R-:W-:-:S13]  /*13040*/  ISETP.GT.AND P0, PT, R20, 0x1, PT ;  /* 0x000000011400780c */ /* 0x000fda0003f04270 */
[----:B------:R-:W-:Y:S05]  /*13050*/  @P0 BRA `(.L_x_1500) ;  /* 0x0000073000000947 */ /* 0x000fea0003800000 */
[----:B------:R-:W2:Y:S04]  /*13060*/  LDL R6, [R1+0x3c] ;  /* 0x00003c0001067983 */ /* 0x000ea80000100800 */
[----:B-1----:R-:W2:Y:S01]  /*13070*/  LDL R5, [R1+0xc] ;  /* 0x00000c0001057983 */ /* 0x002ea20000100800 */
[----:B------:R-:W-:Y:S01]  /*13080*/  MOV R2, c[0x0][0x4e8] ;  /* 0x00013a0000027a02 */ /* 0x000fe20000000f00 */
[----:B------:R-:W-:-:S03]  /*13090*/  IMAD R4, R18, c[0x0][0x3a0], RZ ;  /* 0x0000e80012047a24 */ /* 0x000fc600078e02ff */
        /* <DEDUP_REMOVED lines=12> */
[----:B------:R-:W-:Y:S02]  /*13160*/  @P0 SHF.R.U32.HI R0, RZ, c[0x0][0x4f0], R6 ;  /* 0x00013c00ff000a19 */ /* 0x000fe40000011606 */
[----:B------:R-:W-:Y:S02]  /*13170*/  ISETP.GE.AND P0, PT, R201, c[0x0][0x3c8], PT ;  /* 0x0000f200c9007a0c */ /* 0x000fe40003f06270 */
[----:B------:R-:W-:Y:S02]  /*13180*/  SHF.R.S32.HI R6, RZ, 0x1f, R0 ;  /* 0x0000001fff067819 */ /* 0x000fe40000011400 */
[----:B------:R-:W-:Y:S02]  /*13190*/  IADD3 R5, -R0, RZ, RZ ;  /* 0x000000ff00057210 */ /* 0x000fe40007ffe1ff */
[----:B------:R-:W-:Y:S01]  /*131a0*/  IADD3 R3, R3, R7, RZ ;  /* 0x0000000703037210 */ /* 0x000fe20007ffe0ff */
[----:B------:R-:W-:-:S02]  /*131b0*/  IMAD R6, R6, c[0x0][0x3e0], RZ ;  /* 0x0000f80006067a24 */ /* 0x000fc400078e02ff */
        /* <DEDUP_REMOVED lines=13> */
.L_x_1600:
[----:B------:R-:W-:Y:S05]  /*13290*/  BRA.DIV ~URZ, `(.L_x_1517) ;  /* 0x000068927f007947 */ /* 0x000fea000b800000 */
[----:B------:R3:W4:Y:S02]  /*132a0*/  SHFL.IDX PT, R2, R6, RZ, 0x181f ;  /* 0x00181fff06027589 */ /* 0x00072400000e0000 */
.L_x_1601:
        /* <DEDUP_REMOVED lines=15> */
.L_x_1602:
        /* <DEDUP_REMOVED lines=8> */
.L_x_1603:
[----:B------:R-:W-:Y:S05]  /*13420*/  BRA.DIV ~URZ, `(.L_x_1520) ;  /* 0x000068b27f007947 */ /* 0x000fea000b800000 */
[----:B-1----:R1:W2:Y:S02]  /*13430*/  SHFL.IDX PT, R2, R6, 0x2, 0x181f ;  /* 0x00581f0006027f89 */ /* 0x0022a400000e0000 */
.L_x_1604:
        /* <DEDUP_REMOVED lines=9> */
.L_x_1605:
        /* <DEDUP_REMOVED lines=8> */
.L_x_1606:
[----:B------:R-:W-:Y:S05]  /*13550*/  BRA.DIV ~URZ, `(.L_x_1523) ;  /* 0x000069327f007947 */ /* 0x000fea000b800000 */
[----:B--2---:R2:W1:Y:S02]  /*13560*/  SHFL.IDX PT, R2, R6, 0x4, 0x181f ;  /* 0x00981f0006027f89 */ /* 0x00446400000e0000 */
.L_x_1607:
        /* <DEDUP_REMOVED lines=9> */
.L_x_1608:
        /* <DEDUP_REMOVED lines=8> */
.L_x_1609:
[----:B------:R-:W-:Y:S05]  /*13680*/  BRA.DIV ~URZ, `(.L_x_1526) ;  /* 0x000069b27f007947 */ /* 0x000fea000b800000 */
[----:B--2---:R2:W3:Y:S02]  /*13690*/  SHFL.IDX PT, R2, R6, 0x6, 0x181f ;  /* 0x00d81f0006027f89 */ /* 0x0044e400000e0000 */
.L_x_1610:
        /* <DEDUP_REMOVED lines=9> */
.L_x_1611:
[----:B------:R-:W-:Y:S02]  /*13730*/  IADD3 R0, R0, 0x70, RZ ;  /* 0x0000007000007810 */ /* 0x000fe40007ffe0ff */
[----:B-12---:R-:W-:Y:S02]  /*13740*/  SHF.R.S32.HI R6, RZ, 0x1f, R201 ;  /* 0x0000001fff067819 */ /* 0x006fe400000114c9 */
[----:B------:R-:W-:-:S13]  /*13750*/  ISETP.GE.OR P1, PT, R0, R4, P0 ;  /* 0x000000040000720c */ /* 0x000fda0000726670 */
[----:B----4-:R-:W-:-:S04]  /*13760*/  @!P1 LEA R2, P0, R201, R2, 0x1 ;  /* 0x00000002c9029211 */ /* 0x010fc800078008ff */
[----:B---3--:R-:W-:-:S05]  /*13770*/  @!P1 LEA.HI.X R3, R201, R5, R6, 0x1, P0 ;  /* 0x00000005c9039211 */ /* 0x008fca00000f0c06 */
[----:B------:R1:W-:Y:S04]  /*13780*/  @!P1 ST.E.128 [R2.64], RZ ;  /* 0x000000ff02009985 */ /* 0x0003e8000c101d06 */
.L_x_1500:
[----:B------:R-:W-:Y:S05]  /*13790*/  BSYNC B1 ;  /* 0x0000000000017941 */ /* 0x000fea0003800000 */
.L_x_1484:
        /* <DEDUP_REMOVED lines=15> */
.L_x_1612:
[----:B------:R-:W-:Y:S05]  /*13890*/  BRA.DIV ~URZ, `(.L_x_1530) ;  /* 0x000069527f007947 */ /* 0x000fea000b800000 */
[----:B------:R3:W4:Y:S02]  /*138a0*/  SHFL.IDX PT, R8, R57, 0x1, 0x1f ;  /* 0x00201f0039087f89 */ /* 0x00072400000e0000 */
.L_x_1613:
        /* <DEDUP_REMOVED lines=19> */
.L_x_1614:
        /* <DEDUP_REMOVED lines=16> */
.L_x_1615:
[----:B---3--:R-:W-:Y:S01]  /*13ae0*/  IMAD R0, R0, c[0x0][0x538], RZ ;  /* 0x00014e0000007a24 */ /* 0x008fe200078e02ff */
[----:B------:R-:W-:Y:S04]  /*13af0*/  BSSY B1, `(.L_x_1533) ;  /* 0x00000ce000017945 */ /* 0x000fe80003800000 */
[----:B----4-:R-:W-:-:S04]  /*13b00*/  IADD3 R8, R0, R8, RZ ;  /* 0x0000000800087210 */ /* 0x010fc80007ffe0ff */
[----:B--2---:R-:W-:-:S13]  /*13b10*/  ISETP.GT.AND P6, PT, R8, R9, PT ;  /* 0x000000090800720c */ /* 0x004fda0003fc4270 */
[----:B------:R-:W-:Y:S05]  /*13b20*/  @P6 BRA `(.L_x_1534) ;  /* 0x0000025000006947 */ /* 0x000fea0003800000 */
.L_x_1538:
        /* <DEDUP_REMOVED lines=17> */
.L_x_1616:
        /* <DEDUP_REMOVED lines=16> */
.L_x_1617:
[----:B--2---:R-:W-:-:S05]  /*13d40*/  IMAD R0, R0, c[0x0][0x538], RZ ;  /* 0x00014e0000007a24 */ /* 0x004fca00078e02ff */
[----:B------:R-:W-:-:S04]  /*13d50*/  IADD3 R8, R0, R8, RZ ;  /* 0x0000000800087210 */ /* 0x000fc80007ffe0ff */
[----:B------:R-:W-:-:S13]  /*13d60*/  ISETP.GT.AND P6, PT, R8, R9, PT ;  /* 0x000000090800720c */ /* 0x000fda0003fc4270 */
[----:B-1----:R-:W-:Y:S05]  /*13d70*/  @!P6 BRA `(.L_x_1538) ;  /* 0xfffffdb00000e947 */ /* 0x002fea000383ffff */
.L_x_1534:
[----:B------:R-:W-:-:S05]  /*13d80*/  IADD3 R5, -R0, R8, RZ ;  /* 0x0000000800057210 */ /* 0x000fca0007ffe1ff */
[----:B------:R-:W-:-:S05]  /*13d90*/  IMAD R0, R4, c[0x0][0x538], R5 ;  /* 0x00014e0004007a24 */ /* 0x000fca00078e0205 */
[----:B------:R-:W-:Y:S01]  /*13da0*/  ISETP.GT.AND P0, PT, R0, R9, PT ;  /* 0x000000090000720c */ /* 0x000fe20003f04270 */
[----:B------:R-:W-:-:S12]  /*13db0*/  BRA.DIV ~URZ, `(.L_x_1539) ;  /* 0x000068927f007947 */ /* 0x000fd8000b800000 */
[----:B------:R-:W-:-:S03]  /*13dc0*/  VOTE.ANY R10, PT, !P0 ;  /* 0x00000000000a7806 */ /* 0x000fc600040e0100 */
.L_x_1618:
[----:B------:R-:W2:Y:S01]  /*13dd0*/  LDL.LU R2, [R1+0x5c] ;  /* 0x00005c0001027983 */ /* 0x000ea20000300800 */
[----:B------:R-:W2:Y:S02]  /*13de0*/  POPC R0, R10 ;  /* 0x0000000a00007309 */ /* 0x000ea40000000000 */
[----:B--2---:R-:W-:-:S05]  /*13df0*/  IADD3 R2, R0, R2, RZ ;  /* 0x0000000200027210 */ /* 0x004fca0007ffe0ff */
[----:B------:R2:W-:Y:S01]  /*13e00*/  STL [R1+0x5c], R2 ;  /* 0x00005c0201007387 */ /* 0x0005e20000100800 */
[----:B------:R-:W-:Y:S05]  /*13e10*/  BRA.DIV ~URZ, `(.L_x_1540) ;  /* 0x000068827f007947 */ /* 0x000fea000b800000 */
[----:B------:R3:W4:Y:S04]  /*13e20*/  SHFL.IDX PT, R8, R6, R0, 0x1f ;  /* 0x00001f0006087589 */ /* 0x00072800000e0000 */
[----:B------:R3:W1:Y:S02]  /*13e30*/  SHFL.IDX PT, R7, R7, R0, 0x1f ;  /* 0x00001f0007077589 */ /* 0x00066400000e0000 */
.L_x_1619:
[----:B------:R-:W-:Y:S01]  /*13e40*/  ISETP.NE.AND P0, PT, R10, RZ, PT ;  /* 0x000000ff0a00720c */ /* 0x000fe20003f05270 */
[----:B------:R-:W-:-:S12]  /*13e50*/  BSSY B0, `(.L_x_1541) ;  /* 0x0000005000007945 */ /* 0x000fd80003800000 */
[----:B------:R-:W-:Y:S05]  /*13e60*/  @!P0 BRA `(.L_x_1542) ;  /* 0x0000003000008947 */ /* 0x000fea0003800000 */
[----:B---3--:R-:W-:Y:S01]  /*13e70*/  IADD3 R0, R0, -0x1, RZ ;  /* 0xffffffff00007810 */ /* 0x008fe20007ffe0ff */
[----:B------:R-:W-:Y:S05]  /*13e80*/  BRA.DIV ~URZ, `(.L_x_1543) ;  /* 0x000068e27f007947 */ /* 0x000fea000b800000 */
[----:B------:R3:W2:Y:S02]  /*13e90*/  SHFL.IDX PT, R11, R4, R0, 0x1f ;  /* 0x00001f00040b7589 */ /* 0x0006a400000e0000 */
.L_x_1542:
[----:B------:R-:W-:Y:S05]  /*13ea0*/  BSYNC B0 ;  /* 0x0000000000007941 */ /* 0x000fea0003800000 */
.L_x_1541:
        /* <DEDUP_REMOVED lines=68> */
.L_x_1545:
        /* <DEDUP_REMOVED lines=68> */
.L_x_1546:
[----:B------:R-:W-:Y:S05]  /*14730*/  BSYNC B0 ;  /* 0x0000000000007941 */ /* 0x000fea0003800000 */
.L_x_1544:
[----:B------:R-:W-:-:S04]  /*14740*/  LOP3.LUT R2, RZ, R2, RZ, 0x33, !PT ;  /* 0x00000002ff027212 */ /* 0x000fc800078e33ff */
[----:B-1----:R-:W-:-:S05]  /*14750*/  IADD3 R0, R2, R8, RZ ;  /* 0x0000000802007210 */ /* 0x002fca0007ffe0ff */
[----:B------:R1:W-:Y:S01]  /*14760*/  STL [R1+0x54], R0 ;  /* 0x0000540001007387 */ /* 0x0003e20000100800 */
[----:B------:R-:W-:Y:S05]  /*14770*/  BRA `(.L_x_1547) ;  /* 0x0000005000007947 */ /* 0x000fea0003800000 */
.L_x_1535:
[----:B------:R-:W-:Y:S01]  /*14780*/  MOV R0, c[0x0][0x53c] ;  /* 0x00014f0000007a02 */ /* 0x000fe20000000f00 */
[----:B------:R2:W-:Y:S04]  /*14790*/  STL [R1+0x50], R9 ;  /* 0x0000500901007387 */ /* 0x0005e80000100800 */
[----:B------:R2:W-:Y:S04]  /*147a0*/  STL [R1+0x54], RZ ;  /* 0x000054ff01007387 */ /* 0x0005e80000100800 */
[----:B------:R2:W-:Y:S04]  /*147b0*/  STL [R1+0x58], RZ ;  /* 0x000058ff01007387 */ /* 0x0005e80000100800 */
[----:B------:R2:W-:Y:S02]  /*147c0*/  STL [R1+0x5c], R0 ;  /* 0x00005c0001007387 */ /* 0x0005e40000100800 */
.L_x_1547:
[----:B------:R-:W-:Y:S05]  /*147d0*/  BSYNC B1 ;  /* 0x0000000000017941 */ /* 0x000fea0003800000 */
.L_x_1533:
        /* <DEDUP_REMOVED lines=9> */
.L_x_1528:
[----:B--2---:R-:W2:Y:S02]  /*14870*/  LDL R0, [R1+0x5c] ;  /* 0x00005c0001007983 */ /* 0x004ea40000100800 */
[----:B--2---:R-:W-:-:S13]  /*14880*/  ISETP.GE.AND P0, PT, R0, c[0x0][0x53c], PT ;  /* 0x00014f0000007a0c */ /* 0x004fda0003f06270 */
[----:B-1--4-:R-:W-:Y:S01]  /*14890*/  @P0 CALL.REL.NOINC `(.L_x_1548) ;  /* 0x0000001000000944 */ /* 0x012fe20003c00000 */
[----:B------:R-:W-:Y:S05]  /*148a0*/  BRA `(.L_x_1549) ;  /* 0xfffed2c000007947 */ /* 0x000fea000383ffff */
.L_x_1548:
[----:B------:R-:W-:Y:S05]  /*148b0*/  EXIT ;  /* 0x000000000000794d */ /* 0x000fea0003800000 */
.L_x_1410:
[----:B------:R-:W-:Y:S01]  /*148c0*/  IMAD.MOV.U32 R0, RZ, RZ, R5 ;  /* 0x000000ffff007224 */ /* 0x000fe200078e0005 */
[----:B------:R-:W-:Y:S02]  /*148d0*/  MOV R2, 0x1 ;  /* 0x0000000100027802 */ /* 0x000fe40000000f00 */
[----:B------:R-:W-:Y:S02]  /*148e0*/  MOV R3, 0x14900 ;  /* 0x0001490000037802 */ /* 0x000fe40000000f00 */
[----:B------:R-:W-:Y:S05]  /*148f0*/  CALL.REL.NOINC `($__internal_20_$__cuda_sm70_shflsync_up_p) ;  /* 0x00005fa000007944 */ /* 0x000fea0003c00000 */
[----:B------:R-:W-:Y:S01]  /*14900*/  MOV R0, R4 ;  /* 0x0000000400007202 */ /* 0x000fe20000000f00 */
[----:B------:R-:W-:Y:S05]  /*14910*/  BRA `(.L_x_1550) ;  /* 0xfffebb4000007947 */ /* 0x000fea000383ffff */
.L_x_1411:
[----:B------:R-:W-:Y:S01]  /*14920*/  IMAD.MOV.U32 R0, RZ, RZ, R5 ;  /* 0x000000ffff007224 */ /* 0x000fe200078e0005 */
[----:B------:R-:W-:Y:S02]  /*14930*/  MOV R2, 0x2 ;  /* 0x0000000200027802 */ /* 0x000fe40000000f00 */
[----:B------:R-:W-:Y:S02]  /*14940*/  MOV R3, 0x14960 ;  /* 0x0001496000037802 */ /* 0x000fe40000000f00 */
[----:B------:R-:W-:Y:S05]  /*14950*/  CALL.REL.NOINC `($__internal_20_$__cuda_sm70_shflsync_up_p) ;  /* 0x00005f4000007944 */ /* 0x000fea0003c00000 */
[----:B------:R-:W-:Y:S01]  /*14960*/  SEL R0, R4, RZ, P4 ;  /* 0x000000ff04007207 */ /* 0x000fe20002000000 */
[----:B------:R-:W-:Y:S01]  /*14970*/  IMAD.MOV.U32 R2, RZ, RZ, 0x4 ;  /* 0x00000004ff027424 */ /* 0x000fe200078e00ff */
[----:B------:R-:W-:-:S03]  /*14980*/  MOV R3, 0x149b0 ;  /* 0x000149b000037802 */ /* 0x000fc60000000f00 */
[----:B------:R-:W-:Y:S02]  /*14990*/  IMAD.IADD R0, R5, 0x1, R0 ;  /* 0x0000000105007824 */ /* 0x000fe400078e0200 */
        /* <DEDUP_REMOVED lines=13> */
[----:B------:R-:W-:Y:S02]  /*14a70*/  MOV R62, 0x1f ;  /* 0x0000001f003e7802 */ /* 0x000fe40000000f00 */
[----:B------:R-:W-:Y:S01]  /*14a80*/  MOV R3, 0x14ac0 ;  /* 0x00014ac000037802 */ /* 0x000fe20000000f00 */
[----:B------:R-:W-:-:S04]  /*14a90*/  IMAD.IADD R4, R0, 0x1, R4 ;  /* 0x0000000100047824 */ /* 0x000fc800078e0204 */
[----:B------:R-:W-:Y:S02]  /*14aa0*/  IMAD.MOV.U32 R56, RZ, RZ, R4 ;  /* 0x000000ffff387224 */ /* 0x000fe400078e0004 */
[----:B------:R-:W-:Y:S05]  /*14ab0*/  CALL.REL.NOINC `($__internal_19_$__cuda_sm70_shflsync_idx_p) ;  /* 0x00005d8000007944 */ /* 0x000fea0003c00000 */
[----:B------:R-:W-:Y:S01]  /*14ac0*/  MOV R0, R62 ;  /* 0x0000003e00007202 */ /* 0x000fe20000000f00 */
[----:B------:R-:W-:Y:S05]  /*14ad0*/  BRA `(.L_x_1551) ;  /* 0xfffeba8000007947 */ /* 0x000fea000383ffff */
.L_x_1413:
[----:B------:R-:W-:Y:S02]  /*14ae0*/  SEL R0, RZ, 0x1, P0 ;  /* 0x00000001ff007807 */ /* 0x000fe40000000000 */
[----:B------:R-:W-:Y:S02]  /*14af0*/  MOV R2, 0x14b10 ;  /* 0x00014b1000027802 */ /* 0x000fe40000000f00 */
[----:B------:R-:W-:Y:S05]  /*14b00*/  CALL.REL.NOINC `($__internal_21_$__cuda_sm70_votesync_ballot) ;  /* 0x00005e0000007944 */ /* 0x000fea0003c00000 */
[----:B------:R-:W-:Y:S01]  /*14b10*/  MOV R7, R0 ;  /* 0x0000000000077202 */ /* 0x000fe20000000f00 */
[----:B------:R-:W-:Y:S05]  /*14b20*/  BRA `(.L_x_1552) ;  /* 0xfffebac000007947 */ /* 0x000fea000383ffff */
.L_x_1414:
[----:B------:R-:W-:Y:S01]  /*14b30*/  IMAD.MOV.U32 R56, RZ, RZ, R9 ;  /* 0x000000ffff387224 */ /* 0x000fe200078e0009 */
[----:B-1----:R-:W-:Y:S01]  /*14b40*/  MOV R2, R0 ;  /* 0x0000000000027202 */ /* 0x002fe20000000f00 */
[----:B------:R-:W-:Y:S01]  /*14b50*/  IMAD.MOV.U32 R62, RZ, RZ, 0x1f ;  /* 0x0000001fff3e7424 */ /* 0x000fe200078e00ff */
[----:B------:R-:W-:Y:S02]  /*14b60*/  MOV R3, 0x14b80 ;  /* 0x00014b8000037802 */ /* 0x000fe40000000f00 */
[----:B------:R-:W-:Y:S05]  /*14b70*/  CALL.REL.NOINC `($__internal_19_$__cuda_sm70_shflsync_idx_p) ;  /* 0x00005cc000007944 */ /* 0x000fea0003c00000 */
[----:B------:R-:W-:Y:S01]  /*14b80*/  IMAD.MOV.U32 R12, RZ, RZ, R62 ;  /* 0x000000ffff0c7224 */ /* 0x000fe200078e003e */
[----:B------:R-:W-:Y:S01]  /*14b90*/  MOV R56, R8 ;  /* 0x0000000800387202 */ /* 0x000fe20000000f00 */
[----:B------:R-:W-:Y:S01]  /*14ba0*/  IMAD.MOV.U32 R5, RZ, RZ, RZ ;  /* 0x000000ffff057224 */ /* 0x000fe200078e00ff */
[----:B------:R-:W-:Y:S01]  /*14bb0*/  MOV R2, R0 ;  /* 0x0000000000027202 */ /* 0x000fe20000000f00 */
[----:B------:R-:W-:Y:S01]  /*14bc0*/  IMAD.MOV.U32 R62, RZ, RZ, 0x1f ;  /* 0x0000001fff3e7424 */ /* 0x000fe200078e00ff */
[----:B------:R-:W-:-:S02]  /*14bd0*/  MOV R3, 0x14bf0 ;  /* 0x00014bf000037802 */ /* 0x000fc40000000f00 */
[----:B------:R-:W-:Y:S05]  /*14be0*/  CALL.REL.NOINC `($__internal_19_$__cuda_sm70_shflsync_idx_p) ;  /* 0x00005c5000007944 */ /* 0x000fea0003c00000 */
[----:B------:R-:W-:Y:S01]  /*14bf0*/  MOV R9, R62 ;  /* 0x0000003e00097202 */ /* 0x000fe20000000f00 */
[----:B------:R-:W-:Y:S05]  /*14c00*/  BRA `(.L_x_1553) ;  /* 0xfffeba5000007947 */ /* 0x000fea000383ffff */
.L_x_1417:
[----:B------:R-:W-:Y:S01]  /*14c10*/  IMAD.MOV.U32 R56, RZ, RZ, R4 ;  /* 0x000000ffff387224 */ /* 0x000fe200078e0004 */
[----:B-1----:R-:W-:Y:S01]  /*14c20*/  MOV R2, R0 ;  /* 0x0000000000027202 */ /* 0x002fe20000000f00 */
[----:B------:R-:W-:Y:S01]  /*14c30*/  IMAD.MOV.U32 R62, RZ, RZ, 0x1f ;  /* 0x0000001fff3e7424 */ /* 0x000fe200078e00ff */
[----:B------:R-:W-:-:S02]  /*14c40*/  MOV R3, 0x14c60 ;  /* 0x00014c6000037802 */ /* 0x000fc40000000f00 */
[----:B---34-:R-:W-:Y:S05]  /*14c50*/  CALL.REL.NOINC `($__internal_19_$__cuda_sm70_shflsync_idx_p) ;  /* 0x00005be000007944 */ /* 0x018fea0003c00000 */
[----:B------:R-:W-:Y:S01]  /*14c60*/  MOV R5, R62 ;  /* 0x0000003e00057202 */ /* 0x000fe20000000f00 */
[----:B------:R-:W-:Y:S05]  /*14c70*/  BRA `(.L_x_1416) ;  /* 0xfffeba4000007947 */ /* 0x000fea000383ffff */
.L_x_1428:
[----:B------:R-:W-:Y:S01]  /*14c80*/  IMAD.MOV.U32 R56, RZ, RZ, R5 ;  /* 0x000000ffff387224 */ /* 0x000fe200078e0005 */
[----:B------:R-:W-:Y:S01]  /*14c90*/  MOV R2, RZ ;  /* 0x000000ff00027202 */ /* 0x000fe20000000f00 */
[----:B------:R-:W-:Y:S01]  /*14ca0*/  IMAD.MOV.U32 R62, RZ, RZ, 0x181f ;  /* 0x0000181fff3e7424 */ /* 0x000fe200078e00ff */
[----:B------:R-:W-:-:S02]  /*14cb0*/  MOV R3, 0x14cd0 ;  /* 0x00014cd000037802 */ /* 0x000fc40000000f00 */
[----:B-----5:R-:W-:Y:S05]  /*14cc0*/  CALL.REL.NOINC `($__internal_19_$__cuda_sm70_shflsync_idx_p) ;  /* 0x00005b7000007944 */ /* 0x020fea0003c00000 */
[----:B------:R-:W-:Y:S01]  /*14cd0*/  MOV R7, R62 ;  /* 0x0000003e00077202 */ /* 0x000fe20000000f00 */
[----:B------:R-:W-:Y:S05]  /*14ce0*/  BRA `(.L_x_1554) ;  /* 0xfffedaf000007947 */ /* 0x000fea000383ffff */
.L_x_1429:
[----:B------:R-:W-:Y:S01]  /*14cf0*/  IMAD.MOV.U32 R56, RZ, RZ, R6 ;  /* 0x000000ffff387224 */ /* 0x000fe200078e0006 */
[----:B------:R-:W-:Y:S01]  /*14d00*/  MOV R2, RZ ;  /* 0x000000ff00027202 */ /* 0x000fe20000000f00 */
[----:B------:R-:W-:Y:S01]  /*14d10*/  IMAD.MOV.U32 R62, RZ, RZ, 0x181f ;  /* 0x0000181fff3e7424 */ /* 0x000fe200078e00ff */
[----:B------:R-:W-:-:S02]  /*14d20*/  MOV R3, 0x14d40 ;  /* 0x00014d4000037802 */ /* 0x000fc40000000f00 */
[----:B-12--5:R-:W-:Y:S05]  /*14d30*/  CALL.REL.NOINC `($__internal_19_$__cuda_sm70_shflsync_idx_p) ;  /* 0x00005b0000007944 */ /* 0x026fea0003c00000 */
[----:B------:R-:W-:Y:S01]  /*14d40*/  MOV R2, R62 ;  /* 0x0000003e00027202 */ /* 0x000fe20000000f00 */
[----:B------:R-:W-:Y:S05]  /*14d50*/  BRA `(.L_x_1555) ;  /* 0xfffedaa000007947 */ /* 0x000fea000383ffff */
.L_x_1432:
[----:B------:R-:W-:Y:S01]  /*14d60*/  IMAD.MOV.U32 R56, RZ, RZ, R5 ;  /* 0x000000ffff387224 */ /* 0x000fe200078e0005 */
[----:B-1--4-:R-:W-:Y:S01]  /*14d70*/  MOV R2, 0x1 ;  /* 0x0000000100027802 */ /* 0x012fe20000000f00 */
[----:B------:R-:W-:Y:S01]  /*14d80*/  IMAD.MOV.U32 R62, RZ, RZ, 0x181f ;  /* 0x0000181fff3e7424 */ /* 0x000fe200078e00ff */
[----:B------:R-:W-:-:S02]  /*14d90*/  MOV R3, 0x14db0 ;  /* 0x00014db000037802 */ /* 0x000fc40000000f00 */
[----:B--2--5:R-:W-:Y:S05]  /*14da0*/  CALL.REL.NOINC `($__internal_19_$__cuda_sm70_shflsync_idx_p) ;  /* 0x00005a9000007944 */ /* 0x024fea0003c00000 */
[----:B------:R-:W-:Y:S01]  /*14db0*/  IMAD.MOV.U32 R7, RZ, RZ, R62 ;  /* 0x000000ffff077224 */ /* 0x000fe200078e003e */
[----:B------:R-:W-:Y:S01]  /*14dc0*/  MOV R2, 0x1 ;  /* 0x0000000100027802 */ /* 0x000fe20000000f00 */
[----:B------:R-:W-:Y:S01]  /*14dd0*/  IMAD.MOV.U32 R56, RZ, RZ, R6 ;  /* 0x000000ffff387224 */ /* 0x000fe200078e0006 */
[----:B------:R-:W-:-:S02]  /*14de0*/  MOV R62, 0x181f ;  /* 0x0000181f003e7802 */ /* 0x000fc40000000f00 */
[----:B------:R-:W-:Y:S02]  /*14df0*/  MOV R3, 0x14e10 ;  /* 0x00014e1000037802 */ /* 0x000fe40000000f00 */
[----:B------:R-:W-:Y:S05]  /*14e00*/  CALL.REL.NOINC `($__internal_19_$__cuda_sm70_shflsync_idx_p) ;  /* 0x00005a3000007944 */ /* 0x000fea0003c00000 */
[----:B------:R-:W-:Y:S01]  /*14e10*/  MOV R2, R62 ;  /* 0x0000003e00027202 */ /* 0x000fe20000000f00 */
[----:B------:R-:W-:Y:S05]  /*14e20*/  BRA `(.L_x_1556) ;  /* 0xfffedb2000007947 */ /* 0x000fea000383ffff */
.L_x_1435:
[----:B------:R-:W-:Y:S01]  /*14e30*/  IMAD.MOV.U32 R56, RZ, RZ, R5 ;  /* 0x000000ffff387224 */ /* 0x000fe200078e0005 */
[----:B-1----:R-:W-:Y:S01]  /*14e40*/  MOV R2, 0x2 ;  /* 0x0000000200027802 */ /* 0x002fe20000000f00 */
[----:B------:R-:W-:Y:S01]  /*14e50*/  IMAD.MOV.U32 R62, RZ, RZ, 0x181f ;  /* 0x0000181fff3e7424 */ /* 0x000fe200078e00ff */
[----:B------:R-:W-:Y:S02]  /*14e60*/  MOV R3, 0x14e80 ;  /* 0x00014e8000037802 */ /* 0x000fe40000000f00 */
[----:B--23-5:R-:W-:Y:S05]  /*14e70*/  CALL.REL.NOINC `($__internal_19_$__cuda_sm70_shflsync_idx_p) ;  /* 0x000059c000007944 */ /* 0x02cfea0003c00000 */
[----:B------:R-:W-:Y:S01]  /*14e80*/  MOV R7, R62 ;  /* 0x0000003e00077202 */ /* 0x000fe20000000f00 */
[----:B------:R-:W-:Y:S05]  /*14e90*/  BRA `(.L_x_1557) ;  /* 0xfffedb9000007947 */ /* 0x000fea000383ffff */
.L_x_1436:
[----:B------:R-:W-:Y:S01]  /*14ea0*/  IMAD.MOV.U32 R56, RZ, RZ, R6 ;  /* 0x000000ffff387224 */ /* 0x000fe200078e0006 */
[----:B-1----:R-:W-:Y:S01]  /*14eb0*/  MOV R2, 0x2 ;  /* 0x0000000200027802 */ /* 0x002fe20000000f00 */
[----:B------:R-:W-:Y:S01]  /*14ec0*/  IMAD.MOV.U32 R62, RZ, RZ, 0x181f ;  /* 0x0000181fff3e7424 */ /* 0x000fe200078e00ff */
[----:B------:R-:W-:Y:S02]  /*14ed0*/  MOV R3, 0x14ef0 ;  /* 0x00014ef000037802 */ /* 0x000fe40000000f00 */
[----:B--2345:R-:W-:Y:S05]  /*14ee0*/  CALL.REL.NOINC `($__internal_19_$__cuda_sm70_shflsync_idx_p) ;  /* 0x0000595000007944 */ /* 0x03cfea0003c00000 */
[----:B------:R-:W-:Y:S01]  /*14ef0*/  MOV R2, R62 ;  /* 0x0000003e00027202 */ /* 0x000fe20000000f00 */
[----:B------:R-:W-:Y:S05]  /*14f00*/  BRA `(.L_x_1558) ;  /* 0xfffedb4000007947 */ /* 0x000fea000383ffff */
.L_x_1439:
[----:B------:R-:W-:Y:S01]  /*14f10*/  IMAD.MOV.U32 R56, RZ, RZ, R5 ;  /* 0x000000ffff387224 */ /* 0x000fe200078e0005 */
[----:B--2---:R-:W-:Y:S01]  /*14f20*/  MOV R2, 0x3 ;  /* 0x0000000300027802 */ /* 0x004fe20000000f00 */
[----:B------:R-:W-:Y:S01]  /*14f30*/  IMAD.MOV.U32 R62, RZ, RZ, 0x181f ;  /* 0x0000181fff3e7424 */ /* 0x000fe200078e00ff */
[----:B------:R-:W-:-:S02]  /*14f40*/  MOV R3, 0x14f60 ;  /* 0x00014f6000037802 */ /* 0x000fc40000000f00 */
[----:B-1-345:R-:W-:Y:S05]  /*14f50*/  CALL.REL.NOINC `($__internal_19_$__cuda_sm70_shflsync_idx_p) ;  /* 0x000058e000007944 */ /* 0x03afea0003c00000 */
        /* <DEDUP_REMOVED lines=8> */
.L_x_1442:
[----:B------:R-:W-:Y:S01]  /*14fe0*/  IMAD.MOV.U32 R56, RZ, RZ, R5 ;  /* 0x000000ffff387224 */ /* 0x000fe200078e0005 */
[----:B-12---:R-:W-:Y:S01]  /*14ff0*/  MOV R2, 0x4 ;  /* 0x0000000400027802 */ /* 0x006fe20000000f00 */
[----:B------:R-:W-:Y:S01]  /*15000*/  IMAD.MOV.U32 R62, RZ, RZ, 0x181f ;  /* 0x0000181fff3e7424 */ /* 0x000fe200078e00ff */
[----:B------:R-:W-:Y:S02]  /*15010*/  MOV R3, 0x15030 ;  /* 0x0001503000037802 */ /* 0x000fe40000000f00 */
[----:B---345:R-:W-:Y:S05]  /*15020*/  CALL.REL.NOINC `($__internal_19_$__cuda_sm70_shflsync_idx_p) ;  /* 0x0000581000007944 */ /* 0x038fea0003c00000 */
[----:B------:R-:W-:Y:S01]  /*15030*/  MOV R7, R62 ;  /* 0x0000003e00077202 */ /* 0x000fe20000000f00 */
[----:B------:R-:W-:Y:S05]  /*15040*/  BRA `(.L_x_1560) ;  /* 0xfffedbd000007947 */ /* 0x000fea000383ffff */
.L_x_1443:
[----:B------:R-:W-:Y:S01]  /*15050*/  IMAD.MOV.U32 R56, RZ, RZ, R6 ;  /* 0x000000ffff387224 */ /* 0x000fe200078e0006 */
[----:B--2---:R-:W-:Y:S01]  /*15060*/  MOV R2, 0x4 ;  /* 0x0000000400027802 */ /* 0x004fe20000000f00 */
[----:B------:R-:W-:Y:S01]  /*15070*/  IMAD.MOV.U32 R62, RZ, RZ, 0x181f ;  /* 0x0000181fff3e7424 */ /* 0x000fe200078e00ff */
[----:B------:R-:W-:Y:S02]  /*15080*/  MOV R3, 0x150a0 ;  /* 0x000150a000037802 */ /* 0x000fe40000000f00 */
[----:B-1-345:R-:W-:Y:S05]  /*15090*/  CALL.REL.NOINC `($__internal_19_$__cuda_sm70_shflsync_idx_p) ;  /* 0x000057a000007944 */ /* 0x03afea0003c00000 */
[----:B------:R-:W-:Y:S01]  /*150a0*/  MOV R2, R62 ;  /* 0x0000003e00027202 */ /* 0x000fe20000000f00 */
[----:B------:R-:W-:Y:S05]  /*150b0*/  BRA `(.L_x_1561) ;  /* 0xfffedb8000007947 */ /* 0x000fea000383ffff */
.L_x_1446:
[----:B------:R-:W-:Y:S01]  /*150c0*/  IMAD.MOV.U32 R56, RZ, RZ, R5 ;  /* 0x000000ffff387224 */ /* 0x000fe200078e0005 */
[----:B-1----:R-:W-:Y:S01]  /*150d0*/  MOV R2, 0x5 ;  /* 0x0000000500027802 */ /* 0x002fe20000000f00 */
[----:B------:R-:W-:Y:S01]  /*150e0*/  IMAD.MOV.U32 R62, RZ, RZ, 0x181f ;  /* 0x0000181fff3e7424 */ /* 0x000fe200078e00ff */
[----:B------:R-:W-:-:S02]  /*150f0*/  MOV R3, 0x15110 ;  /* 0x0001511000037802 */ /* 0x000fc40000000f00 */
[----:B--2345:R-:W-:Y:S05]  /*15100*/  CALL.REL.NOINC `($__internal_19_$__cuda_sm70_shflsync_idx_p) ;  /* 0x0000573000007944 */ /* 0x03cfea0003c00000 */
        /* <DEDUP_REMOVED lines=8> */
.L_x_1449:
[----:B------:R-:W-:Y:S01]  /*15190*/  IMAD.MOV.U32 R56, RZ, RZ, R5 ;  /* 0x000000ffff387224 */ /* 0x000fe200078e0005 */
[----:B-1----:R-:W-:Y:S01]  /*151a0*/  MOV R2, 0x6 ;  /* 0x0000000600027802 */ /* 0x002fe20000000f00 */
[----:B------:R-:W-:Y:S01]  /*151b0*/  IMAD.MOV.U32 R62, RZ, RZ, 0x181f ;  /* 0x0000181fff3e7424 */ /* 0x000fe200078e00ff */
[----:B------:R-:W-:Y:S02]  /*151c0*/  MOV R3, 0x151e0 ;  /* 0x000151e000037802 */ /* 0x000fe40000000f00 */
[----:B--2345:R-:W-:Y:S05]  /*151d0*/  CALL.REL.NOINC `($__internal_19_$__cuda_sm70_shflsync_idx_p) ;  /* 0x0000566000007944 */ /* 0x03cfea0003c00000 */
[----:B------:R-:W-:Y:S01]  /*151e0*/  MOV R7, R62 ;  /* 0x0000003e00077202 */ /* 0x000fe20000000f00 */
[----:B------:R-:W-:Y:S05]  /*151f0*/  BRA `(.L_x_1563) ;  /* 0xfffedc1000007947 */ /* 0x000fea000383ffff */
.L_x_1450:
[----:B------:R-:W-:Y:S01]  /*15200*/  IMAD.MOV.U32 R56, RZ, RZ, R6 ;  /* 0x000000ffff387224 */ /* 0x000fe200078e0006 */
[----:B-1----:R-:W-:Y:S01]  /*15210*/  MOV R2, 0x6 ;  /* 0x0000000600027802 */ /* 0x002fe20000000f00 */
[----:B------:R-:W-:Y:S01]  /*15220*/  IMAD.MOV.U32 R62, RZ, RZ, 0x181f ;  /* 0x0000181fff3e7424 */ /* 0x000fe200078e00ff */
[----:B------:R-:W-:Y:S02]  /*15230*/  MOV R3, 0x15250 ;  /* 0x0001525000037802 */ /* 0x000fe40000000f00 */
[----:B--2345:R-:W-:Y:S05]  /*15240*/  CALL.REL.NOINC `($__internal_19_$__cuda_sm70_shflsync_idx_p) ;  /* 0x000055f000007944 */ /* 0x03cfea0003c00000 */
[----:B------:R-:W-:Y:S01]  /*15250*/  MOV R2, R62 ;  /* 0x0000003e00027202 */ /* 0x000fe20000000f00 */
[----:B------:R-:W-:Y:S05]  /*15260*/  BRA `(.L_x_1564) ;  /* 0xfffedbc000007947 */ /* 0x000fea000383ffff */
.L_x_1453:
        /* <DEDUP_REMOVED lines=13> */
.L_x_1456:
[----:B------:R-:W-:Y:S01]  /*15340*/  IMAD.MOV.U32 R56, RZ, RZ, R4 ;  /* 0x000000ffff387224 */ /* 0x000fe200078e0004 */
[----:B------:R-:W-:Y:S01]  /*15350*/  MOV R2, RZ ;  /* 0x000000ff00027202 */ /* 0x000fe20000000f00 */
[----:B------:R-:W-:Y:S01]  /*15360*/  IMAD.MOV.U32 R62, RZ, RZ, 0x181f ;  /* 0x0000181fff3e7424 */ /* 0x000fe200078e00ff */
[----:B------:R-:W-:Y:S02]  /*15370*/  MOV R3, 0x15390 ;  /* 0x0001539000037802 */ /* 0x000fe40000000f00 */
[----:B------:R-:W-:Y:S05]  /*15380*/  CALL.REL.NOINC `($__internal_19_$__cuda_sm70_shflsync_idx_p) ;  /* 0x000054b000007944 */ /* 0x000fea0003c00000 */
[----:B------:R-:W-:Y:S01]  /*15390*/  MOV R7, R62 ;  /* 0x0000003e00077202 */ /* 0x000fe20000000f00 */
[----:B------:R-:W-:Y:S05]  /*153a0*/  BRA `(.L_x_1566) ;  /* 0xfffef80000007947 */ /* 0x000fea000383ffff */
.L_x_1457:
[----:B------:R-:W-:Y:S01]  /*153b0*/  IMAD.MOV.U32 R56, RZ, RZ, R0 ;  /* 0x000000ffff387224 */ /* 0x000fe200078e0000 */
[----:B------:R-:W-:Y:S01]  /*153c0*/  MOV R2, RZ ;  /* 0x000000ff00027202 */ /* 0x000fe20000000f00 */
[----:B------:R-:W-:Y:S01]  /*153d0*/  IMAD.MOV.U32 R62, RZ, RZ, 0x181f ;  /* 0x0000181fff3e7424 */ /* 0x000fe200078e00ff */
[----:B------:R-:W-:Y:S02]  /*153e0*/  MOV R3, 0x15400 ;  /* 0x0001540000037802 */ /* 0x000fe40000000f00 */
[----:B-12---:R-:W-:Y:S05]  /*153f0*/  CALL.REL.NOINC `($__internal_19_$__cuda_sm70_shflsync_idx_p) ;  /* 0x0000544000007944 */ /* 0x006fea0003c00000 */
        /* <DEDUP_REMOVED lines=12> */
[----:B------:R-:W-:Y:S05]  /*154c0*/  CALL.REL.NOINC `($__internal_19_$__cuda_sm70_shflsync_idx_p) ;  /* 0x0000537000007944 */ /* 0x000fea0003c00000 */
[----:B------:R-:W-:Y:S01]  /*154d0*/  IMAD.MOV.U32 R6, RZ, RZ, R62 ;  /* 0x000000ffff067224 */ /* 0x000fe200078e003e */
[----:B------:R-:W-:Y:S01]  /*154e0*/  MOV R2, 0x1 ;  /* 0x0000000100027802 */ /* 0x000fe20000000f00 */
[----:B------:R-:W-:Y:S01]  /*154f0*/  IMAD.MOV.U32 R56, RZ, RZ, R0 ;  /* 0x000000ffff387224 */ /* 0x000fe200078e0000 */
[----:B------:R-:W-:Y:S02]  /*15500*/  MOV R62, 0x181f ;  /* 0x0000181f003e7802 */ /* 0x000fe40000000f00 */
[----:B------:R-:W-:Y:S02]  /*15510*/  MOV R3, 0x15530 ;  /* 0x0001553000037802 */ /* 0x000fe40000000f00 */
[----:B------:R-:W-:Y:S05]  /*15520*/  CALL.REL.NOINC `($__internal_19_$__cuda_sm70_shflsync_idx_p) ;  /* 0x0000531000007944 */ /* 0x000fea0003c00000 */
[C---:B------:R-:W-:Y:S01]  /*15530*/  IADD3 R2, -R5.reuse, 0x10, RZ ;  /* 0x0000001005027810 */ /* 0x040fe20007ffe1ff */
[----:B------:R-:W-:Y:S01]  /*15540*/  IMAD.MOV.U32 R56, RZ, RZ, R4 ;  /* 0x000000ffff387224 */ /* 0x000fe200078e0004 */
[----:B------:R-:W-:-:S02]  /*15550*/  ISETP.NE.U32.AND P2, PT, R5, RZ, PT ;  /* 0x000000ff0500720c */ /* 0x000fc40003f45070 */
[----:B------:R-:W-:-:S04]  /*15560*/  LOP3.LUT R2, R2, 0xf, RZ, 0xc0, !PT ;  /* 0x0000000f02027812 */ /* 0x000fc800078ec0ff */
[----:B------:R-:W-:Y:S01]  /*15570*/  IADD3 R2, P1, P0, R2, R62, R135 ;  /* 0x0000003e02027210 */ /* 0x000fe2000783e087 */
[----:B------:R-:W-:-:S03]  /*15580*/  IMAD.MOV.U32 R62, RZ, RZ, 0x181f ;  /* 0x0000181fff3e7424 */ /* 0x000fc600078e00ff */
[----:B------:R-:W-:-:S05]  /*15590*/  IADD3.X R3, RZ, R6, R36, P1, P0 ;  /* 0x00000006ff037210 */ /* 0x000fca0000fe0424 */
[----:B------:R-:W-:Y:S01]  /*155a0*/  @!PT LDS RZ, [RZ] ;  /* 0x00000000fffff984 */ /* 0x000fe20000000800 */
[----:B------:R-:W-:Y:S01]  /*155b0*/  @!PT LDS RZ, [RZ] ;  /* 0x00000000fffff984 */ /* 0x000fe20000000800 */
[----:B------:R-:W-:Y:S01]  /*155c0*/  @!PT LDS RZ, [RZ] ;  /* 0x00000000fffff984 */ /* 0x000fe20000000800 */
[----:B------:R1:W-:Y:S02]  /*155d0*/  LDGSTS.E.BYPASS.LTC128B.128.ZFILL [R202+0x3100], [R2.64], P2 ;  /* 0x0310000002ca7fae */ /* 0x0003e40009141d46 */
        /* <DEDUP_REMOVED lines=49> */
[----:B------:R-:W-:Y:S01]  /*158f0*/  MOV R0, R62 ;  /* 0x0000003e00007202 */ /* 0x000fe20000000f00 */
[----:B------:R-:W-:Y:S05]  /*15900*/  BRA `(.L_x_1567) ;  /* 0xfffef42000007947 */ /* 0x000fea000383ffff */
.L_x_1458:
[----:B------:R-:W-:Y:S01]  /*15910*/  IMAD.MOV.U32 R56, RZ, RZ, R0 ;  /* 0x000000ffff387224 */ /* 0x000fe200078e0000 */
[----:B------:R-:W-:Y:S01]  /*15920*/  MOV R2, RZ ;  /* 0x000000ff00027202 */ /* 0x000fe20000000f00 */
[----:B------:R-:W-:Y:S01]  /*15930*/  IMAD.MOV.U32 R62, RZ, RZ, 0x1c1f ;  /* 0x00001c1fff3e7424 */ /* 0x000fe200078e00ff */
[----:B------:R-:W-:-:S02]  /*15940*/  MOV R3, 0x15960 ;  /* 0x0001596000037802 */ /* 0x000fc40000000f00 */
[----:B------:R-:W-:Y:S05]  /*15950*/  CALL.REL.NOINC `($__internal_19_$__cuda_sm70_shflsync_idx_p) ;  /* 0x00004ee000007944 */ /* 0x000fea0003c00000 */
[----:B------:R-:W-:Y:S01]  /*15960*/  MOV R2, R62 ;  /* 0x0000003e00027202 */ /* 0x000fe20000000f00 */
[----:B------:R-:W-:Y:S05]  /*15970*/  BRA `(.L_x_1568) ;  /* 0xfffef51000007947 */ /* 0x000fea000383ffff */
.L_x_1459:
[----:B------:R-:W-:Y:S01]  /*15980*/  IMAD.MOV.U32 R56, RZ, RZ, R0 ;  /* 0x000000ffff387224 */ /* 0x000fe200078e0000 */
[----:B------:R-:W-:Y:S01]  /*15990*/  MOV R2, 0x1 ;  /* 0x0000000100027802 */ /* 0x000fe20000000f00 */
[----:B------:R-:W-:Y:S01]  /*159a0*/  IMAD.MOV.U32 R62, RZ, RZ, 0x1c1f ;  /* 0x00001c1fff3e7424 */ /* 0x000fe200078e00ff */
[----:B------:R-:W-:-:S02]  /*159b0*/  MOV R3, 0x159d0 ;  /* 0x000159d000037802 */ /* 0x000fc40000000f00 */
[----:B-1----:R-:W-:Y:S05]  /*159c0*/  CALL.REL.NOINC `($__internal_19_$__cuda_sm70_shflsync_idx_p) ;  /* 0x00004e7000007944 */ /* 0x002fea0003c00000 */
[----:B------:R-:W-:Y:S01]  /*159d0*/  IMAD.IADD R2, R4, 0x1, R62 ;  /* 0x0000000104027824 */ /* 0x000fe200078e023e */
[----:B------:R-:W-:Y:S01]  /*159e0*/  MOV R3, 0x15cc0 ;  /* 0x00015cc000037802 */ /* 0x000fe20000000f00 */
[----:B------:R-:W-:-:S02]  /*159f0*/  IMAD.MOV.U32 R56, RZ, RZ, R0 ;  /* 0x000000ffff387224 */ /* 0x000fc400078e0000 */
        /* <DEDUP_REMOVED lines=37> */
[----:B------:R-:W-:Y:S01]  /*15c50*/  ISETP.GT.AND P0, PT, R2, 0x49, PT ;  /* 0x000000490200780c */ /* 0x000fe20003f04270 */
[----:B------:R-:W-:Y:S01]  /*15c60*/  IMAD.MOV.U32 R2, RZ, RZ, 0x2 ;  /* 0x00000002ff027424 */ /* 0x000fe200078e00ff */
[----:B------:R-:W-:-:S02]  /*15c70*/  FSEL R140, R44, -INF , P6 ;  /* 0xff8000002c8c7808 */ /* 0x000fc40003000000 */
[----:B------:R-:W-:Y:S02]  /*15c80*/  FSEL R139, R42, -INF , P2 ;  /* 0xff8000002a8b7808 */ /* 0x000fe40001000000 */
[----:B------:R-:W-:Y:S02]  /*15c90*/  FSEL R138, R35, -INF , P1 ;  /* 0xff800000238a7808 */ /* 0x000fe40000800000 */
[----:B------:R-:W-:Y:S02]  /*15ca0*/  FSEL R137, R33, -INF , P0 ;  /* 0xff80000021897808 */ /* 0x000fe40000000000 */
[----:B------:R-:W-:Y:S05]  /*15cb0*/  CALL.REL.NOINC `($__internal_19_$__cuda_sm70_shflsync_idx_p) ;  /* 0x00004b8000007944 */ /* 0x000fea0003c00000 */
[----:B------:R-:W-:Y:S01]  /*15cc0*/  IMAD.IADD R2, R4, 0x1, R62 ;  /* 0x0000000104027824 */ /* 0x000fe200078e023e */
[----:B------:R-:W-:Y:S01]  /*15cd0*/  MOV R3, 0x15fb0 ;  /* 0x00015fb000037802 */ /* 0x000fe20000000f00 */
[----:B------:R-:W-:Y:S02]  /*15ce0*/  IMAD.MOV.U32 R56, RZ, RZ, R0 ;  /* 0x000000ffff387224 */ /* 0x000fe400078e0000 */
        /* <DEDUP_REMOVED lines=45> */
[----:B------:R-:W-:Y:S02]  /*15fc0*/  FMNMX.FTZ R0, R11, R13, !PT ;  /* 0x0000000d0b007209 */ /* 0x000fe40007810000 */
[----:B------:R-:W-:Y:S02]  /*15fd0*/  FMNMX.FTZ R2, R24, R26, !PT ;  /* 0x0000001a18027209 */ /* 0x000fe40007810000 */
[----:B------:R-:W-:Y:S02]  /*15fe0*/  IMNMX R5, R5, R4, PT ;  /* 0x0000000405057217 */ /* 0x000fe40003800200 */
[----:B------:R-:W-:Y:S01]  /*15ff0*/  FMNMX.FTZ R3, R15, R0, !PT ;  /* 0x000000000f037209 */ /* 0x000fe20007810000 */
[----:B------:R-:W-:Y:S01]  /*16000*/  IMAD.MOV.U32 R0, RZ, RZ, 0x2 ;  /* 0x00000002ff007424 */ /* 0x000fe200078e00ff */
[----:B------:R-:W-:-:S02]  /*16010*/  ISETP.GT.AND P6, PT, R5, RZ, PT ;  /* 0x000000ff0500720c */ /* 0x000fc40003fc4270 */
[C---:B------:R-:W-:Y:S02]  /*16020*/  ISETP.GT.AND P2, PT, R5.reuse, 0x1, PT ;  /* 0x000000010500780c */ /* 0x040fe40003f44270 */
[----:B------:R-:W-:Y:S02]  /*16030*/  FMNMX.FTZ R4, R10, R12, !PT ;  /* 0x0000000c0a047209 */ /* 0x000fe40007810000 */
[----:B------:R-:W-:Y:S02]  /*16040*/  ISETP.GT.AND P1, PT, R5, 0x8, PT ;  /* 0x000000080500780c */ /* 0x000fe40003f24270 */
[----:B------:R-:W-:Y:S02]  /*16050*/  FSEL R28, R161, -INF , P6 ;  /* 0xff800000a11c7808 */ /* 0x000fe40003000000 */
[----:B------:R-:W-:Y:S02]  /*16060*/  FSEL R30, R160, -INF , P2 ;  /* 0xff800000a01e7808 */ /* 0x000fe40001000000 */
[----:B------:R-:W-:-:S02]  /*16070*/  FMNMX.FTZ R2, R29, R2, !PT ;  /* 0x000000021d027209 */ /* 0x000fc40007810000 */
[----:B------:R-:W-:Y:S02]  /*16080*/  FMNMX.FTZ R71, R17, R3, !PT ;  /* 0x0000000311477209 */ /* 0x000fe40007810000 */
[----:B------:R-:W-:Y:S02]  /*16090*/  ISETP.GT.AND P0, PT, R5, 0x9, PT ;  /* 0x000000090500780c */ /* 0x000fe40003f04270 */
[----:B------:R-:W-:Y:S02]  /*160a0*/  FSEL R33, R151, -INF , P1 ;  /* 0xff80000097217808 */ /* 0x000fe40000800000 */
[----:B------:R-:W-:Y:S02]  /*160b0*/  FMNMX.FTZ R4, R14, R4, !PT ;  /* 0x000000040e047209 */ /* 0x000fe40007810000 */
[----:B------:R-:W-:Y:S02]  /*160c0*/  FMNMX.FTZ R3, R28, R30, !PT ;  /* 0x0000001e1c037209 */ /* 0x000fe40007810000 */
[----:B------:R-:W-:-:S02]  /*160d0*/  FMNMX.FTZ R70, R31, R2, !PT ;  /* 0x000000021f467209 */ /* 0x000fc40007810000 */
[----:B------:R-:W-:Y:S02]  /*160e0*/  ISETP.GT.AND P6, PT, R5, 0x10, PT ;  /* 0x000000100500780c */ /* 0x000fe40003fc4270 */
[----:B------:R-:W-:Y:S02]  /*160f0*/  FSEL R35, R150, -INF , P0 ;  /* 0xff80000096237808 */ /* 0x000fe40000000000 */
[----:B------:R-:W-:Y:S02]  /*16100*/  FMNMX.FTZ R4, R16, R4, !PT ;  /* 0x0000000410047209 */ /* 0x000fe40007810000 */
[----:B------:R-:W-:Y:S02]  /*16110*/  FMNMX.FTZ R2, R33, R3, !PT ;  /* 0x0000000321027209 */ /* 0x000fe40007810000 */
[----:B------:R-:W-:Y:S02]  /*16120*/  ISETP.GT.AND P2, PT, R5, 0x11, PT ;  /* 0x000000110500780c */ /* 0x000fe40003f44270 */
[----:B------:R-:W-:-:S02]  /*16130*/  FSEL R48, R147, -INF , P6 ;  /* 0xff80000093307808 */ /* 0x000fc40003000000 */
        /* <DEDUP_REMOVED lines=89> */
[----:B------:R-:W-:Y:S01]  /*166d0*/  FMNMX.FTZ R71, R138, R71, !PT ;  /* 0x000000478a477209 */ /* 0x000fe20007810000 */
[----:B------:R-:W-:Y:S01]  /*166e0*/  IMAD.MOV.U32 R4, RZ, RZ, R72 ;  /* 0x000000ffff047224 */ /* 0x000fe200078e0048 */
[----:B------:R-:W-:-:S02]  /*166f0*/  FMNMX.FTZ R70, R157, R70, !PT ;  /* 0x000000469d467209 */ /* 0x000fc40007810000 */
[----:B------:R-:W-:Y:S02]  /*16700*/  FMNMX.FTZ R8, R128, R2, !PT ;  /* 0x0000000280087209 */ /* 0x000fe40007810000 */
[----:B------:R-:W-:Y:S02]  /*16710*/  FMNMX.FTZ R71, R137, R71, !PT ;  /* 0x0000004789477209 */ /* 0x000fe40007810000 */
[----:B------:R-:W-:Y:S02]  /*16720*/  FMNMX.FTZ R70, R156, R70, !PT ;  /* 0x000000469c467209 */ /* 0x000fe40007810000 */
[----:B------:R-:W-:Y:S02]  /*16730*/  MOV R2, 0x16750 ;  /* 0x0001675000027802 */ /* 0x000fe40000000f00 */
[----:B------:R-:W-:Y:S05]  /*16740*/  CALL.REL.NOINC `($__internal_18_$__cuda_sm70_shflsync_bfly_p) ;  /* 0x0000409000007944 */ /* 0x000fea0003c00000 */
[----:B------:R-:W-:Y:S01]  /*16750*/  FMNMX.FTZ R72, R72, R0, !PT ;  /* 0x0000000048487209 */ /* 0x000fe20007810000 */
[----:B------:R-:W-:Y:S01]  /*16760*/  IMAD.MOV.U32 R0, RZ, RZ, 0x1 ;  /* 0x00000001ff007424 */ /* 0x000fe200078e00ff */
[----:B------:R-:W-:-:S03]  /*16770*/  MOV R2, 0x167a0 ;  /* 0x000167a000027802 */ /* 0x000fc60000000f00 */
[----:B------:R-:W-:Y:S02]  /*16780*/  IMAD.MOV.U32 R4, RZ, RZ, R72 ;  /* 0x000000ffff047224 */ /* 0x000fe400078e0048 */
[----:B------:R-:W-:Y:S05]  /*16790*/  CALL.REL.NOINC `($__internal_18_$__cuda_sm70_shflsync_bfly_p) ;  /* 0x0000404000007944 */ /* 0x000fea0003c00000 */
[----:B------:R-:W-:Y:S01]  /*167a0*/  FMNMX.FTZ R72, R72, R0, !PT ;  /* 0x0000000048487209 */ /* 0x000fe20007810000 */
[----:B------:R-:W-:Y:S01]  /*167b0*/  IMAD.MOV.U32 R4, RZ, RZ, R71 ;  /* 0x000000ffff047224 */ /* 0x000fe200078e0047 */
[----:B------:R-:W-:Y:S01]  /*167c0*/  MOV R2, 0x167f0 ;  /* 0x000167f000027802 */ /* 0x000fe20000000f00 */
[----:B------:R-:W-:Y:S02]  /*167d0*/  IMAD.MOV.U32 R0, RZ, RZ, 0x2 ;  /* 0x00000002ff007424 */ /* 0x000fe400078e00ff */
        /* <DEDUP_REMOVED lines=26> */
[----:B------:R-:W-:Y:S01]  /*16980*/  MOV R9, R0 ;  /* 0x0000000000097202 */ /* 0x000fe20000000f00 */
[----:B------:R-:W-:Y:S05]  /*16990*/  BRA `(.L_x_1569) ;  /* 0xfffef56000007947 */ /* 0x000fea000383ffff */
.L_x_1463:
[----:B------:R-:W-:Y:S01]  /*169a0*/  MOV R2, RZ ;  /* 0x000000ff00027202 */ /* 0x000fe20000000f00 */
[----:B------:R-:W-:Y:S01]  /*169b0*/  IMAD.MOV.U32 R56, RZ, RZ, R4 ;  /* 0x000000ffff387224 */ /* 0x000fe200078e0004 */
[----:B------:R-:W-:Y:S01]  /*169c0*/  MOV R3, 0x169f0 ;  /* 0x000169f000037802 */ /* 0x000fe20000000f00 */
[----:B------:R-:W-:Y:S02]  /*169d0*/  IMAD.MOV.U32 R62, RZ, RZ, 0x181f ;  /* 0x0000181fff3e7424 */ /* 0x000fe400078e00ff */
[----:B------:R-:W-:Y:S05]  /*169e0*/  CALL.REL.NOINC `($__internal_19_$__cuda_sm70_shflsync_idx_p) ;  /* 0x00003e5000007944 */ /* 0x000fea0003c00000 */
[----:B------:R-:W-:Y:S01]  /*169f0*/  MOV R7, R62 ;  /* 0x0000003e00077202 */ /* 0x000fe20000000f00 */
[----:B------:R-:W-:-:S05]  /*16a00*/  BRA `(.L_x_1570) ;  /* 0xffff112000007947 */ /* 0x000fca000383ffff */
.L_x_1464:
[----:B------:R-:W-:Y:S01]  /*16a10*/  MOV R2, RZ ;  /* 0x000000ff00027202 */ /* 0x000fe20000000f00 */
[----:B------:R-:W-:Y:S01]  /*16a20*/  IMAD.MOV.U32 R56, RZ, RZ, R0 ;  /* 0x000000ffff387224 */ /* 0x000fe200078e0000 */
[----:B------:R-:W-:Y:S01]  /*16a30*/  MOV R3, 0x16a60 ;  /* 0x00016a6000037802 */ /* 0x000fe20000000f00 */
[----:B------:R-:W-:Y:S02]  /*16a40*/  IMAD.MOV.U32 R62, RZ, RZ, 0x181f ;  /* 0x0000181fff3e7424 */ /* 0x000fe400078e00ff */
[----:B-12---:R-:W-:Y:S05]  /*16a50*/  CALL.REL.NOINC `($__internal_19_$__cuda_sm70_shflsync_idx_p) ;  /* 0x00003de000007944 */ /* 0x006fea0003c00000 */
[----:B------:R-:W-:Y:S01]  /*16a60*/  IMAD.MOV.U32 R56, RZ, RZ, R4 ;  /* 0x000000ffff387224 */ /* 0x000fe200078e0004 */
[----:B------:R-:W-:Y:S02]  /*16a70*/  ISETP.GE.AND P0, PT, R201, c[0x0][0x1d4], PT ;  /* 0x00007500c9007a0c */ /* 0x000fe40003f06270 */
[----:B------:R-:W-:Y:S01]  /*16a80*/  IADD3 R2, P1, R62, R15, RZ ;  /* 0x0000000f3e027210 */ /* 0x000fe20007f3e0ff */
[----:B------:R-:W-:Y:S01]  /*16a90*/  IMAD.MOV.U32 R62, RZ, RZ, 0x181f ;  /* 0x0000181fff3e7424 */ /* 0x000fe200078e00ff */
[----:B------:R-:W-:Y:S03]  /*16aa0*/  SEL R6, RZ, 0x10, P0 ;  /* 0x00000010ff067807 */ /* 0x000fe60000000000 */
[----:B------:R-:W-:Y:S06]  /*16ab0*/  IMAD.X R3, R7, 0x1, R5, P1 ;  /* 0x0000000107037824 */ /* 0x000fec00008e0605 */
[----:B------:R-:W-:Y:S01]  /*16ac0*/  @!PT LDS RZ, [RZ] ;  /* 0x00000000fffff984 */ /* 0x000fe20000000800 */
[----:B------:R-:W-:Y:S01]  /*16ad0*/  @!PT LDS RZ, [RZ] ;  /* 0x00000000fffff984 */ /* 0x000fe20000000800 */
[----:B------:R-:W-:Y:S01]  /*16ae0*/  @!PT LDS RZ, [RZ] ;  /* 0x00000000fffff984 */ /* 0x000fe20000000800 */
[----:B------:R1:W-:Y:S02]  /*16af0*/  LDGSTS.E.BYPASS.LTC128B.128 [R202+0x100], [R2.64], !P0 ;  /* 0x0010000002ca7fae */ /* 0x0003e4000c101d46 */
[----:B-1----:R-:W-:Y:S01]  /*16b00*/  MOV R3, 0x16b30 ;  /* 0x00016b3000037802 */ /* 0x002fe20000000f00 */
[----:B------:R-:W-:Y:S03]  /*16b10*/  IMAD.MOV.U32 R2, RZ, RZ, 0x1 ;  /* 0x00000001ff027424 */ /* 0x000fe600078e00ff */
[----:B------:R-:W-:Y:S05]  /*16b20*/  CALL.REL.NOINC `($__internal_19_$__cuda_sm70_shflsync_idx_p) ;  /* 0x00003d1000007944 */ /* 0x000fea0003c00000 */
[----:B------:R-:W-:Y:S01]  /*16b30*/  MOV R2, 0x1 ;  /* 0x0000000100027802 */ /* 0x000fe20000000f00 */
[----:B------:R-:W-:Y:S01]  /*16b40*/  IMAD.MOV.U32 R7, RZ, RZ, R62 ;  /* 0x000000ffff077224 */ /* 0x000fe200078e003e */
[----:B------:R-:W-:Y:S01]  /*16b50*/  MOV R62, 0x181f ;  /* 0x0000181f003e7802 */ /* 0x000fe20000000f00 */
[----:B------:R-:W-:Y:S01]  /*16b60*/  IMAD.MOV.U32 R56, RZ, RZ, R0 ;  /* 0x000000ffff387224 */ /* 0x000fe200078e0000 */
[----:B------:R-:W-:Y:S02]  /*16b70*/  MOV R3, 0x16b90 ;  /* 0x00016b9000037802 */ /* 0x000fe40000000f00 */
[----:B------:R-:W-:Y:S05]  /*16b80*/  CALL.REL.NOINC `($__internal_19_$__cuda_sm70_shflsync_idx_p) ;  /* 0x00003cb000007944 */ /* 0x000fea0003c00000 */
[C---:B------:R-:W-:Y:S01]  /*16b90*/  IADD3 R2, -R6.reuse, 0x10, RZ ;  /* 0x0000001006027810 */ /* 0x040fe20007ffe1ff */
[----:B------:R-:W-:Y:S01]  /*16ba0*/  IMAD.MOV.U32 R56, RZ, RZ, R4 ;  /* 0x000000ffff387224 */ /* 0x000fe200078e0004 */
[----:B------:R-:W-:Y:S02]  /*16bb0*/  ISETP.NE.U32.AND P2, PT, R6, RZ, PT ;  /* 0x000000ff0600720c */ /* 0x000fe40003f45070 */
[----:B------:R-:W-:Y:S04]  /*16bc0*/  LOP3.LUT R2, R2, 0xf, RZ, 0xc0, !PT ;  /* 0x0000000f02027812 */ /* 0x000fe800078ec0ff */
[----:B------:R-:W-:Y:S01]  /*16bd0*/  IADD3 R2, P1, P0, R2, R62, R15 ;  /* 0x0000003e02027210 */ /* 0x000fe2000783e00f */
[----:B------:R-:W-:Y:S03]  /*16be0*/  IMAD.MOV.U32 R62, RZ, RZ, 0x181f ;  /* 0x0000181fff3e7424 */ /* 0x000fe600078e00ff */
[----:B------:R-:W-:Y:S05]  /*16bf0*/  IADD3.X R3, RZ, R7, R5, P1, P0 ;  /* 0x00000007ff037210 */ /* 0x000fea0000fe0405 */
[----:B------:R-:W-:Y:S01]  /*16c00*/  @!PT LDS RZ, [RZ] ;  /* 0x00000000fffff984 */ /* 0x000fe20000000800 */
[----:B------:R-:W-:Y:S01]  /*16c10*/  @!PT LDS RZ, [RZ] ;  /* 0x00000000fffff984 */ /* 0x000fe20000000800 */
[----:B------:R-:W-:Y:S01]  /*16c20*/  @!PT LDS RZ, [RZ] ;  /* 0x00000000fffff984 */ /* 0x000fe20000000800 */
[----:B------:R1:W-:Y:S02]  /*16c30*/  LDGSTS.E.BYPASS.LTC128B.128.ZFILL [R202+0x900], [R2.64], P2 ;  /* 0x0090000002ca7fae */ /* 0x0003e40009141d46 */
[----:B-1----:R-:W-:Y:S01]  /*16c40*/  MOV R3, 0x16c70 ;  /* 0x00016c7000037802 */ /* 0x002fe20000000f00 */
[----:B------:R-:W-:Y:S04]  /*16c50*/  IMAD.MOV.U32 R2, RZ, RZ, 0x2 ;  /* 0x00000002ff027424 */ /* 0x000fe800078e00ff */
        /* <DEDUP_REMOVED lines=47> */
[----:B------:R-:W-:Y:S01]  /*16f50*/  MOV R0, R62 ;  /* 0x0000003e00007202 */ /* 0x000fe20000000f00 */
[----:B------:R-:W-:-:S05]  /*16f60*/  BRA `(.L_x_1571) ;  /* 0xffff0d4000007947 */ /* 0x000fca000383ffff */
.L_x_1467:
[----:B------:R-:W-:Y:S01]  /*16f70*/  MOV R2, RZ ;  /* 0x000000ff00027202 */ /* 0x000fe20000000f00 */
[----:B------:R-:W-:Y:S01]  /*16f80*/  IMAD.MOV.U32 R56, RZ, RZ, R4 ;  /* 0x000000ffff387224 */ /* 0x000fe200078e0004 */
[----:B------:R-:W-:Y:S01]  /*16f90*/  MOV R3, 0x16fc0 ;  /* 0x00016fc000037802 */ /* 0x000fe20000000f00 */
[----:B------:R-:W-:Y:S02]  /*16fa0*/  IMAD.MOV.U32 R62, RZ, RZ, 0x181f ;  /* 0x0000181fff3e7424 */ /* 0x000fe400078e00ff */
[----:B------:R-:W-:Y:S05]  /*16fb0*/  CALL.REL.NOINC `($__internal_19_$__cuda_sm70_shflsync_idx_p) ;  /* 0x0000388000007944 */ /* 0x000fea0003c00000 */
[----:B------:R-:W-:Y:S01]  /*16fc0*/  MOV R7, R62 ;  /* 0x0000003e00077202 */ /* 0x000fe20000000f00 */
[----:B------:R-:W-:-:S05]  /*16fd0*/  BRA `(.L_x_1572) ;  /* 0xffff202000007947 */ /* 0x000fca000383ffff */
.L_x_1468:
        /* <DEDUP_REMOVED lines=86> */
.L_x_1469:
[----:B------:R-:W-:Y:S01]  /*17540*/  MOV R2, RZ ;  /* 0x000000ff00027202 */ /* 0x000fe20000000f00 */
[----:B------:R-:W-:Y:S01]  /*17550*/  IMAD.MOV.U32 R56, RZ, RZ, R4 ;  /* 0x000000ffff387224 */ /* 0x000fe200078e0004 */
[----:B------:R-:W-:Y:S01]  /*17560*/  MOV R3, 0x17590 ;  /* 0x0001759000037802 */ /* 0x000fe20000000f00 */
[----:B------:R-:W-:Y:S02]  /*17570*/  IMAD.MOV.U32 R62, RZ, RZ, 0x1c1f ;  /* 0x00001c1fff3e7424 */ /* 0x000fe400078e00ff */
[----:B------:R-:W-:Y:S05]  /*17580*/  CALL.REL.NOINC `($__internal_19_$__cuda_sm70_shflsync_idx_p) ;  /* 0x000032b000007944 */ /* 0x000fea0003c00000 */
[----:B------:R-:W-:Y:S01]  /*17590*/  MOV R0, R62 ;  /* 0x0000003e00007202 */ /* 0x000fe20000000f00 */
[----:B------:R-:W-:-:S05]  /*175a0*/  BRA `(.L_x_1574) ;  /* 0xffff1d3000007947 */ /* 0x000fca000383ffff */
.L_x_1470:
[----:B------:R-:W-:Y:S01]  /*175b0*/  MOV R2, 0x1 ;  /* 0x0000000100027802 */ /* 0x000fe20000000f00 */
[----:B------:R-:W-:Y:S01]  /*175c0*/  IMAD.MOV.U32 R56, RZ, RZ, R4 ;  /* 0x000000ffff387224 */ /* 0x000fe200078e0004 */
[----:B------:R-:W-:Y:S01]  /*175d0*/  MOV R3, 0x17600 ;  /* 0x0001760000037802 */ /* 0x000fe20000000f00 */
[----:B------:R-:W-:Y:S02]  /*175e0*/  IMAD.MOV.U32 R62, RZ, RZ, 0x1c1f ;  /* 0x00001c1fff3e7424 */ /* 0x000fe400078e00ff */
[----:B-1----:R-:W-:Y:S05]  /*175f0*/  CALL.REL.NOINC `($__internal_19_$__cuda_sm70_shflsync_idx_p) ;  /* 0x0000324000007944 */ /* 0x002fea0003c00000 */
[----:B------:R-:W-:Y:S01]  /*17600*/  MOV R3, 0x178e0 ;  /* 0x000178e000037802 */ /* 0x000fe20000000f00 */
[----:B------:R-:W-:Y:S02]  /*17610*/  IMAD.IADD R62, R5, 0x1, R62 ;  /* 0x00000001053e7824 */ /* 0x000fe400078e023e */
[----:B------:R-:W-:Y:S02]  /*17620*/  IMAD.MOV.U32 R56, RZ, RZ, R4 ;  /* 0x000000ffff387224 */ /* 0x000fe400078e0004 */
[----:B------:R-:W-:Y:S01]  /*17630*/  IMAD.MOV.U32 R2, RZ, RZ, 0x2 ;  /* 0x00000002ff027424 */ /* 0x000fe200078e00ff */
        /* <DEDUP_REMOVED lines=41> */
[----:B------:R-:W-:Y:S05]  /*178d0*/  CALL.REL.NOINC `($__internal_19_$__cuda_sm70_shflsync_idx_p) ;  /* 0x00002f6000007944 */ /* 0x000fea0003c00000 */
        /* <DEDUP_REMOVED lines=46> */
[----:B------:R-:W-:Y:S01]  /*17bc0*/  FMNMX.FTZ R0, R12, R85, !PT ;  /* 0x000000550c007209 */ /* 0x000fe20007810000 */
[----:B------:R-:W-:Y:S01]  /*17bd0*/  IMAD.IADD R5, R5, 0x1, R62 ;  /* 0x0000000105057824 */ /* 0x000fe200078e023e */
[----:B------:R-:W-:Y:S02]  /*17be0*/  FMNMX.FTZ R2, R13, R84, !PT ;  /* 0x000000540d027209 */ /* 0x000fe40007810000 */
[----:B------:R-:W-:Y:S01]  /*17bf0*/  FMNMX.FTZ R3, R14, R0, !PT ;  /* 0x000000000e037209 */ /* 0x000fe20007810000 */
[----:B------:R-:W-:Y:S01]  /*17c00*/  IMAD.MOV.U32 R0, RZ, RZ, 0x2 ;  /* 0x00000002ff007424 */ /* 0x000fe200078e00ff */
[C---:B------:R-:W-:Y:S02]  /*17c10*/  ISETP.GT.AND P6, PT, R5.reuse, RZ, PT ;  /* 0x000000ff0500720c */ /* 0x040fe40003fc4270 */
[C---:B------:R-:W-:Y:S02]  /*17c20*/  ISETP.GT.AND P2, PT, R5.reuse, 0x1, PT ;  /* 0x000000010500780c */ /* 0x040fe40003f44270 */
[C---:B------:R-:W-:Y:S02]  /*17c30*/  ISETP.GT.AND P1, PT, R5.reuse, 0x8, PT ;  /* 0x000000080500780c */ /* 0x040fe40003f24270 */
        /* <DEDUP_REMOVED lines=115> */
[----:B------:R-:W-:Y:S05]  /*18370*/  CALL.REL.NOINC `($__internal_18_$__cuda_sm70_shflsync_bfly_p) ;  /* 0x0000246000007944 */ /* 0x000fea0003c00000 */
[----:B------:R-:W-:Y:S01]  /*18380*/  FMNMX.FTZ R4, R4, R0, !PT ;  /* 0x0000000004047209 */ /* 0x000fe20007810000 */
[----:B------:R-:W-:Y:S01]  /*18390*/  IMAD.MOV.U32 R0, RZ, RZ, 0x1 ;  /* 0x00000001ff007424 */ /* 0x000fe200078e00ff */
[----:B------:R-:W-:Y:S02]  /*183a0*/  MOV R2, 0x183c0 ;  /* 0x000183c000027802 */ /* 0x000fe40000000f00 */
        /* <DEDUP_REMOVED lines=28> */
[----:B------:R-:W-:-:S05]  /*18570*/  BRA `(.L_x_1575) ;  /* 0xffff1dd000007947 */ /* 0x000fca000383ffff */
.L_x_1473:
[----:B-1--4-:R-:W-:Y:S01]  /*18580*/  MOV R62, 0x181f ;  /* 0x0000181f003e7802 */ /* 0x012fe20000000f00 */
[----:B------:R-:W-:Y:S01]  /*18590*/  IMAD.MOV.U32 R2, RZ, RZ, RZ ;  /* 0x000000ffff027224 */ /* 0x000fe200078e00ff */
[----:B------:R-:W-:Y:S02]  /*185a0*/  MOV R3, 0x185c0 ;  /* 0x000185c000037802 */ /* 0x000fe40000000f00 */
[----:B------:R-:W-:Y:S05]  /*185b0*/  CALL.REL.NOINC `($__internal_19_$__cuda_sm70_shflsync_idx_p) ;  /* 0x0000228000007944 */ /* 0x000fea0003c00000 */
[----:B------:R-:W-:Y:S01]  /*185c0*/  MOV R57, R62 ;  /* 0x0000003e00397202 */ /* 0x000fe20000000f00 */
[----:B------:R-:W-:-:S05]  /*185d0*/  BRA `(.L_x_1576) ;  /* 0xffff3ea000007947 */ /* 0x000fca000383ffff */
.L_x_1476:
[----:B------:R-:W-:Y:S01]  /*185e0*/  MOV R2, RZ ;  /* 0x000000ff00027202 */ /* 0x000fe20000000f00 */
[----:B------:R-:W-:Y:S01]  /*185f0*/  IMAD.MOV.U32 R56, RZ, RZ, R4 ;  /* 0x000000ffff387224 */ /* 0x000fe200078e0004 */
[----:B------:R-:W-:Y:S01]  /*18600*/  MOV R3, 0x18630 ;  /* 0x0001863000037802 */ /* 0x000fe20000000f00 */
[----:B------:R-:W-:Y:S02]  /*18610*/  IMAD.MOV.U32 R62, RZ, RZ, 0x181f ;  /* 0x0000181fff3e7424 */ /* 0x000fe400078e00ff */
[----:B------:R-:W-:Y:S05]  /*18620*/  CALL.REL.NOINC `($__internal_19_$__cuda_sm70_shflsync_idx_p) ;  /* 0x0000221000007944 */ /* 0x000fea0003c00000 */
[----:B------:R-:W-:Y:S01]  /*18630*/  MOV R9, R62 ;  /* 0x0000003e00097202 */ /* 0x000fe20000000f00 */
[----:B------:R-:W-:-:S05]  /*18640*/  BRA `(.L_x_1577) ;  /* 0xffff52a000007947 */ /* 0x000fca000383ffff */
.L_x_1477:
[----:B------:R-:W-:Y:S01]  /*18650*/  MOV R2, RZ ;  /* 0x000000ff00027202 */ /* 0x000fe20000000f00 */
[----:B------:R-:W-:Y:S01]  /*18660*/  IMAD.MOV.U32 R56, RZ, RZ, R0 ;  /* 0x000000ffff387224 */ /* 0x000fe200078e0000 */
[----:B------:R-:W-:Y:S01]  /*18670*/  MOV R3, 0x186a0 ;  /* 0x000186a000037802 */ /* 0x000fe20000000f00 */
[----:B------:R-:W-:Y:S02]  /*18680*/  IMAD.MOV.U32 R62, RZ, RZ, 0x181f ;  /* 0x0000181fff3e7424 */ /* 0x000fe400078e00ff */
[----:B-12---:R-:W-:Y:S05]  /*18690*/  CALL.REL.NOINC `($__internal_19_$__cuda_sm70_shflsync_idx_p) ;  /* 0x000021a000007944 */ /* 0x006fea0003c00000 */
        /* <DEDUP_REMOVED lines=82> */
.L_x_1478:
[----:B------:R-:W-:Y:S02]  /*18bc0*/  MOV R0, 0x2 ;  /* 0x0000000200007802 */ /* 0x000fe40000000f00 */
        /* <DEDUP_REMOVED lines=34> */
.L_x_1480:
[----:B------:R-:W-:Y:S01]  /*18df0*/  IMAD.MOV.U32 R4, RZ, RZ, R246 ;  /* 0x000000ffff047224 */ /* 0x000fe200078e00f6 */
[----:B------:R-:W-:-:S02]  /*18e00*/  MOV R0, 0x2 ;  /* 0x0000000200007802 */ /* 0x000fc40000000f00 */
[----:B------:R-:W-:Y:S02]  /*18e10*/  MOV R2, 0x18e30 ;  /* 0x00018e3000027802 */ /* 0x000fe40000000f00 */
[----:B------:R-:W-:Y:S05]  /*18e20*/  CALL.REL.NOINC `($__internal_18_$__cuda_sm70_shflsync_bfly_p) ;  /* 0x000019b000007944 */ /* 0x000fea0003c00000 */
[----:B------:R-:W-:Y:S05]  /*18e30*/  BRA `(.L_x_1580) ;  /* 0xffff70f000007947 */ /* 0x000fea000383ffff */
.L_x_1481:
[----:B------:R-:W-:Y:S01]  /*18e40*/  IMAD.MOV.U32 R4, RZ, RZ, R5 ;  /* 0x000000ffff047224 */ /* 0x000fe200078e0005 */
[----:B------:R-:W-:Y:S02]  /*18e50*/  MOV R0, 0x1 ;  /* 0x0000000100007802 */ /* 0x000fe40000000f00 */
[----:B------:R-:W-:Y:S02]  /*18e60*/  MOV R2, 0x18e80 ;  /* 0x00018e8000027802 */ /* 0x000fe40000000f00 */
[----:B-1----:R-:W-:Y:S05]  /*18e70*/  CALL.REL.NOINC `($__internal_18_$__cuda_sm70_shflsync_bfly_p) ;  /* 0x0000196000007944 */ /* 0x002fea0003c00000 */
[----:B------:R1:W5:Y:S01]  /*18e80*/  LDL R4, [R1] ;  /* 0x0000000001047983 */ /* 0x0003620000100800 */
[----:B------:R-:W-:Y:S01]  /*18e90*/  FADD.FTZ R5, R5, R0 ;  /* 0x0000000005057221 */ /* 0x000fe20000010000 */
[----:B------:R-:W-:Y:S02]  /*18ea0*/  MOV R0, 0x2 ;  /* 0x0000000200007802 */ /* 0x000fe40000000f00 */
[----:B------:R-:W-:Y:S02]  /*18eb0*/  MOV R2, 0x18ed0 ;  /* 0x00018ed000027802 */ /* 0x000fe40000000f00 */
[----:B-1---5:R-:W-:Y:S05]  /*18ec0*/  CALL.REL.NOINC `($__internal_18_$__cuda_sm70_shflsync_bfly_p) ;  /* 0x0000191000007944 */ /* 0x022fea0003c00000 */
[----:B------:R-:W2:Y:S02]  /*18ed0*/  LDL.LU R2, [R1] ;  /* 0x0000000001027983 */ /* 0x000ea40000300800 */
[----:B--2---:R-:W-:Y:S01]  /*18ee0*/  FADD.FTZ R6, R2, R0 ;  /* 0x0000000002067221 */ /* 0x004fe20000010000 */
[----:B------:R-:W-:-:S02]  /*18ef0*/  MOV R0, 0x1 ;  /* 0x0000000100007802 */ /* 0x000fc40000000f00 */
[----:B------:R-:W-:Y:S02]  /*18f00*/  MOV R2, 0x18f30 ;  /* 0x00018f3000027802 */ /* 0x000fe40000000f00 */
[----:B------:R-:W-:Y:S02]  /*18f10*/  MOV R4, R6 ;  /* 0x0000000600047202 */ /* 0x000fe40000000f00 */
[----:B------:R-:W-:Y:S05]  /*18f20*/  CALL.REL.NOINC `($__internal_18_$__cuda_sm70_shflsync_bfly_p) ;  /* 0x000018b000007944 */ /* 0x000fea0003c00000 */
[----:B------:R1:W5:Y:S01]  /*18f30*/  LDL R4, [R1+0x8] ;  /* 0x0000080001047983 */ /* 0x0003620000100800 */
[----:B------:R-:W-:Y:S01]  /*18f40*/  FADD.FTZ R6, R6, R0 ;  /* 0x0000000006067221 */ /* 0x000fe20000010000 */
[----:B------:R-:W-:Y:S02]  /*18f50*/  MOV R0, 0x2 ;  /* 0x0000000200007802 */ /* 0x000fe40000000f00 */
[----:B------:R-:W-:Y:S02]  /*18f60*/  MOV R2, 0x18f80 ;  /* 0x00018f8000027802 */ /* 0x000fe40000000f00 */
[----:B-1---5:R-:W-:Y:S05]  /*18f70*/  CALL.REL.NOINC `($__internal_18_$__cuda_sm70_shflsync_bfly_p) ;  /* 0x0000186000007944 */ /* 0x022fea0003c00000 */
[----:B------:R-:W2:Y:S02]  /*18f80*/  LDL.LU R2, [R1+0x8] ;  /* 0x0000080001027983 */ /* 0x000ea40000300800 */
[----:B--2---:R-:W-:Y:S01]  /*18f90*/  FADD.FTZ R7, R2, R0 ;  /* 0x0000000002077221 */ /* 0x004fe20000010000 */
[----:B------:R-:W-:Y:S02]  /*18fa0*/  MOV R0, 0x1 ;  /* 0x0000000100007802 */ /* 0x000fe40000000f00 */
[----:B------:R-:W-:-:S02]  /*18fb0*/  MOV R2, 0x18fe0 ;  /* 0x00018fe000027802 */ /* 0x000fc40000000f00 */
        /* <DEDUP_REMOVED lines=10> */
[----:B------:R-:W-:Y:S02]  /*19060*/  MOV R2, 0x19080 ;  /* 0x0001908000027802 */ /* 0x000fe40000000f00 */
[----:B------:R-:W-:Y:S05]  /*19070*/  CALL.REL.NOINC `($__internal_18_$__cuda_sm70_shflsync_bfly_p) ;  /* 0x0000176000007944 */ /* 0x000fea0003c00000 */
[----:B------:R-:W-:Y:S01]  /*19080*/  MOV R8, R0 ;  /* 0x0000000000087202 */ /* 0x000fe20000000f00 */
[----:B------:R-:W-:Y:S05]  /*19090*/  BRA `(.L_x_1581) ;  /* 0xffff6fb000007947 */ /* 0x000fea000383ffff */
.L_x_1488:
[----:B-1-34-:R-:W-:Y:S01]  /*190a0*/  IMAD.MOV.U32 R56, RZ, RZ, R5 ;  /* 0x000000ffff387224 */ /* 0x01afe200078e0005 */
[----:B------:R-:W-:Y:S01]  /*190b0*/  MOV R2, RZ ;  /* 0x000000ff00027202 */ /* 0x000fe20000000f00 */
[----:B------:R-:W-:Y:S01]  /*190c0*/  IMAD.MOV.U32 R62, RZ, RZ, 0x181f ;  /* 0x0000181fff3e7424 */ /* 0x000fe200078e00ff */
[----:B------:R-:W-:-:S02]  /*190d0*/  MOV R3, 0x190f0 ;  /* 0x000190f000037802 */ /* 0x000fc40000000f00 */
[----:B------:R-:W-:Y:S05]  /*190e0*/  CALL.REL.NOINC `($__internal_19_$__cuda_sm70_shflsync_idx_p) ;  /* 0x0000175000007944 */ /* 0x000fea0003c00000 */
[----:B------:R-:W-:Y:S01]  /*190f0*/  MOV R7, R62 ;  /* 0x0000003e00077202 */ /* 0x000fe20000000f00 */
[----:B------:R-:W-:Y:S05]  /*19100*/  BRA `(.L_x_1582) ;  /* 0xffff856000007947 */ /* 0x000fea000383ffff */
.L_x_1489:
[----:B------:R-:W-:Y:S01]  /*19110*/  IMAD.MOV.U32 R56, RZ, RZ, R6 ;  /* 0x000000ffff387224 */ /* 0x000fe200078e0006 */
[----:B------:R-:W-:Y:S01]  /*19120*/  MOV R2, RZ ;  /* 0x000000ff00027202 */ /* 0x000fe20000000f00 */
[----:B------:R-:W-:Y:S01]  /*19130*/  IMAD.MOV.U32 R62, RZ, RZ, 0x181f ;  /* 0x0000181fff3e7424 */ /* 0x000fe200078e00ff */
[----:B------:R-:W-:-:S02]  /*19140*/  MOV R3, 0x19160 ;  /* 0x0001916000037802 */ /* 0x000fc40000000f00 */
[----:B-12---:R-:W-:Y:S05]  /*19150*/  CALL.REL.NOINC `($__internal_19_$__cuda_sm70_shflsync_idx_p) ;  /* 0x000016e000007944 */ /* 0x006fea0003c00000 */
[----:B------:R-:W-:Y:S01]  /*19160*/  MOV R2, R62 ;  /* 0x0000003e00027202 */ /* 0x000fe20000000f00 */
[----:B------:R-:W-:Y:S05]  /*19170*/  BRA `(.L_x_1583) ;  /* 0xffff851000007947 */ /* 0x000fea000383ffff */
.L_x_1490:
[----:B------:R-:W-:Y:S01]  /*19180*/  IMAD.MOV.U32 R56, RZ, RZ, R5 ;  /* 0x000000ffff387224 */ /* 0x000fe200078e0005 */
[----:B-1----:R-:W-:Y:S01]  /*19190*/  MOV R2, 0x1 ;  /* 0x0000000100027802 */ /* 0x002fe20000000f00 */
[----:B------:R-:W-:Y:S01]  /*191a0*/  IMAD.MOV.U32 R62, RZ, RZ, 0x181f ;  /* 0x0000181fff3e7424 */ /* 0x000fe200078e00ff */
[----:B------:R-:W-:-:S02]  /*191b0*/  MOV R3, 0x191d0 ;  /* 0x000191d000037802 */ /* 0x000fc40000000f00 */
[----:B---3--:R-:W-:Y:S05]  /*191c0*/  CALL.REL.NOINC `($__internal_19_$__cuda_sm70_shflsync_idx_p) ;  /* 0x0000167000007944 */ /* 0x008fea0003c00000 */
        /* <DEDUP_REMOVED lines=8> */
.L_x_1491:
[----:B------:R-:W-:Y:S01]  /*19250*/  IMAD.MOV.U32 R56, RZ, RZ, R5 ;  /* 0x000000ffff387224 */ /* 0x000fe200078e0005 */
[----:B-1----:R-:W-:Y:S01]  /*19260*/  MOV R2, 0x2 ;  /* 0x0000000200027802 */ /* 0x002fe20000000f00 */
[----:B------:R-:W-:Y:S01]  /*19270*/  IMAD.MOV.U32 R62, RZ, RZ, 0x181f ;  /* 0x0000181fff3e7424 */ /* 0x000fe200078e00ff */
[----:B------:R-:W-:Y:S02]  /*19280*/  MOV R3, 0x192a0 ;  /* 0x000192a000037802 */ /* 0x000fe40000000f00 */
[----:B--23--:R-:W-:Y:S05]  /*19290*/  CALL.REL.NOINC `($__internal_19_$__cuda_sm70_shflsync_idx_p) ;  /* 0x000015a000007944 */ /* 0x00cfea0003c00000 */
[----:B------:R-:W-:Y:S01]  /*192a0*/  MOV R7, R62 ;  /* 0x0000003e00077202 */ /* 0x000fe20000000f00 */
[----:B------:R-:W-:Y:S05]  /*192b0*/  BRA `(.L_x_1585) ;  /* 0xffff853000007947 */ /* 0x000fea000383ffff */
.L_x_1492:
[----:B------:R-:W-:Y:S01]  /*192c0*/  IMAD.MOV.U32 R56, RZ, RZ, R6 ;  /* 0x000000ffff387224 */ /* 0x000fe200078e0006 */
[----:B-1----:R-:W-:Y:S01]  /*192d0*/  MOV R2, 0x2 ;  /* 0x0000000200027802 */ /* 0x002fe20000000f00 */
[----:B------:R-:W-:Y:S01]  /*192e0*/  IMAD.MOV.U32 R62, RZ, RZ, 0x181f ;  /* 0x0000181fff3e7424 */ /* 0x000fe200078e00ff */
[----:B------:R-:W-:Y:S02]  /*192f0*/  MOV R3, 0x19310 ;  /* 0x0001931000037802 */ /* 0x000fe40000000f00 */
[----:B--234-:R-:W-:Y:S05]  /*19300*/  CALL.REL.NOINC `($__internal_19_$__cuda_sm70_shflsync_idx_p) ;  /* 0x0000153000007944 */ /* 0x01cfea0003c00000 */
[----:B------:R-:W-:Y:S01]  /*19310*/  MOV R2, R62 ;  /* 0x0000003e00027202 */ /* 0x000fe20000000f00 */
[----:B------:R-:W-:Y:S05]  /*19320*/  BRA `(.L_x_1586) ;  /* 0xffff84e000007947 */ /* 0x000fea000383ffff */
.L_x_1493:
[----:B------:R-:W-:Y:S01]  /*19330*/  IMAD.MOV.U32 R56, RZ, RZ, R5 ;  /* 0x000000ffff387224 */ /* 0x000fe200078e0005 */
[----:B--2---:R-:W-:Y:S01]  /*19340*/  MOV R2, 0x3 ;  /* 0x0000000300027802 */ /* 0x004fe20000000f00 */
[----:B------:R-:W-:Y:S01]  /*19350*/  IMAD.MOV.U32 R62, RZ, RZ, 0x181f ;  /* 0x0000181fff3e7424 */ /* 0x000fe200078e00ff */
[----:B------:R-:W-:-:S02]  /*19360*/  MOV R3, 0x19380 ;  /* 0x0001938000037802 */ /* 0x000fc40000000f00 */
[----:B-1-34-:R-:W-:Y:S05]  /*19370*/  CALL.REL.NOINC `($__internal_19_$__cuda_sm70_shflsync_idx_p) ;  /* 0x000014c000007944 */ /* 0x01afea0003c00000 */
        /* <DEDUP_REMOVED lines=8> */
.L_x_1494:
[----:B------:R-:W-:Y:S01]  /*19400*/  IMAD.MOV.U32 R56, RZ, RZ, R5 ;  /* 0x000000ffff387224 */ /* 0x000fe200078e0005 */
[----:B--2---:R-:W-:Y:S01]  /*19410*/  MOV R2, 0x4 ;  /* 0x0000000400027802 */ /* 0x004fe20000000f00 */
[----:B------:R-:W-:Y:S01]  /*19420*/  IMAD.MOV.U32 R62, RZ, RZ, 0x181f ;  /* 0x0000181fff3e7424 */ /* 0x000fe200078e00ff */
[----:B------:R-:W-:Y:S02]  /*19430*/  MOV R3, 0x19450 ;  /* 0x0001945000037802 */ /* 0x000fe40000000f00 */
[----:B-1-34-:R-:W-:Y:S05]  /*19440*/  CALL.REL.NOINC `($__internal_19_$__cuda_sm70_shflsync_idx_p) ;  /* 0x000013f000007944 */ /* 0x01afea0003c00000 */
[----:B------:R-:W-:Y:S01]  /*19450*/  MOV R7, R62 ;  /* 0x0000003e00077202 */ /* 0x000fe20000000f00 */
[----:B------:R-:W-:Y:S05]  /*19460*/  BRA `(.L_x_1588) ;  /* 0xffff84b000007947 */ /* 0x000fea000383ffff */
.L_x_1495:
[----:B------:R-:W-:Y:S01]  /*19470*/  IMAD.MOV.U32 R56, RZ, RZ, R6 ;  /* 0x000000ffff387224 */ /* 0x000fe200078e0006 */
[----:B--2---:R-:W-:Y:S01]  /*19480*/  MOV R2, 0x4 ;  /* 0x0000000400027802 */ /* 0x004fe20000000f00 */
[----:B------:R-:W-:Y:S01]  /*19490*/  IMAD.MOV.U32 R62, RZ, RZ, 0x181f ;  /* 0x0000181fff3e7424 */ /* 0x000fe200078e00ff */
[----:B------:R-:W-:Y:S02]  /*194a0*/  MOV R3, 0x194c0 ;  /* 0x000194c000037802 */ /* 0x000fe40000000f00 */
[----:B-1-34-:R-:W-:Y:S05]  /*194b0*/  CALL.REL.NOINC `($__internal_19_$__cuda_sm70_shflsync_idx_p) ;  /* 0x0000138000007944 */ /* 0x01afea0003c00000 */
[----:B------:R-:W-:Y:S01]  /*194c0*/  MOV R2, R62 ;  /* 0x0000003e00027202 */ /* 0x000fe20000000f00 */
[----:B------:R-:W-:Y:S05]  /*194d0*/  BRA `(.L_x_1589) ;  /* 0xffff846000007947 */ /* 0x000fea000383ffff */
.L_x_1496:
[----:B------:R-:W-:Y:S01]  /*194e0*/  IMAD.MOV.U32 R56, RZ, RZ, R5 ;  /* 0x000000ffff387224 */ /* 0x000fe200078e0005 */
[----:B-1----:R-:W-:Y:S01]  /*194f0*/  MOV R2, 0x5 ;  /* 0x0000000500027802 */ /* 0x002fe20000000f00 */
[----:B------:R-:W-:Y:S01]  /*19500*/  IMAD.MOV.U32 R62, RZ, RZ, 0x181f ;  /* 0x0000181fff3e7424 */ /* 0x000fe200078e00ff */
[----:B------:R-:W-:-:S02]  /*19510*/  MOV R3, 0x19530 ;  /* 0x0001953000037802 */ /* 0x000fc40000000f00 */
[----:B--234-:R-:W-:Y:S05]  /*19520*/  CALL.REL.NOINC `($__internal_19_$__cuda_sm70_shflsync_idx_p) ;  /* 0x0000131000007944 */ /* 0x01cfea0003c00000 */
        /* <DEDUP_REMOVED lines=8> */
.L_x_1497:
[----:B------:R-:W-:Y:S01]  /*195b0*/  IMAD.MOV.U32 R56, RZ, RZ, R5 ;  /* 0x000000ffff387224 */ /* 0x000fe200078e0005 */
[----:B--2---:R-:W-:Y:S01]  /*195c0*/  MOV R2, 0x6 ;  /* 0x0000000600027802 */ /* 0x004fe20000000f00 */
[----:B------:R-:W-:Y:S01]  /*195d0*/  IMAD.MOV.U32 R62, RZ, RZ, 0x181f ;  /* 0x0000181fff3e7424 */ /* 0x000fe200078e00ff */
[----:B------:R-:W-:Y:S02]  /*195e0*/  MOV R3, 0x19600 ;  /* 0x0001960000037802 */ /* 0x000fe40000000f00 */
[----:B-1--4-:R-:W-:Y:S05]  /*195f0*/  CALL.REL.NOINC `($__internal_19_$__cuda_sm70_shflsync_idx_p) ;  /* 0x0000124000007944 */ /* 0x012fea0003c00000 */
[----:B------:R-:W-:Y:S01]  /*19600*/  MOV R7, R62 ;  /* 0x0000003e00077202 */ /* 0x000fe20000000f00 */
[----:B------:R-:W-:Y:S05]  /*19610*/  BRA `(.L_x_1591) ;  /* 0xffff843000007947 */ /* 0x000fea000383ffff */
.L_x_1498:
[----:B------:R-:W-:Y:S01]  /*19620*/  IMAD.MOV.U32 R56, RZ, RZ, R6 ;  /* 0x000000ffff387224 */ /* 0x000fe200078e0006 */
[----:B--2---:R-:W-:Y:S01]  /*19630*/  MOV R2, 0x6 ;  /* 0x0000000600027802 */ /* 0x004fe20000000f00 */
[----:B------:R-:W-:Y:S01]  /*19640*/  IMAD.MOV.U32 R62, RZ, RZ, 0x181f ;  /* 0x0000181fff3e7424 */ /* 0x000fe200078e00ff */
[----:B------:R-:W-:Y:S02]  /*19650*/  MOV R3, 0x19670 ;  /* 0x0001967000037802 */ /* 0x000fe40000000f00 */
[----:B-1-34-:R-:W-:Y:S05]  /*19660*/  CALL.REL.NOINC `($__internal_19_$__cuda_sm70_shflsync_idx_p) ;  /* 0x000011d000007944 */ /* 0x01afea0003c00000 */
[----:B------:R-:W-:Y:S01]  /*19670*/  MOV R2, R62 ;  /* 0x0000003e00027202 */ /* 0x000fe20000000f00 */
[----:B------:R-:W-:Y:S05]  /*19680*/  BRA `(.L_x_1592) ;  /* 0xffff83e000007947 */ /* 0x000fea000383ffff */
.L_x_1499:
[----:B------:R-:W-:Y:S01]  /*19690*/  IMAD.MOV.U32 R56, RZ, RZ, R5 ;  /* 0x000000ffff387224 */ /* 0x000fe200078e0005 */
[----:B-1----:R-:W-:Y:S01]  /*196a0*/  MOV R2, 0x7 ;  /* 0x0000000700027802 */ /* 0x002fe20000000f00 */
[----:B------:R-:W-:Y:S01]  /*196b0*/  IMAD.MOV.U32 R62, RZ, RZ, 0x181f ;  /* 0x0000181fff3e7424 */ /* 0x000fe200078e00ff */
[----:B------:R-:W-:-:S02]  /*196c0*/  MOV R3, 0x196e0 ;  /* 0x000196e000037802 */ /* 0x000fc40000000f00 */
[----:B--2-4-:R-:W-:Y:S05]  /*196d0*/  CALL.REL.NOINC `($__internal_19_$__cuda_sm70_shflsync_idx_p) ;  /* 0x0000116000007944 */ /* 0x014fea0003c00000 */
        /* <DEDUP_REMOVED lines=8> */
.L_x_1501:
[----:B------:R-:W-:Y:S01]  /*19760*/  IMAD.MOV.U32 R56, RZ, RZ, R5 ;  /* 0x000000ffff387224 */ /* 0x000fe200078e0005 */
[----:B------:R-:W-:Y:S01]  /*19770*/  MOV R2, RZ ;  /* 0x000000ff00027202 */ /* 0x000fe20000000f00 */
[----:B------:R-:W-:Y:S01]  /*19780*/  IMAD.MOV.U32 R62, RZ, RZ, 0x1c1f ;  /* 0x00001c1fff3e7424 */ /* 0x000fe200078e00ff */
[----:B------:R-:W-:Y:S02]  /*19790*/  MOV R3, 0x197b0 ;  /* 0x000197b000037802 */ /* 0x000fe40000000f00 */
[----:B------:R-:W-:Y:S05]  /*197a0*/  CALL.REL.NOINC `($__internal_19_$__cuda_sm70_shflsync_idx_p) ;  /* 0x0000109000007944 */ /* 0x000fea0003c00000 */
[----:B------:R-:W-:Y:S01]  /*197b0*/  MOV R4, R62 ;  /* 0x0000003e00047202 */ /* 0x000fe20000000f00 */
[----:B------:R-:W-:Y:S05]  /*197c0*/  BRA `(.L_x_1594) ;  /* 0xffff85c000007947 */ /* 0x000fea000383ffff */
.L_x_1502:
[----:B------:R-:W-:Y:S01]  /*197d0*/  IMAD.MOV.U32 R56, RZ, RZ, R12 ;  /* 0x000000ffff387224 */ /* 0x000fe200078e000c */
[----:B------:R-:W-:Y:S01]  /*197e0*/  MOV R2, RZ ;  /* 0x000000ff00027202 */ /* 0x000fe20000000f00 */
[----:B------:R-:W-:Y:S01]  /*197f0*/  IMAD.MOV.U32 R62, RZ, RZ, 0x1c1f ;  /* 0x00001c1fff3e7424 */ /* 0x000fe200078e00ff */
[----:B------:R-:W-:Y:S02]  /*19800*/  MOV R3, 0x19820 ;  /* 0x0001982000037802 */ /* 0x000fe40000000f00 */
[----:B-12---:R-:W-:Y:S05]  /*19810*/  CALL.REL.NOINC `($__internal_19_$__cuda_sm70_shflsync_idx_p) ;  /* 0x0000102000007944 */ /* 0x006fea0003c00000 */
[----:B------:R-:W-:Y:S01]  /*19820*/  MOV R0, R62 ;  /* 0x0000003e00007202 */ /* 0x000fe20000000f00 */
[----:B------:R-:W-:Y:S05]  /*19830*/  BRA `(.L_x_1595) ;  /* 0xffff857000007947 */ /* 0x000fea000383ffff */
.L_x_1505:
[----:B------:R-:W-:Y:S01]  /*19840*/  IMAD.MOV.U32 R56, RZ, RZ, R5 ;  /* 0x000000ffff387224 */ /* 0x000fe200078e0005 */
[----:B---3--:R-:W-:Y:S01]  /*19850*/  MOV R2, 0x1 ;  /* 0x0000000100027802 */ /* 0x008fe20000000f00 */
        /* <DEDUP_REMOVED lines=11> */
.L_x_1508:
[----:B------:R-:W-:Y:S01]  /*19910*/  IMAD.MOV.U32 R56, RZ, RZ, R5 ;  /* 0x000000ffff387224 */ /* 0x000fe200078e0005 */
[----:B--23--:R-:W-:Y:S01]  /*19920*/  MOV R2, 0x2 ;  /* 0x0000000200027802 */ /* 0x00cfe20000000f00 */
[----:B------:R-:W-:Y:S01]  /*19930*/  IMAD.MOV.U32 R62, RZ, RZ, 0x1c1f ;  /* 0x00001c1fff3e7424 */ /* 0x000fe200078e00ff */
[----:B------:R-:W-:Y:S02]  /*19940*/  MOV R3, 0x19960 ;  /* 0x0001996000037802 */ /* 0x000fe40000000f00 */
[----:B-1--4-:R-:W-:Y:S05]  /*19950*/  CALL.REL.NOINC `($__internal_19_$__cuda_sm70_shflsync_idx_p) ;  /* 0x00000ee000007944 */ /* 0x012fea0003c00000 */
[----:B------:R-:W-:Y:S01]  /*19960*/  MOV R4, R62 ;  /* 0x0000003e00047202 */ /* 0x000fe20000000f00 */
[----:B------:R-:W-:Y:S05]  /*19970*/  BRA `(.L_x_1597) ;  /* 0xffff8ae000007947 */ /* 0x000fea000383ffff */
.L_x_1509:
[----:B------:R-:W-:Y:S01]  /*19980*/  IMAD.MOV.U32 R56, RZ, RZ, R12 ;  /* 0x000000ffff387224 */ /* 0x000fe200078e000c */
[----:B--23--:R-:W-:Y:S01]  /*19990*/  MOV R2, 0x2 ;  /* 0x0000000200027802 */ /* 0x00cfe20000000f00 */
[----:B------:R-:W-:Y:S01]  /*199a0*/  IMAD.MOV.U32 R62, RZ, RZ, 0x1c1f ;  /* 0x00001c1fff3e7424 */ /* 0x000fe200078e00ff */
[----:B------:R-:W-:Y:S02]  /*199b0*/  MOV R3, 0x199d0 ;  /* 0x000199d000037802 */ /* 0x000fe40000000f00 */
[----:B-1--4-:R-:W-:Y:S05]  /*199c0*/  CALL.REL.NOINC `($__internal_19_$__cuda_sm70_shflsync_idx_p) ;  /* 0x00000e7000007944 */ /* 0x012fea0003c00000 */
[----:B------:R-:W-:Y:S01]  /*199d0*/  MOV R0, R62 ;  /* 0x0000003e00007202 */ /* 0x000fe20000000f00 */
[----:B------:R-:W-:Y:S05]  /*199e0*/  BRA `(.L_x_1598) ;  /* 0xffff8a9000007947 */ /* 0x000fea000383ffff */
.L_x_1512:
[----:B------:R-:W-:Y:S01]  /*199f0*/  IMAD.MOV.U32 R56, RZ, RZ, R5 ;  /* 0x000000ffff387224 */ /* 0x000fe200078e0005 */
[----:B--23--:R-:W-:Y:S01]  /*19a00*/  MOV R2, 0x3 ;  /* 0x0000000300027802 */ /* 0x00cfe20000000f00 */
[----:B------:R-:W-:Y:S01]  /*19a10*/  IMAD.MOV.U32 R62, RZ, RZ, 0x1c1f ;  /* 0x00001c1fff3e7424 */ /* 0x000fe200078e00ff */
[----:B------:R-:W-:-:S02]  /*19a20*/  MOV R3, 0x19a40 ;  /* 0x00019a4000037802 */ /* 0x000fc40000000f00 */
[----:B-1--4-:R-:W-:Y:S05]  /*19a30*/  CALL.REL.NOINC `($__internal_19_$__cuda_sm70_shflsync_idx_p) ;  /* 0x00000e0000007944 */ /* 0x012fea0003c00000 */
        /* <DEDUP_REMOVED lines=8> */
.L_x_1516:
[----:B------:R-:W-:Y:S01]  /*19ac0*/  IMAD.MOV.U32 R56, RZ, RZ, R5 ;  /* 0x000000ffff387224 */ /* 0x000fe200078e0005 */
[----:B------:R-:W-:Y:S01]  /*19ad0*/  MOV R2, RZ ;  /* 0x000000ff00027202 */ /* 0x000fe20000000f00 */
[----:B------:R-:W-:Y:S01]  /*19ae0*/  IMAD.MOV.U32 R62, RZ, RZ, 0x181f ;  /* 0x0000181fff3e7424 */ /* 0x000fe200078e00ff */
[----:B------:R-:W-:Y:S02]  /*19af0*/  MOV R3, 0x19b10 ;  /* 0x00019b1000037802 */ /* 0x000fe40000000f00 */
[----:B------:R-:W-:Y:S05]  /*19b00*/  CALL.REL.NOINC `($__internal_19_$__cuda_sm70_shflsync_idx_p) ;  /* 0x00000d3000007944 */ /* 0x000fea0003c00000 */
[----:B------:R-:W-:Y:S01]  /*19b10*/  MOV R7, R62 ;  /* 0x0000003e00077202 */ /* 0x000fe20000000f00 */
[----:B------:R-:W-:Y:S05]  /*19b20*/  BRA `(.L_x_1600) ;  /* 0xffff976000007947 */ /* 0x000fea000383ffff */
.L_x_1517:
[----:B------:R-:W-:Y:S01]  /*19b30*/  IMAD.MOV.U32 R56, RZ, RZ, R6 ;  /* 0x000000ffff387224 */ /* 0x000fe200078e0006 */
[----:B------:R-:W-:Y:S01]  /*19b40*/  MOV R2, RZ ;  /* 0x000000ff00027202 */ /* 0x000fe20000000f00 */
[----:B------:R-:W-:Y:S01]  /*19b50*/  IMAD.MOV.U32 R62, RZ, RZ, 0x181f ;  /* 0x0000181fff3e7424 */ /* 0x000fe200078e00ff */
[----:B------:R-:W-:Y:S02]  /*19b60*/  MOV R3, 0x19b80 ;  /* 0x00019b8000037802 */ /* 0x000fe40000000f00 */
[----:B-12---:R-:W-:Y:S05]  /*19b70*/  CALL.REL.NOINC `($__internal_19_$__cuda_sm70_shflsync_idx_p) ;  /* 0x00000cc000007944 */ /* 0x006fea0003c00000 */
[----:B------:R-:W-:Y:S01]  /*19b80*/  MOV R2, R62 ;  /* 0x0000003e00027202 */ /* 0x000fe20000000f00 */
[----:B------:R-:W-:Y:S05]  /*19b90*/  BRA `(.L_x_1601) ;  /* 0xffff971000007947 */ /* 0x000fea000383ffff */
.L_x_1518:
        /* <DEDUP_REMOVED lines=13> */
.L_x_1519:
[----:B------:R-:W-:Y:S01]  /*19c70*/  IMAD.MOV.U32 R56, RZ, RZ, R5 ;  /* 0x000000ffff387224 */ /* 0x000fe200078e0005 */
[----:B-1----:R-:W-:Y:S01]  /*19c80*/  MOV R2, 0x2 ;  /* 0x0000000200027802 */ /* 0x002fe20000000f00 */
[----:B------:R-:W-:Y:S01]  /*19c90*/  IMAD.MOV.U32 R62, RZ, RZ, 0x181f ;  /* 0x0000181fff3e7424 */ /* 0x000fe200078e00ff */
[----:B------:R-:W-:Y:S02]  /*19ca0*/  MOV R3, 0x19cc0 ;  /* 0x00019cc000037802 */ /* 0x000fe40000000f00 */
[----:B--23--:R-:W-:Y:S05]  /*19cb0*/  CALL.REL.NOINC `($__internal_19_$__cuda_sm70_shflsync_idx_p) ;  /* 0x00000b8000007944 */ /* 0x00cfea0003c00000 */
[----:B------:R-:W-:Y:S01]  /*19cc0*/  MOV R7, R62 ;  /* 0x0000003e00077202 */ /* 0x000fe20000000f00 */
[----:B------:R-:W-:Y:S05]  /*19cd0*/  BRA `(.L_x_1603) ;  /* 0xffff974000007947 */ /* 0x000fea000383ffff */
.L_x_1520:
[----:B------:R-:W-:Y:S01]  /*19ce0*/  IMAD.MOV.U32 R56, RZ, RZ, R6 ;  /* 0x000000ffff387224 */ /* 0x000fe200078e0006 */
[----:B-1----:R-:W-:Y:S01]  /*19cf0*/  MOV R2, 0x2 ;  /* 0x0000000200027802 */ /* 0x002fe20000000f00 */
[----:B------:R-:W-:Y:S01]  /*19d00*/  IMAD.MOV.U32 R62, RZ, RZ, 0x181f ;  /* 0x0000181fff3e7424 */ /* 0x000fe200078e00ff */
[----:B------:R-:W-:Y:S02]  /*19d10*/  MOV R3, 0x19d30 ;  /* 0x00019d3000037802 */ /* 0x000fe40000000f00 */
[----:B--234-:R-:W-:Y:S05]  /*19d20*/  CALL.REL.NOINC `($__internal_19_$__cuda_sm70_shflsync_idx_p) ;  /* 0x00000b1000007944 */ /* 0x01cfea0003c00000 */
[----:B------:R-:W-:Y:S01]  /*19d30*/  MOV R2, R62 ;  /* 0x0000003e00027202 */ /* 0x000fe20000000f00 */
[----:B------:R-:W-:Y:S05]  /*19d40*/  BRA `(.L_x_1604) ;  /* 0xffff96f000007947 */ /* 0x000fea000383ffff */
.L_x_1521:
        /* <DEDUP_REMOVED lines=13> */
.L_x_1522:
[----:B------:R-:W-:Y:S01]  /*19e20*/  IMAD.MOV.U32 R56, RZ, RZ, R5 ;  /* 0x000000ffff387224 */ /* 0x000fe200078e0005 */
[----:B--2---:R-:W-:Y:S01]  /*19e30*/  MOV R2, 0x4 ;  /* 0x0000000400027802 */ /* 0x004fe20000000f00 */
[----:B------:R-:W-:Y:S01]  /*19e40*/  IMAD.MOV.U32 R62, RZ, RZ, 0x181f ;  /* 0x0000181fff3e7424 */ /* 0x000fe200078e00ff */
[----:B------:R-:W-:Y:S02]  /*19e50*/  MOV R3, 0x19e70 ;  /* 0x00019e7000037802 */ /* 0x000fe40000000f00 */
[----:B-1-34-:R-:W-:Y:S05]  /*19e60*/  CALL.REL.NOINC `($__internal_19_$__cuda_sm70_shflsync_idx_p) ;  /* 0x000009d000007944 */ /* 0x01afea0003c00000 */
[----:B------:R-:W-:Y:S01]  /*19e70*/  MOV R7, R62 ;  /* 0x0000003e00077202 */ /* 0x000fe20000000f00 */
[----:B------:R-:W-:Y:S05]  /*19e80*/  BRA `(.L_x_1606) ;  /* 0xffff96c000007947 */ /* 0x000fea000383ffff */
.L_x_1523:
[----:B------:R-:W-:Y:S01]  /*19e90*/  IMAD.MOV.U32 R56, RZ, RZ, R6 ;  /* 0x000000ffff387224 */ /* 0x000fe200078e0006 */
[----:B--2---:R-:W-:Y:S01]  /*19ea0*/  MOV R2, 0x4 ;  /* 0x0000000400027802 */ /* 0x004fe20000000f00 */
[----:B------:R-:W-:Y:S01]  /*19eb0*/  IMAD.MOV.U32 R62, RZ, RZ, 0x181f ;  /* 0x0000181fff3e7424 */ /* 0x000fe200078e00ff */
[----:B------:R-:W-:Y:S02]  /*19ec0*/  MOV R3, 0x19ee0 ;  /* 0x00019ee000037802 */ /* 0x000fe40000000f00 */
[----:B-1-34-:R-:W-:Y:S05]  /*19ed0*/  CALL.REL.NOINC `($__internal_19_$__cuda_sm70_shflsync_idx_p) ;  /* 0x0000096000007944 */ /* 0x01afea0003c00000 */
[----:B------:R-:W-:Y:S01]  /*19ee0*/  MOV R2, R62 ;  /* 0x0000003e00027202 */ /* 0x000fe20000000f00 */
[----:B------:R-:W-:Y:S05]  /*19ef0*/  BRA `(.L_x_1607) ;  /* 0xffff967000007947 */ /* 0x000fea000383ffff */
.L_x_1524:
        /* <DEDUP_REMOVED lines=13> */
.L_x_1525:
[----:B------:R-:W-:Y:S01]  /*19fd0*/  IMAD.MOV.U32 R56, RZ, RZ, R5 ;  /* 0x000000ffff387224 */ /* 0x000fe200078e0005 */
[----:B--2---:R-:W-:Y:S01]  /*19fe0*/  MOV R2, 0x6 ;  /* 0x0000000600027802 */ /* 0x004fe20000000f00 */
[----:B------:R-:W-:Y:S01]  /*19ff0*/  IMAD.MOV.U32 R62, RZ, RZ, 0x181f ;  /* 0x0000181fff3e7424 */ /* 0x000fe200078e00ff */
[----:B------:R-:W-:Y:S02]  /*1a000*/  MOV R3, 0x1a020 ;  /* 0x0001a02000037802 */ /* 0x000fe40000000f00 */
[----:B-1--4-:R-:W-:Y:S05]  /*1a010*/  CALL.REL.NOINC `($__internal_19_$__cuda_sm70_shflsync_idx_p) ;  /* 0x0000082000007944 */ /* 0x012fea0003c00000 */
[----:B------:R-:W-:Y:S01]  /*1a020*/  MOV R7, R62 ;  /* 0x0000003e00077202 */ /* 0x000fe20000000f00 */
[----:B------:R-:W-:Y:S05]  /*1a030*/  BRA `(.L_x_1609) ;  /* 0xffff964000007947 */ /* 0x000fea000383ffff */
.L_x_1526:
[----:B------:R-:W-:Y:S01]  /*1a040*/  IMAD.MOV.U32 R56, RZ, RZ, R6 ;  /* 0x000000ffff387224 */ /* 0x000fe200078e0006 */
[----:B--2---:R-:W-:Y:S01]  /*1a050*/  MOV R2, 0x6 ;  /* 0x0000000600027802 */ /* 0x004fe20000000f00 */
[----:B------:R-:W-:Y:S01]  /*1a060*/  IMAD.MOV.U32 R62, RZ, RZ, 0x181f ;  /* 0x0000181fff3e7424 */ /* 0x000fe200078e00ff */
[----:B------:R-:W-:Y:S02]  /*1a070*/  MOV R3, 0x1a090 ;  /* 0x0001a09000037802 */ /* 0x000fe40000000f00 */
[----:B-1-34-:R-:W-:Y:S05]  /*1a080*/  CALL.REL.NOINC `($__internal_19_$__cuda_sm70_shflsync_idx_p) ;  /* 0x000007b000007944 */ /* 0x01afea0003c00000 */
[----:B------:R-:W-:Y:S01]  /*1a090*/  MOV R2, R62 ;  /* 0x0000003e00027202 */ /* 0x000fe20000000f00 */
[----:B------:R-:W-:Y:S05]  /*1a0a0*/  BRA `(.L_x_1610) ;  /* 0xffff95f000007947 */ /* 0x000fea000383ffff */
.L_x_1527:
        /* <DEDUP_REMOVED lines=13> */
.L_x_1529:
[----:B------:R-:W-:Y:S01]  /*1a180*/  IMAD.MOV.U32 R56, RZ, RZ, R57 ;  /* 0x000000ffff387224 */ /* 0x000fe200078e0039 */
[----:B------:R-:W-:Y:S01]  /*1a190*/  MOV R2, RZ ;  /* 0x000000ff00027202 */ /* 0x000fe20000000f00 */
[----:B------:R-:W-:Y:S01]  /*1a1a0*/  IMAD.MOV.U32 R62, RZ, RZ, 0x1f ;  /* 0x0000001fff3e7424 */ /* 0x000fe200078e00ff */
[----:B------:R-:W-:Y:S02]  /*1a1b0*/  MOV R3, 0x1a1d0 ;  /* 0x0001a1d000037802 */ /* 0x000fe40000000f00 */
[----:B------:R-:W-:Y:S05]  /*1a1c0*/  CALL.REL.NOINC `($__internal_19_$__cuda_sm70_shflsync_idx_p) ;  /* 0x0000067000007944 */ /* 0x000fea0003c00000 */
[----:B------:R-:W-:Y:S01]  /*1a1d0*/  MOV R9, R62 ;  /* 0x0000003e00097202 */ /* 0x000fe20000000f00 */
[----:B------:R-:W-:Y:S05]  /*1a1e0*/  BRA `(.L_x_1612) ;  /* 0xffff96a000007947 */ /* 0x000fea000383ffff */
.L_x_1530:
[----:B------:R-:W-:Y:S01]  /*1a1f0*/  IMAD.MOV.U32 R56, RZ, RZ, R57 ;  /* 0x000000ffff387224 */ /* 0x000fe200078e0039 */
[----:B------:R-:W-:Y:S01]  /*1a200*/  MOV R2, 0x1 ;  /* 0x0000000100027802 */ /* 0x000fe20000000f00 */
[----:B------:R-:W-:Y:S01]  /*1a210*/  IMAD.MOV.U32 R62, RZ, RZ, 0x1f ;  /* 0x0000001fff3e7424 */ /* 0x000fe200078e00ff */
[----:B------:R-:W-:Y:S02]  /*1a220*/  MOV R3, 0x1a240 ;  /* 0x0001a24000037802 */ /* 0x000fe40000000f00 */
[----:B-12---:R-:W-:Y:S05]  /*1a230*/  CALL.REL.NOINC `($__internal_19_$__cuda_sm70_shflsync_idx_p) ;  /* 0x0000060000007944 */ /* 0x006fea0003c00000 */
[----:B------:R-:W-:Y:S01]  /*1a240*/  MOV R8, R62 ;  /* 0x0000003e00087202 */ /* 0x000fe20000000f00 */
[----:B------:R-:W-:Y:S05]  /*1a250*/  BRA `(.L_x_1613) ;  /* 0xffff965000007947 */ /* 0x000fea000383ffff */
.L_x_1531:
[----:B------:R-:W-:Y:S02]  /*1a260*/  MOV R2, 0x1 ;  /* 0x0000000100027802 */ /* 0x000fe40000000f00 */
[----:B------:R-:W-:-:S02]  /*1a270*/  MOV R3, 0x1a290 ;  /* 0x0001a29000037802 */ /* 0x000fc40000000f00 */
[----:B-1234-:R-:W-:Y:S05]  /*1a280*/  CALL.REL.NOINC `($__internal_20_$__cuda_sm70_shflsync_up_p) ;  /* 0x0000061000007944 */ /* 0x01efea0003c00000 */
[----:B------:R-:W-:Y:S05]  /*1a290*/  BRA `(.L_x_1614) ;  /* 0xffff974000007947 */ /* 0x000fea000383ffff */
.L_x_1532:
[----:B------:R-:W-:Y:S02]  /*1a2a0*/  MOV R2, 0x2 ;  /* 0x0000000200027802 */ /* 0x000fe40000000f00 */
[----:B------:R-:W-:-:S02]  /*1a2b0*/  MOV R3, 0x1a2d0 ;  /* 0x0001a2d000037802 */ /* 0x000fc40000000f00 */
[----:B--2-4-:R-:W-:Y:S05]  /*1a2c0*/  CALL.REL.NOINC `($__internal_20_$__cuda_sm70_shflsync_up_p) ;  /* 0x000005d000007944 */ /* 0x014fea0003c00000 */
        /* <DEDUP_REMOVED lines=24> */
.L_x_1536:
[----:B------:R-:W-:Y:S02]  /*1a450*/  MOV R2, 0x1 ;  /* 0x0000000100027802 */ /* 0x000fe40000000f00 */
[----:B------:R-:W-:Y:S02]  /*1a460*/  MOV R3, 0x1a480 ;  /* 0x0001a48000037802 */ /* 0x000fe40000000f00 */
[----:B------:R-:W-:Y:S05]  /*1a470*/  CALL.REL.NOINC `($__internal_20_$__cuda_sm70_shflsync_up_p) ;  /* 0x0000042000007944 */ /* 0x000fea0003c00000 */
[----:B------:R-:W-:Y:S01]  /*1a480*/  MOV R2, R4 ;  /* 0x0000000400027202 */ /* 0x000fe20000000f00 */
[----:B------:R-:W-:Y:S05]  /*1a490*/  BRA `(.L_x_1616) ;  /* 0xffff97a000007947 */ /* 0x000fea000383ffff */
.L_x_1537:
        /* <DEDUP_REMOVED lines=27> */
.L_x_1539:
[----:B------:R-:W-:Y:S02]  /*1a650*/  SEL R0, RZ, 0x1, P0 ;  /* 0x00000001ff007807 */ /* 0x000fe40000000000 */
[----:B------:R-:W-:Y:S02]  /*1a660*/  MOV R2, 0x1a680 ;  /* 0x0001a68000027802 */ /* 0x000fe40000000f00 */
[----:B-1----:R-:W-:Y:S05]  /*1a670*/  CALL.REL.NOINC `($__internal_21_$__cuda_sm70_votesync_ballot) ;  /* 0x0000029000007944 */ /* 0x002fea0003c00000 */
[----:B------:R-:W-:Y:S01]  /*1a680*/  MOV R10, R0 ;  /* 0x00000000000a7202 */ /* 0x000fe20000000f00 */
[----:B------:R-:W-:Y:S05]  /*1a690*/  BRA `(.L_x_1618) ;  /* 0xffff973000007947 */ /* 0x000fea000383ffff */
.L_x_1540:
[----:B------:R-:W-:Y:S01]  /*1a6a0*/  IMAD.MOV.U32 R56, RZ, RZ, R6 ;  /* 0x000000ffff387224 */ /* 0x000fe200078e0006 */
[----:B--2---:R-:W-:Y:S01]  /*1a6b0*/  MOV R2, R0 ;  /* 0x0000000000027202 */ /* 0x004fe20000000f00 */
[----:B------:R-:W-:Y:S01]  /*1a6c0*/  IMAD.MOV.U32 R62, RZ, RZ, 0x1f ;  /* 0x0000001fff3e7424 */ /* 0x000fe200078e00ff */
[----:B------:R-:W-:Y:S02]  /*1a6d0*/  MOV R3, 0x1a6f0 ;  /* 0x0001a6f000037802 */ /* 0x000fe40000000f00 */
[----:B-1----:R-:W-:Y:S05]  /*1a6e0*/  CALL.REL.NOINC `($__internal_19_$__cuda_sm70_shflsync_idx_p) ;  /* 0x0000015000007944 */ /* 0x002fea0003c00000 */
[----:B------:R-:W-:Y:S01]  /*1a6f0*/  IMAD.MOV.U32 R8, RZ, RZ, R62 ;  /* 0x000000ffff087224 */ /* 0x000fe200078e003e */
[----:B------:R-:W-:Y:S01]  /*1a700*/  MOV R2, R0 ;  /* 0x0000000000027202 */ /* 0x000fe20000000f00 */
[----:B------:R-:W-:Y:S01]  /*1a710*/  IMAD.MOV.U32 R56, RZ, RZ, R7 ;  /* 0x000000ffff387224 */ /* 0x000fe200078e0007 */
[----:B------:R-:W-:-:S02]  /*1a720*/  MOV R62, 0x1f ;  /* 0x0000001f003e7802 */ /* 0x000fc40000000f00 */
[----:B------:R-:W-:Y:S02]  /*1a730*/  MOV R3, 0x1a750 ;  /* 0x0001a75000037802 */ /* 0x000fe40000000f00 */
[----:B------:R-:W-:Y:S05]  /*1a740*/  CALL.REL.NOINC `($__internal_19_$__cuda_sm70_shflsync_idx_p) ;  /* 0x000000f000007944 */ /* 0x000fea0003c00000 */
[----:B------:R-:W-:Y:S01]  /*1a750*/  MOV R7, R62 ;  /* 0x0000003e00077202 */ /* 0x000fe20000000f00 */
[----:B------:R-:W-:Y:S05]  /*1a760*/  BRA `(.L_x_1619) ;  /* 0xffff96d000007947 */ /* 0x000fea000383ffff */
.L_x_1543:
[----:B------:R-:W-:Y:S01]  /*1a770*/  IMAD.MOV.U32 R56, RZ, RZ, R4 ;  /* 0x000000ffff387224 */ /* 0x000fe200078e0004 */
[----:B--2---:R-:W-:Y:S01]  /*1a780*/  MOV R2, R0 ;  /* 0x0000000000027202 */ /* 0x004fe20000000f00 */
[----:B------:R-:W-:Y:S01]  /*1a790*/  IMAD.MOV.U32 R62, RZ, RZ, 0x1f ;  /* 0x0000001fff3e7424 */ /* 0x000fe200078e00ff */
[----:B------:R-:W-:Y:S02]  /*1a7a0*/  MOV R3, 0x1a7c0 ;  /* 0x0001a7c000037802 */ /* 0x000fe40000000f00 */
[----:B-1--4-:R-:W-:Y:S05]  /*1a7b0*/  CALL.REL.NOINC `($__internal_19_$__cuda_sm70_shflsync_idx_p) ;  /* 0x0000008000007944 */ /* 0x012fea0003c00000 */
[----:B------:R-:W-:Y:S01]  /*1a7c0*/  MOV R11, R62 ;  /* 0x0000003e000b7202 */ /* 0x000fe20000000f00 */
[----:B------:R-:W-:Y:S05]  /*1a7d0*/  BRA `(.L_x_1542) ;  /* 0xffff96c000007947 */ /* 0x000fea000383ffff */
        .weak           $__internal_18_$__cuda_sm70_shflsync_bfly_p
        .type           $__internal_18_$__cuda_sm70_shflsync_bfly_p,@function
        .size           $__internal_18_$__cuda_sm70_shflsync_bfly_p,($__internal_19_$__cuda_sm70_shflsync_idx_p - $__internal_18_$__cuda_sm70_shflsync_bfly_p)
$__internal_18_$__cuda_sm70_shflsync_bfly_p:
[----:B------:R-:W-:Y:S02]  /*1a7e0*/  MOV R9, 0xffffffff ;  /* 0xffffffff00097802 */ /* 0x000fe40000000f00 */
[----:B------:R-:W-:Y:S02]  /*1a7f0*/  MOV R3, 0x1f ;  /* 0x0000001f00037802 */ /* 0x000fe40000000f00 */
[----:B------:R-:W-:Y:S04]  /*1a800*/  WARPSYNC R9 ;  /* 0x0000000900007348 */ /* 0x000fe80003800000 */
[----:B------:R1:W2:Y:S02]  /*1a810*/  SHFL.BFLY PT, R0, R4, R0, R3 ;  /* 0x0c00000004007389 */ /* 0x0002a400000e0003 */
[----:B-1----:R-:W-:-:S04]  /*1a820*/  MOV R3, 0x0 ;  /* 0x0000000000037802 */ /* 0x002fc80000000f00 */
[----:B--2---:R-:W-:Y:S05]  /*1a830*/  RET.REL.NODEC R2 `(_ZN7cutlass13device_kernelIN5flash19enable_sm80_to_sm89INS1_16FlashAttnFwdSm80INS1_25CollectiveMainloopFwdSm80ILi4ELi1ELb0EN4cute5tupleIJNS5_1CILi128EEENS7_ILi80EEENS7_ILi64EEEEEELi64ENS_6half_tEfNS_4arch4Sm80ELb1ELb0ELb1ELb1ELb1ELb0ELb1ELb1EEENS1_21CollectiveEpilogueFwdINS6_IJS8_SA_S9_EEENS6_IJNS7_ILi1EEESI_SI_EEESC_SE_Li128ELb1ELb1ELb1ELb0EEENS1_36VarlenDynamicPersistentTileSchedulerILi128ELi80ELi128ELi128ELb1ELb1ELb0ELb1ELb1ELb1EEEEEEEEEvNT_6ParamsE) ;  /* 0xfffe57c002007950 */ /* 0x004fea0003c3ffff */
        .weak           $__internal_19_$__cuda_sm70_shflsync_idx_p
        .type           $__internal_19_$__cuda_sm70_shflsync_idx_p,@function
        .size           $__internal_19_$__cuda_sm70_shflsync_idx_p,($__internal_20_$__cuda_sm70_shflsync_up_p - $__internal_19_$__cuda_sm70_shflsync_idx_p)
$__internal_19_$__cuda_sm70_shflsync_idx_p:
[----:B------:R-:W-:-:S04]  /*1a840*/  MOV R69, 0xffffffff ;  /* 0xffffffff00457802 */ /* 0x000fc80000000f00 */
[----:B------:R-:W-:Y:S04]  /*1a850*/  WARPSYNC R69 ;  /* 0x0000004500007348 */ /* 0x000fe80003800000 */
[----:B------:R1:W2:Y:S02]  /*1a860*/  SHFL.IDX PT, R62, R56, R2, R62 ;  /* 0x00000002383e7389 */ /* 0x0002a400000e003e */
[----:B-1----:R-:W-:Y:S02]  /*1a870*/  MOV R2, R3 ;  /* 0x0000000300027202 */ /* 0x002fe40000000f00 */
[----:B------:R-:W-:-:S04]  /*1a880*/  MOV R3, 0x0 ;  /* 0x0000000000037802 */ /* 0x000fc80000000f00 */
[----:B--2---:R-:W-:Y:S05]  /*1a890*/  RET.REL.NODEC R2 `(_ZN7cutlass13device_kernelIN5flash19enable_sm80_to_sm89INS1_16FlashAttnFwdSm80INS1_25CollectiveMainloopFwdSm80ILi4ELi1ELb0EN4cute5tupleIJNS5_1CILi128EEENS7_ILi80EEENS7_ILi64EEEEEELi64ENS_6half_tEfNS_4arch4Sm80ELb1ELb0ELb1ELb1ELb1ELb0ELb1ELb1EEENS1_21CollectiveEpilogueFwdINS6_IJS8_SA_S9_EEENS6_IJNS7_ILi1EEESI_SI_EEESC_SE_Li128ELb1ELb1ELb1ELb0EEENS1_36VarlenDynamicPersistentTileSchedulerILi128ELi80ELi128ELi128ELb1ELb1ELb0ELb1ELb1ELb1EEEEEEEEEvNT_6ParamsE) ;  /* 0xfffe576002007950 */ /* 0x004fea0003c3ffff */
        .weak           $__internal_20_$__cuda_sm70_shflsync_up_p
        .type           $__internal_20_$__cuda_sm70_shflsync_up_p,@function
        .size           $__internal_20_$__cuda_sm70_shflsync_up_p,($__internal_21_$__cuda_sm70_votesync_ballot - $__internal_20_$__cuda_sm70_shflsync_up_p)
$__internal_20_$__cuda_sm70_shflsync_up_p:
[----:B------:R-:W-:Y:S02]  /*1a8a0*/  IMAD.MOV.U32 R4, RZ, RZ, RZ ;  /* 0x000000ffff047224 */ /* 0x000fe400078e00ff */
[----:B------:R-:W-:-:S04]  /*1a8b0*/  IMAD.MOV.U32 R10, RZ, RZ, -0x1 ;  /* 0xffffffffff0a7424 */ /* 0x000fc800078e00ff */
[----:B------:R-:W-:Y:S04]  /*1a8c0*/  WARPSYNC R10 ;  /* 0x0000000a00007348 */ /* 0x000fe80003800000 */
[----:B------:R1:W2:Y:S02]  /*1a8d0*/  SHFL.UP PT, R4, R0, R2, R4 ;  /* 0x0400000200047389 */ /* 0x0002a400000e0004 */
[----:B-1----:R-:W-:Y:S02]  /*1a8e0*/  MOV R2, R3 ;  /* 0x0000000300027202 */ /* 0x002fe40000000f00 */
[----:B------:R-:W-:-:S04]  /*1a8f0*/  MOV R3, 0x0 ;  /* 0x0000000000037802 */ /* 0x000fc80000000f00 */
[----:B--2---:R-:W-:Y:S05]  /*1a900*/  RET.REL.NODEC R2 `(_ZN7cutlass13device_kernelIN5flash19enable_sm80_to_sm89INS1_16FlashAttnFwdSm80INS1_25CollectiveMainloopFwdSm80ILi4ELi1ELb0EN4cute5tupleIJNS5_1CILi128EEENS7_ILi80EEENS7_ILi64EEEEEELi64ENS_6half_tEfNS_4arch4Sm80ELb1ELb0ELb1ELb1ELb1ELb0ELb1ELb1EEENS1_21CollectiveEpilogueFwdINS6_IJS8_SA_S9_EEENS6_IJNS7_ILi1EEESI_SI_EEESC_SE_Li128ELb1ELb1ELb1ELb0EEENS1_36VarlenDynamicPersistentTileSchedulerILi128ELi80ELi128ELi128ELb1ELb1ELb0ELb1ELb1ELb1EEEEEEEEEvNT_6ParamsE) ;  /* 0xfffe56f002007950 */ /* 0x004fea0003c3ffff */
        .weak           $__internal_21_$__cuda_sm70_votesync_ballot
        .type           $__internal_21_$__cuda_sm70_votesync_ballot,@function
        .size           $__internal_21_$__cuda_sm70_votesync_ballot,(.L_x_3843 - $__internal_21_$__cuda_sm70_votesync_ballot)
$__internal_21_$__cuda_sm70_votesync_ballot:
[----:B------:R-:W-:Y:S01]  /*1a910*/  ISETP.NE.U32.AND P0, PT, R0, 0x1, PT ;  /* 0x000000010000780c */ /* 0x000fe20003f05070 */
[----:B------:R-:W-:-:S04]  /*1a920*/  IMAD.MOV.U32 R3, RZ, RZ, -0x1 ;  /* 0xffffffffff037424 */ /* 0x000fc800078e00ff */
[----:B------:R-:W-:Y:S08]  /*1a930*/  WARPSYNC R3 ;  /* 0x0000000300007348 */ /* 0x000ff00003800000 */
[----:B------:R-:W-:-:S04]  /*1a940*/  VOTE.ANY R0, PT, !P0 ;  /* 0x0000000000007806 */ /* 0x000fc800040e0100 */
[----:B------:R-:W-:Y:S01]  /*1a950*/  LOP3.LUT R0, R0, R3, RZ, 0xc0, !PT ;  /* 0x0000000300007212 */ /* 0x000fe200078ec0ff */
[----:B------:R-:W-:-:S04]  /*1a960*/  IMAD.MOV.U32 R3, RZ, RZ, 0x0 ;  /* 0x00000000ff037424 */ /* 0x000fc800078e00ff */
[----:B------:R-:W-:Y:S05]  /*1a970*/  RET.REL.NODEC R2 `(_ZN7cutlass13device_kernelIN5flash19enable_sm80_to_sm89INS1_16FlashAttnFwdSm80INS1_25CollectiveMainloopFwdSm80ILi4ELi1ELb0EN4cute5tupleIJNS5_1CILi128EEENS7_ILi80EEENS7_ILi64EEEEEELi64ENS_6half_tEfNS_4arch4Sm80ELb1ELb0ELb1ELb1ELb1ELb0ELb1ELb1EEENS1_21CollectiveEpilogueFwdINS6_IJS8_SA_S9_EEENS6_IJNS7_ILi1EEESI_SI_EEESC_SE_Li128ELb1ELb1ELb1ELb0EEENS1_36VarlenDynamicPersistentTileSchedulerILi128ELi80ELi128ELi128ELb1ELb1ELb0ELb1ELb1ELb1EEEEEEEEEvNT_6ParamsE) ;  /* 0xfffe568002007950 */ /* 0x000fea0003c3ffff */
.L_x_1620:
        /* <DEDUP_REMOVED lines=16> */
.L_x_3843:


//--------------------- .text._ZN7cutlass13device_kernelIN5flash19enable_sm80_to_sm89INS1_16FlashAttnFwdSm80INS1_25CollectiveMainloopFwdSm80ILi4ELi1ELb0EN4cute5tupleIJNS5_1CILi128EEENS7_ILi80EEENS7_ILi64EEEEEELi64ENS_6half_tEfNS_4arch4Sm80ELb1ELb0ELb1ELb1ELb1ELb1ELb1ELb1EEENS1_21CollectiveEpilogueFwdINS6_IJS8_SA_S9_EEENS6_IJNS7_ILi1EEESI_SI_EEESC_SE_Li128ELb1ELb1ELb1ELb0EEENS1_36VarlenDynamicPersistentTileSchedulerILi128ELi80ELi128ELi128ELb1ELb1ELb0ELb1ELb1ELb1EEEEEEEEEvNT_6ParamsE --------------------------
	.section	.text._ZN7cutlass13device_kernelIN5flash19enable_sm80_to_sm89INS1_16FlashAttnFwdSm80INS1_25CollectiveMainloopFwdSm80ILi4ELi1ELb0EN4cute5tupleIJNS5_1CILi128EEENS7_ILi80EEENS7_ILi64EEEEEELi64ENS_6half_tEfNS_4arch4Sm80ELb1ELb0ELb1ELb1ELb1ELb1ELb1ELb1EEENS1_21CollectiveEpilogueFwdINS6_IJS8_SA_S9_EEENS6_IJNS7_ILi1EEESI_SI_EEESC_SE_Li128ELb1ELb1ELb1ELb0EEENS1_36VarlenDynamicPersistentTileSchedulerILi128ELi80ELi128ELi128ELb1ELb1ELb0ELb1ELb1ELb1EEEEEEEEEvNT_6ParamsE,"ax",@progbits
	.sectioninfo	@"SHI_REGISTERS=255"
	.align	128
.text._ZN7cutlass13device_kernelIN5flash19enable_sm80_to_sm89INS1_16FlashAttnFwdSm80INS1_25CollectiveMainloopFwdSm80ILi4ELi1ELb0EN4cute5tupleIJNS5_1CILi128EEENS7_ILi80EEENS7_ILi64EEEEEELi64ENS_6half_tEfNS_4arch4Sm80ELb1ELb0ELb1ELb1ELb1ELb1ELb1ELb1EEENS1_21CollectiveEpilogueFwdINS6_IJS8_SA_S9_EEENS6_IJNS7_ILi1EEESI_SI_EEESC_SE_Li128ELb1ELb1ELb1ELb0EEENS1_36VarlenDynamicPersistentTileSchedulerILi128ELi80ELi128ELi128ELb1ELb1ELb0ELb1ELb1ELb1EEEEEEEEEvNT_6ParamsE:
        .type           _ZN7cutlass13device_kernelIN5flash19enable_sm80_to_sm89INS1_16FlashAttnFwdSm80INS1_25CollectiveMainloopFwdSm80ILi4ELi1ELb0EN4cute5tupleIJNS5_1CILi128EEENS7_ILi80EEENS7_ILi64EEEEEELi64ENS_6half_tEfNS_4arch4Sm80ELb1ELb0ELb1ELb1ELb1ELb1ELb1ELb1EEENS1_21CollectiveEpilogueFwdINS6_IJS8_SA_S9_EEENS6_IJNS7_ILi1EEESI_SI_EEESC_SE_Li128ELb1ELb1ELb1ELb0EEENS1_36VarlenDynamicPersistentTileSchedulerILi128ELi80ELi128ELi128ELb1ELb1ELb0ELb1ELb1ELb1EEEEEEEEEvNT_6ParamsE,@function
        .size           _ZN7cutlass13device_kernelIN5flash19enable_sm80_to_sm89INS1_16FlashAttnFwdSm80INS1_25CollectiveMainloopFwdSm80ILi4ELi1ELb0EN4cute5tupleIJNS5_1CILi128EEENS7_ILi80EEENS7_ILi64EEEEEELi64ENS_6half_tEfNS_4arch4Sm80ELb1ELb0ELb1ELb1ELb1ELb1ELb1ELb1EEENS1_21CollectiveEpilogueFwdINS6_IJS8_SA_S9_EEENS6_IJNS7_ILi1EEESI_SI_EEESC_SE_Li128ELb1ELb1ELb1ELb0EEENS1_36VarlenDynamicPersistentTileSchedulerILi128ELi80ELi128ELi128ELb1ELb1ELb0ELb1ELb1ELb1EEEEEEEEEvNT_6ParamsE,(.L_x_3848 - _ZN7cutlass13device_kernelIN5flash19enable_sm80_to_sm89INS1_16FlashAttnFwdSm80INS1_25CollectiveMainloopFwdSm80ILi4ELi1ELb0EN4cute5tupleIJNS5_1CILi128EEENS7_ILi80EEENS7_ILi64EEEEEELi64ENS_6half_tEfNS_4arch4Sm80ELb1ELb0ELb1ELb1ELb1ELb1ELb1ELb1EEENS1_21CollectiveEpilogueFwdINS6_IJS8_SA_S9_EEENS6_IJNS7_ILi1EEESI_SI_EEESC_SE_Li128ELb1ELb1ELb1ELb0EEENS1_36VarlenDynamicPersistentTileSchedulerILi128ELi80ELi128ELi128ELb1ELb1ELb0ELb1ELb1ELb1EEEEEEEEEvNT_6ParamsE)
        .other          _ZN7cutlass13device_kernelIN5flash19enable_sm80_to_sm89INS1_16FlashAttnFwdSm80INS1_25CollectiveMainloopFwdSm80ILi4ELi1ELb0EN4cute5tupleIJNS5_1CILi128EEENS7_ILi80EEENS7_ILi64EEEEEELi64ENS_6half_tEfNS_4arch4Sm80ELb1ELb0ELb1ELb1ELb1ELb1ELb1ELb1EEENS1_21CollectiveEpilogueFwdINS6_IJS8_SA_S9_EEENS6_IJNS7_ILi1EEESI_SI_EEESC_SE_Li128ELb1ELb1ELb1ELb0EEENS1_36VarlenDynamicPersistentTileSchedulerILi128ELi80ELi128ELi128ELb1ELb1ELb0ELb1ELb1ELb1EEEEEEEEEvNT_6ParamsE,@"STO_CUDA_ENTRY STV_DEFAULT"
_ZN7cutlass13device_kernelIN5flash19enable_sm80_to_sm89INS1_16FlashAttnFwdSm80INS1_25CollectiveMainloopFwdSm80ILi4ELi1ELb0EN4cute5tupleIJNS5_1CILi128EEENS7_ILi80EEENS7_ILi64EEEEEELi64ENS_6half_tEfNS_4arch4Sm80ELb1ELb0ELb1ELb1ELb1ELb1ELb1ELb1EEENS1_21CollectiveEpilogueFwdINS6_IJS8_SA_S9_EEENS6_IJNS7_ILi1EEESI_SI_EEESC_SE_Li128ELb1ELb1ELb1ELb0EEENS1_36VarlenDynamicPersistentTileSchedulerILi128ELi80ELi128ELi128ELb1ELb1ELb0ELb1ELb1ELb1EEEEEEEEEvNT_6ParamsE:
        /* <DEDUP_REMOVED lines=54> */
.L_x_1626:
        /* <DEDUP_REMOVED lines=16> */
.L_x_1838:
        /* <DEDUP_REMOVED lines=16> */
.L_x_1839:
[----:B--2---:R-:W-:-:S05]  /*0560*/  IMAD R0, R0, c[0x0][0x538], RZ ;  /* 0x00014e0000007a24 */ /* 0x004fca00078e02ff */
[----:B------:R-:W-:-:S04]  /*0570*/  IADD3 R7, R0, R7, RZ ;  /* 0x0000000700077210 */ /* 0x000fc80007ffe0ff */
[----:B------:R-:W-:-:S13]  /*0580*/  ISETP.GT.AND P0, PT, R7, UR4, PT ;  /* 0x0000000407007c0c */ /* 0x000fda000bf04270 */
[----:B-1----:R-:W-:Y:S05]  /*0590*/  @!P0 BRA `(.L_x_1626) ;  /* 0xfffffdc000008947 */ /* 0x002fea000383ffff */
.L_x_1622:
[----:B------:R-:W-:-:S05]  /*05a0*/  IADD3 R10, -R0, R7, RZ ;  /* 0x00000007000a7210 */ /* 0x000fca0007ffe1ff */
[----:B------:R-:W-:-:S05]  /*05b0*/  IMAD R0, R4, c[0x0][0x538], R10 ;  /* 0x00014e0004007a24 */ /* 0x000fca00078e020a */
[----:B------:R-:W-:Y:S01]  /*05c0*/  ISETP.GT.AND P0, PT, R0, UR4, PT ;  /* 0x0000000400007c0c */ /* 0x000fe2000bf04270 */
[----:B------:R-:W-:-:S12]  /*05d0*/  BRA.DIV ~URZ, `(.L_x_1627) ;  /* 0x0001f1827f007947 */ /* 0x000fd8000b800000 */
[----:B------:R-:W-:-:S04]  /*05e0*/  VOTE.ANY R7, PT, !P0 ;  /* 0x0000000000077806 */ /* 0x000fc800040e0100 */
.L_x_1840:
[----:B------:R-:W1:Y:S02]  /*05f0*/  POPC R0, R7 ;  /* 0x0000000700007309 */ /* 0x000e640000000000 */
[----:B-1----:R-:W-:-:S05]  /*0600*/  IADD3 R2, R0, R6, RZ ;  /* 0x0000000600027210 */ /* 0x002fca0007ffe0ff */
[----:B------:R1:W-:Y:S01]  /*0610*/  STL [R1+0x4c], R2 ;  /* 0x00004c0201007387 */ /* 0x0003e20000100800 */
[----:B------:R-:W-:Y:S05]  /*0620*/  BRA.DIV ~URZ, `(.L_x_1628) ;  /* 0x0001f1827f007947 */ /* 0x000fea000b800000 */
[----:B------:R2:W3:Y:S01]  /*0630*/  SHFL.IDX PT, R12, R9, R0, 0x1f ;  /* 0x00001f00090c7589 */ /* 0x0004e200000e0000 */
[----:B------:R-:W-:-:S03]  /*0640*/  MOV R5, RZ ;  /* 0x000000ff00057202 */ /* 0x000fc60000000f00 */
[----:B------:R2:W4:Y:S04]  /*0650*/  SHFL.IDX PT, R9, R8, R0, 0x1f ;  /* 0x00001f0008097589 */ /* 0x00052800000e0000 */
.L_x_1841:
[----:B------:R-:W-:Y:S01]  /*0660*/  ISETP.NE.AND P0, PT, R7, RZ, PT ;  /* 0x000000ff0700720c */ /* 0x000fe20003f05270 */
[----:B------:R-:W-:-:S12]  /*0670*/  BSSY B0, `(.L_x_1629) ;  /* 0x0000005000007945 */ /* 0x000fd80003800000 */
[----:B------:R-:W-:Y:S05]  /*0680*/  @!P0 BRA `(.L_x_1630) ;  /* 0x0000003000008947 */ /* 0x000fea0003800000 */
[----:B--2---:R-:W-:Y:S01]  /*0690*/  IADD3 R0, R0, -0x1, RZ ;  /* 0xffffffff00007810 */ /* 0x004fe20007ffe0ff */
[----:B------:R-:W-:Y:S05]  /*06a0*/  BRA.DIV ~URZ, `(.L_x_1631) ;  /* 0x0001f1e27f007947 */ /* 0x000fea000b800000 */
[----:B------:R2:W1:Y:S02]  /*06b0*/  SHFL.IDX PT, R5, R4, R0, 0x1f ;  /* 0x00001f0004057589 */ /* 0x00046400000e0000 */
.L_x_1630:
[----:B------:R-:W-:Y:S05]  /*06c0*/  BSYNC B0 ;  /* 0x0000000000007941 */ /* 0x000fea0003800000 */
.L_x_1629:
        /* <DEDUP_REMOVED lines=69> */
.L_x_1633:
        /* <DEDUP_REMOVED lines=70> */
.L_x_1634:
[----:B------:R-:W-:Y:S05]  /*0f80*/  BSYNC B0 ;  /* 0x0000000000007941 */ /* 0x000fea0003800000 */
.L_x_1632:
[----:B------:R-:W-:-:S04]  /*0f90*/  LOP3.LUT R0, RZ, R0, RZ, 0x33, !PT ;  /* 0x00000000ff007212 */ /* 0x000fc800078e33ff */
[----:B------:R-:W-:-:S05]  /*0fa0*/  IADD3 R0, R0, R12, RZ ;  /* 0x0000000c00007210 */ /* 0x000fca0007ffe0ff */
[----:B------:R2:W-:Y:S01]  /*0fb0*/  STL [R1+0x44], R0 ;  /* 0x0000440001007387 */ /* 0x0005e20000100800 */
[----:B------:R-:W-:Y:S05]  /*0fc0*/  BRA `(.L_x_1635) ;  /* 0x0000006000007947 */ /* 0x000fea0003800000 */
.L_x_1623:
[----:B------:R-:W-:Y:S01]  /*0fd0*/  MOV R0, UR4 ;  /* 0x0000000400007c02 */ /* 0x000fe20008000f00 */
[----:B------:R-:W-:Y:S04]  /*0fe0*/  STL [R1+0x44], RZ ;  /* 0x000044ff01007387 */ /* 0x000fe80000100800 */
[----:B------:R-:W-:Y:S04]  /*0ff0*/  STL [R1+0x48], RZ ;  /* 0x000048ff01007387 */ /* 0x000fe80000100800 */
[----:B------:R1:W-:Y:S02]  /*1000*/  STL [R1+0x40], R0 ;  /* 0x0000400001007387 */ /* 0x0003e40000100800 */
[----:B-1----:R-:W-:-:S05]  /*1010*/  MOV R0, c[0x0][0x53c] ;  /* 0x00014f0000007a02 */ /* 0x002fca0000000f00 */
[----:B------:R1:W-:Y:S02]  /*1020*/  STL [R1+0x4c], R0 ;  /* 0x00004c0001007387 */ /* 0x0003e40000100800 */
.L_x_1635:
        /* <DEDUP_REMOVED lines=8> */
.L_x_1621:
[----:B-12---:R-:W2:Y:S02]  /*10b0*/  LDL R0, [R1+0x4c] ;  /* 0x00004c0001007983 */ /* 0x006ea40000100800 */
[----:B--2---:R-:W-:-:S13]  /*10c0*/  ISETP.GE.AND P0, PT, R0, c[0x0][0x53c], PT ;  /* 0x00014f0000007a0c */ /* 0x004fda0003f06270 */
[----:B------:R-:W-:Y:S05]  /*10d0*/  @P0 EXIT ;  /* 0x000000000000094d */ /* 0x000fea0003800000 */
[----:B------:R-:W1:Y:S01]  /*10e0*/  S2R R15, SR_TID.X ;  /* 0x00000000000f7919 */ /* 0x000e620000002100 */
[----:B------:R-:W-:Y:S01]  /*10f0*/  IMAD.MOV.U32 R18, RZ, RZ, -0x10 ;  /* 0xfffffff0ff127424 */ /* 0x000fe200078e00ff */
[----:B------:R-:W-:Y:S01]  /*1100*/  ULDC UR4, c[0x0][0x2ac] ;  /* 0x0000ab0000047ab9 */ /* 0x000fe20000000800 */
[----:B------:R-:W-:Y:S01]  /*1110*/  IMAD.MOV.U32 R17, RZ, RZ, 0x20 ;  /* 0x00000020ff117424 */ /* 0x000fe200078e00ff */
[----:B------:R-:W-:Y:S01]  /*1120*/  ULDC UR6, c[0x0][0x1d0] ;  /* 0x0000740000067ab9 */ /* 0x000fe20000000800 */
[----:B------:R-:W-:Y:S01]  /*1130*/  IMAD.MOV.U32 R16, RZ, RZ, 0x40 ;  /* 0x00000040ff107424 */ /* 0x000fe200078e00ff */
[----:B------:R-:W-:Y:S01]  /*1140*/  UIMAD UR6, UR4, UR6, URZ ;  /* 0x00000006040672a4 */ /* 0x000fe2000f8e023f */
[----:B-1----:R-:W-:-:S04]  /*1150*/  SHF.R.S32.HI R14, RZ, 0x1f, R15 ;  /* 0x0000001fff0e7819 */ /* 0x002fc8000001140f */
[CC--:B------:R-:W-:Y:S02]  /*1160*/  LEA.HI R10, R14.reuse, R15.reuse, RZ, 0x3 ;  /* 0x0000000f0e0a7211 */ /* 0x0c0fe400078f18ff */
[----:B------:R-:W-:Y:S02]  /*1170*/  LEA.HI R2, R14, R15, RZ, 0x4 ;  /* 0x0000000f0e027211 */ /* 0x000fe400078f20ff */
[----:B------:R-:W-:Y:S02]  /*1180*/  SHF.R.S32.HI R27, RZ, 0x3, R10 ;  /* 0x00000003ff1b7819 */ /* 0x000fe4000001140a */
[----:B---3--:R-:W-:Y:S02]  /*1190*/  LOP3.LUT R4, R10, 0xfffffff8, RZ, 0xc0, !PT ;  /* 0xfffffff80a047812 */ /* 0x008fe400078ec0ff */
[----:B------:R-:W-:Y:S01]  /*11a0*/  LOP3.LUT R0, R2, 0xfffffff0, RZ, 0xc0, !PT ;  /* 0xfffffff002007812 */ /* 0x000fe200078ec0ff */
[----:B------:R-:W-:Y:S01]  /*11b0*/  IMAD.SHL.U32 R6, R27, 0x40, RZ ;  /* 0x000000401b067824 */ /* 0x000fe200078e00ff */
[----:B------:R-:W-:Y:S01]  /*11c0*/  SHF.R.S32.HI R3, RZ, 0x4, R2 ;  /* 0x00000004ff037819 */ /* 0x000fe20000011402 */
[----:B------:R-:W-:-:S02]  /*11d0*/  IMAD.IADD R9, R15, 0x1, -R4 ;  /* 0x000000010f097824 */ /* 0x000fc400078e0a04 */
[----:B------:R-:W-:Y:S01]  /*11e0*/  IMAD.IADD R0, R15, 0x1, -R0 ;  /* 0x000000010f007824 */ /* 0x000fe200078e0a00 */
[----:B------:R-:W-:Y:S01]  /*11f0*/  LEA.HI R5, R2, R3, RZ, 0x1 ;  /* 0x0000000302057211 */ /* 0x000fe200078f08ff */
[C---:B------:R-:W-:Y:S01]  /*1200*/  IMAD.SHL.U32 R244, R9.reuse, 0x8, RZ ;  /* 0x0000000809f47824 */ /* 0x040fe200078e00ff */
[----:B------:R-:W-:Y:S01]  /*1210*/  LOP3.LUT R2, R6, 0x1c0, RZ, 0xc0, !PT ;  /* 0x000001c006027812 */ /* 0x000fe200078ec0ff */
[C---:B------:R-:W-:Y:S01]  /*1220*/  IMAD.SHL.U32 R7, R9.reuse, 0x40, RZ ;  /* 0x0000004009077824 */ /* 0x040fe200078e00ff */
[----:B------:R-:W-:Y:S01]  /*1230*/  SHF.R.S32.HI R8, RZ, 0x1f, R0 ;  /* 0x0000001fff087819 */ /* 0x000fe20000011400 */
[----:B------:R-:W-:Y:S01]  /*1240*/  IMAD R251, R9, 0x10, R27 ;  /* 0x0000001009fb7824 */ /* 0x000fe200078e021b */
[----:B------:R-:W-:Y:S02]  /*1250*/  LOP3.LUT R5, R5, 0xfffffffe, RZ, 0xc0, !PT ;  /* 0xfffffffe05057812 */ /* 0x000fe400078ec0ff */
[----:B------:R-:W-:Y:S02]  /*1260*/  LOP3.LUT R6, R2, 0x38, R244, 0xf8, !PT ;  /* 0x0000003802067812 */ /* 0x000fe400078ef8f4 */
[----:B------:R-:W-:Y:S01]  /*1270*/  SHF.R.U32.HI R4, RZ, 0x3, R2 ;  /* 0x00000003ff047819 */ /* 0x000fe20000011602 */
[----:B------:R-:W-:Y:S01]  /*1280*/  IMAD.IADD R12, R3, 0x1, -R5 ;  /* 0x00000001030c7824 */ /* 0x000fe200078e0a05 */
[----:B------:R-:W-:-:S02]  /*1290*/  LEA.HI R11, R8, R0, RZ, 0x3 ;  /* 0x00000000080b7211 */ /* 0x000fc400078f18ff */
[----:B------:R-:W-:Y:S02]  /*12a0*/  LOP3.LUT R2, R7, 0x1c0, RZ, 0xc0, !PT ;  /* 0x000001c007027812 */ /* 0x000fe400078ec0ff */
[----:B------:R-:W-:Y:S02]  /*12b0*/  LOP3.LUT R4, R6, R4, RZ, 0x3c, !PT ;  /* 0x0000000406047212 */ /* 0x000fe400078e3cff */
[----:B------:R-:W-:Y:S02]  /*12c0*/  LOP3.LUT R3, R11, 0xfffffff8, RZ, 0xc0, !PT ;  /* 0xfffffff80b037812 */ /* 0x000fe400078ec0ff */
[-C--:B------:R-:W-:Y:S02]  /*12d0*/  LEA.HI R6, R14, R15.reuse, RZ, 0x6 ;  /* 0x0000000f0e067211 */ /* 0x080fe400078f30ff */
[----:B------:R-:W-:Y:S01]  /*12e0*/  LOP3.LUT R5, R2, 0x8, R10, 0xf8, !PT ;  /* 0x0000000802057812 */ /* 0x000fe200078ef80a */
[----:B------:R-:W-:Y:S01]  /*12f0*/  IMAD.IADD R8, R0, 0x1, -R3 ;  /* 0x0000000100087824 */ /* 0x000fe200078e0a03 */
[----:B------:R-:W-:Y:S01]  /*1300*/  SHF.R.U32.HI R2, RZ, 0x3, R2 ;  /* 0x00000003ff027819 */ /* 0x000fe20000011602 */
[----:B------:R-:W-:Y:S01]  /*1310*/  IMAD.SHL.U32 R0, R6, 0x8, RZ ;  /* 0x0000000806007824 */ /* 0x000fe200078e00ff */
[----:B------:R-:W-:-:S02]  /*1320*/  LEA.HI R3, R14, R15, RZ, 0x2 ;  /* 0x0000000f0e037211 */ /* 0x000fc400078f10ff */
[----:B------:R-:W-:Y:S02]  /*1330*/  LOP3.LUT R13, R5, R2, RZ, 0x3c, !PT ;  /* 0x00000002050d7212 */ /* 0x000fe400078e3cff */
[----:B------:R-:W-:Y:S02]  /*1340*/  LEA.HI R2, R14, R15, RZ, 0x5 ;  /* 0x0000000f0e027211 */ /* 0x000fe400078f28ff */
[----:B------:R-:W-:Y:S02]  /*1350*/  LOP3.LUT R208, R4, 0x7ffffe00, R0, 0xf8, !PT ;  /* 0x7ffffe0004d07812 */ /* 0x000fe400078ef800 */
[--C-:B------:R-:W-:Y:S02]  /*1360*/  SHF.R.S32.HI R93, RZ, 0x2, R3.reuse ;  /* 0x00000002ff5d7819 */ /* 0x100fe40000011403 */
[----:B------:R-:W-:Y:S01]  /*1370*/  SHF.R.S32.HI R4, RZ, 0x1f, R3 ;  /* 0x0000001fff047819 */ /* 0x000fe20000011403 */
[----:B------:R-:W-:Y:S01]  /*1380*/  IMAD.SHL.U32 R208, R208, 0x2, RZ ;  /* 0x00000002d0d07824 */ /* 0x000fe200078e00ff */
[----:B------:R-:W-:-:S02]  /*1390*/  LOP3.LUT R0, R2, 0xffffffe0, RZ, 0xc0, !PT ;  /* 0xffffffe002007812 */ /* 0x000fc400078ec0ff */
[--C-:B------:R-:W-:Y:S02]  /*13a0*/  SHF.R.S32.HI R7, RZ, 0x5, R2.reuse ;  /* 0x00000005ff077819 */ /* 0x100fe40000011402 */
[----:B------:R-:W-:Y:S01]  /*13b0*/  SHF.R.S32.HI R2, RZ, 0x1f, R2 ;  /* 0x0000001fff027819 */ /* 0x000fe20000011402 */
[----:B------:R-:W-:Y:S01]  /*13c0*/  IMAD.IADD R19, R15, 0x1, -R0 ;  /* 0x000000010f137824 */ /* 0x000fe200078e0a00 */
[----:B------:R-:W-:Y:S01]  /*13d0*/  LEA.HI R4, R4, R93, RZ, 0x3 ;  /* 0x0000005d04047211 */ /* 0x000fe200078f18ff */
[----:B------:R-:W-:Y:S01]  /*13e0*/  IMAD.SHL.U32 R20, R7, 0x200, RZ ;  /* 0x0000020007147824 */ /* 0x000fe200078e00ff */
[----:B------:R-:W-:Y:S02]  /*13f0*/  LOP3.LUT R3, R3, 0xfffffffc, RZ, 0xc0, !PT ;  /* 0xfffffffc03037812 */ /* 0x000fe400078ec0ff */
[----:B------:R-:W-:Y:S02]  /*1400*/  LEA.HI R0, R2, R7, RZ, 0x2 ;  /* 0x0000000702007211 */ /* 0x000fe400078f10ff */
[----:B------:R-:W-:Y:S01]  /*1410*/  LOP3.LUT R2, R4, 0xfffffff8, RZ, 0xc0, !PT ;  /* 0xfffffff804027812 */ /* 0x000fe200078ec0ff */
[----:B------:R-:W-:Y:S01]  /*1420*/  IMAD.IADD R94, R15, 0x1, -R3 ;  /* 0x000000010f5e7824 */ /* 0x000fe200078e0a03 */
[----:B------:R-:W-:-:S02]  /*1430*/  SHF.R.S32.HI R4, RZ, 0x1f, R19 ;  /* 0x0000001fff047819 */ /* 0x000fc40000011413 */
        /* <DEDUP_REMOVED lines=31> */
[----:B------:R-:W-:Y:S01]  /*1630*/  IADD3 R25, R93, 0x20, RZ ;  /* 0x000000205d197810 */ /* 0x000fe20007ffe0ff */
[----:B------:R-:W-:Y:S01]  /*1640*/  STL [R1+0x50], R22 ;  /* 0x0000501601007387 */ /* 0x000fe20000100800 */
[----:B------:R-:W-:Y:S01]  /*1650*/  LOP3.LUT R0, R2, R0, RZ, 0x3c, !PT ;  /* 0x0000000002007212 */ /* 0x000fe200078e3cff */
[----:B------:R-:W-:Y:S01]  /*1660*/  IMAD.IADD R15, R6, 0x1, R4 ;  /* 0x00000001060f7824 */ /* 0x000fe200078e0204 */
[----:B------:R-:W-:Y:S01]  /*1670*/  LOP3.LUT R3, R3, 0xfffffe00, RZ, 0xc0, !PT ;  /* 0xfffffe0003037812 */ /* 0x000fe200078ec0ff */
[----:B------:R-:W-:Y:S01]  /*1680*/  IMAD.SHL.U32 R6, R25, 0x40, RZ ;  /* 0x0000004019067824 */ /* 0x000fe200078e00ff */
[C---:B------:R-:W-:Y:S01]  /*1690*/  IADD3 R23, R93.reuse, 0x40, RZ ;  /* 0x000000405d177810 */ /* 0x040fe20007ffe0ff */
[----:B------:R-:W-:Y:S01]  /*16a0*/  IMAD R2, R12, 0x200, R13 ;  /* 0x000002000c027824 */ /* 0x000fe200078e020d */
[----:B------:R-:W-:Y:S01]  /*16b0*/  IADD3 R4, R0, R3, R5 ;  /* 0x0000000300047210 */ /* 0x000fe20007ffe005 */
[----:B------:R-:W-:Y:S01]  /*16c0*/  STL [R1+0x54], R21 ;  /* 0x0000541501007387 */ /* 0x000fe20000100800 */
[----:B------:R-:W-:-:S02]  /*16d0*/  IADD3 R24, R93, 0x60, RZ ;  /* 0x000000605d187810 */ /* 0x000fc40007ffe0ff */
[C---:B------:R-:W-:Y:S02]  /*16e0*/  LOP3.LUT P6, RZ, R8.reuse, 0x2, RZ, 0xc0, !PT ;  /* 0x0000000208ff7812 */ /* 0x040fe400078cc0ff */
[----:B------:R-:W-:Y:S02]  /*16f0*/  LOP3.LUT P5, RZ, R8, 0x4, RZ, 0xc0, !PT ;  /* 0x0000000408ff7812 */ /* 0x000fe400078ac0ff */
[----:B------:R-:W-:Y:S01]  /*1700*/  LOP3.LUT R5, R0, R3, RZ, 0xfc, !PT ;  /* 0x0000000300057212 */ /* 0x000fe200078efcff */
[----:B------:R-:W-:Y:S01]  /*1710*/  IMAD.SHL.U32 R3, R23, 0x40, RZ ;  /* 0x0000004017037824 */ /* 0x000fe200078e00ff */
[----:B------:R-:W-:Y:S01]  /*1720*/  SHF.R.S32.HI R7, RZ, 0x1f, R25 ;  /* 0x0000001fff077819 */ /* 0x000fe20000011419 */
[----:B------:R-:W-:Y:S01]  /*1730*/  IMAD.SHL.U32 R0, R24, 0x40, RZ ;  /* 0x0000004018007824 */ /* 0x000fe200078e00ff */
[----:B------:R-:W-:Y:S02]  /*1740*/  SHF.R.S32.HI R8, RZ, 0x1f, R23 ;  /* 0x0000001fff087819 */ /* 0x000fe40000011417 */
[----:B------:R-:W-:-:S02]  /*1750*/  LOP3.LUT P4, RZ, R9, 0x2, RZ, 0xc0, !PT ;  /* 0x0000000209ff7812 */ /* 0x000fc4000788c0ff */
[----:B------:R-:W-:Y:S02]  /*1760*/  LOP3.LUT P3, RZ, R9, 0x4, RZ, 0xc0, !PT ;  /* 0x0000000409ff7812 */ /* 0x000fe4000786c0ff */
[----:B------:R-:W-:Y:S02]  /*1770*/  SHF.R.S32.HI R9, RZ, 0x1f, R24 ;  /* 0x0000001fff097819 */ /* 0x000fe40000011418 */
[----:B------:R-:W-:Y:S02]  /*1780*/  LOP3.LUT R11, R6, 0x1c0, RZ, 0xc0, !PT ;  /* 0x000001c0060b7812 */ /* 0x000fe400078ec0ff */
[----:B------:R-:W-:Y:S02]  /*1790*/  LEA.HI R7, R7, R25, RZ, 0x3 ;  /* 0x0000001907077211 */ /* 0x000fe400078f18ff */
[----:B------:R-:W-:Y:S02]  /*17a0*/  LEA.HI R6, R8, R23, RZ, 0x3 ;  /* 0x0000001708067211 */ /* 0x000fe400078f18ff */
[----:B------:R-:W-:Y:S01]  /*17b0*/  LOP3.LUT R23, R3, 0x1c0, RZ, 0xc0, !PT ;  /* 0x000001c003177812 */ /* 0x000fe200078ec0ff */
[----:B------:R-:W-:Y:S01]  /*17c0*/  IMAD.SHL.U32 R7, R7, 0x40, RZ ;  /* 0x0000004007077824 */ /* 0x000fe200078e00ff */
[----:B------:R-:W-:Y:S01]  /*17d0*/  LEA.HI R3, R9, R24, RZ, 0x3 ;  /* 0x0000001809037211 */ /* 0x000fe200078f18ff */
[----:B------:R-:W-:Y:S01]  /*17e0*/  IMAD.SHL.U32 R6, R6, 0x40, RZ ;  /* 0x0000004006067824 */ /* 0x000fe200078e00ff */
[----:B------:R-:W-:-:S02]  /*17f0*/  LOP3.LUT R8, R0, 0x1c0, RZ, 0xc0, !PT ;  /* 0x000001c000087812 */ /* 0x000fc400078ec0ff */
[----:B------:R-:W-:Y:S01]  /*1800*/  IADD3 R92, R90, 0x10, RZ ;  /* 0x000000105a5c7810 */ /* 0x000fe20007ffe0ff */
[----:B------:R-:W-:Y:S01]  /*1810*/  IMAD.SHL.U32 R3, R3, 0x40, RZ ;  /* 0x0000004003037824 */ /* 0x000fe200078e00ff */
[----:B------:R-:W-:Y:S02]  /*1820*/  LOP3.LUT R9, R10, 0x7ffffffc, RZ, 0xc0, !PT ;  /* 0x7ffffffc0a097812 */ /* 0x000fe400078ec0ff */
[--C-:B------:R-:W-:Y:S02]  /*1830*/  LOP3.LUT R12, R11, 0x38, R84.reuse, 0xf8, !PT ;  /* 0x000000380b0c7812 */ /* 0x100fe400078ef854 */
[----:B------:R-:W-:Y:S01]  /*1840*/  SHF.R.U32.HI R13, RZ, 0x3, R11 ;  /* 0x00000003ff0d7819 */ /* 0x000fe2000001160b */
[----:B------:R-:W-:Y:S01]  /*1850*/  IMAD.IADD R9, R19, 0x1, -R9 ;  /* 0x0000000113097824 */ /* 0x000fe200078e0a09 */
[--C-:B------:R-:W-:Y:S02]  /*1860*/  LOP3.LUT R11, R23, 0x38, R84.reuse, 0xf8, !PT ;  /* 0x00000038170b7812 */ /* 0x100fe400078ef854 */
[----:B------:R-:W-:Y:S01]  /*1870*/  SHF.R.U32.HI R25, RZ, 0x3, R23 ;  /* 0x00000003ff197819 */ /* 0x000fe20000011617 */
[----:B------:R-:W-:Y:S01]  /*1880*/  IMAD.SHL.U32 R19, R9, 0x2, RZ ;  /* 0x0000000209137824 */ /* 0x000fe200078e00ff */
[----:B------:R-:W-:Y:S01]  /*1890*/  LOP3.LUT R10, R8, 0x38, R84, 0xf8, !PT ;  /* 0x00000038080a7812 */ /* 0x000fe200078ef854 */
[----:B------:R-:W-:Y:S01]  /*18a0*/  IMAD.IADD R9, R26, 0x1, R14 ;  /* 0x000000011a097824 */ /* 0x000fe200078e020e */
[----:B------:R-:W-:-:S02]  /*18b0*/  SHF.R.U32.HI R23, RZ, 0x3, R8 ;  /* 0x00000003ff177819 */ /* 0x000fc40000011608 */
[----:B------:R-:W-:Y:S02]  /*18c0*/  SHF.R.S32.HI R8, RZ, 0x1f, R92 ;  /* 0x0000001fff087819 */ /* 0x000fe4000001145c */
[----:B------:R-:W-:Y:S02]  /*18d0*/  LOP3.LUT R7, R7, 0xfffffe00, RZ, 0xc0, !PT ;  /* 0xfffffe0007077812 */ /* 0x000fe400078ec0ff */
[----:B------:R-:W-:Y:S01]  /*18e0*/  LOP3.LUT R24, R6, 0xfffffe00, RZ, 0xc0, !PT ;  /* 0xfffffe0006187812 */ /* 0x000fe200078ec0ff */
[----:B------:R1:W-:Y:S01]  /*18f0*/  STL [R1+0x98], R8 ;  /* 0x0000980801007387 */ /* 0x0003e20000100800 */
[----:B------:R-:W-:Y:S02]  /*1900*/  LOP3.LUT R3, R3, 0xfffffe00, RZ, 0xc0, !PT ;  /* 0xfffffe0003037812 */ /* 0x000fe400078ec0ff */
[----:B------:R-:W-:Y:S01]  /*1910*/  LOP3.LUT R13, R7, R12, R13, 0xf6, !PT ;  /* 0x0000000c070d7212 */ /* 0x000fe200078ef60d */
[----:B------:R2:W-:Y:S01]  /*1920*/  STL [R1+0x5c], R7 ;  /* 0x00005c0701007387 */ /* 0x0005e20000100800 */
[----:B------:R-:W-:-:S02]  /*1930*/  LOP3.LUT R12, R24, R11, R25, 0xf6, !PT ;  /* 0x0000000b180c7212 */ /* 0x000fc400078ef619 */
[----:B------:R-:W-:Y:S01]  /*1940*/  LOP3.LUT R11, R3, R10, R23, 0xf6, !PT ;  /* 0x0000000a030b7212 */ /* 0x000fe200078ef617 */
[----:B------:R-:W-:Y:S01]  /*1950*/  STL [R1+0x58], R24 ;  /* 0x0000581801007387 */ /* 0x000fe20000100800 */
[----:B------:R-:W-:Y:S02]  /*1960*/  LEA R14, R13, 0x5100, 0x1 ;  /* 0x000051000d0e7811 */ /* 0x000fe400078e08ff */
[----:B------:R-:W-:Y:S01]  /*1970*/  LEA R13, R12, 0x5100, 0x1 ;  /* 0x000051000c0d7811 */ /* 0x000fe200078e08ff */
[----:B------:R3:W-:Y:S01]  /*1980*/  STL [R1+0xf4], R3 ;  /* 0x0000f40301007387 */ /* 0x0007e20000100800 */
[----:B------:R-:W-:Y:S02]  /*1990*/  LOP3.LUT R10, R22, 0x38, R84, 0xf8, !PT ;  /* 0x00000038160a7812 */ /* 0x000fe400078ef854 */
[----:B------:R-:W-:Y:S01]  /*19a0*/  LEA R12, R11, 0x5100, 0x1 ;  /* 0x000051000b0c7811 */ /* 0x000fe200078e08ff */
[----:B------:R4:W-:Y:S01]  /*19b0*/  STL [R1+0x60], R9 ;  /* 0x0000600901007387 */ /* 0x0009e20000100800 */
[----:B------:R-:W-:-:S02]  /*19c0*/  LEA R95, R2, 0x2900, 0x1 ;  /* 0x00002900025f7811 */ /* 0x000fc400078e08ff */
[----:B------:R-:W-:Y:S01]  /*19d0*/  SHF.R.S32.HI R11, RZ, 0x1f, R19 ;  /* 0x0000001fff0b7819 */ /* 0x000fe20000011413 */
[----:B------:R-:W-:Y:S01]  /*19e0*/  STL [R1+0x34], R19 ;  /* 0x0000341301007387 */ /* 0x000fe20000100800 */
[C---:B------:R-:W-:Y:S02]  /*19f0*/  SEL R6, R17.reuse, 0xffffffe0, !P0 ;  /* 0xffffffe011067807 */ /* 0x040fe40004000000 */
[----:B------:R-:W-:Y:S01]  /*1a00*/  SEL R2, R17, 0xffffffe0, !P6 ;  /* 0xffffffe011027807 */ /* 0x000fe20007000000 */
[----:B------:R5:W-:Y:S01]  /*1a10*/  STL [R1+0xec], R14 ;  /* 0x0000ec0e01007387 */ /* 0x000be20000100800 */
[C---:B------:R-:W-:Y:S02]  /*1a20*/  SEL R0, R16.reuse, 0xffffffc0, !P3 ;  /* 0xffffffc010007807 */ /* 0x040fe40005800000 */
[----:B-1----:R-:W-:Y:S01]  /*1a30*/  SEL R8, R16, 0xffffffc0, !P2 ;  /* 0xffffffc010087807 */ /* 0x002fe20005000000 */
[----:B------:R1:W-:Y:S01]  /*1a40*/  STL [R1+0xe8], R13 ;  /* 0x0000e80d01007387 */ /* 0x0003e20000100800 */
[----:B--2---:R-:W-:Y:S01]  /*1a50*/  SEL R7, R18, 0x10, !P1 ;  /* 0x0000001012077807 */ /* 0x004fe20004800000 */
[----:B------:R-:W-:Y:S01]  /*1a60*/  IMAD.IADD R197, R95, 0x1, R0 ;  /* 0x000000015fc57824 */ /* 0x000fe200078e0200 */
[C---:B------:R-:W-:Y:S01]  /*1a70*/  IADD3 R18, R19.reuse, 0x8, RZ ;  /* 0x0000000813127810 */ /* 0x040fe20007ffe0ff */
[----:B------:R2:W-:Y:S01]  /*1a80*/  STL [R1+0xe4], R12 ;  /* 0x0000e40c01007387 */ /* 0x0005e20000100800 */
[----:B------:R-:W-:-:S02]  /*1a90*/  IADD3 R17, R19, 0x10, RZ ;  /* 0x0000001013117810 */ /* 0x000fc40007ffe0ff */
[--C-:B------:R-:W-:Y:S01]  /*1aa0*/  LOP3.LUT R10, R20, R10, R21.reuse, 0xf6, !PT ;  /* 0x0000000a140a7212 */ /* 0x100fe200078ef615 */
[----:B------:R2:W-:Y:S01]  /*1ab0*/  STL [R1+0xd4], R11 ;  /* 0x0000d40b01007387 */ /* 0x0005e20000100800 */
[----:B---3--:R-:W-:Y:S02]  /*1ac0*/  LOP3.LUT R3, R22, 0x18, R84, 0xf8, !PT ;  /* 0x0000001816037812 */ /* 0x008fe400078ef854 */
[----:B------:R-:W-:Y:S01]  /*1ad0*/  IADD3 R202, R95, 0x20, RZ ;  /* 0x000000205fca7810 */ /* 0x000fe20007ffe0ff */
[----:B------:R3:W-:Y:S01]  /*1ae0*/  STL [R1+0x8c], R18 ;  /* 0x00008c1201007387 */ /* 0x0007e20000100800 */
[----:B----4-:R-:W-:Y:S02]  /*1af0*/  LOP3.LUT R9, R20, R3, R21, 0xf6, !PT ;  /* 0x0000000314097212 */ /* 0x010fe400078ef615 */
[----:B------:R-:W-:Y:S01]  /*1b00*/  SEL R3, R16, 0xffffffc0, !P5 ;  /* 0xffffffc010037807 */ /* 0x000fe20006800000 */
[----:B------:R-:W-:Y:S01]  /*1b10*/  STL [R1+0x88], R17 ;  /* 0x0000881101007387 */ /* 0x000fe20000100800 */
[----:B------:R-:W-:-:S02]  /*1b20*/  IADD3 R16, R19, 0x18, RZ ;  /* 0x0000001813107810 */ /* 0x000fc40007ffe0ff */
[----:B------:R-:W-:Y:S02]  /*1b30*/  LEA R248, R9, 0x100, 0x1 ;  /* 0x0000010009f87811 */ /* 0x000fe400078e08ff */
[C---:B-----5:R-:W-:Y:S01]  /*1b40*/  IADD3 R14, R19.reuse, 0x20, RZ ;  /* 0x00000020130e7810 */ /* 0x060fe20007ffe0ff */
[----:B------:R-:W-:Y:S01]  /*1b50*/  STL [R1+0x84], R16 ;  /* 0x0000841001007387 */ /* 0x000fe20000100800 */
[----:B------:R-:W-:Y:S01]  /*1b60*/  LEA R9, R10, 0x5100, 0x1 ;  /* 0x000051000a097811 */ /* 0x000fe200078e08ff */
[----:B------:R-:W-:Y:S01]  /*1b70*/  IMAD.IADD R249, R8, 0x1, R248 ;  /* 0x0000000108f97824 */ /* 0x000fe200078e02f8 */
[C---:B-1----:R-:W-:Y:S01]  /*1b80*/  IADD3 R13, R19.reuse, 0x28, RZ ;  /* 0x00000028130d7810 */ /* 0x042fe20007ffe0ff */
[----:B------:R1:W-:Y:S01]  /*1b90*/  STL [R1+0x80], R14 ;  /* 0x0000800e01007387 */ /* 0x0003e20000100800 */
[----:B------:R-:W-:Y:S02]  /*1ba0*/  SHF.R.S32.HI R10, RZ, 0x1f, R17 ;  /* 0x0000001fff0a7819 */ /* 0x000fe40000011411 */
[----:B--2---:R-:W-:Y:S01]  /*1bb0*/  IADD3 R12, R19, 0x38, RZ ;  /* 0x00000038130c7810 */ /* 0x004fe20007ffe0ff */
[----:B------:R-:W-:Y:S01]  /*1bc0*/  STL [R1+0x7c], R13 ;  /* 0x00007c0d01007387 */ /* 0x000fe20000100800 */
[----:B------:R-:W-:-:S02]  /*1bd0*/  @P4 IADD3 R202, R95, -0x20, RZ ;  /* 0xffffffe05fca4810 */ /* 0x000fc40007ffe0ff */
[----:B------:R-:W-:Y:S02]  /*1be0*/  IADD3 R11, R19, 0x30, RZ ;  /* 0x00000030130b7810 */ /* 0x000fe40007ffe0ff */
[----:B------:R-:W-:Y:S01]  /*1bf0*/  LEA R198, R4, 0x5100, 0x1 ;  /* 0x0000510004c67811 */ /* 0x000fe200078e08ff */
[----:B------:R-:W-:Y:S01]  /*1c00*/  IMAD.IADD R194, R0, 0x1, R202 ;  /* 0x0000000100c27824 */ /* 0x000fe200078e02ca */
[----:B---3--:R-:W-:Y:S01]  /*1c10*/  SHF.R.S32.HI R18, RZ, 0x1f, R18 ;  /* 0x0000001fff127819 */ /* 0x008fe20000011412 */
[----:B------:R-:W-:Y:S01]  /*1c20*/  STL [R1+0x78], R11 ;  /* 0x0000780b01007387 */ /* 0x000fe20000100800 */
[----:B------:R-:W-:Y:S01]  /*1c30*/  LEA R192, R5, 0x100, 0x1 ;  /* 0x0000010005c07811 */ /* 0x000fe200078e08ff */
[----:B------:R-:W-:Y:S01]  /*1c40*/  IMAD.IADD R199, R198, 0x1, R3 ;  /* 0x00000001c6c77824 */ /* 0x000fe200078e0203 */
[----:B------:R-:W-:Y:S01]  /*1c50*/  IADD3 R219, R84, 0x20, RZ ;  /* 0x0000002054db7810 */ /* 0x000fe20007ffe0ff */
[----:B------:R2:W-:Y:S01]  /*1c60*/  STL [R1+0xe0], R9 ;  /* 0x0000e00901007387 */ /* 0x0005e20000100800 */
[----:B------:R-:W-:Y:S01]  /*1c70*/  SHF.R.S32.HI R245, RZ, 0x1f, R244 ;  /* 0x0000001ffff57819 */ /* 0x000fe200000114f4 */
[----:B------:R-:W-:Y:S01]  /*1c80*/  IMAD.IADD R193, R3, 0x1, R192 ;  /* 0x0000000103c17824 */ /* 0x000fe200078e02c0 */
[----:B------:R-:W-:Y:S01]  /*1c90*/  SHF.R.S32.HI R85, RZ, 0x1f, R84 ;  /* 0x0000001fff557819 */ /* 0x000fe20000011454 */
[----:B------:R-:W-:Y:S01]  /*1ca0*/  STL [R1+0x74], R12 ;  /* 0x0000740c01007387 */ /* 0x000fe20000100800 */
[----:B------:R-:W-:Y:S01]  /*1cb0*/  SHF.R.S32.HI R91, RZ, 0x1f, R90 ;  /* 0x0000001fff5b7819 */ /* 0x000fe2000001145a */
[----:B------:R-:W-:Y:S01]  /*1cc0*/  IMAD.IADD R201, R198, 0x1, R2 ;  /* 0x00000001c6c97824 */ /* 0x000fe200078e0202 */
[----:B------:R-:W-:Y:S01]  /*1cd0*/  SHF.R.S32.HI R250, RZ, 0x1f, R219 ;  /* 0x0000001ffffa7819 */ /* 0x000fe200000114db */
[----:B------:R-:W-:Y:S01]  /*1ce0*/  STL [R1+0xd0], R18 ;  /* 0x0000d01201007387 */ /* 0x000fe20000100800 */
[----:B-1----:R-:W-:Y:S01]  /*1cf0*/  SHF.R.S32.HI R14, RZ, 0x1f, R14 ;  /* 0x0000001fff0e7819 */ /* 0x002fe2000001140e */
[----:B------:R-:W-:Y:S01]  /*1d00*/  IMAD.IADD R196, R2, 0x1, R192 ;  /* 0x0000000102c47824 */ /* 0x000fe200078e02c0 */
[C---:B------:R-:W-:Y:S01]  /*1d10*/  IADD3 R206, R202.reuse, 0x800, RZ ;  /* 0x00000800cace7810 */ /* 0x040fe20007ffe0ff */
[----:B------:R1:W-:Y:S01]  /*1d20*/  STL [R1+0xcc], R10 ;  /* 0x0000cc0a01007387 */ /* 0x0003e20000100800 */
[----:B------:R-:W-:Y:S01]  /*1d30*/  IADD3 R205, R202, 0x1000, RZ ;  /* 0x00001000cacd7810 */ /* 0x000fe20007ffe0ff */
[----:B------:R-:W-:Y:S01]  /*1d40*/  IMAD.IADD R200, R2, 0x1, R199 ;  /* 0x0000000102c87824 */ /* 0x000fe200078e02c7 */
[----:B------:R-:W-:Y:S01]  /*1d50*/  IADD3 R204, R202, 0x1800, RZ ;  /* 0x00001800cacc7810 */ /* 0x000fe20007ffe0ff */
[----:B------:R-:W-:Y:S01]  /*1d60*/  IMAD.IADD R195, R2, 0x1, R193 ;  /* 0x0000000102c37824 */ /* 0x000fe200078e02c1 */
[----:B------:R-:W-:-:S02]  /*1d70*/  IADD3 R203, R202, 0x2000, RZ ;  /* 0x00002000cacb7810 */ /* 0x000fc40007ffe0ff */
[----:B--2---:R-:W-:-:S05]  /*1d80*/  SHF.R.S32.HI R9, RZ, 0x1f, R16 ;  /* 0x0000001fff097819 */ /* 0x004fca0000011410 */
[----:B------:R2:W-:Y:S04]  /*1d90*/  STL [R1+0xc8], R9 ;  /* 0x0000c80901007387 */ /* 0x0005e80000100800 */
[----:B------:R-:W-:Y:S01]  /*1da0*/  STL [R1+0xc4], R14 ;  /* 0x0000c40e01007387 */ /* 0x000fe20000100800 */
[----:B-1----:R-:W-:-:S05]  /*1db0*/  SHF.R.S32.HI R10, RZ, 0x1f, R13 ;  /* 0x0000001fff0a7819 */ /* 0x002fca000001140d */
[----:B------:R1:W-:Y:S01]  /*1dc0*/  STL [R1+0xc0], R10 ;  /* 0x0000c00a01007387 */ /* 0x0003e20000100800 */
[----:B--2---:R-:W-:Y:S02]  /*1dd0*/  SHF.R.S32.HI R9, RZ, 0x1f, R11 ;  /* 0x0000001fff097819 */ /* 0x004fe4000001140b */
[----:B------:R-:W-:-:S03]  /*1de0*/  LEA R11, R15, 0x80, 0x1 ;  /* 0x000000800f0b7811 */ /* 0x000fc600078e08ff */
[----:B------:R2:W-:Y:S02]  /*1df0*/  STL [R1+0xbc], R9 ;  /* 0x0000bc0901007387 */ /* 0x0005e40000100800 */
[C---:B------:R-:W-:Y:S02]  /*1e00*/  IMAD.IADD R0, R11.reuse, 0x1, R6 ;  /* 0x000000010b007824 */ /* 0x040fe400078e0206 */
[----:B-1----:R-:W-:-:S04]  /*1e10*/  IMAD.IADD R10, R11, 0x1, R8 ;  /* 0x000000010b0a7824 */ /* 0x002fc800078e0208 */
[----:B------:R-:W-:-:S04]  /*1e20*/  IMAD.IADD R4, R6, 0x1, R10 ;  /* 0x0000000106047824 */ /* 0x000fc800078e020a */
[----:B------:R-:W-:Y:S01]  /*1e30*/  IMAD.IADD R3, R7, 0x1, R4 ;  /* 0x0000000107037824 */ /* 0x000fe200078e0204 */
[----:B--2---:R-:W-:-:S05]  /*1e40*/  SHF.R.S32.HI R9, RZ, 0x1f, R12 ;  /* 0x0000001fff097819 */ /* 0x004fca000001140c */
        /* <DEDUP_REMOVED lines=14> */
.L_x_1837:
[----:B--2---:R-:W2:Y:S01]  /*1f30*/  LDL R0, [R1+0x4c] ;  /* 0x00004c0001007983 */ /* 0x004ea20000100800 */
[----:B------:R-:W-:Y:S01]  /*1f40*/  IMAD.MOV.U32 R148, RZ, RZ, 0x4 ;  /* 0x00000004ff947424 */ /* 0x000fe200078e00ff */
[----:B------:R-:W-:Y:S02]  /*1f50*/  ISETP.NE.U32.AND P0, PT, RZ, c[0x0][0x370], PT ;  /* 0x0000dc00ff007a0c */ /* 0x000fe40003f05070 */
[----:B------:R-:W-:Y:S02]  /*1f60*/  ISETP.NE.U32.AND P4, PT, RZ, c[0x0][0x360], PT ;  /* 0x0000d800ff007a0c */ /* 0x000fe40003f85070 */
[----:B------:R-:W-:Y:S01]  /*1f70*/  ISETP.NE.AND.EX P1, PT, RZ, c[0x0][0x374], PT, P0 ;  /* 0x0000dd00ff007a0c */ /* 0x000fe20003f25300 */
[----:B--2---:R-:W-:-:S05]  /*1f80*/  IMAD.WIDE R2, R0, R148, c[0x0][0x588] ;  /* 0x0001620000027625 */ /* 0x004fca00078e0294 */
[----:B------:R-:W2:Y:S01]  /*1f90*/  LDG.E R25, [R2.64] ;  /* 0x0000000802197981 */ /* 0x000ea2000c1e1900 */
[----:B------:R-:W-:Y:S01]  /*1fa0*/  ISETP.NE.AND.EX P4, PT, RZ, c[0x0][0x364], PT, P4 ;  /* 0x0000d900ff007a0c */ /* 0x000fe20003f85340 */
[----:B------:R-:W-:Y:S01]  /*1fb0*/  IMAD.MOV.U32 R9, RZ, RZ, RZ ;  /* 0x000000ffff097224 */ /* 0x000fe200078e00ff */
[----:B------:R-:W-:Y:S02]  /*1fc0*/  ISETP.NE.U32.AND P3, PT, RZ, c[0x0][0x348], PT ;  /* 0x0000d200ff007a0c */ /* 0x000fe40003f65070 */
[----:B------:R-:W-:Y:S02]  /*1fd0*/  ISETP.NE.U32.AND P5, PT, RZ, c[0x0][0x350], PT ;  /* 0x0000d400ff007a0c */ /* 0x000fe40003fa5070 */
[----:B------:R-:W-:Y:S02]  /*1fe0*/  ISETP.NE.U32.AND P6, PT, RZ, c[0x0][0x358], PT ;  /* 0x0000d600ff007a0c */ /* 0x000fe40003fc5070 */
[----:B------:R-:W-:Y:S02]  /*1ff0*/  ISETP.NE.AND.EX P3, PT, RZ, c[0x0][0x34c], PT, P3 ;  /* 0x0000d300ff007a0c */ /* 0x000fe40003f65330 */
[----:B------:R-:W-:-:S02]  /*2000*/  ISETP.NE.AND.EX P5, PT, RZ, c[0x0][0x354], PT, P5 ;  /* 0x0000d500ff007a0c */ /* 0x000fc40003fa5350 */
[----:B------:R-:W-:Y:S01]  /*2010*/  ISETP.NE.AND.EX P6, PT, RZ, c[0x0][0x35c], PT, P6 ;  /* 0x0000d700ff007a0c */ /* 0x000fe20003fc5360 */
[----:B------:R-:W-:Y:S02]  /*2020*/  IMAD.MOV.U32 R141, RZ, RZ, RZ ;  /* 0x000000ffff8d7224 */ /* 0x000fe400078e00ff */
[----:B------:R-:W-:Y:S02]  /*2030*/  IMAD.MOV.U32 R15, RZ, RZ, RZ ;  /* 0x000000ffff0f7224 */ /* 0x000fe400078e00ff */
[----:B------:R-:W-:Y:S01]  /*2040*/  IMAD.MOV.U32 R13, RZ, RZ, RZ ;  /* 0x000000ffff0d7224 */ /* 0x000fe200078e00ff */
[----:B--2---:R-:W-:Y:S01]  /*2050*/  SHF.R.S32.HI R26, RZ, 0x1f, R25 ;  /* 0x0000001fff1a7819 */ /* 0x004fe20000011419 */
[C---:B------:R-:W-:Y:S01]  /*2060*/  IMAD.SHL.U32 R17, R25.reuse, 0x4, RZ ;  /* 0x0000000419117824 */ /* 0x040fe200078e00ff */
[C---:B------:R-:W-:Y:S01]  /*2070*/  @P1 LEA R4, P0, R25.reuse, c[0x0][0x370], 0x2 ;  /* 0x0000dc0019041a11 */ /* 0x040fe200078010ff */
[----:B------:R1:W-:Y:S01]  /*2080*/  STL [R1+0x70], R25 ;  /* 0x0000701901007387 */ /* 0x0003e20000100800 */
[----:B------:R-:W-:-:S02]  /*2090*/  SHF.L.U64.HI R16, R25, 0x2, R26 ;  /* 0x0000000219107819 */ /* 0x000fc4000001021a */
[----:B------:R-:W-:Y:S01]  /*20a0*/  @P1 LEA.HI.X R5, R25, c[0x0][0x374], R26, 0x2, P0 ;  /* 0x0000dd0019051a11 */ /* 0x000fe200000f141a */
[----:B------:R1:W-:Y:S01]  /*20b0*/  STL [R1+0x90], R26 ;  /* 0x0000901a01007387 */ /* 0x0003e20000100800 */
[----:B------:R-:W-:-:S03]  /*20c0*/  @P4 IADD3 R2, P0, R17, c[0x0][0x360], RZ ;  /* 0x0000d80011024a10 */ /* 0x000fc60007f1e0ff */
[----:B------:R2:W3:Y:S01]  /*20d0*/  @P1 LDG.E R9, [R4.64] ;  /* 0x0000000804091981 */ /* 0x0004e2000c1e1900 */
[C---:B------:R-:W-:Y:S02]  /*20e0*/  @P4 IADD3.X R3, R16.reuse, c[0x0][0x364], RZ, P0, !PT ;  /* 0x0000d90010034a10 */ /* 0x040fe400007fe4ff */
[----:B------:R-:W-:Y:S01]  /*20f0*/  IADD3 R6, P2, R17, c[0x0][0x348], RZ ;  /* 0x0000d20011067a10 */ /* 0x000fe20007f5e0ff */
[----:B------:R1:W-:Y:S04]  /*2100*/  STL [R1+0x64], R17 ;  /* 0x0000641101007387 */ /* 0x0003e80000100800 */
[----:B------:R4:W3:Y:S01]  /*2110*/  @P4 LDG.E R0, [R2.64] ;  /* 0x0000000802004981 */ /* 0x0008e2000c1e1900 */
        /* <DEDUP_REMOVED lines=10> */
[----:B---3--:R1:W-:Y:S04]  /*21c0*/  STL [R1+0x28], R9 ;  /* 0x0000280901007387 */ /* 0x0083e80000100800 */
[----:B------:R1:W-:Y:S01]  /*21d0*/  @P4 STL [R1+0x30], R0 ;  /* 0x0000300001004387 */ /* 0x0003e20000100800 */
[----:B------:R-:W-:Y:S05]  /*21e0*/  @P4 BRA `(.L_x_1636) ;  /* 0x0000007000004947 */ /* 0x000fea0003800000 */
[----:B-1----:R-:W-:-:S05]  /*21f0*/  MOV R0, c[0x0][0x168] ;  /* 0x00005a0000007a02 */ /* 0x002fca0000000f00 */
[----:B------:R1:W-:Y:S01]  /*2200*/  STL [R1+0x30], R0 ;  /* 0x0000300001007387 */ /* 0x0003e20000100800 */
[----:B------:R-:W-:Y:S05]  /*2210*/  @!P3 BRA `(.L_x_1636) ;  /* 0x000000400000b947 */ /* 0x000fea0003800000 */
[----:B------:R-:W2:Y:S04]  /*2220*/  LDG.E R8, [R6.64] ;  /* 0x0000000806087981 */ /* 0x000ea8000c1e1900 */
[----:B-1----:R-:W2:Y:S02]  /*2230*/  LDG.E R0, [R6.64+0x4] ;  /* 0x0000040806007981 */ /* 0x002ea4000c1e1900 */
[----:B--2---:R-:W-:-:S05]  /*2240*/  IADD3 R0, -R8, R0, RZ ;  /* 0x0000000008007210 */ /* 0x004fca0007ffe1ff */
[----:B------:R1:W-:Y:S02]  /*2250*/  STL [R1+0x30], R0 ;  /* 0x0000300001007387 */ /* 0x0003e40000100800 */
.L_x_1636:
[----:B------:R-:W-:-:S04]  /*2260*/  ISETP.NE.U32.AND P0, PT, RZ, c[0x0][0x368], PT ;  /* 0x0000da00ff007a0c */ /* 0x000fc80003f05070 */
[----:B------:R-:W-:-:S13]  /*2270*/  ISETP.NE.AND.EX P0, PT, RZ, c[0x0][0x36c], PT, P0 ;  /* 0x0000db00ff007a0c */ /* 0x000fda0003f05300 */
[----:B------:R-:W-:Y:S05]  /*2280*/  @!P0 BRA `(.L_x_1637) ;  /* 0x0000004000008947 */ /* 0x000fea0003800000 */
[----:B-1----:R-:W-:-:S04]  /*2290*/  IADD3 R4, P0, R17, c[0x0][0x368], RZ ;  /* 0x0000da0011047a10 */ /* 0x002fc80007f1e0ff */
[----:B------:R-:W-:-:S05]  /*22a0*/  IADD3.X R5, R16, c[0x0][0x36c], RZ, P0, !PT ;  /* 0x0000db0010057a10 */ /* 0x000fca00007fe4ff */
[----:B------:R1:W5:Y:S01]  /*22b0*/  LDG.E R12, [R4.64] ;  /* 0x00000008040c7981 */ /* 0x000362000c1e1900 */
[----:B------:R-:W-:Y:S05]  /*22c0*/  BRA `(.L_x_1638) ;  /* 0x0000005000007947 */ /* 0x000fea0003800000 */
.L_x_1637:
[----:B------:R-:W-:Y:S01]  /*22d0*/  MOV R12, UR6 ;  /* 0x00000006000c7c02 */ /* 0x000fe20008000f00 */
[----:B------:R-:W-:Y:S05]  /*22e0*/  @!P5 BRA `(.L_x_1638) ;  /* 0x000000300000d947 */ /* 0x000fea0003800000 */
[----:B-1----:R-:W2:Y:S04]  /*22f0*/  LDG.E R6, [R4.64] ;  /* 0x0000000804067981 */ /* 0x002ea8000c1e1900 */
[----:B------:R-:W2:Y:S02]  /*2300*/  LDG.E R0, [R4.64+0x4] ;  /* 0x0000040804007981 */ /* 0x000ea4000c1e1900 */
[----:B--2---:R-:W-:Y:S02]  /*2310*/  IADD3 R12, -R6, R0, RZ ;  /* 0x00000000060c7210 */ /* 0x004fe40007ffe1ff */
.L_x_1638:
[----:B-1----:R-:W2:Y:S04]  /*2320*/  LDL R4, [R1+0x30] ;  /* 0x0000300001047983 */ /* 0x002ea80000100800 */
[----:B------:R-:W3:Y:S04]  /*2330*/  LDL.LU R0, [R1+0x44] ;  /* 0x0000440001007983 */ /* 0x000ee80000300800 */
[----:B------:R-:W4:Y:S04]  /*2340*/  LDL.LU R7, [R1+0x6c] ;  /* 0x00006c0001077983 */ /* 0x000f280000300800 */
[----:B------:R1:W3:Y:S04]  /*2350*/  @P6 LDG.E R5, [R2.64] ;  /* 0x0000000802056981 */ /* 0x0002e8000c1e1900 */
[----:B------:R-:W3:Y:S01]  /*2360*/  LDL R14, [R1+0x48] ;  /* 0x00004800010e7983 */ /* 0x000ee20000100800 */
[----:B------:R-:W-:Y:S01]  /*2370*/  ISETP.NE.U32.AND P0, PT, RZ, c[0x0][0x378], PT ;  /* 0x0000de00ff007a0c */ /* 0x000fe20003f05070 */
[----:B------:R-:W-:-:S03]  /*2380*/  IMAD.MOV.U32 R8, RZ, RZ, c[0x0][0x2c4] ;  /* 0x0000b100ff087624 */ /* 0x000fc600078e00ff */
[----:B------:R-:W-:Y:S01]  /*2390*/  ISETP.NE.AND.EX P1, PT, RZ, c[0x0][0x37c], PT, P0 ;  /* 0x0000df00ff007a0c */ /* 0x000fe20003f25300 */
[----:B--2---:R-:W-:Y:S02]  /*23a0*/  IMAD.MOV.U32 R6, RZ, RZ, R4 ;  /* 0x000000ffff067224 */ /* 0x004fe400078e0004 */
[----:B------:R1:W2:Y:S01]  /*23b0*/  @P6 LDG.E R4, [R2.64+0x4] ;  /* 0x0000040802046981 */ /* 0x0002a2000c1e1900 */
[----:B------:R-:W-:Y:S01]  /*23c0*/  ISETP.NE.AND P2, PT, R8, 0x1, PT ;  /* 0x000000010800780c */ /* 0x000fe20003f45270 */
[----:B-----5:R-:W-:Y:S01]  /*23d0*/  IMAD.MOV.U32 R140, RZ, RZ, R12 ;  /* 0x000000ffff8c7224 */ /* 0x020fe200078e000c */
[----:B----4-:R-:W-:Y:S01]  /*23e0*/  LOP3.LUT R7, R7, 0xffffffdf, RZ, 0xc0, !PT ;  /* 0xffffffdf07077812 */ /* 0x010fe200078ec0ff */
[----:B---3--:R-:W-:-:S10]  /*23f0*/  IMAD.SHL.U32 R0, R0, 0x80, RZ ;  /* 0x0000008000007824 */ /* 0x008fd400078e00ff */
[----:B------:R-:W-:Y:S01]  /*2400*/  @P2 LOP3.LUT R7, R7, 0x20, RZ, 0xfc, !PT ;  /* 0x0000002007072812 */ /* 0x000fe200078efcff */
[----:B------:R3:W-:Y:S01]  /*2410*/  STL [R1+0x2c], R0 ;  /* 0x00002c0001007387 */ /* 0x0007e20000100800 */
[----:B-1----:R-:W-:-:S04]  /*2420*/  @P1 IADD3 R2, P0, R17, c[0x0][0x378], RZ ;  /* 0x0000de0011021a10 */ /* 0x002fc80007f1e0ff */
[----:B------:R-:W-:Y:S01]  /*2430*/  @P1 IADD3.X R3, R16, c[0x0][0x37c], RZ, P0, !PT ;  /* 0x0000df0010031a10 */ /* 0x000fe200007fe4ff */
[----:B------:R1:W-:Y:S04]  /*2440*/  STL [R1+0x6c], R7 ;  /* 0x00006c0701007387 */ /* 0x0003e80000100800 */
[----:B------:R4:W5:Y:S01]  /*2450*/  @P1 LDG.E R140, [R2.64] ;  /* 0x00000008028c1981 */ /* 0x000962000c1e1900 */
[----:B---3--:R-:W-:Y:S01]  /*2460*/  IADD3 R0, R0, 0x7f, RZ ;  /* 0x0000007f00007810 */ /* 0x008fe20007ffe0ff */
[----:B-1----:R-:W-:Y:S02]  /*2470*/  IMAD.IADD R7, R12, 0x1, -R9 ;  /* 0x000000010c077824 */ /* 0x002fe400078e0a09 */
[----:B----4-:R-:W-:Y:S02]  /*2480*/  IMAD.MOV.U32 R2, RZ, RZ, c[0x0][0x228] ;  /* 0x00008a00ff027624 */ /* 0x010fe400078e00ff */
[----:B------:R-:W-:-:S05]  /*2490*/  @P2 IMAD.HI.U32 R3, R0, c[0x0][0x2c8], RZ ;  /* 0x0000b20000032a27 */ /* 0x000fca00078e00ff */
[----:B------:R-:W-:Y:S01]  /*24a0*/  @P2 SHF.R.U32.HI R0, RZ, c[0x0][0x2cc], R3 ;  /* 0x0000b300ff002a19 */ /* 0x000fe20000011603 */
[----:B------:R-:W-:Y:S01]  /*24b0*/  BSSY B0, `(.L_x_1639) ;  /* 0x0000037000007945 */ /* 0x000fe20003800000 */
[----:B--2---:R-:W-:-:S04]  /*24c0*/  @P6 IMAD.IADD R2, R4, 0x1, -R5 ;  /* 0x0000000104026824 */ /* 0x004fc800078e0a05 */
[----:B------:R-:W-:-:S05]  /*24d0*/  IMAD.IADD R4, R7, 0x1, R2 ;  /* 0x0000000107047824 */ /* 0x000fca00078e0202 */
[----:B------:R-:W-:Y:S01]  /*24e0*/  IADD3 R144, R4, 0x50, -R6 ;  /* 0x0000005004907810 */ /* 0x000fe20007ffe806 */
[----:B------:R1:W-:Y:S01]  /*24f0*/  STL [R1+0x38], R4 ;  /* 0x0000380401007387 */ /* 0x0003e20000100800 */
[----:B------:R-:W-:-:S03]  /*2500*/  LOP3.LUT R5, R14, 0xff000000, RZ, 0xc0, !PT ;  /* 0xff0000000e057812 */ /* 0x000fc600078ec0ff */
[----:B------:R-:W-:-:S04]  /*2510*/  IMAD.IADD R3, R144, 0x1, R0 ;  /* 0x0000000190037824 */ /* 0x000fc800078e0200 */
[----:B------:R-:W-:Y:S01]  /*2520*/  IMAD.HI R6, R3, 0x66666667, RZ ;  /* 0x6666666703067827 */ /* 0x000fe200078e02ff */
[----:B------:R-:W-:Y:S02]  /*2530*/  LOP3.LUT R3, R14, 0xff0000, RZ, 0xc0, !PT ;  /* 0x00ff00000e037812 */ /* 0x000fe400078ec0ff */
[----:B-1----:R-:W-:-:S05]  /*2540*/  IADD3 R4, R4, 0x4f, RZ ;  /* 0x0000004f04047810 */ /* 0x002fca0007ffe0ff */
[----:B------:R-:W-:Y:S01]  /*2550*/  IMAD.HI R0, R4, 0x66666667, RZ ;  /* 0x6666666704007827 */ /* 0x000fe200078e02ff */
[----:B------:R-:W-:-:S04]  /*2560*/  SHF.R.U32.HI R4, RZ, 0x8, R5 ;  /* 0x00000008ff047819 */ /* 0x000fc80000011605 */
[----:B------:R-:W-:Y:S02]  /*2570*/  LEA.HI R3, R3, R4, RZ, 0x10 ;  /* 0x0000000403037211 */ /* 0x000fe400078f80ff */
[----:B------:R-:W-:Y:S02]  /*2580*/  SHF.R.U32.HI R5, RZ, 0x1f, R0 ;  /* 0x0000001fff057819 */ /* 0x000fe40000011600 */
[----:B------:R-:W-:Y:S02]  /*2590*/  SHF.R.U32.HI R8, RZ, 0x1f, R6 ;  /* 0x0000001fff087819 */ /* 0x000fe40000011606 */
[----:B------:R-:W-:Y:S02]  /*25a0*/  SHF.R.U32.HI R9, RZ, 0x10, R3 ;  /* 0x00000010ff097819 */ /* 0x000fe40000011603 */
[----:B------:R-:W-:Y:S02]  /*25b0*/  LOP3.LUT R18, R3, 0xff, RZ, 0xc0, !PT ;  /* 0x000000ff03127812 */ /* 0x000fe400078ec0ff */
[----:B------:R-:W-:-:S02]  /*25c0*/  LEA.HI.SX32 R143, R0, R5, 0x1b ;  /* 0x00000005008f7211 */ /* 0x000fc400078fdaff */
[----:B------:R-:W-:Y:S01]  /*25d0*/  LEA.HI.SX32 R0, R6, R8, 0x1b ;  /* 0x0000000806007211 */ /* 0x000fe200078fdaff */
[----:B------:R1:W-:Y:S03]  /*25e0*/  STL [R1+0x44], R9 ;  /* 0x0000440901007387 */ /* 0x0003e60000100800 */
[----:B------:R-:W-:Y:S01]  /*25f0*/  IMNMX R6, R143, R0, PT ;  /* 0x000000008f067217 */ /* 0x000fe20003800200 */
[----:B------:R1:W-:Y:S03]  /*2600*/  STL [R1+0x94], R18 ;  /* 0x0000941201007387 */ /* 0x0003e60000100800 */
[----:B------:R-:W-:Y:S02]  /*2610*/  ISETP.GE.AND P0, PT, R6, 0x1, PT ;  /* 0x000000010600780c */ /* 0x000fe40003f06270 */
[----:B------:R-:W-:Y:S01]  /*2620*/  ISETP.NE.AND P1, PT, R9, RZ, PT ;  /* 0x000000ff0900720c */ /* 0x000fe20003f25270 */
[----:B------:R-:W-:-:S03]  /*2630*/  IMAD.MOV.U32 R0, RZ, RZ, RZ ;  /* 0x000000ffff007224 */ /* 0x000fc600078e00ff */
[----:B------:R-:W-:-:S07]  /*2640*/  SEL R129, R9, c[0x0][0x338], P1 ;  /* 0x0000ce0009817a07 */ /* 0x000fce0000800000 */
[----:B------:R-:W-:Y:S05]  /*2650*/  @!P0 BRA `(.L_x_1640) ;  /* 0x000001c000008947 */ /* 0x000fea0003800000 */
[----:B------:R-:W-:Y:S02]  /*2660*/  IABS R3, R129 ;  /* 0x0000008100037213 */ /* 0x000fe40000000000 */
[----:B------:R-:W-:Y:S02]  /*2670*/  IADD3 R8, R129, -0x1, R6 ;  /* 0xffffffff81087810 */ /* 0x000fe40007ffe006 */
[----:B------:R-:W2:Y:S02]  /*2680*/  I2F.RP R0, R3 ;  /* 0x0000000300007306 */ /* 0x000ea40000209400 */
[----:B------:R-:W-:-:S06]  /*2690*/  IABS R11, R8 ;  /* 0x00000008000b7213 */ /* 0x000fcc0000000000 */
[----:B--2---:R-:W2:Y:S02]  /*26a0*/  MUFU.RCP R0, R0 ;  /* 0x0000000000007308 */ /* 0x004ea40000001000 */
[----:B--2---:R-:W-:-:S06]  /*26b0*/  IADD3 R0, R0, 0xffffffe, RZ ;  /* 0x0ffffffe00007810 */ /* 0x004fcc0007ffe0ff */
[----:B------:R-:W2:Y:S02]  /*26c0*/  F2I.FTZ.U32.TRUNC.NTZ R5, R0 ;  /* 0x0000000000057305 */ /* 0x000ea4000021f000 */
[----:B--2---:R-:W-:-:S04]  /*26d0*/  IMAD.MOV R0, RZ, RZ, -R5 ;  /* 0x000000ffff007224 */ /* 0x004fc800078e0a05 */
[----:B------:R-:W-:Y:S01]  /*26e0*/  IMAD.MOV.U32 R4, RZ, RZ, R0 ;  /* 0x000000ffff047224 */ /* 0x000fe200078e0000 */
[----:B------:R-:W-:-:S03]  /*26f0*/  IABS R0, R129 ;  /* 0x0000008100007213 */ /* 0x000fc60000000000 */
[----:B-1----:R-:W-:Y:S02]  /*2700*/  IMAD R9, R4, R3, RZ ;  /* 0x0000000304097224 */ /* 0x002fe400078e02ff */
        /* <DEDUP_REMOVED lines=17> */
.L_x_1640:
[----:B------:R-:W-:Y:S05]  /*2820*/  BSYNC B0 ;  /* 0x0000000000007941 */ /* 0x000fea0003800000 */
.L_x_1639:
[----:B------:R-:W-:-:S04]  /*2830*/  IMAD R3, R18, R0, RZ ;  /* 0x0000000012037224 */ /* 0x000fc800078e02ff */
        /* <DEDUP_REMOVED lines=17> */
[----:B-1----:R-:W1:Y:S03]  /*2950*/  S2R R9, SR_TID.X ;  /* 0x0000000000097919 */ /* 0x002e660000002100 */
        /* <DEDUP_REMOVED lines=49> */
[----:B------:R-:W-:-:S02]  /*2c70*/  ISETP.GE.AND P0, PT, R3, 0x31, PT ;  /* 0x000000310300780c */ /* 0x000fc40003f06270 */
[----:B------:R-:W-:Y:S01]  /*2c80*/  SHF.R.S32.HI R17, RZ, 0x1f, R93 ;  /* 0x0000001fff117819 */ /* 0x000fe2000001145d */
[----:B-1----:R-:W-:Y:S01]  /*2c90*/  @P1 IMAD.X R7, R5, 0x1, R148, P2 ;  /* 0x0000000105071824 */ /* 0x002fe200010e0694 */
[----:B------:R-:W-:Y:S02]  /*2ca0*/  ISETP.GE.AND P2, PT, R3, 0x21, PT ;  /* 0x000000210300780c */ /* 0x000fe40003f46270 */
[----:B------:R-:W-:-:S04]  /*2cb0*/  @P1 LEA R6, P3, R0, c[0x0][0x220], 0x1 ;  /* 0x0000880000061a11 */ /* 0x000fc800078608ff */
[----:B------:R-:W-:-:S05]  /*2cc0*/  @P1 LEA.HI.X R7, R0, c[0x0][0x224], R7, 0x1, P3 ;  /* 0x0000890000071a11 */ /* 0x000fca00018f0c07 */
[----:B------:R1:W-:Y:S02]  /*2cd0*/  @P1 LDGSTS.E.BYPASS.LTC128B.128 [R208+0x3100], [R6.64], !P6 ;  /* 0x0310000006d01fae */ /* 0x0003e4000f101d48 */
[----:B------:R-:W-:-:S04]  /*2ce0*/  @P2 LEA R0, P1, R24, R4, 0x5 ;  /* 0x0000000418002211 */ /* 0x000fc800078228ff */
[----:B------:R-:W-:Y:S01]  /*2cf0*/  @P2 LEA R18, P3, R0, c[0x0][0x220], 0x1 ;  /* 0x0000880000122a11 */ /* 0x000fe200078608ff */
[----:B------:R-:W-:Y:S01]  /*2d00*/  IMAD R10, R17, c[0x0][0x280], RZ ;  /* 0x0000a000110a7a24 */ /* 0x000fe200078e02ff */
[----:B------:R-:W-:Y:S01]  /*2d10*/  IADD3 R127, R12, R15, RZ ;  /* 0x0000000f0c7f7210 */ /* 0x000fe20007ffe0ff */
[----:B-1----:R-:W-:Y:S01]  /*2d20*/  @P2 IMAD.MOV.U32 R7, RZ, RZ, c[0x0][0x23c] ;  /* 0x00008f00ff072624 */ /* 0x002fe200078e00ff */
[----:B------:R-:W-:-:S04]  /*2d30*/  @P0 MOV R6, c[0x0][0x23c] ;  /* 0x00008f0000060a02 */ /* 0x000fc80000000f00 */
[----:B------:R-:W-:Y:S01]  /*2d40*/  @P2 LEA.HI.X R14, R24, R5, R7, 0x5, P1 ;  /* 0x00000005180e2211 */ /* 0x000fe200008f2c07 */
[----:B------:R-:W-:Y:S01]  /*2d50*/  @P0 IMAD R11, R6, 0x30, RZ ;  /* 0x00000030060b0824 */ /* 0x000fe200078e02ff */
[----:B------:R-:W-:Y:S01]  /*2d60*/  ISETP.GE.AND P1, PT, R3, 0x41, PT ;  /* 0x000000410300780c */ /* 0x000fe20003f26270 */
[----:B------:R-:W-:Y:S01]  /*2d70*/  @P0 IMAD.WIDE.U32 R6, R24, 0x30, R4 ;  /* 0x0000003018060825 */ /* 0x000fe200078e0004 */
[----:B------:R-:W-:-:S03]  /*2d80*/  @P2 LEA.HI.X R19, R0, c[0x0][0x224], R14, 0x1, P3 ;  /* 0x0000890000132a11 */ /* 0x000fc600018f0c0e */
[----:B------:R-:W-:Y:S01]  /*2d90*/  @P0 IMAD.IADD R3, R7, 0x1, R11 ;  /* 0x0000000107030824 */ /* 0x000fe200078e020b */
[C---:B------:R-:W-:Y:S01]  /*2da0*/  @P0 LEA R16, P3, R6.reuse, c[0x0][0x220], 0x1 ;  /* 0x0000880006100a11 */ /* 0x040fe200078608ff */
[----:B------:R-:W-:Y:S01]  /*2db0*/  IMAD R0, R17, c[0x0][0x290], RZ ;  /* 0x0000a40011007a24 */ /* 0x000fe200078e02ff */
[----:B------:R1:W-:Y:S02]  /*2dc0*/  @P2 LDGSTS.E.BYPASS.LTC128B.128 [R208+0x3900], [R18.64], !P6 ;  /* 0x0390000012d02fae */ /* 0x0003e4000f101d48 */
[----:B------:R-:W-:Y:S01]  /*2dd0*/  @P0 LEA.HI.X R17, R6, c[0x0][0x224], R3, 0x1, P3 ;  /* 0x0000890006110a11 */ /* 0x000fe200018f0c03 */
[C---:B------:R-:W-:Y:S02]  /*2de0*/  IMAD.WIDE.U32 R6, R93.reuse, c[0x0][0x290], R90 ;  /* 0x0000a4005d067a25 */ /* 0x040fe400078e005a */
[----:B------:R-:W-:Y:S02]  /*2df0*/  @P1 LEA R3, P3, R24, R4, 0x6 ;  /* 0x0000000418031211 */ /* 0x000fe400078630ff */
[C---:B------:R-:W-:Y:S01]  /*2e00*/  IMAD R0, R93.reuse, c[0x0][0x294], R0 ;  /* 0x0000a5005d007a24 */ /* 0x040fe200078e0200 */
[----:B------:R-:W-:Y:S01]  /*2e10*/  @P1 MOV R4, c[0x0][0x23c] ;  /* 0x00008f0000041a02 */ /* 0x000fe20000000f00 */
[----:B------:R-:W-:Y:S01]  /*2e20*/  IMAD.WIDE.U32 R14, R93, c[0x0][0x290], R84 ;  /* 0x0000a4005d0e7a25 */ /* 0x000fe200078e0054 */
[----:B------:R1:W-:Y:S03]  /*2e30*/  @P0 LDGSTS.E.BYPASS.LTC128B.128 [R208+0x4100], [R16.64], !P6 ;  /* 0x0410000010d00fae */ /* 0x0003e6000f101d48 */
[----:B------:R-:W-:-:S02]  /*2e40*/  IMAD.IADD R11, R7, 0x1, R0 ;  /* 0x00000001070b7824 */ /* 0x000fc400078e0200 */
[----:B------:R-:W-:Y:S01]  /*2e50*/  IMAD.IADD R7, R0, 0x1, R15 ;  /* 0x0000000100077824 */ /* 0x000fe200078e020f */
[----:B------:R-:W-:Y:S01]  /*2e60*/  @P1 LEA.HI.X R0, R24, R5, R4, 0x6, P3 ;  /* 0x0000000518001211 */ /* 0x000fe200018f3404 */
[----:B------:R-:W-:Y:S01]  /*2e70*/  IMAD.WIDE.U32 R8, R93, c[0x0][0x280], R90 ;  /* 0x0000a0005d087a25 */ /* 0x000fe200078e005a */
[----:B------:R-:W-:-:S03]  /*2e80*/  @P1 LEA R4, P3, R3, c[0x0][0x220], 0x1 ;  /* 0x0000880003041a11 */ /* 0x000fc600078608ff */
[----:B------:R-:W-:Y:S01]  /*2e90*/  IMAD R10, R93, c[0x0][0x284], R10 ;  /* 0x0000a1005d0a7a24 */ /* 0x000fe200078e020a */
[----:B------:R-:W-:Y:S01]  /*2ea0*/  @P1 LEA.HI.X R5, R3, c[0x0][0x224], R0, 0x1, P3 ;  /* 0x0000890003051a11 */ /* 0x000fe200018f0c00 */
[----:B------:R-:W-:Y:S01]  /*2eb0*/  IMAD.MOV.U32 R12, RZ, RZ, R8 ;  /* 0x000000ffff0c7224 */ /* 0x000fe200078e0008 */
[----:B-----5:R-:W-:Y:S02]  /*2ec0*/  SHF.R.S32.HI R0, RZ, 0x1f, R140 ;  /* 0x0000001fff007819 */ /* 0x020fe4000001148c */
[----:B------:R-:W-:Y:S01]  /*2ed0*/  IADD3 R13, R9, R10, RZ ;  /* 0x0000000a090d7210 */ /* 0x000fe20007ffe0ff */
[----:B------:R-:W-:Y:S01]  /*2ee0*/  IMAD.WIDE.U32 R8, R93, c[0x0][0x280], R84 ;  /* 0x0000a0005d087a25 */ /* 0x000fe200078e0054 */
[----:B------:R2:W-:Y:S03]  /*2ef0*/  @P1 LDGSTS.E.BYPASS.LTC128B.128 [R208+0x4900], [R4.64], !P6 ;  /* 0x0490000004d01fae */ /* 0x0005e6000f101d48 */
[----:B------:R-:W-:Y:S01]  /*2f00*/  IMAD R3, R0, c[0x0][0x280], RZ ;  /* 0x0000a00000037a24 */ /* 0x000fe200078e02ff */
[----:B------:R-:W-:Y:S01]  /*2f10*/  IADD3 R9, R10, R9, RZ ;  /* 0x000000090a097210 */ /* 0x000fe20007ffe0ff */
[----:B------:R-:W-:Y:S01]  /*2f20*/  IMAD R0, R0, c[0x0][0x290], RZ ;  /* 0x0000a40000007a24 */ /* 0x000fe200078e02ff */
[----:B------:R-:W-:Y:S01]  /*2f30*/  MOV R10, R6 ;  /* 0x00000006000a7202 */ /* 0x000fe20000000f00 */
[----:B------:R-:W-:Y:S01]  /*2f40*/  IMAD.MOV.U32 R6, RZ, RZ, R14 ;  /* 0x000000ffff067224 */ /* 0x000fe200078e000e */
[----:B------:R-:W-:Y:S01]  /*2f50*/  MOV R142, 0x5 ;  /* 0x00000005008e7802 */ /* 0x000fe20000000f00 */
[----:B------:R-:W-:-:S02]  /*2f60*/  IMAD.MOV.U32 R136, RZ, RZ, c[0x0][0x280] ;  /* 0x0000a000ff887624 */ /* 0x000fc400078e00ff */
[C---:B------:R-:W-:Y:S02]  /*2f70*/  IMAD R145, R132.reuse, c[0x0][0x284], RZ ;  /* 0x0000a10084917a24 */ /* 0x040fe400078e02ff */
        /* <DEDUP_REMOVED lines=43> */
[C---:B------:R-:W-:Y:S01]  /*3230*/  ISETP.GE.AND P0, PT, R84.reuse, c[0x0][0x27c], PT ;  /* 0x00009f0054007a0c */ /* 0x040fe20003f06270 */
[----:B------:R-:W-:Y:S01]  /*3240*/  IMAD R0, R21, c[0x0][0x268], RZ ;  /* 0x00009a0015007a24 */ /* 0x000fe200078e02ff */
[----:B------:R-:W-:Y:S01]  /*3250*/  IADD3 R15, R93, 0x20, RZ ;  /* 0x000000205d0f7810 */ /* 0x000fe20007ffe0ff */
        /* <DEDUP_REMOVED lines=55> */
.L_x_1676:
[----:B------:R-:W-:Y:S01]  /*35d0*/  IMAD R3, R31, 0x50, R0 ;  /* 0x000000501f037824 */ /* 0x000fe200078e0200 */
[----:B------:R-:W-:Y:S01]  /*35e0*/  ISETP.NE.AND P1, PT, R155, 0x1, PT ;  /* 0x000000019b00780c */ /* 0x000fe20003f25270 */
[----:B------:R-:W-:Y:S01]  /*35f0*/  IMAD.MOV.U32 R74, RZ, RZ, RZ ;  /* 0x000000ffff4a7224 */ /* 0x000fe200078e00ff */
[----:B------:R-:W-:Y:S04]  /*3600*/  DEPBAR.LE SB0, 0x0 ;  /* 0x000080000000791a */ /* 0x000fe80000000000 */
[----:B---3--:R-:W-:Y:S01]  /*3610*/  IMAD.IADD R4, R127, 0x1, R3 ;  /* 0x000000017f047824 */ /* 0x008fe200078e0203 */
        /* <DEDUP_REMOVED lines=29> */
[----:B-1----:R-:W-:-:S05]  /*37f0*/  @!P2 BRA `(.L_x_1643) ;  /* 0x00003c600000a947 */ /* 0x002fca0003800000 */
[-C--:B------:R-:W-:Y:S01]  /*3800*/  IMAD R6, R145, R31.reuse, RZ ;  /* 0x0000001f91067224 */ /* 0x080fe200078e02ff */
        /* <DEDUP_REMOVED lines=40> */
.L_x_1646:
[----:B------:R-:W-:Y:S05]  /*3a90*/  BSYNC B0 ;  /* 0x0000000000007941 */ /* 0x000fea0003800000 */
.L_x_1645:
        /* <DEDUP_REMOVED lines=40> */
.L_x_1648:
[----:B------:R-:W-:Y:S05]  /*3d20*/  BSYNC B0 ;  /* 0x0000000000007941 */ /* 0x000fea0003800000 */
.L_x_1647:
        /* <DEDUP_REMOVED lines=39> */
.L_x_1650:
[----:B------:R-:W-:Y:S05]  /*3fa0*/  BSYNC B0 ;  /* 0x0000000000007941 */ /* 0x000fea0003800000 */
.L_x_1649:
        /* <DEDUP_REMOVED lines=75> */
.L_x_1654:
[----:B------:R-:W-:Y:S05]  /*4460*/  BSYNC B0 ;  /* 0x0000000000007941 */ /* 0x000fea0003800000 */
.L_x_1653:
        /* <DEDUP_REMOVED lines=57> */
.L_x_1652:
[----:B------:R-:W-:Y:S05]  /*4800*/  BSYNC B1 ;  /* 0x0000000000017941 */ /* 0x000fea0003800000 */
.L_x_1651:
        /* <DEDUP_REMOVED lines=62> */
.L_x_1658:
[----:B------:R-:W-:Y:S05]  /*4bf0*/  BSYNC B0 ;  /* 0x0000000000007941 */ /* 0x000fea0003800000 */
.L_x_1657:
        /* <DEDUP_REMOVED lines=57> */
.L_x_1656:
[----:B------:R-:W-:Y:S05]  /*4f90*/  BSYNC B1 ;  /* 0x0000000000017941 */ /* 0x000fea0003800000 */
.L_x_1655:
        /* <DEDUP_REMOVED lines=61> */
.L_x_1661:
[----:B------:R-:W-:Y:S05]  /*5370*/  BSYNC B0 ;  /* 0x0000000000007941 */ /* 0x000fea0003800000 */
.L_x_1660:
        /* <DEDUP_REMOVED lines=58> */
.L_x_1644:
        /* <DEDUP_REMOVED lines=23> */
[C---:B------:R-:W-:Y:S02]  /*5890*/  @!P2 IADD3.X R10, R101.reuse, R29, R142, P1, P0 ;  /* 0x0000001d650aa210 */ /* 0x040fe40000fe048e */
        /* <DEDUP_REMOVED lines=188> */
.L_x_1663:
[----:B------:R-:W-:Y:S05]  /*6460*/  BSYNC B0 ;  /* 0x0000000000007941 */ /* 0x000fea0003800000 */
.L_x_1662:
        /* <DEDUP_REMOVED lines=126> */
.L_x_1665:
[----:B------:R-:W-:Y:S05]  /*6c50*/  BSYNC B0 ;  /* 0x0000000000007941 */ /* 0x000fea0003800000 */
.L_x_1664:
        /* <DEDUP_REMOVED lines=128> */
.L_x_1643:
        /* <DEDUP_REMOVED lines=21> */
.L_x_1667:
[----:B-12---:R-:W-:Y:S05]  /*75b0*/  BSYNC B0 ;  /* 0x0000000000007941 */ /* 0x006fea0003800000 */
.L_x_1666:
        /* <DEDUP_REMOVED lines=17> */
.L_x_1669:
[----:B------:R-:W-:Y:S05]  /*76d0*/  BSYNC B0 ;  /* 0x0000000000007941 */ /* 0x000fea0003800000 */
.L_x_1668:
        /* <DEDUP_REMOVED lines=16> */
.L_x_1659:
[----:B------:R-:W-:Y:S05]  /*77e0*/  BSYNC B2 ;  /* 0x0000000000027941 */ /* 0x000fea0003800000 */
.L_x_1642:
[----:B------:R-:W-:Y:S01]  /*77f0*/  IMAD R20, R31, -0x50, RZ ;  /* 0xffffffb01f147824 */ /* 0x000fe200078e02ff */
[----:B------:R-:W-:Y:S01]  /*7800*/  BSSY B0, `(.L_x_1670) ;  /* 0x0000063000007945 */ /* 0x000fe20003800000 */
[----:B--23--:R-:W-:Y:S02]  /*7810*/  IMAD R4, R81, c[0x0][0x208], RZ ;  /* 0x0000820051047a24 */ /* 0x00cfe400078e02ff */
[----:B------:R-:W-:Y:S02]  /*7820*/  IMAD.IADD R3, R118, 0x1, R20 ;  /* 0x0000000176037824 */ /* 0x000fe400078e0214 */
[C---:B-1----:R-:W-:Y:S02]  /*7830*/  IMAD R8, R75.reuse, c[0x0][0x20c], R4 ;  /* 0x000083004b087a24 */ /* 0x042fe400078e0204 */
        /* <DEDUP_REMOVED lines=91> */
[----:B------:R-:W-:Y:S01]  /*7df0*/  @!P0 LEA.HI.X R5, R219, R5, R250, 0x1, P2 ;  /* 0x00000005db058211 */ /* 0x000fe200010f0cfa */
[----:B-1----:R-:W-:Y:S04]  /*7e00*/  @!P1 ST.E.128 [R6.64], R8 ;  /* 0x0000000806009985 */ /* 0x002fe8000c101d08 */
[----:B------:R-:W1:Y:S04]  /*7e10*/  @!P0 LDS.128 R8, [R249] ;  /* 0x00000000f9088984 */ /* 0x000e680000000c00 */
[----:B-1----:R1:W-:Y:S02]  /*7e20*/  @!P0 ST.E.128 [R4.64], R8 ;  /* 0x0000000804008985 */ /* 0x0023e4000c101d08 */
.L_x_1671:
[----:B-123--:R-:W-:Y:S05]  /*7e30*/  BSYNC B0 ;  /* 0x0000000000007941 */ /* 0x00efea0003800000 */
.L_x_1670:
        /* <DEDUP_REMOVED lines=17> */
.L_x_1673:
[----:B------:R-:W-:Y:S05]  /*7f50*/  BSYNC B0 ;  /* 0x0000000000007941 */ /* 0x000fea0003800000 */
.L_x_1672:
[----:B--2---:R2:W4:Y:S01]  /*7f60*/  SHFL.IDX PT, R5, R17, 0x2, 0x1c1f ;  /* 0x005c1f0011057f89 */ /* 0x00452200000e0000 */
[----:B------:R-:W-:Y:S01]  /*7f70*/  ISETP.GE.AND P0, PT, R3, 0x41, PT ;  /* 0x000000410300780c */ /* 0x000fe20003f06270 */
[----:B------:R-:W-:Y:S02]  /*7f80*/  BSSY B0, `(.L_x_1674) ;  /* 0x000000f000007945 */ /* 0x000fe40003800000 */
        /* <DEDUP_REMOVED lines=14> */
.L_x_1675:
[----:B------:R-:W-:Y:S05]  /*8070*/  BSYNC B0 ;  /* 0x0000000000007941 */ /* 0x000fea0003800000 */
.L_x_1674:
[C---:B------:R-:W-:Y:S02]  /*8080*/  ISETP.GT.AND P0, PT, R31.reuse, R119, PT ;  /* 0x000000771f00720c */ /* 0x040fe40003f04270 */
[----:B------:R-:W-:Y:S11]  /*8090*/  IADD3 R31, R31, -0x1, RZ ;  /* 0xffffffff1f1f7810 */ /* 0x000ff60007ffe0ff */
[----:B------:R-:W-:Y:S01]  /*80a0*/  @P0 SHF.R.S32.HI R6, RZ, 0x1f, R31 ;  /* 0x0000001fff060819 */ /* 0x000fe2000001141f */
[----:B------:R-:W-:Y:S02]  /*80b0*/  @P0 IMAD R3, R147, R31, RZ ;  /* 0x0000001f93030224 */ /* 0x000fe400078e02ff */
[----:B---3--:R-:W-:Y:S02]  /*80c0*/  @P0 IMAD.MOV.U32 R4, RZ, RZ, R110 ;  /* 0x000000ffff040224 */ /* 0x008fe400078e006e */
[----:B----4-:R-:W-:Y:S02]  /*80d0*/  @P0 IMAD.MOV.U32 R5, RZ, RZ, R109 ;  /* 0x000000ffff050224 */ /* 0x010fe400078e006d */
[-C--:B------:R-:W-:Y:S02]  /*80e0*/  @P0 IMAD R3, R6, R130.reuse, R3 ;  /* 0x0000008206030224 */ /* 0x080fe400078e0203 */
[----:B------:R-:W-:Y:S04]  /*80f0*/  @P0 IMAD.WIDE.U32 R4, R31, R130, R4 ;  /* 0x000000821f040225 */ /* 0x000fe800078e0004 */
[----:B------:R-:W-:Y:S01]  /*8100*/  @P0 IMAD.IADD R3, R5, 0x1, R3 ;  /* 0x0000000105030824 */ /* 0x000fe200078e0203 */
[C---:B------:R-:W-:Y:S01]  /*8110*/  @P0 LEA R10, P1, R4.reuse, c[0x0][0x220], 0x1 ;  /* 0x00008800040a0a11 */ /* 0x040fe200078208ff */
[C---:B------:R-:W-:Y:S03]  /*8120*/  @P0 IMAD.SHL.U32 R12, R153.reuse, 0x2, RZ ;  /* 0x00000002990c0824 */ /* 0x040fe600078e00ff */
        /* <DEDUP_REMOVED lines=22> */
.L_x_1641:
[----:B---3--:R-:W3:Y:S01]  /*8290*/  LDL R11, [R1+0x2c] ;  /* 0x00002c00010b7983 */ /* 0x008ee20000100800 */
[----:B------:R-:W-:-:S05]  /*82a0*/  IMAD.MOV.U32 R0, RZ, RZ, c[0x0][0x2c4] ;  /* 0x0000b100ff007624 */ /* 0x000fca00078e00ff */
[----:B------:R-:W-:Y:S01]  /*82b0*/  ISETP.NE.AND P3, PT, R0, 0x1, PT ;  /* 0x000000010000780c */ /* 0x000fe20003f65270 */
[----:B------:R-:W-:Y:S01]  /*82c0*/  BSSY B0, `(.L_x_1677) ;  /* 0x0000028000007945 */ /* 0x000fe20003800000 */
[----:B---3--:R-:W-:-:S11]  /*82d0*/  IADD3 R0, R11, 0x7f, RZ ;  /* 0x0000007f0b007810 */ /* 0x008fd60007ffe0ff */
[----:B------:R-:W-:-:S05]  /*82e0*/  @P3 IMAD.HI.U32 R2, R0, c[0x0][0x2c8], RZ ;  /* 0x0000b20000023a27 */ /* 0x000fca00078e00ff */
[----:B------:R-:W-:-:S05]  /*82f0*/  @P3 SHF.R.U32.HI R0, RZ, c[0x0][0x2cc], R2 ;  /* 0x0000b300ff003a19 */ /* 0x000fca0000011602 */
[----:B------:R-:W-:-:S04]  /*8300*/  IMAD.IADD R0, R144, 0x1, R0 ;  /* 0x0000000190007824 */ /* 0x000fc800078e0200 */
[----:B------:R-:W-:-:S05]  /*8310*/  IMAD.HI R0, R0, 0x66666667, RZ ;  /* 0x6666666700007827 */ /* 0x000fca00078e02ff */
[----:B------:R-:W-:-:S04]  /*8320*/  SHF.R.U32.HI R2, RZ, 0x1f, R0 ;  /* 0x0000001fff027819 */ /* 0x000fc80000011600 */
[----:B------:R-:W-:-:S04]  /*8330*/  LEA.HI.SX32 R0, R0, R2, 0x1b ;  /* 0x0000000200007211 */ /* 0x000fc800078fdaff */
[----:B------:R-:W-:-:S04]  /*8340*/  IMNMX R6, R143, R0, PT ;  /* 0x000000008f067217 */ /* 0x000fc80003800200 */
[----:B------:R-:W-:Y:S01]  /*8350*/  ISETP.GE.AND P0, PT, R6, 0x1, PT ;  /* 0x000000010600780c */ /* 0x000fe20003f06270 */
[----:B------:R-:W-:-:S12]  /*8360*/  IMAD.MOV.U32 R0, RZ, RZ, RZ ;  /* 0x000000ffff007224 */ /* 0x000fd800078e00ff */
[----:B------:R-:W-:Y:S05]  /*8370*/  @!P0 BRA `(.L_x_1678) ;  /* 0x000001c000008947 */ /* 0x000fea0003800000 */
[----:B------:R-:W-:Y:S01]  /*8380*/  IABS R2, R129 ;  /* 0x0000008100027213 */ /* 0x000fe20000000000 */
[----:B------:R-:W-:Y:S01]  /*8390*/  IMAD.MOV.U32 R4, RZ, RZ, RZ ;  /* 0x000000ffff047224 */ /* 0x000fe200078e00ff */
[----:B------:R-:W-:Y:S02]  /*83a0*/  IADD3 R7, R129, -0x1, R6 ;  /* 0xffffffff81077810 */ /* 0x000fe40007ffe006 */
[----:B------:R-:W3:Y:S02]  /*83b0*/  I2F.RP R0, R2 ;  /* 0x0000000200007306 */ /* 0x000ee40000209400 */
[----:B-1----:R-:W-:-:S06]  /*83c0*/  IABS R9, R7 ;  /* 0x0000000700097213 */ /* 0x002fcc0000000000 */
[----:B---3--:R-:W1:Y:S02]  /*83d0*/  MUFU.RCP R0, R0 ;  /* 0x0000000000007308 */ /* 0x008e640000001000 */
        /* <DEDUP_REMOVED lines=22> */
.L_x_1678:
[----:B------:R-:W-:Y:S05]  /*8540*/  BSYNC B0 ;  /* 0x0000000000007941 */ /* 0x000fea0003800000 */
.L_x_1677:
        /* <DEDUP_REMOVED lines=35> */
[----:B---3--:R-:W-:-:S04]  /*8780*/  IMAD R252, R2, R0, RZ ;  /* 0x0000000002fc7224 */ /* 0x008fc800078e02ff */
[--C-:B------:R-:W-:Y:S01]  /*8790*/  IMAD.IADD R2, R252, 0x1, R0.reuse ;  /* 0x00000001fc027824 */ /* 0x100fe200078e0200 */
[----:B------:R-:W-:-:S04]  /*87a0*/  PRMT R0, RZ, 0x7610, R0 ;  /* 0x00007610ff007816 */ /* 0x000fc80000000000 */
[----:B------:R-:W-:-:S04]  /*87b0*/  IMNMX R223, R6, R2, PT ;  /* 0x0000000206df7217 */ /* 0x000fc80003800200 */
[----:B------:R-:W-:-:S13]  /*87c0*/  ISETP.GT.AND P0, PT, R223, R252, PT ;  /* 0x000000fcdf00720c */ /* 0x000fda0003f04270 */
[----:B------:R-:W-:Y:S05]  /*87d0*/  @!P0 BRA `(.L_x_1679) ;  /* 0x00012bd000008947 */ /* 0x000fea0003800000 */
[----:B------:R-:W3:Y:S04]  /*87e0*/  LDL R3, [R1+0x64] ;  /* 0x0000640001037983 */ /* 0x000ee80000100800 */
[----:B------:R-:W4:Y:S04]  /*87f0*/  LDL R7, [R1+0x68] ;  /* 0x0000680001077983 */ /* 0x000f280000100800 */
[----:B--2---:R-:W2:Y:S04]  /*8800*/  LDL R4, [R1+0x48] ;  /* 0x0000480001047983 */ /* 0x004ea80000100800 */
[----:B------:R-:W2:Y:S04]  /*8810*/  LDL R5, [R1+0x90] ;  /* 0x0000900001057983 */ /* 0x000ea80000100800 */
[----:B-1----:R-:W2:Y:S01]  /*8820*/  LDL R9, [R1+0x70] ;  /* 0x0000700001097983 */ /* 0x002ea20000100800 */
[----:B------:R-:W-:-:S04]  /*8830*/  ISETP.NE.U32.AND P0, PT, RZ, c[0x0][0x340], PT ;  /* 0x0000d000ff007a0c */ /* 0x000fc80003f05070 */
[----:B------:R-:W-:Y:S02]  /*8840*/  ISETP.NE.AND.EX P1, PT, RZ, c[0x0][0x344], PT, P0 ;  /* 0x0000d100ff007a0c */ /* 0x000fe40003f25300 */
[----:B------:R-:W-:-:S05]  /*8850*/  SHF.R.S32.HI R0, RZ, 0x1f, R141 ;  /* 0x0000001fff007819 */ /* 0x000fca000001148d */
[----:B------:R-:W-:-:S04]  /*8860*/  IMAD R0, R0, c[0x0][0x178], RZ ;  /* 0x00005e0000007a24 */ /* 0x000fc800078e02ff */
[----:B------:R-:W-:Y:S02]  /*8870*/  IMAD R0, R141, c[0x0][0x17c], R0 ;  /* 0x00005f008d007a24 */ /* 0x000fe400078e0200 */
[----:B---3--:R-:W-:-:S04]  /*8880*/  @P1 IADD3 R2, P0, R3, c[0x0][0x340], RZ ;  /* 0x0000d00003021a10 */ /* 0x008fc80007f1e0ff */
[----:B----4-:R-:W-:-:S05]  /*8890*/  @P1 IADD3.X R3, R7, c[0x0][0x344], RZ, P0, !PT ;  /* 0x0000d10007031a10 */ /* 0x010fca00007fe4ff */
[----:B------:R1:W5:Y:S01]  /*88a0*/  @P1 LDG.E R8, [R2.64] ;  /* 0x0000000802081981 */ /* 0x000362000c1e1900 */
[----:B------:R-:W-:Y:S02]  /*88b0*/  ISETP.NE.U32.AND P0, PT, RZ, c[0x0][0x348], PT ;  /* 0x0000d200ff007a0c */ /* 0x000fe40003f05070 */
[----:B--2---:R-:W-:Y:S01]  /*88c0*/  LOP3.LUT R75, R4, 0xffff, RZ, 0xc0, !PT ;  /* 0x0000ffff044b7812 */ /* 0x004fe200078ec0ff */
[----:B------:R-:W-:Y:S01]  /*88d0*/  IMAD.IADD R4, R251, 0x1, R11 ;  /* 0x00000001fb047824 */ /* 0x000fe200078e020b */
[----:B------:R-:W-:Y:S01]  /*88e0*/  ISETP.NE.AND.EX P0, PT, RZ, c[0x0][0x34c], PT, P0 ;  /* 0x0000d300ff007a0c */ /* 0x000fe20003f05300 */
[----:B------:R-:W2:Y:S01]  /*88f0*/  S2R R12, SR_TID.X ;  /* 0x00000000000c7919 */ /* 0x000ea20000002100 */
[----:B------:R-:W-:Y:S01]  /*8900*/  ISETP.GE.AND P2, PT, R244, c[0x0][0x198], PT ;  /* 0x00006600f4007a0c */ /* 0x000fe20003f46270 */
[----:B------:R-:W-:Y:S01]  /*8910*/  @P3 IMAD.HI.U32 R7, R4, c[0x0][0x2c8], RZ ;  /* 0x0000b20004073a27 */ /* 0x000fe200078e00ff */
[----:B------:R-:W-:Y:S02]  /*8920*/  SEL R6, R5, RZ, !P0 ;  /* 0x000000ff05067207 */ /* 0x000fe40004000000 */
[----:B------:R-:W-:-:S02]  /*8930*/  SEL R5, R9, RZ, !P0 ;  /* 0x000000ff09057207 */ /* 0x000fc40004000000 */
[----:B------:R-:W-:Y:S01]  /*8940*/  IADD3 R161, R223, -0x1, RZ ;  /* 0xffffffffdfa17810 */ /* 0x000fe20007ffe0ff */
[----:B------:R-:W-:-:S04]  /*8950*/  IMAD R6, R6, c[0x0][0x1c0], RZ ;  /* 0x0000700006067a24 */ /* 0x000fc800078e02ff */
[----:B------:R-:W-:Y:S02]  /*8960*/  IMAD R6, R5, c[0x0][0x1c4], R6 ;  /* 0x0000710005067a24 */ /* 0x000fe400078e0206 */
[----:B-1----:R-:W-:-:S04]  /*8970*/  IMAD.WIDE.U32 R2, R141, c[0x0][0x178], RZ ;  /* 0x00005e008d027a25 */ /* 0x002fc800078e00ff */
[----:B------:R-:W-:Y:S01]  /*8980*/  IMAD.IADD R3, R3, 0x1, R0 ;  /* 0x0000000103037824 */ /* 0x000fe200078e0200 */
[----:B------:R-:W-:Y:S02]  /*8990*/  MOV R0, R4 ;  /* 0x0000000400007202 */ /* 0x000fe40000000f00 */
[----:B------:R-:W-:Y:S01]  /*89a0*/  @P3 SHF.R.U32.HI R0, RZ, c[0x0][0x2cc], R7 ;  /* 0x0000b300ff003a19 */ /* 0x000fe20000011607 */
[C---:B------:R-:W-:Y:S01]  /*89b0*/  IMAD.WIDE.U32 R2, R75.reuse, c[0x0][0x1b8], R2 ;  /* 0x00006e004b027a25 */ /* 0x040fe200078e0002 */
[----:B--2---:R-:W-:Y:S02]  /*89c0*/  SHF.R.S32.HI R10, RZ, 0x1f, R12 ;  /* 0x0000001fff0a7819 */ /* 0x004fe4000001140c */
[----:B------:R-:W-:Y:S01]  /*89d0*/  SHF.R.S32.HI R7, RZ, 0x1f, R0 ;  /* 0x0000001fff077819 */ /* 0x000fe20000011400 */
[----:B------:R-:W-:Y:S01]  /*89e0*/  IMAD R3, R75, c[0x0][0x1bc], R3 ;  /* 0x00006f004b037a24 */ /* 0x000fe200078e0203 */
[----:B------:R-:W-:-:S03]  /*89f0*/  LEA.HI R10, R10, R12, RZ, 0x3 ;  /* 0x0000000c0a0a7211 */ /* 0x000fc600078f18ff */
[----:B------:R-:W-:Y:S01]  /*8a00*/  IMAD.WIDE.U32 R2, R5, c[0x0][0x1c0], R2 ;  /* 0x0000700005027a25 */ /* 0x000fe200078e0002 */
[----:B------:R-:W-:-:S03]  /*8a10*/  SHF.R.S32.HI R10, RZ, 0x3, R10 ;  /* 0x00000003ff0a7819 */ /* 0x000fc6000001140a */
[----:B------:R-:W-:Y:S01]  /*8a20*/  IMAD.MOV R5, RZ, RZ, -R0 ;  /* 0x000000ffff057224 */ /* 0x000fe200078e0a00 */
[----:B------:R-:W-:-:S03]  /*8a30*/  IADD3 R3, R3, R6, RZ ;  /* 0x0000000603037210 */ /* 0x000fc60007ffe0ff */
[----:B------:R-:W-:Y:S02]  /*8a40*/  IMAD R4, R5, c[0x0][0x2c4], R4 ;  /* 0x0000b10005047a24 */ /* 0x000fe400078e0204 */
[----:B------:R-:W-:Y:S02]  /*8a50*/  IMAD R5, R7, c[0x0][0x1b0], RZ ;  /* 0x00006c0007057a24 */ /* 0x000fe400078e02ff */
[----:B------:R-:W-:-:S04]  /*8a60*/  IMAD.WIDE.U32 R2, R0, c[0x0][0x1b0], R2 ;  /* 0x00006c0000027a25 */ /* 0x000fc800078e0002 */
[----:B------:R-:W-:Y:S01]  /*8a70*/  IMAD R6, R0, c[0x0][0x1b4], R5 ;  /* 0x00006d0000067a24 */ /* 0x000fe200078e0205 */
[----:B------:R-:W-:-:S03]  /*8a80*/  SHF.R.S32.HI R5, RZ, 0x1f, R4 ;  /* 0x0000001fff057819 */ /* 0x000fc60000011404 */
[----:B------:R-:W-:Y:S02]  /*8a90*/  IMAD.IADD R3, R3, 0x1, R6 ;  /* 0x0000000103037824 */ /* 0x000fe400078e0206 */
[----:B------:R-:W-:Y:S02]  /*8aa0*/  IMAD R0, R5, c[0x0][0x1a8], RZ ;  /* 0x00006a0005007a24 */ /* 0x000fe400078e02ff */
[----:B------:R-:W-:-:S04]  /*8ab0*/  IMAD.WIDE.U32 R2, R4, c[0x0][0x1a8], R2 ;  /* 0x00006a0004027a25 */ /* 0x000fc800078e0002 */
[----:B------:R-:W-:Y:S01]  /*8ac0*/  IMAD R0, R4, c[0x0][0x1ac], R0 ;  /* 0x00006b0004007a24 */ /* 0x000fe200078e0200 */
[----:B------:R-:W-:Y:S01]  /*8ad0*/  LEA R6, P0, R2, c[0x0][0x160], 0x1 ;  /* 0x0000580002067a11 */ /* 0x000fe200078008ff */
[----:B------:R-:W-:-:S03]  /*8ae0*/  IMAD.IADD R4, R10, 0x1, R11 ;  /* 0x000000010a047824 */ /* 0x000fc600078e020b */
[----:B------:R-:W-:-:S04]  /*8af0*/  IADD3 R0, R3, R0, RZ ;  /* 0x0000000003007210 */ /* 0x000fc80007ffe0ff */
[----:B------:R-:W-:Y:S02]  /*8b00*/  LEA.HI.X R5, R2, c[0x0][0x164], R0, 0x1, P0 ;  /* 0x0000590002057a11 */ /* 0x000fe400000f0c00 */
[----:B------:R-:W-:Y:S01]  /*8b10*/  @!P1 MOV R8, R9 ;  /* 0x0000000900089202 */ /* 0x000fe20000000f00 */
[----:B------:R-:W-:Y:S05]  /*8b20*/  BRA.DIV ~URZ, `(.L_x_1680) ;  /* 0x00016dd27f007947 */ /* 0x000fea000b800000 */
[----:B------:R1:W2:Y:S02]  /*8b30*/  SHFL.IDX PT, R7, R5, RZ, 0x181f ;  /* 0x00181fff05077589 */ /* 0x0002a400000e0000 */
.L_x_1842:
[----:B------:R-:W-:Y:S05]  /*8b40*/  BRA.DIV ~URZ, `(.L_x_1681) ;  /* 0x00016e227f007947 */ /* 0x000fea000b800000 */
[----:B------:R3:W4:Y:S02]  /*8b50*/  SHFL.IDX PT, R2, R6, RZ, 0x181f ;  /* 0x00181fff06027589 */ /* 0x00072400000e0000 */
.L_x_1843:
[----:B---3--:R-:W3:Y:S01]  /*8b60*/  LDL R0, [R1+0x30] ;  /* 0x0000300001007983 */ /* 0x008ee20000100800 */
[----:B------:R-:W-:Y:S01]  /*8b70*/  BSSY B0, `(.L_x_1682) ;  /* 0x000000a000007945 */ /* 0x000fe20003800000 */
[----:B---3--:R-:W-:-:S05]  /*8b80*/  IMAD R0, R0, c[0x0][0x2c4], RZ ;  /* 0x0000b10000007a24 */ /* 0x008fca00078e02ff */
        /* <DEDUP_REMOVED lines=8> */
.L_x_1683:
[----:B------:R-:W-:Y:S05]  /*8c10*/  BSYNC B0 ;  /* 0x0000000000007941 */ /* 0x000fea0003800000 */
.L_x_1682:
[----:B------:R-:W-:Y:S05]  /*8c20*/  BRA.DIV ~URZ, `(.L_x_1684) ;  /* 0x00016db27f007947 */ /* 0x000fea000b800000 */
[----:B--2---:R2:W3:Y:S04]  /*8c30*/  SHFL.IDX PT, R7, R5, 0x1, 0x181f ;  /* 0x00381f0005077f89 */ /* 0x0044e800000e0000 */
[----:B----4-:R2:W4:Y:S02]  /*8c40*/  SHFL.IDX PT, R2, R6, 0x1, 0x181f ;  /* 0x00381f0006027f89 */ /* 0x01052400000e0000 */
.L_x_1844:
        /* <DEDUP_REMOVED lines=10> */
.L_x_1686:
[----:B------:R-:W-:Y:S05]  /*8cf0*/  BSYNC B0 ;  /* 0x0000000000007941 */ /* 0x000fea0003800000 */
.L_x_1685:
[----:B------:R-:W-:Y:S05]  /*8d00*/  BRA.DIV ~URZ, `(.L_x_1687) ;  /* 0x00016da27f007947 */ /* 0x000fea000b800000 */
[----:B---3--:R3:W1:Y:S02]  /*8d10*/  SHFL.IDX PT, R7, R5, 0x2, 0x181f ;  /* 0x00581f0005077f89 */ /* 0x00866400000e0000 */
.L_x_1845:
[----:B------:R-:W-:Y:S05]  /*8d20*/  BRA.DIV ~URZ, `(.L_x_1688) ;  /* 0x00016df27f007947 */ /* 0x000fea000b800000 */
[----:B----4-:R4:W2:Y:S02]  /*8d30*/  SHFL.IDX PT, R2, R6, 0x2, 0x181f ;  /* 0x00581f0006027f89 */ /* 0x0108a400000e0000 */
.L_x_1846:
        /* <DEDUP_REMOVED lines=10> */
.L_x_1690:
[----:B------:R-:W-:Y:S05]  /*8de0*/  BSYNC B0 ;  /* 0x0000000000007941 */ /* 0x000fea0003800000 */
.L_x_1689:
[----:B------:R-:W-:Y:S05]  /*8df0*/  BRA.DIV ~URZ, `(.L_x_1691) ;  /* 0x00016d927f007947 */ /* 0x000fea000b800000 */
[----:B-1----:R1:W3:Y:S04]  /*8e00*/  SHFL.IDX PT, R7, R5, 0x3, 0x181f ;  /* 0x00781f0005077f89 */ /* 0x0022e800000e0000 */
[----:B--2---:R1:W2:Y:S02]  /*8e10*/  SHFL.IDX PT, R2, R6, 0x3, 0x181f ;  /* 0x00781f0006027f89 */ /* 0x0042a400000e0000 */
.L_x_1847:
        /* <DEDUP_REMOVED lines=10> */
.L_x_1693:
[----:B------:R-:W-:Y:S05]  /*8ec0*/  BSYNC B0 ;  /* 0x0000000000007941 */ /* 0x000fea0003800000 */
.L_x_1692:
[----:B------:R-:W-:Y:S05]  /*8ed0*/  BRA.DIV ~URZ, `(.L_x_1694) ;  /* 0x00016d827f007947 */ /* 0x000fea000b800000 */
[----:B---3--:R3:W1:Y:S02]  /*8ee0*/  SHFL.IDX PT, R7, R5, 0x4, 0x181f ;  /* 0x00981f0005077f89 */ /* 0x00866400000e0000 */
.L_x_1848:
[----:B------:R-:W-:Y:S05]  /*8ef0*/  BRA.DIV ~URZ, `(.L_x_1695) ;  /* 0x00016dd27f007947 */ /* 0x000fea000b800000 */
[----:B--2---:R2:W3:Y:S02]  /*8f00*/  SHFL.IDX PT, R2, R6, 0x4, 0x181f ;  /* 0x00981f0006027f89 */ /* 0x0044e400000e0000 */
.L_x_1849:
        /* <DEDUP_REMOVED lines=10> */
.L_x_1697:
[----:B------:R-:W-:Y:S05]  /*8fb0*/  BSYNC B0 ;  /* 0x0000000000007941 */ /* 0x000fea0003800000 */
.L_x_1696:
[----:B------:R-:W-:Y:S05]  /*8fc0*/  BRA.DIV ~URZ, `(.L_x_1698) ;  /* 0x00016d727f007947 */ /* 0x000fea000b800000 */
[----:B-1----:R1:W2:Y:S04]  /*8fd0*/  SHFL.IDX PT, R7, R5, 0x5, 0x181f ;  /* 0x00b81f0005077f89 */ /* 0x0022a800000e0000 */
[----:B---3--:R1:W3:Y:S02]  /*8fe0*/  SHFL.IDX PT, R2, R6, 0x5, 0x181f ;  /* 0x00b81f0006027f89 */ /* 0x0082e400000e0000 */
.L_x_1850:
        /* <DEDUP_REMOVED lines=10> */
.L_x_1700:
[----:B------:R-:W-:Y:S05]  /*9090*/  BSYNC B0 ;  /* 0x0000000000007941 */ /* 0x000fea0003800000 */
.L_x_1699:
[----:B------:R-:W-:Y:S05]  /*90a0*/  BRA.DIV ~URZ, `(.L_x_1701) ;  /* 0x00016d627f007947 */ /* 0x000fea000b800000 */
[----:B--2---:R2:W1:Y:S02]  /*90b0*/  SHFL.IDX PT, R7, R5, 0x6, 0x181f ;  /* 0x00d81f0005077f89 */ /* 0x00446400000e0000 */
.L_x_1851:
[----:B------:R-:W-:Y:S05]  /*90c0*/  BRA.DIV ~URZ, `(.L_x_1702) ;  /* 0x00016db27f007947 */ /* 0x000fea000b800000 */
[----:B---3--:R3:W2:Y:S02]  /*90d0*/  SHFL.IDX PT, R2, R6, 0x6, 0x181f ;  /* 0x00d81f0006027f89 */ /* 0x0086a400000e0000 */
.L_x_1852:
        /* <DEDUP_REMOVED lines=10> */
.L_x_1704:
[----:B------:R-:W-:Y:S05]  /*9180*/  BSYNC B0 ;  /* 0x0000000000007941 */ /* 0x000fea0003800000 */
.L_x_1703:
[----:B------:R-:W-:Y:S05]  /*9190*/  BRA.DIV ~URZ, `(.L_x_1705) ;  /* 0x00016d527f007947 */ /* 0x000fea000b800000 */
[----:B-12---:R-:W1:Y:S04]  /*91a0*/  SHFL.IDX PT, R5, R5, 0x7, 0x181f ;  /* 0x00f81f0005057f89 */ /* 0x006e6800000e0000 */
[----:B------:R2:W3:Y:S02]  /*91b0*/  SHFL.IDX PT, R3, R6, 0x7, 0x181f ;  /* 0x00f81f0006037f89 */ /* 0x0004e400000e0000 */
.L_x_1853:
        /* <DEDUP_REMOVED lines=21> */
[----:B------:R-:W-:Y:S02]  /*9310*/  IMAD R160, R223, R160, -0x50 ;  /* 0xffffffb0dfa07424 */ /* 0x000fe400078e02a0 */
[----:B------:R-:W-:Y:S01]  /*9320*/  IMAD.MOV.U32 R220, RZ, RZ, RZ ;  /* 0x000000ffffdc7224 */ /* 0x000fe200078e00ff */
[----:B------:R-:W-:Y:S01]  /*9330*/  BAR.SYNC.DEFER_BLOCKING 0x0 ;  /* 0x0000000000007b1d */ /* 0x000fe20000010000 */
[----:B------:R-:W-:Y:S01]  /*9340*/  ISETP.NE.AND P6, PT, R2, 0x1, PT ;  /* 0x000000010200780c */ /* 0x000fe20003fc5270 */
[----:B------:R-:W-:-:S05]  /*9350*/  IMAD.IADD R3, R251, 0x1, R160 ;  /* 0x00000001fb037824 */ /* 0x000fca00078e02a0 */
[C---:B---3--:R-:W-:Y:S01]  /*9360*/  ISETP.GE.AND P0, PT, R3.reuse, R7, PT ;  /* 0x000000070300720c */ /* 0x048fe20003f06270 */
[----:B-----5:R-:W-:-:S03]  /*9370*/  IMAD.IADD R3, R3, 0x1, R168 ;  /* 0x0000000103037824 */ /* 0x020fc600078e02a8 */
[----:B------:R-:W-:-:S03]  /*9380*/  ISETP.GT.OR P0, PT, R251, 0x4f, P0 ;  /* 0x0000004ffb00780c */ /* 0x000fc60000704670 */
[----:B------:R-:W-:-:S04]  /*9390*/  @P6 IMAD.HI.U32 R4, R3, c[0x0][0x2bc], RZ ;  /* 0x0000af0003046a27 */ /* 0x000fc800078e00ff */
[----:B------:R-:W-:Y:S01]  /*93a0*/  IMAD.MOV.U32 R2, RZ, RZ, R3 ;  /* 0x000000ffff027224 */ /* 0x000fe200078e0003 */
[----:B------:R-:W-:-:S05]  /*93b0*/  @P6 SHF.R.U32.HI R2, RZ, c[0x0][0x2c0], R4 ;  /* 0x0000b000ff026a19 */ /* 0x000fca0000011604 */
[----:B------:R-:W-:-:S04]  /*93c0*/  @!P0 IADD3 R5, P1, R2, R166, RZ ;  /* 0x000000a602058210 */ /* 0x000fc80007f3e0ff */
[----:B--2-4-:R-:W-:Y:S02]  /*93d0*/  @!P0 LEA.HI.X.SX32 R6, R2, R163, 0x1, P1 ;  /* 0x000000a302068211 */ /* 0x014fe400008f0eff */
[----:B------:R-:W-:-:S04]  /*93e0*/  @!P0 LEA R4, P1, R5, c[0x0][0x2a0], 0x2 ;  /* 0x0000a80005048a11 */ /* 0x000fc800078210ff */
[----:B------:R-:W-:-:S05]  /*93f0*/  @!P0 LEA.HI.X R5, R5, c[0x0][0x2a4], R6, 0x2, P1 ;  /* 0x0000a90005058a11 */ /* 0x000fca00008f1406 */
[----:B------:R1:W2:Y:S01]  /*9400*/  @!P0 LDG.E R220, [R4.64] ;  /* 0x0000000804dc8981 */ /* 0x0002a2000c1e1900 */
[----:B------:R-:W-:Y:S02]  /*9410*/  IMAD.MOV R2, RZ, RZ, -R2 ;  /* 0x000000ffff027224 */ /* 0x000fe400078e0a02 */
[C---:B------:R-:W-:Y:S01]  /*9420*/  IMAD.WIDE.U32 R164, R75.reuse, c[0x0][0x1e8], RZ ;  /* 0x00007a004ba47a25 */ /* 0x040fe200078e00ff */
        /* <DEDUP_REMOVED lines=15> */
[----:B------:R-:W-:-:S13]  /*9520*/  ISETP.GE.AND P1, PT, R66, 0x1, PT ;  /* 0x000000014200780c */ /* 0x000fda0003f26270 */
        /* <DEDUP_REMOVED lines=10> */
[----:B------:R-:W-:-:S03]  /*95d0*/  ISETP.GE.AND P0, PT, R66, 0x11, PT ;  /* 0x000000114200780c */ /* 0x000fc60003f06270 */
[----:B------:R-:W2:Y:S04]  /*95e0*/  SHFL.IDX PT, R4, R2, 0x1, 0x181f ;  /* 0x00381f0002047f89 */ /* 0x000ea800000e0000 */
[----:B------:R-:W3:Y:S04]  /*95f0*/  SHFL.IDX PT, R7, R3, RZ, 0x181f ;  /* 0x00181fff03077589 */ /* 0x000ee800000e0000 */
[----:B------:R-:W4:Y:S04]  /*9600*/  SHFL.IDX PT, R5, R3, 0x1, 0x181f ;  /* 0x00381f0003057f89 */ /* 0x000f2800000e0000 */
[----:B------:R-:W5:Y:S04]  /*9610*/  SHFL.IDX PT, R11, R2, 0x2, 0x181f ;  /* 0x00581f00020b7f89 */ /* 0x000f6800000e0000 */
[----:B------:R-:W-:Y:S01]  /*9620*/  SHFL.IDX PT, R12, R3, 0x2, 0x181f ;  /* 0x00581f00030c7f89 */ /* 0x000fe200000e0000 */
[----:B-1----:R-:W-:-:S03]  /*9630*/  @P1 LEA R6, P2, R244, R6, 0x1 ;  /* 0x00000006f4061211 */ /* 0x002fc600078408ff */
[----:B------:R-:W1:Y:S01]  /*9640*/  SHFL.IDX PT, R9, R2, 0x3, 0x181f ;  /* 0x00781f0002097f89 */ /* 0x000e6200000e0000 */
[----:B--2---:R-:W-:-:S03]  /*9650*/  @P0 LEA R4, P3, R244, R4, 0x1 ;  /* 0x00000004f4040211 */ /* 0x004fc600078608ff */
[----:B------:R-:W2:Y:S01]  /*9660*/  SHFL.IDX PT, R10, R3, 0x3, 0x181f ;  /* 0x00781f00030a7f89 */ /* 0x000ea200000e0000 */
[----:B---3--:R-:W-:-:S03]  /*9670*/  @P1 LEA.HI.X R7, R244, R7, R245, 0x1, P2 ;  /* 0x00000007f4071211 */ /* 0x008fc600010f0cf5 */
[----:B------:R5:W3:Y:S01]  /*9680*/  SHFL.IDX PT, R8, R2, 0x4, 0x181f ;  /* 0x00981f0002087f89 */ /* 0x000ae200000e0000 */
[----:B------:R-:W-:Y:S02]  /*9690*/  ISETP.GE.AND P2, PT, R66, 0x21, PT ;  /* 0x000000214200780c */ /* 0x000fe40003f46270 */
[C---:B----4-:R-:W-:Y:S01]  /*96a0*/  @P0 LEA.HI.X R5, R244.reuse, R5, R245, 0x1, P3 ;  /* 0x00000005f4050211 */ /* 0x050fe200018f0cf5 */
[----:B------:R4:W-:Y:S01]  /*96b0*/  @P1 LDGSTS.E.BYPASS.LTC128B.128 [R208+0x2900], [R6.64], !P4 ;  /* 0x0290000006d01fae */ /* 0x0009e2000e101d48 */
[----:B------:R-:W-:Y:S02]  /*96c0*/  @P0 ISETP.GE.AND P3, PT, R244, c[0x0][0x1d4], PT ;  /* 0x00007500f4000a0c */ /* 0x000fe40003f66270 */
[C---:B------:R-:W-:Y:S02]  /*96d0*/  ISETP.GE.AND P4, PT, R66.reuse, 0x31, PT ;  /* 0x000000314200780c */ /* 0x040fe40003f86270 */
[----:B------:R-:W-:-:S05]  /*96e0*/  ISETP.GE.AND P1, PT, R66, 0x41, PT ;  /* 0x000000414200780c */ /* 0x000fca0003f26270 */
[----:B------:R-:W-:-:S04]  /*96f0*/  @P2 ISETP.GE.AND P5, PT, R244, c[0x0][0x1d4], PT ;  /* 0x00007500f4002a0c */ /* 0x000fc80003fa6270 */
[----:B------:R1:W-:Y:S01]  /*9700*/  @P0 LDGSTS.E.BYPASS.LTC128B.128 [R208+0x3100], [R4.64], !P3 ;  /* 0x0310000004d00fae */ /* 0x0003e2000d901d48 */
[----:B-----5:R-:W-:-:S03]  /*9710*/  @P2 LEA R2, P0, R244, R11, 0x1 ;  /* 0x0000000bf4022211 */ /* 0x020fc600078008ff */
[----:B----4-:R4:W5:Y:S01]  /*9720*/  SHFL.IDX PT, R6, R3, 0x4, 0x181f ;  /* 0x00981f0003067f89 */ /* 0x01096200000e0000 */
[----:B-1----:R-:W-:-:S04]  /*9730*/  @P4 LEA R4, P3, R244, R9, 0x1 ;  /* 0x00000009f4044211 */ /* 0x002fc800078608ff */
[C-C-:B--2---:R-:W-:Y:S02]  /*9740*/  @P4 LEA.HI.X R5, R244.reuse, R10, R245.reuse, 0x1, P3 ;  /* 0x0000000af4054211 */ /* 0x144fe400018f0cf5 */
[C---:B----4-:R-:W-:Y:S02]  /*9750*/  @P2 LEA.HI.X R3, R244.reuse, R12, R245, 0x1, P0 ;  /* 0x0000000cf4032211 */ /* 0x050fe400000f0cf5 */
[----:B------:R-:W-:-:S03]  /*9760*/  @P1 ISETP.GE.AND P0, PT, R244, c[0x0][0x1d4], PT ;  /* 0x00007500f4001a0c */ /* 0x000fc60003f06270 */
[----:B------:R3:W-:Y:S01]  /*9770*/  @P2 LDGSTS.E.BYPASS.LTC128B.128 [R208+0x3900], [R2.64], !P5 ;  /* 0x0390000002d02fae */ /* 0x0007e2000e901d48 */
[----:B------:R-:W-:Y:S02]  /*9780*/  @P4 ISETP.GE.AND P2, PT, R244, c[0x0][0x1d4], PT ;  /* 0x00007500f4004a0c */ /* 0x000fe40003f46270 */
[----:B------:R-:W-:-:S11]  /*9790*/  ISETP.GT.AND P5, PT, R251, 0x4f, PT ;  /* 0x0000004ffb00780c */ /* 0x000fd60003fa4270 */
[----:B------:R1:W-:Y:S01]  /*97a0*/  @P4 LDGSTS.E.BYPASS.LTC128B.128 [R208+0x4100], [R4.64], !P2 ;  /* 0x0410000004d04fae */ /* 0x0003e2000d101d48 */
[----:B---3--:R-:W-:-:S04]  /*97b0*/  @P1 LEA R2, P3, R244, R8, 0x1 ;  /* 0x00000008f4021211 */ /* 0x008fc800078608ff */
[----:B-----5:R-:W-:-:S05]  /*97c0*/  @P1 LEA.HI.X R3, R244, R6, R245, 0x1, P3 ;  /* 0x00000006f4031211 */ /* 0x020fca00018f0cf5 */
[----:B------:R1:W-:Y:S01]  /*97d0*/  @P1 LDGSTS.E.BYPASS.LTC128B.128 [R208+0x4900], [R2.64], !P0 ;  /* 0x0490000002d01fae */ /* 0x0003e2000c101d48 */
[----:B------:R-:W-:-:S03]  /*97e0*/  ISETP.LT.AND P0, PT, RZ, c[0x0][0x27c], PT ;  /* 0x00009f00ff007a0c */ /* 0x000fc60003f01270 */
[----:B------:R-:W0:Y:S10]  /*97f0*/  LDGDEPBAR ;  /* 0x00000000000079af */ /* 0x000e340000000000 */
[----:B------:R-:W-:Y:S05]  /*9800*/  @P0 BRA `(.L_x_1706) ;  /* 0x0000002000000947 */ /* 0x000fea0003800000 */
[----:B------:R-:W-:-:S04]  /*9810*/  DEPBAR.LE SB0, 0x1 ;  /* 0x000080400000791a */ /* 0x000fc80000000000 */
[----:B------:R-:W-:Y:S05]  /*9820*/  BRA `(.L_x_1707) ;  /* 0x00004a5000007947 */ /* 0x000fea0003800000 */
.L_x_1706:
[----:B------:R-:W2:Y:S01]  /*9830*/  LDL R63, [R1+0x2c] ;  /* 0x00002c00013f7983 */ /* 0x000ea20000100800 */
[----:B------:R-:W-:Y:S01]  /*9840*/  ULDC.U8 UR4, c[0x0][0x298] ;  /* 0x0000a60000047ab9 */ /* 0x000fe20000000000 */
[----:B-1----:R-:W-:Y:S01]  /*9850*/  SHF.R.S32.HI R2, RZ, 0x1f, R140 ;  /* 0x0000001fff027819 */ /* 0x002fe2000001148c */
        /* <DEDUP_REMOVED lines=48> */
[----:B------:R-:W-:Y:S01]  /*9b60*/  ISETP.GE.AND P0, PT, R92, c[0x0][0x27c], PT ;  /* 0x00009f005c007a0c */ /* 0x000fe20003f06270 */
[----:B------:R-:W-:-:S10]  /*9b70*/  CS2R R10, SRZ ;  /* 0x00000000000a7805 */ /* 0x000fd4000001ff00 */
[C---:B------:R-:W-:Y:S01]  /*9b80*/  @!P1 IMAD.SHL.U32 R2, R90.reuse, 0x2, RZ ;  /* 0x000000025a029824 */ /* 0x040fe200078e00ff */
[----:B------:R-:W-:Y:S01]  /*9b90*/  @!P1 SHF.L.U64.HI R3, R90, 0x1, R91 ;  /* 0x000000015a039819 */ /* 0x000fe2000001025b */
[C---:B------:R-:W-:Y:S01]  /*9ba0*/  @!P0 IMAD.SHL.U32 R4, R92.reuse, 0x2, RZ ;  /* 0x000000025c048824 */ /* 0x040fe200078e00ff */
[----:B-----5:R-:W-:Y:S02]  /*9bb0*/  @!P0 SHF.L.U64.HI R5, R92, 0x1, R60 ;  /* 0x000000015c058819 */ /* 0x020fe4000001023c */
[CC--:B--2---:R-:W-:Y:S02]  /*9bc0*/  @!P1 IADD3 R16, P2, R15.reuse, R2.reuse, RZ ;  /* 0x000000020f109210 */ /* 0x0c4fe40007f5e0ff */
[----:B---3--:R-:W-:Y:S02]  /*9bd0*/  @!P1 IADD3 R14, P4, R18, R2, RZ ;  /* 0x00000002120e9210 */ /* 0x008fe40007f9e0ff */
[-C--:B------:R-:W-:Y:S01]  /*9be0*/  @!P0 IADD3 R2, P3, R15, R4.reuse, RZ ;  /* 0x000000040f028210 */ /* 0x080fe20007f7e0ff */
[--C-:B----4-:R-:W-:Y:S01]  /*9bf0*/  @!P1 IMAD.X R17, R22, 0x1, R3.reuse, P2 ;  /* 0x0000000116119824 */ /* 0x110fe200010e0603 */
[----:B------:R-:W-:Y:S01]  /*9c00*/  @!P0 IADD3 R4, P2, R18, R4, RZ ;  /* 0x0000000412048210 */ /* 0x000fe20007f5e0ff */
[C---:B-1----:R-:W-:Y:S01]  /*9c10*/  @!P1 IMAD.X R15, R19.reuse, 0x1, R3, P4 ;  /* 0x00000001130f9824 */ /* 0x042fe200020e0603 */
[----:B------:R-:W-:Y:S01]  /*9c20*/  CS2R R6, SRZ ;  /* 0x0000000000067805 */ /* 0x000fe2000001ff00 */
[--C-:B------:R-:W-:Y:S01]  /*9c30*/  @!P0 IMAD.X R3, R22, 0x1, R5.reuse, P3 ;  /* 0x0000000116038824 */ /* 0x100fe200018e0605 */
[----:B------:R-:W-:Y:S01]  /*9c40*/  CS2R R8, SRZ ;  /* 0x0000000000087805 */ /* 0x000fe2000001ff00 */
[----:B------:R-:W-:Y:S01]  /*9c50*/  @!P0 IMAD.X R5, R19, 0x1, R5, P2 ;  /* 0x0000000113058824 */ /* 0x000fe200010e0605 */
[----:B------:R1:W5:Y:S04]  /*9c60*/  @!P1 LD.E.64 R10, [R16.64] ;  /* 0x00000008100a9980 */ /* 0x000368000c101b00 */
[----:B------:R1:W5:Y:S04]  /*9c70*/  @!P0 LD.E.64 R12, [R2.64] ;  /* 0x00000008020c8980 */ /* 0x000368000c101b00 */
[----:B------:R1:W5:Y:S04]  /*9c80*/  @!P1 LD.E.64 R6, [R14.64] ;  /* 0x000000080e069980 */ /* 0x000368000c101b00 */
[----:B------:R1:W5:Y:S02]  /*9c90*/  @!P0 LD.E.64 R8, [R4.64] ;  /* 0x0000000804088980 */ /* 0x000364000c101b00 */
.L_x_1710:
[----:B------:R-:W-:Y:S05]  /*9ca0*/  BSYNC B0 ;  /* 0x0000000000007941 */ /* 0x000fea0003800000 */
.L_x_1709:
[----:B-1----:R-:W-:Y:S01]  /*9cb0*/  IADD3 R2, R20, 0x20, RZ ;  /* 0x0000002014027810 */ /* 0x002fe20007ffe0ff */
[----:B-----5:R-:W-:Y:S01]  /*9cc0*/  IMAD.MOV.U32 R5, RZ, RZ, R12 ;  /* 0x000000ffff057224 */ /* 0x020fe200078e000c */
[----:B------:R1:W4:Y:S01]  /*9cd0*/  SHFL.IDX PT, R23, R24, 0x1, 0x1c1f ;  /* 0x003c1f0018177f89 */ /* 0x00032200000e0000 */
        /* <DEDUP_REMOVED lines=15> */
[----:B----4-:R1:W4:Y:S01]  /*9dd0*/  SHFL.IDX PT, R22, R21, 0x1, 0x1c1f ;  /* 0x003c1f0015167f89 */ /* 0x01032200000e0000 */
[----:B------:R-:W-:Y:S01]  /*9de0*/  PRMT R51, R4, 0x7610, R51 ;  /* 0x0000761004337816 */ /* 0x000fe20000000033 */
[----:B------:R-:W-:Y:S01]  /*9df0*/  CS2R R32, SRZ ;  /* 0x0000000000207805 */ /* 0x000fe2000001ff00 */
[----:B------:R-:W-:Y:S01]  /*9e00*/  PRMT R48, R3, 0x7610, R48 ;  /* 0x0000761003307816 */ /* 0x000fe20000000030 */
[----:B--2---:R1:W2:Y:S01]  /*9e10*/  SHFL.IDX PT, R15, R30, 0x1, 0x1c1f ;  /* 0x003c1f001e0f7f89 */ /* 0x0042a200000e0000 */
[----:B------:R-:W-:Y:S01]  /*9e20*/  PRMT R49, R2, 0x7610, R49 ;  /* 0x0000761002317816 */ /* 0x000fe20000000031 */
[----:B------:R-:W-:Y:S01]  /*9e30*/  CS2R R4, SRZ ;  /* 0x0000000000047805 */ /* 0x000fe2000001ff00 */
[----:B------:R-:W-:Y:S01]  /*9e40*/  CS2R R2, SRZ ;  /* 0x0000000000027805 */ /* 0x000fe2000001ff00 */
[----:B------:R-:W-:Y:S05]  /*9e50*/  @P0 BRA `(.L_x_1712) ;  /* 0x0000016000000947 */ /* 0x000fea0003800000 */
[----:B------:R-:W-:Y:S01]  /*9e60*/  ISETP.GE.AND P1, PT, R90, c[0x0][0x27c], PT ;  /* 0x00009f005a007a0c */ /* 0x000fe20003f26270 */
[----:B------:R-:W-:Y:S01]  /*9e70*/  CS2R R38, SRZ ;  /* 0x0000000000267805 */ /* 0x000fe2000001ff00 */
[----:B------:R-:W-:-:S11]  /*9e80*/  ISETP.GE.AND P0, PT, R92, c[0x0][0x27c], PT ;  /* 0x00009f005c007a0c */ /* 0x000fd60003f06270 */
[C---:B------:R-:W-:Y:S01]  /*9e90*/  @!P1 IMAD.SHL.U32 R2, R90.reuse, 0x2, RZ ;  /* 0x000000025a029824 */ /* 0x040fe200078e00ff */
[----:B------:R-:W-:Y:S01]  /*9ea0*/  @!P1 SHF.L.U64.HI R4, R90, 0x1, R91 ;  /* 0x000000015a049819 */ /* 0x000fe2000001025b */
[C---:B------:R-:W-:Y:S01]  /*9eb0*/  @!P0 IMAD.SHL.U32 R3, R92.reuse, 0x2, RZ ;  /* 0x000000025c038824 */ /* 0x040fe200078e00ff */
[----:B------:R-:W-:Y:S02]  /*9ec0*/  @!P0 SHF.L.U64.HI R5, R92, 0x1, R60 ;  /* 0x000000015c058819 */ /* 0x000fe4000001023c */
[CC--:B---3--:R-:W-:Y:S02]  /*9ed0*/  @!P1 IADD3 R18, P2, R14.reuse, R2.reuse, RZ ;  /* 0x000000020e129210 */ /* 0x0c8fe40007f5e0ff */
[----:B--2---:R-:W-:Y:S02]  /*9ee0*/  @!P1 IADD3 R16, P4, R15, R2, RZ ;  /* 0x000000020f109210 */ /* 0x004fe40007f9e0ff */
[-C--:B------:R-:W-:Y:S01]  /*9ef0*/  @!P0 IADD3 R2, P3, R14, R3.reuse, RZ ;  /* 0x000000030e028210 */ /* 0x080fe20007f7e0ff */
[--C-:B------:R-:W-:Y:S01]  /*9f00*/  @!P1 IMAD.X R19, R23, 0x1, R4.reuse, P2 ;  /* 0x0000000117139824 */ /* 0x100fe200010e0604 */
[----:B------:R-:W-:Y:S01]  /*9f10*/  @!P0 IADD3 R14, P2, R15, R3, RZ ;  /* 0x000000030f0e8210 */ /* 0x000fe20007f5e0ff */
[----:B----4-:R-:W-:-:S02]  /*9f20*/  @!P1 IMAD.X R17, R22, 0x1, R4, P4 ;  /* 0x0000000116119824 */ /* 0x010fc400020e0604 */
[--C-:B------:R-:W-:Y:S01]  /*9f30*/  @!P0 IMAD.X R3, R23, 0x1, R5.reuse, P3 ;  /* 0x0000000117038824 */ /* 0x100fe200018e0605 */
[----:B------:R-:W-:Y:S01]  /*9f40*/  CS2R R32, SRZ ;  /* 0x0000000000207805 */ /* 0x000fe2000001ff00 */
[----:B------:R-:W-:Y:S02]  /*9f50*/  @!P0 IMAD.X R15, R22, 0x1, R5, P2 ;  /* 0x00000001160f8824 */ /* 0x000fe400010e0605 */
[----:B------:R-:W-:Y:S01]  /*9f60*/  CS2R R4, SRZ ;  /* 0x0000000000047805 */ /* 0x000fe2000001ff00 */
[----:B------:R2:W5:Y:S04]  /*9f70*/  @!P0 LD.E.64 R38, [R2.64] ;  /* 0x0000000802268980 */ /* 0x000568000c101b00 */
[----:B------:R3:W5:Y:S04]  /*9f80*/  @!P0 LD.E.64 R32, [R14.64] ;  /* 0x000000080e208980 */ /* 0x000768000c101b00 */
[----:B------:R3:W5:Y:S01]  /*9f90*/  @!P1 LD.E.64 R4, [R18.64] ;  /* 0x0000000812049980 */ /* 0x000762000c101b00 */
[----:B--2---:R-:W-:-:S06]  /*9fa0*/  CS2R R2, SRZ ;  /* 0x0000000000027805 */ /* 0x004fcc000001ff00 */
[----:B------:R3:W5:Y:S02]  /*9fb0*/  @!P1 LD.E.64 R2, [R16.64] ;  /* 0x0000000810029980 */ /* 0x000764000c101b00 */
.L_x_1712:
[----:B------:R-:W-:Y:S05]  /*9fc0*/  BSYNC B0 ;  /* 0x0000000000007941 */ /* 0x000fea0003800000 */
.L_x_1711:
[----:B---3--:R-:W-:Y:S01]  /*9fd0*/  IADD3 R14, R20, 0x40, RZ ;  /* 0x00000040140e7810 */ /* 0x008fe20007ffe0ff */
[----:B-----5:R-:W-:Y:S01]  /*9fe0*/  IMAD.MOV.U32 R18, RZ, RZ, R38 ;  /* 0x000000ffff127224 */ /* 0x020fe200078e0026 */
[----:B------:R3:W1:Y:S01]  /*9ff0*/  SHFL.IDX PT, R29, R24, 0x2, 0x1c1f ;  /* 0x005c1f00181d7f89 */ /* 0x00066200000e0000 */
        /* <DEDUP_REMOVED lines=11> */
[----:B--2---:R3:W2:Y:S01]  /*a0b0*/  SHFL.IDX PT, R15, R25, 0x2, 0x1c1f ;  /* 0x005c1f00190f7f89 */ /* 0x0046a200000e0000 */
[----:B------:R-:W-:Y:S01]  /*a0c0*/  IMAD.MOV.U32 R14, RZ, RZ, R3 ;  /* 0x000000ffff0e7224 */ /* 0x000fe200078e0003 */
[----:B------:R-:W-:Y:S01]  /*a0d0*/  BSSY B0, `(.L_x_1713) ;  /* 0x0000023000007945 */ /* 0x000fe20003800000 */
[----:B------:R-:W-:Y:S01]  /*a0e0*/  PRMT R54, R18, 0x7610, R54 ;  /* 0x0000761012367816 */ /* 0x000fe20000000036 */
[----:B------:R3:W4:Y:S01]  /*a0f0*/  SHFL.IDX PT, R28, R21, 0x2, 0x1c1f ;  /* 0x005c1f00151c7f89 */ /* 0x00072200000e0000 */
        /* <DEDUP_REMOVED lines=17> */
[----:B------:R-:W-:Y:S02]  /*a210*/  @!P0 SHF.L.U64.HI R27, R92, 0x1, R60 ;  /* 0x000000015c1b8819 */ /* 0x000fe4000001023c */
[CC--:B--2-4-:R-:W-:Y:S02]  /*a220*/  @!P1 IADD3 R22, P2, R15.reuse, R14.reuse, RZ ;  /* 0x0000000e0f169210 */ /* 0x0d4fe40007f5e0ff */
[C---:B-1----:R-:W-:Y:S02]  /*a230*/  @!P1 IADD3 R18, P4, R26.reuse, R14, RZ ;  /* 0x0000000e1a129210 */ /* 0x042fe40007f9e0ff */
[-C--:B------:R-:W-:Y:S01]  /*a240*/  @!P0 IADD3 R16, P3, R15, R17.reuse, RZ ;  /* 0x000000110f108210 */ /* 0x080fe20007f7e0ff */
[C-C-:B------:R-:W-:Y:S01]  /*a250*/  @!P1 IMAD.X R23, R29.reuse, 0x1, R19.reuse, P2 ;  /* 0x000000011d179824 */ /* 0x140fe200010e0613 */
[----:B------:R-:W-:Y:S01]  /*a260*/  @!P0 IADD3 R14, P2, R26, R17, RZ ;  /* 0x000000111a0e8210 */ /* 0x000fe20007f5e0ff */
[----:B------:R-:W-:Y:S01]  /*a270*/  CS2R R36, SRZ ;  /* 0x0000000000247805 */ /* 0x000fe2000001ff00 */
[----:B------:R-:W-:Y:S01]  /*a280*/  CS2R R40, SRZ ;  /* 0x0000000000287805 */ /* 0x000fe2000001ff00 */
[----:B------:R-:W-:Y:S01]  /*a290*/  @!P1 IMAD.X R19, R28, 0x1, R19, P4 ;  /* 0x000000011c139824 */ /* 0x000fe200020e0613 */
[----:B------:R1:W5:Y:S01]  /*a2a0*/  @!P1 LD.E.64 R34, [R22.64] ;  /* 0x0000000816229980 */ /* 0x000362000c101b00 */
[----:B------:R-:W-:-:S02]  /*a2b0*/  @!P0 IMAD.X R17, R29, 0x1, R27, P3 ;  /* 0x000000011d118824 */ /* 0x000fc400018e061b */
[----:B------:R-:W-:Y:S01]  /*a2c0*/  @!P0 IMAD.X R15, R28, 0x1, R27, P2 ;  /* 0x000000011c0f8824 */ /* 0x000fe200010e061b */
[----:B------:R1:W5:Y:S04]  /*a2d0*/  @!P1 LD.E.64 R36, [R18.64] ;  /* 0x0000000812249980 */ /* 0x000368000c101b00 */
[----:B------:R1:W5:Y:S04]  /*a2e0*/  @!P0 LD.E.64 R42, [R16.64] ;  /* 0x00000008102a8980 */ /* 0x000368000c101b00 */
[----:B------:R1:W5:Y:S02]  /*a2f0*/  @!P0 LD.E.64 R40, [R14.64] ;  /* 0x000000080e288980 */ /* 0x000364000c101b00 */
.L_x_1714:
[----:B------:R-:W-:Y:S05]  /*a300*/  BSYNC B0 ;  /* 0x0000000000007941 */ /* 0x000fea0003800000 */
.L_x_1713:
[----:B-1----:R-:W-:Y:S01]  /*a310*/  IADD3 R14, R20, 0x60, RZ ;  /* 0x00000060140e7810 */ /* 0x002fe20007ffe0ff */
[----:B-----5:R-:W-:Y:S01]  /*a320*/  IMAD.MOV.U32 R18, RZ, RZ, R42 ;  /* 0x000000ffff127224 */ /* 0x020fe200078e002a */
[----:B------:R-:W1:Y:S01]  /*a330*/  SHFL.IDX PT, R26, R24, 0x3, 0x1c1f ;  /* 0x007c1f00181a7f89 */ /* 0x000e6200000e0000 */
        /* <DEDUP_REMOVED lines=11> */
[----:B--2---:R-:W2:Y:S01]  /*a3f0*/  SHFL.IDX PT, R15, R25, 0x3, 0x1c1f ;  /* 0x007c1f00190f7f89 */ /* 0x004ea200000e0000 */
[----:B------:R-:W-:Y:S01]  /*a400*/  IMAD.MOV.U32 R14, RZ, RZ, R37 ;  /* 0x000000ffff0e7224 */ /* 0x000fe200078e0025 */
[----:B------:R-:W-:Y:S01]  /*a410*/  BSSY B0, `(.L_x_1715) ;  /* 0x0000021000007945 */ /* 0x000fe20003800000 */
[----:B------:R-:W-:Y:S01]  /*a420*/  PRMT R57, R18, 0x7610, R57 ;  /* 0x0000761012397816 */ /* 0x000fe20000000039 */
[----:B---3--:R-:W3:Y:S01]  /*a430*/  SHFL.IDX PT, R24, R21, 0x3, 0x1c1f ;  /* 0x007c1f0015187f89 */ /* 0x008ee200000e0000 */
[----:B------:R-:W-:Y:S01]  /*a440*/  PRMT R58, R17, 0x7610, R58 ;  /* 0x00007610113a7816 */ /* 0x000fe2000000003a */
[----:B----4-:R-:W-:Y:S01]  /*a450*/  CS2R R28, SRZ ;  /* 0x00000000001c7805 */ /* 0x010fe2000001ff00 */
[----:B------:R-:W-:Y:S01]  /*a460*/  PRMT R27, R16, 0x7610, R27 ;  /* 0x00007610101b7816 */ /* 0x000fe2000000001b */
[----:B------:R4:W1:Y:S01]  /*a470*/  SHFL.IDX PT, R22, R30, 0x3, 0x1c1f ;  /* 0x007c1f001e167f89 */ /* 0x00086200000e0000 */
[----:B------:R-:W-:Y:S01]  /*a480*/  PRMT R56, R14, 0x7610, R56 ;  /* 0x000076100e387816 */ /* 0x000fe20000000038 */
[----:B------:R-:W-:Y:S01]  /*a490*/  CS2R R44, SRZ ;  /* 0x00000000002c7805 */ /* 0x000fe2000001ff00 */
[----:B----4-:R-:W-:Y:S01]  /*a4a0*/  CS2R R30, SRZ ;  /* 0x00000000001e7805 */ /* 0x010fe2000001ff00 */
[----:B------:R-:W-:Y:S05]  /*a4b0*/  @P0 BRA `(.L_x_1716) ;  /* 0x0000016000000947 */ /* 0x000fea0003800000 */
[----:B-123--:R-:W-:Y:S01]  /*a4c0*/  ISETP.GE.AND P1, PT, R90, c[0x0][0x27c], PT ;  /* 0x00009f005a007a0c */ /* 0x00efe20003f26270 */
[----:B------:R-:W-:Y:S01]  /*a4d0*/  CS2R R46, SRZ ;  /* 0x00000000002e7805 */ /* 0x000fe2000001ff00 */
[----:B------:R-:W-:Y:S01]  /*a4e0*/  ISETP.GE.AND P0, PT, R92, c[0x0][0x27c], PT ;  /* 0x00009f005c007a0c */ /* 0x000fe20003f06270 */
[----:B------:R-:W-:-:S10]  /*a4f0*/  CS2R R28, SRZ ;  /* 0x00000000001c7805 */ /* 0x000fd4000001ff00 */
[C---:B------:R-:W-:Y:S01]  /*a500*/  @!P1 IMAD.SHL.U32 R14, R90.reuse, 0x2, RZ ;  /* 0x000000025a0e9824 */ /* 0x040fe200078e00ff */
[----:B------:R-:W-:Y:S01]  /*a510*/  @!P1 SHF.L.U64.HI R19, R90, 0x1, R91 ;  /* 0x000000015a139819 */ /* 0x000fe2000001025b */
[C---:B------:R-:W-:Y:S01]  /*a520*/  @!P0 IMAD.SHL.U32 R17, R92.reuse, 0x2, RZ ;  /* 0x000000025c118824 */ /* 0x040fe200078e00ff */
[----:B------:R-:W-:Y:S02]  /*a530*/  @!P0 SHF.L.U64.HI R23, R92, 0x1, R60 ;  /* 0x000000015c178819 */ /* 0x000fe4000001023c */
[CC--:B------:R-:W-:Y:S02]  /*a540*/  @!P1 IADD3 R20, P2, R15.reuse, R14.reuse, RZ ;  /* 0x0000000e0f149210 */ /* 0x0c0fe40007f5e0ff */
[----:B------:R-:W-:Y:S02]  /*a550*/  @!P1 IADD3 R18, P4, R22, R14, RZ ;  /* 0x0000000e16129210 */ /* 0x000fe40007f9e0ff */
[-C--:B------:R-:W-:Y:S01]  /*a560*/  @!P0 IADD3 R16, P3, R15, R17.reuse, RZ ;  /* 0x000000110f108210 */ /* 0x080fe20007f7e0ff */
[--C-:B------:R-:W-:Y:S01]  /*a570*/  @!P1 IMAD.X R21, R26, 0x1, R19.reuse, P2 ;  /* 0x000000011a159824 */ /* 0x100fe200010e0613 */
        /* <DEDUP_REMOVED lines=10> */
.L_x_1716:
[----:B-123--:R-:W-:Y:S05]  /*a620*/  BSYNC B0 ;  /* 0x0000000000007941 */ /* 0x00efea0003800000 */
.L_x_1715:
[----:B-----5:R-:W-:Y:S01]  /*a630*/  IMAD.MOV.U32 R14, RZ, RZ, R46 ;  /* 0x000000ffff0e7224 */ /* 0x020fe200078e002e */
        /* <DEDUP_REMOVED lines=45> */
[--C-:B------:R-:W-:Y:S01]  /*a910*/  HADD2.F32 R0, -RZ, R49.reuse.H0_H0 ;  /* 0x20000031ff007230 */ /* 0x100fe20000004100 */
        /* <DEDUP_REMOVED lines=19> */
.L_x_1720:
[----:B------:R-:W-:Y:S05]  /*aa50*/  BSYNC B0 ;  /* 0x0000000000007941 */ /* 0x000fea0003800000 */
.L_x_1719:
[----:B------:R-:W-:-:S13]  /*aa60*/  ISETP.GE.AND P0, PT, R92, c[0x0][0x27c], PT ;  /* 0x00009f005c007a0c */ /* 0x000fda0003f06270 */
[----:B------:R-:W-:Y:S05]  /*aa70*/  @P0 BRA `(.L_x_1718) ;  /* 0x000002a000000947 */ /* 0x000fea0003800000 */
[----:B-1----:R-:W1:Y:S01]  /*aa80*/  LDS.128 R16, [R249+0x5000] ;  /* 0x00500000f9107984 */ /* 0x002e620000000c00 */
[----:B------:R-:W-:Y:S02]  /*aa90*/  SHF.R.U32.HI R0, RZ, 0x10, R9 ;  /* 0x00000010ff007819 */ /* 0x000fe40000011609 */
[--C-:B------:R-:W-:Y:S02]  /*aaa0*/  SHF.R.U64 R21, R12, 0x10, R13.reuse ;  /* 0x000000100c157819 */ /* 0x100fe4000000120d */
[----:B------:R-:W-:Y:S02]  /*aab0*/  SHF.R.U32.HI R7, RZ, 0x10, R13 ;  /* 0x00000010ff077819 */ /* 0x000fe4000001160d */
[----:B------:R-:W-:Y:S01]  /*aac0*/  SHF.R.U64 R20, R8, 0x10, R9 ;  /* 0x0000001008147819 */ /* 0x000fe20000001209 */
[--C-:B-1----:R-:W-:Y:S02]  /*aad0*/  HADD2.F32 R12, -RZ, R16.reuse.H0_H0 ;  /* 0x20000010ff0c7230 */ /* 0x102fe40000004100 */
[----:B------:R-:W-:-:S02]  /*aae0*/  HADD2.F32 R11, -RZ, R16.H1_H1 ;  /* 0x30000010ff0b7230 */ /* 0x000fc40000004100 */
[--C-:B------:R-:W-:Y:S02]  /*aaf0*/  HADD2.F32 R6, -RZ, R19.reuse.H1_H1 ;  /* 0x30000013ff067230 */ /* 0x100fe40000004100 */
[----:B------:R-:W-:Y:S02]  /*ab00*/  HADD2.F32 R16, -RZ, R0.H0_H0 ;  /* 0x20000000ff107230 */ /* 0x000fe40000004100 */
[--C-:B------:R-:W-:Y:S02]  /*ab10*/  HADD2.F32 R0, -RZ, R50.reuse.H0_H0 ;  /* 0x20000032ff007230 */ /* 0x100fe40000004100 */
[----:B------:R-:W-:Y:S01]  /*ab20*/  HADD2.F32 R13, -RZ, R19.H0_H0 ;  /* 0x20000013ff0d7230 */ /* 0x000fe20000004100 */
[-C--:B------:R-:W-:Y:S01]  /*ab30*/  FMUL.FTZ R15, R6, R16.reuse ;  /* 0x00000010060f7220 */ /* 0x080fe20000410000 */
[----:B------:R-:W-:Y:S02]  /*ab40*/  HADD2.F32 R19, -RZ, R7.H0_H0 ;  /* 0x20000007ff137230 */ /* 0x000fe40000004100 */
[--C-:B------:R-:W-:Y:S01]  /*ab50*/  HADD2.F32 R10, -RZ, R17.reuse.H0_H0 ;  /* 0x20000011ff0a7230 */ /* 0x100fe20000004100 */
[----:B------:R-:W-:Y:S01]  /*ab60*/  FMUL.FTZ R16, R13, R16 ;  /* 0x000000100d107220 */ /* 0x000fe20000410000 */
[----:B------:R-:W-:Y:S01]  /*ab70*/  HADD2.F32 R9, -RZ, R17.H1_H1 ;  /* 0x30000011ff097230 */ /* 0x000fe20000004100 */
[----:B------:R-:W-:Y:S01]  /*ab80*/  FMUL.FTZ R17, R11, R0 ;  /* 0x000000000b117220 */ /* 0x000fe20000410000 */
[----:B------:R-:W-:-:S02]  /*ab90*/  HADD2.F32 R7, -RZ, R50.H1_H1 ;  /* 0x30000032ff077230 */ /* 0x000fc40000004100 */
[--C-:B------:R-:W-:Y:S02]  /*aba0*/  HADD2.F32 R14, -RZ, R18.reuse.H0_H0 ;  /* 0x20000012ff0e7230 */ /* 0x100fe40000004100 */
[----:B------:R-:W-:Y:S01]  /*abb0*/  HADD2.F32 R8, -RZ, R18.H1_H1 ;  /* 0x30000012ff087230 */ /* 0x000fe20000004100 */
[----:B------:R-:W-:Y:S02]  /*abc0*/  FFMA.FTZ R18, R13, R19, -R15 ;  /* 0x000000130d127223 */ /* 0x000fe4000001080f */
[C---:B------:R-:W-:Y:S01]  /*abd0*/  FMUL.FTZ R13, R12.reuse, R0 ;  /* 0x000000000c0d7220 */ /* 0x040fe20000410000 */
[--C-:B------:R-:W-:Y:S01]  /*abe0*/  HADD2.F32 R0, -RZ, R51.reuse.H0_H0 ;  /* 0x20000033ff007230 */ /* 0x100fe20000004100 */
        /* <DEDUP_REMOVED lines=19> */
.L_x_1718:
[----:B------:R-:W-:Y:S05]  /*ad20*/  BSYNC B1 ;  /* 0x0000000000017941 */ /* 0x000fea0003800000 */
.L_x_1717:
        /* <DEDUP_REMOVED lines=49> */
.L_x_1724:
[----:B------:R-:W-:Y:S05]  /*b040*/  BSYNC B0 ;  /* 0x0000000000007941 */ /* 0x000fea0003800000 */
.L_x_1723:
[----:B------:R-:W-:-:S13]  /*b050*/  ISETP.GE.AND P0, PT, R92, c[0x0][0x27c], PT ;  /* 0x00009f005c007a0c */ /* 0x000fda0003f06270 */
[----:B------:R-:W-:Y:S05]  /*b060*/  @P0 BRA `(.L_x_1722) ;  /* 0x000002a000000947 */ /* 0x000fea0003800000 */
[----:B-1----:R-:W1:Y:S01]  /*b070*/  LDS.128 R4, [R249+0x6000] ;  /* 0x00600000f9047984 */ /* 0x002e620000000c00 */
        /* <DEDUP_REMOVED lines=41> */
.L_x_1722:
[----:B------:R-:W-:Y:S05]  /*b310*/  BSYNC B1 ;  /* 0x0000000000017941 */ /* 0x000fea0003800000 */
.L_x_1721:
        /* <DEDUP_REMOVED lines=49> */
.L_x_1728:
[----:B------:R-:W-:Y:S05]  /*b630*/  BSYNC B0 ;  /* 0x0000000000007941 */ /* 0x000fea0003800000 */
.L_x_1727:
        /* <DEDUP_REMOVED lines=44> */
.L_x_1726:
[----:B------:R-:W-:Y:S05]  /*b900*/  BSYNC B1 ;  /* 0x0000000000017941 */ /* 0x000fea0003800000 */
.L_x_1725:
        /* <DEDUP_REMOVED lines=48> */
.L_x_1731:
[----:B------:R-:W-:Y:S05]  /*bc10*/  BSYNC B0 ;  /* 0x0000000000007941 */ /* 0x000fea0003800000 */
.L_x_1730:
        /* <DEDUP_REMOVED lines=45> */
.L_x_1708:
        /* <DEDUP_REMOVED lines=25> */
[----:B------:R-:W-:Y:S01]  /*c080*/  ISETP.GE.OR P0, PT, R20, R0, P2 ;  /* 0x000000001400720c */ /* 0x000fe20001706670 */
[----:B------:R-:W3:Y:S04]  /*c090*/  SHFL.IDX PT, R9, R3, RZ, 0x1c1f ;  /* 0x001c1fff03097589 */ /* 0x000ee800000e0000 */
[----:B------:R-:W4:Y:S08]  /*c0a0*/  SHFL.IDX PT, R10, R2, RZ, 0x1c1f ;  /* 0x001c1fff020a7589 */ /* 0x000f3000000e0000 */
[C---:B------:R-:W-:Y:S01]  /*c0b0*/  @!P0 IMAD.SHL.U32 R6, R84.reuse, 0x2, RZ ;  /* 0x0000000254068824 */ /* 0x040fe200078e00ff */
[----:B------:R-:W-:-:S04]  /*c0c0*/  @!P0 SHF.L.U64.HI R7, R84, 0x1, R85 ;  /* 0x0000000154078819 */ /* 0x000fc80000010255 */
[----:B-1----:R-:W-:-:S05]  /*c0d0*/  @!P0 IADD3 R4, P1, R8, R6, RZ ;  /* 0x0000000608048210 */ /* 0x002fca0007f3e0ff */
[--C-:B--2---:R-:W-:Y:S01]  /*c0e0*/  @!P0 IMAD.X R5, R5, 0x1, R7.reuse, P1 ;  /* 0x0000000105058824 */ /* 0x104fe200008e0607 */
[----:B---3--:R-:W-:Y:S01]  /*c0f0*/  @!P0 IADD3 R6, P1, R9, R6, RZ ;  /* 0x0000000609068210 */ /* 0x008fe20007f3e0ff */
[----:B------:R-:W-:Y:S01]  /*c100*/  CS2R R14, SRZ ;  /* 0x00000000000e7805 */ /* 0x000fe2000001ff00 */
[----:B------:R-:W-:Y:S02]  /*c110*/  CS2R R12, SRZ ;  /* 0x00000000000c7805 */ /* 0x000fe4000001ff00 */
[----:B------:R1:W2:Y:S01]  /*c120*/  @!P0 LD.E.128 R16, [R4.64] ;  /* 0x0000000804108980 */ /* 0x0002a2000c101d00 */
[----:B----4-:R-:W-:-:S05]  /*c130*/  @!P0 IMAD.X R7, R10, 0x1, R7, P1 ;  /* 0x000000010a078824 */ /* 0x010fca00008e0607 */
[----:B------:R2:W3:Y:S01]  /*c140*/  @!P0 LD.E.128 R12, [R6.64] ;  /* 0x00000008060c8980 */ /* 0x0004e2000c101d00 */
[----:B------:R-:W-:Y:S01]  /*c150*/  BSSY B0, `(.L_x_1732) ;  /* 0x0000026000007945 */ /* 0x000fe20003800000 */
[----:B------:R-:W-:Y:S01]  /*c160*/  CS2R R10, SRZ ;  /* 0x00000000000a7805 */ /* 0x000fe2000001ff00 */
[----:B------:R-:W-:Y:S01]  /*c170*/  CS2R R8, SRZ ;  /* 0x0000000000087805 */ /* 0x000fe2000001ff00 */
[----:B------:R4:W2:Y:S04]  /*c180*/  SHFL.IDX PT, R23, R22, 0x1, 0x1c1f ;  /* 0x003c1f0016177f89 */ /* 0x0008a800000e0000 */
[----:B------:R4:W2:Y:S04]  /*c190*/  SHFL.IDX PT, R24, R3, 0x1, 0x1c1f ;  /* 0x003c1f0003187f89 */ /* 0x0008a800000e0000 */
[----:B------:R4:W2:Y:S04]  /*c1a0*/  SHFL.IDX PT, R26, R21, 0x1, 0x1c1f ;  /* 0x003c1f00151a7f89 */ /* 0x0008a800000e0000 */
[----:B------:R4:W2:Y:S01]  /*c1b0*/  SHFL.IDX PT, R25, R2, 0x1, 0x1c1f ;  /* 0x003c1f0002197f89 */ /* 0x0008a200000e0000 */
[----:B-1----:R-:W-:-:S04]  /*c1c0*/  IADD3 R4, R20, 0x20, RZ ;  /* 0x0000002014047810 */ /* 0x002fc80007ffe0ff */
[----:B------:R-:W-:Y:S01]  /*c1d0*/  ISETP.GE.AND P0, PT, R4, R0, PT ;  /* 0x000000000400720c */ /* 0x000fe20003f06270 */
[----:B--2---:R-:W-:Y:S01]  /*c1e0*/  IMAD.MOV.U32 R7, RZ, RZ, R18 ;  /* 0x000000ffff077224 */ /* 0x004fe200078e0012 */
[----:B------:R-:W-:Y:S01]  /*c1f0*/  MOV R6, R19 ;  /* 0x0000001300067202 */ /* 0x000fe20000000f00 */
[----:B------:R-:W-:Y:S02]  /*c200*/  IMAD.MOV.U32 R5, RZ, RZ, R16 ;  /* 0x000000ffff057224 */ /* 0x000fe400078e0010 */
[----:B------:R-:W-:Y:S01]  /*c210*/  IMAD.MOV.U32 R4, RZ, RZ, R17 ;  /* 0x000000ffff047224 */ /* 0x000fe200078e0011 */
[----:B------:R-:W-:Y:S02]  /*c220*/  PRMT R65, R7, 0x7610, R65 ;  /* 0x0000761007417816 */ /* 0x000fe40000000041 */
[----:B------:R-:W-:Y:S01]  /*c230*/  PRMT R57, R57, 0x5410, R6 ;  /* 0x0000541039397816 */ /* 0x000fe20000000006 */
[----:B---3--:R-:W-:Y:S01]  /*c240*/  IMAD.MOV.U32 R7, RZ, RZ, R14 ;  /* 0x000000ffff077224 */ /* 0x008fe200078e000e */
[----:B------:R-:W-:Y:S01]  /*c250*/  PRMT R53, R4, 0x5410, R5 ;  /* 0x0000541004357816 */ /* 0x000fe20000000005 */
[----:B------:R-:W-:Y:S01]  /*c260*/  IMAD.MOV.U32 R5, RZ, RZ, R12 ;  /* 0x000000ffff057224 */ /* 0x000fe200078e000c */
[----:B------:R-:W-:Y:S01]  /*c270*/  MOV R6, R15 ;  /* 0x0000000f00067202 */ /* 0x000fe20000000f00 */
[----:B------:R-:W-:Y:S01]  /*c280*/  IMAD.MOV.U32 R4, RZ, RZ, R13 ;  /* 0x000000ffff047224 */ /* 0x000fe200078e000d */
[----:B------:R-:W-:-:S02]  /*c290*/  PRMT R55, R7, 0x7610, R55 ;  /* 0x0000761007377816 */ /* 0x000fc40000000037 */
[----:B------:R-:W-:Y:S02]  /*c2a0*/  PRMT R57, R6, 0x7610, R57 ;  /* 0x0000761006397816 */ /* 0x000fe40000000039 */
[----:B------:R-:W-:Y:S01]  /*c2b0*/  PRMT R52, R4, 0x5410, R5 ;  /* 0x0000541004347816 */ /* 0x000fe20000000005 */
[----:B------:R-:W-:Y:S01]  /*c2c0*/  CS2R R6, SRZ ;  /* 0x0000000000067805 */ /* 0x000fe2000001ff00 */
[----:B------:R-:W-:Y:S01]  /*c2d0*/  CS2R R4, SRZ ;  /* 0x0000000000047805 */ /* 0x000fe2000001ff00 */
[----:B------:R-:W-:Y:S05]  /*c2e0*/  @P0 BRA `(.L_x_1733) ;  /* 0x000000c000000947 */ /* 0x000fea0003800000 */
[----:B----4-:R-:W-:Y:S01]  /*c2f0*/  CS2R R8, SRZ ;  /* 0x0000000000087805 */ /* 0x010fe2000001ff00 */
[----:B------:R-:W-:Y:S01]  /*c300*/  CS2R R6, SRZ ;  /* 0x0000000000067805 */ /* 0x000fe2000001ff00 */
[----:B------:R-:W-:Y:S01]  /*c310*/  CS2R R4, SRZ ;  /* 0x0000000000047805 */ /* 0x000fe2000001ff00 */
[----:B------:R-:W-:Y:S05]  /*c320*/  @P2 BRA `(.L_x_1733) ;  /* 0x0000008000002947 */ /* 0x000fea0003800000 */
[C---:B------:R-:W-:Y:S01]  /*c330*/  IMAD.SHL.U32 R6, R84.reuse, 0x2, RZ ;  /* 0x0000000254067824 */ /* 0x040fe200078e00ff */
[----:B------:R-:W-:-:S04]  /*c340*/  SHF.L.U64.HI R7, R84, 0x1, R85 ;  /* 0x0000000154077819 */ /* 0x000fc80000010255 */
[-C--:B------:R-:W-:Y:S02]  /*c350*/  IADD3 R4, P1, R23, R6.reuse, RZ ;  /* 0x0000000617047210 */ /* 0x080fe40007f3e0ff */
[----:B------:R-:W-:-:S03]  /*c360*/  IADD3 R6, P0, R24, R6, RZ ;  /* 0x0000000618067210 */ /* 0x000fc60007f1e0ff */
[--C-:B------:R-:W-:Y:S02]  /*c370*/  IMAD.X R5, R26, 0x1, R7.reuse, P1 ;  /* 0x000000011a057824 */ /* 0x100fe400008e0607 */
[----:B------:R-:W-:-:S03]  /*c380*/  IMAD.X R7, R25, 0x1, R7, P0 ;  /* 0x0000000119077824 */ /* 0x000fc600000e0607 */
[----:B------:R1:W5:Y:S04]  /*c390*/  LD.E.128 R8, [R4.64] ;  /* 0x0000000804087980 */ /* 0x000368000c101d00 */
[----:B-1----:R-:W5:Y:S02]  /*c3a0*/  LD.E.128 R4, [R6.64] ;  /* 0x0000000806047980 */ /* 0x002f64000c101d00 */
.L_x_1733:
[----:B----4-:R-:W-:Y:S05]  /*c3b0*/  BSYNC B0 ;  /* 0x0000000000007941 */ /* 0x010fea0003800000 */
.L_x_1732:
[----:B------:R-:W1:Y:S01]  /*c3c0*/  SHFL.IDX PT, R26, R22, 0x2, 0x1c1f ;  /* 0x005c1f00161a7f89 */ /* 0x000e6200000e0000 */
[----:B------:R-:W-:Y:S01]  /*c3d0*/  IADD3 R23, R20, 0x40, RZ ;  /* 0x0000004014177810 */ /* 0x000fe20007ffe0ff */
[----:B------:R-:W-:Y:S01]  /*c3e0*/  CS2R R42, SRZ ;  /* 0x00000000002a7805 */ /* 0x000fe2000001ff00 */
[----:B------:R-:W-:Y:S01]  /*c3f0*/  CS2R R40, SRZ ;  /* 0x0000000000287805 */ /* 0x000fe2000001ff00 */
[----:B------:R-:W2:Y:S01]  /*c400*/  SHFL.IDX PT, R27, R21, 0x2, 0x1c1f ;  /* 0x005c1f00151b7f89 */ /* 0x000ea200000e0000 */
[----:B------:R-:W-:-:S03]  /*c410*/  ISETP.GE.OR P0, PT, R23, R0, P2 ;  /* 0x000000001700720c */ /* 0x000fc60001706670 */
[----:B------:R-:W3:Y:S04]  /*c420*/  SHFL.IDX PT, R24, R3, 0x2, 0x1c1f ;  /* 0x005c1f0003187f89 */ /* 0x000ee800000e0000 */
[----:B------:R-:W4:Y:S06]  /*c430*/  SHFL.IDX PT, R28, R2, 0x2, 0x1c1f ;  /* 0x005c1f00021c7f89 */ /* 0x000f2c00000e0000 */
[C---:B------:R-:W-:Y:S01]  /*c440*/  @!P0 IMAD.SHL.U32 R23, R84.reuse, 0x2, RZ ;  /* 0x0000000254178824 */ /* 0x040fe200078e00ff */
[----:B------:R-:W-:-:S04]  /*c450*/  @!P0 SHF.L.U64.HI R25, R84, 0x1, R85 ;  /* 0x0000000154198819 */ /* 0x000fc80000010255 */
[----:B-1----:R-:W-:-:S05]  /*c460*/  @!P0 IADD3 R26, P1, R26, R23, RZ ;  /* 0x000000171a1a8210 */ /* 0x002fca0007f3e0ff */
[----:B--2---:R-:W-:Y:S01]  /*c470*/  @!P0 IMAD.X R27, R27, 0x1, R25, P1 ;  /* 0x000000011b1b8824 */ /* 0x004fe200008e0619 */
[----:B---3--:R-:W-:Y:S01]  /*c480*/  @!P0 IADD3 R24, P1, R24, R23, RZ ;  /* 0x0000001718188210 */ /* 0x008fe20007f3e0ff */
[----:B------:R-:W-:-:S03]  /*c490*/  CS2R R38, SRZ ;  /* 0x0000000000267805 */ /* 0x000fc6000001ff00 */
[----:B------:R-:W2:Y:S01]  /*c4a0*/  @!P0 LD.E.128 R40, [R26.64] ;  /* 0x000000081a288980 */ /* 0x000ea2000c101d00 */
[----:B------:R-:W-:Y:S01]  /*c4b0*/  CS2R R36, SRZ ;  /* 0x0000000000247805 */ /* 0x000fe2000001ff00 */
[----:B----4-:R-:W-:-:S05]  /*c4c0*/  @!P0 IMAD.X R25, R28, 0x1, R25, P1 ;  /* 0x000000011c198824 */ /* 0x010fca00008e0619 */
[----:B------:R1:W3:Y:S01]  /*c4d0*/  @!P0 LD.E.128 R36, [R24.64] ;  /* 0x0000000818248980 */ /* 0x0002e2000c101d00 */
[----:B------:R-:W-:Y:S01]  /*c4e0*/  IADD3 R20, R20, 0x60, RZ ;  /* 0x0000006014147810 */ /* 0x000fe20007ffe0ff */
[----:B-----5:R-:W-:Y:S01]  /*c4f0*/  IMAD.MOV.U32 R23, RZ, RZ, R8 ;  /* 0x000000ffff177224 */ /* 0x020fe200078e0008 */
[----:B------:R-:W-:Y:S01]  /*c500*/  BSSY B0, `(.L_x_1734) ;  /* 0x000002e000007945 */ /* 0x000fe20003800000 */
[----:B------:R-:W4:Y:S01]  /*c510*/  SHFL.IDX PT, R22, R22, 0x3, 0x1c1f ;  /* 0x007c1f0016167f89 */ /* 0x000f2200000e0000 */
[----:B------:R-:W-:Y:S01]  /*c520*/  ISETP.GE.AND P0, PT, R20, R0, PT ;  /* 0x000000001400720c */ /* 0x000fe20003f06270 */
[----:B------:R-:W-:Y:S01]  /*c530*/  CS2R R50, SRZ ;  /* 0x0000000000327805 */ /* 0x000fe2000001ff00 */
[----:B------:R-:W-:Y:S01]  /*c540*/  MOV R20, R9 ;  /* 0x0000000900147202 */ /* 0x000fe20000000f00 */
[----:B------:R-:W-:Y:S01]  /*c550*/  CS2R R48, SRZ ;  /* 0x0000000000307805 */ /* 0x000fe2000001ff00 */
[----:B------:R-:W-:Y:S01]  /*c560*/  CS2R R46, SRZ ;  /* 0x00000000002e7805 */ /* 0x000fe2000001ff00 */
[----:B------:R-:W-:Y:S01]  /*c570*/  CS2R R44, SRZ ;  /* 0x00000000002c7805 */ /* 0x000fe2000001ff00 */
[----:B------:R-:W-:Y:S01]  /*c580*/  PRMT R69, R20, 0x5410, R23 ;  /* 0x0000541014457816 */ /* 0x000fe20000000017 */
[----:B------:R-:W-:-:S02]  /*c590*/  IMAD.MOV.U32 R23, RZ, RZ, R4 ;  /* 0x000000ffff177224 */ /* 0x000fc400078e0004 */
[----:B------:R-:W-:-:S05]  /*c5a0*/  IMAD.MOV.U32 R20, RZ, RZ, R5 ;  /* 0x000000ffff147224 */ /* 0x000fca00078e0005 */
[----:B------:R-:W-:Y:S02]  /*c5b0*/  PRMT R68, R20, 0x5410, R23 ;  /* 0x0000541014447816 */ /* 0x000fe40000000017 */
[----:B------:R-:W2:Y:S01]  /*c5c0*/  SHFL.IDX PT, R23, R3, 0x3, 0x1c1f ;  /* 0x007c1f0003177f89 */ /* 0x000ea200000e0000 */
[----:B-1----:R-:W-:Y:S02]  /*c5d0*/  IMAD.MOV.U32 R25, RZ, RZ, R10 ;  /* 0x000000ffff197224 */ /* 0x002fe400078e000a */
[----:B------:R-:W-:-:S05]  /*c5e0*/  IMAD.MOV.U32 R24, RZ, RZ, R11 ;  /* 0x000000ffff187224 */ /* 0x000fca00078e000b */
[----:B------:R-:W-:Y:S01]  /*c5f0*/  PRMT R71, R24, 0x5410, R25 ;  /* 0x0000541018477816 */ /* 0x000fe20000000019 */
[----:B------:R-:W-:Y:S02]  /*c600*/  IMAD.MOV.U32 R25, RZ, RZ, R6 ;  /* 0x000000ffff197224 */ /* 0x000fe400078e0006 */
[----:B------:R-:W-:-:S05]  /*c610*/  IMAD.MOV.U32 R24, RZ, RZ, R7 ;  /* 0x000000ffff187224 */ /* 0x000fca00078e0007 */
[----:B------:R-:W-:Y:S02]  /*c620*/  PRMT R70, R25, 0x5410, R24 ;  /* 0x0000541019467816 */ /* 0x000fe40000000018 */
[----:B------:R-:W1:Y:S04]  /*c630*/  SHFL.IDX PT, R24, R2, 0x3, 0x1c1f ;  /* 0x007c1f0002187f89 */ /* 0x000e6800000e0000 */
[----:B------:R1:W1:Y:S01]  /*c640*/  SHFL.IDX PT, R25, R21, 0x3, 0x1c1f ;  /* 0x007c1f0015197f89 */ /* 0x00026200000e0000 */
[----:B--2---:R-:W-:Y:S01]  /*c650*/  IMAD.MOV.U32 R20, RZ, RZ, R43 ;  /* 0x000000ffff147224 */ /* 0x004fe200078e002b */
[----:B-1----:R-:W-:Y:S01]  /*c660*/  MOV R21, R42 ;  /* 0x0000002a00157202 */ /* 0x002fe20000000f00 */
[----:B------:R-:W-:Y:S02]  /*c670*/  IMAD.MOV.U32 R3, RZ, RZ, R40 ;  /* 0x000000ffff037224 */ /* 0x000fe400078e0028 */
[----:B------:R-:W-:Y:S01]  /*c680*/  IMAD.MOV.U32 R2, RZ, RZ, R41 ;  /* 0x000000ffff027224 */ /* 0x000fe200078e0029 */
[----:B------:R-:W-:Y:S01]  /*c690*/  PRMT R76, R20, 0x5410, R21 ;  /* 0x00005410144c7816 */ /* 0x000fe20000000015 */
[----:B---3--:R-:W-:-:S03]  /*c6a0*/  IMAD.MOV.U32 R21, RZ, RZ, R38 ;  /* 0x000000ffff157224 */ /* 0x008fc600078e0026 */
[----:B------:R-:W-:Y:S01]  /*c6b0*/  PRMT R73, R2, 0x5410, R3 ;  /* 0x0000541002497816 */ /* 0x000fe20000000003 */
[----:B------:R-:W-:Y:S01]  /*c6c0*/  IMAD.MOV.U32 R3, RZ, RZ, R36 ;  /* 0x000000ffff037224 */ /* 0x000fe200078e0024 */
[----:B------:R-:W-:Y:S01]  /*c6d0*/  MOV R20, R39 ;  /* 0x0000002700147202 */ /* 0x000fe20000000f00 */
[----:B------:R-:W-:-:S03]  /*c6e0*/  IMAD.MOV.U32 R2, RZ, RZ, R37 ;  /* 0x000000ffff027224 */ /* 0x000fc600078e0025 */
        /* <DEDUP_REMOVED lines=14> */
[----:B------:R1:W5:Y:S02]  /*c7d0*/  LD.E.128 R44, [R2.64] ;  /* 0x00000008022c7980 */ /* 0x000364000c101d00 */
.L_x_1735:
[----:B----4-:R-:W-:Y:S05]  /*c7e0*/  BSYNC B0 ;  /* 0x0000000000007941 */ /* 0x010fea0003800000 */
.L_x_1734:
[----:B-1---5:R-:W-:Y:S01]  /*c7f0*/  IMAD.MOV.U32 R2, RZ, RZ, R50 ;  /* 0x000000ffff027224 */ /* 0x022fe200078e0032 */
[----:B------:R-:W-:-:S04]  /*c800*/  DEPBAR.LE SB0, 0x1 ;  /* 0x000080400000791a */ /* 0x000fc80000000000 */
[----:B------:R-:W-:Y:S01]  /*c810*/  IMAD.MOV.U32 R20, RZ, RZ, R51 ;  /* 0x000000ffff147224 */ /* 0x000fe200078e0033 */
[----:B------:R-:W-:Y:S01]  /*c820*/  BSSY B0, `(.L_x_1736) ;  /* 0x0000071000007945 */ /* 0x000fe20003800000 */
[----:B------:R-:W-:-:S03]  /*c830*/  IMAD.MOV.U32 R3, RZ, RZ, R48 ;  /* 0x000000ffff037224 */ /* 0x000fc600078e0030 */
[----:B------:R-:W-:Y:S01]  /*c840*/  PRMT R80, R20, 0x5410, R2 ;  /* 0x0000541014507816 */ /* 0x000fe20000000002 */
[----:B------:R-:W-:Y:S01]  /*c850*/  IMAD.MOV.U32 R20, RZ, RZ, R46 ;  /* 0x000000ffff147224 */ /* 0x000fe200078e002e */
[----:B------:R-:W-:Y:S01]  /*c860*/  IADD3 R2, -R63, R0, RZ ;  /* 0x000000003f027210 */ /* 0x000fe20007ffe1ff */
[----:B------:R-:W-:-:S03]  /*c870*/  IMAD.MOV.U32 R0, RZ, RZ, R49 ;  /* 0x000000ffff007224 */ /* 0x000fc600078e0031 */
[----:B------:R-:W-:Y:S01]  /*c880*/  IMNMX R64, R2, 0x80, PT ;  /* 0x0000008002407817 */ /* 0x000fe20003800200 */
[----:B------:R-:W-:Y:S01]  /*c890*/  IMAD.MOV.U32 R2, RZ, RZ, R44 ;  /* 0x000000ffff027224 */ /* 0x000fe200078e002c */
[----:B------:R-:W-:Y:S01]  /*c8a0*/  PRMT R78, R0, 0x5410, R3 ;  /* 0x00005410004e7816 */ /* 0x000fe20000000003 */
[----:B------:R-:W-:Y:S01]  /*c8b0*/  BAR.SYNC.DEFER_BLOCKING 0x0 ;  /* 0x0000000000007b1d */ /* 0x000fe20000010000 */
[----:B------:R-:W-:Y:S02]  /*c8c0*/  ISETP.GE.OR P0, PT, R93, R64, P2 ;  /* 0x000000405d00720c */ /* 0x000fe40001706670 */
[----:B------:R-:W-:Y:S02]  /*c8d0*/  MOV R3, R47 ;  /* 0x0000002f00037202 */ /* 0x000fe40000000f00 */
[----:B------:R-:W-:Y:S02]  /*c8e0*/  MOV R0, R45 ;  /* 0x0000002d00007202 */ /* 0x000fe40000000f00 */
[----:B------:R-:W-:-:S02]  /*c8f0*/  PRMT R79, R20, 0x5410, R3 ;  /* 0x00005410144f7816 */ /* 0x000fc40000000003 */
[----:B------:R-:W-:-:S05]  /*c900*/  PRMT R77, R0, 0x5410, R2 ;  /* 0x00005410004d7816 */ /* 0x000fca0000000002 */
        /* <DEDUP_REMOVED lines=10> */
[--C-:B------:R-:W-:Y:S02]  /*c9b0*/  SHF.R.U64 R61, R12, 0x10, R13.reuse ;  /* 0x000000100c3d7819 */ /* 0x100fe4000000120d */
[----:B------:R-:W-:Y:S02]  /*c9c0*/  SHF.R.U32.HI R12, RZ, 0x10, R13 ;  /* 0x00000010ff0c7819 */ /* 0x000fe4000001160d */
[----:B------:R-:W-:Y:S02]  /*c9d0*/  SHF.R.U32.HI R34, RZ, 0x10, R17 ;  /* 0x00000010ff227819 */ /* 0x000fe40000011611 */
[--C-:B------:R-:W-:Y:S02]  /*c9e0*/  SHF.R.U64 R58, R14, 0x10, R15.reuse ;  /* 0x000000100e3a7819 */ /* 0x100fe4000000120f */
[----:B------:R-:W-:Y:S01]  /*c9f0*/  SHF.R.U32.HI R35, RZ, 0x10, R15 ;  /* 0x00000010ff237819 */ /* 0x000fe2000001160f */
[----:B------:R-:W-:-:S02]  /*ca00*/  HADD2.F32 R15, -RZ, R53.H0_H0 ;  /* 0x20000035ff0f7230 */ /* 0x000fc40000004100 */
[----:B------:R-:W-:Y:S01]  /*ca10*/  HADD2.F32 R67, -RZ, R34.H0_H0 ;  /* 0x20000022ff437230 */ /* 0x000fe20000004100 */
[----:B------:R-:W-:Y:S02]  /*ca20*/  SHF.R.U64 R63, R16, 0x10, R17 ;  /* 0x00000010103f7819 */ /* 0x000fe40000001211 */
[--C-:B------:R-:W-:Y:S02]  /*ca30*/  SHF.R.U64 R62, R18, 0x10, R19.reuse ;  /* 0x00000010123e7819 */ /* 0x100fe40000001213 */
[----:B------:R-:W-:Y:S02]  /*ca40*/  SHF.R.U32.HI R56, RZ, 0x10, R19 ;  /* 0x00000010ff387819 */ /* 0x000fe40000011613 */
        /* <DEDUP_REMOVED lines=8> */
[--C-:B------:R-:W-:Y:S02]  /*cad0*/  HADD2.F32 R30, -RZ, R20.reuse.H0_H0 ;  /* 0x20000014ff1e7230 */ /* 0x100fe40000004100 */
[----:B------:R-:W-:Y:S02]  /*cae0*/  HADD2.F32 R32, -RZ, R20.H1_H1 ;  /* 0x30000014ff207230 */ /* 0x000fe40000004100 */
[----:B------:R-:W-:Y:S02]  /*caf0*/  HADD2.F32 R29, -RZ, R21.H1_H1 ;  /* 0x30000015ff1d7230 */ /* 0x000fe40000004100 */
[----:B--2---:R-:W-:-:S02]  /*cb00*/  HADD2.F32 R3, -RZ, R25.H0_H0 ;  /* 0x20000019ff037230 */ /* 0x004fc40000004100 */
[--C-:B------:R-:W-:Y:S02]  /*cb10*/  HADD2.F32 R13, -RZ, R24.reuse.H0_H0 ;  /* 0x20000018ff0d7230 */ /* 0x100fe40000004100 */
[----:B------:R-:W-:Y:S02]  /*cb20*/  HADD2.F32 R20, -RZ, R24.H1_H1 ;  /* 0x30000018ff147230 */ /* 0x000fe40000004100 */
[----:B------:R-:W-:Y:S01]  /*cb30*/  HADD2.F32 R24, -RZ, R12.H0_H0 ;  /* 0x2000000cff187230 */ /* 0x000fe20000004100 */
[-C--:B------:R-:W-:Y:S01]  /*cb40*/  FMUL.FTZ R14, R31, R0.reuse ;  /* 0x000000001f0e7220 */ /* 0x080fe20000410000 */
[----:B------:R-:W-:Y:S01]  /*cb50*/  HADD2.F32 R2, -RZ, R25.H1_H1 ;  /* 0x30000019ff027230 */ /* 0x000fe20000004100 */
[----:B------:R-:W-:Y:S01]  /*cb60*/  FMUL.FTZ R54, R3, R0 ;  /* 0x0000000003367220 */ /* 0x000fe20000410000 */
[----:B------:R-:W-:Y:S01]  /*cb70*/  HADD2.F32 R12, -RZ, R52.H1_H1 ;  /* 0x30000034ff0c7230 */ /* 0x000fe20000004100 */
[----:B------:R-:W-:Y:S02]  /*cb80*/  FMUL.FTZ R0, R29, R24 ;  /* 0x000000181d007220 */ /* 0x000fe40000410000 */
[----:B------:R-:W-:Y:S01]  /*cb90*/  FFMA.FTZ R60, R3, R15, R14 ;  /* 0x0000000f033c7223 */ /* 0x000fe2000001000e */
[----:B------:R-:W-:Y:S01]  /*cba0*/  HADD2.F32 R14, -RZ, R53.H1_H1 ;  /* 0x30000035ff0e7230 */ /* 0x000fe20000004100 */
[----:B------:R-:W-:Y:S01]  /*cbb0*/  FMUL.FTZ R3, R30, R12 ;  /* 0x0000000c1e037220 */ /* 0x000fe20000410000 */
[----:B------:R-:W-:Y:S01]  /*cbc0*/  HADD2.F32 R21, -RZ, R23.H0_H0 ;  /* 0x20000017ff157230 */ /* 0x000fe20000004100 */
[C---:B------:R-:W-:Y:S01]  /*cbd0*/  FFMA.FTZ R59, R2.reuse, R67, R0 ;  /* 0x00000043023b7223 */ /* 0x040fe20000010000 */
[----:B------:R-:W-:Y:S01]  /*cbe0*/  HADD2.F32 R0, -RZ, R57.H0_H0 ;  /* 0x20000039ff007230 */ /* 0x000fe20000004100 */
        /* <DEDUP_REMOVED lines=8> */
[--C-:B------:R-:W-:Y:S02]  /*cc70*/  HADD2.F32 R19, -RZ, R26.reuse.H0_H0 ;  /* 0x2000001aff137230 */ /* 0x100fe40000004100 */
[----:B------:R-:W-:Y:S02]  /*cc80*/  HADD2.F32 R18, -RZ, R26.H1_H1 ;  /* 0x3000001aff127230 */ /* 0x000fe40000004100 */
[----:B------:R-:W-:Y:S01]  /*cc90*/  HADD2.F32 R16, -RZ, R27.H1_H1 ;  /* 0x3000001bff107230 */ /* 0x000fe20000004100 */
[C---:B------:R-:W-:Y:S01]  /*cca0*/  FFMA.FTZ R27, R17.reuse, R3, R13 ;  /* 0x00000003111b7223 */ /* 0x040fe2000001000d */
[----:B------:R-:W-:Y:S02]  /*ccb0*/  HADD2.F32 R23, -RZ, R23.H1_H1 ;  /* 0x30000017ff177230 */ /* 0x000fe40000004100 */
        /* <DEDUP_REMOVED lines=15> */
[----:B------:R-:W-:Y:S02]  /*cdb0*/  FFMA.FTZ R24, R16, R65, R0 ;  /* 0x0000004110187223 */ /* 0x000fe40000010000 */
[----:B------:R-:W-:Y:S02]  /*cdc0*/  FMUL.FTZ R0, R22, R17 ;  /* 0x0000001116007220 */ /* 0x000fe40000410000 */
[C---:B------:R-:W-:Y:S02]  /*cdd0*/  FFMA.FTZ R26, R20.reuse, R58, R2 ;  /* 0x0000003a141a7223 */ /* 0x040fe40000010002 */
[----:B------:R-:W-:Y:S02]  /*cde0*/  FMUL.FTZ R13, R20, R13 ;  /* 0x0000000d140d7220 */ /* 0x000fe40000410000 */
[C---:B------:R-:W-:Y:S02]  /*cdf0*/  FMUL.FTZ R2, R18.reuse, R17 ;  /* 0x0000001112027220 */ /* 0x040fe40000410000 */
[----:B------:R-:W-:-:S02]  /*ce00*/  FFMA.FTZ R35, R18, R56, R0 ;  /* 0x0000003812237223 */ /* 0x000fc40000010000 */
[----:B------:R-:W-:Y:S02]  /*ce10*/  FFMA.FTZ R16, R30, R14, -R52 ;  /* 0x0000000e1e107223 */ /* 0x000fe40000010834 */
[----:B------:R-:W-:Y:S02]  /*ce20*/  FFMA.FTZ R20, R31, R15, -R54 ;  /* 0x0000000f1f147223 */ /* 0x000fe40000010836 */
[----:B------:R-:W-:Y:S02]  /*ce30*/  FFMA.FTZ R17, R29, R67, -R53 ;  /* 0x000000431d117223 */ /* 0x000fe40000010835 */
[----:B------:R-:W-:Y:S02]  /*ce40*/  FFMA.FTZ R18, R28, R12, -R34 ;  /* 0x0000000c1c127223 */ /* 0x000fe40000010822 */
[----:B------:R-:W-:Y:S02]  /*ce50*/  FFMA.FTZ R3, R21, R3, -R25 ;  /* 0x0000000315037223 */ /* 0x000fe40000010819 */
[----:B------:R-:W-:-:S02]  /*ce60*/  FFMA.FTZ R0, R23, R65, -R19 ;  /* 0x0000004117007223 */ /* 0x000fc40000010813 */
[----:B------:R-:W-:Y:S02]  /*ce70*/  FFMA.FTZ R14, R32, R58, -R13 ;  /* 0x0000003a200e7223 */ /* 0x000fe4000001080d */
[----:B------:R-:W-:Y:S01]  /*ce80*/  FFMA.FTZ R2, R22, R56, -R2 ;  /* 0x0000003816027223 */ /* 0x000fe20000010802 */
[----:B------:R-:W-:Y:S02]  /*ce90*/  F2FP.PACK_AB R19, R0, R3 ;  /* 0x000000030013723e */ /* 0x000fe400000000ff */
[----:B------:R-:W-:Y:S02]  /*cea0*/  F2FP.PACK_AB R17, R17, R20 ;  /* 0x000000141111723e */ /* 0x000fe400000000ff */
[----:B------:R-:W-:Y:S02]  /*ceb0*/  F2FP.PACK_AB R16, R14, R16 ;  /* 0x000000100e10723e */ /* 0x000fe400000000ff */
[----:B------:R-:W-:Y:S02]  /*cec0*/  F2FP.PACK_AB R18, R2, R18 ;  /* 0x000000120212723e */ /* 0x000fe400000000ff */
[----:B------:R-:W-:-:S02]  /*ced0*/  F2FP.PACK_AB R15, R24, R27 ;  /* 0x0000001b180f723e */ /* 0x000fc400000000ff */
[----:B------:R-:W-:Y:S02]  /*cee0*/  F2FP.PACK_AB R13, R59, R60 ;  /* 0x0000003c3b0d723e */ /* 0x000fe400000000ff */
[----:B------:R-:W-:Y:S02]  /*cef0*/  F2FP.PACK_AB R12, R26, R55 ;  /* 0x000000371a0c723e */ /* 0x000fe400000000ff */
[----:B------:R-:W-:Y:S01]  /*cf00*/  F2FP.PACK_AB R14, R35, R57 ;  /* 0x00000039230e723e */ /* 0x000fe200000000ff */
[----:B------:R1:W-:Y:S04]  /*cf10*/  STS.128 [R83], R16 ;  /* 0x0000001053007388 */ /* 0x0003e80000000c00 */
[----:B------:R1:W-:Y:S02]  /*cf20*/  STS.128 [R33+0x5100], R12 ;  /* 0x0051000c21007388 */ /* 0x0003e40000000c00 */
.L_x_1737:
[----:B------:R-:W-:Y:S05]  /*cf30*/  BSYNC B0 ;  /* 0x0000000000007941 */ /* 0x000fea0003800000 */
.L_x_1736:
        /* <DEDUP_REMOVED lines=32> */
[----:B------:R-:W-:Y:S02]  /*d140*/  HADD2.F32 R0, -RZ, R68.H0_H0 ;  /* 0x20000044ff007230 */ /* 0x000fe40000004100 */
        /* <DEDUP_REMOVED lines=11> */
[----:B------:R-:W-:Y:S01]  /*d200*/  HADD2.F32 R4, -RZ, R68.H1_H1 ;  /* 0x30000044ff047230 */ /* 0x000fe20000004100 */
[----:B------:R-:W-:-:S02]  /*d210*/  FMUL.FTZ R0, R21, R16 ;  /* 0x0000001015007220 */ /* 0x000fc40000410000 */
[----:B------:R-:W-:Y:S01]  /*d220*/  FFMA.FTZ R52, R3, R7, R6 ;  /* 0x0000000703347223 */ /* 0x000fe20000010006 */
[----:B------:R-:W-:Y:S01]  /*d230*/  HADD2.F32 R6, -RZ, R69.H1_H1 ;  /* 0x30000045ff067230 */ /* 0x000fe20000004100 */
[----:B------:R-:W-:Y:S01]  /*d240*/  FMUL.FTZ R3, R22, R4 ;  /* 0x0000000416037220 */ /* 0x000fe20000410000 */
[----:B------:R-:W-:Y:S01]  /*d250*/  HADD2.F32 R13, -RZ, R15.H0_H0 ;  /* 0x2000000fff0d7230 */ /* 0x000fe20000004100 */
[C---:B------:R-:W-:Y:S01]  /*d260*/  FFMA.FTZ R35, R2.reuse, R57, R0 ;  /* 0x0000003902237223 */ /* 0x040fe20000010000 */
[----:B------:R-:W-:Y:S01]  /*d270*/  HADD2.F32 R0, -RZ, R70.H1_H1 ;  /* 0x30000046ff007230 */ /* 0x000fe20000004100 */
[----:B------:R-:W-:Y:S01]  /*d280*/  FMUL.FTZ R30, R2, R16 ;  /* 0x00000010021e7220 */ /* 0x000fe20000410000 */
[----:B------:R-:W-:Y:S01]  /*d290*/  HADD2.F32 R20, -RZ, R14.H0_H0 ;  /* 0x2000000eff147230 */ /* 0x000fe20000004100 */
[C---:B------:R-:W-:Y:S01]  /*d2a0*/  FFMA.FTZ R32, R5.reuse, R6, R3 ;  /* 0x0000000605207223 */ /* 0x040fe20000010003 */
[----:B------:R-:W-:Y:S01]  /*d2b0*/  HADD2.F32 R2, -RZ, R70.H0_H0 ;  /* 0x20000046ff027230 */ /* 0x000fe20000004100 */
[----:B------:R-:W-:Y:S01]  /*d2c0*/  FMUL.FTZ R29, R5, R4 ;  /* 0x00000004051d7220 */ /* 0x000fe20000410000 */
[----:B------:R-:W-:Y:S01]  /*d2d0*/  HADD2.F32 R9, -RZ, R19.H0_H0 ;  /* 0x20000013ff097230 */ /* 0x000fe20000004100 */
[----:B------:R-:W-:Y:S01]  /*d2e0*/  FMUL.FTZ R5, R13, R0 ;  /* 0x000000000d057220 */ /* 0x000fe20000410000 */
[----:B------:R-:W-:-:S02]  /*d2f0*/  HADD2.F32 R3, -RZ, R71.H0_H0 ;  /* 0x20000047ff037230 */ /* 0x000fc40000004100 */
[----:B------:R-:W-:Y:S02]  /*d300*/  HADD2.F32 R15, -RZ, R15.H1_H1 ;  /* 0x3000000fff0f7230 */ /* 0x000fe40000004100 */
[----:B------:R-:W-:Y:S01]  /*d310*/  HADD2.F32 R17, -RZ, R26.H0_H0 ;  /* 0x2000001aff117230 */ /* 0x000fe20000004100 */
[----:B------:R-:W-:Y:S01]  /*d320*/  FMUL.FTZ R16, R20, R2 ;  /* 0x0000000214107220 */ /* 0x000fe20000410000 */
[--C-:B------:R-:W-:Y:S02]  /*d330*/  HADD2.F32 R11, -RZ, R18.reuse.H0_H0 ;  /* 0x20000012ff0b7230 */ /* 0x100fe40000004100 */
[----:B------:R-:W-:Y:S01]  /*d340*/  HADD2.F32 R4, -RZ, R71.H1_H1 ;  /* 0x30000047ff047230 */ /* 0x000fe20000004100 */
        /* <DEDUP_REMOVED lines=37> */
.L_x_1739:
[----:B------:R-:W-:Y:S05]  /*d5a0*/  BSYNC B0 ;  /* 0x0000000000007941 */ /* 0x000fea0003800000 */
.L_x_1738:
        /* <DEDUP_REMOVED lines=50> */
[-C--:B------:R-:W-:Y:S01]  /*d8d0*/  FMUL.FTZ R0, R17, R11.reuse ;  /* 0x0000000b11007220 */ /* 0x080fe20000410000 */
[----:B------:R-:W-:Y:S01]  /*d8e0*/  HADD2.F32 R4, -RZ, R72.H1_H1 ;  /* 0x30000048ff047230 */ /* 0x000fe20000004100 */
[----:B------:R-:W-:Y:S01]  /*d8f0*/  FFMA.FTZ R36, R3, R6, R5 ;  /* 0x0000000603247223 */ /* 0x000fe20000010005 */
[----:B------:R-:W-:Y:S01]  /*d900*/  HADD2.F32 R5, -RZ, R73.H1_H1 ;  /* 0x30000049ff057230 */ /* 0x000fe20000004100 */
[----:B------:R-:W-:Y:S02]  /*d910*/  FMUL.FTZ R30, R2, R11 ;  /* 0x0000000b021e7220 */ /* 0x000fe40000410000 */
[----:B------:R-:W-:Y:S02]  /*d920*/  FMUL.FTZ R3, R18, R4 ;  /* 0x0000000412037220 */ /* 0x000fe40000410000 */
[----:B------:R-:W-:Y:S01]  /*d930*/  FFMA.FTZ R35, R2, R41, R0 ;  /* 0x0000002902237223 */ /* 0x000fe20000010000 */
[----:B------:R-:W-:-:S02]  /*d940*/  HADD2.F32 R2, -RZ, R74.H0_H0 ;  /* 0x2000004aff027230 */ /* 0x000fc40000004100 */
[----:B------:R-:W-:Y:S01]  /*d950*/  HADD2.F32 R0, -RZ, R74.H1_H1 ;  /* 0x3000004aff007230 */ /* 0x000fe20000004100 */
[C---:B------:R-:W-:Y:S01]  /*d960*/  FMUL.FTZ R29, R9.reuse, R4 ;  /* 0x00000004091d7220 */ /* 0x040fe20000410000 */
[----:B------:R-:W-:Y:S01]  /*d970*/  HADD2.F32 R12, -RZ, R10.H0_H0 ;  /* 0x2000000aff0c7230 */ /* 0x000fe20000004100 */
[----:B------:R-:W-:Y:S01]  /*d980*/  FFMA.FTZ R32, R9, R5, R3 ;  /* 0x0000000509207223 */ /* 0x000fe20000010003 */
[--C-:B------:R-:W-:Y:S01]  /*d990*/  HADD2.F32 R4, -RZ, R76.reuse.H1_H1 ;  /* 0x3000004cff047230 */ /* 0x100fe20000004100 */
[----:B------:R-:W-:Y:S01]  /*d9a0*/  FMUL.FTZ R11, R16, R2 ;  /* 0x00000002100b7220 */ /* 0x000fe20000410000 */
[----:B------:R-:W-:Y:S01]  /*d9b0*/  HADD2.F32 R3, -RZ, R76.H0_H0 ;  /* 0x2000004cff037230 */ /* 0x000fe20000004100 */
        /* <DEDUP_REMOVED lines=37> */
.L_x_1741:
[----:B------:R-:W-:Y:S05]  /*dc10*/  BSYNC B0 ;  /* 0x0000000000007941 */ /* 0x000fea0003800000 */
.L_x_1740:
        /* <DEDUP_REMOVED lines=101> */
.L_x_1729:
[----:B------:R-:W-:Y:S05]  /*e270*/  BSYNC B2 ;  /* 0x0000000000027941 */ /* 0x000fea0003800000 */
.L_x_1707:
[----:B------:R-:W-:Y:S01]  /*e280*/  IMAD R0, R81, c[0x0][0x208], RZ ;  /* 0x0000820051007a24 */ /* 0x000fe200078e02ff */
[----:B------:R-:W-:-:S04]  /*e290*/  DEPBAR.LE SB0, 0x0 ;  /* 0x000080000000791a */ /* 0x000fc80000000000 */
[C---:B-1----:R-:W-:Y:S01]  /*e2a0*/  IMAD.WIDE.U32 R2, R231.reuse, c[0x0][0x208], RZ ;  /* 0x00008200e7027a25 */ /* 0x042fe200078e00ff */
[----:B------:R-:W-:Y:S01]  /*e2b0*/  BAR.SYNC.DEFER_BLOCKING 0x0 ;  /* 0x0000000000007b1d */ /* 0x000fe20000010000 */
[C---:B------:R-:W-:Y:S02]  /*e2c0*/  SHF.L.U32 R37, R244.reuse, 0x1, RZ ;  /* 0x00000001f4257819 */ /* 0x040fe400000006ff */
[----:B------:R-:W-:Y:S01]  /*e2d0*/  IMAD R0, R231, c[0x0][0x20c], R0 ;  /* 0x00008300e7007a24 */ /* 0x000fe200078e0200 */
[----:B------:R-:W-:Y:S01]  /*e2e0*/  SHF.L.U64.HI R36, R244, 0x1, R245 ;  /* 0x00000001f4247819 */ /* 0x000fe200000102f5 */
[----:B------:R-:W-:Y:S01]  /*e2f0*/  IMAD.WIDE.U32 R6, R75, c[0x0][0x210], RZ ;  /* 0x000084004b067a25 */ /* 0x000fe200078e00ff */
[----:B------:R-:W-:Y:S02]  /*e300*/  BSSY B0, `(.L_x_1742) ;  /* 0x0000189000007945 */ /* 0x000fe40003800000 */
[----:B------:R-:W-:Y:S01]  /*e310*/  IADD3 R3, R3, R0, RZ ;  /* 0x0000000003037210 */ /* 0x000fe20007ffe0ff */
[----:B------:R-:W-:Y:S01]  /*e320*/  IMAD R0, R82, c[0x0][0x218], RZ ;  /* 0x0000860052007a24 */ /* 0x000fe200078e02ff */
[----:B------:R-:W-:Y:S01]  /*e330*/  STL.64 [R1+0x8], R6 ;  /* 0x0000080601007387 */ /* 0x000fe20000100a00 */
[----:B------:R-:W-:-:S02]  /*e340*/  IMAD R4, R75, c[0x0][0x214], R7 ;  /* 0x000085004b047a24 */ /* 0x000fc400078e0207 */
[----:B------:R-:W-:-:S03]  /*e350*/  IMAD.WIDE.U32 R2, R220, c[0x0][0x218], R2 ;  /* 0x00008600dc027a25 */ /* 0x000fc600078e0002 */
[----:B------:R-:W-:Y:S01]  /*e360*/  STL [R1+0x4], R4 ;  /* 0x0000040401007387 */ /* 0x000fe20000100800 */
[----:B------:R-:W-:Y:S01]  /*e370*/  IMAD R0, R220, c[0x0][0x21c], R0 ;  /* 0x00008700dc007a24 */ /* 0x000fe200078e0200 */
[----:B------:R-:W-:-:S04]  /*e380*/  IADD3 R2, P0, R2, R6, RZ ;  /* 0x0000000602027210 */ /* 0x000fc80007f1e0ff */
[----:B------:R-:W-:Y:S02]  /*e390*/  IADD3.X R3, R4, R3, R0, P0, !PT ;  /* 0x0000000304037210 */ /* 0x000fe400007fe400 */
[C---:B------:R-:W-:Y:S01]  /*e3a0*/  LEA R0, P0, R2.reuse, c[0x0][0x1f8], 0x1 ;  /* 0x00007e0002007a11 */ /* 0x040fe200078008ff */
[----:B------:R-:W-:Y:S03]  /*e3b0*/  LDSM.16.M88.4 R32, [R198] ;  /* 0x00000000c620783b */ /* 0x000fe60000000200 */
[----:B------:R-:W-:Y:S01]  /*e3c0*/  LEA.HI.X R2, R2, c[0x0][0x1fc], R3, 0x1, P0 ;  /* 0x00007f0002027a11 */ /* 0x000fe200000f0c03 */
[----:B------:R-:W1:Y:S01]  /*e3d0*/  SHFL.IDX PT, R4, R0, 0x1, 0x181f ;  /* 0x00381f0000047f89 */ /* 0x000e6200000e0000 */
[----:B------:R-:W-:-:S03]  /*e3e0*/  ISETP.GE.AND P0, PT, R244, c[0x0][0x1d4], PT ;  /* 0x00007500f4007a0c */ /* 0x000fc60003f06270 */
[----:B------:R-:W2:Y:S04]  /*e3f0*/  SHFL.IDX PT, R3, R0, RZ, 0x181f ;  /* 0x00181fff00037589 */ /* 0x000ea800000e0000 */
[----:B------:R-:W3:Y:S04]  /*e400*/  SHFL.IDX PT, R6, R0, 0x2, 0x181f ;  /* 0x00581f0000067f89 */ /* 0x000ee800000e0000 */
[----:B------:R-:W4:Y:S04]  /*e410*/  SHFL.IDX PT, R7, R2, RZ, 0x181f ;  /* 0x00181fff02077589 */ /* 0x000f2800000e0000 */
[----:B------:R-:W5:Y:S04]  /*e420*/  SHFL.IDX PT, R9, R2, 0x1, 0x181f ;  /* 0x00381f0002097f89 */ /* 0x000f6800000e0000 */
[----:B------:R-:W-:Y:S04]  /*e430*/  LDSM.16.M88.4 R52, [R95] ;  /* 0x000000005f34783b */ /* 0x000fe80000000200 */
[----:B------:R-:W5:Y:S01]  /*e440*/  SHFL.IDX PT, R14, R2, 0x2, 0x181f ;  /* 0x00581f00020e7f89 */ /* 0x000f6200000e0000 */
[----:B-1----:R-:W-:-:S03]  /*e450*/  IADD3 R8, P3, R4, R37, RZ ;  /* 0x0000002504087210 */ /* 0x002fc60007f7e0ff */
[----:B------:R-:W1:Y:S01]  /*e460*/  SHFL.IDX PT, R5, R0, 0x3, 0x181f ;  /* 0x00781f0000057f89 */ /* 0x000e6200000e0000 */
[----:B--2---:R-:W-:-:S03]  /*e470*/  IADD3 R10, P1, R3, R37, RZ ;  /* 0x00000025030a7210 */ /* 0x004fc60007f3e0ff */
[----:B------:R-:W-:Y:S01]  /*e480*/  SHFL.IDX PT, R0, R0, 0x4, 0x181f ;  /* 0x00981f0000007f89 */ /* 0x000fe200000e0000 */
[----:B---3--:R-:W-:-:S03]  /*e490*/  IADD3 R6, P4, R6, R37, RZ ;  /* 0x0000002506067210 */ /* 0x008fc60007f9e0ff */
[----:B------:R-:W2:Y:S01]  /*e4a0*/  SHFL.IDX PT, R13, R2, 0x3, 0x181f ;  /* 0x00781f00020d7f89 */ /* 0x000ea200000e0000 */
[----:B----4-:R-:W-:-:S03]  /*e4b0*/  IADD3.X R11, R7, R36, RZ, P1, !PT ;  /* 0x00000024070b7210 */ /* 0x010fc60000ffe4ff */
[----:B------:R3:W4:Y:S01]  /*e4c0*/  SHFL.IDX PT, R12, R2, 0x4, 0x181f ;  /* 0x00981f00020c7f89 */ /* 0x00072200000e0000 */
[-C--:B-----5:R-:W-:Y:S02]  /*e4d0*/  IADD3.X R9, R9, R36.reuse, RZ, P3, !PT ;  /* 0x0000002409097210 */ /* 0x0a0fe40001ffe4ff */
[----:B------:R-:W-:Y:S01]  /*e4e0*/  ISETP.LT.OR P3, PT, R66, 0x1, P0 ;  /* 0x000000014200780c */ /* 0x000fe20000761670 */
[----:B------:R-:W5:Y:S04]  /*e4f0*/  LDSM.16.M88.4 R28, [R198+0x2000] ;  /* 0x00200000c61c783b */ /* 0x000f680000000200 */
[----:B------:R-:W-:Y:S01]  /*e500*/  LDSM.16.M88.4 R24, [R201] ;  /* 0x00000000c918783b */ /* 0x000fe20000000200 */
[----:B------:R-:W-:Y:S02]  /*e510*/  IADD3.X R7, R14, R36, RZ, P4, !PT ;  /* 0x000000240e077210 */ /* 0x000fe400027fe4ff */
[----:B------:R-:W-:Y:S01]  /*e520*/  ISETP.LT.OR P4, PT, R66, 0x11, P0 ;  /* 0x000000114200780c */ /* 0x000fe20000781670 */
[----:B------:R-:W5:Y:S01]  /*e530*/  LDSM.16.M88.4 R48, [R202] ;  /* 0x00000000ca30783b */ /* 0x000f620000000200 */
[----:B-1----:R-:W-:-:S03]  /*e540*/  IADD3 R4, P2, R5, R37, RZ ;  /* 0x0000002505047210 */ /* 0x002fc60007f5e0ff */
[----:B------:R-:W-:Y:S01]  /*e550*/  LDSM.16.M88.4 R56, [R95+0x800] ;  /* 0x000800005f38783b */ /* 0x000fe20000000200 */
[----:B--2---:R-:W-:-:S03]  /*e560*/  IADD3.X R5, R13, R36, RZ, P2, !PT ;  /* 0x000000240d057210 */ /* 0x004fc600017fe4ff */
[----:B------:R-:W-:Y:S01]  /*e570*/  LDSM.16.M88.4 R100, [R95+0x1000] ;  /* 0x001000005f64783b */ /* 0x000fe20000000200 */
[----:B------:R-:W-:Y:S01]  /*e580*/  ISETP.LT.OR P2, PT, R66, 0x21, P0 ;  /* 0x000000214200780c */ /* 0x000fe20000741670 */
[----:B------:R-:W-:Y:S01]  /*e590*/  HMMA.16816.F32 R72, R32, R54, RZ ;  /* 0x000000362048723c */ /* 0x000fe200000018ff */
[----:B---3--:R-:W-:Y:S01]  /*e5a0*/  IADD3 R2, P1, R0, R37, RZ ;  /* 0x0000002500027210 */ /* 0x008fe20007f3e0ff */
[----:B------:R-:W-:Y:S03]  /*e5b0*/  LDSM.16.M88.4 R108, [R95+0x1800] ;  /* 0x001800005f6c783b */ /* 0x000fe60000000200 */
[----:B----4-:R-:W-:Y:S01]  /*e5c0*/  IADD3.X R3, R12, R36, RZ, P1, !PT ;  /* 0x000000240c037210 */ /* 0x010fe20000ffe4ff */
[----:B------:R-:W-:Y:S01]  /*e5d0*/  LDSM.16.M88.4 R116, [R95+0x2000] ;  /* 0x002000005f74783b */ /* 0x000fe20000000200 */
[C---:B------:R-:W-:Y:S02]  /*e5e0*/  ISETP.LT.OR P1, PT, R66.reuse, 0x31, P0 ;  /* 0x000000314200780c */ /* 0x040fe40000721670 */
[----:B------:R-:W-:Y:S01]  /*e5f0*/  ISETP.LT.OR P0, PT, R66, 0x41, P0 ;  /* 0x000000414200780c */ /* 0x000fe20000701670 */
[----:B------:R-:W1:Y:S04]  /*e600*/  LDSM.16.M88.4 R20, [R201+0x2000] ;  /* 0x00200000c914783b */ /* 0x000e680000000200 */
[----:B------:R-:W-:Y:S04]  /*e610*/  LDSM.16.M88.4 R76, [R206] ;  /* 0x00000000ce4c783b */ /* 0x000fe80000000200 */
        /* <DEDUP_REMOVED lines=9> */
[----:B------:R5:W-:Y:S04]  /*e6b0*/  LDGSTS.E.BYPASS.LTC128B.128 [R208+0x1900], [R4.64], !P1 ;  /* 0x0190000004d07fae */ /* 0x000be8000c901d48 */
[----:B------:R3:W-:Y:S01]  /*e6c0*/  LDGSTS.E.BYPASS.LTC128B.128 [R208+0x2100], [R2.64], !P0 ;  /* 0x0210000002d07fae */ /* 0x0007e2000c101d48 */
[----:B------:R-:W-:-:S03]  /*e6d0*/  ISETP.GT.AND P0, PT, R161, R252, PT ;  /* 0x000000fca100720c */ /* 0x000fc60003f04270 */
[----:B------:R-:W-:Y:S04]  /*e6e0*/  LDSM.16.M88.4 R44, [R197] ;  /* 0x00000000c52c783b */ /* 0x000fe80000000200 */
[----:B------:R-:W4:Y:S04]  /*e6f0*/  LDSM.16.M88.4 R16, [R199] ;  /* 0x00000000c710783b */ /* 0x000f280000000200 */
[----:B------:R-:W3:Y:S01]  /*e700*/  LDSM.16.M88.4 R12, [R199+0x2000] ;  /* 0x00200000c70c783b */ /* 0x000ee20000000200 */
[-C--:B--2---:R-:W-:Y:S03]  /*e710*/  HMMA.16816.F32 R8, R32, R52.reuse, RZ ;  /* 0x000000342008723c */ /* 0x084fe600000018ff */
[----:B------:R-:W-:Y:S04]  /*e720*/  LDSM.16.M88.4 R40, [R194] ;  /* 0x00000000c228783b */ /* 0x000fe80000000200 */
[----:B------:R-:W0:Y:S01]  /*e730*/  LDGDEPBAR ;  /* 0x00000000000079af */ /* 0x000e220000000000 */
[C---:B-----5:R-:W-:Y:S08]  /*e740*/  HMMA.16816.F32 R4, R28.reuse, R52, RZ ;  /* 0x000000341c04723c */ /* 0x060ff000000018ff */
[----:B------:R-:W-:Y:S08]  /*e750*/  HMMA.16816.F32 R52, R28, R54, RZ ;  /* 0x000000361c34723c */ /* 0x000ff000000018ff */
[-C--:B------:R-:W-:Y:S01]  /*e760*/  HMMA.16816.F32 R60, R24, R48.reuse, R8 ;  /* 0x00000030183c723c */ /* 0x080fe20000001808 */
[----:B------:R-:W2:Y:S07]  /*e770*/  LDSM.16.M88.4 R8, [R200] ;  /* 0x00000000c808783b */ /* 0x000eae0000000200 */
[----:B-1----:R-:W-:Y:S01]  /*e780*/  HMMA.16816.F32 R68, R20, R48, R4 ;  /* 0x000000301444723c */ /* 0x002fe20000001804 */
[----:B------:R-:W1:Y:S11]  /*e790*/  LDSM.16.M88.4 R4, [R200+0x2000] ;  /* 0x00200000c804783b */ /* 0x000e760000000200 */
[----:B------:R-:W-:Y:S04]  /*e7a0*/  @!UPT UIADD3 URZ, URZ, URZ, URZ ;  /* 0x0000003f3f3ff290 */ /* 0x000fe8000fffe03f */
[-C--:B----4-:R-:W-:Y:S08]  /*e7b0*/  HMMA.16816.F32 R64, R16, R44.reuse, R60 ;  /* 0x0000002c1040723c */ /* 0x090ff0000000183c */
[----:B---3--:R-:W-:Y:S08]  /*e7c0*/  HMMA.16816.F32 R60, R12, R44, R68 ;  /* 0x0000002c0c3c723c */ /* 0x008ff00000001844 */
[-C--:B------:R-:W-:Y:S08]  /*e7d0*/  HMMA.16816.F32 R68, R24, R50.reuse, R72 ;  /* 0x000000321844723c */ /* 0x080ff00000001848 */
[----:B------:R-:W-:Y:S08]  /*e7e0*/  HMMA.16816.F32 R48, R20, R50, R52 ;  /* 0x000000321430723c */ /* 0x000ff00000001834 */
[----:B--2---:R-:W-:Y:S08]  /*e7f0*/  HMMA.16816.F32 R72, R8, R40, R64 ;  /* 0x000000280848723c */ /* 0x004ff00000001840 */
[----:B------:R-:W-:Y:S08]  /*e800*/  HMMA.16816.F32 R64, R32, R56, RZ ;  /* 0x000000382040723c */ /* 0x000ff000000018ff */
[-C--:B------:R-:W-:Y:S08]  /*e810*/  HMMA.16816.F32 R52, R16, R46.reuse, R68 ;  /* 0x0000002e1034723c */ /* 0x080ff00000001844 */
[----:B------:R-:W-:Y:S01]  /*e820*/  HMMA.16816.F32 R48, R12, R46, R48 ;  /* 0x0000002e0c30723c */ /* 0x000fe20000001830 */
[----:B------:R-:W2:Y:S01]  /*e830*/  LDSM.16.M88.4 R44, [R197+0x800] ;  /* 0x00080000c52c783b */ /* 0x000ea20000000200 */
[----:B------:R-:W-:-:S04]  /*e840*/  FMUL.FTZ R0, R72, c[0x0][0x320] ;  /* 0x0000c80048007a20 */ /* 0x000fc80000410000 */
[----:B------:R3:W4:Y:S02]  /*e850*/  MUFU.TANH R152, R0 ;  /* 0x0000000000987308 */ /* 0x0007240000002400 */
[----:B-1----:R-:W-:Y:S08]  /*e860*/  HMMA.16816.F32 R96, R4, R40, R60 ;  /* 0x000000280460723c */ /* 0x002ff0000000183c */
[----:B------:R-:W-:Y:S01]  /*e870*/  HMMA.16816.F32 R60, R28, R56, RZ ;  /* 0x000000381c3c723c */ /* 0x000fe200000018ff */
[----:B---3--:R-:W-:-:S07]  /*e880*/  FMUL.FTZ R0, R73, c[0x0][0x320] ;  /* 0x0000c80049007a20 */ /* 0x008fce0000410000 */
[----:B------:R-:W-:Y:S01]  /*e890*/  HMMA.16816.F32 R68, R24, R76, R64 ;  /* 0x0000004c1844723c */ /* 0x000fe20000001840 */
[----:B------:R1:W3:Y:S07]  /*e8a0*/  MUFU.TANH R151, R0 ;  /* 0x0000000000977308 */ /* 0x0002ee0000002400 */
[----:B------:R-:W-:Y:S08]  /*e8b0*/  HMMA.16816.F32 R80, R4, R42, R48 ;  /* 0x0000002a0450723c */ /* 0x000ff00000001830 */
[----:B------:R-:W-:Y:S01]  /*e8c0*/  HMMA.16816.F32 R64, R20, R76, R60 ;  /* 0x0000004c1440723c */ /* 0x000fe2000000183c */
[----:B-1----:R-:W-:-:S04]  /*e8d0*/  FMUL.FTZ R0, R74, c[0x0][0x320] ;  /* 0x0000c8004a007a20 */ /* 0x002fc80000410000 */
[----:B------:R1:W1:Y:S03]  /*e8e0*/  MUFU.TANH R158, R0 ;  /* 0x00000000009e7308 */ /* 0x0002660000002400 */
[-C--:B------:R-:W-:Y:S08]  /*e8f0*/  HMMA.16816.F32 R48, R32, R58.reuse, RZ ;  /* 0x0000003a2030723c */ /* 0x080ff000000018ff */
[----:B------:R-:W-:Y:S01]  /*e900*/  HMMA.16816.F32 R60, R28, R58, RZ ;  /* 0x0000003a1c3c723c */ /* 0x000fe200000018ff */
[----:B-1----:R-:W-:-:S07]  /*e910*/  FMUL.FTZ R0, R75, c[0x0][0x320] ;  /* 0x0000c8004b007a20 */ /* 0x002fce0000410000 */
[----:B------:R-:W-:Y:S01]  /*e920*/  HMMA.16816.F32 R72, R8, R42, R52 ;  /* 0x0000002a0848723c */ /* 0x000fe20000001834 */
[----:B------:R-:W1:Y:S01]  /*e930*/  LDSM.16.M88.4 R40, [R194+0x800] ;  /* 0x00080000c228783b */ /* 0x000e620000000200 */
[----:B------:R5:W1:Y:S06]  /*e940*/  MUFU.TANH R155, R0 ;  /* 0x00000000009b7308 */ /* 0x000a6c0000002400 */
[-C--:B--2---:R-:W-:Y:S08]  /*e950*/  HMMA.16816.F32 R56, R16, R44.reuse, R68 ;  /* 0x0000002c1038723c */ /* 0x084ff00000001844 */
[----:B------:R-:W-:Y:S01]  /*e960*/  HMMA.16816.F32 R52, R12, R44, R64 ;  /* 0x0000002c0c34723c */ /* 0x000fe20000001840 */
[----:B-----5:R-:W-:-:S04]  /*e970*/  FMUL.FTZ R0, R96, c[0x0][0x320] ;  /* 0x0000c80060007a20 */ /* 0x020fc80000410000 */
[----:B------:R2:W1:Y:S03]  /*e980*/  MUFU.TANH R154, R0 ;  /* 0x00000000009a7308 */ /* 0x0004660000002400 */
[-C--:B------:R-:W-:Y:S08]  /*e990*/  HMMA.16816.F32 R48, R24, R78.reuse, R48 ;  /* 0x0000004e1830723c */ /* 0x080ff00000001830 */
[----:B------:R-:W-:Y:S01]  /*e9a0*/  HMMA.16816.F32 R68, R20, R78, R60 ;  /* 0x0000004e1444723c */ /* 0x000fe2000000183c */
[----:B--2---:R-:W-:-:S07]  /*e9b0*/  FMUL.FTZ R0, R97, c[0x0][0x320] ;  /* 0x0000c80061007a20 */ /* 0x004fce0000410000 */
[----:B------:R-:W-:Y:S01]  /*e9c0*/  HMMA.16816.F32 R60, R32, R100, RZ ;  /* 0x00000064203c723c */ /* 0x000fe200000018ff */
[----:B------:R2:W2:Y:S07]  /*e9d0*/  MUFU.TANH R153, R0 ;  /* 0x0000000000997308 */ /* 0x0004ae0000002400 */
[-C--:B-1----:R-:W-:Y:S08]  /*e9e0*/  HMMA.16816.F32 R64, R8, R40.reuse, R56 ;  /* 0x000000280840723c */ /* 0x082ff00000001838 */
[----:B------:R-:W-:Y:S01]  /*e9f0*/  HMMA.16816.F32 R76, R4, R40, R52 ;  /* 0x00000028044c723c */ /* 0x000fe20000001834 */
[----:B--2---:R-:W-:-:S04]  /*ea00*/  FMUL.FTZ R0, R98, c[0x0][0x320] ;  /* 0x0000c80062007a20 */ /* 0x004fc80000410000 */
[----:B------:R1:W2:Y:S03]  /*ea10*/  MUFU.TANH R157, R0 ;  /* 0x00000000009d7308 */ /* 0x0002a60000002400 */
[-C--:B------:R-:W-:Y:S08]  /*ea20*/  HMMA.16816.F32 R52, R16, R46.reuse, R48 ;  /* 0x0000002e1034723c */ /* 0x080ff00000001830 */
[----:B------:R-:W-:Y:S01]  /*ea30*/  HMMA.16816.F32 R48, R12, R46, R68 ;  /* 0x0000002e0c30723c */ /* 0x000fe20000001844 */
[----:B------:R-:W5:Y:S01]  /*ea40*/  LDSM.16.M88.4 R44, [R197+0x1000] ;  /* 0x00100000c52c783b */ /* 0x000f620000000200 */
[----:B-1----:R-:W-:-:S06]  /*ea50*/  FMUL.FTZ R0, R99, c[0x0][0x320] ;  /* 0x0000c80063007a20 */ /* 0x002fcc0000410000 */
[----:B------:R-:W-:Y:S01]  /*ea60*/  HMMA.16816.F32 R56, R28, R100, RZ ;  /* 0x000000641c38723c */ /* 0x000fe200000018ff */
[----:B------:R1:W1:Y:S07]  /*ea70*/  MUFU.TANH R156, R0 ;  /* 0x00000000009c7308 */ /* 0x00026e0000002400 */
[----:B------:R-:W-:Y:S01]  /*ea80*/  HMMA.16816.F32 R60, R24, R104, R60 ;  /* 0x00000068183c723c */ /* 0x000fe2000000183c */
[----:B-1----:R-:W-:-:S04]  /*ea90*/  FMUL.FTZ R0, R72, c[0x0][0x320] ;  /* 0x0000c80048007a20 */ /* 0x002fc80000410000 */
[----:B------:R1:W1:Y:S11]  /*eaa0*/  MUFU.TANH R144, R0 ;  /* 0x0000000000907308 */ /* 0x0002760000002400 */
[----:B------:R-:W-:Y:S08]  /*eab0*/  HMMA.16816.F32 R56, R20, R104, R56 ;  /* 0x000000681438723c */ /* 0x000ff00000001838 */
[----:B-----5:R-:W-:Y:S01]  /*eac0*/  HMMA.16816.F32 R60, R16, R44, R60 ;  /* 0x0000002c103c723c */ /* 0x020fe2000000183c */
[----:B-1----:R-:W-:-:S04]  /*ead0*/  FMUL.FTZ R0, R73, c[0x0][0x320] ;  /* 0x0000c80049007a20 */ /* 0x002fc80000410000 */
[----:B------:R1:W1:Y:S11]  /*eae0*/  MUFU.TANH R143, R0 ;  /* 0x00000000008f7308 */ /* 0x0002760000002400 */
[----:B------:R-:W-:Y:S01]  /*eaf0*/  HMMA.16816.F32 R56, R12, R44, R56 ;  /* 0x0000002c0c38723c */ /* 0x000fe20000001838 */
        /* <DEDUP_REMOVED lines=31> */
[----:B-----5:R-:W-:-:S07]  /*ecf0*/  FMUL.FTZ R0, R77, c[0x0][0x320] ;  /* 0x0000c8004d007a20 */ /* 0x020fce0000410000 */
[-C--:B------:R-:W-:Y:S01]  /*ed00*/  HMMA.16816.F32 R52, R16, R46.reuse, R48 ;  /* 0x0000002e1034723c */ /* 0x080fe20000001830 */
[----:B------:R5:W1:Y:S11]  /*ed10*/  MUFU.TANH R137, R0 ;  /* 0x0000000000897308 */ /* 0x000a760000002400 */
[----:B------:R-:W-:Y:S04]  /*ed20*/  @!UPT UIADD3 URZ, URZ, URZ, URZ ;  /* 0x0000003f3f3ff290 */ /* 0x000fe8000fffe03f */
[----:B------:R-:W-:Y:S01]  /*ed30*/  HMMA.16816.F32 R48, R12, R46, R68 ;  /* 0x0000002e0c30723c */ /* 0x000fe20000001844 */
[----:B------:R-:W2:Y:S01]  /*ed40*/  LDSM.16.M88.4 R44, [R197+0x1800] ;  /* 0x00180000c52c783b */ /* 0x000ea20000000200 */
[----:B-----5:R-:W-:-:S04]  /*ed50*/  FMUL.FTZ R0, R78, c[0x0][0x320] ;  /* 0x0000c8004e007a20 */ /* 0x020fc80000410000 */
[----:B------:R5:W1:Y:S02]  /*ed60*/  MUFU.TANH R141, R0 ;  /* 0x00000000008d7308 */ /* 0x000a640000002400 */
[----:B-----5:R-:W-:Y:S02]  /*ed70*/  FMUL.FTZ R0, R79, c[0x0][0x320] ;  /* 0x0000c8004f007a20 */ /* 0x020fe40000410000 */
[----:B-1----:R-:W-:Y:S04]  /*ed80*/  HMMA.16816.F32 R76, R4, R40, R56 ;  /* 0x00000028044c723c */ /* 0x002fe80000001838 */
        /* <DEDUP_REMOVED lines=9> */
[----:B--2---:R-:W-:Y:S01]  /*ee20*/  HMMA.16816.F32 R56, R12, R44, R56 ;  /* 0x0000002c0c38723c */ /* 0x004fe20000001838 */
[----:B-1----:R-:W-:-:S04]  /*ee30*/  FMUL.FTZ R0, R66, c[0x0][0x320] ;  /* 0x0000c80042007a20 */ /* 0x002fc80000410000 */
[----:B------:R1:W2:Y:S02]  /*ee40*/  MUFU.TANH R134, R0 ;  /* 0x0000000000867308 */ /* 0x0002a40000002400 */
        /* <DEDUP_REMOVED lines=46> */
[C---:B------:R-:W-:Y:S08]  /*f130*/  HMMA.16816.F32 R56, R32.reuse, R116, RZ ;  /* 0x000000742038723c */ /* 0x040ff000000018ff */
        /* <DEDUP_REMOVED lines=18> */
[----:B------:R-:W-:Y:S01]  /*f260*/  HMMA.16816.F32 R60, R8, R42, R52 ;  /* 0x0000002a083c723c */ /* 0x000fe20000001834 */
[----:B------:R1:W1:Y:S07]  /*f270*/  MUFU.TANH R87, R0 ;  /* 0x0000000000577308 */ /* 0x00026e0000002400 */
[----:B------:R-:W-:Y:S08]  /*f280*/  HMMA.16816.F32 R52, R28, R118, RZ ;  /* 0x000000761c34723c */ /* 0x000ff000000018ff */
[----:B--2---:R-:W-:Y:S01]  /*f290*/  HMMA.16816.F32 R28, R12, R44, R68 ;  /* 0x0000002c0c1c723c */ /* 0x004fe20000001844 */
[----:B-1----:R-:W-:-:S04]  /*f2a0*/  FMUL.FTZ R0, R74, c[0x0][0x320] ;  /* 0x0000c8004a007a20 */ /* 0x002fc80000410000 */
[----:B------:R1:W2:Y:S11]  /*f2b0*/  MUFU.TANH R125, R0 ;  /* 0x00000000007d7308 */ /* 0x0002b60000002400 */
[----:B------:R-:W-:Y:S01]  /*f2c0*/  HMMA.16816.F32 R32, R20, R122, R52 ;  /* 0x0000007a1420723c */ /* 0x000fe20000001834 */
        /* <DEDUP_REMOVED lines=19> */
[----:B-----5:R-:W-:-:S09]  /*f400*/  FMUL.FTZ R0, R77, c[0x0][0x320] ;  /* 0x0000c8004d007a20 */ /* 0x020fd20000410000 */
[-C--:B-1----:R-:W-:Y:S01]  /*f410*/  HMMA.16816.F32 R48, R8, R40.reuse, R48 ;  /* 0x000000280830723c */ /* 0x082fe20000001830 */
[----:B------:R1:W1:Y:S07]  /*f420*/  MUFU.TANH R80, R0 ;  /* 0x0000000000507308 */ /* 0x00026e0000002400 */
[----:B------:R-:W-:Y:S08]  /*f430*/  HMMA.16816.F32 R20, R4, R40, R28 ;  /* 0x000000280414723c */ /* 0x000ff0000000181c */
        /* <DEDUP_REMOVED lines=54> */
[----:B------:R-:W-:Y:S06]  /*f7a0*/  BAR.SYNC.DEFER_BLOCKING 0x0 ;  /* 0x0000000000007b1d */ /* 0x000fec0000010000 */
        /* <DEDUP_REMOVED lines=29> */
.L_x_1854:
        /* <DEDUP_REMOVED lines=24> */
.L_x_1855:
        /* <DEDUP_REMOVED lines=9> */
.L_x_1743:
[----:B--234-:R-:W-:Y:S05]  /*fb90*/  BSYNC B0 ;  /* 0x0000000000007941 */ /* 0x01cfea0003800000 */
.L_x_1742:
[----:B-1----:R-:W2:Y:S01]  /*fba0*/  LDL R2, [R1+0x2c] ;  /* 0x00002c0001027983 */ /* 0x002ea20000100800 */
[----:B------:R-:W-:-:S03]  /*fbb0*/  IMAD.MOV.U32 R3, RZ, RZ, c[0x0][0x2c4] ;  /* 0x0000b100ff037624 */ /* 0x000fc600078e00ff */
[----:B------:R-:W2:Y:S04]  /*fbc0*/  LDL R0, [R1+0x60] ;  /* 0x0000600001007983 */ /* 0x000ea80000100800 */
[----:B------:R-:W3:Y:S04]  /*fbd0*/  LDL R5, [R1+0x34] ;  /* 0x0000340001057983 */ /* 0x000ee80000100800 */
[----:B------:R-:W4:Y:S01]  /*fbe0*/  LDL R4, [R1+0x30] ;  /* 0x0000300001047983 */ /* 0x000f220000100800 */
[----:B------:R-:W-:-:S03]  /*fbf0*/  ISETP.NE.AND P0, PT, R3, 0x1, PT ;  /* 0x000000010300780c */ /* 0x000fc60003f05270 */
[----:B------:R-:W0:Y:S01]  /*fc00*/  LDGDEPBAR ;  /* 0x00000000000079af */ /* 0x000e220000000000 */
[----:B--2---:R-:W-:-:S09]  /*fc10*/  IMAD.IADD R0, R0, 0x1, R2 ;  /* 0x0000000100007824 */ /* 0x004fd200078e0202 */
[----:B------:R-:W-:Y:S01]  /*fc20*/  @P0 IMAD.HI.U32 R3, R0, c[0x0][0x2c8], RZ ;  /* 0x0000b20000030a27 */ /* 0x000fe200078e00ff */
[C---:B---3--:R-:W-:Y:S02]  /*fc30*/  IADD3 R2, -R5.reuse, 0x1, R159 ;  /* 0x0000000105027810 */ /* 0x048fe40007ffe19f */
[----:B------:R-:W-:Y:S02]  /*fc40*/  IADD3 R5, -R5, R159, RZ ;  /* 0x0000009f05057210 */ /* 0x000fe40007ffe1ff */
[----:B------:R-:W-:Y:S01]  /*fc50*/  @P0 SHF.R.U32.HI R0, RZ, c[0x0][0x2cc], R3 ;  /* 0x0000b300ff000a19 */ /* 0x000fe20000011603 */
[----:B----4-:R-:W-:Y:S01]  /*fc60*/  IMAD.IADD R4, R2, 0x1, -R4 ;  /* 0x0000000102047824 */ /* 0x010fe200078e0a04 */
[----:B------:R-:W-:Y:S05]  /*fc70*/  BRA.DIV ~URZ, `(.L_x_1746) ;  /* 0x000109127f007947 */ /* 0x000fea000b800000 */
[----:B------:R1:W2:Y:S02]  /*fc80*/  SHFL.IDX PT, R2, R0, RZ, 0x1c1f ;  /* 0x001c1fff00027589 */ /* 0x0002a400000e0000 */
.L_x_1856:
[----:B--2---:R-:W-:-:S05]  /*fc90*/  IMAD.IADD R2, R4, 0x1, R2 ;  /* 0x0000000104027824 */ /* 0x004fca00078e0202 */
[----:B------:R-:W-:-:S04]  /*fca0*/  IMNMX R2, R5, R2, PT ;  /* 0x0000000205027217 */ /* 0x000fc80003800200 */
[C---:B------:R-:W-:Y:S02]  /*fcb0*/  ISETP.GT.AND P0, PT, R2.reuse, RZ, PT ;  /* 0x000000ff0200720c */ /* 0x040fe40003f04270 */
[----:B------:R-:W-:Y:S02]  /*fcc0*/  ISETP.GT.AND P1, PT, R2, 0x1, PT ;  /* 0x000000010200780c */ /* 0x000fe40003f24270 */
[----:B------:R-:W-:Y:S02]  /*fcd0*/  FSEL R10, R152, -INF , P0 ;  /* 0xff800000980a7808 */ /* 0x000fe40000000000 */
        /* <DEDUP_REMOVED lines=27> */
[C---:B------:R-:W-:Y:S02]  /*fe90*/  ISETP.GT.AND P4, PT, R2.reuse, 0x39, PT ;  /* 0x000000390200780c */ /* 0x040fe40003f84270 */
        /* <DEDUP_REMOVED lines=18> */
[----:B------:R-:W-:Y:S02]  /*ffc0*/  ISETP.GT.AND P1, PT, R2, 0x1, PT ;  /* 0x000000010200780c */ /* 0x000fe40003f24270 */
[----:B------:R-:W-:Y:S02]  /*ffd0*/  FSEL R26, R154, -INF , P0 ;  /* 0xff8000009a1a7808 */ /* 0x000fe40000000000 */
[C---:B------:R-:W-:Y:S02]  /*ffe0*/  ISETP.GT.AND P3, PT, R2.reuse, 0x8, PT ;  /* 0x000000080200780c */ /* 0x040fe40003f64270 */
[C---:B------:R-:W-:Y:S02]  /*fff0*/  ISETP.GT.AND P0, PT, R2.reuse, 0x10, PT ;  /* 0x000000100200780c */ /* 0x040fe40003f04270 */
[----:B------:R-:W-:-:S02]  /*10000*/  ISETP.GT.AND P4, PT, R2, 0x9, PT ;  /* 0x000000090200780c */ /* 0x000fc40003f84270 */
[----:B------:R-:W-:Y:S02]  /*10010*/  FSEL R27, R153, -INF , P1 ;  /* 0xff800000991b7808 */ /* 0x000fe40000800000 */
[----:B------:R-:W-:Y:S02]  /*10020*/  ISETP.GT.AND P2, PT, R2, 0x11, PT ;  /* 0x000000110200780c */ /* 0x000fe40003f44270 */
[----:B------:R-:W-:Y:S02]  /*10030*/  FSEL R30, R146, -INF , P3 ;  /* 0xff800000921e7808 */ /* 0x000fe40001800000 */
[----:B------:R-:W-:Y:S02]  /*10040*/  FSEL R32, R138, -INF , P0 ;  /* 0xff8000008a207808 */ /* 0x000fe40000000000 */
[C---:B------:R-:W-:Y:S02]  /*10050*/  ISETP.GT.AND P3, PT, R2.reuse, 0x18, PT ;  /* 0x000000180200780c */ /* 0x040fe40003f64270 */
[----:B------:R-:W-:-:S02]  /*10060*/  ISETP.GT.AND P1, PT, R2, 0x20, PT ;  /* 0x000000200200780c */ /* 0x000fc40003f24270 */
[C---:B------:R-:W-:Y:S02]  /*10070*/  ISETP.GT.AND P0, PT, R2.reuse, 0x21, PT ;  /* 0x000000210200780c */ /* 0x040fe40003f04270 */
[----:B------:R-:W-:Y:S02]  /*10080*/  FSEL R31, R145, -INF , P4 ;  /* 0xff800000911f7808 */ /* 0x000fe40002000000 */
[----:B------:R-:W-:Y:S02]  /*10090*/  FSEL R33, R137, -INF , P2 ;  /* 0xff80000089217808 */ /* 0x000fe40001000000 */
[----:B------:R-:W-:Y:S02]  /*100a0*/  ISETP.GT.AND P4, PT, R2, 0x19, PT ;  /* 0x000000190200780c */ /* 0x000fe40003f84270 */
[----:B------:R-:W-:Y:S02]  /*100b0*/  FSEL R34, R101, -INF , P3 ;  /* 0xff80000065227808 */ /* 0x000fe40001800000 */
[----:B------:R-:W-:-:S02]  /*100c0*/  FSEL R82, R97, -INF , P1 ;  /* 0xff80000061527808 */ /* 0x000fc40000800000 */
[----:B------:R-:W-:Y:S02]  /*100d0*/  ISETP.GT.AND P2, PT, R2, 0x30, PT ;  /* 0x000000300200780c */ /* 0x000fe40003f44270 */
[----:B------:R-:W-:Y:S02]  /*100e0*/  FSEL R86, R96, -INF , P0 ;  /* 0xff80000060567808 */ /* 0x000fe40000000000 */
[C---:B------:R-:W-:Y:S02]  /*100f0*/  ISETP.GT.AND P3, PT, R2.reuse, 0x28, PT ;  /* 0x000000280200780c */ /* 0x040fe40003f64270 */
[C---:B------:R-:W-:Y:S02]  /*10100*/  ISETP.GT.AND P1, PT, R2.reuse, 0x31, PT ;  /* 0x000000310200780c */ /* 0x040fe40003f24270 */
[----:B------:R-:W-:Y:S02]  /*10110*/  ISETP.GT.AND P0, PT, R2, 0x38, PT ;  /* 0x000000380200780c */ /* 0x000fe40003f04270 */
[----:B------:R-:W-:-:S02]  /*10120*/  FSEL R35, R100, -INF , P4 ;  /* 0xff80000064237808 */ /* 0x000fc40002000000 */
[----:B------:R-:W-:Y:S02]  /*10130*/  FSEL R101, R81, -INF , P2 ;  /* 0xff80000051657808 */ /* 0x000fe40001000000 */
[----:B------:R-:W-:Y:S02]  /*10140*/  ISETP.GT.AND P4, PT, R2, 0x29, PT ;  /* 0x000000290200780c */ /* 0x000fe40003f84270 */
[----:B------:R-:W-:Y:S02]  /*10150*/  FSEL R88, R88, -INF , P3 ;  /* 0xff80000058587808 */ /* 0x000fe40001800000 */
[----:B------:R-:W-:Y:S02]  /*10160*/  FSEL R100, R80, -INF , P1 ;  /* 0xff80000050647808 */ /* 0x000fe40000800000 */
[----:B------:R-:W-:Y:S02]  /*10170*/  ISETP.GT.AND P2, PT, R2, 0x41, PT ;  /* 0x000000410200780c */ /* 0x000fe40003f44270 */
[----:B------:R-:W-:-:S02]  /*10180*/  FSEL R113, R60, -INF , P0 ;  /* 0xff8000003c717808 */ /* 0x000fc40000000000 */
[----:B------:R-:W-:Y:S02]  /*10190*/  IMNMX R3, R5, R3, PT ;  /* 0x0000000305037217 */ /* 0x000fe40003800200 */
[C---:B------:R-:W-:Y:S02]  /*101a0*/  ISETP.GT.AND P3, PT, R2.reuse, 0x40, PT ;  /* 0x000000400200780c */ /* 0x040fe40003f64270 */
[C---:B------:R-:W-:Y:S02]  /*101b0*/  ISETP.GT.AND P1, PT, R2.reuse, 0x48, PT ;  /* 0x000000480200780c */ /* 0x040fe40003f24270 */
[----:B------:R-:W-:Y:S02]  /*101c0*/  ISETP.GT.AND P0, PT, R2, 0x49, PT ;  /* 0x000000490200780c */ /* 0x000fe40003f04270 */
[----:B------:R-:W-:Y:S02]  /*101d0*/  FSEL R97, R87, -INF , P4 ;  /* 0xff80000057617808 */ /* 0x000fe40002000000 */
[----:B------:R-:W-:-:S02]  /*101e0*/  FSEL R96, R41, -INF , P2 ;  /* 0xff80000029607808 */ /* 0x000fc40001000000 */
[----:B------:R-:W-:Y:S02]  /*101f0*/  FSEL R99, R44, -INF , P3 ;  /* 0xff8000002c637808 */ /* 0x000fe40001800000 */
[----:B------:R-:W-:Y:S02]  /*10200*/  ISETP.GT.AND P2, PT, R3, 0x1, PT ;  /* 0x000000010300780c */ /* 0x000fe40003f44270 */
[----:B------:R-:W-:Y:S02]  /*10210*/  FSEL R87, R25, -INF , P1 ;  /* 0xff80000019577808 */ /* 0x000fe40000800000 */
[----:B------:R-:W-:Y:S02]  /*10220*/  FSEL R83, R24, -INF , P0 ;  /* 0xff80000018537808 */ /* 0x000fe40000000000 */
[C---:B------:R-:W-:Y:S02]  /*10230*/  ISETP.GT.AND P3, PT, R3.reuse, RZ, PT ;  /* 0x000000ff0300720c */ /* 0x040fe40003f64270 */
[----:B------:R-:W-:-:S02]  /*10240*/  ISETP.GT.AND P1, PT, R3, 0x8, PT ;  /* 0x000000080300780c */ /* 0x000fc40003f24270 */
[----:B------:R-:W-:Y:S02]  /*10250*/  ISETP.GT.AND P0, PT, R3, 0x9, PT ;  /* 0x000000090300780c */ /* 0x000fe40003f04270 */
[----:B------:R-:W-:Y:S02]  /*10260*/  FSEL R13, R155, -INF , P2 ;  /* 0xff8000009b0d7808 */ /* 0x000fe40001000000 */
[----:B------:R-:W-:Y:S02]  /*10270*/  FSEL R11, R158, -INF , P3 ;  /* 0xff8000009e0b7808 */ /* 0x000fe40001800000 */
[----:B------:R-:W-:Y:S02]  /*10280*/  ISETP.GT.AND P2, PT, R3, 0x11, PT ;  /* 0x000000110300780c */ /* 0x000fe40003f44270 */
[----:B------:R-:W-:Y:S02]  /*10290*/  FSEL R15, R150, -INF , P1 ;  /* 0xff800000960f7808 */ /* 0x000fe40000800000 */
[----:B------:R-:W-:-:S02]  /*102a0*/  FSEL R17, R147, -INF , P0 ;  /* 0xff80000093117808 */ /* 0x000fc40000000000 */
[C---:B------:R-:W-:Y:S02]  /*102b0*/  ISETP.GT.AND P3, PT, R3.reuse, 0x10, PT ;  /* 0x000000100300780c */ /* 0x040fe40003f64270 */
[C---:B------:R-:W-:Y:S02]  /*102c0*/  ISETP.GT.AND P1, PT, R3.reuse, 0x18, PT ;  /* 0x000000180300780c */ /* 0x040fe40003f24270 */
[----:B------:R-:W-:Y:S02]  /*102d0*/  ISETP.GT.AND P0, PT, R3, 0x19, PT ;  /* 0x000000190300780c */ /* 0x000fe40003f04270 */
[----:B------:R-:W-:Y:S02]  /*102e0*/  FSEL R21, R139, -INF , P2 ;  /* 0xff8000008b157808 */ /* 0x000fe40001000000 */
[----:B------:R-:W-:Y:S02]  /*102f0*/  FSEL R19, R142, -INF , P3 ;  /* 0xff8000008e137808 */ /* 0x000fe40001800000 */
[----:B------:R-:W-:-:S02]  /*10300*/  ISETP.GT.AND P2, PT, R3, 0x21, PT ;  /* 0x000000210300780c */ /* 0x000fc40003f44270 */
[----:B------:R-:W-:Y:S02]  /*10310*/  FSEL R23, R134, -INF , P1 ;  /* 0xff80000086177808 */ /* 0x000fe40000800000 */
[----:B------:R-:W-:Y:S02]  /*10320*/  FSEL R28, R131, -INF , P0 ;  /* 0xff800000831c7808 */ /* 0x000fe40000000000 */
[C---:B------:R-:W-:Y:S02]  /*10330*/  ISETP.GT.AND P3, PT, R3.reuse, 0x20, PT ;  /* 0x000000200300780c */ /* 0x040fe40003f64270 */
[C---:B------:R-:W-:Y:S02]  /*10340*/  ISETP.GT.AND P1, PT, R3.reuse, 0x28, PT ;  /* 0x000000280300780c */ /* 0x040fe40003f24270 */
[----:B------:R-:W-:Y:S02]  /*10350*/  ISETP.GT.AND P0, PT, R3, 0x29, PT ;  /* 0x000000290300780c */ /* 0x000fe40003f04270 */
[----:B------:R-:W-:-:S02]  /*10360*/  FSEL R64, R127, -INF , P2 ;  /* 0xff8000007f407808 */ /* 0x000fc40001000000 */
[----:B------:R-:W-:Y:S02]  /*10370*/  FSEL R65, R130, -INF , P3 ;  /* 0xff80000082417808 */ /* 0x000fe40001800000 */
[C---:B------:R-:W-:Y:S02]  /*10380*/  ISETP.GT.AND P2, PT, R3.reuse, 0x31, PT ;  /* 0x000000310300780c */ /* 0x040fe40003f44270 */
[----:B------:R-:W-:Y:S02]  /*10390*/  FSEL R78, R126, -INF , P1 ;  /* 0xff8000007e4e7808 */ /* 0x000fe40000800000 */
[----:B------:R-:W-:Y:S02]  /*103a0*/  FSEL R77, R124, -INF , P0 ;  /* 0xff8000007c4d7808 */ /* 0x000fe40000000000 */
[C---:B------:R-:W-:Y:S02]  /*103b0*/  ISETP.GT.AND P3, PT, R3.reuse, 0x30, PT ;  /* 0x000000300300780c */ /* 0x040fe40003f64270 */
[----:B------:R-:W-:-:S02]  /*103c0*/  ISETP.GT.AND P1, PT, R3, 0x38, PT ;  /* 0x000000380300780c */ /* 0x000fc40003f24270 */
[----:B------:R-:W-:Y:S02]  /*103d0*/  ISETP.GT.AND P0, PT, R3, 0x39, PT ;  /* 0x000000390300780c */ /* 0x000fe40003f04270 */
[----:B------:R-:W-:Y:S02]  /*103e0*/  FSEL R75, R75, -INF , P2 ;  /* 0xff8000004b4b7808 */ /* 0x000fe40001000000 */
[----:B------:R-:W-:Y:S02]  /*103f0*/  FSEL R76, R115, -INF , P3 ;  /* 0xff800000734c7808 */ /* 0x000fe40001800000 */
[----:B------:R-:W-:Y:S02]  /*10400*/  ISETP.GT.AND P2, PT, R3, 0x41, PT ;  /* 0x000000410300780c */ /* 0x000fe40003f44270 */
[----:B------:R-:W-:Y:S02]  /*10410*/  FSEL R74, R74, -INF , P1 ;  /* 0xff8000004a4a7808 */ /* 0x000fe40000800000 */
[----:B------:R-:W-:-:S02]  /*10420*/  FSEL R73, R63, -INF , P0 ;  /* 0xff8000003f497808 */ /* 0x000fc40000000000 */
[----:B------:R-:W-:Y:S02]  /*10430*/  IMNMX R0, R5, R0, PT ;  /* 0x0000000005007217 */ /* 0x000fe40003800200 */
[C---:B------:R-:W-:Y:S02]  /*10440*/  ISETP.GT.AND P3, PT, R3.reuse, 0x40, PT ;  /* 0x000000400300780c */ /* 0x040fe40003f64270 */
[C---:B------:R-:W-:Y:S02]  /*10450*/  ISETP.GT.AND P1, PT, R3.reuse, 0x48, PT ;  /* 0x000000480300780c */ /* 0x040fe40003f24270 */
[----:B------:R-:W-:Y:S02]  /*10460*/  ISETP.GT.AND P0, PT, R3, 0x49, PT ;  /* 0x000000490300780c */ /* 0x000fe40003f04270 */
[----:B------:R-:W-:Y:S02]  /*10470*/  FSEL R67, R45, -INF , P2 ;  /* 0xff8000002d437808 */ /* 0x000fe40001000000 */
[----:B------:R-:W-:-:S02]  /*10480*/  FSEL R72, R48, -INF , P3 ;  /* 0xff80000030487808 */ /* 0x000fc40001800000 */
[----:B------:R-:W-:Y:S02]  /*10490*/  ISETP.GT.AND P2, PT, R0, 0x1, PT ;  /* 0x000000010000780c */ /* 0x000fe40003f44270 */
[----:B------:R-:W-:Y:S02]  /*104a0*/  FSEL R66, R39, -INF , P1 ;  /* 0xff80000027427808 */ /* 0x000fe40000800000 */
[----:B------:R-:W-:Y:S02]  /*104b0*/  FSEL R63, R38, -INF , P0 ;  /* 0xff800000263f7808 */ /* 0x000fe40000000000 */
[C---:B------:R-:W-:Y:S02]  /*104c0*/  ISETP.GT.AND P3, PT, R0.reuse, RZ, PT ;  /* 0x000000ff0000720c */ /* 0x040fe40003f64270 */
[C---:B------:R-:W-:Y:S02]  /*104d0*/  ISETP.GT.AND P1, PT, R0.reuse, 0x8, PT ;  /* 0x000000080000780c */ /* 0x040fe40003f24270 */
[----:B------:R-:W-:-:S02]  /*104e0*/  ISETP.GT.AND P0, PT, R0, 0x9, PT ;  /* 0x000000090000780c */ /* 0x000fc40003f04270 */
[----:B------:R-:W-:Y:S02]  /*104f0*/  FSEL R25, R156, -INF , P2 ;  /* 0xff8000009c197808 */ /* 0x000fe40001000000 */
[----:B------:R-:W-:Y:S02]  /*10500*/  FSEL R24, R157, -INF , P3 ;  /* 0xff8000009d187808 */ /* 0x000fe40001800000 */
[----:B------:R-:W-:Y:S02]  /*10510*/  ISETP.GT.AND P2, PT, R0, 0x11, PT ;  /* 0x000000110000780c */ /* 0x000fe40003f44270 */
[----:B------:R-:W-:Y:S02]  /*10520*/  FSEL R36, R149, -INF , P1 ;  /* 0xff80000095247808 */ /* 0x000fe40000800000 */
[----:B------:R-:W-:Y:S02]  /*10530*/  FSEL R37, R148, -INF , P0 ;  /* 0xff80000094257808 */ /* 0x000fe40000000000 */
[----:B------:R-:W-:-:S02]  /*10540*/  ISETP.GT.AND P3, PT, R0, 0x10, PT ;  /* 0x000000100000780c */ /* 0x000fc40003f64270 */
[C---:B------:R-:W-:Y:S02]  /*10550*/  ISETP.GT.AND P1, PT, R0.reuse, 0x18, PT ;  /* 0x000000180000780c */ /* 0x040fe40003f24270 */
[----:B------:R-:W-:Y:S02]  /*10560*/  ISETP.GT.AND P0, PT, R0, 0x19, PT ;  /* 0x000000190000780c */ /* 0x000fe40003f04270 */
[----:B------:R-:W-:Y:S02]  /*10570*/  FSEL R39, R140, -INF , P2 ;  /* 0xff8000008c277808 */ /* 0x000fe40001000000 */
[----:B------:R-:W-:Y:S02]  /*10580*/  FSEL R38, R141, -INF , P3 ;  /* 0xff8000008d267808 */ /* 0x000fe40001800000 */
[----:B------:R-:W-:Y:S02]  /*10590*/  ISETP.GT.AND P2, PT, R0, 0x21, PT ;  /* 0x000000210000780c */ /* 0x000fe40003f44270 */
[----:B------:R-:W-:-:S02]  /*105a0*/  FSEL R53, R133, -INF , P1 ;  /* 0xff80000085357808 */ /* 0x000fc40000800000 */
[----:B------:R-:W-:Y:S02]  /*105b0*/  FSEL R54, R132, -INF , P0 ;  /* 0xff80000084367808 */ /* 0x000fe40000000000 */
        /* <DEDUP_REMOVED lines=8> */
[C---:B------:R-:W-:Y:S02]  /*10640*/  ISETP.GT.AND P3, PT, R0.reuse, 0x30, PT ;  /* 0x000000300000780c */ /* 0x040fe40003f64270 */
[C---:B------:R-:W-:Y:S02]  /*10650*/  ISETP.GT.AND P1, PT, R0.reuse, 0x38, PT ;  /* 0x000000380000780c */ /* 0x040fe40003f24270 */
[----:B------:R-:W-:-:S02]  /*10660*/  ISETP.GT.AND P0, PT, R0, 0x39, PT ;  /* 0x000000390000780c */ /* 0x000fc40003f04270 */
[----:B------:R-:W-:Y:S02]  /*10670*/  FMNMX.FTZ R4, R10, R12, !PT ;  /* 0x0000000c0a047209 */ /* 0x000fe40007810000 */
[----:B------:R-:W-:Y:S02]  /*10680*/  FSEL R80, R79, -INF , P2 ;  /* 0xff8000004f507808 */ /* 0x000fe40001000000 */
[----:B------:R-:W-:Y:S02]  /*10690*/  ISETP.GT.AND P4, PT, R2, 0x39, PT ;  /* 0x000000390200780c */ /* 0x000fe40003f84270 */
[----:B------:R-:W-:Y:S02]  /*106a0*/  FSEL R81, R114, -INF , P3 ;  /* 0xff80000072517808 */ /* 0x000fe40001800000 */
[----:B------:R-:W-:Y:S02]  /*106b0*/  FSEL R79, R55, -INF , P1 ;  /* 0xff800000374f7808 */ /* 0x000fe40000800000 */
[----:B------:R-:W-:-:S02]  /*106c0*/  FSEL R62, R52, -INF , P0 ;  /* 0xff800000343e7808 */ /* 0x000fc40000000000 */
[----:B------:R-:W-:Y:S02]  /*106d0*/  FMNMX.FTZ R2, R14, R4, !PT ;  /* 0x000000040e027209 */ /* 0x000fe40007810000 */
[C---:B------:R-:W-:Y:S02]  /*106e0*/  ISETP.GT.AND P3, PT, R0.reuse, 0x40, PT ;  /* 0x000000400000780c */ /* 0x040fe40003f64270 */
[C---:B------:R-:W-:Y:S02]  /*106f0*/  ISETP.GT.AND P2, PT, R0.reuse, 0x41, PT ;  /* 0x000000410000780c */ /* 0x040fe40003f44270 */
[C---:B------:R-:W-:Y:S02]  /*10700*/  ISETP.GT.AND P1, PT, R0.reuse, 0x48, PT ;  /* 0x000000480000780c */ /* 0x040fe40003f24270 */
[----:B------:R-:W-:Y:S02]  /*10710*/  ISETP.GT.AND P0, PT, R0, 0x49, PT ;  /* 0x000000490000780c */ /* 0x000fe40003f04270 */
        /* <DEDUP_REMOVED lines=94> */
.L_x_1857:
[C---:B------:R-:W-:Y:S01]  /*10d00*/  FMUL.FTZ R0, R71.reuse, c[0x0][0x2d0] ;  /* 0x0000b40047007a20 */ /* 0x040fe20000410000 */
[----:B------:R-:W-:Y:S01]  /*10d10*/  FSETP.NEU.FTZ.AND P0, PT, R71, -INF , PT ;  /* 0xff8000004700780b */ /* 0x000fe20003f1d000 */
[----:B------:R-:W2:Y:S03]  /*10d20*/  LDL R218, [R1+0x2c] ;  /* 0x00002c0001da7983 */ /* 0x000ea60000100800 */
[----:B------:R-:W-:Y:S01]  /*10d30*/  FSEL R4, R0, RZ, P0 ;  /* 0x000000ff00047208 */ /* 0x000fe20000000000 */
[----:B------:R-:W3:Y:S04]  /*10d40*/  LDL R217, [R1+0x30] ;  /* 0x0000300001d97983 */ /* 0x000ee80000100800 */
[--C-:B------:R-:W-:Y:S01]  /*10d50*/  FFMA.FTZ R0, R10, c[0x0][0x2d0], -R4.reuse ;  /* 0x0000b4000a007a23 */ /* 0x100fe20000010804 */
[----:B------:R-:W3:Y:S01]  /*10d60*/  LDL R216, [R1+0x38] ;  /* 0x0000380001d87983 */ /* 0x000ee20000100800 */
[C---:B------:R-:W-:Y:S01]  /*10d70*/  FMUL.FTZ R3, R70.reuse, c[0x0][0x2d0] ;  /* 0x0000b40046037a20 */ /* 0x040fe20000410000 */
[----:B------:R-:W-:Y:S01]  /*10d80*/  FSETP.NEU.FTZ.AND P0, PT, R70, -INF , PT ;  /* 0xff8000004600780b */ /* 0x000fe20003f1d000 */
[----:B------:R1:W-:Y:S01]  /*10d90*/  MUFU.EX2 R121, R0 ;  /* 0x0000000000797308 */ /* 0x0003e20000000800 */
[--C-:B------:R-:W-:Y:S01]  /*10da0*/  FFMA.FTZ R2, R22, c[0x0][0x2d0], -R4.reuse ;  /* 0x0000b40016027a23 */ /* 0x100fe20000010804 */
[----:B----4-:R-:W-:Y:S01]  /*10db0*/  FMNMX.FTZ R68, R9, R8, !PT ;  /* 0x0000000809447209 */ /* 0x010fe20007810000 */
[----:B------:R-:W-:Y:S01]  /*10dc0*/  WARPSYNC 0xffffffff ;  /* 0xffffffff00007948 */ /* 0x000fe20003800000 */
[----:B------:R-:W-:Y:S01]  /*10dd0*/  FSEL R3, R3, RZ, P0 ;  /* 0x000000ff03037208 */ /* 0x000fe20000000000 */
[----:B------:R-:W4:Y:S01]  /*10de0*/  LDSM.16.MT88.4 R48, [R192] ;  /* 0x00000000c030783b */ /* 0x000f220000004200 */
[----:B------:R-:W-:Y:S01]  /*10df0*/  FSETP.NEU.FTZ.AND P0, PT, R69, -INF , PT ;  /* 0xff8000004500780b */ /* 0x000fe20003f1d000 */
[--C-:B------:R-:W-:Y:S01]  /*10e00*/  FFMA.FTZ R111, R111, c[0x0][0x2d0], -R4.reuse ;  /* 0x0000b4006f6f7a23 */ /* 0x100fe20000010804 */
[----:B------:R5:W-:Y:S01]  /*10e10*/  MUFU.EX2 R213, R2 ;  /* 0x0000000200d57308 */ /* 0x000be20000000800 */
[----:B------:R-:W-:Y:S01]  /*10e20*/  FFMA.FTZ R5, R23, c[0x0][0x2d0], -R3 ;  /* 0x0000b40017057a23 */ /* 0x000fe20000010803 */
[----:B------:R-:W2:Y:S01]  /*10e30*/  LDSM.16.MT88.4 R44, [R192+0x800] ;  /* 0x00080000c02c783b */ /* 0x000ea20000004200 */
[--C-:B------:R-:W-:Y:S01]  /*10e40*/  FFMA.FTZ R110, R110, c[0x0][0x2d0], -R4.reuse ;  /* 0x0000b4006e6e7a23 */ /* 0x100fe20000010804 */
[----:B------:R-:W-:Y:S01]  /*10e50*/  MOV R221, c[0x0][0x2c4] ;  /* 0x0000b10000dd7a02 */ /* 0x000fe20000000f00 */
[--C-:B------:R-:W-:Y:S01]  /*10e60*/  FFMA.FTZ R109, R109, c[0x0][0x2d0], -R4.reuse ;  /* 0x0000b4006d6d7a23 */ /* 0x100fe20000010804 */
[----:B------:R-:W-:Y:S01]  /*10e70*/  LDSM.16.MT88.4 R40, [R196+0x800] ;  /* 0x00080000c428783b */ /* 0x000fe20000004200 */
[--C-:B------:R-:W-:Y:S01]  /*10e80*/  FFMA.FTZ R108, R108, c[0x0][0x2d0], -R4.reuse ;  /* 0x0000b4006c6c7a23 */ /* 0x100fe20000010804 */
[----:B------:R5:W-:Y:S01]  /*10e90*/  MUFU.EX2 R211, R5 ;  /* 0x0000000500d37308 */ /* 0x000be20000000800 */
[--C-:B-1----:R-:W-:Y:S01]  /*10ea0*/  FFMA.FTZ R0, R12, c[0x0][0x2d0], -R4.reuse ;  /* 0x0000b4000c007a23 */ /* 0x102fe20000010804 */
[----:B------:R-:W-:Y:S01]  /*10eb0*/  ISETP.NE.AND P1, PT, R221, 0x1, PT ;  /* 0x00000001dd00780c */ /* 0x000fe20003f25270 */
[--C-:B------:R-:W-:Y:S01]  /*10ec0*/  FFMA.FTZ R146, R107, c[0x0][0x2d0], -R4.reuse ;  /* 0x0000b4006b927a23 */ /* 0x100fe20000010804 */
[----:B------:R-:W-:Y:S01]  /*10ed0*/  IADD3 R223, R223, -0x2, RZ ;  /* 0xfffffffedfdf7810 */ /* 0x000fe20007ffe0ff */
[----:B------:R-:W-:-:S02]  /*10ee0*/  FFMA.FTZ R145, R106, c[0x0][0x2d0], -R4 ;  /* 0x0000b4006a917a23 */ /* 0x000fc40000010804 */
[--C-:B------:R-:W-:Y:S01]  /*10ef0*/  FFMA.FTZ R144, R105, c[0x0][0x2d0], -R4.reuse ;  /* 0x0000b40069907a23 */ /* 0x100fe20000010804 */
[----:B------:R1:W-:Y:S01]  /*10f00*/  MUFU.EX2 R120, R0 ;  /* 0x0000000000787308 */ /* 0x0003e20000000800 */
[----:B-----5:R-:W-:Y:S02]  /*10f10*/  FMUL.FTZ R2, R69, c[0x0][0x2d0] ;  /* 0x0000b40045027a20 */ /* 0x020fe40000410000 */
[--C-:B------:R-:W-:Y:S02]  /*10f20*/  FFMA.FTZ R143, R104, c[0x0][0x2d0], -R4.reuse ;  /* 0x0000b400688f7a23 */ /* 0x100fe40000010804 */
[--C-:B------:R-:W-:Y:S01]  /*10f30*/  FFMA.FTZ R168, R103, c[0x0][0x2d0], -R4.reuse ;  /* 0x0000b40067a87a23 */ /* 0x100fe20000010804 */
[----:B------:R-:W-:Y:S01]  /*10f40*/  FSEL R2, R2, RZ, P0 ;  /* 0x000000ff02027208 */ /* 0x000fe20000000000 */
[--C-:B------:R-:W-:Y:S01]  /*10f50*/  FFMA.FTZ R172, R102, c[0x0][0x2d0], -R4.reuse ;  /* 0x0000b40066ac7a23 */ /* 0x100fe20000010804 */
[----:B------:R-:W-:Y:S01]  /*10f60*/  FSETP.NEU.FTZ.AND P0, PT, R68, -INF , PT ;  /* 0xff8000004400780b */ /* 0x000fe20003f1d000 */
[----:B------:R-:W-:Y:S01]  /*10f70*/  FFMA.FTZ R171, R98, c[0x0][0x2d0], -R4 ;  /* 0x0000b40062ab7a23 */ /* 0x000fe20000010804 */
[----:B------:R-:W-:Y:S01]  /*10f80*/  MUFU.EX2 R110, R110 ;  /* 0x0000006e006e7308 */ /* 0x000fe20000000800 */
[----:B------:R-:W-:-:S02]  /*10f90*/  FFMA.FTZ R5, R35, c[0x0][0x2d0], -R2 ;  /* 0x0000b40023057a23 */ /* 0x000fc40000010802 */
[--C-:B------:R-:W-:Y:S02]  /*10fa0*/  FFMA.FTZ R170, R89, c[0x0][0x2d0], -R4.reuse ;  /* 0x0000b40059aa7a23 */ /* 0x100fe40000010804 */
[--C-:B------:R-:W-:Y:S02]  /*10fb0*/  FFMA.FTZ R89, R65, c[0x0][0x2d0], -R3.reuse ;  /* 0x0000b40041597a23 */ /* 0x100fe40000010803 */
[----:B-1----:R-:W-:Y:S01]  /*10fc0*/  FFMA.FTZ R0, R14, c[0x0][0x2d0], -R4 ;  /* 0x0000b4000e007a23 */ /* 0x002fe20000010804 */
[----:B------:R-:W-:Y:S01]  /*10fd0*/  MUFU.EX2 R210, R5 ;  /* 0x0000000500d27308 */ /* 0x000fe20000000800 */
[--C-:B------:R-:W-:Y:S02]  /*10fe0*/  FFMA.FTZ R104, R64, c[0x0][0x2d0], -R3.reuse ;  /* 0x0000b40040687a23 */ /* 0x100fe40000010803 */
[----:B------:R-:W-:Y:S02]  /*10ff0*/  FFMA.FTZ R169, R66, c[0x0][0x2d0], -R3 ;  /* 0x0000b40042a97a23 */ /* 0x000fe40000010803 */
        /* <DEDUP_REMOVED lines=10> */
[--C-:B------:R-:W-:Y:S02]  /*110a0*/  FFMA.FTZ R182, R96, c[0x0][0x2d0], -R2.reuse ;  /* 0x0000b40060b67a23 */ /* 0x100fe40000010802 */
[----:B------:R-:W-:Y:S01]  /*110b0*/  FFMA.FTZ R181, R87, c[0x0][0x2d0], -R2 ;  /* 0x0000b40057b57a23 */ /* 0x000fe20000010802 */
[----:B------:R-:W-:Y:S01]  /*110c0*/  MUFU.EX2 R187, R143 ;  /* 0x0000008f00bb7308 */ /* 0x000fe20000000800 */
[----:B-1----:R-:W-:Y:S02]  /*110d0*/  FFMA.FTZ R0, R16, c[0x0][0x2d0], -R4 ;  /* 0x0000b40010007a23 */ /* 0x002fe40000010804 */
[----:B------:R-:W-:Y:S02]  /*110e0*/  FFMA.FTZ R180, R83, c[0x0][0x2d0], -R2 ;  /* 0x0000b40053b47a23 */ /* 0x000fe40000010802 */
[----:B------:R-:W-:-:S02]  /*110f0*/  FFMA.FTZ R175, R63, c[0x0][0x2d0], -R3 ;  /* 0x0000b4003faf7a23 */ /* 0x000fc40000010803 */
[--C-:B------:R-:W-:Y:S01]  /*11100*/  FFMA.FTZ R103, R78, c[0x0][0x2d0], -R3.reuse ;  /* 0x0000b4004e677a23 */ /* 0x100fe20000010803 */
[----:B------:R1:W5:Y:S01]  /*11110*/  MUFU.EX2 R162, R0 ;  /* 0x0000000000a27308 */ /* 0x0003620000000800 */
[--C-:B------:R-:W-:Y:S02]  /*11120*/  FFMA.FTZ R102, R77, c[0x0][0x2d0], -R3.reuse ;  /* 0x0000b4004d667a23 */ /* 0x100fe40000010803 */
[--C-:B------:R-:W-:Y:S02]  /*11130*/  FFMA.FTZ R140, R76, c[0x0][0x2d0], -R3.reuse ;  /* 0x0000b4004c8c7a23 */ /* 0x100fe40000010803 */
[--C-:B------:R-:W-:Y:S02]  /*11140*/  FFMA.FTZ R141, R75, c[0x0][0x2d0], -R3.reuse ;  /* 0x0000b4004b8d7a23 */ /* 0x100fe40000010803 */
[--C-:B------:R-:W-:Y:S02]  /*11150*/  FFMA.FTZ R142, R74, c[0x0][0x2d0], -R3.reuse ;  /* 0x0000b4004a8e7a23 */ /* 0x100fe40000010803 */
[----:B------:R-:W-:-:S02]  /*11160*/  FFMA.FTZ R147, R73, c[0x0][0x2d0], -R3 ;  /* 0x0000b40049937a23 */ /* 0x000fc40000010803 */
[--C-:B------:R-:W-:Y:S02]  /*11170*/  FFMA.FTZ R165, R72, c[0x0][0x2d0], -R3.reuse ;  /* 0x0000b40048a57a23 */ /* 0x100fe40000010803 */
[----:B------:R-:W-:Y:S02]  /*11180*/  FFMA.FTZ R164, R67, c[0x0][0x2d0], -R3 ;  /* 0x0000b40043a47a23 */ /* 0x000fe40000010803 */
[----:B-1----:R-:W-:Y:S01]  /*11190*/  FFMA.FTZ R0, R18, c[0x0][0x2d0], -R4 ;  /* 0x0000b40012007a23 */ /* 0x002fe20000010804 */
[----:B-----5:R-:W-:-:S03]  /*111a0*/  F2FP.PACK_AB R22, R162, R161 ;  /* 0x000000a1a216723e */ /* 0x020fc600000000ff */
[----:B------:R1:W-:Y:S02]  /*111b0*/  MUFU.EX2 R163, R0 ;  /* 0x0000000000a37308 */ /* 0x0003e40000000800 */
[----:B-1----:R-:W-:Y:S01]  /*111c0*/  FFMA.FTZ R0, R20, c[0x0][0x2d0], -R4 ;  /* 0x0000b40014007a23 */ /* 0x002fe20000010804 */
[----:B------:R-:W-:-:S05]  /*111d0*/  F2FP.PACK_AB R20, R120, R121 ;  /* 0x000000797814723e */ /* 0x000fca00000000ff */
        /* <DEDUP_REMOVED lines=8> */
[----:B------:R1:W-:Y:S02]  /*11260*/  MUFU.EX2 R6, R0 ;  /* 0x0000000000067308 */ /* 0x0003e40000000800 */
[----:B-1----:R-:W-:-:S06]  /*11270*/  FFMA.FTZ R0, R15, c[0x0][0x2d0], -R3 ;  /* 0x0000b4000f007a23 */ /* 0x002fcc0000010803 */
        /* <DEDUP_REMOVED lines=9> */
[----:B----4-:R-:W-:Y:S01]  /*11310*/  HMMA.16816.F32 R8, R20, R48, RZ ;  /* 0x000000301408723c */ /* 0x010fe200000018ff */
[----:B-1----:R-:W-:Y:S01]  /*11320*/  FFMA.FTZ R0, R28, c[0x0][0x2d0], -R3 ;  /* 0x0000b4001c007a23 */ /* 0x002fe20000010803 */
[----:B-----5:R-:W-:-:S04]  /*11330*/  F2FP.PACK_AB R13, R173, R160 ;  /* 0x000000a0ad0d723e */ /* 0x020fc800000000ff */
[----:B------:R1:W4:Y:S02]  /*11340*/  MUFU.EX2 R212, R0 ;  /* 0x0000000000d47308 */ /* 0x0003240000000800 */
[----:B-1----:R-:W-:Y:S01]  /*11350*/  FFMA.FTZ R0, R26, c[0x0][0x2d0], -R2 ;  /* 0x0000b4001a007a23 */ /* 0x002fe20000010802 */
[----:B----4-:R-:W-:-:S05]  /*11360*/  F2FP.PACK_AB R15, R212, R211 ;  /* 0x000000d3d40f723e */ /* 0x010fca00000000ff */
[----:B------:R1:W-:Y:S10]  /*11370*/  MUFU.EX2 R151, R0 ;  /* 0x0000000000977308 */ /* 0x0003f40000000800 */
[----:B--2---:R-:W-:Y:S01]  /*11380*/  HMMA.16816.F32 R116, R12, R44, R8 ;  /* 0x0000002c0c74723c */ /* 0x004fe20000001808 */
[----:B-1----:R-:W-:-:S04]  /*11390*/  FFMA.FTZ R0, R27, c[0x0][0x2d0], -R2 ;  /* 0x0000b4001b007a23 */ /* 0x002fc80000010802 */
[----:B------:R1:W2:Y:S02]  /*113a0*/  MUFU.EX2 R150, R0 ;  /* 0x0000000000967308 */ /* 0x0002a40000000800 */
[----:B-1----:R-:W-:Y:S01]  /*113b0*/  FFMA.FTZ R0, R30, c[0x0][0x2d0], -R2 ;  /* 0x0000b4001e007a23 */ /* 0x002fe20000010802 */
[----:B--2---:R-:W-:Y:S01]  /*113c0*/  F2FP.PACK_AB R16, R150, R151 ;  /* 0x000000979610723e */ /* 0x004fe200000000ff */
[----:B------:R-:W-:-:S04]  /*113d0*/  FADD.FTZ R3, R151, R150 ;  /* 0x0000009697037221 */ /* 0x000fc80000010000 */
[----:B------:R1:W2:Y:S08]  /*113e0*/  MUFU.EX2 R152, R0 ;  /* 0x0000000000987308 */ /* 0x0002b00000000800 */
[----:B------:R-:W-:Y:S01]  /*113f0*/  MUFU.EX2 R150, R64 ;  /* 0x0000004000967308 */ /* 0x000fe20000000800 */
[----:B-1----:R-:W-:-:S07]  /*11400*/  FFMA.FTZ R0, R31, c[0x0][0x2d0], -R2 ;  /* 0x0000b4001f007a23 */ /* 0x002fce0000010802 */
[----:B------:R-:W-:Y:S01]  /*11410*/  MUFU.EX2 R151, R103 ;  /* 0x0000006700977308 */ /* 0x000fe20000000800 */
[----:B--2---:R-:W-:-:S07]  /*11420*/  FADD.FTZ R3, R152, R3 ;  /* 0x0000000398037221 */ /* 0x004fce0000010000 */
[----:B------:R1:W2:Y:S02]  /*11430*/  MUFU.EX2 R154, R0 ;  /* 0x00000000009a7308 */ /* 0x0002a40000000800 */
[----:B-1----:R-:W-:Y:S01]  /*11440*/  FFMA.FTZ R0, R32, c[0x0][0x2d0], -R2 ;  /* 0x0000b40020007a23 */ /* 0x002fe20000010802 */
[C---:B--2---:R-:W-:Y:S01]  /*11450*/  F2FP.PACK_AB R18, R154.reuse, R152 ;  /* 0x000000989a12723e */ /* 0x044fe200000000ff */
[----:B------:R-:W-:-:S04]  /*11460*/  FADD.FTZ R3, R154, R3 ;  /* 0x000000039a037221 */ /* 0x000fc80000010000 */
[----:B------:R-:W-:Y:S08]  /*11470*/  MUFU.EX2 R152, R102 ;  /* 0x0000006600987308 */ /* 0x000ff00000000800 */
[----:B------:R1:W2:Y:S08]  /*11480*/  MUFU.EX2 R167, R0 ;  /* 0x0000000000a77308 */ /* 0x0002b00000000800 */
[----:B------:R-:W-:Y:S01]  /*11490*/  MUFU.EX2 R154, R109 ;  /* 0x0000006d009a7308 */ /* 0x000fe20000000800 */
[----:B-1----:R-:W-:-:S02]  /*114a0*/  FFMA.FTZ R0, R33, c[0x0][0x2d0], -R2 ;  /* 0x0000b40021007a23 */ /* 0x002fc40000010802 */
[----:B--2---:R-:W-:-:S05]  /*114b0*/  FADD.FTZ R3, R167, R3 ;  /* 0x00000003a7037221 */ /* 0x004fca0000010000 */
[----:B------:R1:W2:Y:S02]  /*114c0*/  MUFU.EX2 R191, R0 ;  /* 0x0000000000bf7308 */ /* 0x0002a40000000800 */
[----:B-1----:R-:W-:Y:S01]  /*114d0*/  FFMA.FTZ R0, R34, c[0x0][0x2d0], -R2 ;  /* 0x0000b40022007a23 */ /* 0x002fe20000010802 */
[C---:B--2---:R-:W-:Y:S01]  /*114e0*/  F2FP.PACK_AB R8, R191.reuse, R167 ;  /* 0x000000a7bf08723e */ /* 0x044fe200000000ff */
[----:B------:R-:W1:Y:S01]  /*114f0*/  LDSM.16.MT88.4 R32, [R196] ;  /* 0x00000000c420783b */ /* 0x000e620000004200 */
[----:B------:R-:W-:-:S03]  /*11500*/  FADD.FTZ R3, R191, R3 ;  /* 0x00000003bf037221 */ /* 0x000fc60000010000 */
[----:B------:R2:W4:Y:S02]  /*11510*/  MUFU.EX2 R209, R0 ;  /* 0x0000000000d17308 */ /* 0x0005240000000800 */
[----:B--2---:R-:W-:Y:S01]  /*11520*/  FMUL.FTZ R0, R68, c[0x0][0x2d0] ;  /* 0x0000b40044007a20 */ /* 0x004fe20000410000 */
[----:B----4-:R-:W-:-:S04]  /*11530*/  F2FP.PACK_AB R10, R210, R209 ;  /* 0x000000d1d20a723e */ /* 0x010fc800000000ff */
[----:B------:R-:W-:-:S05]  /*11540*/  FSEL R0, R0, RZ, P0 ;  /* 0x000000ff00007208 */ /* 0x000fca0000000000 */
[--C-:B------:R-:W-:Y:S02]  /*11550*/  FFMA.FTZ R5, R24, c[0x0][0x2d0], -R0.reuse ;  /* 0x0000b40018057a23 */ /* 0x100fe40000010800 */
[--C-:B------:R-:W-:Y:S02]  /*11560*/  FFMA.FTZ R177, R55, c[0x0][0x2d0], -R0.reuse ;  /* 0x0000b40037b17a23 */ /* 0x100fe40000010800 */
[----:B------:R2:W-:Y:S01]  /*11570*/  MUFU.EX2 R115, R5 ;  /* 0x0000000500737308 */ /* 0x0005e20000000800 */
[--C-:B------:R-:W-:Y:S02]  /*11580*/  FFMA.FTZ R176, R52, c[0x0][0x2d0], -R0.reuse ;  /* 0x0000b40034b07a23 */ /* 0x100fe40000010800 */
[--C-:B------:R-:W-:Y:S02]  /*11590*/  FFMA.FTZ R179, R59, c[0x0][0x2d0], -R0.reuse ;  /* 0x0000b4003bb37a23 */ /* 0x100fe40000010800 */
[--C-:B------:R-:W-:Y:S02]  /*115a0*/  FFMA.FTZ R178, R56, c[0x0][0x2d0], -R0.reuse ;  /* 0x0000b40038b27a23 */ /* 0x100fe40000010800 */
[--C-:B------:R-:W-:Y:S01]  /*115b0*/  FFMA.FTZ R86, R62, c[0x0][0x2d0], -R0.reuse ;  /* 0x0000b4003e567a23 */ /* 0x100fe20000010800 */
[----:B-1----:R-:W-:Y:S01]  /*115c0*/  HMMA.16816.F32 R28, R20, R32, RZ ;  /* 0x00000020141c723c */ /* 0x002fe200000018ff */
[----:B------:R-:W-:-:S02]  /*115d0*/  FFMA.FTZ R149, R81, c[0x0][0x2d0], -R0 ;  /* 0x0000b40051957a23 */ /* 0x000fc40000010800 */
[--C-:B------:R-:W-:Y:S02]  /*115e0*/  FFMA.FTZ R88, R80, c[0x0][0x2d0], -R0.reuse ;  /* 0x0000b40050587a23 */ /* 0x100fe40000010800 */
[--C-:B------:R-:W-:Y:S02]  /*115f0*/  FFMA.FTZ R87, R79, c[0x0][0x2d0], -R0.reuse ;  /* 0x0000b4004f577a23 */ /* 0x100fe40000010800 */
[--C-:B--2---:R-:W-:Y:S02]  /*11600*/  FFMA.FTZ R5, R25, c[0x0][0x2d0], -R0.reuse ;  /* 0x0000b40019057a23 */ /* 0x104fe40000010800 */
[----:B------:R-:W-:Y:S08]  /*11610*/  MUFU.EX2 R167, R87 ;  /* 0x0000005700a77308 */ /* 0x000ff00000000800 */
[----:B------:R1:W2:Y:S07]  /*11620*/  MUFU.EX2 R114, R5 ;  /* 0x0000000500727308 */ /* 0x0002ae0000000800 */
[----:B------:R-:W-:Y:S01]  /*11630*/  HMMA.16816.F32 R136, R12, R40, R28 ;  /* 0x000000280c88723c */ /* 0x000fe2000000181c */
[----:B------:R-:W-:Y:S01]  /*11640*/  MUFU.EX2 R87, R175 ;  /* 0x000000af00577308 */ /* 0x000fe20000000800 */
[----:B-1----:R-:W-:Y:S01]  /*11650*/  FFMA.FTZ R5, R36, c[0x0][0x2d0], -R0 ;  /* 0x0000b40024057a23 */ /* 0x002fe20000010800 */
[----:B--2---:R-:W-:-:S06]  /*11660*/  F2FP.PACK_AB R17, R114, R115 ;  /* 0x000000737211723e */ /* 0x004fcc00000000ff */
[----:B------:R1:W-:Y:S02]  /*11670*/  MUFU.EX2 R148, R5 ;  /* 0x0000000500947308 */ /* 0x0003e40000000800 */
[----:B-1----:R-:W-:-:S06]  /*11680*/  FFMA.FTZ R5, R37, c[0x0][0x2d0], -R0 ;  /* 0x0000b40025057a23 */ /* 0x002fcc0000010800 */
[----:B------:R1:W2:Y:S02]  /*11690*/  MUFU.EX2 R166, R5 ;  /* 0x0000000500a67308 */ /* 0x0002a40000000800 */
[----:B-1----:R-:W-:Y:S01]  /*116a0*/  FFMA.FTZ R5, R38, c[0x0][0x2d0], -R0 ;  /* 0x0000b40026057a23 */ /* 0x002fe20000010800 */
[----:B--2---:R-:W-:-:S05]  /*116b0*/  F2FP.PACK_AB R19, R166, R148 ;  /* 0x00000094a613723e */ /* 0x004fca00000000ff */
[----:B------:R1:W-:Y:S02]  /*116c0*/  MUFU.EX2 R184, R5 ;  /* 0x0000000500b87308 */ /* 0x0003e40000000800 */
[----:B------:R-:W-:Y:S07]  /*116d0*/  HMMA.16816.F32 R24, R16, R32, RZ ;  /* 0x000000201018723c */ /* 0x000fee00000018ff */
[----:B------:R-:W-:Y:S02]  /*116e0*/  FADD.FTZ R32, R7, R6 ;  /* 0x0000000607207221 */ /* 0x000fe40000010000 */
[----:B-1----:R-:W-:-:S02]  /*116f0*/  FFMA.FTZ R5, R39, c[0x0][0x2d0], -R0 ;  /* 0x0000b40027057a23 */ /* 0x002fc40000010800 */
[----:B------:R-:W-:Y:S02]  /*11700*/  HMMA.16816.F32 R36, R16, R48, RZ ;  /* 0x000000301024723c */ /* 0x000fe400000018ff */
[----:B------:R1:W2:Y:S02]  /*11710*/  MUFU.EX2 R185, R5 ;  /* 0x0000000500b97308 */ /* 0x0002a40000000800 */
[----:B-1----:R-:W-:Y:S01]  /*11720*/  FFMA.FTZ R5, R53, c[0x0][0x2d0], -R0 ;  /* 0x0000b40035057a23 */ /* 0x002fe20000010800 */
[----:B--2---:R-:W-:-:S05]  /*11730*/  F2FP.PACK_AB R9, R185, R184 ;  /* 0x000000b8b909723e */ /* 0x004fca00000000ff */
        /* <DEDUP_REMOVED lines=8> */
[----:B------:R-:W2:Y:S01]  /*117c0*/  LDSM.16.MT88.4 R24, [R193+0x800] ;  /* 0x00080000c118783b */ /* 0x000ea20000004200 */
[----:B------:R-:W-:Y:S01]  /*117d0*/  FADD.FTZ R2, R121, R120 ;  /* 0x0000007879027221 */ /* 0x000fe20000010000 */
[----:B------:R-:W-:Y:S01]  /*117e0*/  MUFU.EX2 R189, R45 ;  /* 0x0000002d00bd7308 */ /* 0x000fe20000000800 */
[----:B------:R-:W-:-:S02]  /*117f0*/  FFMA.FTZ R44, R57, c[0x0][0x2d0], -R0 ;  /* 0x0000b400392c7a23 */ /* 0x000fc40000010800 */
[----:B------:R-:W-:Y:S02]  /*11800*/  FADD.FTZ R2, R161, R2 ;  /* 0x00000002a1027221 */ /* 0x000fe40000010000 */
[--C-:B------:R-:W-:Y:S02]  /*11810*/  FFMA.FTZ R41, R58, c[0x0][0x2d0], -R0.reuse ;  /* 0x0000b4003a297a23 */ /* 0x100fe40000010800 */
[----:B------:R-:W-:Y:S01]  /*11820*/  FFMA.FTZ R40, R60, c[0x0][0x2d0], -R0 ;  /* 0x0000b4003c287a23 */ /* 0x000fe20000010800 */
[----:B------:R-:W-:Y:S01]  /*11830*/  MUFU.EX2 R109, R44 ;  /* 0x0000002c006d7308 */ /* 0x000fe20000000800 */
[----:B------:R-:W-:-:S04]  /*11840*/  FADD.FTZ R2, R162, R2 ;  /* 0x00000002a2027221 */ /* 0x000fc80000010000 */
        /* <DEDUP_REMOVED lines=11> */
[-C--:B--2---:R-:W-:Y:S01]  /*11900*/  HMMA.16816.F32 R128, R12, R24.reuse, R28 ;  /* 0x000000180c80723c */ /* 0x084fe2000000181c */
[----:B------:R-:W1:Y:S05]  /*11910*/  LDSM.16.MT88.4 R28, [R195] ;  /* 0x00000000c31c783b */ /* 0x000e6a0000004200 */
[----:B------:R-:W-:Y:S02]  /*11920*/  MUFU.EX2 R88, R168 ;  /* 0x000000a800587308 */ /* 0x000fe40000000800 */
[----:B------:R-:W-:Y:S01]  /*11930*/  HMMA.16816.F32 R120, R8, R24, R4 ;  /* 0x000000180878723c */ /* 0x000fe20000001804 */
[----:B------:R-:W2:Y:S05]  /*11940*/  LDSM.16.MT88.4 R4, [R195+0x800] ;  /* 0x00080000c304783b */ /* 0x000eaa0000004200 */
[----:B------:R-:W-:Y:S01]  /*11950*/  MUFU.EX2 R86, R164 ;  /* 0x000000a400567308 */ /* 0x000fe20000000800 */
[----:B------:R-:W-:-:S02]  /*11960*/  FADD.FTZ R24, R115, R114 ;  /* 0x0000007273187221 */ /* 0x000fc40000010000 */
[----:B------:R-:W-:Y:S02]  /*11970*/  FFMA.FTZ R25, R61, c[0x0][0x2d0], -R0 ;  /* 0x0000b4003d197a23 */ /* 0x000fe40000010800 */
[----:B------:R-:W-:Y:S02]  /*11980*/  FADD.FTZ R0, R158, R32 ;  /* 0x000000209e007221 */ /* 0x000fe40000010000 */
[----:B------:R-:W-:Y:S01]  /*11990*/  FADD.FTZ R24, R148, R24 ;  /* 0x0000001894187221 */ /* 0x000fe20000010000 */
[----:B------:R-:W-:Y:S01]  /*119a0*/  MUFU.EX2 R158, R108 ;  /* 0x0000006c009e7308 */ /* 0x000fe20000000800 */
[----:B------:R-:W-:-:S04]  /*119b0*/  FADD.FTZ R0, R159, R0 ;  /* 0x000000009f007221 */ /* 0x000fc80000010000 */
[----:B------:R-:W-:-:S03]  /*119c0*/  FADD.FTZ R0, R160, R0 ;  /* 0x00000000a0007221 */ /* 0x000fc60000010000 */
[----:B------:R-:W4:Y:S01]  /*119d0*/  MUFU.EX2 R148, R41 ;  /* 0x0000002900947308 */ /* 0x000f220000000800 */
        /* <DEDUP_REMOVED lines=9> */
[----:B--2---:R-:W-:Y:S08]  /*11a70*/  HMMA.16816.F32 R96, R8, R4, R52 ;  /* 0x000000040860723c */ /* 0x004ff00000001834 */
[----:B------:R-:W-:Y:S08]  /*11a80*/  HMMA.16816.F32 R52, R16, R50, RZ ;  /* 0x000000321034723c */ /* 0x000ff000000018ff */
[----:B------:R-:W-:Y:S07]  /*11a90*/  HMMA.16816.F32 R112, R12, R4, R56 ;  /* 0x000000040c70723c */ /* 0x000fee0000001838 */
[----:B----4-:R-:W-:Y:S01]  /*11aa0*/  F2FP.PACK_AB R5, R148, R109 ;  /* 0x0000006d9405723e */ /* 0x010fe200000000ff */
        /* <DEDUP_REMOVED lines=13> */
[----:B------:R-:W-:Y:S08]  /*11b80*/  HMMA.16816.F32 R16, R16, R30, RZ ;  /* 0x0000001e1010723c */ /* 0x000ff000000018ff */
[C---:B------:R-:W-:Y:S01]  /*11b90*/  HMMA.16816.F32 R72, R8.reuse, R26, R52 ;  /* 0x0000001a0848723c */ /* 0x040fe20000001834 */
[----:B------:R-:W2:Y:S08]  /*11ba0*/  MUFU.EX2 R27, R111 ;  /* 0x0000006f001b7308 */ /* 0x000eb00000000800 */
[----:B------:R-:W4:Y:S07]  /*11bb0*/  MUFU.EX2 R26, R89 ;  /* 0x00000059001a7308 */ /* 0x000f2e0000000800 */
[----:B------:R-:W-:Y:S01]  /*11bc0*/  HMMA.16816.F32 R76, R8, R6, R16 ;  /* 0x00000006084c723c */ /* 0x000fe20000001810 */
[----:B------:R-:W-:Y:S01]  /*11bd0*/  MUFU.EX2 R89, R66 ;  /* 0x0000004200597308 */ /* 0x000fe20000000800 */
[----:B--2---:R-:W-:-:S04]  /*11be0*/  FADD.FTZ R2, R27, R2 ;  /* 0x000000021b027221 */ /* 0x004fc80000010000 */
[----:B------:R-:W-:Y:S01]  /*11bf0*/  FADD.FTZ R2, R110, R2 ;  /* 0x000000026e027221 */ /* 0x000fe20000010000 */
[----:B------:R-:W-:Y:S01]  /*11c00*/  F2FP.PACK_AB R6, R189, R150 ;  /* 0x00000096bd06723e */ /* 0x000fe200000000ff */
[----:B------:R-:W-:Y:S01]  /*11c10*/  FADD.FTZ R16, R166, R24 ;  /* 0x00000018a6107221 */ /* 0x000fe20000010000 */
[----:B------:R-:W2:Y:S01]  /*11c20*/  MUFU.EX2 R111, R65 ;  /* 0x00000041006f7308 */ /* 0x000ea20000000800 */
[----:B------:R-:W-:Y:S01]  /*11c30*/  F2FP.PACK_AB R7, R190, R188 ;  /* 0x000000bcbe07723e */ /* 0x000fe200000000ff */
[----:B----4-:R-:W-:Y:S01]  /*11c40*/  FADD.FTZ R0, R26, R0 ;  /* 0x000000001a007221 */ /* 0x010fe20000010000 */
[----:B------:R-:W-:Y:S01]  /*11c50*/  F2FP.PACK_AB R8, R110, R27 ;  /* 0x0000001b6e08723e */ /* 0x000fe200000000ff */
[----:B------:R-:W-:Y:S01]  /*11c60*/  FADD.FTZ R2, R154, R2 ;  /* 0x000000029a027221 */ /* 0x000fe20000010000 */
[C---:B------:R-:W-:Y:S01]  /*11c70*/  F2FP.PACK_AB R9, R108.reuse, R26 ;  /* 0x0000001a6c09723e */ /* 0x040fe200000000ff */
[----:B------:R-:W-:Y:S01]  /*11c80*/  FADD.FTZ R0, R108, R0 ;  /* 0x000000006c007221 */ /* 0x000fe20000010000 */
[----:B------:R-:W-:Y:S01]  /*11c90*/  F2FP.PACK_AB R10, R158, R154 ;  /* 0x0000009a9e0a723e */ /* 0x000fe200000000ff */
[----:B------:R-:W-:Y:S01]  /*11ca0*/  MUFU.EX2 R166, R155 ;  /* 0x0000009b00a67308 */ /* 0x000fe20000000800 */
[----:B------:R-:W-:Y:S01]  /*11cb0*/  F2FP.PACK_AB R11, R152, R151 ;  /* 0x00000097980b723e */ /* 0x000fe200000000ff */
[----:B------:R-:W-:-:S02]  /*11cc0*/  FADD.FTZ R0, R151, R0 ;  /* 0x0000000097007221 */ /* 0x000fc40000010000 */
[----:B------:R-:W-:Y:S02]  /*11cd0*/  FADD.FTZ R2, R158, R2 ;  /* 0x000000029e027221 */ /* 0x000fe40000010000 */
[----:B------:R-:W-:Y:S01]  /*11ce0*/  FADD.FTZ R0, R152, R0 ;  /* 0x0000000098007221 */ /* 0x000fe20000010000 */
[----:B--2---:R-:W-:Y:S01]  /*11cf0*/  F2FP.PACK_AB R4, R111, R89 ;  /* 0x000000596f04723e */ /* 0x004fe200000000ff */
[----:B-1----:R-:W-:Y:S01]  /*11d00*/  HMMA.16816.F32 R64, R8, R12, R116 ;  /* 0x0000000c0840723c */ /* 0x002fe20000001874 */
[----:B------:R-:W-:Y:S07]  /*11d10*/  MUFU.EX2 R26, R180 ;  /* 0x000000b4001a7308 */ /* 0x000fee0000000800 */
[C---:B------:R-:W-:Y:S01]  /*11d20*/  HMMA.16816.F32 R104, R4.reuse, R14, R56 ;  /* 0x0000000e0468723c */ /* 0x040fe20000001838 */
[----:B------:R-:W-:Y:S07]  /*11d30*/  MUFU.EX2 R27, R176 ;  /* 0x000000b0001b7308 */ /* 0x000fee0000000800 */
[----:B------:R-:W-:Y:S08]  /*11d40*/  HMMA.16816.F32 R124, R4, R12, R124 ;  /* 0x0000000c047c723c */ /* 0x000ff0000000187c */
[C---:B------:R-:W-:Y:S01]  /*11d50*/  HMMA.16816.F32 R56, R8.reuse, R14, R48 ;  /* 0x0000000e0838723c */ /* 0x040fe20000001830 */
[----:B------:R-:W1:Y:S07]  /*11d60*/  LDSM.16.MT88.4 R12, [R196+0x1000] ;  /* 0x00100000c40c783b */ /* 0x000e6e0000004200 */
[-C--:B-1----:R-:W-:Y:S08]  /*11d70*/  HMMA.16816.F32 R52, R8, R12.reuse, R136 ;  /* 0x0000000c0834723c */ /* 0x082ff00000001888 */
[C---:B------:R-:W-:Y:S08]  /*11d80*/  HMMA.16816.F32 R116, R4.reuse, R12, R132 ;  /* 0x0000000c0474723c */ /* 0x040ff00000001884 */
[-C--:B------:R-:W-:Y:S08]  /*11d90*/  HMMA.16816.F32 R100, R4, R14.reuse, R60 ;  /* 0x0000000e0464723c */ /* 0x080ff0000000183c */
[C---:B------:R-:W-:Y:S01]  /*11da0*/  HMMA.16816.F32 R48, R8.reuse, R14, R32 ;  /* 0x0000000e0830723c */ /* 0x040fe20000001820 */
[----:B------:R-:W1:Y:S07]  /*11db0*/  LDSM.16.MT88.4 R12, [R193+0x1000] ;  /* 0x00100000c10c783b */ /* 0x000e6e0000004200 */
[-C--:B-1----:R-:W-:Y:S08]  /*11dc0*/  HMMA.16816.F32 R44, R8, R12.reuse, R128 ;  /* 0x0000000c082c723c */ /* 0x082ff00000001880 */
[C---:B------:R-:W-:Y:S01]  /*11dd0*/  HMMA.16816.F32 R80, R4.reuse, R12, R120 ;  /* 0x0000000c0450723c */ /* 0x040fe20000001878 */
[----:B------:R-:W-:Y:S07]  /*11de0*/  LDSM.16.MT88.4 R120, [R192+0x2000] ;  /* 0x00200000c078783b */ /* 0x000fee0000004200 */
[-C--:B------:R-:W-:Y:S08]  /*11df0*/  HMMA.16816.F32 R72, R4, R14.reuse, R72 ;  /* 0x0000000e0448723c */ /* 0x080ff00000001848 */
[----:B------:R-:W-:Y:S01]  /*11e00*/  HMMA.16816.F32 R36, R8, R14, R36 ;  /* 0x0000000e0824723c */ /* 0x000fe20000001824 */
[----:B------:R-:W1:Y:S07]  /*11e10*/  LDSM.16.MT88.4 R12, [R195+0x1000] ;  /* 0x00100000c30c783b */ /* 0x000e6e0000004200 */
[C---:B-1----:R-:W-:Y:S01]  /*11e20*/  HMMA.16816.F32 R60, R4.reuse, R12, R96 ;  /* 0x0000000c043c723c */ /* 0x042fe20000001860 */
[----:B------:R-:W-:Y:S07]  /*11e30*/  MUFU.EX2 R98, R146 ;  /* 0x0000009200627308 */ /* 0x000fee0000000800 */
[----:B------:R-:W-:Y:S01]  /*11e40*/  HMMA.16816.F32 R40, R4, R14, R76 ;  /* 0x0000000e0428723c */ /* 0x000fe2000000184c */
[----:B------:R-:W1:Y:S06]  /*11e50*/  MUFU.EX2 R99, R145 ;  /* 0x0000009100637308 */ /* 0x000e6c0000000800 */
[----:B------:R-:W-:Y:S01]  /*11e60*/  FADD.FTZ R4, R184, R16 ;  /* 0x00000010b8047221 */ /* 0x000fe20000010000 */
[C---:B------:R-:W-:Y:S01]  /*11e70*/  HMMA.16816.F32 R32, R8.reuse, R12, R112 ;  /* 0x0000000c0820723c */ /* 0x040fe20000001870 */
[----:B------:R-:W-:Y:S01]  /*11e80*/  LDSM.16.MT88.4 R16, [R196+0x1800] ;  /* 0x00180000c410783b */ /* 0x000fe20000004200 */
[----:B------:R-:W-:Y:S01]  /*11e90*/  FADD.FTZ R5, R209, R3 ;  /* 0x00000003d1057221 */ /* 0x000fe20000010000 */
[----:B------:R-:W2:Y:S01]  /*11ea0*/  MUFU.EX2 R97, R140 ;  /* 0x0000008c00617308 */ /* 0x000ea20000000800 */
[----:B------:R-:W-:Y:S01]  /*11eb0*/  FADD.FTZ R3, R185, R4 ;  /* 0x00000004b9037221 */ /* 0x000fe20000010000 */
[----:B------:R-:W-:Y:S01]  /*11ec0*/  F2FP.PACK_AB R6, R187, R186 ;  /* 0x000000babb06723e */ /* 0x000fe200000000ff */
[----:B------:R-:W-:Y:S01]  /*11ed0*/  FADD.FTZ R24, R210, R5 ;  /* 0x00000005d2187221 */ /* 0x000fe20000010000 */
[----:B------:R-:W-:Y:S01]  /*11ee0*/  LDSM.16.MT88.4 R112, [R196+0x2000] ;  /* 0x00200000c470783b */ /* 0x000fe20000004200 */
[----:B------:R-:W-:Y:S01]  /*11ef0*/  HMMA.16816.F32 R28, R8, R14, R20 ;  /* 0x0000000e081c723c */ /* 0x000fe20000001814 */
[----:B-1----:R-:W-:Y:S01]  /*11f00*/  F2FP.PACK_AB R4, R99, R98 ;  /* 0x000000626304723e */ /* 0x002fe200000000ff */
[----:B------:R-:W-:Y:S01]  /*11f10*/  FADD.FTZ R3, R207, R3 ;  /* 0x00000003cf037221 */ /* 0x000fe20000010000 */
[----:B------:R-:W1:Y:S01]  /*11f20*/  LDSM.16.MT88.4 R20, [R192+0x1800] ;  /* 0x00180000c014783b */ /* 0x000e620000004200 */
[----:B------:R-:W4:Y:S01]  /*11f30*/  MUFU.EX2 R96, R141 ;  /* 0x0000008d00607308 */ /* 0x000f220000000800 */
[----:B------:R-:W-:-:S02]  /*11f40*/  FADD.FTZ R2, R98, R2 ;  /* 0x0000000262027221 */ /* 0x000fc40000010000 */
[----:B------:R-:W5:Y:S01]  /*11f50*/  LDSM.16.MT88.4 R12, [R193+0x1800] ;  /* 0x00180000c10c783b */ /* 0x000f620000004200 */
[----:B------:R-:W-:Y:S02]  /*11f60*/  FADD.FTZ R25, R215, R3 ;  /* 0x00000003d7197221 */ /* 0x000fe40000010000 */
[----:B------:R-:W-:Y:S01]  /*11f70*/  FADD.FTZ R24, R89, R24 ;  /* 0x0000001859187221 */ /* 0x000fe20000010000 */
[----:B------:R-:W3:Y:S01]  /*11f80*/  LDSM.16.MT88.4 R8, [R195+0x1800] ;  /* 0x00180000c308783b */ /* 0x000ee20000004200 */
[----:B------:R-:W-:Y:S01]  /*11f90*/  MUFU.EX2 R184, R142 ;  /* 0x0000008e00b87308 */ /* 0x000fe20000000800 */
[----:B--2---:R-:W-:Y:S02]  /*11fa0*/  FADD.FTZ R0, R97, R0 ;  /* 0x0000000061007221 */ /* 0x004fe40000010000 */
[----:B------:R-:W-:-:S04]  /*11fb0*/  FADD.FTZ R3, R111, R24 ;  /* 0x000000186f037221 */ /* 0x000fc80000010000 */
[----:B------:R-:W-:Y:S01]  /*11fc0*/  FADD.FTZ R3, R150, R3 ;  /* 0x0000000396037221 */ /* 0x000fe20000010000 */
[----:B------:R-:W2:Y:S01]  /*11fd0*/  MUFU.EX2 R185, R147 ;  /* 0x0000009300b97308 */ /* 0x000ea20000000800 */
[----:B----4-:R-:W-:Y:S02]  /*11fe0*/  F2FP.PACK_AB R5, R96, R97 ;  /* 0x000000616005723e */ /* 0x010fe400000000ff */
[----:B------:R-:W-:-:S05]  /*11ff0*/  FADD.FTZ R3, R189, R3 ;  /* 0x00000003bd037221 */ /* 0x000fca0000010000 */
[----:B------:R-:W4:Y:S01]  /*12000*/  MUFU.EX2 R76, R157 ;  /* 0x0000009d004c7308 */ /* 0x000f220000000800 */
[----:B--2---:R-:W-:-:S07]  /*12010*/  F2FP.PACK_AB R7, R185, R184 ;  /* 0x000000b8b907723e */ /* 0x004fce00000000ff */
[----:B------:R-:W2:Y:S01]  /*12020*/  MUFU.EX2 R79, R172 ;  /* 0x000000ac004f7308 */ /* 0x000ea20000000800 */
[----:B-1----:R-:W-:Y:S01]  /*12030*/  HMMA.16816.F32 R64, R4, R20, R64 ;  /* 0x000000140440723c */ /* 0x002fe20000001840 */
[----:B----4-:R-:W-:-:S06]  /*12040*/  FADD.FTZ R3, R76, R3 ;  /* 0x000000034c037221 */ /* 0x010fcc0000010000 */
[----:B------:R-:W1:Y:S01]  /*12050*/  MUFU.EX2 R89, R171 ;  /* 0x000000ab00597308 */ /* 0x000e620000000800 */
[C---:B------:R-:W-:Y:S07]  /*12060*/  HMMA.16816.F32 R56, R4.reuse, R22, R56 ;  /* 0x000000160438723c */ /* 0x040fee0000001838 */
[----:B------:R-:W4:Y:S01]  /*12070*/  MUFU.EX2 R77, R165 ;  /* 0x000000a5004d7308 */ /* 0x000f220000000800 */
[----:B--2---:R-:W-:Y:S01]  /*12080*/  F2FP.PACK_AB R156, R79, R88 ;  /* 0x000000584f9c723e */ /* 0x004fe200000000ff */
[C---:B------:R-:W-:Y:S06]  /*12090*/  HMMA.16816.F32 R52, R4.reuse, R16, R52 ;  /* 0x000000100434723c */ /* 0x040fec0000001834 */
[----:B------:R-:W2:Y:S01]  /*120a0*/  MUFU.EX2 R78, R169 ;  /* 0x000000a9004e7308 */ /* 0x000ea20000000800 */
[----:B-1----:R-:W-:Y:S01]  /*120b0*/  F2FP.PACK_AB R158, R160, R89 ;  /* 0x00000059a09e723e */ /* 0x002fe200000000ff */
[C---:B------:R-:W-:Y:S06]  /*120c0*/  HMMA.16816.F32 R48, R4.reuse, R18, R48 ;  /* 0x000000120430723c */ /* 0x040fec0000001830 */
[----:B------:R-:W1:Y:S01]  /*120d0*/  MUFU.EX2 R24, R181 ;  /* 0x000000b500187308 */ /* 0x000e620000000800 */
[----:B----4-:R-:W-:Y:S01]  /*120e0*/  F2FP.PACK_AB R157, R86, R77 ;  /* 0x0000004d569d723e */ /* 0x010fe200000000ff */
[----:B-----5:R-:W-:Y:S01]  /*120f0*/  HMMA.16816.F32 R44, R4, R12, R44 ;  /* 0x0000000c042c723c */ /* 0x020fe2000000182c */
[----:B--2---:R-:W-:-:S07]  /*12100*/  F2FP.PACK_AB R159, R87, R78 ;  /* 0x0000004e579f723e */ /* 0x004fce00000000ff */
[----:B------:R-:W-:Y:S01]  /*12110*/  HMMA.16816.F32 R36, R4, R14, R36 ;  /* 0x0000000e0424723c */ /* 0x000fe20000001824 */
[----:B-1----:R-:W-:-:S07]  /*12120*/  F2FP.PACK_AB R98, R26, R24 ;  /* 0x000000181a62723e */ /* 0x002fce00000000ff */
[C---:B---3--:R-:W-:Y:S08]  /*12130*/  HMMA.16816.F32 R32, R4.reuse, R8, R32 ;  /* 0x000000080420723c */ /* 0x048ff00000001820 */
        /* <DEDUP_REMOVED lines=19> */
[----:B------:R-:W3:Y:S01]  /*12270*/  MUFU.EX2 R15, R178 ;  /* 0x000000b2000f7308 */ /* 0x000ee20000000800 */
[----:B------:R-:W4:Y:S05]  /*12280*/  LDSM.16.MT88.4 R8, [R195+0x2000] ;  /* 0x00200000c308783b */ /* 0x000f2a0000004200 */
[----:B------:R-:W-:Y:S01]  /*12290*/  FADD.FTZ R4, R109, R25 ;  /* 0x000000196d047221 */ /* 0x000fe20000010000 */
[----:B------:R-:W-:Y:S01]  /*122a0*/  HMMA.16816.F32 R128, R156, R120, R64 ;  /* 0x000000789c80723c */ /* 0x000fe20000001840 */
[----:B------:R-:W5:Y:S01]  /*122b0*/  MUFU.EX2 R25, R177 ;  /* 0x000000b100197308 */ /* 0x000f620000000800 */
[----:B------:R-:W-:Y:S01]  /*122c0*/  FADD.FTZ R5, R96, R0 ;  /* 0x0000000060057221 */ /* 0x000fe20000010000 */
[----:B------:R-:W-:Y:S01]  /*122d0*/  MOV R0, R218 ;  /* 0x000000da00007202 */ /* 0x000fe20000000f00 */
[----:B------:R-:W-:Y:S01]  /*122e0*/  FADD.FTZ R4, R148, R4 ;  /* 0x0000000494047221 */ /* 0x000fe20000010000 */
[----:B--2---:R-:W-:Y:S01]  /*122f0*/  F2FP.PACK_AB R96, R13, R12 ;  /* 0x0000000c0d60723e */ /* 0x004fe200000000ff */
[----:B------:R-:W-:-:S02]  /*12300*/  FADD.FTZ R5, R184, R5 ;  /* 0x00000005b8057221 */ /* 0x000fc40000010000 */
[----:B------:R-:W-:Y:S01]  /*12310*/  FADD.FTZ R4, R188, R4 ;  /* 0x00000004bc047221 */ /* 0x000fe20000010000 */
[----:B---3--:R-:W-:Y:S01]  /*12320*/  F2FP.PACK_AB R97, R15, R14 ;  /* 0x0000000e0f61723e */ /* 0x008fe200000000ff */
[C---:B------:R-:W-:Y:S02]  /*12330*/  HMMA.16816.F32 R132, R156.reuse, R122, R56 ;  /* 0x0000007a9c84723c */ /* 0x040fe40000001838 */
[----:B------:R-:W-:Y:S02]  /*12340*/  FADD.FTZ R6, R190, R4 ;  /* 0x00000004be067221 */ /* 0x000fe40000010000 */
[----:B------:R-:W-:Y:S02]  /*12350*/  FADD.FTZ R4, R99, R2 ;  /* 0x0000000263047221 */ /* 0x000fe40000010000 */
[----:B------:R-:W-:Y:S01]  /*12360*/  @P1 IMAD.HI.U32 R2, R218, c[0x0][0x2c8], RZ ;  /* 0x0000b200da021a27 */ /* 0x000fe200078e00ff */
[----:B-----5:R-:W-:Y:S01]  /*12370*/  F2FP.PACK_AB R99, R27, R25 ;  /* 0x000000191b63723e */ /* 0x020fe200000000ff */
[----:B-1----:R-:W-:Y:S03]  /*12380*/  HMMA.16816.F32 R144, R156, R104, R44 ;  /* 0x000000689c90723c */ /* 0x002fe6000000182c */
[----:B------:R-:W-:-:S04]  /*12390*/  @P1 SHF.R.U32.HI R0, RZ, c[0x0][0x2cc], R2 ;  /* 0x0000b300ff001a19 */ /* 0x000fc80000011602 */
[----:B------:R-:W-:Y:S01]  /*123a0*/  IADD3 R0, R0, R216, -R217 ;  /* 0x000000d800007210 */ /* 0x000fe20007ffe8d9 */
[----:B------:R-:W-:Y:S04]  /*123b0*/  HMMA.16816.F32 R116, R96, R112, R116 ;  /* 0x000000706074723c */ /* 0x000fe80000001874 */
[----:B------:R-:W-:-:S04]  /*123c0*/  IMAD.HI R0, R0, 0x66666667, RZ ;  /* 0x6666666700007827 */ /* 0x000fc800078e02ff */
[----:B------:R-:W-:Y:S01]  /*123d0*/  HMMA.16816.F32 R112, R96, R114, R16 ;  /* 0x000000726070723c */ /* 0x000fe20000001810 */
[----:B------:R-:W-:-:S04]  /*123e0*/  SHF.R.U32.HI R2, RZ, 0x1f, R0 ;  /* 0x0000001fff027819 */ /* 0x000fc80000011600 */
[----:B------:R-:W-:Y:S01]  /*123f0*/  LEA.HI.SX32 R7, R0, R2, 0x1b ;  /* 0x0000000200077211 */ /* 0x000fe200078fdaff */
[----:B------:R-:W-:Y:S02]  /*12400*/  FADD.FTZ R2, R162, R3 ;  /* 0x00000003a2027221 */ /* 0x000fe40000010000 */
[----:B------:R-:W-:Y:S01]  /*12410*/  FADD.FTZ R3, R161, R6 ;  /* 0x00000006a1037221 */ /* 0x000fe20000010000 */
[----:B------:R-:W-:Y:S01]  /*12420*/  IMNMX R16, R252, R7, !PT ;  /* 0x00000007fc107217 */ /* 0x000fe20007800200 */
[----:B------:R-:W-:Y:S01]  /*12430*/  FADD.FTZ R0, R186, R4 ;  /* 0x00000004ba007221 */ /* 0x000fe20000010000 */
[----:B------:R-:W-:Y:S01]  /*12440*/  HMMA.16816.F32 R148, R156, R106, R36 ;  /* 0x0000006a9c94723c */ /* 0x000fe20000001824 */
[----:B------:R-:W-:Y:S01]  /*12450*/  FADD.FTZ R4, R166, R2 ;  /* 0x00000002a6047221 */ /* 0x000fe20000010000 */
[----:B------:R-:W-:Y:S01]  /*12460*/  ISETP.GE.AND P0, PT, R223, R16, PT ;  /* 0x00000010df00720c */ /* 0x000fe20003f06270 */
[----:B------:R-:W-:Y:S01]  /*12470*/  FADD.FTZ R6, R163, R3 ;  /* 0x00000003a3067221 */ /* 0x000fe20000010000 */
[----:B------:R1:W-:Y:S01]  /*12480*/  STL [R1], R16 ;  /* 0x0000001001007387 */ /* 0x0003e20000100800 */
        /* <DEDUP_REMOVED lines=12> */
[----:B----4-:R-:W-:Y:S01]  /*12550*/  HMMA.16816.F32 R152, R156, R8, R32 ;  /* 0x000000089c98723c */ /* 0x010fe20000001820 */
        /* <DEDUP_REMOVED lines=12> */
[----:B------:R-:W-:-:S03]  /*12620*/  FADD.FTZ R247, R27, R0 ;  /* 0x000000001bf77221 */ /* 0x000fc60000010000 */
[----:B------:R-:W-:Y:S08]  /*12630*/  HMMA.16816.F32 R100, R96, R8, R60 ;  /* 0x000000086064723c */ /* 0x000ff0000000183c */
[-C--:B------:R-:W-:Y:S08]  /*12640*/  HMMA.16816.F32 R156, R156, R10.reuse, R28 ;  /* 0x0000000a9c9c723c */ /* 0x080ff0000000181c */
[----:B------:R-:W-:Y:S01]  /*12650*/  HMMA.16816.F32 R96, R96, R10, R40 ;  /* 0x0000000a6060723c */ /* 0x000fe20000001828 */
[----:B------:R-:W-:Y:S02]  /*12660*/  @!UPT UIADD3 URZ, URZ, URZ, URZ ;  /* 0x0000003f3f3ff290 */ /* 0x000fe4000fffe03f */
[----:B------:R-:W-:Y:S11]  /*12670*/  @!P0 BRA `(.L_x_1748) ;  /* 0x0000493000008947 */ /* 0x000ff60003800000 */
[----:B-1----:R-:W-:Y:S01]  /*12680*/  IMAD.MOV.U32 R87, RZ, RZ, R70 ;  /* 0x000000ffff577224 */ /* 0x002fe200078e0046 */
[----:B------:R-:W-:Y:S01]  /*12690*/  MOV R89, R68 ;  /* 0x0000004400597202 */ /* 0x000fe20000000f00 */
[----:B------:R-:W-:Y:S01]  /*126a0*/  IMAD.MOV.U32 R86, RZ, RZ, R71 ;  /* 0x000000ffff567224 */ /* 0x000fe200078e0047 */
[----:B------:R-:W-:-:S07]  /*126b0*/  MOV R88, R69 ;  /* 0x0000004500587202 */ /* 0x000fce0000000f00 */
.L_x_1759:
[----:B------:R-:W-:Y:S04]  /*126c0*/  DEPBAR.LE SB0, 0x0 ;  /* 0x000080000000791a */ /* 0x000fe80000000000 */
[----:B------:R-:W-:Y:S01]  /*126d0*/  WARPSYNC 0xffffffff ;  /* 0xffffffff00007948 */ /* 0x000fe20003800000 */
[----:B------:R-:W-:Y:S01]  /*126e0*/  BAR.SYNC.DEFER_BLOCKING 0x0 ;  /* 0x0000000000007b1d */ /* 0x000fe20000010000 */
[----:B------:R-:W-:Y:S05]  /*126f0*/  ISETP.GT.AND P0, PT, R252, R223, PT ;  /* 0x000000dffc00720c */ /* 0x000fea0003f04270 */
[----:B------:R1:W2:Y:S01]  /*12700*/  LDSM.16.M88.4 R80, [R198] ;  /* 0x00000000c650783b */ /* 0x0002a20000000200 */
[----:B------:R-:W-:Y:S03]  /*12710*/  BSSY B0, `(.L_x_1749) ;  /* 0x0000045000007945 */ /* 0x000fe60003800000 */
[----:B------:R1:W3:Y:S04]  /*12720*/  LDSM.16.M88.4 R76, [R198+0x2000] ;  /* 0x00200000c64c783b */ /* 0x0002e80000000200 */
[----:B------:R1:W4:Y:S04]  /*12730*/  LDSM.16.M88.4 R16, [R95] ;  /* 0x000000005f10783b */ /* 0x0003280000000200 */
        /* <DEDUP_REMOVED lines=11> */
[----:B------:R-:W-:-:S05]  /*127f0*/  @P0 BRA `(.L_x_1750) ;  /* 0x0000036000000947 */ /* 0x000fca0003800000 */
[C---:B--234-:R-:W-:Y:S01]  /*12800*/  IMAD.WIDE.U32 R2, R231.reuse, c[0x0][0x208], RZ ;  /* 0x00008200e7027a25 */ /* 0x05cfe200078e00ff */
        /* <DEDUP_REMOVED lines=17> */
[----:B------:R2:W3:Y:S02]  /*12920*/  SHFL.IDX PT, R7, R4, RZ, 0x181f ;  /* 0x00181fff04077589 */ /* 0x0004e400000e0000 */
.L_x_1858:
[----:B------:R-:W-:-:S05]  /*12930*/  BRA.DIV ~URZ, `(.L_x_1752) ;  /* 0x0000ed527f007947 */ /* 0x000fca000b800000 */
[----:B------:R-:W4:Y:S01]  /*12940*/  SHFL.IDX PT, R2, R0, RZ, 0x181f ;  /* 0x00181fff00027589 */ /* 0x000f2200000e0000 */
[----:B------:R-:W-:Y:S02]  /*12950*/  ISETP.GE.AND P1, PT, R244, c[0x0][0x1d4], PT ;  /* 0x00007500f4007a0c */ /* 0x000fe40003f26270 */
[-C--:B----4-:R-:W-:Y:S05]  /*12960*/  IADD3 R2, P0, R2, R5.reuse, RZ ;  /* 0x0000000502027210 */ /* 0x090fea0007f1e0ff */
[--C-:B---3--:R-:W-:Y:S01]  /*12970*/  IMAD.X R3, R7, 0x1, R6.reuse, P0 ;  /* 0x0000000107037824 */ /* 0x108fe200000e0606 */
[----:B------:R-:W-:Y:S05]  /*12980*/  SEL R7, RZ, 0x10, P1 ;  /* 0x00000010ff077807 */ /* 0x000fea0000800000 */
[----:B------:R-:W-:Y:S01]  /*12990*/  @!PT LDS RZ, [RZ] ;  /* 0x00000000fffff984 */ /* 0x000fe20000000800 */
[----:B------:R-:W-:Y:S01]  /*129a0*/  @!PT LDS RZ, [RZ] ;  /* 0x00000000fffff984 */ /* 0x000fe20000000800 */
[----:B------:R3:W-:Y:S04]  /*129b0*/  LDGSTS.E.BYPASS.LTC128B.128 [R208+0x100], [R2.64], !P1 ;  /* 0x0010000002d07fae */ /* 0x0007e8000c901d48 */
[----:B---3--:R-:W3:Y:S04]  /*129c0*/  SHFL.IDX PT, R2, R0, 0x1, 0x181f ;  /* 0x00381f0000027f89 */ /* 0x008ee800000e0000 */
[----:B------:R-:W4:Y:S01]  /*129d0*/  SHFL.IDX PT, R3, R4, 0x1, 0x181f ;  /* 0x00381f0004037f89 */ /* 0x000f2200000e0000 */
[-C--:B---3--:R-:W-:Y:S05]  /*129e0*/  IADD3 R2, P0, R2, R5.reuse, RZ ;  /* 0x0000000502027210 */ /* 0x088fea0007f1e0ff */
[--C-:B----4-:R-:W-:Y:S05]  /*129f0*/  IMAD.X R3, R3, 0x1, R6.reuse, P0 ;  /* 0x0000000103037824 */ /* 0x110fea00000e0606 */
[----:B------:R3:W-:Y:S04]  /*12a00*/  LDGSTS.E.BYPASS.LTC128B.128 [R208+0x900], [R2.64], !P1 ;  /* 0x0090000002d07fae */ /* 0x0007e8000c901d48 */
[----:B---3--:R-:W3:Y:S04]  /*12a10*/  SHFL.IDX PT, R2, R0, 0x2, 0x181f ;  /* 0x00581f0000027f89 */ /* 0x008ee800000e0000 */
[----:B------:R-:W4:Y:S01]  /*12a20*/  SHFL.IDX PT, R3, R4, 0x2, 0x181f ;  /* 0x00581f0004037f89 */ /* 0x000f2200000e0000 */
[-C--:B---3--:R-:W-:Y:S05]  /*12a30*/  IADD3 R2, P0, R2, R5.reuse, RZ ;  /* 0x0000000502027210 */ /* 0x088fea0007f1e0ff */
[--C-:B----4-:R-:W-:Y:S05]  /*12a40*/  IMAD.X R3, R3, 0x1, R6.reuse, P0 ;  /* 0x0000000103037824 */ /* 0x110fea00000e0606 */
[----:B------:R3:W-:Y:S04]  /*12a50*/  LDGSTS.E.BYPASS.LTC128B.128 [R208+0x1100], [R2.64], !P1 ;  /* 0x0110000002d07fae */ /* 0x0007e8000c901d48 */
[----:B---3--:R-:W3:Y:S04]  /*12a60*/  SHFL.IDX PT, R2, R0, 0x3, 0x181f ;  /* 0x00781f0000027f89 */ /* 0x008ee800000e0000 */
[----:B------:R-:W4:Y:S04]  /*12a70*/  SHFL.IDX PT, R3, R4, 0x3, 0x181f ;  /* 0x00781f0004037f89 */ /* 0x000f2800000e0000 */
[----:B------:R-:W2:Y:S04]  /*12a80*/  SHFL.IDX PT, R0, R0, 0x4, 0x181f ;  /* 0x00981f0000007f89 */ /* 0x000ea800000e0000 */
[----:B--2---:R-:W2:Y:S01]  /*12a90*/  SHFL.IDX PT, R4, R4, 0x4, 0x181f ;  /* 0x00981f0004047f89 */ /* 0x004ea200000e0000 */
[----:B---3--:R-:W-:Y:S05]  /*12aa0*/  IADD3 R2, P0, R2, R5, RZ ;  /* 0x0000000502027210 */ /* 0x008fea0007f1e0ff */
[----:B----4-:R-:W-:Y:S05]  /*12ab0*/  IMAD.X R3, R3, 0x1, R6, P0 ;  /* 0x0000000103037824 */ /* 0x010fea00000e0606 */
[----:B------:R3:W-:Y:S03]  /*12ac0*/  LDGSTS.E.BYPASS.LTC128B.128 [R208+0x1900], [R2.64], !P1 ;  /* 0x0190000002d07fae */ /* 0x0007e6000c901d48 */
.L_x_1859:
[C---:B---3--:R-:W-:Y:S02]  /*12ad0*/  IADD3 R2, -R7.reuse, 0x10, RZ ;  /* 0x0000001007027810 */ /* 0x048fe40007ffe1ff */
[----:B------:R-:W-:Y:S02]  /*12ae0*/  ISETP.NE.U32.AND P2, PT, R7, RZ, PT ;  /* 0x000000ff0700720c */ /* 0x000fe40003f45070 */
[----:B------:R-:W-:Y:S04]  /*12af0*/  LOP3.LUT R2, R2, 0xf, RZ, 0xc0, !PT ;  /* 0x0000000f02027812 */ /* 0x000fe800078ec0ff */
[----:B------:R-:W-:Y:S04]  /*12b00*/  IADD3 R2, P1, P0, R2, R0, R5 ;  /* 0x0000000002027210 */ /* 0x000fe8000783e005 */
[----:B--2---:R-:W-:Y:S05]  /*12b10*/  IADD3.X R3, RZ, R4, R6, P1, P0 ;  /* 0x00000004ff037210 */ /* 0x004fea0000fe0406 */
[----:B------:R-:W-:Y:S01]  /*12b20*/  @!PT LDS RZ, [RZ] ;  /* 0x00000000fffff984 */ /* 0x000fe20000000800 */
[----:B------:R-:W-:Y:S01]  /*12b30*/  @!PT LDS RZ, [RZ] ;  /* 0x00000000fffff984 */ /* 0x000fe20000000800 */
[----:B------:R-:W-:Y:S01]  /*12b40*/  @!PT LDS RZ, [RZ] ;  /* 0x00000000fffff984 */ /* 0x000fe20000000800 */
[----:B------:R2:W-:Y:S04]  /*12b50*/  LDGSTS.E.BYPASS.LTC128B.128.ZFILL [R208+0x2100], [R2.64], P2 ;  /* 0x0210000002d07fae */ /* 0x0005e80009141d48 */
.L_x_1750:
[----:B--234-:R-:W-:Y:S05]  /*12b60*/  BSYNC B0 ;  /* 0x0000000000007941 */ /* 0x01cfea0003800000 */
.L_x_1749:
[----:B------:R-:W0:Y:S01]  /*12b70*/  LDGDEPBAR ;  /* 0x00000000000079af */ /* 0x000e220000000000 */
[----:B------:R-:W-:Y:S01]  /*12b80*/  WARPSYNC 0xffffffff ;  /* 0xffffffff00007948 */ /* 0x000fe20003800000 */
[-C--:B------:R-:W-:Y:S01]  /*12b90*/  HMMA.16816.F32 R4, R80, R16.reuse, RZ ;  /* 0x000000105004723c */ /* 0x080fe200000018ff */
[----:B------:R-:W-:Y:S02]  /*12ba0*/  BSSY B0, `(.L_x_1753) ;  /* 0x0000147000007945 */ /* 0x000fe40003800000 */
[----:B------:R-:W-:Y:S05]  /*12bb0*/  ISETP.GT.AND P0, PT, R223, R252, PT ;  /* 0x000000fcdf00720c */ /* 0x000fea0003f04270 */
[C---:B------:R-:W-:Y:S08]  /*12bc0*/  HMMA.16816.F32 R8, R76.reuse, R16, RZ ;  /* 0x000000104c08723c */ /* 0x040ff000000018ff */
[-C--:B------:R-:W-:Y:S08]  /*12bd0*/  HMMA.16816.F32 R12, R76, R18.reuse, RZ ;  /* 0x000000124c0c723c */ /* 0x080ff000000018ff */
[C---:B------:R-:W-:Y:S08]  /*12be0*/  HMMA.16816.F32 R16, R80.reuse, R18, RZ ;  /* 0x000000125010723c */ /* 0x040ff000000018ff */
[-C--:B-1----:R-:W-:Y:S08]  /*12bf0*/  HMMA.16816.F32 R20, R80, R32.reuse, RZ ;  /* 0x000000205014723c */ /* 0x082ff000000018ff */
        /* <DEDUP_REMOVED lines=41> */
[----:B------:R-:W5:Y:S07]  /*12e90*/  LDSM.16.M88.4 R164, [R197+0x1800] ;  /* 0x00180000c5a4783b */ /* 0x000f6e0000000200 */
        /* <DEDUP_REMOVED lines=210> */
[----:B--234-:R-:W-:Y:S01]  /*13bc0*/  MOV R220, RZ ;  /* 0x000000ff00dc7202 */ /* 0x01cfe20000000f00 */
[----:B------:R-:W2:Y:S01]  /*13bd0*/  LDL R238, [R1+0x28] ;  /* 0x0000280001ee7983 */ /* 0x000ea20000100800 */
[C---:B------:R-:W-:Y:S02]  /*13be0*/  SHF.L.U64.HI R6, R244.reuse, 0x1, R245 ;  /* 0x00000001f4067819 */ /* 0x040fe400000102f5 */
[----:B------:R-:W-:Y:S01]  /*13bf0*/  SHF.L.U32 R5, R244, 0x1, RZ ;  /* 0x00000001f4057819 */ /* 0x000fe200000006ff */
[----:B------:R-:W3:Y:S04]  /*13c00*/  LDL.64 R240, [R1+0x18] ;  /* 0x0000180001f07983 */ /* 0x000ee80000100a00 */
[----:B------:R-:W4:Y:S04]  /*13c10*/  LDL R235, [R1+0x24] ;  /* 0x0000240001eb7983 */ /* 0x000f280000100800 */
[----:B------:R-:W5:Y:S04]  /*13c20*/  LDL.64 R236, [R1+0x10] ;  /* 0x0000100001ec7983 */ /* 0x000f680000100a00 */
[----:B------:R-:W3:Y:S01]  /*13c30*/  LDL R234, [R1+0x20] ;  /* 0x0000200001ea7983 */ /* 0x000ee20000100800 */
[----:B--2---:R-:W-:Y:S05]  /*13c40*/  IMAD R2, R223, 0x50, R238 ;  /* 0x00000050df027824 */ /* 0x004fea00078e02ee */
[----:B------:R-:W-:Y:S05]  /*13c50*/  IADD3 R2, R2, -0x50, R251 ;  /* 0xffffffb002027810 */ /* 0x000fea0007ffe0fb */
[----:B------:R-:W-:Y:S04]  /*13c60*/  @P6 IMAD.HI.U32 R3, R2, c[0x0][0x2bc], RZ ;  /* 0x0000af0002036a27 */ /* 0x000fe800078e00ff */
[----:B-1----:R-:W-:Y:S01]  /*13c70*/  IMAD.MOV.U32 R0, RZ, RZ, R2 ;  /* 0x000000ffff007224 */ /* 0x002fe200078e0002 */
        /* <DEDUP_REMOVED lines=23> */
.L_x_1860:
[----:B------:R-:W-:-:S05]  /*13df0*/  BRA.DIV ~URZ, `(.L_x_1756) ;  /* 0x0000de627f007947 */ /* 0x000fca000b800000 */
[----:B------:R-:W3:Y:S01]  /*13e00*/  SHFL.IDX PT, R2, R0, RZ, 0x181f ;  /* 0x00181fff00027589 */ /* 0x000ee200000e0000 */
[----:B------:R-:W-:Y:S03]  /*13e10*/  ISETP.GE.AND P1, PT, R244, c[0x0][0x1d4], PT ;  /* 0x00007500f4007a0c */ /* 0x000fe60003f26270 */
[----:B------:R-:W-:Y:S01]  /*13e20*/  SHFL.IDX PT, R8, R0, 0x4, 0x181f ;  /* 0x00981f0000087f89 */ /* 0x000fe200000e0000 */
[-C--:B---3--:R-:W-:Y:S05]  /*13e30*/  IADD3 R2, P0, R2, R5.reuse, RZ ;  /* 0x0000000502027210 */ /* 0x088fea0007f1e0ff */
[--C-:B--2---:R-:W-:Y:S01]  /*13e40*/  IMAD.X R3, R7, 0x1, R6.reuse, P0 ;  /* 0x0000000107037824 */ /* 0x104fe200000e0606 */
[----:B------:R-:W-:Y:S04]  /*13e50*/  SEL R7, RZ, 0x10, P1 ;  /* 0x00000010ff077807 */ /* 0x000fe80000800000 */
        /* <DEDUP_REMOVED lines=14> */
[----:B-1----:R-:W1:Y:S01]  /*13f40*/  SHFL.IDX PT, R4, R4, 0x4, 0x181f ;  /* 0x00981f0004047f89 */ /* 0x002e6200000e0000 */
[----:B--2---:R-:W-:Y:S05]  /*13f50*/  IADD3 R2, P0, R2, R5, RZ ;  /* 0x0000000502027210 */ /* 0x004fea0007f1e0ff */
[----:B---3--:R-:W-:Y:S05]  /*13f60*/  IMAD.X R3, R3, 0x1, R6, P0 ;  /* 0x0000000103037824 */ /* 0x008fea00000e0606 */
[----:B------:R2:W-:Y:S03]  /*13f70*/  LDGSTS.E.BYPASS.LTC128B.128 [R208+0x4100], [R2.64], !P1 ;  /* 0x0410000002d07fae */ /* 0x0005e6000c901d48 */
.L_x_1861:
[C---:B-1----:R-:W-:Y:S02]  /*13f80*/  IADD3 R0, -R7.reuse, 0x10, RZ ;  /* 0x0000001007007810 */ /* 0x042fe40007ffe1ff */
[----:B------:R-:W-:Y:S02]  /*13f90*/  ISETP.NE.U32.AND P2, PT, R7, RZ, PT ;  /* 0x000000ff0700720c */ /* 0x000fe40003f45070 */
[----:B------:R-:W-:Y:S04]  /*13fa0*/  LOP3.LUT R0, R0, 0xf, RZ, 0xc0, !PT ;  /* 0x0000000f00007812 */ /* 0x000fe800078ec0ff */
[----:B--2---:R-:W-:Y:S04]  /*13fb0*/  IADD3 R2, P1, P0, R0, R8, R5 ;  /* 0x0000000800027210 */ /* 0x004fe8000783e005 */
[----:B------:R-:W-:Y:S05]  /*13fc0*/  IADD3.X R3, RZ, R4, R6, P1, P0 ;  /* 0x00000004ff037210 */ /* 0x000fea0000fe0406 */
[----:B------:R-:W-:Y:S01]  /*13fd0*/  @!PT LDS RZ, [RZ] ;  /* 0x00000000fffff984 */ /* 0x000fe20000000800 */
[----:B------:R-:W-:Y:S01]  /*13fe0*/  @!PT LDS RZ, [RZ] ;  /* 0x00000000fffff984 */ /* 0x000fe20000000800 */
[----:B------:R-:W-:Y:S01]  /*13ff0*/  @!PT LDS RZ, [RZ] ;  /* 0x00000000fffff984 */ /* 0x000fe20000000800 */
[----:B------:R1:W-:Y:S04]  /*14000*/  LDGSTS.E.BYPASS.LTC128B.128.ZFILL [R208+0x4900], [R2.64], P2 ;  /* 0x0490000002d07fae */ /* 0x0003e80009141d48 */
.L_x_1754:
[----:B--234-:R-:W-:Y:S05]  /*14010*/  BSYNC B0 ;  /* 0x0000000000007941 */ /* 0x01cfea0003800000 */
.L_x_1753:
[----:B------:R-:W2:Y:S01]  /*14020*/  LDL R4, [R1+0x2c] ;  /* 0x00002c0001047983 */ /* 0x000ea20000100800 */
[----:B------:R-:W-:Y:S03]  /*14030*/  IMAD.MOV.U32 R6, RZ, RZ, c[0x0][0x2c4] ;  /* 0x0000b100ff067624 */ /* 0x000fe600078e00ff */
[----:B-1----:R-:W2:Y:S02]  /*14040*/  LDL R0, [R1+0x60] ;  /* 0x0000600001007983 */ /* 0x002ea40000100800 */
[----:B------:R-:W-:Y:S02]  /*14050*/  ISETP.NE.AND P0, PT, R6, 0x1, PT ;  /* 0x000000010600780c */ /* 0x000fe40003f05270 */
[----:B------:R-:W3:Y:S04]  /*14060*/  LDL R5, [R1+0x34] ;  /* 0x0000340001057983 */ /* 0x000ee80000100800 */
[----:B------:R-:W4:Y:S04]  /*14070*/  LDL R3, [R1+0x38] ;  /* 0x0000380001037983 */ /* 0x000f280000100800 */
[----:B------:R-:W4:Y:S04]  /*14080*/  LDL R2, [R1+0x30] ;  /* 0x0000300001027983 */ /* 0x000f280000100800 */
[----:B------:R-:W0:Y:S01]  /*14090*/  LDGDEPBAR ;  /* 0x00000000000079af */ /* 0x000e220000000000 */
[----:B--2---:R-:W-:Y:S04]  /*140a0*/  IMAD.IADD R4, R0, 0x1, R4 ;  /* 0x0000000100047824 */ /* 0x004fe800078e0204 */
[----:B------:R-:W-:Y:S05]  /*140b0*/  @P0 IMAD.HI.U32 R0, R4, c[0x0][0x2c8], RZ ;  /* 0x0000b20004000a27 */ /* 0x000fea00078e00ff */
[----:B------:R-:W-:Y:S01]  /*140c0*/  @P0 SHF.R.U32.HI R4, RZ, c[0x0][0x2cc], R0 ;  /* 0x0000b300ff040a19 */ /* 0x000fe20000011600 */
[----:B------:R-:W-:Y:S05]  /*140d0*/  IMAD R0, R223, -0x50, RZ ;  /* 0xffffffb0df007824 */ /* 0x000fea00078e02ff */
[----:B---3--:R-:W-:Y:S04]  /*140e0*/  IADD3 R0, -R5, 0x1, R0 ;  /* 0x0000000105007810 */ /* 0x008fe80007ffe100 */
[----:B----4-:R-:W-:Y:S01]  /*140f0*/  IADD3 R5, -R2, R0, R3 ;  /* 0x0000000002057210 */ /* 0x010fe20007ffe103 */
[----:B------:R-:W-:-:S05]  /*14100*/  BRA.DIV ~URZ, `(.L_x_1757) ;  /* 0x0000e0b27f007947 */ /* 0x000fca000b800000 */
[----:B------:R1:W2:Y:S02]  /*14110*/  SHFL.IDX PT, R0, R4, RZ, 0x1c1f ;  /* 0x001c1fff04007589 */ /* 0x0002a400000e0000 */
.L_x_1862:
[----:B--2---:R-:W-:Y:S05]  /*14120*/  IMAD.IADD R0, R5, 0x1, R0 ;  /* 0x0000000105007824 */ /* 0x004fea00078e0200 */
[C---:B------:R-:W-:Y:S02]  /*14130*/  ISETP.GT.AND P0, PT, R0.reuse, RZ, PT ;  /* 0x000000ff0000720c */ /* 0x040fe40003f04270 */
[C---:B------:R-:W-:Y:S02]  /*14140*/  ISETP.GT.AND P1, PT, R0.reuse, 0x1, PT ;  /* 0x000000010000780c */ /* 0x040fe40003f24270 */
[C---:B------:R-:W-:Y:S02]  /*14150*/  ISETP.GT.AND P3, PT, R0.reuse, 0x8, PT ;  /* 0x000000080000780c */ /* 0x040fe40003f64270 */
        /* <DEDUP_REMOVED lines=11> */
[C---:B------:R-:W-:Y:S02]  /*14210*/  ISETP.GT.AND P0, PT, R0.reuse, 0x21, PT ;  /* 0x000000210000780c */ /* 0x040fe40003f04270 */
[----:B------:R-:W-:Y:S02]  /*14220*/  FSEL R28, R165, -INF , P2 ;  /* 0xff800000a51c7808 */ /* 0x000fe40001000000 */
        /* <DEDUP_REMOVED lines=8> */
[----:B------:R-:W-:Y:S02]  /*142b0*/  ISETP.GT.AND P0, PT, R0, 0x38, PT ;  /* 0x000000380000780c */ /* 0x000fe40003f04270 */
[----:B------:R-:W-:Y:S02]  /*142c0*/  FSEL R23, R23, -INF , P3 ;  /* 0xff80000017177808 */ /* 0x000fe40001800000 */
        /* <DEDUP_REMOVED lines=8> */
[----:B------:R-:W-:Y:S02]  /*14350*/  ISETP.GT.AND P0, PT, R0, 0x49, PT ;  /* 0x000000490000780c */ /* 0x000fe40003f04270 */
[----:B------:R-:W-:Y:S02]  /*14360*/  FSEL R17, R17, -INF , P4 ;  /* 0xff80000011117808 */ /* 0x000fe40002000000 */
        /* <DEDUP_REMOVED lines=12> */
[C---:B------:R-:W-:Y:S02]  /*14430*/  ISETP.GT.AND P1, PT, R3.reuse, 0x1, PT ;  /* 0x000000010300780c */ /* 0x040fe40003f24270 */
[C---:B------:R-:W-:Y:S02]  /*14440*/  ISETP.GT.AND P2, PT, R3.reuse, 0x8, PT ;  /* 0x000000080300780c */ /* 0x040fe40003f44270 */
        /* <DEDUP_REMOVED lines=34> */
[----:B------:R-:W-:Y:S02]  /*14670*/  ISETP.GT.AND P0, PT, R2, RZ, PT ;  /* 0x000000ff0200720c */ /* 0x000fe40003f04270 */
        /* <DEDUP_REMOVED lines=37> */
[----:B------:R-:W-:Y:S02]  /*148d0*/  FMNMX.FTZ R2, R9, R86, !PT ;  /* 0x0000005609027209 */ /* 0x000fe40007810000 */
[----:B------:R-:W-:Y:S02]  /*148e0*/  FSEL R74, R58, -INF , P0 ;  /* 0xff8000003a4a7808 */ /* 0x000fe40000000000 */
[----:B------:R-:W-:Y:S02]  /*148f0*/  FMNMX.FTZ R2, R10, R2, !PT ;  /* 0x000000020a027209 */ /* 0x000fe40007810000 */
[----:B------:R-:W-:Y:S02]  /*14900*/  ISETP.GT.AND P0, PT, R0, RZ, PT ;  /* 0x000000ff0000720c */ /* 0x000fe40003f04270 */
[----:B------:R-:W-:Y:S02]  /*14910*/  FMNMX.FTZ R2, R11, R2, !PT ;  /* 0x000000020b027209 */ /* 0x000fe40007810000 */
[----:B------:R-:W-:Y:S02]  /*14920*/  FSEL R80, R60, -INF , P3 ;  /* 0xff8000003c507808 */ /* 0x000fe40001800000 */
[----:B------:R-:W-:Y:S02]  /*14930*/  FMNMX.FTZ R2, R16, R2, !PT ;  /* 0x0000000210027209 */ /* 0x000fe40007810000 */
[----:B------:R-:W-:Y:S02]  /*14940*/  FSEL R67, R57, -INF , P1 ;  /* 0xff80000039437808 */ /* 0x000fe40000800000 */
[----:B------:R-:W-:Y:S02]  /*14950*/  FMNMX.FTZ R2, R29, R2, !PT ;  /* 0x000000021d027209 */ /* 0x000fe40007810000 */
[----:B------:R-:W-:Y:S02]  /*14960*/  ISETP.GT.AND P1, PT, R0, 0x1, PT ;  /* 0x000000010000780c */ /* 0x000fe40003f24270 */
        /* <DEDUP_REMOVED lines=14> */
[----:B------:R-:W-:Y:S02]  /*14a50*/  FMNMX.FTZ R2, R21, R2, !PT ;  /* 0x0000000215027209 */ /* 0x000fe40007810000 */
[----:B------:R-:W-:Y:S02]  /*14a60*/  ISETP.GT.AND P2, PT, R0, 0x11, PT ;  /* 0x000000110000780c */ /* 0x000fe40003f44270 */
[----:B------:R-:W-:Y:S02]  /*14a70*/  FMNMX.FTZ R2, R20, R2, !PT ;  /* 0x0000000214027209 */ /* 0x000fe40007810000 */
[----:B------:R-:W-:Y:S02]  /*14a80*/  FSEL R61, R230, -INF , P3 ;  /* 0xff800000e63d7808 */ /* 0x000fe40001800000 */
        /* <DEDUP_REMOVED lines=8> */
[C---:B------:R-:W-:Y:S02]  /*14b10*/  ISETP.GT.AND P1, PT, R0.reuse, 0x20, PT ;  /* 0x000000200000780c */ /* 0x040fe40003f24270 */
[----:B------:R-:W-:Y:S02]  /*14b20*/  ISETP.GT.AND P0, PT, R0, 0x21, PT ;  /* 0x000000210000780c */ /* 0x000fe40003f04270 */
[----:B------:R-:W-:Y:S02]  /*14b30*/  FMNMX.FTZ R2, R13, R2, !PT ;  /* 0x000000020d027209 */ /* 0x000fe40007810000 */
        /* <DEDUP_REMOVED lines=21> */
[----:B------:R-:W-:Y:S01]  /*14c90*/  FSEL R31, R171, -INF , P4 ;  /* 0xff800000ab1f7808 */ /* 0x000fe20002000000 */
[----:B------:R-:W2:Y:S01]  /*14ca0*/  SHFL.BFLY PT, R0, R2, 0x2, 0x1f ;  /* 0x0c401f0002007f89 */ /* 0x000ea200000e0000 */
[----:B------:R-:W-:Y:S02]  /*14cb0*/  FSEL R8, R73, -INF , P3 ;  /* 0xff80000049087808 */ /* 0x000fe40001800000 */
[----:B------:R-:W-:Y:S02]  /*14cc0*/  FSEL R7, R72, -INF , P2 ;  /* 0xff80000048077808 */ /* 0x000fe40001000000 */
[----:B------:R-:W-:Y:S02]  /*14cd0*/  FSEL R6, R68, -INF , P1 ;  /* 0xff80000044067808 */ /* 0x000fe40000800000 */
[----:B------:R-:W-:Y:S02]  /*14ce0*/  FSEL R5, R65, -INF , P0 ;  /* 0xff80000041057808 */ /* 0x000fe40000000000 */
[----:B--2---:R-:W-:Y:S05]  /*14cf0*/  FMNMX.FTZ R0, R0, R2, !PT ;  /* 0x0000000200007209 */ /* 0x004fea0007810000 */
        /* <DEDUP_REMOVED lines=71> */
[----:B-12---:R-:W-:Y:S06]  /*15170*/  FMNMX.FTZ R4, R0, R2, !PT ;  /* 0x0000000200047209 */ /* 0x006fec0007810000 */
[----:B------:R1:W2:Y:S02]  /*15180*/  SHFL.BFLY PT, R0, R4, 0x1, 0x1f ;  /* 0x0c201f0004007f89 */ /* 0x0002a400000e0000 */
.L_x_1863:
        /* <DEDUP_REMOVED lines=18> */
[--C-:B-1----:R-:W-:Y:S02]  /*152b0*/  FFMA.FTZ R4, R10, c[0x0][0x2d0], -R2.reuse ;  /* 0x0000b4000a047a23 */ /* 0x102fe40000010802 */
        /* <DEDUP_REMOVED lines=14> */
[----:B------:R-:W1:Y:S10]  /*153a0*/  MUFU.EX2 R2, R4 ;  /* 0x0000000400027308 */ /* 0x000e740000000800 */
[----:B------:R-:W-:Y:S01]  /*153b0*/  MUFU.EX2 R11, R11 ;  /* 0x0000000b000b7308 */ /* 0x000fe20000000800 */
[----:B--2---:R-:W-:Y:S01]  /*153c0*/  FFMA.FTZ R0, R65, R239, R3 ;  /* 0x000000ef41007223 */ /* 0x004fe20000010003 */
[C---:B-1----:R-:W-:Y:S03]  /*153d0*/  F2FP.PACK_AB R72, R2.reuse, R3 ;  /* 0x000000030248723e */ /* 0x042fe600000000ff */
        /* <DEDUP_REMOVED lines=32> */
[----:B-1----:R-:W-:Y:S02]  /*155e0*/  FFMA.FTZ R0, R3, R243, R9 ;  /* 0x000000f303007223 */ /* 0x002fe40000010009 */
[C---:B------:R-:W-:Y:S02]  /*155f0*/  FMUL.FTZ R48, R65.reuse, R148 ;  /* 0x0000009441307220 */ /* 0x040fe40000410000 */
[----:B------:R-:W-:Y:S02]  /*15600*/  FMUL.FTZ R49, R65, R149 ;  /* 0x0000009541317220 */ /* 0x000fe40000410000 */
[C---:B------:R-:W-:Y:S02]  /*15610*/  FMUL.FTZ R50, R3.reuse, R150 ;  /* 0x0000009603327220 */ /* 0x040fe40000410000 */
[----:B------:R-:W-:Y:S01]  /*15620*/  FMUL.FTZ R51, R3, R151 ;  /* 0x0000009703337220 */ /* 0x000fe20000410000 */
[----:B------:R-:W-:Y:S01]  /*15630*/  MUFU.EX2 R243, R168 ;  /* 0x000000a800f37308 */ /* 0x000fe20000000800 */
[----:B------:R-:W-:Y:S09]  /*15640*/  LDSM.16.MT88.4 R148, [R193+0x2000] ;  /* 0x00200000c194783b */ /* 0x000ff20000004200 */
[----:B------:R-:W-:Y:S01]  /*15650*/  MUFU.EX2 R169, R228 ;  /* 0x000000e400a97308 */ /* 0x000fe20000000800 */
[C---:B--2---:R-:W-:Y:S01]  /*15660*/  FADD.FTZ R38, R2.reuse, R0 ;  /* 0x0000000002267221 */ /* 0x044fe20000010000 */
[----:B------:R-:W-:Y:S01]  /*15670*/  F2FP.PACK_AB R73, R2, R9 ;  /* 0x000000090249723e */ /* 0x000fe200000000ff */
[C---:B------:R-:W-:Y:S01]  /*15680*/  FMUL.FTZ R2, R69.reuse, c[0x0][0x2d0] ;  /* 0x0000b40045027a20 */ /* 0x040fe20000410000 */
[----:B------:R-:W-:Y:S06]  /*15690*/  FSEL R0, R69, RZ, P0 ;  /* 0x000000ff45007208 */ /* 0x000fec0000000000 */
[----:B------:R-:W-:Y:S01]  /*156a0*/  MUFU.EX2 R168, R229 ;  /* 0x000000e500a87308 */ /* 0x000fe20000000800 */
        /* <DEDUP_REMOVED lines=12> */
[----:B------:R-:W-:Y:S01]  /*15770*/  FMUL.FTZ R0, R0, c[0x0][0x2d0] ;  /* 0x0000b40000007a20 */ /* 0x000fe20000410000 */
[----:B------:R-:W-:Y:S01]  /*15780*/  LDSM.16.MT88.4 R80, [R195] ;  /* 0x00000000c350783b */ /* 0x000fe20000004200 */
[--C-:B------:R-:W-:Y:S02]  /*15790*/  FFMA.FTZ R19, R79, c[0x0][0x2d0], -R2.reuse ;  /* 0x0000b4004f137a23 */ /* 0x100fe40000010802 */
[--C-:B------:R-:W-:Y:S02]  /*157a0*/  FFMA.FTZ R237, R63, c[0x0][0x2d0], -R2.reuse ;  /* 0x0000b4003fed7a23 */ /* 0x100fe40000010802 */
[--C-:B------:R-:W-:Y:S02]  /*157b0*/  FFMA.FTZ R166, R166, c[0x0][0x2d0], -R2.reuse ;  /* 0x0000b400a6a67a23 */ /* 0x100fe40000010802 */
[--C-:B------:R-:W-:Y:S01]  /*157c0*/  FFMA.FTZ R165, R165, c[0x0][0x2d0], -R2.reuse ;  /* 0x0000b400a5a57a23 */ /* 0x100fe20000010802 */
[----:B------:R-:W3:Y:S01]  /*157d0*/  MUFU.EX2 R0, R0 ;  /* 0x0000000000007308 */ /* 0x000ee20000000800 */
[--C-:B------:R-:W-:Y:S02]  /*157e0*/  FFMA.FTZ R164, R164, c[0x0][0x2d0], -R2.reuse ;  /* 0x0000b400a4a47a23 */ /* 0x100fe40000010802 */
[--C-:B------:R-:W-:Y:S02]  /*157f0*/  FFMA.FTZ R175, R162, c[0x0][0x2d0], -R2.reuse ;  /* 0x0000b400a2af7a23 */ /* 0x100fe40000010802 */
[----:B-1----:R-:W-:Y:S02]  /*15800*/  FMUL.FTZ R4, R68, c[0x0][0x2d0] ;  /* 0x0000b40044047a20 */ /* 0x002fe40000410000 */
[--C-:B------:R-:W-:Y:S02]  /*15810*/  FFMA.FTZ R177, R161, c[0x0][0x2d0], -R2.reuse ;  /* 0x0000b400a1b17a23 */ /* 0x100fe40000010802 */
[--C-:B------:R-:W-:Y:S01]  /*15820*/  FFMA.FTZ R187, R160, c[0x0][0x2d0], -R2.reuse ;  /* 0x0000b400a0bb7a23 */ /* 0x100fe20000010802 */
[----:B------:R-:W-:Y:S01]  /*15830*/  FSEL R4, R4, RZ, P0 ;  /* 0x000000ff04047208 */ /* 0x000fe20000000000 */
[--C-:B------:R-:W-:Y:S01]  /*15840*/  FFMA.FTZ R233, R74, c[0x0][0x2d0], -R2.reuse ;  /* 0x0000b4004ae97a23 */ /* 0x100fe20000010802 */
[----:B------:R-:W-:Y:S01]  /*15850*/  F2FP.PACK_AB R74, R10, R11 ;  /* 0x0000000b0a4a723e */ /* 0x000fe200000000ff */
[--C-:B------:R-:W-:Y:S02]  /*15860*/  FFMA.FTZ R234, R67, c[0x0][0x2d0], -R2.reuse ;  /* 0x0000b40043ea7a23 */ /* 0x100fe40000010802 */
[--C-:B------:R-:W-:Y:S02]  /*15870*/  FFMA.FTZ R239, R58, c[0x0][0x2d0], -R2.reuse ;  /* 0x0000b4003aef7a23 */ /* 0x100fe40000010802 */
[--C-:B------:R-:W-:Y:S02]  /*15880*/  FFMA.FTZ R167, R167, c[0x0][0x2d0], -R2.reuse ;  /* 0x0000b400a7a77a23 */ /* 0x100fe40000010802 */
[----:B------:R-:W-:Y:S01]  /*15890*/  FFMA.FTZ R163, R163, c[0x0][0x2d0], -R2 ;  /* 0x0000b400a3a37a23 */ /* 0x000fe20000010802 */
[----:B------:R-:W-:Y:S01]  /*158a0*/  FSEL R2, R68, RZ, P0 ;  /* 0x000000ff44027208 */ /* 0x000fe20000000000 */
[--C-:B--2---:R-:W-:Y:S02]  /*158b0*/  FFMA.FTZ R9, R30, c[0x0][0x2d0], -R4.reuse ;  /* 0x0000b4001e097a23 */ /* 0x104fe40000010804 */
[--C-:B------:R-:W-:Y:S02]  /*158c0*/  FFMA.FTZ R225, R32, c[0x0][0x2d0], -R4.reuse ;  /* 0x0000b40020e17a23 */ /* 0x100fe40000010804 */
[----:B------:R1:W-:Y:S01]  /*158d0*/  MUFU.EX2 R32, R9 ;  /* 0x0000000900207308 */ /* 0x0003e20000000800 */
[----:B------:R-:W-:Y:S02]  /*158e0*/  FADD.FTZ R2, -R2, R89 ;  /* 0x0000005902027221 */ /* 0x000fe40000010100 */
[--C-:B------:R-:W-:Y:S02]  /*158f0*/  FFMA.FTZ R207, R36, c[0x0][0x2d0], -R4.reuse ;  /* 0x0000b40024cf7a23 */ /* 0x100fe40000010804 */
[----:B------:R-:W-:Y:S02]  /*15900*/  FMUL.FTZ R2, R2, c[0x0][0x2d0] ;  /* 0x0000b40002027a20 */ /* 0x000fe40000410000 */
[----:B---3--:R-:W-:Y:S02]  /*15910*/  FMUL.FTZ R45, R0, R105 ;  /* 0x00000069002d7220 */ /* 0x008fe40000410000 */
[--C-:B------:R-:W-:Y:S02]  /*15920*/  FFMA.FTZ R18, R62, c[0x0][0x2d0], -R4.reuse ;  /* 0x0000b4003e127a23 */ /* 0x100fe40000010804 */
[----:B------:R-:W2:Y:S01]  /*15930*/  MUFU.EX2 R2, R2 ;  /* 0x0000000200027308 */ /* 0x000ea20000000800 */
[--C-:B------:R-:W-:Y:S02]  /*15940*/  FFMA.FTZ R17, R61, c[0x0][0x2d0], -R4.reuse ;  /* 0x0000b4003d117a23 */ /* 0x100fe40000010804 */
[--C-:B------:R-:W-:Y:S01]  /*15950*/  FFMA.FTZ R16, R76, c[0x0][0x2d0], -R4.reuse ;  /* 0x0000b4004c107a23 */ /* 0x100fe20000010804 */
[----:B------:R-:W-:Y:S01]  /*15960*/  F2FP.PACK_AB R76, R20, R21 ;  /* 0x00000015144c723e */ /* 0x000fe200000000ff */
        /* <DEDUP_REMOVED lines=17> */
[C---:B------:R-:W-:Y:S02]  /*15a80*/  FFMA.FTZ R4, R0.reuse, R246, R21 ;  /* 0x000000f600047223 */ /* 0x040fe40000010015 */
[----:B------:R-:W-:Y:S02]  /*15a90*/  FMUL.FTZ R56, R0, R100 ;  /* 0x0000006400387220 */ /* 0x000fe40000410000 */
[----:B------:R-:W-:Y:S02]  /*15aa0*/  FADD.FTZ R100, R20, R4 ;  /* 0x0000000414647221 */ /* 0x000fe40000010000 */
[----:B------:R-:W3:Y:S01]  /*15ab0*/  LDSM.16.MT88.4 R20, [R192] ;  /* 0x00000000c014783b */ /* 0x000ee20000004200 */
[----:B------:R-:W-:Y:S01]  /*15ac0*/  FADD.FTZ R8, R11, R12 ;  /* 0x0000000c0b087221 */ /* 0x000fe20000010000 */
[----:B------:R-:W-:Y:S01]  /*15ad0*/  MUFU.EX2 R176, R188 ;  /* 0x000000bc00b07308 */ /* 0x000fe20000000800 */
[C---:B------:R-:W-:Y:S02]  /*15ae0*/  FMUL.FTZ R60, R0.reuse, R96 ;  /* 0x00000060003c7220 */ /* 0x040fe40000410000 */
[C---:B------:R-:W-:Y:S02]  /*15af0*/  FMUL.FTZ R61, R0.reuse, R97 ;  /* 0x00000061003d7220 */ /* 0x040fe40000410000 */
[C---:B------:R-:W-:Y:S02]  /*15b00*/  FMUL.FTZ R40, R0.reuse, R108 ;  /* 0x0000006c00287220 */ /* 0x040fe40000410000 */
[C---:B------:R-:W-:Y:S02]  /*15b10*/  FMUL.FTZ R41, R0.reuse, R109 ;  /* 0x0000006d00297220 */ /* 0x040fe40000410000 */
[C---:B------:R-:W-:Y:S01]  /*15b20*/  FMUL.FTZ R44, R0.reuse, R104 ;  /* 0x00000068002c7220 */ /* 0x040fe20000410000 */
[----:B------:R-:W-:Y:S01]  /*15b30*/  MUFU.EX2 R109, R180 ;  /* 0x000000b4006d7308 */ /* 0x000fe20000000800 */
[----:B------:R-:W-:Y:S02]  /*15b40*/  FMUL.FTZ R57, R0, R101 ;  /* 0x0000006500397220 */ /* 0x000fe40000410000 */
[----:B------:R-:W-:Y:S02]  /*15b50*/  FADD.FTZ R66, R10, R8 ;  /* 0x000000080a427221 */ /* 0x000fe40000010000 */
[C---:B------:R-:W-:Y:S02]  /*15b60*/  FMUL.FTZ R8, R0.reuse, R124 ;  /* 0x0000007c00087220 */ /* 0x040fe40000410000 */
[C---:B-1----:R-:W-:Y:S02]  /*15b70*/  FMUL.FTZ R9, R0.reuse, R125 ;  /* 0x0000007d00097220 */ /* 0x042fe40000410000 */
[C---:B------:R-:W-:Y:S01]  /*15b80*/  FMUL.FTZ R12, R0.reuse, R120 ;  /* 0x00000078000c7220 */ /* 0x040fe20000410000 */
[----:B------:R1:W-:Y:S01]  /*15b90*/  MUFU.EX2 R104, R55 ;  /* 0x0000003700687308 */ /* 0x0003e20000000800 */
[C---:B------:R-:W-:Y:S02]  /*15ba0*/  FMUL.FTZ R13, R0.reuse, R121 ;  /* 0x00000079000d7220 */ /* 0x040fe40000410000 */
[C---:B------:R-:W-:Y:S02]  /*15bb0*/  FMUL.FTZ R24, R0.reuse, R116 ;  /* 0x0000007400187220 */ /* 0x040fe40000410000 */
[C---:B------:R-:W-:Y:S02]  /*15bc0*/  FMUL.FTZ R25, R0.reuse, R117 ;  /* 0x0000007500197220 */ /* 0x040fe40000410000 */
[C---:B------:R-:W-:Y:S02]  /*15bd0*/  FMUL.FTZ R28, R0.reuse, R112 ;  /* 0x00000070001c7220 */ /* 0x040fe40000410000 */
[----:B------:R-:W-:Y:S01]  /*15be0*/  FMUL.FTZ R29, R0, R113 ;  /* 0x00000071001d7220 */ /* 0x000fe20000410000 */
[----:B------:R-:W4:Y:S01]  /*15bf0*/  MUFU.EX2 R101, R18 ;  /* 0x0000001200657308 */ /* 0x000f220000000800 */
[C---:B--2---:R-:W-:Y:S02]  /*15c00*/  FMUL.FTZ R59, R2.reuse, R103 ;  /* 0x00000067023b7220 */ /* 0x044fe40000410000 */
[C---:B------:R-:W-:Y:S02]  /*15c10*/  FMUL.FTZ R58, R2.reuse, R102 ;  /* 0x00000066023a7220 */ /* 0x040fe40000410000 */
[C---:B------:R-:W-:Y:S02]  /*15c20*/  FMUL.FTZ R6, R3.reuse, R130 ;  /* 0x0000008203067220 */ /* 0x040fe40000410000 */
[----:B------:R-:W-:Y:S02]  /*15c30*/  FMUL.FTZ R7, R3, R131 ;  /* 0x0000008303077220 */ /* 0x000fe40000410000 */
[C---:B------:R-:W-:Y:S01]  /*15c40*/  FMUL.FTZ R4, R65.reuse, R128 ;  /* 0x0000008041047220 */ /* 0x040fe20000410000 */
[----:B------:R-:W2:Y:S01]  /*15c50*/  MUFU.EX2 R0, R14 ;  /* 0x0000000e00007308 */ /* 0x000ea20000000800 */
[C---:B------:R-:W-:Y:S02]  /*15c60*/  FMUL.FTZ R5, R65.reuse, R129 ;  /* 0x0000008141057220 */ /* 0x040fe40000410000 */
[C---:B------:R-:W-:Y:S01]  /*15c70*/  FMUL.FTZ R10, R2.reuse, R126 ;  /* 0x0000007e020a7220 */ /* 0x040fe20000410000 */
[----:B-1----:R-:W-:Y:S01]  /*15c80*/  LDSM.16.MT88.4 R52, [R193] ;  /* 0x00000000c134783b */ /* 0x002fe20000004200 */
[C---:B------:R-:W-:Y:S02]  /*15c90*/  FMUL.FTZ R11, R2.reuse, R127 ;  /* 0x0000007f020b7220 */ /* 0x040fe40000410000 */
[C---:B------:R-:W-:Y:S02]  /*15ca0*/  FMUL.FTZ R15, R2.reuse, R123 ;  /* 0x0000007b020f7220 */ /* 0x040fe40000410000 */
[C---:B------:R-:W-:Y:S01]  /*15cb0*/  FFMA.FTZ R89, R2.reuse, R247, R32 ;  /* 0x000000f702597223 */ /* 0x040fe20000010020 */
[----:B------:R1:W-:Y:S01]  /*15cc0*/  MUFU.EX2 R103, R37 ;  /* 0x0000002500677308 */ /* 0x0003e20000000800 */
[----:B------:R-:W-:Y:S01]  /*15cd0*/  FMUL.FTZ R33, R65, R141 ;  /* 0x0000008d41217220 */ /* 0x000fe20000410000 */
[----:B------:R-:W5:Y:S01]  /*15ce0*/  LDL R247, [R1] ;  /* 0x0000000001f77983 */ /* 0x000f620000100800 */
[----:B------:R-:W-:Y:S01]  /*15cf0*/  FMUL.FTZ R34, R3, R142 ;  /* 0x0000008e03227220 */ /* 0x000fe20000410000 */
[----:B----4-:R-:W-:Y:S01]  /*15d00*/  F2FP.PACK_AB R77, R101, R32 ;  /* 0x00000020654d723e */ /* 0x010fe200000000ff */
[----:B------:R-:W-:Y:S02]  /*15d10*/  FMUL.FTZ R18, R3, R134 ;  /* 0x0000008603127220 */ /* 0x000fe40000410000 */
[----:B------:R-:W-:Y:S02]  /*15d20*/  FMUL.FTZ R32, R65, R140 ;  /* 0x0000008c41207220 */ /* 0x000fe40000410000 */
[----:B------:R-:W-:Y:S01]  /*15d30*/  FMUL.FTZ R35, R3, R143 ;  /* 0x0000008f03237220 */ /* 0x000fe20000410000 */
[----:B------:R4:W-:Y:S01]  /*15d40*/  MUFU.EX2 R102, R17 ;  /* 0x0000001100667308 */ /* 0x0009e20000000800 */
[----:B------:R-:W-:Y:S01]  /*15d50*/  LDSM.16.MT88.4 R140, [R196+0x2000] ;  /* 0x00200000c48c783b */ /* 0x000fe20000004200 */
[----:B------:R-:W-:Y:S01]  /*15d60*/  FMUL.FTZ R46, R2, R106 ;  /* 0x0000006a022e7220 */ /* 0x000fe20000410000 */
[----:B--2---:R-:W-:Y:S01]  /*15d70*/  F2FP.PACK_AB R75, R104, R0 ;  /* 0x00000000684b723e */ /* 0x004fe200000000ff */
[----:B------:R-:W-:Y:S02]  /*15d80*/  FADD.FTZ R88, R0, R38 ;  /* 0x0000002600587221 */ /* 0x000fe40000010000 */
[C---:B------:R-:W-:Y:S02]  /*15d90*/  FMUL.FTZ R47, R2.reuse, R107 ;  /* 0x0000006b022f7220 */ /* 0x040fe40000410000 */
[C---:B------:R-:W-:Y:S02]  /*15da0*/  FMUL.FTZ R62, R2.reuse, R98 ;  /* 0x00000062023e7220 */ /* 0x040fe40000410000 */
[----:B------:R-:W2:Y:S01]  /*15db0*/  MUFU.EX2 R121, R19 ;  /* 0x0000001300797308 */ /* 0x000ea20000000800 */
[-C--:B---3--:R-:W-:Y:S01]  /*15dc0*/  HMMA.16816.F32 R4, R72, R20.reuse, R4 ;  /* 0x000000144804723c */ /* 0x088fe20000001804 */
[----:B-1----:R-:W1:Y:S04]  /*15dd0*/  LDSM.16.MT88.4 R36, [R196] ;  /* 0x00000000c424783b */ /* 0x002e680000004200 */
[C---:B------:R-:W-:Y:S02]  /*15de0*/  FMUL.FTZ R14, R2.reuse, R122 ;  /* 0x0000007a020e7220 */ /* 0x040fe40000410000 */
[C---:B------:R-:W-:Y:S02]  /*15df0*/  FMUL.FTZ R26, R2.reuse, R118 ;  /* 0x00000076021a7220 */ /* 0x040fe40000410000 */
[----:B------:R-:W3:Y:S03]  /*15e00*/  MUFU.EX2 R120, R16 ;  /* 0x0000001000787308 */ /* 0x000ee60000000800 */
[C---:B------:R-:W-:Y:S02]  /*15e10*/  FMUL.FTZ R27, R2.reuse, R119 ;  /* 0x00000077021b7220 */ /* 0x040fe40000410000 */
[----:B----4-:R-:W-:Y:S02]  /*15e20*/  FMUL.FTZ R17, R65, R133 ;  /* 0x0000008541117220 */ /* 0x010fe40000410000 */
[C---:B------:R-:W-:Y:S02]  /*15e30*/  FMUL.FTZ R63, R2.reuse, R99 ;  /* 0x00000063023f7220 */ /* 0x040fe40000410000 */
[----:B------:R-:W4:Y:S01]  /*15e40*/  LDSM.16.MT88.4 R96, [R192+0x800] ;  /* 0x00080000c060783b */ /* 0x000f220000004200 */
[----:B------:R-:W-:Y:S01]  /*15e50*/  MUFU.EX2 R108, R178 ;  /* 0x000000b2006c7308 */ /* 0x000fe20000000800 */
[C---:B------:R-:W-:Y:S02]  /*15e60*/  FMUL.FTZ R42, R2.reuse, R110 ;  /* 0x0000006e022a7220 */ /* 0x040fe40000410000 */
[C---:B------:R-:W-:Y:S01]  /*15e70*/  FMUL.FTZ R43, R2.reuse, R111 ;  /* 0x0000006f022b7220 */ /* 0x040fe20000410000 */
[----:B--2---:R-:W-:Y:S01]  /*15e80*/  F2FP.PACK_AB R78, R121, R103 ;  /* 0x00000067794e723e */ /* 0x004fe200000000ff */
[C---:B------:R-:W-:Y:S02]  /*15e90*/  FMUL.FTZ R19, R3.reuse, R135 ;  /* 0x0000008703137220 */ /* 0x040fe40000410000 */
[----:B------:R-:W-:Y:S02]  /*15ea0*/  FMUL.FTZ R67, R3, R159 ;  /* 0x0000009f03437220 */ /* 0x000fe40000410000 */
[C---:B------:R-:W-:Y:S01]  /*15eb0*/  FMUL.FTZ R30, R2.reuse, R114 ;  /* 0x00000072021e7220 */ /* 0x040fe20000410000 */
[----:B------:R-:W-:Y:S01]  /*15ec0*/  MUFU.EX2 R111, R182 ;  /* 0x000000b6006f7308 */ /* 0x000fe20000000800 */
[----:B------:R-:W-:Y:S02]  /*15ed0*/  FMUL.FTZ R31, R2, R115 ;  /* 0x00000073021f7220 */ /* 0x000fe40000410000 */
[----:B------:R-:W-:Y:S01]  /*15ee0*/  FADD.FTZ R0, R64, R66 ;  /* 0x0000004240007221 */ /* 0x000fe20000010000 */
[----:B---3--:R-:W-:Y:S01]  /*15ef0*/  F2FP.PACK_AB R79, R120, R102 ;  /* 0x00000066784f723e */ /* 0x008fe200000000ff */
[----:B------:R-:W-:Y:S02]  /*15f00*/  FMUL.FTZ R16, R65, R132 ;  /* 0x0000008441107220 */ /* 0x000fe40000410000 */
[----:B------:R-:W-:Y:S01]  /*15f10*/  LDSM.16.MT88.4 R132, [R192+0x2000] ;  /* 0x00200000c084783b */ /* 0x000fe20000004200 */
[----:B------:R-:W-:Y:S02]  /*15f20*/  FMUL.FTZ R66, R3, R158 ;  /* 0x0000009e03427220 */ /* 0x000fe40000410000 */
[----:B------:R-:W-:Y:S01]  /*15f30*/  MUFU.EX2 R110, R179 ;  /* 0x000000b3006e7308 */ /* 0x000fe20000000800 */
[C---:B------:R-:W-:Y:S07]  /*15f40*/  HMMA.16816.F32 R8, R76.reuse, R20, R8 ;  /* 0x000000144c08723c */ /* 0x040fee0000001808 */
[C---:B------:R-:W-:Y:S01]  /*15f50*/  FMUL.FTZ R20, R65.reuse, R136 ;  /* 0x0000008841147220 */ /* 0x040fe20000410000 */
[-C--:B------:R-:W-:Y:S01]  /*15f60*/  HMMA.16816.F32 R12, R76, R22.reuse, R12 ;  /* 0x000000164c0c723c */ /* 0x080fe2000000180c */
[----:B------:R-:W2:Y:S03]  /*15f70*/  MUFU.EX2 R2, R184 ;  /* 0x000000b800027308 */ /* 0x000ea60000000800 */
[----:B------:R-:W-:Y:S04]  /*15f80*/  FMUL.FTZ R21, R65, R137 ;  /* 0x0000008941157220 */ /* 0x000fe80000410000 */
[C---:B------:R-:W-:Y:S03]  /*15f90*/  HMMA.16816.F32 R16, R72.reuse, R22, R16 ;  /* 0x000000164810723c */ /* 0x040fe60000001810 */
[----:B------:R-:W-:Y:S04]  /*15fa0*/  MUFU.EX2 R179, R186 ;  /* 0x000000ba00b37308 */ /* 0x000fe80000000800 */
[C---:B------:R-:W-:Y:S02]  /*15fb0*/  FMUL.FTZ R22, R3.reuse, R138 ;  /* 0x0000008a03167220 */ /* 0x040fe40000410000 */
[----:B------:R-:W-:Y:S04]  /*15fc0*/  FMUL.FTZ R23, R3, R139 ;  /* 0x0000008b03177220 */ /* 0x000fe80000410000 */
[----:B------:R-:W-:Y:S03]  /*15fd0*/  MUFU.EX2 R115, R173 ;  /* 0x000000ad00737308 */ /* 0x000fe60000000800 */
[-C--:B-1----:R-:W-:Y:S03]  /*15fe0*/  HMMA.16816.F32 R20, R72, R36.reuse, R20 ;  /* 0x000000244814723c */ /* 0x082fe60000001814 */
[----:B--2---:R-:W-:Y:S04]  /*15ff0*/  FADD.FTZ R0, R2, R0 ;  /* 0x0000000002007221 */ /* 0x004fe80000010000 */
[----:B------:R-:W-:Y:S01]  /*16000*/  FADD.FTZ R0, R87, R0 ;  /* 0x0000000057007221 */ /* 0x000fe20000010000 */
[C---:B------:R-:W-:Y:S01]  /*16010*/  HMMA.16816.F32 R24, R76.reuse, R36, R24 ;  /* 0x000000244c18723c */ /* 0x040fe20000001818 */
[----:B------:R-:W1:Y:S03]  /*16020*/  MUFU.EX2 R123, R172 ;  /* 0x000000ac007b7308 */ /* 0x000e660000000800 */
[----:B------:R-:W-:Y:S03]  /*16030*/  FADD.FTZ R0, R86, R0 ;  /* 0x0000000056007221 */ /* 0x000fe60000010000 */
[----:B------:R-:W-:Y:S01]  /*16040*/  FMUL.FTZ R36, R65, R144 ;  /* 0x0000009041247220 */ /* 0x000fe20000410000 */
[-C--:B------:R-:W-:Y:S03]  /*16050*/  HMMA.16816.F32 R28, R76, R38.reuse, R28 ;  /* 0x000000264c1c723c */ /* 0x080fe6000000181c */
[----:B------:R-:W-:Y:S01]  /*16060*/  MUFU.EX2 R126, R171 ;  /* 0x000000ab007e7308 */ /* 0x000fe20000000800 */
[----:B------:R-:W-:Y:S02]  /*16070*/  FADD.FTZ R0, R111, R0 ;  /* 0x000000006f007221 */ /* 0x000fe40000010000 */
[----:B------:R-:W-:Y:S02]  /*16080*/  FMUL.FTZ R37, R65, R145 ;  /* 0x0000009141257220 */ /* 0x000fe40000410000 */
[C---:B------:R-:W-:Y:S04]  /*16090*/  HMMA.16816.F32 R32, R72.reuse, R38, R32 ;  /* 0x000000264820723c */ /* 0x040fe80000001820 */
[----:B------:R-:W-:Y:S01]  /*160a0*/  FADD.FTZ R0, R109, R0 ;  /* 0x000000006d007221 */ /* 0x000fe20000010000 */
[----:B------:R-:W-:Y:S02]  /*160b0*/  MUFU.EX2 R171, R190 ;  /* 0x000000be00ab7308 */ /* 0x000fe40000000800 */
[C---:B------:R-:W-:Y:S02]  /*160c0*/  FMUL.FTZ R38, R3.reuse, R146 ;  /* 0x0000009203267220 */ /* 0x040fe40000410000 */
[----:B------:R-:W-:Y:S03]  /*160d0*/  FMUL.FTZ R39, R3, R147 ;  /* 0x0000009303277220 */ /* 0x000fe60000410000 */
[----:B------:R-:W-:Y:S03]  /*160e0*/  FADD.FTZ R0, R110, R0 ;  /* 0x000000006e007221 */ /* 0x000fe60000010000 */
[----:B------:R-:W2:Y:S01]  /*160f0*/  MUFU.EX2 R128, R170 ;  /* 0x000000aa00807308 */ /* 0x000ea20000000800 */
[-C--:B------:R-:W-:Y:S08]  /*16100*/  HMMA.16816.F32 R36, R72, R52.reuse, R36 ;  /* 0x000000344824723c */ /* 0x080ff00000001824 */
[C---:B------:R-:W-:Y:S01]  /*16110*/  HMMA.16816.F32 R40, R76.reuse, R52, R40 ;  /* 0x000000344c28723c */ /* 0x040fe20000001828 */
[----:B------:R-:W-:Y:S06]  /*16120*/  MUFU.EX2 R114, R167 ;  /* 0x000000a700727308 */ /* 0x000fec0000000800 */
[C---:B------:R-:W-:Y:S01]  /*16130*/  FMUL.FTZ R52, R65.reuse, R152 ;  /* 0x0000009841347220 */ /* 0x040fe20000410000 */
[-C--:B------:R-:W-:Y:S03]  /*16140*/  HMMA.16816.F32 R44, R76, R54.reuse, R44 ;  /* 0x000000364c2c723c */ /* 0x080fe6000000182c */
[----:B------:R-:W3:Y:S01]  /*16150*/  MUFU.EX2 R124, R166 ;  /* 0x000000a6007c7308 */ /* 0x000ee20000000800 */
[----:B------:R-:W-:Y:S04]  /*16160*/  FMUL.FTZ R53, R65, R153 ;  /* 0x0000009941357220 */ /* 0x000fe80000410000 */
[C---:B------:R-:W-:Y:S05]  /*16170*/  HMMA.16816.F32 R48, R72.reuse, R54, R48 ;  /* 0x000000364830723c */ /* 0x040fea0000001830 */
[----:B------:R-:W-:Y:S02]  /*16180*/  MUFU.EX2 R127, R165 ;  /* 0x000000a5007f7308 */ /* 0x000fe40000000800 */
[C---:B------:R-:W-:Y:S02]  /*16190*/  FMUL.FTZ R54, R3.reuse, R154 ;  /* 0x0000009a03367220 */ /* 0x040fe40000410000 */
[----:B------:R-:W-:Y:S03]  /*161a0*/  FMUL.FTZ R55, R3, R155 ;  /* 0x0000009b03377220 */ /* 0x000fe60000410000 */
[----:B------:R-:W-:Y:S03]  /*161b0*/  FADD.FTZ R3, R103, R100 ;  /* 0x0000006467037221 */ /* 0x000fe60000010000 */
[----:B------:R-:W-:Y:S01]  /*161c0*/  MUFU.EX2 R166, R222 ;  /* 0x000000de00a67308 */ /* 0x000fe20000000800 */
[-C--:B------:R-:W-:Y:S08]  /*161d0*/  HMMA.16816.F32 R52, R72, R80.reuse, R52 ;  /* 0x000000504834723c */ /* 0x080ff00000001834 */
[C---:B------:R-:W-:Y:S01]  /*161e0*/  HMMA.16816.F32 R56, R76.reuse, R80, R56 ;  /* 0x000000504c38723c */ /* 0x040fe20000001838 */
[----:B------:R-:W2:Y:S07]  /*161f0*/  MUFU.EX2 R246, R164 ;  /* 0x000000a400f67308 */ /* 0x000eae0000000800 */
[-C--:B------:R-:W-:Y:S03]  /*16200*/  HMMA.16816.F32 R60, R76, R82.reuse, R60 ;  /* 0x000000524c3c723c */ /* 0x080fe6000000183c */
[----:B------:R-:W-:Y:S04]  /*16210*/  MUFU.EX2 R117, R162 ;  /* 0x000000a200757308 */ /* 0x000fe80000000800 */
[----:B------:R-:W-:Y:S01]  /*16220*/  F2FP.PACK_AB R76, R2, R64 ;  /* 0x00000040024c723e */ /* 0x000fe200000000ff */
[C---:B------:R-:W-:Y:S01]  /*16230*/  FMUL.FTZ R64, R65.reuse, R156 ;  /* 0x0000009c41407220 */ /* 0x040fe20000410000 */
[----:B------:R-:W-:Y:S03]  /*16240*/  F2FP.PACK_AB R78, R86, R87 ;  /* 0x00000057564e723e */ /* 0x000fe600000000ff */
[----:B------:R-:W-:Y:S01]  /*16250*/  FMUL.FTZ R65, R65, R157 ;  /* 0x0000009d41417220 */ /* 0x000fe20000410000 */
[----:B------:R-:W3:Y:S01]  /*16260*/  MUFU.EX2 R118, R161 ;  /* 0x000000a100767308 */ /* 0x000ee20000000800 */
[----:B------:R-:W-:Y:S01]  /*16270*/  FADD.FTZ R2, R101, R89 ;  /* 0x0000005965027221 */ /* 0x000fe20000010000 */
[----:B-1----:R-:W-:Y:S01]  /*16280*/  F2FP.PACK_AB R77, R123, R115 ;  /* 0x000000737b4d723e */ /* 0x002fe200000000ff */
[----:B------:R-:W-:Y:S01]  /*16290*/  FADD.FTZ R87, R104, R88 ;  /* 0x0000005868577221 */ /* 0x000fe20000010000 */
[----:B--2---:R-:W-:Y:S01]  /*162a0*/  F2FP.PACK_AB R79, R128, R126 ;  /* 0x0000007e804f723e */ /* 0x004fe200000000ff */
[----:B------:R-:W-:Y:S01]  /*162b0*/  LDSM.16.MT88.4 R104, [R193+0x1000] ;  /* 0x00100000c168783b */ /* 0x000fe20000004200 */
[----:B------:R-:W-:Y:S04]  /*162c0*/  HMMA.16816.F32 R64, R72, R82, R64 ;  /* 0x000000524840723c */ /* 0x000fe80000001840 */
[----:B------:R-:W1:Y:S01]  /*162d0*/  MUFU.EX2 R125, R160 ;  /* 0x000000a0007d7308 */ /* 0x000e620000000800 */
[----:B------:R-:W-:Y:S01]  /*162e0*/  FADD.FTZ R86, R102, R2 ;  /* 0x0000000266567221 */ /* 0x000fe20000010000 */
[----:B------:R-:W-:Y:S01]  /*162f0*/  F2FP.PACK_AB R157, R168, R169 ;  /* 0x000000a9a89d723e */ /* 0x000fe200000000ff */
[----:B------:R-:W2:Y:S01]  /*16300*/  LDSM.16.MT88.4 R80, [R196+0x800] ;  /* 0x00080000c450783b */ /* 0x000ea20000004200 */
[-C--:B----4-:R-:W-:Y:S05]  /*16310*/  HMMA.16816.F32 R4, R76, R96.reuse, R4 ;  /* 0x000000604c04723c */ /* 0x090fea0000001804 */
[----:B---3--:R-:W-:Y:S01]  /*16320*/  F2FP.PACK_AB R72, R124, R114 ;  /* 0x000000727c48723e */ /* 0x008fe200000000ff */
[----:B------:R-:W-:Y:S01]  /*16330*/  FADD.FTZ R2, R108, R0 ;  /* 0x000000006c027221 */ /* 0x000fe20000010000 */
[----:B------:R-:W-:Y:S01]  /*16340*/  F2FP.PACK_AB R74, R246, R127 ;  /* 0x0000007ff64a723e */ /* 0x000fe200000000ff */
[----:B------:R-:W3:Y:S01]  /*16350*/  LDSM.16.MT88.4 R100, [R193+0x800] ;  /* 0x00080000c164783b */ /* 0x000ee20000004200 */
[----:B------:R-:W-:Y:S03]  /*16360*/  MUFU.EX2 R165, R224 ;  /* 0x000000e000a57308 */ /* 0x000fe60000000800 */
[----:B------:R-:W-:Y:S01]  /*16370*/  F2FP.PACK_AB R73, R118, R117 ;  /* 0x000000757649723e */ /* 0x000fe200000000ff */
[----:B------:R-:W-:Y:S02]  /*16380*/  FADD.FTZ R0, R121, R3 ;  /* 0x0000000379007221 */ /* 0x000fe40000010000 */
[----:B------:R-:W-:Y:S02]  /*16390*/  FADD.FTZ R3, R115, R87 ;  /* 0x0000005773037221 */ /* 0x000fe40000010000 */
[----:B------:R-:W-:Y:S02]  /*163a0*/  FADD.FTZ R87, R114, R0 ;  /* 0x0000000072577221 */ /* 0x000fe40000010000 */
[----:B------:R-:W-:Y:S01]  /*163b0*/  MUFU.EX2 R164, R225 ;  /* 0x000000e100a47308 */ /* 0x000fe20000000800 */
[----:B-1----:R-:W-:Y:S01]  /*163c0*/  F2FP.PACK_AB R75, R183, R125 ;  /* 0x0000007db74b723e */ /* 0x002fe200000000ff */
[----:B------:R-:W-:Y:S02]  /*163d0*/  FADD.FTZ R86, R120, R86 ;  /* 0x0000005678567221 */ /* 0x000fe40000010000 */
[----:B------:R-:W-:Y:S02]  /*163e0*/  FADD.FTZ R3, R123, R3 ;  /* 0x000000037b037221 */ /* 0x000fe40000010000 */
[----:B------:R-:W-:Y:S02]  /*163f0*/  FADD.FTZ R87, R124, R87 ;  /* 0x000000577c577221 */ /* 0x000fe40000010000 */
[C---:B------:R-:W-:Y:S02]  /*16400*/  HMMA.16816.F32 R8, R72.reuse, R96, R8 ;  /* 0x000000604808723c */ /* 0x040fe40000001808 */
[----:B------:R-:W-:Y:S06]  /*16410*/  MUFU.EX2 R162, R226 ;  /* 0x000000e200a27308 */ /* 0x000fec0000000800 */
[-C--:B------:R-:W-:Y:S04]  /*16420*/  HMMA.16816.F32 R12, R72, R98.reuse, R12 ;  /* 0x00000062480c723c */ /* 0x080fe8000000180c */
[----:B------:R-:W1:Y:S04]  /*16430*/  MUFU.EX2 R184, R174 ;  /* 0x000000ae00b87308 */ /* 0x000e680000000800 */
[C---:B------:R-:W-:Y:S01]  /*16440*/  HMMA.16816.F32 R16, R76.reuse, R98, R16 ;  /* 0x000000624c10723c */ /* 0x040fe20000001810 */
[----:B------:R-:W4:Y:S05]  /*16450*/  LDSM.16.MT88.4 R96, [R195+0x800] ;  /* 0x00080000c360783b */ /* 0x000f2a0000004200 */
[----:B------:R-:W-:Y:S02]  /*16460*/  MUFU.EX2 R174, R189 ;  /* 0x000000bd00ae7308 */ /* 0x000fe40000000800 */
[-C--:B--2---:R-:W-:Y:S08]  /*16470*/  HMMA.16816.F32 R20, R76, R80.reuse, R20 ;  /* 0x000000504c14723c */ /* 0x084ff00000001814 */
[C---:B------:R-:W-:Y:S01]  /*16480*/  HMMA.16816.F32 R24, R72.reuse, R80, R24 ;  /* 0x000000504818723c */ /* 0x040fe20000001818 */
[----:B------:R-:W-:Y:S07]  /*16490*/  MUFU.EX2 R182, R163 ;  /* 0x000000a300b67308 */ /* 0x000fee0000000800 */
[-C--:B------:R-:W-:Y:S03]  /*164a0*/  HMMA.16816.F32 R28, R72, R82.reuse, R28 ;  /* 0x00000052481c723c */ /* 0x080fe6000000181c */
[----:B------:R-:W2:Y:S05]  /*164b0*/  MUFU.EX2 R180, R175 ;  /* 0x000000af00b47308 */ /* 0x000eaa0000000800 */
[C---:B------:R-:W-:Y:S01]  /*164c0*/  HMMA.16816.F32 R32, R76.reuse, R82, R32 ;  /* 0x000000524c20723c */ /* 0x040fe20000001820 */
[----:B------:R-:W1:Y:S04]  /*164d0*/  LDSM.16.MT88.4 R80, [R192+0x1000] ;  /* 0x00100000c050783b */ /* 0x000e680000004200 */
[----:B------:R-:W-:Y:S03]  /*164e0*/  MUFU.EX2 R155, R177 ;  /* 0x000000b1009b7308 */ /* 0x000fe60000000800 */
[-C--:B---3--:R-:W-:Y:S03]  /*164f0*/  HMMA.16816.F32 R36, R76, R100.reuse, R36 ;  /* 0x000000644c24723c */ /* 0x088fe60000001824 */
[C---:B-----5:R-:W-:Y:S02]  /*16500*/  ISETP.GT.AND P0, PT, R223.reuse, R247, PT ;  /* 0x000000f7df00720c */ /* 0x060fe40003f04270 */
[----:B------:R-:W-:Y:S02]  /*16510*/  IADD3 R223, R223, -0x1, RZ ;  /* 0xffffffffdfdf7810 */ /* 0x000fe40007ffe0ff */
[----:B------:R-:W3:Y:S01]  /*16520*/  MUFU.EX2 R175, R187 ;  /* 0x000000bb00af7308 */ /* 0x000ee20000000800 */
[C---:B------:R-:W-:Y:S08]  /*16530*/  HMMA.16816.F32 R40, R72.reuse, R100, R40 ;  /* 0x000000644828723c */ /* 0x040ff00000001828 */
[-C--:B------:R-:W-:Y:S01]  /*16540*/  HMMA.16816.F32 R44, R72, R102.reuse, R44 ;  /* 0x00000066482c723c */ /* 0x080fe2000000182c */
[----:B------:R-:W-:Y:S07]  /*16550*/  MUFU.EX2 R154, R181 ;  /* 0x000000b5009a7308 */ /* 0x000fee0000000800 */
[C---:B------:R-:W-:Y:S01]  /*16560*/  HMMA.16816.F32 R48, R76.reuse, R102, R48 ;  /* 0x000000664c30723c */ /* 0x040fe20000001830 */
[----:B------:R-:W5:Y:S02]  /*16570*/  LDSM.16.MT88.4 R100, [R196+0x1000] ;  /* 0x00100000c464783b */ /* 0x000f640000004200 */
[----:B------:R-:W1:Y:S05]  /*16580*/  MUFU.EX2 R153, R191 ;  /* 0x000000bf00997308 */ /* 0x000e6a0000000800 */
[-C--:B----4-:R-:W-:Y:S05]  /*16590*/  HMMA.16816.F32 R52, R76, R96.reuse, R52 ;  /* 0x000000604c34723c */ /* 0x090fea0000001834 */
[----:B------:R-:W-:Y:S03]  /*165a0*/  MUFU.EX2 R152, R207 ;  /* 0x000000cf00987308 */ /* 0x000fe60000000800 */
[C---:B------:R-:W-:Y:S07]  /*165b0*/  HMMA.16816.F32 R56, R72.reuse, R96, R56 ;  /* 0x000000604838723c */ /* 0x040fee0000001838 */
[----:B------:R-:W4:Y:S01]  /*165c0*/  MUFU.EX2 R170, R209 ;  /* 0x000000d100aa7308 */ /* 0x000f220000000800 */
[-C--:B------:R-:W-:Y:S07]  /*165d0*/  HMMA.16816.F32 R60, R72, R98.reuse, R60 ;  /* 0x00000062483c723c */ /* 0x080fee000000183c */
[----:B------:R-:W-:Y:S01]  /*165e0*/  F2FP.PACK_AB R72, R109, R111 ;  /* 0x0000006f6d48723e */ /* 0x000fe200000000ff */
[----:B------:R-:W-:Y:S01]  /*165f0*/  HMMA.16816.F32 R64, R76, R98, R64 ;  /* 0x000000624c40723c */ /* 0x000fe20000001840 */
[----:B------:R-:W5:Y:S01]  /*16600*/  LDSM.16.MT88.4 R96, [R195+0x1000] ;  /* 0x00100000c360783b */ /* 0x000f620000004200 */
[----:B------:R-:W4:Y:S02]  /*16610*/  MUFU.EX2 R89, R218 ;  /* 0x000000da00597308 */ /* 0x000f240000000800 */
[----:B------:R-:W-:Y:S02]  /*16620*/  F2FP.PACK_AB R74, R108, R110 ;  /* 0x0000006e6c4a723e */ /* 0x000fe400000000ff */
[----:B------:R-:W-:Y:S02]  /*16630*/  F2FP.PACK_AB R73, R243, R242 ;  /* 0x000000f2f349723e */ /* 0x000fe400000000ff */
[----:B-1----:R-:W-:Y:S01]  /*16640*/  F2FP.PACK_AB R75, R185, R184 ;  /* 0x000000b8b94b723e */ /* 0x002fe200000000ff */
[----:B------:R-:W-:Y:S03]  /*16650*/  LDSM.16.MT88.4 R108, [R195+0x1800] ;  /* 0x00180000c36c783b */ /* 0x000fe60000004200 */
[----:B--2---:R-:W-:Y:S01]  /*16660*/  F2FP.PACK_AB R76, R180, R182 ;  /* 0x000000b6b44c723e */ /* 0x004fe200000000ff */
[----:B------:R-:W1:Y:S01]  /*16670*/  MUFU.EX2 R88, R217 ;  /* 0x000000d900587308 */ /* 0x000e620000000800 */
[----:B---3--:R-:W-:Y:S01]  /*16680*/  F2FP.PACK_AB R78, R175, R155 ;  /* 0x0000009baf4e723e */ /* 0x008fe200000000ff */
[-C--:B------:R-:W-:Y:S05]  /*16690*/  HMMA.16816.F32 R4, R72, R80.reuse, R4 ;  /* 0x000000504804723c */ /* 0x080fea0000001804 */
[----:B------:R-:W-:Y:S02]  /*166a0*/  F2FP.PACK_AB R77, R153, R154 ;  /* 0x0000009a994d723e */ /* 0x000fe400000000ff */
[----:B----4-:R-:W-:Y:S01]  /*166b0*/  F2FP.PACK_AB R79, R170, R152 ;  /* 0x00000098aa4f723e */ /* 0x010fe200000000ff */
[----:B------:R-:W2:Y:S01]  /*166c0*/  MUFU.EX2 R113, R216 ;  /* 0x000000d800717308 */ /* 0x000ea20000000800 */
[----:B------:R-:W-:Y:S05]  /*166d0*/  FADD.FTZ R0, R89, R2 ;  /* 0x0000000259007221 */ /* 0x000fea0000010000 */
[C---:B------:R-:W-:Y:S04]  /*166e0*/  HMMA.16816.F32 R8, R76.reuse, R80, R8 ;  /* 0x000000504c08723c */ /* 0x040fe80000001808 */
[----:B------:R-:W3:Y:S04]  /*166f0*/  MUFU.EX2 R112, R215 ;  /* 0x000000d700707308 */ /* 0x000ee80000000800 */
[-C--:B------:R-:W-:Y:S04]  /*16700*/  HMMA.16816.F32 R12, R76, R82.reuse, R12 ;  /* 0x000000524c0c723c */ /* 0x080fe8000000180c */
[----:B-1----:R-:W-:Y:S02]  /*16710*/  FADD.FTZ R0, R88, R0 ;  /* 0x0000000058007221 */ /* 0x002fe40000010000 */
[----:B------:R-:W-:Y:S02]  /*16720*/  MUFU.EX2 R172, R213 ;  /* 0x000000d500ac7308 */ /* 0x000fe40000000800 */
[C---:B------:R-:W-:Y:S01]  /*16730*/  HMMA.16816.F32 R16, R72.reuse, R82, R16 ;  /* 0x000000524810723c */ /* 0x040fe20000001810 */
[----:B------:R-:W1:Y:S03]  /*16740*/  LDSM.16.MT88.4 R80, [R192+0x1800] ;  /* 0x00180000c050783b */ /* 0x000e660000004200 */
[----:B--2---:R-:W-:Y:S04]  /*16750*/  FADD.FTZ R0, R113, R0 ;  /* 0x0000000071007221 */ /* 0x004fe80000010000 */
[-C--:B-----5:R-:W-:Y:S01]  /*16760*/  HMMA.16816.F32 R20, R72, R100.reuse, R20 ;  /* 0x000000644814723c */ /* 0x0a0fe20000001814 */
        /* <DEDUP_REMOVED lines=9> */
[----:B------:R-:W2:Y:S06]  /*16800*/  LDSM.16.MT88.4 R100, [R196+0x1800] ;  /* 0x00180000c464783b */ /* 0x000eac0000004200 */
        /* <DEDUP_REMOVED lines=17> */
[----:B------:R-:W-:Y:S03]  /*16920*/  MUFU.EX2 R167, R230 ;  /* 0x000000e600a77308 */ /* 0x000fe60000000800 */
[----:B-----5:R-:W-:Y:S02]  /*16930*/  FADD.FTZ R0, R116, R0 ;  /* 0x0000000074007221 */ /* 0x020fe40000010000 */
[----:B------:R-:W-:Y:S02]  /*16940*/  FADD.FTZ R2, R154, R2 ;  /* 0x000000029a027221 */ /* 0x000fe40000010000 */
[-C--:B------:R-:W-:Y:S03]  /*16950*/  HMMA.16816.F32 R60, R76, R98.reuse, R60 ;  /* 0x000000624c3c723c */ /* 0x080fe6000000183c */
[----:B------:R-:W4:Y:S01]  /*16960*/  MUFU.EX2 R163, R235 ;  /* 0x000000eb00a37308 */ /* 0x000f220000000800 */
[----:B------:R-:W-:Y:S01]  /*16970*/  FADD.FTZ R2, R153, R2 ;  /* 0x0000000299027221 */ /* 0x000fe20000010000 */
[----:B-1----:R-:W-:Y:S03]  /*16980*/  F2FP.PACK_AB R158, R114, R116 ;  /* 0x00000074729e723e */ /* 0x002fe600000000ff */
[----:B------:R-:W-:Y:S04]  /*16990*/  HMMA.16816.F32 R64, R72, R98, R64 ;  /* 0x000000624840723c */ /* 0x000fe80000001840 */
[----:B------:R-:W-:Y:S01]  /*169a0*/  F2FP.PACK_AB R76, R88, R89 ;  /* 0x00000059584c723e */ /* 0x000fe200000000ff */
[----:B------:R-:W-:Y:S01]  /*169b0*/  MUFU.EX2 R161, R233 ;  /* 0x000000e900a17308 */ /* 0x000fe20000000800 */
        /* <DEDUP_REMOVED lines=9> */
[----:B------:R-:W-:Y:S01]  /*16a50*/  F2FP.PACK_AB R73, R165, R166 ;  /* 0x000000a6a549723e */ /* 0x000fe200000000ff */
[-C--:B------:R-:W-:Y:S05]  /*16a60*/  HMMA.16816.F32 R4, R76, R80.reuse, R4 ;  /* 0x000000504c04723c */ /* 0x080fea0000001804 */
[----:B------:R-:W-:Y:S01]  /*16a70*/  F2FP.PACK_AB R75, R162, R164 ;  /* 0x000000a4a24b723e */ /* 0x000fe200000000ff */
[----:B------:R-:W5:Y:S01]  /*16a80*/  MUFU.EX2 R160, R234 ;  /* 0x000000ea00a07308 */ /* 0x000f620000000800 */
[----:B----4-:R-:W-:Y:S01]  /*16a90*/  F2FP.PACK_AB R159, R163, R167 ;  /* 0x000000a7a39f723e */ /* 0x010fe200000000ff */
[----:B------:R-:W-:Y:S04]  /*16aa0*/  FADD.FTZ R2, R165, R2 ;  /* 0x00000002a5027221 */ /* 0x000fe80000010000 */
[C---:B------:R-:W-:Y:S04]  /*16ab0*/  HMMA.16816.F32 R8, R72.reuse, R80, R8 ;  /* 0x000000504808723c */ /* 0x040fe80000001808 */
[----:B------:R-:W4:Y:S01]  /*16ac0*/  MUFU.EX2 R89, R237 ;  /* 0x000000ed00597308 */ /* 0x000f220000000800 */
[----:B------:R-:W-:Y:S03]  /*16ad0*/  FADD.FTZ R2, R164, R2 ;  /* 0x00000002a4027221 */ /* 0x000fe60000010000 */
[-C--:B------:R-:W-:Y:S04]  /*16ae0*/  HMMA.16816.F32 R12, R72, R82.reuse, R12 ;  /* 0x00000052480c723c */ /* 0x080fe8000000180c */
[----:B-1----:R-:W-:Y:S02]  /*16af0*/  FADD.FTZ R239, R114, R0 ;  /* 0x0000000072ef7221 */ /* 0x002fe40000010000 */
[----:B------:R-:W-:Y:S01]  /*16b00*/  MUFU.EX2 R81, R240 ;  /* 0x000000f000517308 */ /* 0x000fe20000000800 */
[----:B------:R-:W-:Y:S01]  /*16b10*/  FADD.FTZ R0, R126, R3 ;  /* 0x000000037e007221 */ /* 0x000fe20000010000 */
[C---:B------:R-:W-:Y:S04]  /*16b20*/  HMMA.16816.F32 R16, R76.reuse, R82, R16 ;  /* 0x000000524c10723c */ /* 0x040fe80000001810 */
[----:B------:R-:W-:Y:S01]  /*16b30*/  FADD.FTZ R0, R128, R0 ;  /* 0x0000000080007221 */ /* 0x000fe20000010000 */
[----:B-----5:R-:W-:Y:S01]  /*16b40*/  F2FP.PACK_AB R96, R160, R161 ;  /* 0x000000a1a060723e */ /* 0x020fe200000000ff */
[----:B------:R-:W-:Y:S01]  /*16b50*/  FADD.FTZ R3, R127, R87 ;  /* 0x000000577f037221 */ /* 0x000fe20000010000 */
[----:B------:R-:W-:Y:S01]  /*16b60*/  MOV R87, R70 ;  /* 0x0000004600577202 */ /* 0x000fe20000000f00 */
[-C--:B--2---:R-:W-:Y:S01]  /*16b70*/  HMMA.16816.F32 R20, R76, R100.reuse, R20 ;  /* 0x000000644c14723c */ /* 0x084fe20000001814 */
[----:B------:R-:W-:Y:S03]  /*16b80*/  MUFU.EX2 R82, R236 ;  /* 0x000000ec00527308 */ /* 0x000fe60000000800 */
[----:B----4-:R-:W-:Y:S01]  /*16b90*/  F2FP.PACK_AB R98, R88, R89 ;  /* 0x000000595862723e */ /* 0x010fe200000000ff */
[----:B------:R-:W-:Y:S02]  /*16ba0*/  FADD.FTZ R3, R246, R3 ;  /* 0x00000003f6037221 */ /* 0x000fe40000010000 */
[----:B------:R-:W-:Y:S01]  /*16bb0*/  FADD.FTZ R0, R242, R0 ;  /* 0x00000000f2007221 */ /* 0x000fe20000010000 */
[C---:B------:R-:W-:Y:S03]  /*16bc0*/  HMMA.16816.F32 R24, R72.reuse, R100, R24 ;  /* 0x000000644818723c */ /* 0x040fe60000001818 */
[----:B------:R-:W1:Y:S01]  /*16bd0*/  MUFU.EX2 R83, R238 ;  /* 0x000000ee00537308 */ /* 0x000e620000000800 */
[----:B------:R-:W-:Y:S02]  /*16be0*/  FADD.FTZ R3, R182, R3 ;  /* 0x00000003b6037221 */ /* 0x000fe40000010000 */
[----:B------:R-:W-:Y:S02]  /*16bf0*/  FADD.FTZ R0, R243, R0 ;  /* 0x00000000f3007221 */ /* 0x000fe40000010000 */
[-C--:B------:R-:W-:Y:S04]  /*16c00*/  HMMA.16816.F32 R28, R72, R102.reuse, R28 ;  /* 0x00000066481c723c */ /* 0x080fe8000000181c */
[----:B------:R-:W-:Y:S01]  /*16c10*/  FADD.FTZ R3, R180, R3 ;  /* 0x00000003b4037221 */ /* 0x000fe20000010000 */
[----:B------:R-:W2:Y:S01]  /*16c20*/  MUFU.EX2 R80, R241 ;  /* 0x000000f100507308 */ /* 0x000ea20000000800 */
[----:B------:R-:W-:Y:S02]  /*16c30*/  FADD.FTZ R0, R184, R0 ;  /* 0x00000000b8007221 */ /* 0x000fe40000010000 */
[C---:B------:R-:W-:Y:S04]  /*16c40*/  HMMA.16816.F32 R32, R76.reuse, R102, R32 ;  /* 0x000000664c20723c */ /* 0x040fe80000001820 */
[----:B------:R-:W-:Y:S02]  /*16c50*/  FADD.FTZ R3, R155, R3 ;  /* 0x000000039b037221 */ /* 0x000fe40000010000 */
[----:B------:R-:W-:Y:S02]  /*16c60*/  FADD.FTZ R0, R185, R0 ;  /* 0x00000000b9007221 */ /* 0x000fe40000010000 */
[-C--:B---3--:R-:W-:Y:S04]  /*16c70*/  HMMA.16816.F32 R36, R76, R104.reuse, R36 ;  /* 0x000000684c24723c */ /* 0x088fe80000001824 */
[----:B-1----:R-:W-:Y:S01]  /*16c80*/  F2FP.PACK_AB R97, R83, R82 ;  /* 0x000000525361723e */ /* 0x002fe200000000ff */
[----:B------:R-:W-:Y:S02]  /*16c90*/  FADD.FTZ R3, R175, R3 ;  /* 0x00000003af037221 */ /* 0x000fe40000010000 */
[----:B------:R-:W-:Y:S01]  /*16ca0*/  FADD.FTZ R0, R172, R0 ;  /* 0x00000000ac007221 */ /* 0x000fe20000010000 */
[C---:B------:R-:W-:Y:S04]  /*16cb0*/  HMMA.16816.F32 R40, R72.reuse, R104, R40 ;  /* 0x000000684828723c */ /* 0x040fe80000001828 */
[----:B------:R-:W-:Y:S01]  /*16cc0*/  FADD.FTZ R3, R171, R3 ;  /* 0x00000003ab037221 */ /* 0x000fe20000010000 */
[----:B--2---:R-:W-:Y:S01]  /*16cd0*/  F2FP.PACK_AB R99, R80, R81 ;  /* 0x000000515063723e */ /* 0x004fe200000000ff */
        /* <DEDUP_REMOVED lines=45> */
.L_x_1748:
[----:B-1----:R-:W-:-:S13]  /*16fb0*/  ISETP.GE.AND P0, PT, R223, R252, PT ;  /* 0x000000fcdf00720c */ /* 0x002fda0003f06270 */
[----:B------:R-:W-:Y:S05]  /*16fc0*/  @!P0 BRA `(.L_x_1760) ;  /* 0x00003c7000008947 */ /* 0x000fea0003800000 */
[----:B------:R-:W-:Y:S01]  /*16fd0*/  IMAD.MOV.U32 R87, RZ, RZ, R70 ;  /* 0x000000ffff577224 */ /* 0x000fe200078e0046 */
[----:B------:R-:W-:Y:S01]  /*16fe0*/  MOV R89, R68 ;  /* 0x0000004400597202 */ /* 0x000fe20000000f00 */
[----:B------:R-:W-:Y:S01]  /*16ff0*/  IMAD.MOV.U32 R86, RZ, RZ, R71 ;  /* 0x000000ffff567224 */ /* 0x000fe200078e0047 */
[----:B------:R-:W-:Y:S02]  /*17000*/  MOV R88, R69 ;  /* 0x0000004500587202 */ /* 0x000fe40000000f00 */
.L_x_1767:
[----:B------:R-:W2:Y:S01]  /*17010*/  LDL.64 R6, [R1+0x8] ;  /* 0x0000080001067983 */ /* 0x000ea20000100a00 */
[----:B------:R-:W-:Y:S04]  /*17020*/  DEPBAR.LE SB0, 0x0 ;  /* 0x000080000000791a */ /* 0x000fe80000000000 */
[----:B------:R-:W3:Y:S01]  /*17030*/  LDL R4, [R1+0x4] ;  /* 0x0000040001047983 */ /* 0x000ee20000100800 */
[----:B------:R-:W-:Y:S01]  /*17040*/  WARPSYNC 0xffffffff ;  /* 0xffffffff00007948 */ /* 0x000fe20003800000 */
[----:B------:R-:W-:Y:S01]  /*17050*/  SHF.R.S32.HI R0, RZ, 0x1f, R231 ;  /* 0x0000001fff007819 */ /* 0x000fe200000114e7 */
[C---:B------:R-:W-:Y:S01]  /*17060*/  IMAD.WIDE.U32 R2, R231.reuse, c[0x0][0x208], RZ ;  /* 0x00008200e7027a25 */ /* 0x040fe200078e00ff */
        /* <DEDUP_REMOVED lines=30> */
.L_x_1864:
        /* <DEDUP_REMOVED lines=324> */
.L_x_1865:
        /* <DEDUP_REMOVED lines=25> */
.L_x_1866:
        /* <DEDUP_REMOVED lines=9> */
.L_x_1763:
[----:B--234-:R-:W-:Y:S05]  /*188b0*/  BSYNC B0 ;  /* 0x0000000000007941 */ /* 0x01cfea0003800000 */
.L_x_1762:
        /* <DEDUP_REMOVED lines=97> */
.L_x_1867:
[C---:B------:R-:W-:Y:S01]  /*18ed0*/  FMUL.FTZ R2, R71.reuse, c[0x0][0x2d0] ;  /* 0x0000b40047027a20 */ /* 0x040fe20000410000 */
[----:B--2---:R-:W-:Y:S01]  /*18ee0*/  FMNMX.FTZ R68, R0, R4, !PT ;  /* 0x0000000400447209 */ /* 0x004fe20007810000 */
[----:B------:R-:W-:Y:S01]  /*18ef0*/  FADD.FTZ R0, -R71, R86 ;  /* 0x0000005647007221 */ /* 0x000fe20000010100 */
[----:B------:R-:W-:Y:S01]  /*18f00*/  WARPSYNC 0xffffffff ;  /* 0xffffffff00007948 */ /* 0x000fe20003800000 */
[--C-:B-1----:R-:W-:Y:S01]  /*18f10*/  FFMA.FTZ R4, R188, c[0x0][0x2d0], -R2.reuse ;  /* 0x0000b400bc047a23 */ /* 0x102fe20000010802 */
[----:B------:R-:W-:Y:S01]  /*18f20*/  LDSM.16.MT88.4 R52, [R193] ;  /* 0x00000000c134783b */ /* 0x000fe20000004200 */
[----:B------:R-:W-:Y:S01]  /*18f30*/  FMUL.FTZ R0, R0, c[0x0][0x2d0] ;  /* 0x0000b40000007a20 */ /* 0x000fe20000410000 */
[----:B------:R-:W-:Y:S01]  /*18f40*/  ISETP.GT.AND P0, PT, R223, R252, PT ;  /* 0x000000fcdf00720c */ /* 0x000fe20003f04270 */
        /* <DEDUP_REMOVED lines=183> */
[C---:B------:R-:W-:Y:S02]  /*19ac0*/  FMUL.FTZ R7, R3.reuse, R131 ;  /* 0x0000008303077220 */ /* 0x040fe40000410000 */
        /* <DEDUP_REMOVED lines=58> */
[----:B---3--:R-:W-:Y:S01]  /*19e70*/  FADD.FTZ R3, R123, R3 ;  /* 0x000000037b037221 */ /* 0x008fe20000010000 */
        /* <DEDUP_REMOVED lines=122> */
[----:B------:R-:W-:Y:S01]  /*1a620*/  MUFU.EX2 R167, R241 ;  /* 0x000000f100a77308 */ /* 0x000fe20000000800 */
[----:B------:R-:W-:Y:S01]  /*1a630*/  F2FP.PACK_AB R72, R175, R172 ;  /* 0x000000acaf48723e */ /* 0x000fe200000000ff */
[----:B------:R-:W-:Y:S01]  /*1a640*/  FADD.FTZ R2, R166, R2 ;  /* 0x00000002a6027221 */ /* 0x000fe20000010000 */
[----:B------:R-:W-:Y:S01]  /*1a650*/  F2FP.PACK_AB R74, R178, R177 ;  /* 0x000000b1b24a723e */ /* 0x000fe200000000ff */
[-C--:B------:R-:W-:Y:S05]  /*1a660*/  HMMA.16816.F32 R4, R76, R80.reuse, R4 ;  /* 0x000000504c04723c */ /* 0x080fea0000001804 */
[C---:B------:R-:W-:Y:S01]  /*1a670*/  F2FP.PACK_AB R73, R165.reuse, R166 ;  /* 0x000000a6a549723e */ /* 0x040fe200000000ff */
[----:B------:R-:W4:Y:S01]  /*1a680*/  MUFU.EX2 R163, R242 ;  /* 0x000000f200a37308 */ /* 0x000f220000000800 */
        /* <DEDUP_REMOVED lines=8> */
[----:B------:R-:W-:Y:S01]  /*1a710*/  FADD.FTZ R3, R127, R87 ;  /* 0x000000577f037221 */ /* 0x000fe20000010000 */
[----:B------:R-:W-:Y:S01]  /*1a720*/  MOV R87, R70 ;  /* 0x0000004600577202 */ /* 0x000fe20000000f00 */
[-C--:B------:R-:W-:Y:S04]  /*1a730*/  HMMA.16816.F32 R12, R72, R82.reuse, R12 ;  /* 0x00000052480c723c */ /* 0x080fe8000000180c */
[----:B------:R-:W1:Y:S01]  /*1a740*/  MUFU.EX2 R160, R224 ;  /* 0x000000e000a07308 */ /* 0x000e620000000800 */
[----:B------:R-:W-:Y:S02]  /*1a750*/  FADD.FTZ R0, R128, R0 ;  /* 0x0000000080007221 */ /* 0x000fe40000010000 */
[----:B------:R-:W-:Y:S01]  /*1a760*/  FADD.FTZ R3, R243, R3 ;  /* 0x00000003f3037221 */ /* 0x000fe20000010000 */
[C---:B------:R-:W-:Y:S04]  /*1a770*/  HMMA.16816.F32 R16, R76.reuse, R82, R16 ;  /* 0x000000524c10723c */ /* 0x040fe80000001810 */
[----:B----4-:R-:W-:Y:S01]  /*1a780*/  F2FP.PACK_AB R159, R163, R167 ;  /* 0x000000a7a39f723e */ /* 0x010fe200000000ff */
[----:B------:R-:W-:Y:S01]  /*1a790*/  FADD.FTZ R3, R183, R3 ;  /* 0x00000003b7037221 */ /* 0x000fe20000010000 */
[----:B------:R-:W-:Y:S01]  /*1a7a0*/  MUFU.EX2 R89, R225 ;  /* 0x000000e100597308 */ /* 0x000fe20000000800 */
[----:B------:R-:W-:Y:S01]  /*1a7b0*/  FADD.FTZ R0, R230, R0 ;  /* 0x00000000e6007221 */ /* 0x000fe20000010000 */
[-C--:B--2---:R-:W-:Y:S04]  /*1a7c0*/  HMMA.16816.F32 R20, R76, R100.reuse, R20 ;  /* 0x000000644c14723c */ /* 0x084fe80000001814 */
[----:B------:R-:W-:Y:S02]  /*1a7d0*/  FADD.FTZ R3, R182, R3 ;  /* 0x00000003b6037221 */ /* 0x000fe40000010000 */
        /* <DEDUP_REMOVED lines=70> */
.L_x_1760:
[----:B------:R-:W-:Y:S05]  /*1ac40*/  BRA.DIV ~URZ, `(.L_x_1768) ;  /* 0x00008e227f007947 */ /* 0x000fea000b800000 */
[----:B------:R1:W2:Y:S02]  /*1ac50*/  SHFL.BFLY PT, R0, R239, 0x2, 0x1f ;  /* 0x0c401f00ef007f89 */ /* 0x0002a400000e0000 */
.L_x_1868:
        /* <DEDUP_REMOVED lines=15> */
.L_x_1869:
        /* <DEDUP_REMOVED lines=102> */
.L_x_1679:
        /* <DEDUP_REMOVED lines=8> */
[----:B------:R-:W3:Y:S08]  /*1b430*/  FLO.U32 R3, UR4 ;  /* 0x0000000400037d00 */ /* 0x000ef000080e0000 */
[----:B------:R-:W4:Y:S01]  /*1b440*/  POPC R2, UR4 ;  /* 0x0000000400027d09 */ /* 0x000f220008000000 */
[----:B---3--:R-:W-:Y:S01]  /*1b450*/  ISETP.EQ.U32.AND P0, PT, R3, R4, PT ;  /* 0x000000040300720c */ /* 0x008fe20003f02070 */
[----:B------:R-:W-:-:S12]  /*1b460*/  IMAD.MOV.U32 R4, RZ, RZ, c[0x0][0x560] ;  /* 0x00015800ff047624 */ /* 0x000fd800078e00ff */
[----:B----4-:R3:W4:Y:S04]  /*1b470*/  @P0 ATOMG.E.ADD.STRONG.GPU PT, R2, [R4.64], R2 ;  /* 0x00000002040209a8 */ /* 0x01072800081ee1c8 */
[----:B---3--:R-:W3:Y:S04]  /*1b480*/  S2R R4, SR_LTMASK ;  /* 0x0000000000047919 */ /* 0x008ee80000003900 */
[----:B----4-:R3:W4:Y:S02]  /*1b490*/  SHFL.IDX PT, R3, R2, R3, 0x1f ;  /* 0x00001f0302037589 */ /* 0x01072400000e0000 */
[----:B---3--:R-:W-:-:S06]  /*1b4a0*/  LOP3.LUT R2, R4, UR4, RZ, 0xc0, !PT ;  /* 0x0000000404027c12 */ /* 0x008fcc000f8ec0ff */
[----:B------:R-:W4:Y:S02]  /*1b4b0*/  POPC R2, R2 ;  /* 0x0000000200027309 */ /* 0x000f240000000000 */
[----:B----45:R-:W-:-:S05]  /*1b4c0*/  IADD3 R6, R3, c[0x0][0xc], R2 ;  /* 0x0000030003067a10 */ /* 0x030fca0007ffe002 */
[----:B------:R3:W-:Y:S02]  /*1b4d0*/  STL [R1+0x40], R6 ;  /* 0x0000400601007387 */ /* 0x0007e40000100800 */
.L_x_1771:
[----:B---3--:R-:W-:Y:S05]  /*1b4e0*/  BSYNC B0 ;  /* 0x0000000000007941 */ /* 0x008fea0003800000 */
.L_x_1770:
[----:B------:R-:W-:Y:S01]  /*1b4f0*/  PRMT R0, R0, 0x9910, RZ ;  /* 0x0000991000007816 */ /* 0x000fe200000000ff */
[----:B------:R-:W-:Y:S01]  /*1b500*/  BSSY B1, `(.L_x_1772) ;  /* 0x00002f1000017945 */ /* 0x000fe20003800000 */
[----:B-----5:R-:W-:Y:S02]  /*1b510*/  IMAD.MOV.U32 R57, RZ, RZ, R6 ;  /* 0x000000ffff397224 */ /* 0x020fe400078e0006 */
[----:B------:R-:W-:-:S13]  /*1b520*/  ISETP.NE.AND P0, PT, R0, RZ, PT ;  /* 0x000000ff0000720c */ /* 0x000fda0003f05270 */
[----:B------:R-:W-:Y:S05]  /*1b530*/  @!P0 BRA `(.L_x_1773) ;  /* 0x000022f000008947 */ /* 0x000fea0003800000 */
[----:B------:R-:W3:Y:S04]  /*1b540*/  LDL R6, [R1+0x9c] ;  /* 0x00009c0001067983 */ /* 0x000ee80000100800 */
[----:B------:R-:W4:Y:S04]  /*1b550*/  LDL R5, [R1+0xac] ;  /* 0x0000ac0001057983 */ /* 0x000f280000100800 */
[----:B-12---:R-:W2:Y:S04]  /*1b560*/  LDL R9, [R1+0xb4] ;  /* 0x0000b40001097983 */ /* 0x006ea80000100800 */
        /* <DEDUP_REMOVED lines=18> */
[----:B------:R-:W-:Y:S04]  /*1b690*/  STS [R6+0x2000], R3 ;  /* 0x0020000306007388 */ /* 0x000fe80000000800 */
[----:B------:R3:W-:Y:S01]  /*1b6a0*/  STS [R6+0x2400], R2 ;  /* 0x0024000206007388 */ /* 0x0007e20000000800 */
[----:B-1----:R-:W-:-:S03]  /*1b6b0*/  F2FP.PACK_AB R0, R35, R34 ;  /* 0x000000222300723e */ /* 0x002fc600000000ff */
[----:B---3--:R-:W3:Y:S01]  /*1b6c0*/  LDL R6, [R1+0xa8] ;  /* 0x0000a80001067983 */ /* 0x008ee20000100800 */
[----:B------:R-:W-:Y:S02]  /*1b6d0*/  F2FP.PACK_AB R3, R79, R78 ;  /* 0x0000004e4f03723e */ /* 0x000fe400000000ff */
[----:B------:R-:W-:Y:S01]  /*1b6e0*/  F2FP.PACK_AB R2, R131, R130 ;  /* 0x000000828302723e */ /* 0x000fe200000000ff */
[----:B------:R1:W-:Y:S04]  /*1b6f0*/  STS [R5+0x2000], R0 ;  /* 0x0020000005007388 */ /* 0x0003e80000000800 */
[----:B------:R4:W-:Y:S04]  /*1b700*/  STS [R5+0x2400], R4 ;  /* 0x0024000405007388 */ /* 0x0009e80000000800 */
[----:B--2---:R2:W-:Y:S04]  /*1b710*/  STS [R9], R3 ;  /* 0x0000000309007388 */ /* 0x0045e80000000800 */
[----:B------:R2:W-:Y:S04]  /*1b720*/  STS [R9+0x400], R2 ;  /* 0x0004000209007388 */ /* 0x0005e80000000800 */
[----:B------:R-:W3:Y:S01]  /*1b730*/  LDL.LU R11, [R1+0x64] ;  /* 0x00006400010b7983 */ /* 0x000ee20000300800 */
[----:B-1----:R-:W-:-:S02]  /*1b740*/  F2FP.PACK_AB R0, R81, R80 ;  /* 0x000000505100723e */ /* 0x002fc400000000ff */
[----:B----4-:R-:W-:-:S03]  /*1b750*/  F2FP.PACK_AB R4, R39, R38 ;  /* 0x000000262704723e */ /* 0x010fc600000000ff */
[----:B------:R1:W-:Y:S01]  /*1b760*/  STS [R8], R0 ;  /* 0x0000000008007388 */ /* 0x0003e20000000800 */
[----:B------:R-:W-:Y:S02]  /*1b770*/  F2FP.PACK_AB R5, R59, R58 ;  /* 0x0000003a3b05723e */ /* 0x000fe400000000ff */
[----:B--2---:R-:W-:Y:S02]  /*1b780*/  F2FP.PACK_AB R3, R133, R132 ;  /* 0x000000848503723e */ /* 0x004fe400000000ff */
[----:B------:R-:W-:-:S03]  /*1b790*/  F2FP.PACK_AB R2, R41, R40 ;  /* 0x000000282902723e */ /* 0x000fc600000000ff */
[----:B------:R-:W-:Y:S04]  /*1b7a0*/  STS [R8+0x400], R3 ;  /* 0x0004000308007388 */ /* 0x000fe80000000800 */
[----:B------:R-:W-:Y:S04]  /*1b7b0*/  STS [R9+0x2000], R4 ;  /* 0x0020000409007388 */ /* 0x000fe80000000800 */
[----:B------:R2:W-:Y:S01]  /*1b7c0*/  STS [R9+0x2400], R2 ;  /* 0x0024000209007388 */ /* 0x0005e20000000800 */
[----:B-1----:R-:W-:-:S03]  /*1b7d0*/  F2FP.PACK_AB R0, R43, R42 ;  /* 0x0000002a2b00723e */ /* 0x002fc600000000ff */
[----:B--2---:R-:W2:Y:S01]  /*1b7e0*/  LDL.LU R9, [R1+0x68] ;  /* 0x0000680001097983 */ /* 0x004ea20000300800 */
        /* <DEDUP_REMOVED lines=15> */
[----:B---3--:R1:W-:Y:S04]  /*1b8e0*/  STS [R6], R2 ;  /* 0x0000000206007388 */ /* 0x0083e80000000800 */
[----:B------:R3:W-:Y:S04]  /*1b8f0*/  STS [R6+0x400], R0 ;  /* 0x0004000006007388 */ /* 0x0007e80000000800 */
[----:B------:R3:W-:Y:S04]  /*1b900*/  STS [R7+0x2000], R4 ;  /* 0x0020000407007388 */ /* 0x0007e80000000800 */
[----:B------:R3:W-:Y:S01]  /*1b910*/  STS [R7+0x2400], R3 ;  /* 0x0024000307007388 */ /* 0x0007e20000000800 */
[----:B-1----:R-:W-:-:S02]  /*1b920*/  F2FP.PACK_AB R2, R51, R50 ;  /* 0x000000323302723e */ /* 0x002fc400000000ff */
[----:B---3--:R-:W-:-:S03]  /*1b930*/  F2FP.PACK_AB R0, R47, R46 ;  /* 0x0000002e2f00723e */ /* 0x008fc600000000ff */
        /* <DEDUP_REMOVED lines=12> */
[----:B---3--:R-:W-:Y:S02]  /*1ba00*/  F2FP.PACK_AB R3, R29, R28 ;  /* 0x0000001c1d03723e */ /* 0x008fe400000000ff */
[----:B--2---:R-:W-:-:S05]  /*1ba10*/  F2FP.PACK_AB R2, R33, R32 ;  /* 0x000000202102723e */ /* 0x004fca00000000ff */
        /* <DEDUP_REMOVED lines=20> */
.L_x_1774:
        /* <DEDUP_REMOVED lines=70> */
[----:B---3--:R-:W-:-:S05]  /*1bfc0*/  IMAD.IADD R6, R61, 0x1, R56 ;  /* 0x000000013d067824 */ /* 0x008fca00078e0238 */
        /* <DEDUP_REMOVED lines=25> */
[----:B-1----:R-:W-:Y:S01]  /*1c160*/  IADD3 R8, R251, R56, RZ ;  /* 0x00000038fb087210 */ /* 0x002fe20007ffe0ff */
        /* <DEDUP_REMOVED lines=39> */
[----:B------:R-:W-:Y:S01]  /*1c3e0*/  IADD3 R4, R10, R56, RZ ;  /* 0x000000380a047210 */ /* 0x000fe20007ffe0ff */
[----:B------:R-:W-:Y:S05]  /*1c3f0*/  BRA.DIV ~URZ, `(.L_x_1776) ;  /* 0x000078f27f007947 */ /* 0x000fea000b800000 */
[----:B-1234-:R1:W2:Y:S02]  /*1c400*/  SHFL.IDX PT, R7, R5, RZ, 0x181f ;  /* 0x00181fff05077589 */ /* 0x01e2a400000e0000 */
.L_x_1870:
[----:B------:R-:W-:Y:S05]  /*1c410*/  BRA.DIV ~URZ, `(.L_x_1777) ;  /* 0x000079427f007947 */ /* 0x000fea000b800000 */
[----:B------:R3:W4:Y:S02]  /*1c420*/  SHFL.IDX PT, R2, R6, RZ, 0x181f ;  /* 0x00181fff06027589 */ /* 0x00072400000e0000 */
.L_x_1871:
[----:B------:R-:W-:-:S13]  /*1c430*/  ISETP.GE.OR P0, PT, R4, R0, P2 ;  /* 0x000000000400720c */ /* 0x000fda0001706670 */
[----:B----4-:R-:W-:-:S04]  /*1c440*/  @!P0 LEA R2, P1, R244, R2, 0x1 ;  /* 0x00000002f4028211 */ /* 0x010fc800078208ff */
[----:B--2---:R-:W-:-:S05]  /*1c450*/  @!P0 LEA.HI.X R3, R244, R7, R245, 0x1, P1 ;  /* 0x00000007f4038211 */ /* 0x004fca00008f0cf5 */
[----:B------:R2:W-:Y:S01]  /*1c460*/  @!P0 ST.E.128 [R2.64], R12 ;  /* 0x0000000c02008985 */ /* 0x0005e2000c101d08 */
[----:B------:R-:W-:Y:S05]  /*1c470*/  BRA.DIV ~URZ, `(.L_x_1778) ;  /* 0x000079527f007947 */ /* 0x000fea000b800000 */
[----:B------:R4:W1:Y:S04]  /*1c480*/  SHFL.IDX PT, R7, R5, 0x1, 0x181f ;  /* 0x00381f0005077f89 */ /* 0x00086800000e0000 */
[----:B--2---:R4:W2:Y:S02]  /*1c490*/  SHFL.IDX PT, R2, R6, 0x1, 0x181f ;  /* 0x00381f0006027f89 */ /* 0x0048a400000e0000 */
.L_x_1872:
[----:B------:R-:W-:-:S04]  /*1c4a0*/  IADD3 R3, R4, 0x10, RZ ;  /* 0x0000001004037810 */ /* 0x000fc80007ffe0ff */
[----:B------:R-:W-:-:S13]  /*1c4b0*/  ISETP.GE.OR P0, PT, R3, R0, P2 ;  /* 0x000000000300720c */ /* 0x000fda0001706670 */
[----:B--2---:R-:W-:-:S04]  /*1c4c0*/  @!P0 LEA R2, P1, R244, R2, 0x1 ;  /* 0x00000002f4028211 */ /* 0x004fc800078208ff */
[----:B-1----:R-:W-:-:S05]  /*1c4d0*/  @!P0 LEA.HI.X R3, R244, R7, R245, 0x1, P1 ;  /* 0x00000007f4038211 */ /* 0x002fca00008f0cf5 */
[----:B------:R1:W-:Y:S01]  /*1c4e0*/  @!P0 ST.E.128 [R2.64], R16 ;  /* 0x0000001002008985 */ /* 0x0003e2000c101d08 */
[----:B------:R-:W-:Y:S05]  /*1c4f0*/  BRA.DIV ~URZ, `(.L_x_1779) ;  /* 0x000079a27f007947 */ /* 0x000fea000b800000 */
[----:B------:R2:W1:Y:S02]  /*1c500*/  SHFL.IDX PT, R7, R5, 0x2, 0x181f ;  /* 0x00581f0005077f89 */ /* 0x00046400000e0000 */
.L_x_1873:
[----:B------:R-:W-:Y:S05]  /*1c510*/  BRA.DIV ~URZ, `(.L_x_1780) ;  /* 0x000079f27f007947 */ /* 0x000fea000b800000 */
[----:B-1----:R1:W2:Y:S02]  /*1c520*/  SHFL.IDX PT, R2, R6, 0x2, 0x181f ;  /* 0x00581f0006027f89 */ /* 0x0022a400000e0000 */
.L_x_1874:
        /* <DEDUP_REMOVED lines=8> */
.L_x_1875:
[----:B------:R-:W-:-:S04]  /*1c5b0*/  IADD3 R3, R4, 0x30, RZ ;  /* 0x0000003004037810 */ /* 0x000fc80007ffe0ff */
[----:B------:R-:W-:-:S13]  /*1c5c0*/  ISETP.GE.OR P0, PT, R3, R0, P2 ;  /* 0x000000000300720c */ /* 0x000fda0001706670 */
[----:B--2---:R-:W-:-:S04]  /*1c5d0*/  @!P0 LEA R2, P1, R244, R2, 0x1 ;  /* 0x00000002f4028211 */ /* 0x004fc800078208ff */
[----:B------:R-:W-:-:S05]  /*1c5e0*/  @!P0 LEA.HI.X R3, R244, R7, R245, 0x1, P1 ;  /* 0x00000007f4038211 */ /* 0x000fca00008f0cf5 */
[----:B------:R2:W-:Y:S01]  /*1c5f0*/  @!P0 ST.E.128 [R2.64], R24 ;  /* 0x0000001802008985 */ /* 0x0005e2000c101d08 */
[----:B------:R-:W-:Y:S05]  /*1c600*/  BRA.DIV ~URZ, `(.L_x_1782) ;  /* 0x00007a427f007947 */ /* 0x000fea000b800000 */
[----:B------:R1:W2:Y:S02]  /*1c610*/  SHFL.IDX PT, R7, R5, 0x4, 0x181f ;  /* 0x00981f0005077f89 */ /* 0x0002a400000e0000 */
.L_x_1876:
[----:B------:R-:W-:Y:S05]  /*1c620*/  BRA.DIV ~URZ, `(.L_x_1783) ;  /* 0x00007a927f007947 */ /* 0x000fea000b800000 */
[----:B--2---:R2:W1:Y:S02]  /*1c630*/  SHFL.IDX PT, R2, R6, 0x4, 0x181f ;  /* 0x00981f0006027f89 */ /* 0x00446400000e0000 */
.L_x_1877:
        /* <DEDUP_REMOVED lines=8> */
.L_x_1878:
[----:B------:R-:W-:-:S04]  /*1c6c0*/  IADD3 R3, R4, 0x50, RZ ;  /* 0x0000005004037810 */ /* 0x000fc80007ffe0ff */
[----:B------:R-:W-:-:S13]  /*1c6d0*/  ISETP.GE.OR P0, PT, R3, R0, P2 ;  /* 0x000000000300720c */ /* 0x000fda0001706670 */
[----:B---3--:R-:W-:-:S04]  /*1c6e0*/  @!P0 LEA R2, P1, R244, R2, 0x1 ;  /* 0x00000002f4028211 */ /* 0x008fc800078208ff */
[----:B--2---:R-:W-:-:S05]  /*1c6f0*/  @!P0 LEA.HI.X R3, R244, R7, R245, 0x1, P1 ;  /* 0x00000007f4038211 */ /* 0x004fca00008f0cf5 */
[----:B------:R2:W-:Y:S01]  /*1c700*/  @!P0 ST.E.128 [R2.64], R32 ;  /* 0x0000002002008985 */ /* 0x0005e2000c101d08 */
[----:B------:R-:W-:Y:S05]  /*1c710*/  BRA.DIV ~URZ, `(.L_x_1785) ;  /* 0x00007ae27f007947 */ /* 0x000fea000b800000 */
[----:B------:R3:W1:Y:S02]  /*1c720*/  SHFL.IDX PT, R7, R5, 0x6, 0x181f ;  /* 0x00d81f0005077f89 */ /* 0x00066400000e0000 */
.L_x_1879:
[----:B------:R-:W-:Y:S05]  /*1c730*/  BRA.DIV ~URZ, `(.L_x_1786) ;  /* 0x00007b327f007947 */ /* 0x000fea000b800000 */
[----:B--2---:R2:W3:Y:S02]  /*1c740*/  SHFL.IDX PT, R2, R6, 0x6, 0x181f ;  /* 0x00d81f0006027f89 */ /* 0x0044e400000e0000 */
.L_x_1880:
        /* <DEDUP_REMOVED lines=8> */
.L_x_1881:
[----:B------:R-:W-:-:S04]  /*1c7d0*/  IADD3 R2, R4, 0x70, RZ ;  /* 0x0000007004027810 */ /* 0x000fc80007ffe0ff */
[----:B------:R-:W-:-:S13]  /*1c7e0*/  ISETP.GE.OR P0, PT, R2, R0, P2 ;  /* 0x000000000200720c */ /* 0x000fda0001706670 */
[----:B------:R-:W-:Y:S05]  /*1c7f0*/  @P0 BRA `(.L_x_1788) ;  /* 0x00001c1000000947 */ /* 0x000fea0003800000 */
[----:B----4-:R-:W-:-:S04]  /*1c800*/  LEA R2, P0, R244, R3, 0x1 ;  /* 0x00000003f4027211 */ /* 0x010fc800078008ff */
[----:B---3--:R-:W-:-:S05]  /*1c810*/  LEA.HI.X R3, R244, R5, R245, 0x1, P0 ;  /* 0x00000005f4037211 */ /* 0x008fca00000f0cf5 */
[----:B------:R3:W-:Y:S01]  /*1c820*/  ST.E.128 [R2.64], R40 ;  /* 0x0000002802007985 */ /* 0x0007e2000c101d08 */
[----:B------:R-:W-:Y:S05]  /*1c830*/  BRA `(.L_x_1788) ;  /* 0x00001bd000007947 */ /* 0x000fea0003800000 */
.L_x_1775:
        /* <DEDUP_REMOVED lines=33> */
.L_x_1882:
[----:B------:R-:W-:Y:S05]  /*1ca50*/  BRA.DIV ~URZ, `(.L_x_1790) ;  /* 0x000079c27f007947 */ /* 0x000fea000b800000 */
[----:B------:R3:W4:Y:S02]  /*1ca60*/  SHFL.IDX PT, R0, R12, RZ, 0x1c1f ;  /* 0x001c1fff0c007589 */ /* 0x00072400000e0000 */
.L_x_1883:
        /* <DEDUP_REMOVED lines=50> */
.L_x_1792:
[----:B------:R-:W-:Y:S05]  /*1cd90*/  BSYNC B0 ;  /* 0x0000000000007941 */ /* 0x000fea0003800000 */
.L_x_1791:
[----:B------:R-:W-:Y:S05]  /*1cda0*/  BRA.DIV ~URZ, `(.L_x_1793) ;  /* 0x000076e27f007947 */ /* 0x000fea000b800000 */
[----:B--2---:R2:W1:Y:S04]  /*1cdb0*/  SHFL.IDX PT, R4, R5, 0x1, 0x1c1f ;  /* 0x003c1f0005047f89 */ /* 0x00446800000e0000 */
[----:B----4-:R2:W4:Y:S02]  /*1cdc0*/  SHFL.IDX PT, R0, R12, 0x1, 0x1c1f ;  /* 0x003c1f000c007f89 */ /* 0x01052400000e0000 */
.L_x_1884:
        /* <DEDUP_REMOVED lines=50> */
.L_x_1795:
[----:B------:R-:W-:Y:S05]  /*1d0f0*/  BSYNC B0 ;  /* 0x0000000000007941 */ /* 0x000fea0003800000 */
.L_x_1794:
[----:B------:R-:W-:Y:S05]  /*1d100*/  BRA.DIV ~URZ, `(.L_x_1796) ;  /* 0x000074527f007947 */ /* 0x000fea000b800000 */
[----:B-1----:R1:W2:Y:S02]  /*1d110*/  SHFL.IDX PT, R4, R5, 0x2, 0x1c1f ;  /* 0x005c1f0005047f89 */ /* 0x0022a400000e0000 */
.L_x_1885:
[----:B------:R-:W-:Y:S05]  /*1d120*/  BRA.DIV ~URZ, `(.L_x_1797) ;  /* 0x000074a27f007947 */ /* 0x000fea000b800000 */
[----:B----4-:R4:W1:Y:S02]  /*1d130*/  SHFL.IDX PT, R0, R12, 0x2, 0x1c1f ;  /* 0x005c1f000c007f89 */ /* 0x01086400000e0000 */
.L_x_1886:
[----:B--23--:R-:W2:Y:S01]  /*1d140*/  LDL R2, [R1+0x6c] ;  /* 0x00006c0001027983 */ /* 0x00cea20000100800 */
[----:B------:R-:W-:Y:S01]  /*1d150*/  BSSY B0, `(.L_x_1798) ;  /* 0x0000033000007945 */ /* 0x000fe20003800000 */
[----:B--2---:R-:W-:-:S13]  /*1d160*/  LOP3.LUT P0, RZ, R2, 0x1, RZ, 0xc0, !PT ;  /* 0x0000000102ff7812 */ /* 0x004fda000780c0ff */
[----:B------:R-:W-:Y:S05]  /*1d170*/  @P0 BRA `(.L_x_1799) ;  /* 0x0000030000000947 */ /* 0x000fea0003800000 */
[----:B------:R-:W2:Y:S04]  /*1d180*/  LDL R8, [R1+0x34] ;  /* 0x0000340001087983 */ /* 0x000ea80000100800 */
        /* <DEDUP_REMOVED lines=47> */
.L_x_1799:
[----:B------:R-:W-:Y:S05]  /*1d480*/  BSYNC B0 ;  /* 0x0000000000007941 */ /* 0x000fea0003800000 */
.L_x_1798:
[----:B------:R-:W-:Y:S05]  /*1d490*/  BRA.DIV ~URZ, `(.L_x_1800) ;  /* 0x000071a27f007947 */ /* 0x000fea000b800000 */
[----:B------:R3:W2:Y:S04]  /*1d4a0*/  SHFL.IDX PT, R4, R5, 0x3, 0x1c1f ;  /* 0x007c1f0005047f89 */ /* 0x0006a800000e0000 */
[----:B-1----:R3:W1:Y:S02]  /*1d4b0*/  SHFL.IDX PT, R0, R12, 0x3, 0x1c1f ;  /* 0x007c1f000c007f89 */ /* 0x00266400000e0000 */
.L_x_1887:
[----:B--2---:R-:W2:Y:S02]  /*1d4c0*/  LDL R2, [R1+0x6c] ;  /* 0x00006c0001027983 */ /* 0x004ea40000100800 */
[----:B--2---:R-:W-:-:S13]  /*1d4d0*/  LOP3.LUT P0, RZ, R2, 0x2, RZ, 0xc0, !PT ;  /* 0x0000000202ff7812 */ /* 0x004fda000780c0ff */
[----:B------:R-:W-:Y:S05]  /*1d4e0*/  @P0 BRA `(.L_x_1788) ;  /* 0x00000f2000000947 */ /* 0x000fea0003800000 */
[----:B------:R-:W2:Y:S04]  /*1d4f0*/  LDL R6, [R1+0x34] ;  /* 0x0000340001067983 */ /* 0x000ea80000100800 */
[----:B------:R-:W5:Y:S04]  /*1d500*/  LDL R10, [R1+0x8c] ;  /* 0x00008c00010a7983 */ /* 0x000f680000100800 */
[----:B---3--:R-:W3:Y:S04]  /*1d510*/  LDL R7, [R1+0xd4] ;  /* 0x0000d40001077983 */ /* 0x008ee80000100800 */
[----:B----4-:R-:W4:Y:S04]  /*1d520*/  LDL R18, [R1+0x84] ;  /* 0x0000840001127983 */ /* 0x010f280000100800 */
[----:B------:R-:W3:Y:S04]  /*1d530*/  LDL R8, [R1+0x88] ;  /* 0x0000880001087983 */ /* 0x000ee80000100800 */
        /* <DEDUP_REMOVED lines=11> */
[----:B-----5:R-:W-:-:S11]  /*1d5f0*/  ISETP.GE.AND P5, PT, R10, c[0x0][0x3c8], PT ;  /* 0x0000f2000a007a0c */ /* 0x020fd60003fa6270 */
[----:B-1----:R-:W-:-:S04]  /*1d600*/  @!P0 LEA R2, P1, R6, R0, 0x2 ;  /* 0x0000000006028211 */ /* 0x002fc800078210ff */
[----:B---3--:R-:W-:Y:S02]  /*1d610*/  @!P0 LEA.HI.X R3, R6, R4, R7, 0x2, P1 ;  /* 0x0000000406038211 */ /* 0x008fe400008f1407 */
        /* <DEDUP_REMOVED lines=33> */
.L_x_1773:
[----:B------:R-:W3:Y:S04]  /*1d830*/  LDL.LU R0, [R1+0x64] ;  /* 0x0000640001007983 */ /* 0x000ee80000300800 */
[----:B------:R-:W4:Y:S01]  /*1d840*/  LDL.LU R7, [R1+0x68] ;  /* 0x0000680001077983 */ /* 0x000f220000300800 */
[----:B------:R-:W-:Y:S02]  /*1d850*/  ISETP.NE.U32.AND P0, PT, RZ, c[0x0][0x508], PT ;  /* 0x00014200ff007a0c */ /* 0x000fe40003f05070 */
[----:B------:R-:W-:Y:S01]  /*1d860*/  ISETP.NE.U32.AND P3, PT, RZ, c[0x0][0x500], PT ;  /* 0x00014000ff007a0c */ /* 0x000fe20003f65070 */
[----:B--2---:R-:W2:Y:S01]  /*1d870*/  LDL.LU R6, [R1+0x44] ;  /* 0x0000440001067983 */ /* 0x004ea20000300800 */
[----:B------:R-:W-:Y:S01]  /*1d880*/  ISETP.NE.AND.EX P2, PT, RZ, c[0x0][0x50c], PT, P0 ;  /* 0x00014300ff007a0c */ /* 0x000fe20003f45300 */
[----:B-1----:R-:W-:Y:S01]  /*1d890*/  IMAD.MOV.U32 R18, RZ, RZ, c[0x0][0x388] ;  /* 0x0000e200ff127624 */ /* 0x002fe200078e00ff */
[----:B------:R-:W-:-:S02]  /*1d8a0*/  ISETP.NE.AND.EX P3, PT, RZ, c[0x0][0x504], PT, P3 ;  /* 0x00014100ff007a0c */ /* 0x000fc40003f65330 */
[----:B---3--:R-:W-:-:S09]  /*1d8b0*/  IADD3 R2, P1, R0, c[0x0][0x500], RZ ;  /* 0x0001400000027a10 */ /* 0x008fd20007f3e0ff */
[----:B------:R-:W-:Y:S01]  /*1d8c0*/  @P2 IADD3 R4, P0, R0, c[0x0][0x508], RZ ;  /* 0x0001420000042a10 */ /* 0x000fe20007f1e0ff */
[----:B------:R-:W-:Y:S01]  /*1d8d0*/  IMAD.MOV.U32 R0, RZ, RZ, RZ ;  /* 0x000000ffff007224 */ /* 0x000fe200078e00ff */
[C---:B----4-:R-:W-:Y:S02]  /*1d8e0*/  IADD3.X R3, R7.reuse, c[0x0][0x504], RZ, P1, !PT ;  /* 0x0001410007037a10 */ /* 0x050fe40000ffe4ff */
[----:B------:R-:W-:-:S03]  /*1d8f0*/  @P2 IADD3.X R5, R7, c[0x0][0x50c], RZ, P0, !PT ;  /* 0x0001430007052a10 */ /* 0x000fc600007fe4ff */
[----:B------:R1:W5:Y:S04]  /*1d900*/  @P3 LDG.E R0, [R2.64] ;  /* 0x0000000802003981 */ /* 0x000368000c1e1900 */
[----:B------:R1:W5:Y:S01]  /*1d910*/  @P2 LDG.E R18, [R4.64] ;  /* 0x0000000804122981 */ /* 0x000362000c1e1900 */
[----:B--2---:R-:W-:-:S04]  /*1d920*/  ISETP.NE.AND P0, PT, R6, RZ, PT ;  /* 0x000000ff0600720c */ /* 0x004fc80003f05270 */
[----:B------:R-:W-:Y:S01]  /*1d930*/  SEL R19, R6, c[0x0][0x3d4], P0 ;  /* 0x0000f50006137a07 */ /* 0x000fe20000000000 */
[----:B------:R-:W-:Y:S05]  /*1d940*/  @P2 BRA `(.L_x_1801) ;  /* 0x0000004000002947 */ /* 0x000fea0003800000 */
[----:B------:R-:W-:Y:S05]  /*1d950*/  @!P3 BRA `(.L_x_1801) ;  /* 0x000000300000b947 */ /* 0x000fea0003800000 */
[----:B-1----:R1:W2:Y:S04]  /*1d960*/  LDG.E R4, [R2.64] ;  /* 0x0000000802047981 */ /* 0x0022a8000c1e1900 */
[----:B-1----:R-:W2:Y:S02]  /*1d970*/  LDG.E R2, [R2.64+0x4] ;  /* 0x0000040802027981 */ /* 0x002ea4000c1e1900 */
[----:B--2--5:R-:W-:Y:S02]  /*1d980*/  IADD3 R18, -R4, R2, RZ ;  /* 0x0000000204127210 */ /* 0x024fe40007ffe1ff */
.L_x_1801:
        /* <DEDUP_REMOVED lines=60> */
.L_x_1803:
[----:B------:R-:W-:Y:S05]  /*1dd50*/  BSYNC B0 ;  /* 0x0000000000007941 */ /* 0x000fea0003800000 */
.L_x_1802:
        /* <DEDUP_REMOVED lines=20> */
[----:B--2---:R-:W-:-:S04]  /*1dea0*/  IADD3 R4, R251, R11, RZ ;  /* 0x0000000bfb047210 */ /* 0x004fc80007ffe0ff */
        /* <DEDUP_REMOVED lines=20> */
.L_x_1888:
[----:B------:R-:W-:Y:S05]  /*1dff0*/  BRA.DIV ~URZ, `(.L_x_1805) ;  /* 0x000067827f007947 */ /* 0x000fea000b800000 */
[----:B------:R3:W4:Y:S02]  /*1e000*/  SHFL.IDX PT, R2, R6, RZ, 0x181f ;  /* 0x00181fff06027589 */ /* 0x00072400000e0000 */
.L_x_1889:
        /* <DEDUP_REMOVED lines=8> */
.L_x_1890:
[----:B------:R-:W-:-:S04]  /*1e090*/  IADD3 R3, R0, 0x10, RZ ;  /* 0x0000001000037810 */ /* 0x000fc80007ffe0ff */
[----:B------:R-:W-:-:S13]  /*1e0a0*/  ISETP.GE.OR P0, PT, R3, R4, P2 ;  /* 0x000000040300720c */ /* 0x000fda0001706670 */
[----:B--2---:R-:W-:-:S04]  /*1e0b0*/  @!P0 LEA R2, P1, R244, R2, 0x1 ;  /* 0x00000002f4028211 */ /* 0x004fc800078208ff */
[----:B-1----:R-:W-:-:S05]  /*1e0c0*/  @!P0 LEA.HI.X R3, R244, R7, R245, 0x1, P1 ;  /* 0x00000007f4038211 */ /* 0x002fca00008f0cf5 */
[----:B------:R1:W-:Y:S01]  /*1e0d0*/  @!P0 ST.E.128 [R2.64], RZ ;  /* 0x000000ff02008985 */ /* 0x0003e2000c101d08 */
[----:B------:R-:W-:Y:S05]  /*1e0e0*/  BRA.DIV ~URZ, `(.L_x_1807) ;  /* 0x000067d27f007947 */ /* 0x000fea000b800000 */
[----:B------:R2:W1:Y:S02]  /*1e0f0*/  SHFL.IDX PT, R7, R5, 0x2, 0x181f ;  /* 0x00581f0005077f89 */ /* 0x00046400000e0000 */
.L_x_1891:
[----:B------:R-:W-:Y:S05]  /*1e100*/  BRA.DIV ~URZ, `(.L_x_1808) ;  /* 0x000068227f007947 */ /* 0x000fea000b800000 */
[----:B-1----:R1:W2:Y:S02]  /*1e110*/  SHFL.IDX PT, R2, R6, 0x2, 0x181f ;  /* 0x00581f0006027f89 */ /* 0x0022a400000e0000 */
.L_x_1892:
        /* <DEDUP_REMOVED lines=8> */
.L_x_1893:
[----:B------:R-:W-:-:S04]  /*1e1a0*/  IADD3 R3, R0, 0x30, RZ ;  /* 0x0000003000037810 */ /* 0x000fc80007ffe0ff */
[----:B------:R-:W-:-:S13]  /*1e1b0*/  ISETP.GE.OR P0, PT, R3, R4, P2 ;  /* 0x000000040300720c */ /* 0x000fda0001706670 */
[----:B--2---:R-:W-:-:S04]  /*1e1c0*/  @!P0 LEA R2, P1, R244, R2, 0x1 ;  /* 0x00000002f4028211 */ /* 0x004fc800078208ff */
[----:B------:R-:W-:-:S05]  /*1e1d0*/  @!P0 LEA.HI.X R3, R244, R7, R245, 0x1, P1 ;  /* 0x00000007f4038211 */ /* 0x000fca00008f0cf5 */
[----:B------:R2:W-:Y:S01]  /*1e1e0*/  @!P0 ST.E.128 [R2.64], RZ ;  /* 0x000000ff02008985 */ /* 0x0005e2000c101d08 */
[----:B------:R-:W-:Y:S05]  /*1e1f0*/  BRA.DIV ~URZ, `(.L_x_1810) ;  /* 0x000068727f007947 */ /* 0x000fea000b800000 */
[----:B------:R1:W2:Y:S02]  /*1e200*/  SHFL.IDX PT, R7, R5, 0x4, 0x181f ;  /* 0x00981f0005077f89 */ /* 0x0002a400000e0000 */
.L_x_1894:
[----:B------:R-:W-:Y:S05]  /*1e210*/  BRA.DIV ~URZ, `(.L_x_1811) ;  /* 0x000068c27f007947 */ /* 0x000fea000b800000 */
[----:B--2---:R2:W1:Y:S02]  /*1e220*/  SHFL.IDX PT, R2, R6, 0x4, 0x181f ;  /* 0x00981f0006027f89 */ /* 0x00446400000e0000 */
.L_x_1895:
        /* <DEDUP_REMOVED lines=8> */
.L_x_1896:
[----:B------:R-:W-:-:S04]  /*1e2b0*/  IADD3 R3, R0, 0x50, RZ ;  /* 0x0000005000037810 */ /* 0x000fc80007ffe0ff */
[----:B------:R-:W-:-:S13]  /*1e2c0*/  ISETP.GE.OR P0, PT, R3, R4, P2 ;  /* 0x000000040300720c */ /* 0x000fda0001706670 */
[----:B---3--:R-:W-:-:S04]  /*1e2d0*/  @!P0 LEA R2, P1, R244, R2, 0x1 ;  /* 0x00000002f4028211 */ /* 0x008fc800078208ff */
[----:B--2---:R-:W-:-:S05]  /*1e2e0*/  @!P0 LEA.HI.X R3, R244, R7, R245, 0x1, P1 ;  /* 0x00000007f4038211 */ /* 0x004fca00008f0cf5 */
[----:B------:R2:W-:Y:S01]  /*1e2f0*/  @!P0 ST.E.128 [R2.64], RZ ;  /* 0x000000ff02008985 */ /* 0x0005e2000c101d08 */
[----:B------:R-:W-:Y:S05]  /*1e300*/  BRA.DIV ~URZ, `(.L_x_1813) ;  /* 0x000069127f007947 */ /* 0x000fea000b800000 */
[----:B------:R3:W1:Y:S02]  /*1e310*/  SHFL.IDX PT, R7, R5, 0x6, 0x181f ;  /* 0x00d81f0005077f89 */ /* 0x00066400000e0000 */
.L_x_1897:
[----:B------:R-:W-:Y:S05]  /*1e320*/  BRA.DIV ~URZ, `(.L_x_1814) ;  /* 0x000069627f007947 */ /* 0x000fea000b800000 */
[----:B--2---:R2:W3:Y:S02]  /*1e330*/  SHFL.IDX PT, R2, R6, 0x6, 0x181f ;  /* 0x00d81f0006027f89 */ /* 0x0044e400000e0000 */
.L_x_1898:
        /* <DEDUP_REMOVED lines=8> */
.L_x_1899:
[----:B------:R-:W-:-:S04]  /*1e3c0*/  IADD3 R0, R0, 0x70, RZ ;  /* 0x0000007000007810 */ /* 0x000fc80007ffe0ff */
[----:B------:R-:W-:-:S13]  /*1e3d0*/  ISETP.GE.OR P0, PT, R0, R4, P2 ;  /* 0x000000040000720c */ /* 0x000fda0001706670 */
[----:B----4-:R-:W-:-:S04]  /*1e3e0*/  @!P0 LEA R2, P1, R244, R2, 0x1 ;  /* 0x00000002f4028211 */ /* 0x010fc800078208ff */
[----:B---3--:R-:W-:-:S05]  /*1e3f0*/  @!P0 LEA.HI.X R3, R244, R5, R245, 0x1, P1 ;  /* 0x00000005f4038211 */ /* 0x008fca00008f0cf5 */
[----:B------:R3:W-:Y:S04]  /*1e400*/  @!P0 ST.E.128 [R2.64], RZ ;  /* 0x000000ff02008985 */ /* 0x0007e8000c101d08 */
.L_x_1788:
[----:B------:R-:W-:Y:S05]  /*1e410*/  BSYNC B1 ;  /* 0x0000000000017941 */ /* 0x000fea0003800000 */
.L_x_1772:
        /* <DEDUP_REMOVED lines=15> */
.L_x_1900:
[----:B------:R-:W-:Y:S05]  /*1e510*/  BRA.DIV ~URZ, `(.L_x_1818) ;  /* 0x000069227f007947 */ /* 0x000fea000b800000 */
[----:B------:R3:W4:Y:S02]  /*1e520*/  SHFL.IDX PT, R8, R57, 0x1, 0x1f ;  /* 0x00201f0039087f89 */ /* 0x00072400000e0000 */
.L_x_1901:
        /* <DEDUP_REMOVED lines=19> */
.L_x_1902:
        /* <DEDUP_REMOVED lines=16> */
.L_x_1903:
[----:B---3--:R-:W-:Y:S01]  /*1e760*/  IMAD R0, R0, c[0x0][0x538], RZ ;  /* 0x00014e0000007a24 */ /* 0x008fe200078e02ff */
[----:B------:R-:W-:Y:S04]  /*1e770*/  BSSY B1, `(.L_x_1821) ;  /* 0x00000ce000017945 */ /* 0x000fe80003800000 */
[----:B----4-:R-:W-:-:S04]  /*1e780*/  IADD3 R8, R0, R8, RZ ;  /* 0x0000000800087210 */ /* 0x010fc80007ffe0ff */
[----:B--2---:R-:W-:-:S13]  /*1e790*/  ISETP.GT.AND P0, PT, R8, R9, PT ;  /* 0x000000090800720c */ /* 0x004fda0003f04270 */
[----:B------:R-:W-:Y:S05]  /*1e7a0*/  @P0 BRA `(.L_x_1822) ;  /* 0x0000025000000947 */ /* 0x000fea0003800000 */
.L_x_1826:
        /* <DEDUP_REMOVED lines=17> */
.L_x_1904:
        /* <DEDUP_REMOVED lines=16> */
.L_x_1905:
[----:B--2---:R-:W-:-:S05]  /*1e9c0*/  IMAD R0, R0, c[0x0][0x538], RZ ;  /* 0x00014e0000007a24 */ /* 0x004fca00078e02ff */
[----:B------:R-:W-:-:S04]  /*1e9d0*/  IADD3 R8, R0, R8, RZ ;  /* 0x0000000800087210 */ /* 0x000fc80007ffe0ff */
[----:B------:R-:W-:-:S13]  /*1e9e0*/  ISETP.GT.AND P0, PT, R8, R9, PT ;  /* 0x000000090800720c */ /* 0x000fda0003f04270 */
[----:B-1----:R-:W-:Y:S05]  /*1e9f0*/  @!P0 BRA `(.L_x_1826) ;  /* 0xfffffdb000008947 */ /* 0x002fea000383ffff */
.L_x_1822:
[----:B------:R-:W-:-:S05]  /*1ea00*/  IADD3 R8, -R0, R8, RZ ;  /* 0x0000000800087210 */ /* 0x000fca0007ffe1ff */
[----:B------:R-:W-:-:S05]  /*1ea10*/  IMAD R0, R4, c[0x0][0x538], R8 ;  /* 0x00014e0004007a24 */ /* 0x000fca00078e0208 */
[----:B------:R-:W-:Y:S01]  /*1ea20*/  ISETP.GT.AND P0, PT, R0, R9, PT ;  /* 0x000000090000720c */ /* 0x000fe20003f04270 */
[----:B------:R-:W-:-:S12]  /*1ea30*/  BRA.DIV ~URZ, `(.L_x_1827) ;  /* 0x000068627f007947 */ /* 0x000fd8000b800000 */
[----:B------:R-:W-:-:S03]  /*1ea40*/  VOTE.ANY R5, PT, !P0 ;  /* 0x0000000000057806 */ /* 0x000fc600040e0100 */
.L_x_1906:
[----:B------:R-:W2:Y:S01]  /*1ea50*/  LDL.LU R2, [R1+0x4c] ;  /* 0x00004c0001027983 */ /* 0x000ea20000300800 */
[----:B------:R-:W2:Y:S02]  /*1ea60*/  POPC R0, R5 ;  /* 0x0000000500007309 */ /* 0x000ea40000000000 */
[----:B--2---:R-:W-:-:S05]  /*1ea70*/  IADD3 R2, R0, R2, RZ ;  /* 0x0000000200027210 */ /* 0x004fca0007ffe0ff */
[----:B------:R2:W-:Y:S01]  /*1ea80*/  STL [R1+0x4c], R2 ;  /* 0x00004c0201007387 */ /* 0x0005e20000100800 */
[----:B------:R-:W-:Y:S05]  /*1ea90*/  BRA.DIV ~URZ, `(.L_x_1828) ;  /* 0x000068527f007947 */ /* 0x000fea000b800000 */
[----:B------:R3:W4:Y:S04]  /*1eaa0*/  SHFL.IDX PT, R6, R6, R0, 0x1f ;  /* 0x00001f0006067589 */ /* 0x00072800000e0000 */
[----:B------:R3:W1:Y:S02]  /*1eab0*/  SHFL.IDX PT, R7, R7, R0, 0x1f ;  /* 0x00001f0007077589 */ /* 0x00066400000e0000 */
.L_x_1907:
[----:B------:R-:W-:Y:S01]  /*1eac0*/  ISETP.NE.AND P0, PT, R5, RZ, PT ;  /* 0x000000ff0500720c */ /* 0x000fe20003f05270 */
[----:B------:R-:W-:-:S12]  /*1ead0*/  BSSY B0, `(.L_x_1829) ;  /* 0x0000005000007945 */ /* 0x000fd80003800000 */
[----:B------:R-:W-:Y:S05]  /*1eae0*/  @!P0 BRA `(.L_x_1830) ;  /* 0x0000003000008947 */ /* 0x000fea0003800000 */
[----:B---3--:R-:W-:Y:S01]  /*1eaf0*/  IADD3 R0, R0, -0x1, RZ ;  /* 0xffffffff00007810 */ /* 0x008fe20007ffe0ff */
[----:B------:R-:W-:Y:S05]  /*1eb00*/  BRA.DIV ~URZ, `(.L_x_1831) ;  /* 0x000068b27f007947 */ /* 0x000fea000b800000 */
[----:B------:R3:W2:Y:S02]  /*1eb10*/  SHFL.IDX PT, R10, R4, R0, 0x1f ;  /* 0x00001f00040a7589 */ /* 0x0006a400000e0000 */
.L_x_1830:
[----:B------:R-:W-:Y:S05]  /*1eb20*/  BSYNC B0 ;  /* 0x0000000000007941 */ /* 0x000fea0003800000 */
.L_x_1829:
        /* <DEDUP_REMOVED lines=68> */
.L_x_1833:
        /* <DEDUP_REMOVED lines=68> */
.L_x_1834:
[----:B------:R-:W-:Y:S05]  /*1f3b0*/  BSYNC B0 ;  /* 0x0000000000007941 */ /* 0x000fea0003800000 */
.L_x_1832:
[----:B------:R-:W-:-:S04]  /*1f3c0*/  LOP3.LUT R2, RZ, R2, RZ, 0x33, !PT ;  /* 0x00000002ff027212 */ /* 0x000fc800078e33ff */
[----:B-1----:R-:W-:-:S05]  /*1f3d0*/  IADD3 R0, R2, R6, RZ ;  /* 0x0000000602007210 */ /* 0x002fca0007ffe0ff */
[----:B------:R1:W-:Y:S01]  /*1f3e0*/  STL [R1+0x44], R0 ;  /* 0x0000440001007387 */ /* 0x0003e20000100800 */
[----:B------:R-:W-:Y:S05]  /*1f3f0*/  BRA `(.L_x_1835) ;  /* 0x0000005000007947 */ /* 0x000fea0003800000 */
.L_x_1823:
[----:B------:R-:W-:Y:S01]  /*1f400*/  MOV R0, c[0x0][0x53c] ;  /* 0x00014f0000007a02 */ /* 0x000fe20000000f00 */
[----:B------:R2:W-:Y:S04]  /*1f410*/  STL [R1+0x40], R9 ;  /* 0x0000400901007387 */ /* 0x0005e80000100800 */
[----:B------:R2:W-:Y:S04]  /*1f420*/  STL [R1+0x44], RZ ;  /* 0x000044ff01007387 */ /* 0x0005e80000100800 */
[----:B------:R2:W-:Y:S04]  /*1f430*/  STL [R1+0x48], RZ ;  /* 0x000048ff01007387 */ /* 0x0005e80000100800 */
[----:B------:R2:W-:Y:S02]  /*1f440*/  STL [R1+0x4c], R0 ;  /* 0x00004c0001007387 */ /* 0x0005e40000100800 */
.L_x_1835:
[----:B------:R-:W-:Y:S05]  /*1f450*/  BSYNC B1 ;  /* 0x0000000000017941 */ /* 0x000fea0003800000 */
.L_x_1821:
        /* <DEDUP_REMOVED lines=9> */
.L_x_1816:
[----:B--2---:R-:W2:Y:S02]  /*1f4f0*/  LDL R0, [R1+0x4c] ;  /* 0x00004c0001007983 */ /* 0x004ea40000100800 */
[----:B--2---:R-:W-:-:S13]  /*1f500*/  ISETP.GE.AND P0, PT, R0, c[0x0][0x53c], PT ;  /* 0x00014f0000007a0c */ /* 0x004fda0003f06270 */
[----:B-1--4-:R-:W-:Y:S01]  /*1f510*/  @P0 CALL.REL.NOINC `(.L_x_1836) ;  /* 0x0000001000000944 */ /* 0x012fe20003c00000 */
[----:B------:R-:W-:Y:S05]  /*1f520*/  BRA `(.L_x_1837) ;  /* 0xfffe2a0000007947 */ /* 0x000fea000383ffff */
.L_x_1836:
[----:B------:R-:W-:Y:S05]  /*1f530*/  EXIT ;  /* 0x000000000000794d */ /* 0x000fea0003800000 */
.L_x_1624:
[----:B------:R-:W-:Y:S01]  /*1f540*/  IMAD.MOV.U32 R0, RZ, RZ, R5 ;  /* 0x000000ffff007224 */ /* 0x000fe200078e0005 */
[----:B------:R-:W-:Y:S02]  /*1f550*/  MOV R2, 0x1 ;  /* 0x0000000100027802 */ /* 0x000fe40000000f00 */
[----:B------:R-:W-:Y:S02]  /*1f560*/  MOV R3, 0x1f580 ;  /* 0x0001f58000037802 */ /* 0x000fe40000000f00 */
[----:B------:R-:W-:Y:S05]  /*1f570*/  CALL.REL.NOINC `($__internal_24_$__cuda_sm70_shflsync_up_p) ;  /* 0x00005f7000007944 */ /* 0x000fea0003c00000 */
[----:B------:R-:W-:Y:S01]  /*1f580*/  MOV R0, R4 ;  /* 0x0000000400007202 */ /* 0x000fe20000000f00 */
[----:B------:R-:W-:Y:S05]  /*1f590*/  BRA `(.L_x_1838) ;  /* 0xfffe0ec000007947 */ /* 0x000fea000383ffff */
.L_x_1625:
[----:B------:R-:W-:Y:S01]  /*1f5a0*/  IMAD.MOV.U32 R0, RZ, RZ, R5 ;  /* 0x000000ffff007224 */ /* 0x000fe200078e0005 */
[----:B------:R-:W-:Y:S02]  /*1f5b0*/  MOV R2, 0x2 ;  /* 0x0000000200027802 */ /* 0x000fe40000000f00 */
[----:B------:R-:W-:Y:S02]  /*1f5c0*/  MOV R3, 0x1f5e0 ;  /* 0x0001f5e000037802 */ /* 0x000fe40000000f00 */
[----:B------:R-:W-:Y:S05]  /*1f5d0*/  CALL.REL.NOINC `($__internal_24_$__cuda_sm70_shflsync_up_p) ;  /* 0x00005f1000007944 */ /* 0x000fea0003c00000 */
[----:B------:R-:W-:Y:S01]  /*1f5e0*/  SEL R0, R4, RZ, P4 ;  /* 0x000000ff04007207 */ /* 0x000fe20002000000 */
[----:B------:R-:W-:Y:S01]  /*1f5f0*/  IMAD.MOV.U32 R2, RZ, RZ, 0x4 ;  /* 0x00000004ff027424 */ /* 0x000fe200078e00ff */
[----:B------:R-:W-:-:S03]  /*1f600*/  MOV R3, 0x1f630 ;  /* 0x0001f63000037802 */ /* 0x000fc60000000f00 */
[----:B------:R-:W-:Y:S02]  /*1f610*/  IMAD.IADD R0, R5, 0x1, R0 ;  /* 0x0000000105007824 */ /* 0x000fe400078e0200 */
        /* <DEDUP_REMOVED lines=13> */
[----:B------:R-:W-:Y:S02]  /*1f6f0*/  MOV R61, 0x1f ;  /* 0x0000001f003d7802 */ /* 0x000fe40000000f00 */
[----:B------:R-:W-:Y:S01]  /*1f700*/  MOV R3, 0x1f740 ;  /* 0x0001f74000037802 */ /* 0x000fe20000000f00 */
[----:B------:R-:W-:-:S04]  /*1f710*/  IMAD.IADD R4, R0, 0x1, R4 ;  /* 0x0000000100047824 */ /* 0x000fc800078e0204 */
[----:B------:R-:W-:Y:S02]  /*1f720*/  IMAD.MOV.U32 R56, RZ, RZ, R4 ;  /* 0x000000ffff387224 */ /* 0x000fe400078e0004 */
[----:B------:R-:W-:Y:S05]  /*1f730*/  CALL.REL.NOINC `($__internal_23_$__cuda_sm70_shflsync_idx_p) ;  /* 0x00005d5000007944 */ /* 0x000fea0003c00000 */
[----:B------:R-:W-:Y:S01]  /*1f740*/  MOV R0, R62 ;  /* 0x0000003e00007202 */ /* 0x000fe20000000f00 */
[----:B------:R-:W-:Y:S05]  /*1f750*/  BRA `(.L_x_1839) ;  /* 0xfffe0e0000007947 */ /* 0x000fea000383ffff */
.L_x_1627:
[----:B------:R-:W-:Y:S02]  /*1f760*/  SEL R0, RZ, 0x1, P0 ;  /* 0x00000001ff007807 */ /* 0x000fe40000000000 */
[----:B------:R-:W-:Y:S02]  /*1f770*/  MOV R2, 0x1f790 ;  /* 0x0001f79000027802 */ /* 0x000fe40000000f00 */
[----:B------:R-:W-:Y:S05]  /*1f780*/  CALL.REL.NOINC `($__internal_25_$__cuda_sm70_votesync_ballot) ;  /* 0x00005dd000007944 */ /* 0x000fea0003c00000 */
[----:B------:R-:W-:Y:S01]  /*1f790*/  MOV R7, R0 ;  /* 0x0000000000077202 */ /* 0x000fe20000000f00 */
[----:B------:R-:W-:Y:S05]  /*1f7a0*/  BRA `(.L_x_1840) ;  /* 0xfffe0e4000007947 */ /* 0x000fea000383ffff */
.L_x_1628:
[----:B------:R-:W-:Y:S01]  /*1f7b0*/  IMAD.MOV.U32 R56, RZ, RZ, R9 ;  /* 0x000000ffff387224 */ /* 0x000fe200078e0009 */
[----:B-1----:R-:W-:Y:S01]  /*1f7c0*/  MOV R2, R0 ;  /* 0x0000000000027202 */ /* 0x002fe20000000f00 */
[----:B------:R-:W-:Y:S01]  /*1f7d0*/  IMAD.MOV.U32 R61, RZ, RZ, 0x1f ;  /* 0x0000001fff3d7424 */ /* 0x000fe200078e00ff */
[----:B------:R-:W-:Y:S02]  /*1f7e0*/  MOV R3, 0x1f800 ;  /* 0x0001f80000037802 */ /* 0x000fe40000000f00 */
[----:B------:R-:W-:Y:S05]  /*1f7f0*/  CALL.REL.NOINC `($__internal_23_$__cuda_sm70_shflsync_idx_p) ;  /* 0x00005c9000007944 */ /* 0x000fea0003c00000 */
[----:B------:R-:W-:Y:S01]  /*1f800*/  IMAD.MOV.U32 R12, RZ, RZ, R62 ;  /* 0x000000ffff0c7224 */ /* 0x000fe200078e003e */
[----:B------:R-:W-:Y:S01]  /*1f810*/  MOV R56, R8 ;  /* 0x0000000800387202 */ /* 0x000fe20000000f00 */
[----:B------:R-:W-:Y:S01]  /*1f820*/  IMAD.MOV.U32 R5, RZ, RZ, RZ ;  /* 0x000000ffff057224 */ /* 0x000fe200078e00ff */
[----:B------:R-:W-:Y:S01]  /*1f830*/  MOV R2, R0 ;  /* 0x0000000000027202 */ /* 0x000fe20000000f00 */
[----:B------:R-:W-:Y:S01]  /*1f840*/  IMAD.MOV.U32 R61, RZ, RZ, 0x1f ;  /* 0x0000001fff3d7424 */ /* 0x000fe200078e00ff */
[----:B------:R-:W-:-:S02]  /*1f850*/  MOV R3, 0x1f870 ;  /* 0x0001f87000037802 */ /* 0x000fc40000000f00 */
[----:B------:R-:W-:Y:S05]  /*1f860*/  CALL.REL.NOINC `($__internal_23_$__cuda_sm70_shflsync_idx_p) ;  /* 0x00005c2000007944 */ /* 0x000fea0003c00000 */
[----:B------:R-:W-:Y:S01]  /*1f870*/  MOV R9, R62 ;  /* 0x0000003e00097202 */ /* 0x000fe20000000f00 */
[----:B------:R-:W-:Y:S05]  /*1f880*/  BRA `(.L_x_1841) ;  /* 0xfffe0dd000007947 */ /* 0x000fea000383ffff */
.L_x_1631:
[----:B------:R-:W-:Y:S01]  /*1f890*/  IMAD.MOV.U32 R56, RZ, RZ, R4 ;  /* 0x000000ffff387224 */ /* 0x000fe200078e0004 */
[----:B-1----:R-:W-:Y:S01]  /*1f8a0*/  MOV R2, R0 ;  /* 0x0000000000027202 */ /* 0x002fe20000000f00 */
[----:B------:R-:W-:Y:S01]  /*1f8b0*/  IMAD.MOV.U32 R61, RZ, RZ, 0x1f ;  /* 0x0000001fff3d7424 */ /* 0x000fe200078e00ff */
[----:B------:R-:W-:-:S02]  /*1f8c0*/  MOV R3, 0x1f8e0 ;  /* 0x0001f8e000037802 */ /* 0x000fc40000000f00 */
[----:B---34-:R-:W-:Y:S05]  /*1f8d0*/  CALL.REL.NOINC `($__internal_23_$__cuda_sm70_shflsync_idx_p) ;  /* 0x00005bb000007944 */ /* 0x018fea0003c00000 */
[----:B------:R-:W-:Y:S01]  /*1f8e0*/  MOV R5, R62 ;  /* 0x0000003e00057202 */ /* 0x000fe20000000f00 */
[----:B------:R-:W-:Y:S05]  /*1f8f0*/  BRA `(.L_x_1630) ;  /* 0xfffe0dc000007947 */ /* 0x000fea000383ffff */
.L_x_1680:
[----:B------:R-:W-:Y:S01]  /*1f900*/  IMAD.MOV.U32 R56, RZ, RZ, R5 ;  /* 0x000000ffff387224 */ /* 0x000fe200078e0005 */
[----:B------:R-:W-:Y:S01]  /*1f910*/  MOV R2, RZ ;  /* 0x000000ff00027202 */ /* 0x000fe20000000f00 */
[----:B------:R-:W-:Y:S01]  /*1f920*/  IMAD.MOV.U32 R61, RZ, RZ, 0x181f ;  /* 0x0000181fff3d7424 */ /* 0x000fe200078e00ff */
[----:B------:R-:W-:-:S02]  /*1f930*/  MOV R3, 0x1f950 ;  /* 0x0001f95000037802 */ /* 0x000fc40000000f00 */
[----:B-----5:R-:W-:Y:S05]  /*1f940*/  CALL.REL.NOINC `($__internal_23_$__cuda_sm70_shflsync_idx_p) ;  /* 0x00005b4000007944 */ /* 0x020fea0003c00000 */
[----:B------:R-:W-:Y:S01]  /*1f950*/  MOV R7, R62 ;  /* 0x0000003e00077202 */ /* 0x000fe20000000f00 */
[----:B------:R-:W-:Y:S05]  /*1f960*/  BRA `(.L_x_1842) ;  /* 0xfffe91d000007947 */ /* 0x000fea000383ffff */
.L_x_1681:
[----:B------:R-:W-:Y:S01]  /*1f970*/  IMAD.MOV.U32 R56, RZ, RZ, R6 ;  /* 0x000000ffff387224 */ /* 0x000fe200078e0006 */
[----:B------:R-:W-:Y:S01]  /*1f980*/  MOV R2, RZ ;  /* 0x000000ff00027202 */ /* 0x000fe20000000f00 */
[----:B------:R-:W-:Y:S01]  /*1f990*/  IMAD.MOV.U32 R61, RZ, RZ, 0x181f ;  /* 0x0000181fff3d7424 */ /* 0x000fe200078e00ff */
[----:B------:R-:W-:-:S02]  /*1f9a0*/  MOV R3, 0x1f9c0 ;  /* 0x0001f9c000037802 */ /* 0x000fc40000000f00 */
[----:B-12--5:R-:W-:Y:S05]  /*1f9b0*/  CALL.REL.NOINC `($__internal_23_$__cuda_sm70_shflsync_idx_p) ;  /* 0x00005ad000007944 */ /* 0x026fea0003c00000 */
[----:B------:R-:W-:Y:S01]  /*1f9c0*/  MOV R2, R62 ;  /* 0x0000003e00027202 */ /* 0x000fe20000000f00 */
[----:B------:R-:W-:Y:S05]  /*1f9d0*/  BRA `(.L_x_1843) ;  /* 0xfffe918000007947 */ /* 0x000fea000383ffff */
.L_x_1684:
[----:B------:R-:W-:Y:S01]  /*1f9e0*/  IMAD.MOV.U32 R56, RZ, RZ, R5 ;  /* 0x000000ffff387224 */ /* 0x000fe200078e0005 */
[----:B--2-4-:R-:W-:Y:S01]  /*1f9f0*/  MOV R2, 0x1 ;  /* 0x0000000100027802 */ /* 0x014fe20000000f00 */
[----:B------:R-:W-:Y:S01]  /*1fa00*/  IMAD.MOV.U32 R61, RZ, RZ, 0x181f ;  /* 0x0000181fff3d7424 */ /* 0x000fe200078e00ff */
[----:B------:R-:W-:-:S02]  /*1fa10*/  MOV R3, 0x1fa30 ;  /* 0x0001fa3000037802 */ /* 0x000fc40000000f00 */
[----:B-1---5:R-:W-:Y:S05]  /*1fa20*/  CALL.REL.NOINC `($__internal_23_$__cuda_sm70_shflsync_idx_p) ;  /* 0x00005a6000007944 */ /* 0x022fea0003c00000 */
[----:B------:R-:W-:Y:S01]  /*1fa30*/  IMAD.MOV.U32 R7, RZ, RZ, R62 ;  /* 0x000000ffff077224 */ /* 0x000fe200078e003e */
[----:B------:R-:W-:Y:S01]  /*1fa40*/  MOV R2, 0x1 ;  /* 0x0000000100027802 */ /* 0x000fe20000000f00 */
[----:B------:R-:W-:Y:S01]  /*1fa50*/  IMAD.MOV.U32 R56, RZ, RZ, R6 ;  /* 0x000000ffff387224 */ /* 0x000fe200078e0006 */
[----:B------:R-:W-:-:S02]  /*1fa60*/  MOV R61, 0x181f ;  /* 0x0000181f003d7802 */ /* 0x000fc40000000f00 */
[----:B------:R-:W-:Y:S02]  /*1fa70*/  MOV R3, 0x1fa90 ;  /* 0x0001fa9000037802 */ /* 0x000fe40000000f00 */
[----:B------:R-:W-:Y:S05]  /*1fa80*/  CALL.REL.NOINC `($__internal_23_$__cuda_sm70_shflsync_idx_p) ;  /* 0x00005a0000007944 */ /* 0x000fea0003c00000 */
[----:B------:R-:W-:Y:S01]  /*1fa90*/  MOV R2, R62 ;  /* 0x0000003e00027202 */ /* 0x000fe20000000f00 */
[----:B------:R-:W-:Y:S05]  /*1faa0*/  BRA `(.L_x_1844) ;  /* 0xfffe91a000007947 */ /* 0x000fea000383ffff */
.L_x_1687:
[----:B------:R-:W-:Y:S01]  /*1fab0*/  IMAD.MOV.U32 R56, RZ, RZ, R5 ;  /* 0x000000ffff387224 */ /* 0x000fe200078e0005 */
[----:B---34-:R-:W-:Y:S01]  /*1fac0*/  MOV R2, 0x2 ;  /* 0x0000000200027802 */ /* 0x018fe20000000f00 */
[----:B------:R-:W-:Y:S01]  /*1fad0*/  IMAD.MOV.U32 R61, RZ, RZ, 0x181f ;  /* 0x0000181fff3d7424 */ /* 0x000fe200078e00ff */
[----:B------:R-:W-:Y:S02]  /*1fae0*/  MOV R3, 0x1fb00 ;  /* 0x0001fb0000037802 */ /* 0x000fe40000000f00 */
[----:B-12--5:R-:W-:Y:S05]  /*1faf0*/  CALL.REL.NOINC `($__internal_23_$__cuda_sm70_shflsync_idx_p) ;  /* 0x0000599000007944 */ /* 0x026fea0003c00000 */
[----:B------:R-:W-:Y:S01]  /*1fb00*/  MOV R7, R62 ;  /* 0x0000003e00077202 */ /* 0x000fe20000000f00 */
[----:B------:R-:W-:Y:S05]  /*1fb10*/  BRA `(.L_x_1845) ;  /* 0xfffe920000007947 */ /* 0x000fea000383ffff */
.L_x_1688:
[----:B------:R-:W-:Y:S01]  /*1fb20*/  IMAD.MOV.U32 R56, RZ, RZ, R6 ;  /* 0x000000ffff387224 */ /* 0x000fe200078e0006 */
[----:B----4-:R-:W-:Y:S01]  /*1fb30*/  MOV R2, 0x2 ;  /* 0x0000000200027802 */ /* 0x010fe20000000f00 */
[----:B------:R-:W-:Y:S01]  /*1fb40*/  IMAD.MOV.U32 R61, RZ, RZ, 0x181f ;  /* 0x0000181fff3d7424 */ /* 0x000fe200078e00ff */
[----:B------:R-:W-:Y:S02]  /*1fb50*/  MOV R3, 0x1fb70 ;  /* 0x0001fb7000037802 */ /* 0x000fe40000000f00 */
[----:B-123-5:R-:W-:Y:S05]  /*1fb60*/  CALL.REL.NOINC `($__internal_23_$__cuda_sm70_shflsync_idx_p) ;  /* 0x0000592000007944 */ /* 0x02efea0003c00000 */
[----:B------:R-:W-:Y:S01]  /*1fb70*/  MOV R2, R62 ;  /* 0x0000003e00027202 */ /* 0x000fe20000000f00 */
[----:B------:R-:W-:Y:S05]  /*1fb80*/  BRA `(.L_x_1846) ;  /* 0xfffe91b000007947 */ /* 0x000fea000383ffff */
.L_x_1691:
[----:B------:R-:W-:Y:S01]  /*1fb90*/  IMAD.MOV.U32 R56, RZ, RZ, R5 ;  /* 0x000000ffff387224 */ /* 0x000fe200078e0005 */
[----:B-12---:R-:W-:Y:S01]  /*1fba0*/  MOV R2, 0x3 ;  /* 0x0000000300027802 */ /* 0x006fe20000000f00 */
[----:B------:R-:W-:Y:S01]  /*1fbb0*/  IMAD.MOV.U32 R61, RZ, RZ, 0x181f ;  /* 0x0000181fff3d7424 */ /* 0x000fe200078e00ff */
[----:B------:R-:W-:-:S02]  /*1fbc0*/  MOV R3, 0x1fbe0 ;  /* 0x0001fbe000037802 */ /* 0x000fc40000000f00 */
[----:B---345:R-:W-:Y:S05]  /*1fbd0*/  CALL.REL.NOINC `($__internal_23_$__cuda_sm70_shflsync_idx_p) ;  /* 0x000058b000007944 */ /* 0x038fea0003c00000 */
        /* <DEDUP_REMOVED lines=8> */
.L_x_1694:
[----:B------:R-:W-:Y:S01]  /*1fc60*/  IMAD.MOV.U32 R56, RZ, RZ, R5 ;  /* 0x000000ffff387224 */ /* 0x000fe200078e0005 */
[----:B--2---:R-:W-:Y:S01]  /*1fc70*/  MOV R2, 0x4 ;  /* 0x0000000400027802 */ /* 0x004fe20000000f00 */
[----:B------:R-:W-:Y:S01]  /*1fc80*/  IMAD.MOV.U32 R61, RZ, RZ, 0x181f ;  /* 0x0000181fff3d7424 */ /* 0x000fe200078e00ff */
[----:B------:R-:W-:Y:S02]  /*1fc90*/  MOV R3, 0x1fcb0 ;  /* 0x0001fcb000037802 */ /* 0x000fe40000000f00 */
[----:B-1-345:R-:W-:Y:S05]  /*1fca0*/  CALL.REL.NOINC `($__internal_23_$__cuda_sm70_shflsync_idx_p) ;  /* 0x000057e000007944 */ /* 0x03afea0003c00000 */
[----:B------:R-:W-:Y:S01]  /*1fcb0*/  MOV R7, R62 ;  /* 0x0000003e00077202 */ /* 0x000fe20000000f00 */
[----:B------:R-:W-:Y:S05]  /*1fcc0*/  BRA `(.L_x_1848) ;  /* 0xfffe922000007947 */ /* 0x000fea000383ffff */
.L_x_1695:
[----:B------:R-:W-:Y:S01]  /*1fcd0*/  IMAD.MOV.U32 R56, RZ, RZ, R6 ;  /* 0x000000ffff387224 */ /* 0x000fe200078e0006 */
[----:B--2---:R-:W-:Y:S01]  /*1fce0*/  MOV R2, 0x4 ;  /* 0x0000000400027802 */ /* 0x004fe20000000f00 */
[----:B------:R-:W-:Y:S01]  /*1fcf0*/  IMAD.MOV.U32 R61, RZ, RZ, 0x181f ;  /* 0x0000181fff3d7424 */ /* 0x000fe200078e00ff */
[----:B------:R-:W-:Y:S02]  /*1fd00*/  MOV R3, 0x1fd20 ;  /* 0x0001fd2000037802 */ /* 0x000fe40000000f00 */
[----:B-1-345:R-:W-:Y:S05]  /*1fd10*/  CALL.REL.NOINC `($__internal_23_$__cuda_sm70_shflsync_idx_p) ;  /* 0x0000577000007944 */ /* 0x03afea0003c00000 */
[----:B------:R-:W-:Y:S01]  /*1fd20*/  MOV R2, R62 ;  /* 0x0000003e00027202 */ /* 0x000fe20000000f00 */
[----:B------:R-:W-:Y:S05]  /*1fd30*/  BRA `(.L_x_1849) ;  /* 0xfffe91d000007947 */ /* 0x000fea000383ffff */
.L_x_1698:
[----:B------:R-:W-:Y:S01]  /*1fd40*/  IMAD.MOV.U32 R56, RZ, RZ, R5 ;  /* 0x000000ffff387224 */ /* 0x000fe200078e0005 */
[----:B-1-3--:R-:W-:Y:S01]  /*1fd50*/  MOV R2, 0x5 ;  /* 0x0000000500027802 */ /* 0x00afe20000000f00 */
[----:B------:R-:W-:Y:S01]  /*1fd60*/  IMAD.MOV.U32 R61, RZ, RZ, 0x181f ;  /* 0x0000181fff3d7424 */ /* 0x000fe200078e00ff */
[----:B------:R-:W-:-:S02]  /*1fd70*/  MOV R3, 0x1fd90 ;  /* 0x0001fd9000037802 */ /* 0x000fc40000000f00 */
[----:B--2-45:R-:W-:Y:S05]  /*1fd80*/  CALL.REL.NOINC `($__internal_23_$__cuda_sm70_shflsync_idx_p) ;  /* 0x0000570000007944 */ /* 0x034fea0003c00000 */
        /* <DEDUP_REMOVED lines=8> */
.L_x_1701:
[----:B------:R-:W-:Y:S01]  /*1fe10*/  IMAD.MOV.U32 R56, RZ, RZ, R5 ;  /* 0x000000ffff387224 */ /* 0x000fe200078e0005 */
[----:B--23--:R-:W-:Y:S01]  /*1fe20*/  MOV R2, 0x6 ;  /* 0x0000000600027802 */ /* 0x00cfe20000000f00 */
[----:B------:R-:W-:Y:S01]  /*1fe30*/  IMAD.MOV.U32 R61, RZ, RZ, 0x181f ;  /* 0x0000181fff3d7424 */ /* 0x000fe200078e00ff */
[----:B------:R-:W-:Y:S02]  /*1fe40*/  MOV R3, 0x1fe60 ;  /* 0x0001fe6000037802 */ /* 0x000fe40000000f00 */
[----:B-1--45:R-:W-:Y:S05]  /*1fe50*/  CALL.REL.NOINC `($__internal_23_$__cuda_sm70_shflsync_idx_p) ;  /* 0x0000563000007944 */ /* 0x032fea0003c00000 */
[----:B------:R-:W-:Y:S01]  /*1fe60*/  MOV R7, R62 ;  /* 0x0000003e00077202 */ /* 0x000fe20000000f00 */
[----:B------:R-:W-:Y:S05]  /*1fe70*/  BRA `(.L_x_1851) ;  /* 0xfffe924000007947 */ /* 0x000fea000383ffff */
.L_x_1702:
[----:B------:R-:W-:Y:S01]  /*1fe80*/  IMAD.MOV.U32 R56, RZ, RZ, R6 ;  /* 0x000000ffff387224 */ /* 0x000fe200078e0006 */
[----:B---3--:R-:W-:Y:S01]  /*1fe90*/  MOV R2, 0x6 ;  /* 0x0000000600027802 */ /* 0x008fe20000000f00 */
[----:B------:R-:W-:Y:S01]  /*1fea0*/  IMAD.MOV.U32 R61, RZ, RZ, 0x181f ;  /* 0x0000181fff3d7424 */ /* 0x000fe200078e00ff */
[----:B------:R-:W-:Y:S02]  /*1feb0*/  MOV R3, 0x1fed0 ;  /* 0x0001fed000037802 */ /* 0x000fe40000000f00 */
[----:B-12-45:R-:W-:Y:S05]  /*1fec0*/  CALL.REL.NOINC `($__internal_23_$__cuda_sm70_shflsync_idx_p) ;  /* 0x000055c000007944 */ /* 0x036fea0003c00000 */
[----:B------:R-:W-:Y:S01]  /*1fed0*/  MOV R2, R62 ;  /* 0x0000003e00027202 */ /* 0x000fe20000000f00 */
[----:B------:R-:W-:Y:S05]  /*1fee0*/  BRA `(.L_x_1852) ;  /* 0xfffe91f000007947 */ /* 0x000fea000383ffff */
.L_x_1705:
        /* <DEDUP_REMOVED lines=13> */
.L_x_1744:
[----:B------:R-:W-:Y:S01]  /*1ffc0*/  IMAD.MOV.U32 R56, RZ, RZ, R4 ;  /* 0x000000ffff387224 */ /* 0x000fe200078e0004 */
[----:B------:R-:W-:Y:S01]  /*1ffd0*/  MOV R2, RZ ;  /* 0x000000ff00027202 */ /* 0x000fe20000000f00 */
[----:B------:R-:W-:Y:S01]  /*1ffe0*/  IMAD.MOV.U32 R61, RZ, RZ, 0x181f ;  /* 0x0000181fff3d7424 */ /* 0x000fe200078e00ff */
[----:B------:R-:W-:Y:S02]  /*1fff0*/  MOV R3, 0x20010 ;  /* 0x0002001000037802 */ /* 0x000fe40000000f00 */
[----:B------:R-:W-:Y:S05]  /*20000*/  CALL.REL.NOINC `($__internal_23_$__cuda_sm70_shflsync_idx_p) ;  /* 0x0000548000007944 */ /* 0x000fea0003c00000 */
[----:B------:R-:W-:Y:S01]  /*20010*/  MOV R7, R62 ;  /* 0x0000003e00077202 */ /* 0x000fe20000000f00 */
[----:B------:R-:W-:Y:S05]  /*20020*/  BRA `(.L_x_1854) ;  /* 0xfffef95000007947 */ /* 0x000fea000383ffff */
.L_x_1745:
[----:B------:R-:W-:Y:S01]  /*20030*/  IMAD.MOV.U32 R56, RZ, RZ, R0 ;  /* 0x000000ffff387224 */ /* 0x000fe200078e0000 */
[----:B------:R-:W-:Y:S01]  /*20040*/  MOV R2, RZ ;  /* 0x000000ff00027202 */ /* 0x000fe20000000f00 */
[----:B------:R-:W-:Y:S01]  /*20050*/  IMAD.MOV.U32 R61, RZ, RZ, 0x181f ;  /* 0x0000181fff3d7424 */ /* 0x000fe200078e00ff */
[----:B------:R-:W-:Y:S02]  /*20060*/  MOV R3, 0x20080 ;  /* 0x0002008000037802 */ /* 0x000fe40000000f00 */
[----:B-12---:R-:W-:Y:S05]  /*20070*/  CALL.REL.NOINC `($__internal_23_$__cuda_sm70_shflsync_idx_p) ;  /* 0x0000541000007944 */ /* 0x006fea0003c00000 */
        /* <DEDUP_REMOVED lines=12> */
[----:B------:R-:W-:Y:S05]  /*20140*/  CALL.REL.NOINC `($__internal_23_$__cuda_sm70_shflsync_idx_p) ;  /* 0x0000534000007944 */ /* 0x000fea0003c00000 */
[----:B------:R-:W-:Y:S01]  /*20150*/  IMAD.MOV.U32 R6, RZ, RZ, R62 ;  /* 0x000000ffff067224 */ /* 0x000fe200078e003e */
[----:B------:R-:W-:Y:S01]  /*20160*/  MOV R2, 0x1 ;  /* 0x0000000100027802 */ /* 0x000fe20000000f00 */
[----:B------:R-:W-:Y:S01]  /*20170*/  IMAD.MOV.U32 R56, RZ, RZ, R0 ;  /* 0x000000ffff387224 */ /* 0x000fe200078e0000 */
[----:B------:R-:W-:Y:S02]  /*20180*/  MOV R61, 0x181f ;  /* 0x0000181f003d7802 */ /* 0x000fe40000000f00 */
[----:B------:R-:W-:Y:S02]  /*20190*/  MOV R3, 0x201b0 ;  /* 0x000201b000037802 */ /* 0x000fe40000000f00 */
[----:B------:R-:W-:Y:S05]  /*201a0*/  CALL.REL.NOINC `($__internal_23_$__cuda_sm70_shflsync_idx_p) ;  /* 0x000052e000007944 */ /* 0x000fea0003c00000 */
        /* <DEDUP_REMOVED lines=60> */
[----:B------:R-:W-:Y:S01]  /*20570*/  MOV R0, R62 ;  /* 0x0000003e00007202 */ /* 0x000fe20000000f00 */
[----:B------:R-:W-:Y:S05]  /*20580*/  BRA `(.L_x_1855) ;  /* 0xfffef57000007947 */ /* 0x000fea000383ffff */
.L_x_1746:
[----:B------:R-:W-:Y:S01]  /*20590*/  IMAD.MOV.U32 R56, RZ, RZ, R0 ;  /* 0x000000ffff387224 */ /* 0x000fe200078e0000 */
[----:B------:R-:W-:Y:S01]  /*205a0*/  MOV R2, RZ ;  /* 0x000000ff00027202 */ /* 0x000fe20000000f00 */
[----:B------:R-:W-:Y:S01]  /*205b0*/  IMAD.MOV.U32 R61, RZ, RZ, 0x1c1f ;  /* 0x00001c1fff3d7424 */ /* 0x000fe200078e00ff */
[----:B------:R-:W-:-:S02]  /*205c0*/  MOV R3, 0x205e0 ;  /* 0x000205e000037802 */ /* 0x000fc40000000f00 */
[----:B------:R-:W-:Y:S05]  /*205d0*/  CALL.REL.NOINC `($__internal_23_$__cuda_sm70_shflsync_idx_p) ;  /* 0x00004eb000007944 */ /* 0x000fea0003c00000 */
[----:B------:R-:W-:Y:S01]  /*205e0*/  MOV R2, R62 ;  /* 0x0000003e00027202 */ /* 0x000fe20000000f00 */
[----:B------:R-:W-:Y:S05]  /*205f0*/  BRA `(.L_x_1856) ;  /* 0xfffef69000007947 */ /* 0x000fea000383ffff */
.L_x_1747:
[----:B------:R-:W-:Y:S01]  /*20600*/  IMAD.MOV.U32 R56, RZ, RZ, R0 ;  /* 0x000000ffff387224 */ /* 0x000fe200078e0000 */
[----:B------:R-:W-:Y:S01]  /*20610*/  MOV R2, 0x1 ;  /* 0x0000000100027802 */ /* 0x000fe20000000f00 */
[----:B------:R-:W-:Y:S01]  /*20620*/  IMAD.MOV.U32 R61, RZ, RZ, 0x1c1f ;  /* 0x00001c1fff3d7424 */ /* 0x000fe200078e00ff */
[----:B------:R-:W-:-:S02]  /*20630*/  MOV R3, 0x20650 ;  /* 0x0002065000037802 */ /* 0x000fc40000000f00 */
[----:B-1----:R-:W-:Y:S05]  /*20640*/  CALL.REL.NOINC `($__internal_23_$__cuda_sm70_shflsync_idx_p) ;  /* 0x00004e4000007944 */ /* 0x002fea0003c00000 */
[----:B------:R-:W-:Y:S01]  /*20650*/  IMAD.IADD R2, R4, 0x1, R62 ;  /* 0x0000000104027824 */ /* 0x000fe200078e023e */
[----:B------:R-:W-:Y:S01]  /*20660*/  MOV R3, 0x20940 ;  /* 0x0002094000037802 */ /* 0x000fe20000000f00 */
[----:B------:R-:W-:-:S02]  /*20670*/  IMAD.MOV.U32 R56, RZ, RZ, R0 ;  /* 0x000000ffff387224 */ /* 0x000fc400078e0000 */
[----:B------:R-:W-:Y:S01]  /*20680*/  IMAD.MOV.U32 R61, RZ, RZ, 0x1c1f ;  /* 0x00001c1fff3d7424 */ /* 0x000fe200078e00ff */
        /* <DEDUP_REMOVED lines=10> */
[----:B------:R-:W-:Y:S02]  /*20730*/  ISETP.GT.AND P4, PT, R2, 0x19, PT ;  /* 0x000000190200780c */ /* 0x000fe40003f84270 */
        /* <DEDUP_REMOVED lines=30> */
[----:B------:R-:W-:Y:S02]  /*20920*/  FSEL R63, R38, -INF , P0 ;  /* 0xff800000263f7808 */ /* 0x000fe40000000000 */
[----:B------:R-:W-:Y:S05]  /*20930*/  CALL.REL.NOINC `($__internal_23_$__cuda_sm70_shflsync_idx_p) ;  /* 0x00004b5000007944 */ /* 0x000fea0003c00000 */
[----:B------:R-:W-:Y:S01]  /*20940*/  IMAD.IADD R2, R4, 0x1, R62 ;  /* 0x0000000104027824 */ /* 0x000fe200078e023e */
[----:B------:R-:W-:Y:S01]  /*20950*/  MOV R3, 0x20c30 ;  /* 0x00020c3000037802 */ /* 0x000fe20000000f00 */
[----:B------:R-:W-:Y:S02]  /*20960*/  IMAD.MOV.U32 R56, RZ, RZ, R0 ;  /* 0x000000ffff387224 */ /* 0x000fe400078e0000 */
        /* <DEDUP_REMOVED lines=45> */
[----:B------:R-:W-:Y:S02]  /*20c40*/  FMNMX.FTZ R0, R10, R12, !PT ;  /* 0x0000000c0a007209 */ /* 0x000fe40007810000 */
[----:B------:R-:W-:Y:S02]  /*20c50*/  FMNMX.FTZ R3, R26, R27, !PT ;  /* 0x0000001b1a037209 */ /* 0x000fe40007810000 */
[----:B------:R-:W-:-:S02]  /*20c60*/  IMNMX R5, R5, R4, PT ;  /* 0x0000000405057217 */ /* 0x000fc40003800200 */
[----:B------:R-:W-:Y:S02]  /*20c70*/  FMNMX.FTZ R71, R14, R0, !PT ;  /* 0x000000000e477209 */ /* 0x000fe40007810000 */
[C---:B------:R-:W-:Y:S02]  /*20c80*/  ISETP.GT.AND P0, PT, R5.reuse, RZ, PT ;  /* 0x000000ff0500720c */ /* 0x040fe40003f04270 */
[C---:B------:R-:W-:Y:S02]  /*20c90*/  ISETP.GT.AND P1, PT, R5.reuse, 0x1, PT ;  /* 0x000000010500780c */ /* 0x040fe40003f24270 */
[----:B------:R-:W-:Y:S02]  /*20ca0*/  ISETP.GT.AND P3, PT, R5, 0x8, PT ;  /* 0x000000080500780c */ /* 0x000fe40003f64270 */
[----:B------:R-:W-:Y:S02]  /*20cb0*/  FSEL R24, R157, -INF , P0 ;  /* 0xff8000009d187808 */ /* 0x000fe40000000000 */
[----:B------:R-:W-:-:S02]  /*20cc0*/  FSEL R25, R156, -INF , P1 ;  /* 0xff8000009c197808 */ /* 0x000fc40000800000 */
        /* <DEDUP_REMOVED lines=10> */
[----:B------:R-:W-:Y:S02]  /*20d70*/  FMNMX.FTZ R2, R15, R2, !PT ;  /* 0x000000020f027209 */ /* 0x000fe40007810000 */
[----:B------:R-:W-:-:S02]  /*20d80*/  ISETP.GT.AND P2, PT, R5, 0x11, PT ;  /* 0x000000110500780c */ /* 0x000fc40003f44270 */
[----:B------:R-:W-:Y:S02]  /*20d90*/  FSEL R38, R141, -INF , P0 ;  /* 0xff8000008d267808 */ /* 0x000fe40000000000 */
[----:B------:R-:W-:Y:S02]  /*20da0*/  FMNMX.FTZ R0, R37, R0, !PT ;  /* 0x0000000025007209 */ /* 0x000fe40007810000 */
[----:B------:R-:W-:Y:S02]  /*20db0*/  FMNMX.FTZ R71, R18, R71, !PT ;  /* 0x0000004712477209 */ /* 0x000fe40007810000 */
[----:B------:R-:W-:Y:S02]  /*20dc0*/  FMNMX.FTZ R2, R17, R2, !PT ;  /* 0x0000000211027209 */ /* 0x000fe40007810000 */
[----:B------:R-:W-:Y:S02]  /*20dd0*/  ISETP.GT.AND P3, PT, R5, 0x18, PT ;  /* 0x000000180500780c */ /* 0x000fe40003f64270 */
[----:B------:R-:W-:-:S02]  /*20de0*/  FSEL R39, R140, -INF , P2 ;  /* 0xff8000008c277808 */ /* 0x000fc40001000000 */
[----:B------:R-:W-:Y:S02]  /*20df0*/  FMNMX.FTZ R0, R38, R0, !PT ;  /* 0x0000000026007209 */ /* 0x000fe40007810000 */
        /* <DEDUP_REMOVED lines=85> */
[----:B------:R-:W-:Y:S01]  /*21350*/  FMNMX.FTZ R69, R87, R69, !PT ;  /* 0x0000004557457209 */ /* 0x000fe20007810000 */
[----:B------:R-:W-:Y:S01]  /*21360*/  IMAD.MOV.U32 R4, RZ, RZ, R71 ;  /* 0x000000ffff047224 */ /* 0x000fe200078e0047 */
[----:B------:R-:W-:Y:S01]  /*21370*/  FMNMX.FTZ R8, R52, R0, !PT ;  /* 0x0000000034087209 */ /* 0x000fe20007810000 */
[----:B------:R-:W-:Y:S01]  /*21380*/  IMAD.MOV.U32 R0, RZ, RZ, 0x2 ;  /* 0x00000002ff007424 */ /* 0x000fe200078e00ff */
[----:B------:R-:W-:Y:S02]  /*21390*/  FMNMX.FTZ R70, R63, R70, !PT ;  /* 0x000000463f467209 */ /* 0x000fe40007810000 */
[----:B------:R-:W-:-:S02]  /*213a0*/  FMNMX.FTZ R69, R83, R69, !PT ;  /* 0x0000004553457209 */ /* 0x000fc40007810000 */
[----:B------:R-:W-:Y:S02]  /*213b0*/  MOV R2, 0x213d0 ;  /* 0x000213d000027802 */ /* 0x000fe40000000f00 */
[----:B------:R-:W-:Y:S05]  /*213c0*/  CALL.REL.NOINC `($__internal_22_$__cuda_sm70_shflsync_bfly_p) ;  /* 0x0000406000007944 */ /* 0x000fea0003c00000 */
[----:B------:R-:W-:Y:S01]  /*213d0*/  FMNMX.FTZ R71, R71, R0, !PT ;  /* 0x0000000047477209 */ /* 0x000fe20007810000 */
[----:B------:R-:W-:Y:S01]  /*213e0*/  IMAD.MOV.U32 R0, RZ, RZ, 0x1 ;  /* 0x00000001ff007424 */ /* 0x000fe200078e00ff */
[----:B------:R-:W-:-:S03]  /*213f0*/  MOV R2, 0x21420 ;  /* 0x0002142000027802 */ /* 0x000fc60000000f00 */
[----:B------:R-:W-:Y:S02]  /*21400*/  IMAD.MOV.U32 R4, RZ, RZ, R71 ;  /* 0x000000ffff047224 */ /* 0x000fe400078e0047 */
[----:B------:R-:W-:Y:S05]  /*21410*/  CALL.REL.NOINC `($__internal_22_$__cuda_sm70_shflsync_bfly_p) ;  /* 0x0000401000007944 */ /* 0x000fea0003c00000 */
[----:B------:R-:W-:Y:S01]  /*21420*/  FMNMX.FTZ R71, R71, R0, !PT ;  /* 0x0000000047477209 */ /* 0x000fe20007810000 */
[----:B------:R-:W-:Y:S01]  /*21430*/  IMAD.MOV.U32 R4, RZ, RZ, R70 ;  /* 0x000000ffff047224 */ /* 0x000fe200078e0046 */
[----:B------:R-:W-:Y:S01]  /*21440*/  MOV R2, 0x21470 ;  /* 0x0002147000027802 */ /* 0x000fe20000000f00 */
[----:B------:R-:W-:Y:S02]  /*21450*/  IMAD.MOV.U32 R0, RZ, RZ, 0x2 ;  /* 0x00000002ff007424 */ /* 0x000fe400078e00ff */
        /* <DEDUP_REMOVED lines=26> */
[----:B------:R-:W-:Y:S01]  /*21600*/  MOV R9, R0 ;  /* 0x0000000000097202 */ /* 0x000fe20000000f00 */
[----:B------:R-:W-:Y:S05]  /*21610*/  BRA `(.L_x_1857) ;  /* 0xfffef6e000007947 */ /* 0x000fea000383ffff */
.L_x_1751:
[----:B------:R-:W-:Y:S01]  /*21620*/  MOV R2, RZ ;  /* 0x000000ff00027202 */ /* 0x000fe20000000f00 */
[----:B------:R-:W-:Y:S01]  /*21630*/  IMAD.MOV.U32 R56, RZ, RZ, R4 ;  /* 0x000000ffff387224 */ /* 0x000fe200078e0004 */
[----:B------:R-:W-:Y:S01]  /*21640*/  MOV R3, 0x21670 ;  /* 0x0002167000037802 */ /* 0x000fe20000000f00 */
[----:B------:R-:W-:Y:S02]  /*21650*/  IMAD.MOV.U32 R61, RZ, RZ, 0x181f ;  /* 0x0000181fff3d7424 */ /* 0x000fe400078e00ff */
[----:B-1----:R-:W-:Y:S05]  /*21660*/  CALL.REL.NOINC `($__internal_23_$__cuda_sm70_shflsync_idx_p) ;  /* 0x00003e2000007944 */ /* 0x002fea0003c00000 */
[----:B------:R-:W-:Y:S01]  /*21670*/  MOV R7, R62 ;  /* 0x0000003e00077202 */ /* 0x000fe20000000f00 */
[----:B------:R-:W-:-:S05]  /*21680*/  BRA `(.L_x_1858) ;  /* 0xffff12a000007947 */ /* 0x000fca000383ffff */
.L_x_1752:
[----:B------:R-:W-:Y:S01]  /*21690*/  MOV R2, RZ ;  /* 0x000000ff00027202 */ /* 0x000fe20000000f00 */
[----:B------:R-:W-:Y:S01]  /*216a0*/  IMAD.MOV.U32 R56, RZ, RZ, R0 ;  /* 0x000000ffff387224 */ /* 0x000fe200078e0000 */
[----:B------:R-:W-:Y:S01]  /*216b0*/  MOV R3, 0x216e0 ;  /* 0x000216e000037802 */ /* 0x000fe20000000f00 */
[----:B------:R-:W-:Y:S02]  /*216c0*/  IMAD.MOV.U32 R61, RZ, RZ, 0x181f ;  /* 0x0000181fff3d7424 */ /* 0x000fe400078e00ff */
[----:B-123--:R-:W-:Y:S05]  /*216d0*/  CALL.REL.NOINC `($__internal_23_$__cuda_sm70_shflsync_idx_p) ;  /* 0x00003db000007944 */ /* 0x00efea0003c00000 */
[----:B------:R-:W-:Y:S01]  /*216e0*/  IMAD.MOV.U32 R56, RZ, RZ, R4 ;  /* 0x000000ffff387224 */ /* 0x000fe200078e0004 */
[----:B------:R-:W-:Y:S01]  /*216f0*/  ISETP.GE.AND P0, PT, R244, c[0x0][0x1d4], PT ;  /* 0x00007500f4007a0c */ /* 0x000fe20003f06270 */
[----:B------:R-:W-:Y:S01]  /*21700*/  IMAD.MOV.U32 R61, RZ, RZ, 0x181f ;  /* 0x0000181fff3d7424 */ /* 0x000fe200078e00ff */
[----:B------:R-:W-:Y:S05]  /*21710*/  IADD3 R2, P1, R62, R5, RZ ;  /* 0x000000053e027210 */ /* 0x000fea0007f3e0ff */
[----:B------:R-:W-:Y:S01]  /*21720*/  IMAD.X R3, R7, 0x1, R6, P1 ;  /* 0x0000000107037824 */ /* 0x000fe200008e0606 */
[----:B------:R-:W-:Y:S05]  /*21730*/  SEL R7, RZ, 0x10, P0 ;  /* 0x00000010ff077807 */ /* 0x000fea0000000000 */
[----:B------:R-:W-:Y:S01]  /*21740*/  @!PT LDS RZ, [RZ] ;  /* 0x00000000fffff984 */ /* 0x000fe20000000800 */
[----:B------:R-:W-:Y:S01]  /*21750*/  @!PT LDS RZ, [RZ] ;  /* 0x00000000fffff984 */ /* 0x000fe20000000800 */
[----:B------:R-:W-:Y:S01]  /*21760*/  @!PT LDS RZ, [RZ] ;  /* 0x00000000fffff984 */ /* 0x000fe20000000800 */
[----:B------:R1:W-:Y:S02]  /*21770*/  LDGSTS.E.BYPASS.LTC128B.128 [R208+0x100], [R2.64], !P0 ;  /* 0x0010000002d07fae */ /* 0x0003e4000c101d48 */
[----:B-1----:R-:W-:Y:S01]  /*21780*/  MOV R3, 0x217b0 ;  /* 0x000217b000037802 */ /* 0x002fe20000000f00 */
[----:B------:R-:W-:Y:S03]  /*21790*/  IMAD.MOV.U32 R2, RZ, RZ, 0x1 ;  /* 0x00000001ff027424 */ /* 0x000fe600078e00ff */
[----:B------:R-:W-:Y:S05]  /*217a0*/  CALL.REL.NOINC `($__internal_23_$__cuda_sm70_shflsync_idx_p) ;  /* 0x00003ce000007944 */ /* 0x000fea0003c00000 */
[----:B------:R-:W-:Y:S01]  /*217b0*/  MOV R2, 0x1 ;  /* 0x0000000100027802 */ /* 0x000fe20000000f00 */
[----:B------:R-:W-:Y:S01]  /*217c0*/  IMAD.MOV.U32 R8, RZ, RZ, R62 ;  /* 0x000000ffff087224 */ /* 0x000fe200078e003e */
[----:B------:R-:W-:Y:S01]  /*217d0*/  MOV R61, 0x181f ;  /* 0x0000181f003d7802 */ /* 0x000fe20000000f00 */
[----:B------:R-:W-:Y:S01]  /*217e0*/  IMAD.MOV.U32 R56, RZ, RZ, R0 ;  /* 0x000000ffff387224 */ /* 0x000fe200078e0000 */
[----:B------:R-:W-:Y:S02]  /*217f0*/  MOV R3, 0x21810 ;  /* 0x0002181000037802 */ /* 0x000fe40000000f00 */
[----:B------:R-:W-:Y:S05]  /*21800*/  CALL.REL.NOINC `($__internal_23_$__cuda_sm70_shflsync_idx_p) ;  /* 0x00003c8000007944 */ /* 0x000fea0003c00000 */
        /* <DEDUP_REMOVED lines=60> */
[----:B------:R-:W-:Y:S01]  /*21bd0*/  MOV R0, R62 ;  /* 0x0000003e00007202 */ /* 0x000fe20000000f00 */
[----:B------:R-:W-:-:S05]  /*21be0*/  BRA `(.L_x_1859) ;  /* 0xffff0ee000007947 */ /* 0x000fca000383ffff */
.L_x_1755:
[----:B------:R-:W-:Y:S01]  /*21bf0*/  MOV R2, RZ ;  /* 0x000000ff00027202 */ /* 0x000fe20000000f00 */
[----:B------:R-:W-:Y:S01]  /*21c00*/  IMAD.MOV.U32 R56, RZ, RZ, R4 ;  /* 0x000000ffff387224 */ /* 0x000fe200078e0004 */
[----:B------:R-:W-:Y:S01]  /*21c10*/  MOV R3, 0x21c40 ;  /* 0x00021c4000037802 */ /* 0x000fe20000000f00 */
[----:B------:R-:W-:Y:S02]  /*21c20*/  IMAD.MOV.U32 R61, RZ, RZ, 0x181f ;  /* 0x0000181fff3d7424 */ /* 0x000fe400078e00ff */
[----:B------:R-:W-:Y:S05]  /*21c30*/  CALL.REL.NOINC `($__internal_23_$__cuda_sm70_shflsync_idx_p) ;  /* 0x0000385000007944 */ /* 0x000fea0003c00000 */
[----:B------:R-:W-:Y:S01]  /*21c40*/  MOV R7, R62 ;  /* 0x0000003e00077202 */ /* 0x000fe20000000f00 */
[----:B------:R-:W-:-:S05]  /*21c50*/  BRA `(.L_x_1860) ;  /* 0xffff219000007947 */ /* 0x000fca000383ffff */
.L_x_1756:
[----:B------:R-:W-:Y:S01]  /*21c60*/  MOV R2, RZ ;  /* 0x000000ff00027202 */ /* 0x000fe20000000f00 */
[----:B------:R-:W-:Y:S01]  /*21c70*/  IMAD.MOV.U32 R56, RZ, RZ, R0 ;  /* 0x000000ffff387224 */ /* 0x000fe200078e0000 */
[----:B------:R-:W-:Y:S01]  /*21c80*/  MOV R3, 0x21cb0 ;  /* 0x00021cb000037802 */ /* 0x000fe20000000f00 */
[----:B------:R-:W-:Y:S02]  /*21c90*/  IMAD.MOV.U32 R61, RZ, RZ, 0x181f ;  /* 0x0000181fff3d7424 */ /* 0x000fe400078e00ff */
[----:B-12---:R-:W-:Y:S05]  /*21ca0*/  CALL.REL.NOINC `($__internal_23_$__cuda_sm70_shflsync_idx_p) ;  /* 0x000037e000007944 */ /* 0x006fea0003c00000 */
        /* <DEDUP_REMOVED lines=81> */
.L_x_1757:
[----:B------:R-:W-:Y:S01]  /*221c0*/  MOV R2, RZ ;  /* 0x000000ff00027202 */ /* 0x000fe20000000f00 */
[----:B------:R-:W-:Y:S01]  /*221d0*/  IMAD.MOV.U32 R56, RZ, RZ, R4 ;  /* 0x000000ffff387224 */ /* 0x000fe200078e0004 */
[----:B------:R-:W-:Y:S01]  /*221e0*/  MOV R3, 0x22210 ;  /* 0x0002221000037802 */ /* 0x000fe20000000f00 */
[----:B------:R-:W-:Y:S02]  /*221f0*/  IMAD.MOV.U32 R61, RZ, RZ, 0x1c1f ;  /* 0x00001c1fff3d7424 */ /* 0x000fe400078e00ff */
[----:B------:R-:W-:Y:S05]  /*22200*/  CALL.REL.NOINC `($__internal_23_$__cuda_sm70_shflsync_idx_p) ;  /* 0x0000328000007944 */ /* 0x000fea0003c00000 */
[----:B------:R-:W-:Y:S01]  /*22210*/  MOV R0, R62 ;  /* 0x0000003e00007202 */ /* 0x000fe20000000f00 */
[----:B------:R-:W-:-:S05]  /*22220*/  BRA `(.L_x_1862) ;  /* 0xffff1ef000007947 */ /* 0x000fca000383ffff */
.L_x_1758:
[----:B------:R-:W-:Y:S01]  /*22230*/  MOV R2, 0x1 ;  /* 0x0000000100027802 */ /* 0x000fe20000000f00 */
[----:B------:R-:W-:Y:S01]  /*22240*/  IMAD.MOV.U32 R56, RZ, RZ, R4 ;  /* 0x000000ffff387224 */ /* 0x000fe200078e0004 */
[----:B------:R-:W-:Y:S01]  /*22250*/  MOV R3, 0x22280 ;  /* 0x0002228000037802 */ /* 0x000fe20000000f00 */
[----:B------:R-:W-:Y:S02]  /*22260*/  IMAD.MOV.U32 R61, RZ, RZ, 0x1c1f ;  /* 0x00001c1fff3d7424 */ /* 0x000fe400078e00ff */
[----:B-1----:R-:W-:Y:S05]  /*22270*/  CALL.REL.NOINC `($__internal_23_$__cuda_sm70_shflsync_idx_p) ;  /* 0x0000321000007944 */ /* 0x002fea0003c00000 */
[----:B------:R-:W-:Y:S01]  /*22280*/  MOV R3, 0x22560 ;  /* 0x0002256000037802 */ /* 0x000fe20000000f00 */
[----:B------:R-:W-:Y:S02]  /*22290*/  IMAD.IADD R62, R5, 0x1, R62 ;  /* 0x00000001053e7824 */ /* 0x000fe400078e023e */
[----:B------:R-:W-:Y:S02]  /*222a0*/  IMAD.MOV.U32 R56, RZ, RZ, R4 ;  /* 0x000000ffff387224 */ /* 0x000fe400078e0004 */
[----:B------:R-:W-:Y:S01]  /*222b0*/  IMAD.MOV.U32 R2, RZ, RZ, 0x2 ;  /* 0x00000002ff027424 */ /* 0x000fe200078e00ff */
[C---:B------:R-:W-:Y:S01]  /*222c0*/  ISETP.GT.AND P0, PT, R62.reuse, RZ, PT ;  /* 0x000000ff3e00720c */ /* 0x040fe20003f04270 */
[----:B------:R-:W-:Y:S01]  /*222d0*/  IMAD.MOV.U32 R61, RZ, RZ, 0x1c1f ;  /* 0x00001c1fff3d7424 */ /* 0x000fe200078e00ff */
        /* <DEDUP_REMOVED lines=36> */
[----:B------:R-:W-:Y:S02]  /*22520*/  FSEL R40, R32, -INF , P2 ;  /* 0xff80000020287808 */ /* 0x000fe40001000000 */
[----:B------:R-:W-:Y:S02]  /*22530*/  FSEL R39, R31, -INF , P1 ;  /* 0xff8000001f277808 */ /* 0x000fe40000800000 */
[----:B------:R-:W-:Y:S02]  /*22540*/  FSEL R38, R30, -INF , P0 ;  /* 0xff8000001e267808 */ /* 0x000fe40000000000 */
[----:B------:R-:W-:Y:S05]  /*22550*/  CALL.REL.NOINC `($__internal_23_$__cuda_sm70_shflsync_idx_p) ;  /* 0x00002f3000007944 */ /* 0x000fea0003c00000 */
        /* <DEDUP_REMOVED lines=169> */
[----:B------:R-:W-:Y:S05]  /*22ff0*/  CALL.REL.NOINC `($__internal_22_$__cuda_sm70_shflsync_bfly_p) ;  /* 0x0000243000007944 */ /* 0x000fea0003c00000 */
[----:B------:R-:W-:Y:S01]  /*23000*/  FMNMX.FTZ R4, R4, R0, !PT ;  /* 0x0000000004047209 */ /* 0x000fe20007810000 */
[----:B------:R-:W-:Y:S01]  /*23010*/  IMAD.MOV.U32 R0, RZ, RZ, 0x1 ;  /* 0x00000001ff007424 */ /* 0x000fe200078e00ff */
[----:B------:R-:W-:Y:S02]  /*23020*/  MOV R2, 0x23040 ;  /* 0x0002304000027802 */ /* 0x000fe40000000f00 */
        /* <DEDUP_REMOVED lines=28> */
[----:B------:R-:W-:-:S05]  /*231f0*/  BRA `(.L_x_1863) ;  /* 0xffff1f9000007947 */ /* 0x000fca000383ffff */
.L_x_1761:
[----:B-1--4-:R-:W-:Y:S01]  /*23200*/  MOV R61, 0x181f ;  /* 0x0000181f003d7802 */ /* 0x012fe20000000f00 */
[----:B------:R-:W-:Y:S01]  /*23210*/  IMAD.MOV.U32 R2, RZ, RZ, RZ ;  /* 0x000000ffff027224 */ /* 0x000fe200078e00ff */
[----:B------:R-:W-:Y:S02]  /*23220*/  MOV R3, 0x23240 ;  /* 0x0002324000037802 */ /* 0x000fe40000000f00 */
[----:B------:R-:W-:Y:S05]  /*23230*/  CALL.REL.NOINC `($__internal_23_$__cuda_sm70_shflsync_idx_p) ;  /* 0x0000225000007944 */ /* 0x000fea0003c00000 */
[----:B------:R-:W-:Y:S01]  /*23240*/  MOV R58, R62 ;  /* 0x0000003e003a7202 */ /* 0x000fe20000000f00 */
[----:B------:R-:W-:-:S05]  /*23250*/  BRA `(.L_x_1864) ;  /* 0xffff3ff000007947 */ /* 0x000fca000383ffff */
.L_x_1764:
[----:B------:R-:W-:Y:S01]  /*23260*/  MOV R2, RZ ;  /* 0x000000ff00027202 */ /* 0x000fe20000000f00 */
[----:B------:R-:W-:Y:S01]  /*23270*/  IMAD.MOV.U32 R56, RZ, RZ, R4 ;  /* 0x000000ffff387224 */ /* 0x000fe200078e0004 */
[----:B------:R-:W-:Y:S01]  /*23280*/  MOV R3, 0x232b0 ;  /* 0x000232b000037802 */ /* 0x000fe20000000f00 */
[----:B------:R-:W-:Y:S02]  /*23290*/  IMAD.MOV.U32 R61, RZ, RZ, 0x181f ;  /* 0x0000181fff3d7424 */ /* 0x000fe400078e00ff */
[----:B------:R-:W-:Y:S05]  /*232a0*/  CALL.REL.NOINC `($__internal_23_$__cuda_sm70_shflsync_idx_p) ;  /* 0x000021e000007944 */ /* 0x000fea0003c00000 */
[----:B------:R-:W-:Y:S01]  /*232b0*/  MOV R7, R62 ;  /* 0x0000003e00077202 */ /* 0x000fe20000000f00 */
[----:B------:R-:W-:-:S05]  /*232c0*/  BRA `(.L_x_1865) ;  /* 0xffff53c000007947 */ /* 0x000fca000383ffff */
.L_x_1765:
[----:B------:R-:W-:Y:S01]  /*232d0*/  MOV R2, RZ ;  /* 0x000000ff00027202 */ /* 0x000fe20000000f00 */
[----:B------:R-:W-:Y:S01]  /*232e0*/  IMAD.MOV.U32 R56, RZ, RZ, R0 ;  /* 0x000000ffff387224 */ /* 0x000fe200078e0000 */
[----:B------:R-:W-:Y:S01]  /*232f0*/  MOV R3, 0x23320 ;  /* 0x0002332000037802 */ /* 0x000fe20000000f00 */
[----:B------:R-:W-:Y:S02]  /*23300*/  IMAD.MOV.U32 R61, RZ, RZ, 0x181f ;  /* 0x0000181fff3d7424 */ /* 0x000fe400078e00ff */
[----:B-12---:R-:W-:Y:S05]  /*23310*/  CALL.REL.NOINC `($__internal_23_$__cuda_sm70_shflsync_idx_p) ;  /* 0x0000217000007944 */ /* 0x006fea0003c00000 */
        /* <DEDUP_REMOVED lines=82> */
.L_x_1766:
[----:B------:R-:W-:Y:S02]  /*23840*/  MOV R0, 0x2 ;  /* 0x0000000200007802 */ /* 0x000fe40000000f00 */
        /* <DEDUP_REMOVED lines=34> */
.L_x_1768:
[----:B------:R-:W-:Y:S01]  /*23a70*/  IMAD.MOV.U32 R4, RZ, RZ, R239 ;  /* 0x000000ffff047224 */ /* 0x000fe200078e00ef */
[----:B------:R-:W-:-:S02]  /*23a80*/  MOV R0, 0x2 ;  /* 0x0000000200007802 */ /* 0x000fc40000000f00 */
[----:B------:R-:W-:Y:S02]  /*23a90*/  MOV R2, 0x23ab0 ;  /* 0x00023ab000027802 */ /* 0x000fe40000000f00 */
[----:B------:R-:W-:Y:S05]  /*23aa0*/  CALL.REL.NOINC `($__internal_22_$__cuda_sm70_shflsync_bfly_p) ;  /* 0x0000198000007944 */ /* 0x000fea0003c00000 */
[----:B------:R-:W-:Y:S05]  /*23ab0*/  BRA `(.L_x_1868) ;  /* 0xffff71a000007947 */ /* 0x000fea000383ffff */
.L_x_1769:
[----:B------:R-:W-:Y:S01]  /*23ac0*/  IMAD.MOV.U32 R4, RZ, RZ, R5 ;  /* 0x000000ffff047224 */ /* 0x000fe200078e0005 */
[----:B------:R-:W-:Y:S02]  /*23ad0*/  MOV R0, 0x1 ;  /* 0x0000000100007802 */ /* 0x000fe40000000f00 */
[----:B------:R-:W-:Y:S02]  /*23ae0*/  MOV R2, 0x23b00 ;  /* 0x00023b0000027802 */ /* 0x000fe40000000f00 */
[----:B-1----:R-:W-:Y:S05]  /*23af0*/  CALL.REL.NOINC `($__internal_22_$__cuda_sm70_shflsync_bfly_p) ;  /* 0x0000193000007944 */ /* 0x002fea0003c00000 */
[----:B------:R-:W-:Y:S01]  /*23b00*/  FADD.FTZ R5, R5, R0 ;  /* 0x0000000005057221 */ /* 0x000fe20000010000 */
[----:B------:R-:W-:Y:S02]  /*23b10*/  MOV R4, R243 ;  /* 0x000000f300047202 */ /* 0x000fe40000000f00 */
[----:B------:R-:W-:Y:S02]  /*23b20*/  MOV R0, 0x2 ;  /* 0x0000000200007802 */ /* 0x000fe40000000f00 */
[----:B------:R-:W-:Y:S02]  /*23b30*/  MOV R2, 0x23b50 ;  /* 0x00023b5000027802 */ /* 0x000fe40000000f00 */
[----:B------:R-:W-:Y:S05]  /*23b40*/  CALL.REL.NOINC `($__internal_22_$__cuda_sm70_shflsync_bfly_p) ;  /* 0x000018e000007944 */ /* 0x000fea0003c00000 */
[----:B------:R-:W-:Y:S01]  /*23b50*/  FADD.FTZ R6, R243, R0 ;  /* 0x00000000f3067221 */ /* 0x000fe20000010000 */
[----:B------:R-:W-:Y:S02]  /*23b60*/  MOV R0, 0x1 ;  /* 0x0000000100007802 */ /* 0x000fe40000000f00 */
[----:B------:R-:W-:-:S02]  /*23b70*/  MOV R2, 0x23ba0 ;  /* 0x00023ba000027802 */ /* 0x000fc40000000f00 */
[----:B------:R-:W-:Y:S02]  /*23b80*/  MOV R4, R6 ;  /* 0x0000000600047202 */ /* 0x000fe40000000f00 */
[----:B------:R-:W-:Y:S05]  /*23b90*/  CALL.REL.NOINC `($__internal_22_$__cuda_sm70_shflsync_bfly_p) ;  /* 0x0000189000007944 */ /* 0x000fea0003c00000 */
[----:B------:R-:W-:Y:S01]  /*23ba0*/  FADD.FTZ R6, R6, R0 ;  /* 0x0000000006067221 */ /* 0x000fe20000010000 */
[----:B------:R-:W-:Y:S02]  /*23bb0*/  MOV R4, R246 ;  /* 0x000000f600047202 */ /* 0x000fe40000000f00 */
[----:B------:R-:W-:Y:S02]  /*23bc0*/  MOV R0, 0x2 ;  /* 0x0000000200007802 */ /* 0x000fe40000000f00 */
[----:B------:R-:W-:Y:S02]  /*23bd0*/  MOV R2, 0x23bf0 ;  /* 0x00023bf000027802 */ /* 0x000fe40000000f00 */
[----:B------:R-:W-:Y:S05]  /*23be0*/  CALL.REL.NOINC `($__internal_22_$__cuda_sm70_shflsync_bfly_p) ;  /* 0x0000184000007944 */ /* 0x000fea0003c00000 */
[----:B------:R-:W-:Y:S01]  /*23bf0*/  FADD.FTZ R7, R246, R0 ;  /* 0x00000000f6077221 */ /* 0x000fe20000010000 */
[----:B------:R-:W-:Y:S02]  /*23c00*/  MOV R0, 0x1 ;  /* 0x0000000100007802 */ /* 0x000fe40000000f00 */
[----:B------:R-:W-:Y:S02]  /*23c10*/  MOV R2, 0x23c40 ;  /* 0x00023c4000027802 */ /* 0x000fe40000000f00 */
[----:B------:R-:W-:-:S02]  /*23c20*/  MOV R4, R7 ;  /* 0x0000000700047202 */ /* 0x000fc40000000f00 */
[----:B------:R-:W-:Y:S05]  /*23c30*/  CALL.REL.NOINC `($__internal_22_$__cuda_sm70_shflsync_bfly_p) ;  /* 0x000017f000007944 */ /* 0x000fea0003c00000 */
[----:B------:R-:W-:Y:S01]  /*23c40*/  FADD.FTZ R7, R7, R0 ;  /* 0x0000000007077221 */ /* 0x000fe20000010000 */
[----:B------:R-:W-:-:S02]  /*23c50*/  MOV R4, R247 ;  /* 0x000000f700047202 */ /* 0x000fc40000000f00 */
[----:B------:R-:W-:Y:S02]  /*23c60*/  MOV R0, 0x2 ;  /* 0x0000000200007802 */ /* 0x000fe40000000f00 */
[----:B------:R-:W-:Y:S02]  /*23c70*/  MOV R2, 0x23c90 ;  /* 0x00023c9000027802 */ /* 0x000fe40000000f00 */
[----:B------:R-:W-:Y:S05]  /*23c80*/  CALL.REL.NOINC `($__internal_22_$__cuda_sm70_shflsync_bfly_p) ;  /* 0x000017a000007944 */ /* 0x000fea0003c00000 */
[----:B------:R-:W-:Y:S01]  /*23c90*/  FADD.FTZ R4, R247, R0 ;  /* 0x00000000f7047221 */ /* 0x000fe20000010000 */
[----:B------:R-:W-:Y:S02]  /*23ca0*/  MOV R0, 0x1 ;  /* 0x0000000100007802 */ /* 0x000fe40000000f00 */
[----:B------:R-:W-:Y:S02]  /*23cb0*/  MOV R2, 0x23cd0 ;  /* 0x00023cd000027802 */ /* 0x000fe40000000f00 */
[----:B------:R-:W-:Y:S05]  /*23cc0*/  CALL.REL.NOINC `($__internal_22_$__cuda_sm70_shflsync_bfly_p) ;  /* 0x0000176000007944 */ /* 0x000fea0003c00000 */
[----:B------:R-:W-:Y:S01]  /*23cd0*/  MOV R8, R0 ;  /* 0x0000000000087202 */ /* 0x000fe20000000f00 */
[----:B------:R-:W-:Y:S05]  /*23ce0*/  BRA `(.L_x_1869) ;  /* 0xffff706000007947 */ /* 0x000fea000383ffff */
.L_x_1776:
[----:B-1234-:R-:W-:Y:S01]  /*23cf0*/  IMAD.MOV.U32 R56, RZ, RZ, R5 ;  /* 0x000000ffff387224 */ /* 0x01efe200078e0005 */
[----:B------:R-:W-:Y:S01]  /*23d00*/  MOV R2, RZ ;  /* 0x000000ff00027202 */ /* 0x000fe20000000f00 */
[----:B------:R-:W-:Y:S01]  /*23d10*/  IMAD.MOV.U32 R61, RZ, RZ, 0x181f ;  /* 0x0000181fff3d7424 */ /* 0x000fe200078e00ff */
[----:B------:R-:W-:Y:S02]  /*23d20*/  MOV R3, 0x23d40 ;  /* 0x00023d4000037802 */ /* 0x000fe40000000f00 */
[----:B------:R-:W-:Y:S05]  /*23d30*/  CALL.REL.NOINC `($__internal_23_$__cuda_sm70_shflsync_idx_p) ;  /* 0x0000175000007944 */ /* 0x000fea0003c00000 */
[----:B------:R-:W-:Y:S01]  /*23d40*/  MOV R7, R62 ;  /* 0x0000003e00077202 */ /* 0x000fe20000000f00 */
[----:B------:R-:W-:Y:S05]  /*23d50*/  BRA `(.L_x_1870) ;  /* 0xffff86b000007947 */ /* 0x000fea000383ffff */
.L_x_1777:
[----:B------:R-:W-:Y:S01]  /*23d60*/  IMAD.MOV.U32 R56, RZ, RZ, R6 ;  /* 0x000000ffff387224 */ /* 0x000fe200078e0006 */
[----:B------:R-:W-:Y:S01]  /*23d70*/  MOV R2, RZ ;  /* 0x000000ff00027202 */ /* 0x000fe20000000f00 */
[----:B------:R-:W-:Y:S01]  /*23d80*/  IMAD.MOV.U32 R61, RZ, RZ, 0x181f ;  /* 0x0000181fff3d7424 */ /* 0x000fe200078e00ff */
[----:B------:R-:W-:-:S02]  /*23d90*/  MOV R3, 0x23db0 ;  /* 0x00023db000037802 */ /* 0x000fc40000000f00 */
[----:B-12---:R-:W-:Y:S05]  /*23da0*/  CALL.REL.NOINC `($__internal_23_$__cuda_sm70_shflsync_idx_p) ;  /* 0x000016e000007944 */ /* 0x006fea0003c00000 */
[----:B------:R-:W-:Y:S01]  /*23db0*/  MOV R2, R62 ;  /* 0x0000003e00027202 */ /* 0x000fe20000000f00 */
[----:B------:R-:W-:Y:S05]  /*23dc0*/  BRA `(.L_x_1871) ;  /* 0xffff866000007947 */ /* 0x000fea000383ffff */
.L_x_1778:
[----:B------:R-:W-:Y:S01]  /*23dd0*/  IMAD.MOV.U32 R56, RZ, RZ, R5 ;  /* 0x000000ffff387224 */ /* 0x000fe200078e0005 */
[----:B--2---:R-:W-:Y:S01]  /*23de0*/  MOV R2, 0x1 ;  /* 0x0000000100027802 */ /* 0x004fe20000000f00 */
[----:B------:R-:W-:Y:S01]  /*23df0*/  IMAD.MOV.U32 R61, RZ, RZ, 0x181f ;  /* 0x0000181fff3d7424 */ /* 0x000fe200078e00ff */
[----:B------:R-:W-:-:S02]  /*23e00*/  MOV R3, 0x23e20 ;  /* 0x00023e2000037802 */ /* 0x000fc40000000f00 */
[----:B-1-3--:R-:W-:Y:S05]  /*23e10*/  CALL.REL.NOINC `($__internal_23_$__cuda_sm70_shflsync_idx_p) ;  /* 0x0000167000007944 */ /* 0x00afea0003c00000 */
        /* <DEDUP_REMOVED lines=8> */
.L_x_1779:
[----:B------:R-:W-:Y:S01]  /*23ea0*/  IMAD.MOV.U32 R56, RZ, RZ, R5 ;  /* 0x000000ffff387224 */ /* 0x000fe200078e0005 */
[----:B-1----:R-:W-:Y:S01]  /*23eb0*/  MOV R2, 0x2 ;  /* 0x0000000200027802 */ /* 0x002fe20000000f00 */
[----:B------:R-:W-:Y:S01]  /*23ec0*/  IMAD.MOV.U32 R61, RZ, RZ, 0x181f ;  /* 0x0000181fff3d7424 */ /* 0x000fe200078e00ff */
[----:B------:R-:W-:Y:S02]  /*23ed0*/  MOV R3, 0x23ef0 ;  /* 0x00023ef000037802 */ /* 0x000fe40000000f00 */
[----:B---34-:R-:W-:Y:S05]  /*23ee0*/  CALL.REL.NOINC `($__internal_23_$__cuda_sm70_shflsync_idx_p) ;  /* 0x000015a000007944 */ /* 0x018fea0003c00000 */
[----:B------:R-:W-:Y:S01]  /*23ef0*/  MOV R7, R62 ;  /* 0x0000003e00077202 */ /* 0x000fe20000000f00 */
[----:B------:R-:W-:Y:S05]  /*23f00*/  BRA `(.L_x_1873) ;  /* 0xffff860000007947 */ /* 0x000fea000383ffff */
.L_x_1780:
[----:B------:R-:W-:Y:S01]  /*23f10*/  IMAD.MOV.U32 R56, RZ, RZ, R6 ;  /* 0x000000ffff387224 */ /* 0x000fe200078e0006 */
[----:B-1----:R-:W-:Y:S01]  /*23f20*/  MOV R2, 0x2 ;  /* 0x0000000200027802 */ /* 0x002fe20000000f00 */
[----:B------:R-:W-:Y:S01]  /*23f30*/  IMAD.MOV.U32 R61, RZ, RZ, 0x181f ;  /* 0x0000181fff3d7424 */ /* 0x000fe200078e00ff */
[----:B------:R-:W-:Y:S02]  /*23f40*/  MOV R3, 0x23f60 ;  /* 0x00023f6000037802 */ /* 0x000fe40000000f00 */
[----:B--234-:R-:W-:Y:S05]  /*23f50*/  CALL.REL.NOINC `($__internal_23_$__cuda_sm70_shflsync_idx_p) ;  /* 0x0000153000007944 */ /* 0x01cfea0003c00000 */
[----:B------:R-:W-:Y:S01]  /*23f60*/  MOV R2, R62 ;  /* 0x0000003e00027202 */ /* 0x000fe20000000f00 */
[----:B------:R-:W-:Y:S05]  /*23f70*/  BRA `(.L_x_1874) ;  /* 0xffff85b000007947 */ /* 0x000fea000383ffff */
.L_x_1781:
[----:B------:R-:W-:Y:S01]  /*23f80*/  IMAD.MOV.U32 R56, RZ, RZ, R5 ;  /* 0x000000ffff387224 */ /* 0x000fe200078e0005 */
[----:B--2---:R-:W-:Y:S01]  /*23f90*/  MOV R2, 0x3 ;  /* 0x0000000300027802 */ /* 0x004fe20000000f00 */
[----:B------:R-:W-:Y:S01]  /*23fa0*/  IMAD.MOV.U32 R61, RZ, RZ, 0x181f ;  /* 0x0000181fff3d7424 */ /* 0x000fe200078e00ff */
[----:B------:R-:W-:-:S02]  /*23fb0*/  MOV R3, 0x23fd0 ;  /* 0x00023fd000037802 */ /* 0x000fc40000000f00 */
[----:B-1-34-:R-:W-:Y:S05]  /*23fc0*/  CALL.REL.NOINC `($__internal_23_$__cuda_sm70_shflsync_idx_p) ;  /* 0x000014c000007944 */ /* 0x01afea0003c00000 */
        /* <DEDUP_REMOVED lines=8> */
.L_x_1782:
[----:B------:R-:W-:Y:S01]  /*24050*/  IMAD.MOV.U32 R56, RZ, RZ, R5 ;  /* 0x000000ffff387224 */ /* 0x000fe200078e0005 */
[----:B--2---:R-:W-:Y:S01]  /*24060*/  MOV R2, 0x4 ;  /* 0x0000000400027802 */ /* 0x004fe20000000f00 */
[----:B------:R-:W-:Y:S01]  /*24070*/  IMAD.MOV.U32 R61, RZ, RZ, 0x181f ;  /* 0x0000181fff3d7424 */ /* 0x000fe200078e00ff */
[----:B------:R-:W-:Y:S02]  /*24080*/  MOV R3, 0x240a0 ;  /* 0x000240a000037802 */ /* 0x000fe40000000f00 */
[----:B-1-34-:R-:W-:Y:S05]  /*24090*/  CALL.REL.NOINC `($__internal_23_$__cuda_sm70_shflsync_idx_p) ;  /* 0x000013f000007944 */ /* 0x01afea0003c00000 */
[----:B------:R-:W-:Y:S01]  /*240a0*/  MOV R7, R62 ;  /* 0x0000003e00077202 */ /* 0x000fe20000000f00 */
[----:B------:R-:W-:Y:S05]  /*240b0*/  BRA `(.L_x_1876) ;  /* 0xffff856000007947 */ /* 0x000fea000383ffff */
.L_x_1783:
[----:B------:R-:W-:Y:S01]  /*240c0*/  IMAD.MOV.U32 R56, RZ, RZ, R6 ;  /* 0x000000ffff387224 */ /* 0x000fe200078e0006 */
[----:B--2---:R-:W-:Y:S01]  /*240d0*/  MOV R2, 0x4 ;  /* 0x0000000400027802 */ /* 0x004fe20000000f00 */
[----:B------:R-:W-:Y:S01]  /*240e0*/  IMAD.MOV.U32 R61, RZ, RZ, 0x181f ;  /* 0x0000181fff3d7424 */ /* 0x000fe200078e00ff */
[----:B------:R-:W-:Y:S02]  /*240f0*/  MOV R3, 0x24110 ;  /* 0x0002411000037802 */ /* 0x000fe40000000f00 */
[----:B-1-34-:R-:W-:Y:S05]  /*24100*/  CALL.REL.NOINC `($__internal_23_$__cuda_sm70_shflsync_idx_p) ;  /* 0x0000138000007944 */ /* 0x01afea0003c00000 */
[----:B------:R-:W-:Y:S01]  /*24110*/  MOV R2, R62 ;  /* 0x0000003e00027202 */ /* 0x000fe20000000f00 */
[----:B------:R-:W-:Y:S05]  /*24120*/  BRA `(.L_x_1877) ;  /* 0xffff851000007947 */ /* 0x000fea000383ffff */
.L_x_1784:
[----:B------:R-:W-:Y:S01]  /*24130*/  IMAD.MOV.U32 R56, RZ, RZ, R5 ;  /* 0x000000ffff387224 */ /* 0x000fe200078e0005 */
[----:B-1----:R-:W-:Y:S01]  /*24140*/  MOV R2, 0x5 ;  /* 0x0000000500027802 */ /* 0x002fe20000000f00 */
[----:B------:R-:W-:Y:S01]  /*24150*/  IMAD.MOV.U32 R61, RZ, RZ, 0x181f ;  /* 0x0000181fff3d7424 */ /* 0x000fe200078e00ff */
[----:B------:R-:W-:-:S02]  /*24160*/  MOV R3, 0x24180 ;  /* 0x0002418000037802 */ /* 0x000fc40000000f00 */
[----:B--234-:R-:W-:Y:S05]  /*24170*/  CALL.REL.NOINC `($__internal_23_$__cuda_sm70_shflsync_idx_p) ;  /* 0x0000131000007944 */ /* 0x01cfea0003c00000 */
        /* <DEDUP_REMOVED lines=8> */
.L_x_1785:
[----:B------:R-:W-:Y:S01]  /*24200*/  IMAD.MOV.U32 R56, RZ, RZ, R5 ;  /* 0x000000ffff387224 */ /* 0x000fe200078e0005 */
[----:B--2---:R-:W-:Y:S01]  /*24210*/  MOV R2, 0x6 ;  /* 0x0000000600027802 */ /* 0x004fe20000000f00 */
[----:B------:R-:W-:Y:S01]  /*24220*/  IMAD.MOV.U32 R61, RZ, RZ, 0x181f ;  /* 0x0000181fff3d7424 */ /* 0x000fe200078e00ff */
[----:B------:R-:W-:Y:S02]  /*24230*/  MOV R3, 0x24250 ;  /* 0x0002425000037802 */ /* 0x000fe40000000f00 */
[----:B-1--4-:R-:W-:Y:S05]  /*24240*/  CALL.REL.NOINC `($__internal_23_$__cuda_sm70_shflsync_idx_p) ;  /* 0x0000124000007944 */ /* 0x012fea0003c00000 */
[----:B------:R-:W-:Y:S01]  /*24250*/  MOV R7, R62 ;  /* 0x0000003e00077202 */ /* 0x000fe20000000f00 */
[----:B------:R-:W-:Y:S05]  /*24260*/  BRA `(.L_x_1879) ;  /* 0xffff84c000007947 */ /* 0x000fea000383ffff */
.L_x_1786:
[----:B------:R-:W-:Y:S01]  /*24270*/  IMAD.MOV.U32 R56, RZ, RZ, R6 ;  /* 0x000000ffff387224 */ /* 0x000fe200078e0006 */
[----:B--2---:R-:W-:Y:S01]  /*24280*/  MOV R2, 0x6 ;  /* 0x0000000600027802 */ /* 0x004fe20000000f00 */
[----:B------:R-:W-:Y:S01]  /*24290*/  IMAD.MOV.U32 R61, RZ, RZ, 0x181f ;  /* 0x0000181fff3d7424 */ /* 0x000fe200078e00ff */
[----:B------:R-:W-:Y:S02]  /*242a0*/  MOV R3, 0x242c0 ;  /* 0x000242c000037802 */ /* 0x000fe40000000f00 */
[----:B-1-34-:R-:W-:Y:S05]  /*242b0*/  CALL.REL.NOINC `($__internal_23_$__cuda_sm70_shflsync_idx_p) ;  /* 0x000011d000007944 */ /* 0x01afea0003c00000 */
[----:B------:R-:W-:Y:S01]  /*242c0*/  MOV R2, R62 ;  /* 0x0000003e00027202 */ /* 0x000fe20000000f00 */
[----:B------:R-:W-:Y:S05]  /*242d0*/  BRA `(.L_x_1880) ;  /* 0xffff847000007947 */ /* 0x000fea000383ffff */
.L_x_1787:
[----:B------:R-:W-:Y:S01]  /*242e0*/  IMAD.MOV.U32 R56, RZ, RZ, R5 ;  /* 0x000000ffff387224 */ /* 0x000fe200078e0005 */
[----:B-1----:R-:W-:Y:S01]  /*242f0*/  MOV R2, 0x7 ;  /* 0x0000000700027802 */ /* 0x002fe20000000f00 */
[----:B------:R-:W-:Y:S01]  /*24300*/  IMAD.MOV.U32 R61, RZ, RZ, 0x181f ;  /* 0x0000181fff3d7424 */ /* 0x000fe200078e00ff */
[----:B------:R-:W-:-:S02]  /*24310*/  MOV R3, 0x24330 ;  /* 0x0002433000037802 */ /* 0x000fc40000000f00 */
[----:B--2-4-:R-:W-:Y:S05]  /*24320*/  CALL.REL.NOINC `($__internal_23_$__cuda_sm70_shflsync_idx_p) ;  /* 0x0000116000007944 */ /* 0x014fea0003c00000 */
        /* <DEDUP_REMOVED lines=8> */
.L_x_1789:
[----:B------:R-:W-:Y:S01]  /*243b0*/  IMAD.MOV.U32 R56, RZ, RZ, R5 ;  /* 0x000000ffff387224 */ /* 0x000fe200078e0005 */
[----:B------:R-:W-:Y:S01]  /*243c0*/  MOV R2, RZ ;  /* 0x000000ff00027202 */ /* 0x000fe20000000f00 */
[----:B------:R-:W-:Y:S01]  /*243d0*/  IMAD.MOV.U32 R61, RZ, RZ, 0x1c1f ;  /* 0x00001c1fff3d7424 */ /* 0x000fe200078e00ff */
[----:B------:R-:W-:Y:S02]  /*243e0*/  MOV R3, 0x24400 ;  /* 0x0002440000037802 */ /* 0x000fe40000000f00 */
[----:B------:R-:W-:Y:S05]  /*243f0*/  CALL.REL.NOINC `($__internal_23_$__cuda_sm70_shflsync_idx_p) ;  /* 0x0000109000007944 */ /* 0x000fea0003c00000 */
[----:B------:R-:W-:Y:S01]  /*24400*/  MOV R4, R62 ;  /* 0x0000003e00047202 */ /* 0x000fe20000000f00 */
[----:B------:R-:W-:Y:S05]  /*24410*/  BRA `(.L_x_1882) ;  /* 0xffff863000007947 */ /* 0x000fea000383ffff */
.L_x_1790:
[----:B------:R-:W-:Y:S01]  /*24420*/  IMAD.MOV.U32 R56, RZ, RZ, R12 ;  /* 0x000000ffff387224 */ /* 0x000fe200078e000c */
[----:B------:R-:W-:Y:S01]  /*24430*/  MOV R2, RZ ;  /* 0x000000ff00027202 */ /* 0x000fe20000000f00 */
[----:B------:R-:W-:Y:S01]  /*24440*/  IMAD.MOV.U32 R61, RZ, RZ, 0x1c1f ;  /* 0x00001c1fff3d7424 */ /* 0x000fe200078e00ff */
[----:B------:R-:W-:Y:S02]  /*24450*/  MOV R3, 0x24470 ;  /* 0x0002447000037802 */ /* 0x000fe40000000f00 */
[----:B-12---:R-:W-:Y:S05]  /*24460*/  CALL.REL.NOINC `($__internal_23_$__cuda_sm70_shflsync_idx_p) ;  /* 0x0000102000007944 */ /* 0x006fea0003c00000 */
[----:B------:R-:W-:Y:S01]  /*24470*/  MOV R0, R62 ;  /* 0x0000003e00007202 */ /* 0x000fe20000000f00 */
[----:B------:R-:W-:Y:S05]  /*24480*/  BRA `(.L_x_1883) ;  /* 0xffff85e000007947 */ /* 0x000fea000383ffff */
.L_x_1793:
[----:B------:R-:W-:Y:S01]  /*24490*/  IMAD.MOV.U32 R56, RZ, RZ, R5 ;  /* 0x000000ffff387224 */ /* 0x000fe200078e0005 */
[----:B---3--:R-:W-:Y:S01]  /*244a0*/  MOV R2, 0x1 ;  /* 0x0000000100027802 */ /* 0x008fe20000000f00 */
        /* <DEDUP_REMOVED lines=11> */
.L_x_1796:
[----:B------:R-:W-:Y:S01]  /*24560*/  IMAD.MOV.U32 R56, RZ, RZ, R5 ;  /* 0x000000ffff387224 */ /* 0x000fe200078e0005 */
[----:B--23--:R-:W-:Y:S01]  /*24570*/  MOV R2, 0x2 ;  /* 0x0000000200027802 */ /* 0x00cfe20000000f00 */
[----:B------:R-:W-:Y:S01]  /*24580*/  IMAD.MOV.U32 R61, RZ, RZ, 0x1c1f ;  /* 0x00001c1fff3d7424 */ /* 0x000fe200078e00ff */
[----:B------:R-:W-:Y:S02]  /*24590*/  MOV R3, 0x245b0 ;  /* 0x000245b000037802 */ /* 0x000fe40000000f00 */
[----:B-1--4-:R-:W-:Y:S05]  /*245a0*/  CALL.REL.NOINC `($__internal_23_$__cuda_sm70_shflsync_idx_p) ;  /* 0x00000ee000007944 */ /* 0x012fea0003c00000 */
[----:B------:R-:W-:Y:S01]  /*245b0*/  MOV R4, R62 ;  /* 0x0000003e00047202 */ /* 0x000fe20000000f00 */
[----:B------:R-:W-:Y:S05]  /*245c0*/  BRA `(.L_x_1885) ;  /* 0xffff8b5000007947 */ /* 0x000fea000383ffff */
.L_x_1797:
[----:B------:R-:W-:Y:S01]  /*245d0*/  IMAD.MOV.U32 R56, RZ, RZ, R12 ;  /* 0x000000ffff387224 */ /* 0x000fe200078e000c */
[----:B--23--:R-:W-:Y:S01]  /*245e0*/  MOV R2, 0x2 ;  /* 0x0000000200027802 */ /* 0x00cfe20000000f00 */
[----:B------:R-:W-:Y:S01]  /*245f0*/  IMAD.MOV.U32 R61, RZ, RZ, 0x1c1f ;  /* 0x00001c1fff3d7424 */ /* 0x000fe200078e00ff */
[----:B------:R-:W-:Y:S02]  /*24600*/  MOV R3, 0x24620 ;  /* 0x0002462000037802 */ /* 0x000fe40000000f00 */
[----:B-1--4-:R-:W-:Y:S05]  /*24610*/  CALL.REL.NOINC `($__internal_23_$__cuda_sm70_shflsync_idx_p) ;  /* 0x00000e7000007944 */ /* 0x012fea0003c00000 */
[----:B------:R-:W-:Y:S01]  /*24620*/  MOV R0, R62 ;  /* 0x0000003e00007202 */ /* 0x000fe20000000f00 */
[----:B------:R-:W-:Y:S05]  /*24630*/  BRA `(.L_x_1886) ;  /* 0xffff8b0000007947 */ /* 0x000fea000383ffff */
.L_x_1800:
[----:B------:R-:W-:Y:S01]  /*24640*/  IMAD.MOV.U32 R56, RZ, RZ, R5 ;  /* 0x000000ffff387224 */ /* 0x000fe200078e0005 */
[----:B--2---:R-:W-:Y:S01]  /*24650*/  MOV R2, 0x3 ;  /* 0x0000000300027802 */ /* 0x004fe20000000f00 */
[----:B------:R-:W-:Y:S01]  /*24660*/  IMAD.MOV.U32 R61, RZ, RZ, 0x1c1f ;  /* 0x00001c1fff3d7424 */ /* 0x000fe200078e00ff */
[----:B------:R-:W-:-:S02]  /*24670*/  MOV R3, 0x24690 ;  /* 0x0002469000037802 */ /* 0x000fc40000000f00 */
[----:B-1--4-:R-:W-:Y:S05]  /*24680*/  CALL.REL.NOINC `($__internal_23_$__cuda_sm70_shflsync_idx_p) ;  /* 0x00000e0000007944 */ /* 0x012fea0003c00000 */
        /* <DEDUP_REMOVED lines=8> */
.L_x_1804:
[----:B------:R-:W-:Y:S01]  /*24710*/  IMAD.MOV.U32 R56, RZ, RZ, R5 ;  /* 0x000000ffff387224 */ /* 0x000fe200078e0005 */
[----:B------:R-:W-:Y:S01]  /*24720*/  MOV R2, RZ ;  /* 0x000000ff00027202 */ /* 0x000fe20000000f00 */
[----:B------:R-:W-:Y:S01]  /*24730*/  IMAD.MOV.U32 R61, RZ, RZ, 0x181f ;  /* 0x0000181fff3d7424 */ /* 0x000fe200078e00ff */
[----:B------:R-:W-:Y:S02]  /*24740*/  MOV R3, 0x24760 ;  /* 0x0002476000037802 */ /* 0x000fe40000000f00 */
[----:B------:R-:W-:Y:S05]  /*24750*/  CALL.REL.NOINC `($__internal_23_$__cuda_sm70_shflsync_idx_p) ;  /* 0x00000d3000007944 */ /* 0x000fea0003c00000 */
[----:B------:R-:W-:Y:S01]  /*24760*/  MOV R7, R62 ;  /* 0x0000003e00077202 */ /* 0x000fe20000000f00 */
[----:B------:R-:W-:Y:S05]  /*24770*/  BRA `(.L_x_1888) ;  /* 0xffff987000007947 */ /* 0x000fea000383ffff */
.L_x_1805:
[----:B------:R-:W-:Y:S01]  /*24780*/  IMAD.MOV.U32 R56, RZ, RZ, R6 ;  /* 0x000000ffff387224 */ /* 0x000fe200078e0006 */
[----:B------:R-:W-:Y:S01]  /*24790*/  MOV R2, RZ ;  /* 0x000000ff00027202 */ /* 0x000fe20000000f00 */
[----:B------:R-:W-:Y:S01]  /*247a0*/  IMAD.MOV.U32 R61, RZ, RZ, 0x181f ;  /* 0x0000181fff3d7424 */ /* 0x000fe200078e00ff */
[----:B------:R-:W-:Y:S02]  /*247b0*/  MOV R3, 0x247d0 ;  /* 0x000247d000037802 */ /* 0x000fe40000000f00 */
[----:B-12---:R-:W-:Y:S05]  /*247c0*/  CALL.REL.NOINC `($__internal_23_$__cuda_sm70_shflsync_idx_p) ;  /* 0x00000cc000007944 */ /* 0x006fea0003c00000 */
[----:B------:R-:W-:Y:S01]  /*247d0*/  MOV R2, R62 ;  /* 0x0000003e00027202 */ /* 0x000fe20000000f00 */
[----:B------:R-:W-:Y:S05]  /*247e0*/  BRA `(.L_x_1889) ;  /* 0xffff982000007947 */ /* 0x000fea000383ffff */
.L_x_1806:
        /* <DEDUP_REMOVED lines=13> */
.L_x_1807:
[----:B------:R-:W-:Y:S01]  /*248c0*/  IMAD.MOV.U32 R56, RZ, RZ, R5 ;  /* 0x000000ffff387224 */ /* 0x000fe200078e0005 */
[----:B-1----:R-:W-:Y:S01]  /*248d0*/  MOV R2, 0x2 ;  /* 0x0000000200027802 */ /* 0x002fe20000000f00 */
[----:B------:R-:W-:Y:S01]  /*248e0*/  IMAD.MOV.U32 R61, RZ, RZ, 0x181f ;  /* 0x0000181fff3d7424 */ /* 0x000fe200078e00ff */
[----:B------:R-:W-:Y:S02]  /*248f0*/  MOV R3, 0x24910 ;  /* 0x0002491000037802 */ /* 0x000fe40000000f00 */
[----:B---34-:R-:W-:Y:S05]  /*24900*/  CALL.REL.NOINC `($__internal_23_$__cuda_sm70_shflsync_idx_p) ;  /* 0x00000b8000007944 */ /* 0x018fea0003c00000 */
[----:B------:R-:W-:Y:S01]  /*24910*/  MOV R7, R62 ;  /* 0x0000003e00077202 */ /* 0x000fe20000000f00 */
[----:B------:R-:W-:Y:S05]  /*24920*/  BRA `(.L_x_1891) ;  /* 0xffff97d000007947 */ /* 0x000fea000383ffff */
.L_x_1808:
[----:B------:R-:W-:Y:S01]  /*24930*/  IMAD.MOV.U32 R56, RZ, RZ, R6 ;  /* 0x000000ffff387224 */ /* 0x000fe200078e0006 */
[----:B-1----:R-:W-:Y:S01]  /*24940*/  MOV R2, 0x2 ;  /* 0x0000000200027802 */ /* 0x002fe20000000f00 */
[----:B------:R-:W-:Y:S01]  /*24950*/  IMAD.MOV.U32 R61, RZ, RZ, 0x181f ;  /* 0x0000181fff3d7424 */ /* 0x000fe200078e00ff */
[----:B------:R-:W-:Y:S02]  /*24960*/  MOV R3, 0x24980 ;  /* 0x0002498000037802 */ /* 0x000fe40000000f00 */
[----:B--234-:R-:W-:Y:S05]  /*24970*/  CALL.REL.NOINC `($__internal_23_$__cuda_sm70_shflsync_idx_p) ;  /* 0x00000b1000007944 */ /* 0x01cfea0003c00000 */
[----:B------:R-:W-:Y:S01]  /*24980*/  MOV R2, R62 ;  /* 0x0000003e00027202 */ /* 0x000fe20000000f00 */
[----:B------:R-:W-:Y:S05]  /*24990*/  BRA `(.L_x_1892) ;  /* 0xffff978000007947 */ /* 0x000fea000383ffff */
.L_x_1809:
        /* <DEDUP_REMOVED lines=13> */
.L_x_1810:
[----:B------:R-:W-:Y:S01]  /*24a70*/  IMAD.MOV.U32 R56, RZ, RZ, R5 ;  /* 0x000000ffff387224 */ /* 0x000fe200078e0005 */
[----:B--2---:R-:W-:Y:S01]  /*24a80*/  MOV R2, 0x4 ;  /* 0x0000000400027802 */ /* 0x004fe20000000f00 */
[----:B------:R-:W-:Y:S01]  /*24a90*/  IMAD.MOV.U32 R61, RZ, RZ, 0x181f ;  /* 0x0000181fff3d7424 */ /* 0x000fe200078e00ff */
[----:B------:R-:W-:Y:S02]  /*24aa0*/  MOV R3, 0x24ac0 ;  /* 0x00024ac000037802 */ /* 0x000fe40000000f00 */
[----:B-1-34-:R-:W-:Y:S05]  /*24ab0*/  CALL.REL.NOINC `($__internal_23_$__cuda_sm70_shflsync_idx_p) ;  /* 0x000009d000007944 */ /* 0x01afea0003c00000 */
[----:B------:R-:W-:Y:S01]  /*24ac0*/  MOV R7, R62 ;  /* 0x0000003e00077202 */ /* 0x000fe20000000f00 */
[----:B------:R-:W-:Y:S05]  /*24ad0*/  BRA `(.L_x_1894) ;  /* 0xffff973000007947 */ /* 0x000fea000383ffff */
.L_x_1811:
[----:B------:R-:W-:Y:S01]  /*24ae0*/  IMAD.MOV.U32 R56, RZ, RZ, R6 ;  /* 0x000000ffff387224 */ /* 0x000fe200078e0006 */
[----:B--2---:R-:W-:Y:S01]  /*24af0*/  MOV R2, 0x4 ;  /* 0x0000000400027802 */ /* 0x004fe20000000f00 */
[----:B------:R-:W-:Y:S01]  /*24b00*/  IMAD.MOV.U32 R61, RZ, RZ, 0x181f ;  /* 0x0000181fff3d7424 */ /* 0x000fe200078e00ff */
[----:B------:R-:W-:Y:S02]  /*24b10*/  MOV R3, 0x24b30 ;  /* 0x00024b3000037802 */ /* 0x000fe40000000f00 */
[----:B-1-34-:R-:W-:Y:S05]  /*24b20*/  CALL.REL.NOINC `($__internal_23_$__cuda_sm70_shflsync_idx_p) ;  /* 0x0000096000007944 */ /* 0x01afea0003c00000 */
[----:B------:R-:W-:Y:S01]  /*24b30*/  MOV R2, R62 ;  /* 0x0000003e00027202 */ /* 0x000fe20000000f00 */
[----:B------:R-:W-:Y:S05]  /*24b40*/  BRA `(.L_x_1895) ;  /* 0xffff96e000007947 */ /* 0x000fea000383ffff */
.L_x_1812:
        /* <DEDUP_REMOVED lines=13> */
.L_x_1813:
[----:B------:R-:W-:Y:S01]  /*24c20*/  IMAD.MOV.U32 R56, RZ, RZ, R5 ;  /* 0x000000ffff387224 */ /* 0x000fe200078e0005 */
[----:B--2---:R-:W-:Y:S01]  /*24c30*/  MOV R2, 0x6 ;  /* 0x0000000600027802 */ /* 0x004fe20000000f00 */
[----:B------:R-:W-:Y:S01]  /*24c40*/  IMAD.MOV.U32 R61, RZ, RZ, 0x181f ;  /* 0x0000181fff3d7424 */ /* 0x000fe200078e00ff */
[----:B------:R-:W-:Y:S02]  /*24c50*/  MOV R3, 0x24c70 ;  /* 0x00024c7000037802 */ /* 0x000fe40000000f00 */
[----:B-1--4-:R-:W-:Y:S05]  /*24c60*/  CALL.REL.NOINC `($__internal_23_$__cuda_sm70_shflsync_idx_p) ;  /* 0x0000082000007944 */ /* 0x012fea0003c00000 */
[----:B------:R-:W-:Y:S01]  /*24c70*/  MOV R7, R62 ;  /* 0x0000003e00077202 */ /* 0x000fe20000000f00 */
[----:B------:R-:W-:Y:S05]  /*24c80*/  BRA `(.L_x_1897) ;  /* 0xffff969000007947 */ /* 0x000fea000383ffff */
.L_x_1814:
[----:B------:R-:W-:Y:S01]  /*24c90*/  IMAD.MOV.U32 R56, RZ, RZ, R6 ;  /* 0x000000ffff387224 */ /* 0x000fe200078e0006 */
[----:B--2---:R-:W-:Y:S01]  /*24ca0*/  MOV R2, 0x6 ;  /* 0x0000000600027802 */ /* 0x004fe20000000f00 */
[----:B------:R-:W-:Y:S01]  /*24cb0*/  IMAD.MOV.U32 R61, RZ, RZ, 0x181f ;  /* 0x0000181fff3d7424 */ /* 0x000fe200078e00ff */
[----:B------:R-:W-:Y:S02]  /*24cc0*/  MOV R3, 0x24ce0 ;  /* 0x00024ce000037802 */ /* 0x000fe40000000f00 */
[----:B-1-34-:R-:W-:Y:S05]  /*24cd0*/  CALL.REL.NOINC `($__internal_23_$__cuda_sm70_shflsync_idx_p) ;  /* 0x000007b000007944 */ /* 0x01afea0003c00000 */
[----:B------:R-:W-:Y:S01]  /*24ce0*/  MOV R2, R62 ;  /* 0x0000003e00027202 */ /* 0x000fe20000000f00 */
[----:B------:R-:W-:Y:S05]  /*24cf0*/  BRA `(.L_x_1898) ;  /* 0xffff964000007947 */ /* 0x000fea000383ffff */
.L_x_1815:
        /* <DEDUP_REMOVED lines=13> */
.L_x_1817:
[----:B------:R-:W-:Y:S01]  /*24dd0*/  IMAD.MOV.U32 R56, RZ, RZ, R57 ;  /* 0x000000ffff387224 */ /* 0x000fe200078e0039 */
[----:B------:R-:W-:Y:S01]  /*24de0*/  MOV R2, RZ ;  /* 0x000000ff00027202 */ /* 0x000fe20000000f00 */
[----:B------:R-:W-:Y:S01]  /*24df0*/  IMAD.MOV.U32 R61, RZ, RZ, 0x1f ;  /* 0x0000001fff3d7424 */ /* 0x000fe200078e00ff */
[----:B------:R-:W-:Y:S02]  /*24e00*/  MOV R3, 0x24e20 ;  /* 0x00024e2000037802 */ /* 0x000fe40000000f00 */
[----:B------:R-:W-:Y:S05]  /*24e10*/  CALL.REL.NOINC `($__internal_23_$__cuda_sm70_shflsync_idx_p) ;  /* 0x0000067000007944 */ /* 0x000fea0003c00000 */
[----:B------:R-:W-:Y:S01]  /*24e20*/  MOV R9, R62 ;  /* 0x0000003e00097202 */ /* 0x000fe20000000f00 */
[----:B------:R-:W-:Y:S05]  /*24e30*/  BRA `(.L_x_1900) ;  /* 0xffff96d000007947 */ /* 0x000fea000383ffff */
.L_x_1818:
[----:B------:R-:W-:Y:S01]  /*24e40*/  IMAD.MOV.U32 R56, RZ, RZ, R57 ;  /* 0x000000ffff387224 */ /* 0x000fe200078e0039 */
[----:B------:R-:W-:Y:S01]  /*24e50*/  MOV R2, 0x1 ;  /* 0x0000000100027802 */ /* 0x000fe20000000f00 */
[----:B------:R-:W-:Y:S01]  /*24e60*/  IMAD.MOV.U32 R61, RZ, RZ, 0x1f ;  /* 0x0000001fff3d7424 */ /* 0x000fe200078e00ff */
[----:B------:R-:W-:Y:S02]  /*24e70*/  MOV R3, 0x24e90 ;  /* 0x00024e9000037802 */ /* 0x000fe40000000f00 */
[----:B-12---:R-:W-:Y:S05]  /*24e80*/  CALL.REL.NOINC `($__internal_23_$__cuda_sm70_shflsync_idx_p) ;  /* 0x0000060000007944 */ /* 0x006fea0003c00000 */
[----:B------:R-:W-:Y:S01]  /*24e90*/  MOV R8, R62 ;  /* 0x0000003e00087202 */ /* 0x000fe20000000f00 */
[----:B------:R-:W-:Y:S05]  /*24ea0*/  BRA `(.L_x_1901) ;  /* 0xffff968000007947 */ /* 0x000fea000383ffff */
.L_x_1819:
[----:B------:R-:W-:Y:S02]  /*24eb0*/  MOV R2, 0x1 ;  /* 0x0000000100027802 */ /* 0x000fe40000000f00 */
[----:B------:R-:W-:-:S02]  /*24ec0*/  MOV R3, 0x24ee0 ;  /* 0x00024ee000037802 */ /* 0x000fc40000000f00 */
[----:B-1234-:R-:W-:Y:S05]  /*24ed0*/  CALL.REL.NOINC `($__internal_24_$__cuda_sm70_shflsync_up_p) ;  /* 0x0000061000007944 */ /* 0x01efea0003c00000 */
[----:B------:R-:W-:Y:S05]  /*24ee0*/  BRA `(.L_x_1902) ;  /* 0xffff977000007947 */ /* 0x000fea000383ffff */
.L_x_1820:
[----:B------:R-:W-:Y:S02]  /*24ef0*/  MOV R2, 0x2 ;  /* 0x0000000200027802 */ /* 0x000fe40000000f00 */
[----:B------:R-:W-:-:S02]  /*24f00*/  MOV R3, 0x24f20 ;  /* 0x00024f2000037802 */ /* 0x000fc40000000f00 */
[----:B--2-4-:R-:W-:Y:S05]  /*24f10*/  CALL.REL.NOINC `($__internal_24_$__cuda_sm70_shflsync_up_p) ;  /* 0x000005d000007944 */ /* 0x014fea0003c00000 */
        /* <DEDUP_REMOVED lines=24> */
.L_x_1824:
[----:B------:R-:W-:Y:S02]  /*250a0*/  MOV R2, 0x1 ;  /* 0x0000000100027802 */ /* 0x000fe40000000f00 */
[----:B------:R-:W-:Y:S02]  /*250b0*/  MOV R3, 0x250d0 ;  /* 0x000250d000037802 */ /* 0x000fe40000000f00 */
[----:B------:R-:W-:Y:S05]  /*250c0*/  CALL.REL.NOINC `($__internal_24_$__cuda_sm70_shflsync_up_p) ;  /* 0x0000042000007944 */ /* 0x000fea0003c00000 */
[----:B------:R-:W-:Y:S01]  /*250d0*/  MOV R2, R4 ;  /* 0x0000000400027202 */ /* 0x000fe20000000f00 */
[----:B------:R-:W-:Y:S05]  /*250e0*/  BRA `(.L_x_1904) ;  /* 0xffff97d000007947 */ /* 0x000fea000383ffff */
.L_x_1825:
        /* <DEDUP_REMOVED lines=27> */
.L_x_1827:
[----:B------:R-:W-:Y:S02]  /*252a0*/  SEL R0, RZ, 0x1, P0 ;  /* 0x00000001ff007807 */ /* 0x000fe40000000000 */
[----:B------:R-:W-:Y:S02]  /*252b0*/  MOV R2, 0x252d0 ;  /* 0x000252d000027802 */ /* 0x000fe40000000f00 */
[----:B-1----:R-:W-:Y:S05]  /*252c0*/  CALL.REL.NOINC `($__internal_25_$__cuda_sm70_votesync_ballot) ;  /* 0x0000029000007944 */ /* 0x002fea0003c00000 */
[----:B------:R-:W-:Y:S01]  /*252d0*/  MOV R5, R0 ;  /* 0x0000000000057202 */ /* 0x000fe20000000f00 */
[----:B------:R-:W-:Y:S05]  /*252e0*/  BRA `(.L_x_1906) ;  /* 0xffff976000007947 */ /* 0x000fea000383ffff */
.L_x_1828:
[----:B------:R-:W-:Y:S01]  /*252f0*/  IMAD.MOV.U32 R56, RZ, RZ, R6 ;  /* 0x000000ffff387224 */ /* 0x000fe200078e0006 */
[----:B--2---:R-:W-:Y:S01]  /*25300*/  MOV R2, R0 ;  /* 0x0000000000027202 */ /* 0x004fe20000000f00 */
[----:B------:R-:W-:Y:S01]  /*25310*/  IMAD.MOV.U32 R61, RZ, RZ, 0x1f ;  /* 0x0000001fff3d7424 */ /* 0x000fe200078e00ff */
[----:B------:R-:W-:Y:S02]  /*25320*/  MOV R3, 0x25340 ;  /* 0x0002534000037802 */ /* 0x000fe40000000f00 */
[----:B-1----:R-:W-:Y:S05]  /*25330*/  CALL.REL.NOINC `($__internal_23_$__cuda_sm70_shflsync_idx_p) ;  /* 0x0000015000007944 */ /* 0x002fea0003c00000 */
[----:B------:R-:W-:Y:S01]  /*25340*/  IMAD.MOV.U32 R6, RZ, RZ, R62 ;  /* 0x000000ffff067224 */ /* 0x000fe200078e003e */
[----:B------:R-:W-:Y:S01]  /*25350*/  MOV R2, R0 ;  /* 0x0000000000027202 */ /* 0x000fe20000000f00 */
[----:B------:R-:W-:Y:S01]  /*25360*/  IMAD.MOV.U32 R56, RZ, RZ, R7 ;  /* 0x000000ffff387224 */ /* 0x000fe200078e0007 */
[----:B------:R-:W-:-:S02]  /*25370*/  MOV R61, 0x1f ;  /* 0x0000001f003d7802 */ /* 0x000fc40000000f00 */
[----:B------:R-:W-:Y:S02]  /*25380*/  MOV R3, 0x253a0 ;  /* 0x000253a000037802 */ /* 0x000fe40000000f00 */
[----:B------:R-:W-:Y:S05]  /*25390*/  CALL.REL.NOINC `($__internal_23_$__cuda_sm70_shflsync_idx_p) ;  /* 0x000000f000007944 */ /* 0x000fea0003c00000 */
[----:B------:R-:W-:Y:S01]  /*253a0*/  MOV R7, R62 ;  /* 0x0000003e00077202 */ /* 0x000fe20000000f00 */
[----:B------:R-:W-:Y:S05]  /*253b0*/  BRA `(.L_x_1907) ;  /* 0xffff970000007947 */ /* 0x000fea000383ffff */
.L_x_1831:
[----:B------:R-:W-:Y:S01]  /*253c0*/  IMAD.MOV.U32 R56, RZ, RZ, R4 ;  /* 0x000000ffff387224 */ /* 0x000fe200078e0004 */
[----:B--2---:R-:W-:Y:S01]  /*253d0*/  MOV R2, R0 ;  /* 0x0000000000027202 */ /* 0x004fe20000000f00 */
[----:B------:R-:W-:Y:S01]  /*253e0*/  IMAD.MOV.U32 R61, RZ, RZ, 0x1f ;  /* 0x0000001fff3d7424 */ /* 0x000fe200078e00ff */
[----:B------:R-:W-:Y:S02]  /*253f0*/  MOV R3, 0x25410 ;  /* 0x0002541000037802 */ /* 0x000fe40000000f00 */
[----:B-1--4-:R-:W-:Y:S05]  /*25400*/  CALL.REL.NOINC `($__internal_23_$__cuda_sm70_shflsync_idx_p) ;  /* 0x0000008000007944 */ /* 0x012fea0003c00000 */
[----:B------:R-:W-:Y:S01]  /*25410*/  MOV R10, R62 ;  /* 0x0000003e000a7202 */ /* 0x000fe20000000f00 */
[----:B------:R-:W-:Y:S05]  /*25420*/  BRA `(.L_x_1830) ;  /* 0xffff96f000007947 */ /* 0x000fea000383ffff */
        .weak           $__internal_22_$__cuda_sm70_shflsync_bfly_p
        .type           $__internal_22_$__cuda_sm70_shflsync_bfly_p,@function
        .size           $__internal_22_$__cuda_sm70_shflsync_bfly_p,($__internal_23_$__cuda_sm70_shflsync_idx_p - $__internal_22_$__cuda_sm70_shflsync_bfly_p)
$__internal_22_$__cuda_sm70_shflsync_bfly_p:
[----:B------:R-:W-:Y:S02]  /*25430*/  MOV R172, 0xffffffff ;  /* 0xffffffff00ac7802 */ /* 0x000fe40000000f00 */
[----:B------:R-:W-:Y:S02]  /*25440*/  MOV R3, 0x1f ;  /* 0x0000001f00037802 */ /* 0x000fe40000000f00 */
[----:B------:R-:W-:Y:S04]  /*25450*/  WARPSYNC R172 ;  /* 0x000000ac00007348 */ /* 0x000fe80003800000 */
[----:B------:R1:W2:Y:S02]  /*25460*/  SHFL.BFLY PT, R0, R4, R0, R3 ;  /* 0x0c00000004007389 */ /* 0x0002a400000e0003 */
[----:B-1----:R-:W-:-:S04]  /*25470*/  MOV R3, 0x0 ;  /* 0x0000000000037802 */ /* 0x002fc80000000f00 */
[----:B--2---:R-:W-:Y:S05]  /*25480*/  RET.REL.NODEC R2 `(_ZN7cutlass13device_kernelIN5flash19enable_sm80_to_sm89INS1_16FlashAttnFwdSm80INS1_25CollectiveMainloopFwdSm80ILi4ELi1ELb0EN4cute5tupleIJNS5_1CILi128EEENS7_ILi80EEENS7_ILi64EEEEEELi64ENS_6half_tEfNS_4arch4Sm80ELb1ELb0ELb1ELb1ELb1ELb1ELb1ELb1EEENS1_21CollectiveEpilogueFwdINS6_IJS8_SA_S9_EEENS6_IJNS7_ILi1EEESI_SI_EEESC_SE_Li128ELb1ELb1ELb1ELb0EEENS1_36VarlenDynamicPersistentTileSchedulerILi128ELi80ELi128ELi128ELb1ELb1ELb0ELb1ELb1ELb1EEEEEEEEEvNT_6ParamsE) ;  /* 0xfffdab7002007950 */ /* 0x004fea0003c3ffff */
        .weak           $__internal_23_$__cuda_sm70_shflsync_idx_p
        .type           $__internal_23_$__cuda_sm70_shflsync_idx_p,@function
        .size           $__internal_23_$__cuda_sm70_shflsync_idx_p,($__internal_24_$__cuda_sm70_shflsync_up_p - $__internal_23_$__cuda_sm70_shflsync_idx_p)
$__internal_23_$__cuda_sm70_shflsync_idx_p:
[----:B------:R-:W-:-:S04]  /*25490*/  MOV R62, 0xffffffff ;  /* 0xffffffff003e7802 */ /* 0x000fc80000000f00 */
[----:B------:R-:W-:Y:S04]  /*254a0*/  WARPSYNC R62 ;  /* 0x0000003e00007348 */ /* 0x000fe80003800000 */
[----:B------:R1:W2:Y:S02]  /*254b0*/  SHFL.IDX PT, R62, R56, R2, R61 ;  /* 0x00000002383e7389 */ /* 0x0002a400000e003d */
[----:B-1----:R-:W-:Y:S02]  /*254c0*/  MOV R2, R3 ;  /* 0x0000000300027202 */ /* 0x002fe40000000f00 */
[----:B------:R-:W-:-:S04]  /*254d0*/  MOV R3, 0x0 ;  /* 0x0000000000037802 */ /* 0x000fc80000000f00 */
[----:B--2---:R-:W-:Y:S05]  /*254e0*/  RET.REL.NODEC R2 `(_ZN7cutlass13device_kernelIN5flash19enable_sm80_to_sm89INS1_16FlashAttnFwdSm80INS1_25CollectiveMainloopFwdSm80ILi4ELi1ELb0EN4cute5tupleIJNS5_1CILi128EEENS7_ILi80EEENS7_ILi64EEEEEELi64ENS_6half_tEfNS_4arch4Sm80ELb1ELb0ELb1ELb1ELb1ELb1ELb1ELb1EEENS1_21CollectiveEpilogueFwdINS6_IJS8_SA_S9_EEENS6_IJNS7_ILi1EEESI_SI_EEESC_SE_Li128ELb1ELb1ELb1ELb0EEENS1_36VarlenDynamicPersistentTileSchedulerILi128ELi80ELi128ELi128ELb1ELb1ELb0ELb1ELb1ELb1EEEEEEEEEvNT_6ParamsE) ;  /* 0xfffdab1002007950 */ /* 0x004fea0003c3ffff */
        .weak           $__internal_24_$__cuda_sm70_shflsync_up_p
        .type           $__internal_24_$__cuda_sm70_shflsync_up_p,@function
        .size           $__internal_24_$__cuda_sm70_shflsync_up_p,($__internal_25_$__cuda_sm70_votesync_ballot - $__internal_24_$__cuda_sm70_shflsync_up_p)
$__internal_24_$__cuda_sm70_shflsync_up_p:
[----:B------:R-:W-:Y:S02]  /*254f0*/  IMAD.MOV.U32 R4, RZ, RZ, RZ ;  /* 0x000000ffff047224 */ /* 0x000fe400078e00ff */
[----:B------:R-:W-:-:S04]  /*25500*/  IMAD.MOV.U32 R11, RZ, RZ, -0x1 ;  /* 0xffffffffff0b7424 */ /* 0x000fc800078e00ff */
[----:B------:R-:W-:Y:S04]  /*25510*/  WARPSYNC R11 ;  /* 0x0000000b00007348 */ /* 0x000fe80003800000 */
[----:B------:R1:W2:Y:S02]  /*25520*/  SHFL.UP PT, R4, R0, R2, R4 ;  /* 0x0400000200047389 */ /* 0x0002a400000e0004 */
[----:B-1----:R-:W-:Y:S02]  /*25530*/  MOV R2, R3 ;  /* 0x0000000300027202 */ /* 0x002fe40000000f00 */
[----:B------:R-:W-:-:S04]  /*25540*/  MOV R3, 0x0 ;  /* 0x0000000000037802 */ /* 0x000fc80000000f00 */
[----:B--2---:R-:W-:Y:S05]  /*25550*/  RET.REL.NODEC R2 `(_ZN7cutlass13device_kernelIN5flash19enable_sm80_to_sm89INS1_16FlashAttnFwdSm80INS1_25CollectiveMainloopFwdSm80ILi4ELi1ELb0EN4cute5tupleIJNS5_1CILi128EEENS7_ILi80EEENS7_ILi64EEEEEELi64ENS_6half_tEfNS_4arch4Sm80ELb1ELb0ELb1ELb1ELb1ELb1ELb1ELb1EEENS1_21CollectiveEpilogueFwdINS6_IJS8_SA_S9_EEENS6_IJNS7_ILi1EEESI_SI_EEESC_SE_Li128ELb1ELb1ELb1ELb0EEENS1_36VarlenDynamicPersistentTileSchedulerILi128ELi80ELi128ELi128ELb1ELb1ELb0ELb1ELb1ELb1EEEEEEEEEvNT_6ParamsE) ;  /* 0xfffdaaa002007950 */ /* 0x004fea0003c3ffff */
        .weak           $__internal_25_$__cuda_sm70_votesync_ballot
        .type           $__internal_25_$__cuda_sm70_votesync_ballot,@function
        .size           $__internal_25_$__cuda_sm70_votesync_ballot,(.L_x_3848 - $__internal_25_$__cuda_sm70_votesync_ballot)
$__internal_25_$__cuda_sm70_votesync_ballot:
[----:B------:R-:W-:Y:S01]  /*25560*/  ISETP.NE.U32.AND P0, PT, R0, 0x1, PT ;  /* 0x000000010000780c */ /* 0x000fe20003f05070 */
[----:B------:R-:W-:-:S04]  /*25570*/  IMAD.MOV.U32 R3, RZ, RZ, -0x1 ;  /* 0xffffffffff037424 */ /* 0x000fc800078e00ff */
[----:B------:R-:W-:Y:S08]  /*25580*/  WARPSYNC R3 ;  /* 0x0000000300007348 */ /* 0x000ff00003800000 */
[----:B------:R-:W-:-:S04]  /*25590*/  VOTE.ANY R0, PT, !P0 ;  /* 0x0000000000007806 */ /* 0x000fc800040e0100 */
[----:B------:R-:W-:Y:S01]  /*255a0*/  LOP3.LUT R0, R0, R3, RZ, 0xc0, !PT ;  /* 0x0000000300007212 */ /* 0x000fe200078ec0ff */
[----:B------:R-:W-:-:S04]  /*255b0*/  IMAD.MOV.U32 R3, RZ, RZ, 0x0 ;  /* 0x00000000ff037424 */ /* 0x000fc800078e00ff */
[----:B------:R-:W-:Y:S05]  /*255c0*/  RET.REL.NODEC R2 `(_ZN7cutlass13device_kernelIN5flash19enable_sm80_to_sm89INS1_16FlashAttnFwdSm80INS1_25CollectiveMainloopFwdSm80ILi4ELi1ELb0EN4cute5tupleIJNS5_1CILi128EEENS7_ILi80EEENS7_ILi64EEEEEELi64ENS_6half_tEfNS_4arch4Sm80ELb1ELb0ELb1ELb1ELb1ELb1ELb1ELb1EEENS1_21CollectiveEpilogueFwdINS6_IJS8_SA_S9_EEENS6_IJNS7_ILi1EEESI_SI_EEESC_SE_Li128ELb1ELb1ELb1ELb0EEENS1_36VarlenDynamicPersistentTileSchedulerILi128ELi80ELi128ELi128ELb1ELb1ELb0ELb1ELb1ELb1EEEEEEEEEvNT_6ParamsE) ;  /* 0xfffdaa3002007950 */ /* 0x000fea0003c3ffff */
.L_x_1908:
        /* <DEDUP_REMOVED lines=11> */
.L_x_3848:


//--------------------- .text._ZN7cutlass13device_kernelIN5flash19enable_sm80_to_sm89INS1_16FlashAttnFwdSm80INS1_25CollectiveMainloopFwdSm80ILi4ELi1ELb0EN4cute5tupleIJNS5_1CILi128EEENS7_ILi112EEENS7_ILi64EEEEEELi64ENS_6half_tEfNS_4arch4Sm80ELb0ELb0ELb0ELb0ELb1ELb0ELb1ELb1EEENS1_21CollectiveEpilogueFwdINS6_IJS8_SA_S9_EEENS6_IJNS7_ILi1EEESI_SI_EEESC_SE_Li128ELb0ELb1ELb1ELb0EEENS1_19SingleTileSchedulerILb0ELb1ELb1ELi128EEEEEEEEEvNT_6ParamsE --------------------------
	.section	.text._ZN7cutlass13device_kernelIN5flash19enable_sm80_to_sm89INS1_16FlashAttnFwdSm80INS1_25CollectiveMainloopFwdSm80ILi4ELi1ELb0EN4cute5tupleIJNS5_1CILi128EEENS7_ILi112EEENS7_ILi64EEEEEELi64ENS_6half_tEfNS_4arch4Sm80ELb0ELb0ELb0ELb0ELb1ELb0ELb1ELb1EEENS1_21CollectiveEpilogueFwdINS6_IJS8_SA_S9_EEENS6_IJNS7_ILi1EEESI_SI_EEESC_SE_Li128ELb0ELb1ELb1ELb0EEENS1_19SingleTileSchedulerILb0ELb1ELb1ELi128EEEEEEEEEvNT_6ParamsE,"ax",@progbits
	.sectioninfo	@"SHI_REGISTERS=255"
	.align	128
.text._ZN7cutlass13device_kernelIN5flash19enable_sm80_to_sm89INS1_16FlashAttnFwdSm80INS1_25CollectiveMainloopFwdSm80ILi4ELi1ELb0EN4cute5tupleIJNS5_1CILi128EEENS7_ILi112EEENS7_ILi64EEEEEELi64ENS_6half_tEfNS_4arch4Sm80ELb0ELb0ELb0ELb0ELb1ELb0ELb1ELb1EEENS1_21CollectiveEpilogueFwdINS6_IJS8_SA_S9_EEENS6_IJNS7_ILi1EEESI_SI_EEESC_SE_Li128ELb0ELb1ELb1ELb0EEENS1_19SingleTileSchedulerILb0ELb1ELb1ELi128EEEEEEEEEvNT_6ParamsE:
        .type           _ZN7cutlass13device_kernelIN5flash19enable_sm80_to_sm89INS1_16FlashAttnFwdSm80INS1_25CollectiveMainloopFwdSm80ILi4ELi1ELb0EN4cute5tupleIJNS5_1CILi128EEENS7_ILi112EEENS7_ILi64EEEEEELi64ENS_6half_tEfNS_4arch4Sm80ELb0ELb0ELb0ELb0ELb1ELb0ELb1ELb1EEENS1_21CollectiveEpilogueFwdINS6_IJS8_SA_S9_EEENS6_IJNS7_ILi1EEESI_SI_EEESC_SE_Li128ELb0ELb1ELb1ELb0EEENS1_19SingleTileSchedulerILb0ELb1ELb1ELi128EEEEEEEEEvNT_6ParamsE,@function
        .size           _ZN7cutlass13device_kernelIN5flash19enable_sm80_to_sm89INS1_16FlashAttnFwdSm80INS1_25CollectiveMainloopFwdSm80ILi4ELi1ELb0EN4cute5tupleIJNS5_1CILi128EEENS7_ILi112EEENS7_ILi64EEEEEELi64ENS_6half_tEfNS_4arch4Sm80ELb0ELb0ELb0ELb0ELb1ELb0ELb1ELb1EEENS1_21CollectiveEpilogueFwdINS6_IJS8_SA_S9_EEENS6_IJNS7_ILi1EEESI_SI_EEESC_SE_Li128ELb0ELb1ELb1ELb0EEENS1_19SingleTileSchedulerILb0ELb1ELb1ELi128EEEEEEEEEvNT_6ParamsE,(.L_x_3853 - _ZN7cutlass13device_kernelIN5flash19enable_sm80_to_sm89INS1_16FlashAttnFwdSm80INS1_25CollectiveMainloopFwdSm80ILi4ELi1ELb0EN4cute5tupleIJNS5_1CILi128EEENS7_ILi112EEENS7_ILi64EEEEEELi64ENS_6half_tEfNS_4arch4Sm80ELb0ELb0ELb0ELb0ELb1ELb0ELb1ELb1EEENS1_21CollectiveEpilogueFwdINS6_IJS8_SA_S9_EEENS6_IJNS7_ILi1EEESI_SI_EEESC_SE_Li128ELb0ELb1ELb1ELb0EEENS1_19SingleTileSchedulerILb0ELb1ELb1ELi128EEEEEEEEEvNT_6ParamsE)
        .other          _ZN7cutlass13device_kernelIN5flash19enable_sm80_to_sm89INS1_16FlashAttnFwdSm80INS1_25CollectiveMainloopFwdSm80ILi4ELi1ELb0EN4cute5tupleIJNS5_1CILi128EEENS7_ILi112EEENS7_ILi64EEEEEELi64ENS_6half_tEfNS_4arch4Sm80ELb0ELb0ELb0ELb0ELb1ELb0ELb1ELb1EEENS1_21CollectiveEpilogueFwdINS6_IJS8_SA_S9_EEENS6_IJNS7_ILi1EEESI_SI_EEESC_SE_Li128ELb0ELb1ELb1ELb0EEENS1_19SingleTileSchedulerILb0ELb1ELb1ELi128EEEEEEEEEvNT_6ParamsE,@"STO_CUDA_ENTRY STV_DEFAULT"
_ZN7cutlass13device_kernelIN5flash19enable_sm80_to_sm89INS1_16FlashAttnFwdSm80INS1_25CollectiveMainloopFwdSm80ILi4ELi1ELb0EN4cute5tupleIJNS5_1CILi128EEENS7_ILi112EEENS7_ILi64EEEEEELi64ENS_6half_tEfNS_4arch4Sm80ELb0ELb0ELb0ELb0ELb1ELb0ELb1ELb1EEENS1_21CollectiveEpilogueFwdINS6_IJS8_SA_S9_EEENS6_IJNS7_ILi1EEESI_SI_EEESC_SE_Li128ELb0ELb1ELb1ELb0EEENS1_19SingleTileSchedulerILb0ELb1ELb1ELi128EEEEEEEEEvNT_6ParamsE:
        /* <DEDUP_REMOVED lines=18> */
.L_x_1909:
[----:B------:R-:W-:Y:S02]  /*0120*/  ULDC.64 UR4, c[0x0][0x550] ;  /* 0x0001540000047ab9 */ /* 0x000fe40000000a00 */
[----:B------:R-:W-:Y:S02]  /*0130*/  UISETP.NE.AND UP0, UPT, UR4, 0x1, UPT ;  /* 0x000000010400788c */ /* 0x000fe4000bf05270 */
[----:B------:R-:W-:-:S02]  /*0140*/  UIMAD.WIDE.U32 UR8, UR7, UR5, URZ ;  /* 0x00000005070872a5 */ /* 0x000fc4000f8e003f */
[----:B------:R-:W-:Y:S02]  /*0150*/  ULDC UR4, c[0x0][0x558] ;  /* 0x0001560000047ab9 */ /* 0x000fe40000000800 */
[----:B------:R-:W-:-:S05]  /*0160*/  UMOV UR10, UR7 ;  /* 0x00000007000a7c82 */ /* 0x000fca0008000000 */
[----:B------:R-:W-:-:S03]  /*0170*/  @UP0 USHF.R.U32.HI UR10, URZ, UR4, UR9 ;  /* 0x000000043f0a0299 */ /* 0x000fc60008011609 */
.L_x_1910:
        /* <DEDUP_REMOVED lines=65> */
.L_x_1911:
        /* <DEDUP_REMOVED lines=101> */
[C---:B------:R-:W-:Y:S01]  /*0be0*/  IMAD R4, R5.reuse, c[0x0][0x1ac], R0 ;  /* 0x00006b0005047a24 */ /* 0x040fe200078e0200 */
        /* <DEDUP_REMOVED lines=33> */
.L_x_1914:
[----:B---3--:R-:W-:Y:S05]  /*0e00*/  BSYNC B0 ;  /* 0x0000000000007941 */ /* 0x008fea0003800000 */
.L_x_1913:
        /* <DEDUP_REMOVED lines=11> */
.L_x_1916:
[----:B------:R-:W-:Y:S05]  /*0ec0*/  BSYNC B0 ;  /* 0x0000000000007941 */ /* 0x000fea0003800000 */
.L_x_1915:
        /* <DEDUP_REMOVED lines=11> */
.L_x_1918:
[----:B------:R-:W-:Y:S05]  /*0f80*/  BSYNC B0 ;  /* 0x0000000000007941 */ /* 0x000fea0003800000 */
.L_x_1917:
        /* <DEDUP_REMOVED lines=11> */
.L_x_1920:
[----:B------:R-:W-:Y:S05]  /*1040*/  BSYNC B0 ;  /* 0x0000000000007941 */ /* 0x000fea0003800000 */
.L_x_1919:
        /* <DEDUP_REMOVED lines=11> */
.L_x_1922:
[----:B------:R-:W-:Y:S05]  /*1100*/  BSYNC B0 ;  /* 0x0000000000007941 */ /* 0x000fea0003800000 */
.L_x_1921:
        /* <DEDUP_REMOVED lines=11> */
.L_x_1924:
[----:B------:R-:W-:Y:S05]  /*11c0*/  BSYNC B0 ;  /* 0x0000000000007941 */ /* 0x000fea0003800000 */
.L_x_1923:
        /* <DEDUP_REMOVED lines=11> */
.L_x_1926:
[----:B------:R-:W-:Y:S05]  /*1280*/  BSYNC B0 ;  /* 0x0000000000007941 */ /* 0x000fea0003800000 */
.L_x_1925:
[----:B-1-3--:R-:W1:Y:S01]  /*1290*/  SHFL.IDX PT, R8, R8, 0x7, 0x181f ;  /* 0x00f81f0008087f89 */ /* 0x00ae6200000e0000 */
[----:B------:R-:W-:Y:S01]  /*12a0*/  UMOV UR6, 0x70 ;  /* 0x0000007000067882 */ /* 0x000fe20000000000 */
[----:B------:R-:W-:Y:S01]  /*12b0*/  IMAD.MOV.U32 R0, RZ, RZ, c[0x0][0x2b8] ;  /* 0x0000ae00ff007624 */ /* 0x000fe200078e00ff */
[----:B------:R-:W-:Y:S01]  /*12c0*/  UIMAD UR6, UR7, UR6, -0x70 ;  /* 0xffffff90070674a4 */ /* 0x000fe2000f8e0206 */
[----:B------:R3:W5:Y:S01]  /*12d0*/  SHFL.IDX PT, R9, R5, 0x7, 0x181f ;  /* 0x00f81f0005097f89 */ /* 0x00076200000e0000 */
[----:B------:R-:W-:Y:S01]  /*12e0*/  IMAD.SHL.U32 R248, R10, 0x2, RZ ;  /* 0x000000020af87824 */ /* 0x000fe200078e00ff */
[----:B------:R-:W-:Y:S01]  /*12f0*/  USHF.R.S32.HI UR18, URZ, 0x1f, UR14 ;  /* 0x0000001f3f127899 */ /* 0x000fe2000801140e */
[----:B------:R-:W-:Y:S01]  /*1300*/  ISETP.NE.AND P5, PT, R0, 0x1, PT ;  /* 0x000000010000780c */ /* 0x000fe20003fa5270 */
[----:B------:R-:W-:Y:S01]  /*1310*/  ULDC.64 UR4, c[0x0][0x2b0] ;  /* 0x0000ac0000047ab9 */ /* 0x000fe20000000a00 */
[----:B------:R-:W-:Y:S01]  /*1320*/  IADD3 R0, R225, UR6, RZ ;  /* 0x00000006e1007c10 */ /* 0x000fe2000fffe0ff */
[----:B------:R-:W-:Y:S01]  /*1330*/  UIMAD UR18, UR18, UR4, URZ ;  /* 0x00000004121272a4 */ /* 0x000fe2000f8e023f */
[----:B------:R-:W-:Y:S01]  /*1340*/  IMAD.MOV.U32 R247, RZ, RZ, RZ ;  /* 0x000000fffff77224 */ /* 0x000fe200078e00ff */
[----:B------:R-:W-:Y:S01]  /*1350*/  UIMAD.WIDE.U32 UR12, UR14, UR4, URZ ;  /* 0x000000040e0c72a5 */ /* 0x000fe2000f8e003f */
[C---:B------:R-:W-:Y:S01]  /*1360*/  ISETP.GE.AND P4, PT, R0.reuse, UR15, PT ;  /* 0x0000000f00007c0c */ /* 0x040fe2000bf86270 */
[----:B------:R-:W-:Y:S01]  /*1370*/  UIMAD UR14, UR14, UR5, UR18 ;  /* 0x000000050e0e72a4 */ /* 0x000fe2000f8e0212 */
[----:B--2---:R-:W-:-:S02]  /*1380*/  IADD3 R2, R0, UR9, RZ ;  /* 0x0000000900027c10 */ /* 0x004fc4000fffe0ff */
[----:B------:R-:W-:Y:S01]  /*1390*/  ISETP.GT.OR P4, PT, R225, 0x6f, P4 ;  /* 0x0000006fe100780c */ /* 0x000fe20002784670 */
[----:B------:R-:W-:Y:S02]  /*13a0*/  UIADD3 UR14, UR13, UR14, URZ ;  /* 0x0000000e0d0e7290 */ /* 0x000fe4000fffe03f */
[----:B------:R-:W-:Y:S01]  /*13b0*/  IMAD.MOV.U32 R0, RZ, RZ, R2 ;  /* 0x000000ffff007224 */ /* 0x000fe200078e0002 */
[----:B------:R-:W-:Y:S01]  /*13c0*/  ULDC.64 UR4, c[0x0][0x1e8] ;  /* 0x00007a0000047ab9 */ /* 0x000fe20000000a00 */
[----:B---3--:R-:W-:-:S04]  /*13d0*/  IADD3 R5, R11, 0x70, RZ ;  /* 0x000000700b057810 */ /* 0x008fc80007ffe0ff */
        /* <DEDUP_REMOVED lines=14> */
[----:B------:R-:W-:Y:S01]  /*14c0*/  IMAD.MOV R0, RZ, RZ, -R0 ;  /* 0x000000ffff007224 */ /* 0x000fe200078e0a00 */
[----:B------:R-:W-:Y:S01]  /*14d0*/  USHF.R.S32.HI UR11, URZ, 0x1f, UR10 ;  /* 0x0000001f3f0b7899 */ /* 0x000fe2000801140a */
[----:B------:R-:W-:Y:S01]  /*14e0*/  ISETP.GE.AND P6, PT, R28, c[0x0][0x1d4], PT ;  /* 0x000075001c007a0c */ /* 0x000fe20003fc6270 */
[----:B------:R-:W-:Y:S01]  /*14f0*/  UIMAD.WIDE.U32 UR20, UR10, UR4, URZ ;  /* 0x000000040a1472a5 */ /* 0x000fe2000f8e003f */
[----:B------:R-:W-:Y:S01]  /*1500*/  IMAD R249, R0, c[0x0][0x2b8], R2 ;  /* 0x0000ae0000f97a24 */ /* 0x000fe200078e0202 */
[----:B------:R-:W-:Y:S01]  /*1510*/  UIMAD UR18, UR11, UR4, URZ ;  /* 0x000000040b1272a4 */ /* 0x000fe2000f8e023f */
[----:B------:R-:W-:Y:S01]  /*1520*/  LEA.HI R138, R21, R224, RZ, 0x5 ;  /* 0x000000e0158a7211 */ /* 0x000fe200078f28ff */
[----:B------:R-:W-:Y:S01]  /*1530*/  UIADD3 UR19, UR7, -0x1, URZ ;  /* 0xffffffff07137890 */ /* 0x000fe2000fffe03f */
[----:B------:R-:W-:Y:S01]  /*1540*/  IMAD R5, R249, c[0x0][0x1e0], RZ ;  /* 0x00007800f9057a24 */ /* 0x000fe200078e02ff */
[----:B------:R-:W-:Y:S01]  /*1550*/  SHF.R.S32.HI R31, RZ, 0x1f, R249 ;  /* 0x0000001fff1f7819 */ /* 0x000fe200000114f9 */
[----:B------:R-:W-:Y:S01]  /*1560*/  UIMAD UR18, UR10, UR5, UR18 ;  /* 0x000000050a1272a4 */ /* 0x000fe2000f8e0212 */
[----:B------:R-:W-:Y:S01]  /*1570*/  IMAD.SHL.U32 R246, R28, 0x2, RZ ;  /* 0x000000021cf67824 */ /* 0x000fe200078e00ff */
[----:B------:R-:W-:Y:S01]  /*1580*/  UIMAD UR15, UR19, -0x70, UR15 ;  /* 0xffffff90130f78a4 */ /* 0x000fe2000f8e020f */
[----:B------:R-:W-:Y:S01]  /*1590*/  IADD3 R250, R248, 0x100, RZ ;  /* 0x00000100f8fa7810 */ /* 0x000fe20007ffe0ff */
[----:B------:R-:W-:Y:S01]  /*15a0*/  IMAD R0, R31, c[0x0][0x1e0], RZ ;  /* 0x000078001f007a24 */ /* 0x000fe200078e02ff */
[----:B------:R-:W-:-:S02]  /*15b0*/  UIADD3 UR18, UR21, UR18, URZ ;  /* 0x0000001215127290 */ /* 0x000fc4000fffe03f */
[----:B------:R-:W-:Y:S01]  /*15c0*/  ULDC.64 UR4, c[0x0][0x210] ;  /* 0x0000840000047ab9 */ /* 0x000fe20000000a00 */
[C---:B------:R-:W-:Y:S01]  /*15d0*/  IMAD R0, R249.reuse, c[0x0][0x1e4], R0 ;  /* 0x00007900f9007a24 */ /* 0x040fe200078e0200 */
[----:B------:R-:W-:Y:S01]  /*15e0*/  IADD3 R30, -R16, UR15, RZ ;  /* 0x0000000f101e7c10 */ /* 0x000fe2000fffe1ff */
[----:B------:R-:W-:Y:S02]  /*15f0*/  UIMAD UR11, UR11, UR4, URZ ;  /* 0x000000040b0b72a4 */ /* 0x000fe4000f8e023f */
[----:B------:R-:W-:Y:S01]  /*1600*/  UIMAD.WIDE.U32 UR22, UR10, UR4, URZ ;  /* 0x000000040a1672a5 */ /* 0x000fe2000f8e003f */
[C---:B------:R-:W-:Y:S01]  /*1610*/  ISETP.GE.AND P1, PT, R30.reuse, 0x1, PT ;  /* 0x000000011e00780c */ /* 0x040fe20003f26270 */
[----:B--2---:R-:W-:Y:S01]  /*1620*/  IMAD.WIDE.U32 R6, R249, c[0x0][0x1e0], RZ ;  /* 0x00007800f9067a25 */ /* 0x004fe200078e00ff */
[C---:B------:R-:W-:Y:S01]  /*1630*/  ISETP.GE.AND P3, PT, R30.reuse, 0x11, PT ;  /* 0x000000111e00780c */ /* 0x040fe20003f66270 */
[----:B------:R-:W-:Y:S01]  /*1640*/  UIMAD UR4, UR10, UR5, UR11 ;  /* 0x000000050a0472a4 */ /* 0x000fe2000f8e020b */
[----:B------:R-:W-:Y:S01]  /*1650*/  ISETP.GE.AND P2, PT, R30, 0x21, PT ;  /* 0x000000211e00780c */ /* 0x000fe20003f46270 */
[----:B------:R-:W-:Y:S01]  /*1660*/  IMAD.IADD R7, R7, 0x1, R0 ;  /* 0x0000000107077824 */ /* 0x000fe200078e0200 */
[----:B------:R-:W-:-:S02]  /*1670*/  UISETP.GT.AND UP0, UPT, UR19, UR8, UPT ;  /* 0x000000081300728c */ /* 0x000fc4000bf04270 */
[----:B------:R-:W-:Y:S01]  /*1680*/  UIADD3 UR4, UR23, UR4, URZ ;  /* 0x0000000417047290 */ /* 0x000fe2000fffe03f */
[----:B---3--:R-:W-:Y:S01]  /*1690*/  SHF.R.S32.HI R56, RZ, 0x1f, R247 ;  /* 0x0000001fff387819 */ /* 0x008fe200000114f7 */
[----:B------:R-:W-:-:S04]  /*16a0*/  IMAD.WIDE.U32 R6, R247, c[0x0][0x1f0], R6 ;  /* 0x00007c00f7067a25 */ /* 0x000fc800078e0006 */
[----:B------:R-:W-:Y:S01]  /*16b0*/  IMAD R2, R56, c[0x0][0x1f0], RZ ;  /* 0x00007c0038027a24 */ /* 0x000fe200078e02ff */
[----:B------:R-:W-:Y:S01]  /*16c0*/  IADD3 R0, P0, R6, UR20, RZ ;  /* 0x0000001406007c10 */ /* 0x000fe2000ff1e0ff */
[C---:B------:R-:W-:Y:S02]  /*16d0*/  IMAD R5, R247.reuse, c[0x0][0x1f0], R5 ;  /* 0x00007c00f7057a24 */ /* 0x040fe400078e0205 */
[----:B------:R-:W-:-:S05]  /*16e0*/  IMAD R2, R247, c[0x0][0x1f4], R2 ;  /* 0x00007d00f7027a24 */ /* 0x000fca00078e0202 */
[----:B------:R-:W-:Y:S02]  /*16f0*/  IADD3.X R6, R7, UR18, R2, P0, !PT ;  /* 0x0000001207067c10 */ /* 0x000fe400087fe402 */
[----:B------:R-:W-:-:S04]  /*1700*/  LEA R2, P0, R0, c[0x0][0x1c8], 0x1 ;  /* 0x0000720000027a11 */ /* 0x000fc800078008ff */
[----:B------:R-:W-:Y:S01]  /*1710*/  LEA.HI.X R0, R0, c[0x0][0x1cc], R6, 0x1, P0 ;  /* 0x0000730000007a11 */ /* 0x000fe200000f0c06 */
[----:B------:R-:W2:Y:S01]  /*1720*/  SHFL.IDX PT, R7, R2, RZ, 0x181f ;  /* 0x00181fff02077589 */ /* 0x000ea200000e0000 */
[----:B------:R-:W-:-:S03]  /*1730*/  IMAD.U32 R6, RZ, RZ, UR10 ;  /* 0x0000000aff067e24 */ /* 0x000fc6000f8e00ff */
[----:B-1----:R-:W1:Y:S01]  /*1740*/  SHFL.IDX PT, R8, R0, RZ, 0x181f ;  /* 0x00181fff00087589 */ /* 0x002e6200000e0000 */
[----:B------:R-:W-:-:S03]  /*1750*/  IMAD R5, R6, c[0x0][0x1e8], R5 ;  /* 0x00007a0006057a24 */ /* 0x000fc600078e0205 */
[----:B------:R-:W-:Y:S02]  /*1760*/  SHFL.IDX PT, R9, R2, 0x1, 0x181f ;  /* 0x00381f0002097f89 */ /* 0x000fe400000e0000 */
[----:B------:R-:W-:Y:S02]  /*1770*/  LEA R5, R5, c[0x0][0x1c8], 0x1 ;  /* 0x0000720005057a11 */ /* 0x000fe400078e08ff */
[----:B------:R-:W3:Y:S04]  /*1780*/  SHFL.IDX PT, R12, R2, 0x2, 0x181f ;  /* 0x00581f00020c7f89 */ /* 0x000ee800000e0000 */
[----:B------:R-:W-:Y:S04]  /*1790*/  SHFL.IDX PT, R13, R0, 0x1, 0x181f ;  /* 0x00381f00000d7f89 */ /* 0x000fe800000e0000 */
[----:B------:R-:W4:Y:S01]  /*17a0*/  SHFL.IDX PT, R17, R0, 0x2, 0x181f ;  /* 0x00581f0000117f89 */ /* 0x000f2200000e0000 */
[----:B--2---:R-:W-:-:S03]  /*17b0*/  @P1 LEA R6, P0, R28, R7, 0x1 ;  /* 0x000000071c061211 */ /* 0x004fc600078008ff */
[----:B------:R-:W2:Y:S01]  /*17c0*/  SHFL.IDX PT, R11, R2, 0x3, 0x181f ;  /* 0x00781f00020b7f89 */ /* 0x000ea200000e0000 */
[----:B-1----:R-:W-:-:S03]  /*17d0*/  @P1 LEA.HI.X R7, R28, R8, R245, 0x1, P0 ;  /* 0x000000081c071211 */ /* 0x002fc600000f0cf5 */
[----:B------:R-:W1:Y:S04]  /*17e0*/  SHFL.IDX PT, R14, R0, 0x3, 0x181f ;  /* 0x00781f00000e7f89 */ /* 0x000e6800000e0000 */
[----:B------:R-:W5:Y:S01]  /*17f0*/  SHFL.IDX PT, R10, R2, 0x4, 0x181f ;  /* 0x00981f00020a7f89 */ /* 0x000f6200000e0000 */
[----:B---3--:R-:W-:-:S03]  /*1800*/  @P2 LEA R8, P0, R28, R12, 0x1 ;  /* 0x0000000c1c082211 */ /* 0x008fc600078008ff */
[----:B------:R3:W-:Y:S01]  /*1810*/  @P1 LDGSTS.E.BYPASS.LTC128B.128 [R248+0x3900], [R6.64], !P6 ;  /* 0x0390000006f81fae */ /* 0x0007e2000f101d50 */
[----:B------:R-:W-:-:S03]  /*1820*/  ISETP.GE.AND P1, PT, R30, 0x31, PT ;  /* 0x000000311e00780c */ /* 0x000fc60003f26270 */
[----:B------:R-:W-:Y:S04]  /*1830*/  SHFL.IDX PT, R15, R5, 0x6, 0x181f ;  /* 0x00d81f00050f7f89 */ /* 0x000fe800000e0000 */
[----:B------:R-:W1:Y:S04]  /*1840*/  SHFL.IDX PT, R2, R2, 0x5, 0x181f ;  /* 0x00b81f0002027f89 */ /* 0x000e6800000e0000 */
[----:B------:R-:W1:Y:S04]  /*1850*/  SHFL.IDX PT, R5, R0, 0x4, 0x181f ;  /* 0x00981f0000057f89 */ /* 0x000e6800000e0000 */
[----:B------:R-:W1:Y:S01]  /*1860*/  SHFL.IDX PT, R12, R0, 0x5, 0x181f ;  /* 0x00b81f00000c7f89 */ /* 0x000e6200000e0000 */
[----:B---3--:R-:W-:-:S02]  /*1870*/  @P3 LEA R6, P4, R28, R9, 0x1 ;  /* 0x000000091c063211 */ /* 0x008fc400078808ff */
[C-C-:B----4-:R-:W-:Y:S02]  /*1880*/  @P2 LEA.HI.X R9, R28.reuse, R17, R245.reuse, 0x1, P0 ;  /* 0x000000111c092211 */ /* 0x150fe400000f0cf5 */
[----:B------:R-:W-:Y:S02]  /*1890*/  @P3 LEA.HI.X R7, R28, R13, R245, 0x1, P4 ;  /* 0x0000000d1c073211 */ /* 0x000fe400020f0cf5 */
[----:B------:R3:W4:Y:S01]  /*18a0*/  SHFL.IDX PT, R13, R0, 0x6, 0x181f ;  /* 0x00d81f00000d7f89 */ /* 0x00072200000e0000 */
[C---:B------:R-:W-:Y:S02]  /*18b0*/  ISETP.GE.AND P4, PT, R30.reuse, 0x41, PT ;  /* 0x000000411e00780c */ /* 0x040fe40003f86270 */
[----:B------:R-:W-:Y:S01]  /*18c0*/  SHF.R.S32.HI R17, RZ, 0x4, R20 ;  /* 0x00000004ff117819 */ /* 0x000fe20000011414 */
[----:B------:R2:W-:Y:S01]  /*18d0*/  @P3 LDGSTS.E.BYPASS.LTC128B.128 [R248+0x4100], [R6.64], !P6 ;  /* 0x0410000006f83fae */ /* 0x0005e2000f101d50 */
[----:B------:R-:W-:-:S03]  /*18e0*/  ISETP.GE.AND P3, PT, R30, 0x51, PT ;  /* 0x000000511e00780c */ /* 0x000fc60003f66270 */
[----:B------:R1:W-:Y:S01]  /*18f0*/  @P2 LDGSTS.E.BYPASS.LTC128B.128 [R248+0x4900], [R8.64], !P6 ;  /* 0x0490000008f82fae */ /* 0x0003e2000f101d50 */
[----:B------:R-:W-:Y:S02]  /*1900*/  ISETP.GE.AND P2, PT, R30, 0x61, PT ;  /* 0x000000611e00780c */ /* 0x000fe40003f46270 */
[----:B---3--:R-:W-:-:S04]  /*1910*/  LEA.HI R0, R20, R17, RZ, 0x1 ;  /* 0x0000001114007211 */ /* 0x008fc800078f08ff */
[----:B------:R-:W-:Y:S02]  /*1920*/  LOP3.LUT R0, R0, 0xfffffffe, RZ, 0xc0, !PT ;  /* 0xfffffffe00007812 */ /* 0x000fe400078ec0ff */
[----:B--2---:R-:W-:-:S04]  /*1930*/  @P1 LEA R6, P0, R28, R11, 0x1 ;  /* 0x0000000b1c061211 */ /* 0x004fc800078008ff */
[C---:B-1----:R-:W-:Y:S02]  /*1940*/  @P1 LEA.HI.X R7, R28.reuse, R14, R245, 0x1, P0 ;  /* 0x0000000e1c071211 */ /* 0x042fe400000f0cf5 */
[----:B-----5:R-:W-:-:S03]  /*1950*/  @P4 LEA R10, P0, R28, R10, 0x1 ;  /* 0x0000000a1c0a4211 */ /* 0x020fc600078008ff */
[----:B------:R1:W-:Y:S01]  /*1960*/  @P1 LDGSTS.E.BYPASS.LTC128B.128 [R248+0x5100], [R6.64], !P6 ;  /* 0x0510000006f81fae */ /* 0x0003e2000f101d50 */
[----:B------:R-:W-:Y:S01]  /*1970*/  @P3 LEA R8, P1, R28, R2, 0x1 ;  /* 0x000000021c083211 */ /* 0x000fe200078208ff */
[----:B------:R-:W-:Y:S01]  /*1980*/  IMAD.SHL.U32 R2, R18, 0x40, RZ ;  /* 0x0000004012027824 */ /* 0x000fe200078e00ff */
[C-C-:B------:R-:W-:Y:S02]  /*1990*/  @P4 LEA.HI.X R11, R28.reuse, R5, R245.reuse, 0x1, P0 ;  /* 0x000000051c0b4211 */ /* 0x140fe400000f0cf5 */
[----:B------:R-:W-:Y:S01]  /*19a0*/  @P3 LEA.HI.X R9, R28, R12, R245, 0x1, P1 ;  /* 0x0000000c1c093211 */ /* 0x000fe200008f0cf5 */
[----:B------:R-:W-:Y:S01]  /*19b0*/  IMAD.IADD R12, R17, 0x1, -R0 ;  /* 0x00000001110c7824 */ /* 0x000fe200078e0a00 */
[----:B------:R-:W-:Y:S01]  /*19c0*/  LOP3.LUT R2, R2, 0x1c0, RZ, 0xc0, !PT ;  /* 0x000001c002027812 */ /* 0x000fe200078ec0ff */
[----:B------:R2:W-:Y:S01]  /*19d0*/  @P4 LDGSTS.E.BYPASS.LTC128B.128 [R248+0x5900], [R10.64], !P6 ;  /* 0x059000000af84fae */ /* 0x0005e2000f101d50 */
[----:B------:R-:W-:Y:S02]  /*19e0*/  IMAD.SHL.U32 R0, R29, 0x40, RZ ;  /* 0x000000401d007824 */ /* 0x000fe400078e00ff */
[----:B------:R-:W-:Y:S01]  /*19f0*/  IMAD.SHL.U32 R5, R12, 0x8, RZ ;  /* 0x000000080c057824 */ /* 0x000fe200078e00ff */
[----:B------:R3:W-:Y:S02]  /*1a00*/  @P3 LDGSTS.E.BYPASS.LTC128B.128 [R248+0x6100], [R8.64], !P6 ;  /* 0x0610000008f83fae */ /* 0x0007e4000f101d50 */
[----:B------:R-:W-:-:S02]  /*1a10*/  LOP3.LUT R0, R0, 0x1c0, RZ, 0xc0, !PT ;  /* 0x000001c000007812 */ /* 0x000fc400078ec0ff */
[----:B-1----:R-:W-:-:S04]  /*1a20*/  @P2 LEA R6, P0, R28, R15, 0x1 ;  /* 0x0000000f1c062211 */ /* 0x002fc800078008ff */
[C-C-:B----4-:R-:W-:Y:S02]  /*1a30*/  @P2 LEA.HI.X R7, R28.reuse, R13, R245.reuse, 0x1, P0 ;  /* 0x0000000d1c072211 */ /* 0x150fe400000f0cf5 */
[----:B------:R-:W-:Y:S02]  /*1a40*/  LOP3.LUT P0, RZ, R29, 0x2, RZ, 0xc0, !PT ;  /* 0x000000021dff7812 */ /* 0x000fe4000780c0ff */
[C---:B------:R-:W-:Y:S01]  /*1a50*/  SHF.L.U64.HI R245, R28.reuse, 0x1, R245 ;  /* 0x000000011cf57819 */ /* 0x040fe200000102f5 */
[----:B------:R1:W-:Y:S01]  /*1a60*/  @P2 LDGSTS.E.BYPASS.LTC128B.128 [R248+0x6900], [R6.64], !P6 ;  /* 0x0690000006f82fae */ /* 0x0003e2000f101d50 */
[----:B------:R-:W-:Y:S01]  /*1a70*/  ISETP.GE.AND P2, PT, R28, c[0x0][0x1d4], PT ;  /* 0x000075001c007a0c */ /* 0x000fe20003f46270 */
[----:B---3--:R-:W-:Y:S02]  /*1a80*/  IMAD.SHL.U32 R8, R16, 0x8, RZ ;  /* 0x0000000810087824 */ /* 0x008fe400078e00ff */
[----:B------:R-:W0:Y:S01]  /*1a90*/  LDGDEPBAR ;  /* 0x00000000000079af */ /* 0x000e220000000000 */
[----:B------:R-:W-:-:S02]  /*1aa0*/  ISETP.LT.OR P4, PT, R30, 0x1, P2 ;  /* 0x000000011e00780c */ /* 0x000fc40001781670 */
[----:B------:R-:W-:Y:S02]  /*1ab0*/  ISETP.LT.OR P1, PT, R30, 0x11, P2 ;  /* 0x000000111e00780c */ /* 0x000fe40001721670 */
[----:B------:R-:W-:Y:S02]  /*1ac0*/  LOP3.LUT R8, R0, 0x8, R8, 0xf8, !PT ;  /* 0x0000000800087812 */ /* 0x000fe400078ef808 */
[----:B-1----:R-:W-:Y:S01]  /*1ad0*/  SHF.R.U32.HI R6, RZ, 0x3, R0 ;  /* 0x00000003ff067819 */ /* 0x002fe20000011600 */
[----:B------:R-:W-:-:S04]  /*1ae0*/  DEPBAR.LE SB0, 0x1 ;  /* 0x000080400000791a */ /* 0x000fc80000000000 */
[----:B------:R-:W-:-:S04]  /*1af0*/  DEPBAR.LE SB0, 0x0 ;  /* 0x000080000000791a */ /* 0x000fc80000000000 */
[----:B------:R-:W-:Y:S01]  /*1b00*/  LOP3.LUT R7, R2, 0x8, R5, 0xf8, !PT ;  /* 0x0000000802077812 */ /* 0x000fe200078ef805 */
[----:B------:R-:W-:Y:S01]  /*1b10*/  IMAD.SHL.U32 R5, R19, 0x40, RZ ;  /* 0x0000004013057824 */ /* 0x000fe200078e00ff */
[----:B------:R-:W-:Y:S01]  /*1b20*/  SHF.R.U32.HI R2, RZ, 0x3, R2 ;  /* 0x00000003ff027819 */ /* 0x000fe20000011602 */
[----:B------:R-:W-:Y:S01]  /*1b30*/  IMAD.SHL.U32 R0, R138, 0x20, RZ ;  /* 0x000000208a007824 */ /* 0x000fe200078e00ff */
[----:B------:R-:W-:Y:S02]  /*1b40*/  LOP3.LUT R6, R8, R6, RZ, 0x3c, !PT ;  /* 0x0000000608067212 */ /* 0x000fe400078e3cff */
[----:B------:R-:W-:Y:S02]  /*1b50*/  LOP3.LUT R137, R7, R2, RZ, 0x3c, !PT ;  /* 0x0000000207897212 */ /* 0x000fe400078e3cff */
[----:B------:R-:W-:Y:S02]  /*1b60*/  LOP3.LUT R136, R5, 0xfffffe00, RZ, 0xc0, !PT ;  /* 0xfffffe0005887812 */ /* 0x000fe400078ec0ff */
[----:B------:R-:W-:Y:S01]  /*1b70*/  LOP3.LUT R2, R0, 0x7ffffc00, RZ, 0xc0, !PT ;  /* 0x7ffffc0000027812 */ /* 0x000fe200078ec0ff */
[----:B------:R-:W-:-:S02]  /*1b80*/  IMAD R0, R12, 0x200, R6 ;  /* 0x000002000c007824 */ /* 0x000fc400078e0206 */
[----:B------:R-:W-:Y:S01]  /*1b90*/  IMAD.WIDE.U32 R6, R249, c[0x0][0x208], RZ ;  /* 0x00008200f9067a25 */ /* 0x000fe200078e00ff */
[----:B------:R-:W-:-:S03]  /*1ba0*/  IADD3 R2, R137, R136, R2 ;  /* 0x0000008889027210 */ /* 0x000fc60007ffe002 */
[----:B------:R-:W-:Y:S01]  /*1bb0*/  IMAD.SHL.U32 R139, R0, 0x2, RZ ;  /* 0x00000002008b7824 */ /* 0x000fe200078e00ff */
[----:B------:R-:W-:Y:S01]  /*1bc0*/  BAR.SYNC.DEFER_BLOCKING 0x0 ;  /* 0x0000000000007b1d */ /* 0x000fe20000010000 */
[----:B------:R-:W-:Y:S02]  /*1bd0*/  IMAD.SHL.U32 R234, R2, 0x2, RZ ;  /* 0x0000000202ea7824 */ /* 0x000fe400078e00ff */
[----:B------:R-:W-:Y:S01]  /*1be0*/  IMAD R2, R56, c[0x0][0x218], RZ ;  /* 0x0000860038027a24 */ /* 0x000fe200078e02ff */
[----:B------:R-:W-:Y:S01]  /*1bf0*/  IADD3 R0, R139, 0x3900, RZ ;  /* 0x000039008b007810 */ /* 0x000fe20007ffe0ff */
[----:B------:R-:W-:Y:S01]  /*1c00*/  IMAD R237, R3, 0x2, R234 ;  /* 0x0000000203ed7824 */ /* 0x000fe200078e02ea */
[----:B------:R-:W-:Y:S01]  /*1c10*/  IADD3 R238, R139, 0x3920, RZ ;  /* 0x000039208bee7810 */ /* 0x000fe20007ffe0ff */
[----:B------:R-:W-:Y:S01]  /*1c20*/  IMAD R2, R247, c[0x0][0x21c], R2 ;  /* 0x00008700f7027a24 */ /* 0x000fe200078e0202 */
[----:B------:R-:W-:Y:S01]  /*1c30*/  @P0 IADD3 R238, R0, -0x20, RZ ;  /* 0xffffffe000ee0810 */ /* 0x000fe20007ffe0ff */
[----:B------:R-:W-:-:S02]  /*1c40*/  IMAD R0, R31, c[0x0][0x208], RZ ;  /* 0x000082001f007a24 */ /* 0x000fc400078e02ff */
[----:B------:R-:W-:Y:S01]  /*1c50*/  IMAD R235, R4, 0x2, R234 ;  /* 0x0000000204eb7824 */ /* 0x000fe200078e02ea */
[C---:B------:R-:W-:Y:S01]  /*1c60*/  IADD3 R244, R238.reuse, 0x800, RZ ;  /* 0x00000800eef47810 */ /* 0x040fe20007ffe0ff */
[----:B------:R-:W-:Y:S01]  /*1c70*/  IMAD R0, R249, c[0x0][0x20c], R0 ;  /* 0x00008300f9007a24 */ /* 0x000fe200078e0200 */
[C---:B------:R-:W-:Y:S01]  /*1c80*/  IADD3 R243, R238.reuse, 0x1000, RZ ;  /* 0x00001000eef37810 */ /* 0x040fe20007ffe0ff */
[----:B------:R-:W-:Y:S01]  /*1c90*/  IMAD R236, R3, 0x2, R235 ;  /* 0x0000000203ec7824 */ /* 0x000fe200078e02eb */
[C---:B------:R-:W-:Y:S01]  /*1ca0*/  IADD3 R242, R238.reuse, 0x1800, RZ ;  /* 0x00001800eef27810 */ /* 0x040fe20007ffe0ff */
[----:B------:R-:W-:Y:S01]  /*1cb0*/  IMAD.IADD R7, R7, 0x1, R0 ;  /* 0x0000000107077824 */ /* 0x000fe200078e0200 */
[C---:B------:R-:W-:Y:S02]  /*1cc0*/  IADD3 R241, R238.reuse, 0x2000, RZ ;  /* 0x00002000eef17810 */ /* 0x040fe40007ffe0ff */
[C---:B------:R-:W-:Y:S01]  /*1cd0*/  IADD3 R240, R238.reuse, 0x2800, RZ ;  /* 0x00002800eef07810 */ /* 0x040fe20007ffe0ff */
[----:B------:R-:W-:Y:S01]  /*1ce0*/  IMAD.WIDE.U32 R6, R247, c[0x0][0x218], R6 ;  /* 0x00008600f7067a25 */ /* 0x000fe200078e0006 */
[----:B------:R-:W-:Y:S01]  /*1cf0*/  IADD3 R239, R238, 0x3000, RZ ;  /* 0x00003000eeef7810 */ /* 0x000fe20007ffe0ff */
[----:B--2---:R-:W-:Y:S03]  /*1d00*/  LDSM.16.M88.4 R8, [R234+0x9100] ;  /* 0x00910000ea08783b */ /* 0x004fe60000000200 */
[----:B------:R-:W-:Y:S01]  /*1d10*/  IADD3 R0, P0, R6, UR22, RZ ;  /* 0x0000001606007c10 */ /* 0x000fe2000ff1e0ff */
[----:B------:R-:W1:Y:S03]  /*1d20*/  LDSM.16.M88.4 R32, [R139+0x3900] ;  /* 0x003900008b20783b */ /* 0x000e660000000200 */
[----:B------:R-:W-:Y:S01]  /*1d30*/  IADD3.X R6, R7, UR4, R2, P0, !PT ;  /* 0x0000000407067c10 */ /* 0x000fe200087fe402 */
[----:B------:R-:W2:Y:S01]  /*1d40*/  LDSM.16.M88.4 R24, [R139+0x4100] ;  /* 0x004100008b18783b */ /* 0x000ea20000000200 */
[----:B------:R-:W-:-:S03]  /*1d50*/  LEA R2, P0, R0, c[0x0][0x1f8], 0x1 ;  /* 0x00007e0000027a11 */ /* 0x000fc600078008ff */
[----:B------:R-:W3:Y:S01]  /*1d60*/  LDSM.16.M88.4 R20, [R139+0x4900] ;  /* 0x004900008b14783b */ /* 0x000ee20000000200 */
[----:B------:R-:W-:-:S03]  /*1d70*/  LEA.HI.X R0, R0, c[0x0][0x1fc], R6, 0x1, P0 ;  /* 0x00007f0000007a11 */ /* 0x000fc600000f0c06 */
[----:B------:R-:W4:Y:S04]  /*1d80*/  LDSM.16.M88.4 R16, [R139+0x5100] ;  /* 0x005100008b10783b */ /* 0x000f280000000200 */
[----:B------:R-:W5:Y:S04]  /*1d90*/  LDSM.16.M88.4 R36, [R139+0x5900] ;  /* 0x005900008b24783b */ /* 0x000f680000000200 */
[----:B------:R-:W4:Y:S04]  /*1da0*/  LDSM.16.M88.4 R40, [R139+0x6100] ;  /* 0x006100008b28783b */ /* 0x000f280000000200 */
[----:B------:R-:W4:Y:S04]  /*1db0*/  LDSM.16.M88.4 R44, [R139+0x6900] ;  /* 0x006900008b2c783b */ /* 0x000f280000000200 */
[----:B------:R-:W5:Y:S04]  /*1dc0*/  LDSM.16.M88.4 R12, [R234+0x7100] ;  /* 0x00710000ea0c783b */ /* 0x000f680000000200 */
[----:B------:R-:W3:Y:S04]  /*1dd0*/  SHFL.IDX PT, R5, R2, RZ, 0x181f ;  /* 0x00181fff02057589 */ /* 0x000ee800000e0000 */
[----:B------:R-:W-:Y:S01]  /*1de0*/  SHFL.IDX PT, R6, R2, 0x1, 0x181f ;  /* 0x00381f0002067f89 */ /* 0x000fe200000e0000 */
[C---:B-1----:R-:W-:Y:S03]  /*1df0*/  HMMA.16816.F32 R52, R8.reuse, R32, RZ ;  /* 0x000000200834723c */ /* 0x042fe600000018ff */
[----:B------:R-:W-:Y:S04]  /*1e00*/  SHFL.IDX PT, R7, R2, 0x2, 0x181f ;  /* 0x00581f0002077f89 */ /* 0x000fe800000e0000 */
[----:B------:R-:W-:Y:S01]  /*1e10*/  LDSM.16.M88.4 R76, [R238+0x1000] ;  /* 0x00100000ee4c783b */ /* 0x000fe20000000200 */
[C---:B--2---:R-:W-:Y:S03]  /*1e20*/  HMMA.16816.F32 R60, R8.reuse, R24, RZ ;  /* 0x00000018083c723c */ /* 0x044fe600000018ff */
[----:B------:R-:W-:Y:S04]  /*1e30*/  LDSM.16.M88.4 R48, [R238+0x1800] ;  /* 0x00180000ee30783b */ /* 0x000fe80000000200 */
[----:B------:R-:W-:Y:S01]  /*1e40*/  LDSM.16.M88.4 R80, [R238+0x800] ;  /* 0x00080000ee50783b */ /* 0x000fe20000000200 */
[C---:B---3--:R-:W-:Y:S03]  /*1e50*/  HMMA.16816.F32 R64, R8.reuse, R20, RZ ;  /* 0x000000140840723c */ /* 0x048fe600000018ff */
[----:B------:R-:W-:Y:S05]  /*1e60*/  LDSM.16.M88.4 R84, [R238] ;  /* 0x00000000ee54783b */ /* 0x000fea0000000200 */
[C---:B----4-:R-:W-:Y:S08]  /*1e70*/  HMMA.16816.F32 R68, R8.reuse, R16, RZ ;  /* 0x000000100844723c */ /* 0x050ff000000018ff */
[C---:B-----5:R-:W-:Y:S08]  /*1e80*/  HMMA.16816.F32 R96, R8.reuse, R36, RZ ;  /* 0x000000240860723c */ /* 0x060ff000000018ff */
[C---:B------:R-:W-:Y:S08]  /*1e90*/  HMMA.16816.F32 R92, R8.reuse, R40, RZ ;  /* 0x00000028085c723c */ /* 0x040ff000000018ff */
[C---:B------:R-:W-:Y:S08]  /*1ea0*/  HMMA.16816.F32 R72, R8.reuse, R44, RZ ;  /* 0x0000002c0848723c */ /* 0x040ff000000018ff */
[C---:B------:R-:W-:Y:S08]  /*1eb0*/  HMMA.16816.F32 R104, R8.reuse, R34, RZ ;  /* 0x000000220868723c */ /* 0x040ff000000018ff */
[C---:B------:R-:W-:Y:S08]  /*1ec0*/  HMMA.16816.F32 R88, R8.reuse, R26, RZ ;  /* 0x0000001a0858723c */ /* 0x040ff000000018ff */
[C---:B------:R-:W-:Y:S08]  /*1ed0*/  HMMA.16816.F32 R100, R8.reuse, R22, RZ ;  /* 0x000000160864723c */ /* 0x040ff000000018ff */
[C---:B------:R-:W-:Y:S08]  /*1ee0*/  HMMA.16816.F32 R116, R8.reuse, R18, RZ ;  /* 0x000000120874723c */ /* 0x040ff000000018ff */
[C---:B------:R-:W-:Y:S08]  /*1ef0*/  HMMA.16816.F32 R112, R8.reuse, R38, RZ ;  /* 0x000000260870723c */ /* 0x040ff000000018ff */
[C---:B------:R-:W-:Y:S08]  /*1f00*/  HMMA.16816.F32 R108, R8.reuse, R42, RZ ;  /* 0x0000002a086c723c */ /* 0x040ff000000018ff */
[----:B------:R-:W-:Y:S01]  /*1f10*/  HMMA.16816.F32 R120, R8, R46, RZ ;  /* 0x0000002e0878723c */ /* 0x000fe200000018ff */
[----:B------:R-:W1:Y:S04]  /*1f20*/  SHFL.IDX PT, R8, R0, RZ, 0x181f ;  /* 0x00181fff00087589 */ /* 0x000e6800000e0000 */
[----:B------:R-:W-:Y:S03]  /*1f30*/  SHFL.IDX PT, R10, R0, 0x1, 0x181f ;  /* 0x00381f00000a7f89 */ /* 0x000fe600000e0000 */
[C---:B------:R-:W-:Y:S01]  /*1f40*/  HMMA.16816.F32 R168, R12.reuse, R32, RZ ;  /* 0x000000200ca8723c */ /* 0x040fe200000018ff */
[----:B------:R-:W-:Y:S04]  /*1f50*/  SHFL.IDX PT, R9, R2, 0x3, 0x181f ;  /* 0x00781f0002097f89 */ /* 0x000fe800000e0000 */
[----:B------:R-:W-:Y:S03]  /*1f60*/  SHFL.IDX PT, R11, R2, 0x4, 0x181f ;  /* 0x00981f00020b7f89 */ /* 0x000fe600000e0000 */
[C---:B------:R-:W-:Y:S01]  /*1f70*/  HMMA.16816.F32 R220, R12.reuse, R34, RZ ;  /* 0x000000220cdc723c */ /* 0x040fe200000018ff */
[----:B------:R-:W-:Y:S07]  /*1f80*/  LDSM.16.M88.4 R32, [R238+0x3000] ;  /* 0x00300000ee20783b */ /* 0x000fee0000000200 */
[C---:B------:R-:W-:Y:S01]  /*1f90*/  HMMA.16816.F32 R184, R12.reuse, R24, RZ ;  /* 0x000000180cb8723c */ /* 0x040fe200000018ff */
[----:B------:R-:W-:Y:S07]  /*1fa0*/  SHFL.IDX PT, R25, R0, 0x4, 0x181f ;  /* 0x00981f0000197f89 */ /* 0x000fee00000e0000 */
[C---:B------:R-:W-:Y:S01]  /*1fb0*/  HMMA.16816.F32 R216, R12.reuse, R26, RZ ;  /* 0x0000001a0cd8723c */ /* 0x040fe200000018ff */
[----:B------:R-:W-:Y:S07]  /*1fc0*/  SHFL.IDX PT, R26, R0, 0x5, 0x181f ;  /* 0x00b81f00001a7f89 */ /* 0x000fee00000e0000 */
[C---:B------:R-:W-:Y:S07]  /*1fd0*/  HMMA.16816.F32 R164, R12.reuse, R20, RZ ;  /* 0x000000140ca4723c */ /* 0x040fee00000018ff */
[-C--:B------:R-:W-:Y:S01]  /*1fe0*/  IADD3 R20, P3, R5, R246.reuse, RZ ;  /* 0x000000f605147210 */ /* 0x080fe20007f7e0ff */
[C---:B------:R-:W-:Y:S01]  /*1ff0*/  HMMA.16816.F32 R212, R12.reuse, R22, RZ ;  /* 0x000000160cd4723c */ /* 0x040fe200000018ff */
[----:B------:R-:W-:Y:S03]  /*2000*/  SHFL.IDX PT, R23, R0, 0x3, 0x181f ;  /* 0x00781f0000177f89 */ /* 0x000fe600000e0000 */
[----:B-1----:R-:W-:Y:S01]  /*2010*/  IMAD.X R21, R8, 0x1, R245, P3 ;  /* 0x0000000108157824 */ /* 0x002fe200018e06f5 */
[----:B------:R-:W-:Y:S03]  /*2020*/  SHFL.IDX PT, R22, R2, 0x5, 0x181f ;  /* 0x00b81f0002167f89 */ /* 0x000fe600000e0000 */
[C---:B------:R-:W-:Y:S01]  /*2030*/  HMMA.16816.F32 R160, R12.reuse, R16, RZ ;  /* 0x000000100ca0723c */ /* 0x040fe200000018ff */
[----:B------:R-:W-:Y:S04]  /*2040*/  SHFL.IDX PT, R2, R2, 0x6, 0x181f ;  /* 0x00d81f0002027f89 */ /* 0x000fe800000e0000 */
[----:B------:R-:W-:Y:S03]  /*2050*/  SHFL.IDX PT, R5, R0, 0x6, 0x181f ;  /* 0x00d81f0000057f89 */ /* 0x000fe600000e0000 */
        /* <DEDUP_REMOVED lines=9> */
[----:B------:R-:W-:Y:S01]  /*20f0*/  HMMA.16816.F32 R148, R12, R46, RZ ;  /* 0x0000002e0c94723c */ /* 0x000fe200000018ff */
[----:B------:R-:W2:Y:S06]  /*2100*/  SHFL.IDX PT, R13, R0, 0x2, 0x181f ;  /* 0x00581f00000d7f89 */ /* 0x000eac00000e0000 */
[-C--:B------:R-:W-:Y:S01]  /*2110*/  IADD3 R14, P0, R6, R246.reuse, RZ ;  /* 0x000000f6060e7210 */ /* 0x080fe20007f1e0ff */
[----:B-1----:R-:W-:Y:S01]  /*2120*/  HMMA.16816.F32 R128, R16, R76, R64 ;  /* 0x0000004c1080723c */ /* 0x002fe20000001840 */
[----:B------:R-:W-:-:S03]  /*2130*/  IADD3 R12, P3, R7, R246, RZ ;  /* 0x000000f6070c7210 */ /* 0x000fc60007f7e0ff */
[----:B------:R-:W-:Y:S01]  /*2140*/  IMAD.X R15, R10, 0x1, R245, P0 ;  /* 0x000000010a0f7824 */ /* 0x000fe200000e06f5 */
[----:B------:R-:W-:-:S03]  /*2150*/  IADD3 R6, P0, R9, R246, RZ ;  /* 0x000000f609067210 */ /* 0x000fc60007f1e0ff */
[----:B------:R-:W-:Y:S02]  /*2160*/  HMMA.16816.F32 R124, R16, R48, R68 ;  /* 0x00000030107c723c */ /* 0x000fe40000001844 */
[----:B------:R-:W-:Y:S01]  /*2170*/  IMAD.X R7, R23, 0x1, R245, P0 ;  /* 0x0000000117077824 */ /* 0x000fe200000e06f5 */
[----:B------:R-:W-:-:S05]  /*2180*/  IADD3 R22, P0, R22, R246, RZ ;  /* 0x000000f616167210 */ /* 0x000fca0007f1e0ff */
[--C-:B------:R-:W-:Y:S01]  /*2190*/  IMAD.X R23, R26, 0x1, R245.reuse, P0 ;  /* 0x000000011a177824 */ /* 0x100fe200000e06f5 */
[C---:B------:R-:W-:Y:S01]  /*21a0*/  ISETP.LT.OR P0, PT, R30.reuse, 0x31, P2 ;  /* 0x000000311e00780c */ /* 0x040fe20001701670 */
[--C-:B--2---:R-:W-:Y:S01]  /*21b0*/  IMAD.X R13, R13, 0x1, R245.reuse, P3 ;  /* 0x000000010d0d7824 */ /* 0x104fe200018e06f5 */
[----:B------:R-:W-:Y:S01]  /*21c0*/  IADD3 R24, P3, R11, R246, RZ ;  /* 0x000000f60b187210 */ /* 0x000fe20007f7e0ff */
[----:B------:R-:W-:Y:S01]  /*21d0*/  IMAD.MOV.U32 R0, RZ, RZ, 0x40 ;  /* 0x00000040ff007424 */ /* 0x000fe200078e00ff */
[----:B------:R-:W1:Y:S01]  /*21e0*/  LDSM.16.M88.4 R8, [R237+0x7100] ;  /* 0x00710000ed08783b */ /* 0x000e620000000200 */
[----:B------:R-:W-:Y:S02]  /*21f0*/  HMMA.16816.F32 R44, R16, R32, R72 ;  /* 0x00000020102c723c */ /* 0x000fe40000001848 */
[----:B------:R-:W-:Y:S01]  /*2200*/  IMAD.X R25, R25, 0x1, R245, P3 ;  /* 0x0000000119197824 */ /* 0x000fe200018e06f5 */
[C---:B------:R-:W-:Y:S01]  /*2210*/  ISETP.LT.OR P3, PT, R30.reuse, 0x21, P2 ;  /* 0x000000211e00780c */ /* 0x040fe20001761670 */
[----:B------:R-:W-:Y:S01]  /*2220*/  @!PT LDS RZ, [RZ] ;  /* 0x00000000fffff984 */ /* 0x000fe20000000800 */
[----:B------:R-:W-:Y:S01]  /*2230*/  @!PT LDS RZ, [RZ] ;  /* 0x00000000fffff984 */ /* 0x000fe20000000800 */
[----:B------:R-:W-:Y:S01]  /*2240*/  @!PT LDS RZ, [RZ] ;  /* 0x00000000fffff984 */ /* 0x000fe20000000800 */
[----:B------:R2:W-:Y:S01]  /*2250*/  LDGSTS.E.BYPASS.LTC128B.128 [R248+0x100], [R20.64], !P4 ;  /* 0x0010000014f87fae */ /* 0x0005e2000e101d50 */
[----:B------:R-:W-:-:S03]  /*2260*/  ISETP.LT.OR P4, PT, R30, 0x41, P2 ;  /* 0x000000411e00780c */ /* 0x000fc60001781670 */
[----:B------:R3:W-:Y:S01]  /*2270*/  LDGSTS.E.BYPASS.LTC128B.128 [R248+0x900], [R14.64], !P1 ;  /* 0x009000000ef87fae */ /* 0x0007e2000c901d50 */
[----:B------:R-:W-:Y:S01]  /*2280*/  LOP3.LUT P1, RZ, R29, 0x4, RZ, 0xc0, !PT ;  /* 0x000000041dff7812 */ /* 0x000fe2000782c0ff */
[----:B------:R-:W-:Y:S03]  /*2290*/  HMMA.16816.F32 R204, R16, R78, R100 ;  /* 0x0000004e10cc723c */ /* 0x000fe60000001864 */
[----:B------:R-:W-:-:S03]  /*22a0*/  SEL R0, R0, 0xffffffc0, !P1 ;  /* 0xffffffc000007807 */ /* 0x000fc60004800000 */
[----:B------:R3:W-:Y:S01]  /*22b0*/  LDGSTS.E.BYPASS.LTC128B.128 [R248+0x1100], [R12.64], !P3 ;  /* 0x011000000cf87fae */ /* 0x0007e2000d901d50 */
[C---:B------:R-:W-:Y:S01]  /*22c0*/  ISETP.LT.OR P3, PT, R30.reuse, 0x51, P2 ;  /* 0x000000511e00780c */ /* 0x040fe20001761670 */
[----:B------:R-:W-:Y:S01]  /*22d0*/  IMAD.IADD R233, R139, 0x1, R0 ;  /* 0x000000018be97824 */ /* 0x000fe200078e0200 */
[----:B------:R-:W-:Y:S01]  /*22e0*/  ISETP.LT.OR P2, PT, R30, 0x61, P2 ;  /* 0x000000611e00780c */ /* 0x000fe20001741670 */
[----:B------:R4:W-:Y:S01]  /*22f0*/  LDGSTS.E.BYPASS.LTC128B.128 [R248+0x1900], [R6.64], !P0 ;  /* 0x0190000006f87fae */ /* 0x0009e2000c101d50 */
[----:B------:R-:W-:Y:S01]  /*2300*/  HMMA.16816.F32 R140, R16, R84, R52 ;  /* 0x00000054108c723c */ /* 0x000fe20000001834 */
[----:B------:R-:W-:Y:S01]  /*2310*/  IMAD.IADD R232, R0, 0x1, R238 ;  /* 0x0000000100e87824 */ /* 0x000fe200078e02ee */
[----:B------:R-:W-:Y:S01]  /*2320*/  LOP3.LUT R0, R137, R136, RZ, 0xfc, !PT ;  /* 0x0000008889007212 */ /* 0x000fe200078efcff */
[----:B------:R5:W-:Y:S01]  /*2330*/  LDGSTS.E.BYPASS.LTC128B.128 [R248+0x2100], [R24.64], !P4 ;  /* 0x0210000018f87fae */ /* 0x000be2000e101d50 */
[----:B------:R-:W-:-:S04]  /*2340*/  ISETP.GT.AND P4, PT, R225, 0x6f, PT ;  /* 0x0000006fe100780c */ /* 0x000fc80003f84270 */
[C---:B------:R-:W-:Y:S01]  /*2350*/  HMMA.16816.F32 R132, R16.reuse, R80, R60 ;  /* 0x000000501084723c */ /* 0x040fe2000000183c */
[----:B------:R2:W-:Y:S07]  /*2360*/  LDGSTS.E.BYPASS.LTC128B.128 [R248+0x2900], [R22.64], !P3 ;  /* 0x0290000016f87fae */ /* 0x0005ee000d901d50 */
[C---:B------:R-:W-:Y:S08]  /*2370*/  HMMA.16816.F32 R96, R16.reuse, R40, R96 ;  /* 0x000000281060723c */ /* 0x040ff00000001860 */
[----:B---3--:R-:W-:Y:S01]  /*2380*/  HMMA.16816.F32 R12, R16, R82, R88 ;  /* 0x00000052100c723c */ /* 0x008fe20000001858 */
[----:B----4-:R-:W-:-:S05]  /*2390*/  IADD3 R6, P0, R2, R246, RZ ;  /* 0x000000f602067210 */ /* 0x010fca0007f1e0ff */
[----:B------:R-:W-:Y:S02]  /*23a0*/  IMAD.X R7, R5, 0x1, R245, P0 ;  /* 0x0000000105077824 */ /* 0x000fe400000e06f5 */
[C---:B------:R-:W-:Y:S01]  /*23b0*/  HMMA.16816.F32 R92, R16.reuse, R36, R92 ;  /* 0x00000024105c723c */ /* 0x040fe2000000185c */
[----:B------:R-:W-:Y:S02]  /*23c0*/  PLOP3.LUT P0, PT, PT, PT, UP0, 0x80, 0x0 ;  /* 0x000000000000781c */ /* 0x000fe40003f0f008 */
[----:B------:R3:W-:Y:S04]  /*23d0*/  LDGSTS.E.BYPASS.LTC128B.128 [R248+0x3100], [R6.64], !P2 ;  /* 0x0310000006f87fae */ /* 0x0007e8000d101d50 */
[----:B--2---:R-:W-:Y:S01]  /*23e0*/  LDSM.16.M88.4 R20, [R235+0x9100] ;  /* 0x00910000eb14783b */ /* 0x004fe20000000200 */
[C---:B------:R-:W-:Y:S03]  /*23f0*/  HMMA.16816.F32 R104, R16.reuse, R86, R104 ;  /* 0x000000561068723c */ /* 0x040fe60000001868 */
[----:B------:R-:W2:Y:S04]  /*2400*/  LDSM.16.M88.4 R64, [R233+0x4900] ;  /* 0x00490000e940783b */ /* 0x000ea80000000200 */
[----:B------:R-:W4:Y:S01]  /*2410*/  LDSM.16.M88.4 R68, [R233+0x4100] ;  /* 0x00410000e944783b */ /* 0x000f220000000200 */
[C---:B------:R-:W-:Y:S03]  /*2420*/  HMMA.16816.F32 R116, R16.reuse, R50, R116 ;  /* 0x000000321074723c */ /* 0x040fe60000001874 */
[----:B------:R-:W2:Y:S04]  /*2430*/  LDSM.16.M88.4 R72, [R233+0x3900] ;  /* 0x00390000e948783b */ /* 0x000ea80000000200 */
[----:B------:R-:W2:Y:S01]  /*2440*/  LDSM.16.M88.4 R88, [R233+0x6900] ;  /* 0x00690000e958783b */ /* 0x000ea20000000200 */
[C---:B------:R-:W-:Y:S03]  /*2450*/  HMMA.16816.F32 R112, R16.reuse, R42, R112 ;  /* 0x0000002a1070723c */ /* 0x040fe60000001870 */
[----:B------:R-:W2:Y:S04]  /*2460*/  LDSM.16.M88.4 R56, [R233+0x5900] ;  /* 0x00590000e938783b */ /* 0x000ea80000000200 */
[----:B------:R-:W2:Y:S01]  /*2470*/  LDSM.16.M88.4 R52, [R233+0x6100] ;  /* 0x00610000e934783b */ /* 0x000ea20000000200 */
[C---:B------:R-:W-:Y:S03]  /*2480*/  HMMA.16816.F32 R108, R16.reuse, R38, R108 ;  /* 0x00000026106c723c */ /* 0x040fe6000000186c */
[----:B------:R-:W-:Y:S04]  /*2490*/  LDSM.16.M88.4 R60, [R233+0x5100] ;  /* 0x00510000e93c783b */ /* 0x000fe80000000200 */
[----:B------:R-:W-:Y:S01]  /*24a0*/  LDSM.16.M88.4 R28, [R232+0x2800] ;  /* 0x00280000e81c783b */ /* 0x000fe20000000200 */
[----:B------:R-:W-:Y:S03]  /*24b0*/  HMMA.16816.F32 R100, R16, R34, R120 ;  /* 0x000000221064723c */ /* 0x000fe60000001878 */
[----:B------:R-:W2:Y:S04]  /*24c0*/  LDSM.16.M88.4 R16, [R235+0x7100] ;  /* 0x00710000eb10783b */ /* 0x000ea80000000200 */
[----:B-----5:R-:W-:Y:S01]  /*24d0*/  LDSM.16.M88.4 R24, [R232+0x3000] ;  /* 0x00300000e818783b */ /* 0x020fe20000000200 */
[C---:B-1----:R-:W-:Y:S03]  /*24e0*/  HMMA.16816.F32 R120, R8.reuse, R84, R168 ;  /* 0x000000540878723c */ /* 0x042fe600000018a8 */
[----:B------:R-:W0:Y:S05]  /*24f0*/  LDGDEPBAR ;  /* 0x00000000000079af */ /* 0x000e2a0000000000 */
[C---:B------:R-:W-:Y:S08]  /*2500*/  HMMA.16816.F32 R184, R8.reuse, R80, R184 ;  /* 0x0000005008b8723c */ /* 0x040ff000000018b8 */
[C---:B------:R-:W-:Y:S08]  /*2510*/  HMMA.16816.F32 R84, R8.reuse, R86, R220 ;  /* 0x000000560854723c */ /* 0x040ff000000018dc */
[C---:B------:R-:W-:Y:S08]  /*2520*/  HMMA.16816.F32 R188, R8.reuse, R76, R164 ;  /* 0x0000004c08bc723c */ /* 0x040ff000000018a4 */
[C---:B------:R-:W-:Y:S08]  /*2530*/  HMMA.16816.F32 R196, R8.reuse, R40, R156 ;  /* 0x0000002808c4723c */ /* 0x040ff0000000189c */
[C---:B------:R-:W-:Y:S08]  /*2540*/  HMMA.16816.F32 R80, R8.reuse, R82, R216 ;  /* 0x000000520850723c */ /* 0x040ff000000018d8 */
[C---:B------:R-:W-:Y:S08]  /*2550*/  HMMA.16816.F32 R192, R8.reuse, R48, R160 ;  /* 0x0000003008c0723c */ /* 0x040ff000000018a0 */
[C---:B------:R-:W-:Y:S08]  /*2560*/  HMMA.16816.F32 R76, R8.reuse, R78, R212 ;  /* 0x0000004e084c723c */ /* 0x040ff000000018d4 */
[C---:B------:R-:W-:Y:S01]  /*2570*/  HMMA.16816.F32 R156, R8.reuse, R50, R176 ;  /* 0x00000032089c723c */ /* 0x040fe200000018b0 */
[----:B------:R-:W-:Y:S07]  /*2580*/  LDSM.16.M88.4 R48, [R232] ;  /* 0x00000000e830783b */ /* 0x000fee0000000200 */
[C---:B------:R-:W-:Y:S01]  /*2590*/  HMMA.16816.F32 R168, R8.reuse, R42, R172 ;  /* 0x0000002a08a8723c */ /* 0x040fe200000018ac */
[----:B------:R-:W-:Y:S07]  /*25a0*/  LDSM.16.M88.4 R40, [R232+0x1000] ;  /* 0x00100000e828783b */ /* 0x000fee0000000200 */
[C---:B------:R-:W-:Y:S08]  /*25b0*/  HMMA.16816.F32 R200, R8.reuse, R36, R152 ;  /* 0x0000002408c8723c */ /* 0x040ff00000001898 */
[C---:B------:R-:W-:Y:S01]  /*25c0*/  HMMA.16816.F32 R180, R8.reuse, R38, R180 ;  /* 0x0000002608b4723c */ /* 0x040fe200000018b4 */
[----:B------:R-:W-:Y:S07]  /*25d0*/  LDSM.16.M88.4 R36, [R232+0x1800] ;  /* 0x00180000e824783b */ /* 0x000fee0000000200 */
[C---:B------:R-:W-:Y:S08]  /*25e0*/  HMMA.16816.F32 R208, R8.reuse, R32, R144 ;  /* 0x0000002008d0723c */ /* 0x040ff00000001890 */
[----:B------:R-:W-:Y:S01]  /*25f0*/  HMMA.16816.F32 R176, R8, R34, R148 ;  /* 0x0000002208b0723c */ /* 0x000fe20000001894 */
[----:B------:R-:W1:Y:S04]  /*2600*/  LDSM.16.M88.4 R8, [R236+0x9100] ;  /* 0x00910000ec08783b */ /* 0x000e680000000200 */
[----:B------:R-:W-:Y:S03]  /*2610*/  LDSM.16.M88.4 R32, [R232+0x2000] ;  /* 0x00200000e820783b */ /* 0x000fe60000000200 */
[C---:B--2---:R-:W-:Y:S08]  /*2620*/  HMMA.16816.F32 R160, R20.reuse, R64, R128 ;  /* 0x0000004014a0723c */ /* 0x044ff00000001880 */
[C---:B----4-:R-:W-:Y:S01]  /*2630*/  HMMA.16816.F32 R128, R20.reuse, R70, R12 ;  /* 0x000000461480723c */ /* 0x050fe2000000180c */
[----:B------:R-:W2:Y:S07]  /*2640*/  LDSM.16.M88.4 R12, [R236+0x7100] ;  /* 0x00710000ec0c783b */ /* 0x000eae0000000200 */
[C---:B------:R-:W-:Y:S08]  /*2650*/  HMMA.16816.F32 R172, R20.reuse, R72, R140 ;  /* 0x0000004814ac723c */ /* 0x040ff0000000188c */
[----:B------:R-:W-:Y:S01]  /*2660*/  HMMA.16816.F32 R140, R20, R88, R44 ;  /* 0x00000058148c723c */ /* 0x000fe2000000182c */
[----:B------:R-:W4:Y:S01]  /*2670*/  LDSM.16.M88.4 R44, [R232+0x800] ;  /* 0x00080000e82c783b */ /* 0x000f220000000200 */
[----:B------:R-:W-:-:S06]  /*2680*/  DEPBAR.LE SB0, 0x0 ;  /* 0x000080000000791a */ /* 0x000fcc0000000000 */
[C---:B------:R-:W-:Y:S08]  /*2690*/  HMMA.16816.F32 R164, R20.reuse, R68, R132 ;  /* 0x0000004414a4723c */ /* 0x040ff00000001884 */
[C---:B------:R-:W-:Y:S08]  /*26a0*/  HMMA.16816.F32 R148, R20.reuse, R56, R96 ;  /* 0x000000381494723c */ /* 0x040ff00000001860 */
[C---:B------:R-:W-:Y:S08]  /*26b0*/  HMMA.16816.F32 R132, R20.reuse, R74, R104 ;  /* 0x0000004a1484723c */ /* 0x040ff00000001868 */
[C---:B------:R-:W-:Y:S08]  /*26c0*/  HMMA.16816.F32 R144, R20.reuse, R52, R92 ;  /* 0x000000341490723c */ /* 0x040ff0000000185c */
[----:B------:R-:W-:Y:S08]  /*26d0*/  HMMA.16816.F32 R104, R20, R90, R100 ;  /* 0x0000005a1468723c */ /* 0x000ff00000001864 */
[----:B------:R-:W-:Y:S08]  /*26e0*/  HMMA.16816.F32 R96, R16, R74, R84 ;  /* 0x0000004a1060723c */ /* 0x000ff00000001854 */
[----:B------:R-:W-:Y:S08]  /*26f0*/  HMMA.16816.F32 R152, R20, R60, R124 ;  /* 0x0000003c1498723c */ /* 0x000ff0000000187c */
        /* <DEDUP_REMOVED lines=8> */
[----:B------:R-:W-:Y:S08]  /*2780*/  HMMA.16816.F32 R68, R16, R62, R156 ;  /* 0x0000003e1044723c */ /* 0x000ff0000000189c */
[----:B------:R-:W-:Y:S08]  /*2790*/  HMMA.16816.F32 R112, R20, R58, R112 ;  /* 0x0000003a1470723c */ /* 0x000ff00000001870 */
[C---:B------:R-:W-:Y:S08]  /*27a0*/  HMMA.16816.F32 R64, R16.reuse, R56, R196 ;  /* 0x000000381040723c */ /* 0x040ff000000018c4 */
[----:B------:R-:W-:Y:S08]  /*27b0*/  HMMA.16816.F32 R60, R16, R58, R168 ;  /* 0x0000003a103c723c */ /* 0x000ff000000018a8 */
[----:B------:R-:W-:Y:S08]  /*27c0*/  HMMA.16816.F32 R108, R20, R54, R108 ;  /* 0x00000036146c723c */ /* 0x000ff0000000186c */
[C---:B------:R-:W-:Y:S08]  /*27d0*/  HMMA.16816.F32 R56, R16.reuse, R52, R200 ;  /* 0x000000341038723c */ /* 0x040ff000000018c8 */
[C---:B------:R-:W-:Y:S08]  /*27e0*/  HMMA.16816.F32 R52, R16.reuse, R54, R180 ;  /* 0x000000361034723c */ /* 0x040ff000000018b4 */
[C---:B------:R-:W-:Y:S08]  /*27f0*/  HMMA.16816.F32 R20, R16.reuse, R88, R208 ;  /* 0x000000581014723c */ /* 0x040ff000000018d0 */
[----:B------:R-:W-:Y:S08]  /*2800*/  HMMA.16816.F32 R16, R16, R90, R176 ;  /* 0x0000005a1010723c */ /* 0x000ff000000018b0 */
[C---:B-1----:R-:W-:Y:S08]  /*2810*/  HMMA.16816.F32 R144, R8.reuse, R28, R144 ;  /* 0x0000001c0890723c */ /* 0x042ff00000001890 */
[----:B------:R-:W-:Y:S08]  /*2820*/  HMMA.16816.F32 R108, R8, R30, R108 ;  /* 0x0000001e086c723c */ /* 0x000ff0000000186c */
[C---:B--2---:R-:W-:Y:S08]  /*2830*/  HMMA.16816.F32 R56, R12.reuse, R28, R56 ;  /* 0x0000001c0c38723c */ /* 0x044ff00000001838 */
[----:B------:R-:W-:Y:S08]  /*2840*/  HMMA.16816.F32 R52, R12, R30, R52 ;  /* 0x0000001e0c34723c */ /* 0x000ff00000001834 */
[C---:B------:R-:W-:Y:S08]  /*2850*/  HMMA.16816.F32 R172, R8.reuse, R48, R172 ;  /* 0x0000003008ac723c */ /* 0x040ff000000018ac */
[C---:B------:R-:W-:Y:S08]  /*2860*/  HMMA.16816.F32 R132, R8.reuse, R50, R132 ;  /* 0x000000320884723c */ /* 0x040ff00000001884 */
[C---:B------:R-:W-:Y:S08]  /*2870*/  HMMA.16816.F32 R168, R8.reuse, R36, R152 ;  /* 0x0000002408a8723c */ /* 0x040ff00000001898 */
[----:B------:R-:W-:Y:S08]  /*2880*/  HMMA.16816.F32 R176, R8, R24, R140 ;  /* 0x0000001808b0723c */ /* 0x000ff0000000188c */
[C---:B------:R-:W-:Y:S08]  /*2890*/  HMMA.16816.F32 R100, R12.reuse, R48, R100 ;  /* 0x000000300c64723c */ /* 0x040ff00000001864 */
[C---:B------:R-:W-:Y:S08]  /*28a0*/  HMMA.16816.F32 R96, R12.reuse, R50, R96 ;  /* 0x000000320c60723c */ /* 0x040ff00000001860 */
[----:B------:R-:W-:Y:S08]  /*28b0*/  HMMA.16816.F32 R28, R12, R24, R20 ;  /* 0x000000180c1c723c */ /* 0x000ff00000001814 */
[C---:B----4-:R-:W-:Y:S08]  /*28c0*/  HMMA.16816.F32 R164, R8.reuse, R44, R164 ;  /* 0x0000002c08a4723c */ /* 0x050ff000000018a4 */
        /* <DEDUP_REMOVED lines=18> */
[----:B---3--:R-:W-:Y:S02]  /*29f0*/  IMAD.U32 R2, RZ, RZ, UR9 ;  /* 0x00000009ff027e24 */ /* 0x008fe4000f8e00ff */
[----:B------:R-:W-:-:S03]  /*2a00*/  IMAD.MOV.U32 R247, RZ, RZ, RZ ;  /* 0x000000fffff77224 */ /* 0x000fc600078e00ff */
[----:B------:R-:W-:-:S04]  /*2a10*/  IADD3 R2, R225, UR6, R2 ;  /* 0x00000006e1027c10 */ /* 0x000fc8000fffe002 */
[----:B------:R-:W-:-:S05]  /*2a20*/  IADD3 R5, R2, -0x70, RZ ;  /* 0xffffff9002057810 */ /* 0x000fca0007ffe0ff */
[----:B------:R-:W-:-:S04]  /*2a30*/  @P5 IMAD.HI.U32 R6, R5, c[0x0][0x2bc], RZ ;  /* 0x0000af0005065a27 */ /* 0x000fc800078e00ff */
[----:B------:R-:W-:Y:S01]  /*2a40*/  IMAD.MOV.U32 R2, RZ, RZ, R5 ;  /* 0x000000ffff027224 */ /* 0x000fe200078e0005 */
        /* <DEDUP_REMOVED lines=15> */
[----:B------:R-:W-:Y:S01]  /*2b40*/  IMAD R5, R2, c[0x0][0x1f0], RZ ;  /* 0x00007c0002057a24 */ /* 0x000fe200078e02ff */
[----:B------:R-:W-:-:S03]  /*2b50*/  IADD3 R2, P1, R6, UR20, RZ ;  /* 0x0000001406027c10 */ /* 0x000fc6000ff3e0ff */
[----:B------:R-:W-:Y:S01]  /*2b60*/  IMAD R6, R247, c[0x0][0x1f4], R5 ;  /* 0x00007d00f7067a24 */ /* 0x000fe200078e0205 */
[----:B------:R-:W-:-:S04]  /*2b70*/  LEA R5, P0, R2, c[0x0][0x1c8], 0x1 ;  /* 0x0000720002057a11 */ /* 0x000fc800078008ff */
[----:B------:R-:W-:Y:S01]  /*2b80*/  IADD3.X R6, R7, UR18, R6, P1, !PT ;  /* 0x0000001207067c10 */ /* 0x000fe20008ffe406 */
[----:B------:R-:W-:Y:S03]  /*2b90*/  SHFL.IDX PT, R10, R5, 0x2, 0x181f ;  /* 0x00581f00050a7f89 */ /* 0x000fe600000e0000 */
[----:B------:R-:W-:Y:S01]  /*2ba0*/  LEA.HI.X R2, R2, c[0x0][0x1cc], R6, 0x1, P0 ;  /* 0x0000730002027a11 */ /* 0x000fe200000f0c06 */
[----:B------:R-:W1:Y:S04]  /*2bb0*/  SHFL.IDX PT, R7, R5, RZ, 0x181f ;  /* 0x00181fff05077589 */ /* 0x000e6800000e0000 */
[----:B------:R-:W2:Y:S04]  /*2bc0*/  SHFL.IDX PT, R6, R5, 0x1, 0x181f ;  /* 0x00381f0005067f89 */ /* 0x000ea800000e0000 */
[----:B------:R-:W3:Y:S04]  /*2bd0*/  SHFL.IDX PT, R9, R2, RZ, 0x181f ;  /* 0x00181fff02097589 */ /* 0x000ee800000e0000 */
[----:B------:R-:W4:Y:S04]  /*2be0*/  SHFL.IDX PT, R11, R2, 0x1, 0x181f ;  /* 0x00381f00020b7f89 */ /* 0x000f2800000e0000 */
[----:B------:R-:W5:Y:S04]  /*2bf0*/  SHFL.IDX PT, R12, R5, 0x3, 0x181f ;  /* 0x00781f00050c7f89 */ /* 0x000f6800000e0000 */
[----:B------:R-:W5:Y:S04]  /*2c00*/  SHFL.IDX PT, R13, R5, 0x4, 0x181f ;  /* 0x00981f00050d7f89 */ /* 0x000f6800000e0000 */
[----:B------:R-:W5:Y:S01]  /*2c10*/  SHFL.IDX PT, R15, R2, 0x2, 0x181f ;  /* 0x00581f00020f7f89 */ /* 0x000f6200000e0000 */
[----:B-1----:R-:W-:-:S03]  /*2c20*/  IADD3 R8, P1, R7, R246, RZ ;  /* 0x000000f607087210 */ /* 0x002fc60007f3e0ff */
[----:B------:R-:W-:Y:S01]  /*2c30*/  SHFL.IDX PT, R16, R5, 0x5, 0x181f ;  /* 0x00b81f0005107f89 */ /* 0x000fe200000e0000 */
[----:B--2---:R-:W-:-:S03]  /*2c40*/  IADD3 R6, P0, R6, R246, RZ ;  /* 0x000000f606067210 */ /* 0x004fc60007f1e0ff */
[----:B------:R-:W-:Y:S01]  /*2c50*/  SHFL.IDX PT, R5, R5, 0x6, 0x181f ;  /* 0x00d81f0005057f89 */ /* 0x000fe200000e0000 */
[----:B---3--:R-:W-:-:S03]  /*2c60*/  IMAD.X R9, R9, 0x1, R245, P1 ;  /* 0x0000000109097824 */ /* 0x008fc600008e06f5 */
[----:B------:R-:W1:Y:S01]  /*2c70*/  SHFL.IDX PT, R19, R2, 0x3, 0x181f ;  /* 0x00781f0002137f89 */ /* 0x000e6200000e0000 */
[----:B----4-:R-:W-:Y:S01]  /*2c80*/  IMAD.X R7, R11, 0x1, R245, P0 ;  /* 0x000000010b077824 */ /* 0x010fe200000e06f5 */
[-C--:B------:R-:W-:Y:S02]  /*2c90*/  IADD3 R14, P0, R10, R246.reuse, RZ ;  /* 0x000000f60a0e7210 */ /* 0x080fe40007f1e0ff */
[----:B------:R-:W2:Y:S01]  /*2ca0*/  SHFL.IDX PT, R18, R2, 0x4, 0x181f ;  /* 0x00981f0002127f89 */ /* 0x000ea200000e0000 */
[----:B-----5:R-:W-:-:S03]  /*2cb0*/  IADD3 R12, P3, R12, R246, RZ ;  /* 0x000000f60c0c7210 */ /* 0x020fc60007f7e0ff */
[----:B------:R-:W3:Y:S01]  /*2cc0*/  SHFL.IDX PT, R17, R2, 0x5, 0x181f ;  /* 0x00b81f0002117f89 */ /* 0x000ee200000e0000 */
[----:B------:R-:W-:-:S03]  /*2cd0*/  IADD3 R10, P2, R13, R246, RZ ;  /* 0x000000f60d0a7210 */ /* 0x000fc60007f5e0ff */
[----:B------:R-:W4:Y:S01]  /*2ce0*/  SHFL.IDX PT, R2, R2, 0x6, 0x181f ;  /* 0x00d81f0002027f89 */ /* 0x000f2200000e0000 */
[----:B------:R-:W-:-:S03]  /*2cf0*/  IMAD.X R15, R15, 0x1, R245, P0 ;  /* 0x000000010f0f7824 */ /* 0x000fc600000e06f5 */
[----:B------:R5:W-:Y:S04]  /*2d00*/  LDGSTS.E.BYPASS.LTC128B.128 [R248+0x3900], [R8.64], !P6 ;  /* 0x0390000008f87fae */ /* 0x000be8000f101d50 */
[----:B------:R3:W-:Y:S01]  /*2d10*/  LDGSTS.E.BYPASS.LTC128B.128 [R248+0x4100], [R6.64], !P6 ;  /* 0x0410000006f87fae */ /* 0x0007e2000f101d50 */
[----:B-1----:R-:W-:-:S03]  /*2d20*/  IMAD.X R13, R19, 0x1, R245, P3 ;  /* 0x00000001130d7824 */ /* 0x002fc600018e06f5 */
[----:B------:R1:W-:Y:S01]  /*2d30*/  LDGSTS.E.BYPASS.LTC128B.128 [R248+0x4900], [R14.64], !P6 ;  /* 0x049000000ef87fae */ /* 0x0003e2000f101d50 */
[----:B--2---:R-:W-:-:S03]  /*2d40*/  IMAD.X R11, R18, 0x1, R245, P2 ;  /* 0x00000001120b7824 */ /* 0x004fc600010e06f5 */
[----:B------:R1:W-:Y:S04]  /*2d50*/  LDGSTS.E.BYPASS.LTC128B.128 [R248+0x5100], [R12.64], !P6 ;  /* 0x051000000cf87fae */ /* 0x0003e8000f101d50 */
[----:B------:R1:W-:Y:S01]  /*2d60*/  LDGSTS.E.BYPASS.LTC128B.128 [R248+0x5900], [R10.64], !P6 ;  /* 0x059000000af87fae */ /* 0x0003e2000f101d50 */
[-C--:B-----5:R-:W-:Y:S02]  /*2d70*/  IADD3 R8, P1, R16, R246.reuse, RZ ;  /* 0x000000f610087210 */ /* 0x0a0fe40007f3e0ff */
[----:B---3--:R-:W-:-:S03]  /*2d80*/  IADD3 R6, P0, R5, R246, RZ ;  /* 0x000000f605067210 */ /* 0x008fc60007f1e0ff */
[--C-:B------:R-:W-:Y:S02]  /*2d90*/  IMAD.X R9, R17, 0x1, R245.reuse, P1 ;  /* 0x0000000111097824 */ /* 0x100fe400008e06f5 */
[----:B----4-:R-:W-:-:S03]  /*2da0*/  IMAD.X R7, R2, 0x1, R245, P0 ;  /* 0x0000000102077824 */ /* 0x010fc600000e06f5 */
[----:B------:R1:W-:Y:S04]  /*2db0*/  LDGSTS.E.BYPASS.LTC128B.128 [R248+0x6100], [R8.64], !P6 ;  /* 0x0610000008f87fae */ /* 0x0003e8000f101d50 */
[----:B------:R1:W-:Y:S02]  /*2dc0*/  LDGSTS.E.BYPASS.LTC128B.128 [R248+0x6900], [R6.64], !P6 ;  /* 0x0690000006f87fae */ /* 0x0003e4000f101d50 */
.L_x_1927:
[----:B---3--:R-:W-:Y:S01]  /*2dd0*/  LOP3.LUT R2, R138, 0xffffffe0, RZ, 0xc0, !PT ;  /* 0xffffffe08a027812 */ /* 0x008fe200078ec0ff */
[----:B-1----:R-:W-:Y:S01]  /*2de0*/  IMAD.MOV.U32 R6, RZ, RZ, -0x2 ;  /* 0xfffffffeff067424 */ /* 0x002fe200078e00ff */
[----:B------:R-:W-:Y:S01]  /*2df0*/  STL [R1+0x1c], R235 ;  /* 0x00001ceb01007387 */ /* 0x000fe20000100800 */
[----:B------:R-:W-:Y:S02]  /*2e00*/  IMAD.SHL.U32 R228, R0, 0x2, RZ ;  /* 0x0000000200e47824 */ /* 0x000fe400078e00ff */
[----:B------:R-:W-:Y:S01]  /*2e10*/  IMAD.IADD R2, R224, 0x1, -R2 ;  /* 0x00000001e0027824 */ /* 0x000fe200078e0a02 */
[----:B------:R-:W-:Y:S01]  /*2e20*/  STL [R1+0x18], R234 ;  /* 0x000018ea01007387 */ /* 0x000fe20000100800 */
[----:B------:R-:W-:Y:S01]  /*2e30*/  IMAD R229, R4, 0x2, R228 ;  /* 0x0000000204e57824 */ /* 0x000fe200078e02e4 */
[----:B------:R-:W-:-:S02]  /*2e40*/  LEA R231, R3, R228, 0x1 ;  /* 0x000000e403e77211 */ /* 0x000fc400078e08ff */
[----:B------:R-:W-:Y:S01]  /*2e50*/  SHF.R.S32.HI R5, RZ, 0x1f, R2 ;  /* 0x0000001fff057819 */ /* 0x000fe20000011402 */
[----:B------:R-:W-:Y:S01]  /*2e60*/  STL [R1+0x14], R233 ;  /* 0x000014e901007387 */ /* 0x000fe20000100800 */
[----:B------:R-:W-:Y:S02]  /*2e70*/  IMAD R230, R3, 0x2, R229 ;  /* 0x0000000203e67824 */ /* 0x000fe400078e02e5 */
[----:B------:R-:W-:Y:S01]  /*2e80*/  LEA.HI R5, R5, R2, RZ, 0x2 ;  /* 0x0000000205057211 */ /* 0x000fe200078f10ff */
[----:B------:R1:W-:Y:S03]  /*2e90*/  STL [R1+0x10], R232 ;  /* 0x000010e801007387 */ /* 0x0003e60000100800 */
[----:B------:R-:W-:Y:S01]  /*2ea0*/  LOP3.LUT R5, R5, 0x7ffffffc, RZ, 0xc0, !PT ;  /* 0x7ffffffc05057812 */ /* 0x000fe200078ec0ff */
[----:B------:R-:W-:Y:S04]  /*2eb0*/  STL [R1+0xc], R139 ;  /* 0x00000c8b01007387 */ /* 0x000fe80000100800 */
[----:B------:R-:W-:Y:S01]  /*2ec0*/  IMAD.IADD R2, R2, 0x1, -R5 ;  /* 0x0000000102027824 */ /* 0x000fe200078e0a05 */
[----:B------:R-:W-:Y:S03]  /*2ed0*/  LDSM.16.MT88.4 R40, [R230+0x100] ;  /* 0x00010000e628783b */ /* 0x000fe60000004200 */
[----:B------:R-:W-:Y:S01]  /*2ee0*/  IMAD R2, R2, R6, UR15 ;  /* 0x0000000f02027e24 */ /* 0x000fe2000f8e0206 */
[----:B------:R-:W0:Y:S04]  /*2ef0*/  LDGDEPBAR ;  /* 0x00000000000079af */ /* 0x000e280000000000 */
[----:B------:R-:W-:-:S02]  /*2f00*/  ISETP.GT.AND P1, PT, R2, RZ, PT ;  /* 0x000000ff0200720c */ /* 0x000fc40003f24270 */
[----:B------:R-:W-:Y:S02]  /*2f10*/  ISETP.GT.AND P0, PT, R2, 0x1, PT ;  /* 0x000000010200780c */ /* 0x000fe40003f04270 */
[----:B------:R-:W-:Y:S02]  /*2f20*/  FSEL R11, R172, -INF , P1 ;  /* 0xff800000ac0b7808 */ /* 0x000fe40000800000 */
[----:B------:R-:W-:Y:S02]  /*2f30*/  FSEL R12, R173, -INF , P0 ;  /* 0xff800000ad0c7808 */ /* 0x000fe40000000000 */
[----:B------:R-:W-:Y:S02]  /*2f40*/  ISETP.GT.AND P3, PT, R2, 0x8, PT ;  /* 0x000000080200780c */ /* 0x000fe40003f64270 */
[----:B------:R-:W-:Y:S02]  /*2f50*/  FSEL R10, R100, -INF , P1 ;  /* 0xff800000640a7808 */ /* 0x000fe40000800000 */
[----:B------:R-:W-:-:S02]  /*2f60*/  FSEL R25, R101, -INF , P0 ;  /* 0xff80000065197808 */ /* 0x000fc40000000000 */
[----:B------:R-:W-:Y:S02]  /*2f70*/  ISETP.GT.AND P2, PT, R2, 0x9, PT ;  /* 0x000000090200780c */ /* 0x000fe40003f44270 */
[----:B------:R-:W-:Y:S02]  /*2f80*/  FSEL R13, R132, -INF , P3 ;  /* 0xff800000840d7808 */ /* 0x000fe40001800000 */
[----:B------:R-:W-:Y:S02]  /*2f90*/  FSEL R26, R96, -INF , P3 ;  /* 0xff800000601a7808 */ /* 0x000fe40001800000 */
[----:B------:R-:W-:Y:S02]  /*2fa0*/  FMNMX.FTZ R5, R10, R25, !PT ;  /* 0x000000190a057209 */ /* 0x000fe40007810000 */
[----:B------:R-:W-:Y:S02]  /*2fb0*/  FMNMX.FTZ R6, R11, R12, !PT ;  /* 0x0000000c0b067209 */ /* 0x000fe40007810000 */
[----:B------:R-:W-:-:S02]  /*2fc0*/  FSEL R15, R174, -INF , P1 ;  /* 0xff800000ae0f7808 */ /* 0x000fc40000800000 */
[----:B------:R-:W-:Y:S02]  /*2fd0*/  FSEL R32, R102, -INF , P1 ;  /* 0xff80000066207808 */ /* 0x000fe40000800000 */
[----:B------:R-:W-:Y:S02]  /*2fe0*/  FSEL R16, R175, -INF , P0 ;  /* 0xff800000af107808 */ /* 0x000fe40000000000 */
[----:B------:R-:W-:Y:S02]  /*2ff0*/  FSEL R33, R103, -INF , P0 ;  /* 0xff80000067217808 */ /* 0x000fe40000000000 */
[C---:B------:R-:W-:Y:S02]  /*3000*/  ISETP.GT.AND P1, PT, R2.reuse, 0x10, PT ;  /* 0x000000100200780c */ /* 0x040fe40003f24270 */
[----:B------:R-:W-:Y:S02]  /*3010*/  FSEL R14, R133, -INF , P2 ;  /* 0xff800000850e7808 */ /* 0x000fe40001000000 */
[----:B------:R-:W-:-:S02]  /*3020*/  ISETP.GT.AND P0, PT, R2, 0x11, PT ;  /* 0x000000110200780c */ /* 0x000fc40003f04270 */
[----:B------:R-:W-:Y:S02]  /*3030*/  FSEL R27, R97, -INF , P2 ;  /* 0xff800000611b7808 */ /* 0x000fe40001000000 */
[----:B------:R-:W-:Y:S02]  /*3040*/  FMNMX.FTZ R5, R26, R5, !PT ;  /* 0x000000051a057209 */ /* 0x000fe40007810000 */
[----:B------:R-:W-:Y:S02]  /*3050*/  FMNMX.FTZ R6, R13, R6, !PT ;  /* 0x000000060d067209 */ /* 0x000fe40007810000 */
[----:B------:R-:W-:Y:S02]  /*3060*/  FSEL R24, R135, -INF , P2 ;  /* 0xff80000087187808 */ /* 0x000fe40001000000 */
[----:B------:R-:W-:Y:S02]  /*3070*/  FSEL R35, R99, -INF , P2 ;  /* 0xff80000063237808 */ /* 0x000fe40001000000 */
[----:B------:R-:W-:-:S02]  /*3080*/  FSEL R17, R134, -INF , P3 ;  /* 0xff80000086117808 */ /* 0x000fc40001800000 */
[----:B------:R-:W-:Y:S02]  /*3090*/  FSEL R34, R98, -INF , P3 ;  /* 0xff80000062227808 */ /* 0x000fe40001800000 */
[----:B------:R-:W-:Y:S02]  /*30a0*/  FSEL R92, R166, -INF , P1 ;  /* 0xff800000a65c7808 */ /* 0x000fe40000800000 */
[----:B------:R-:W-:Y:S02]  /*30b0*/  FSEL R36, R164, -INF , P1 ;  /* 0xff800000a4247808 */ /* 0x000fe40000800000 */
[----:B------:R-:W-:Y:S02]  /*30c0*/  ISETP.GT.AND P2, PT, R2, 0x19, PT ;  /* 0x000000190200780c */ /* 0x000fe40003f44270 */
[----:B------:R-:W-:Y:S02]  /*30d0*/  FSEL R112, R50, -INF , P1 ;  /* 0xff80000032707808 */ /* 0x000fe40000800000 */
[----:B------:R-:W-:-:S02]  /*30e0*/  FSEL R96, R48, -INF , P1 ;  /* 0xff80000030607808 */ /* 0x000fc40000800000 */
[----:B------:R-:W-:Y:S02]  /*30f0*/  FSEL R93, R167, -INF , P0 ;  /* 0xff800000a75d7808 */ /* 0x000fe40000000000 */
[----:B------:R-:W-:Y:S02]  /*3100*/  FSEL R37, R165, -INF , P0 ;  /* 0xff800000a5257808 */ /* 0x000fe40000000000 */
[C---:B------:R-:W-:Y:S02]  /*3110*/  ISETP.GT.AND P3, PT, R2.reuse, 0x18, PT ;  /* 0x000000180200780c */ /* 0x040fe40003f64270 */
[----:B------:R-:W-:Y:S02]  /*3120*/  FSEL R113, R51, -INF , P0 ;  /* 0xff80000033717808 */ /* 0x000fe40000000000 */
[----:B------:R-:W-:Y:S02]  /*3130*/  FSEL R97, R49, -INF , P0 ;  /* 0xff80000031617808 */ /* 0x000fe40000000000 */
[----:B------:R-:W-:-:S02]  /*3140*/  ISETP.GT.AND P1, PT, R2, 0x20, PT ;  /* 0x000000200200780c */ /* 0x000fc40003f24270 */
[----:B------:R-:W-:Y:S02]  /*3150*/  FMNMX.FTZ R5, R27, R5, !PT ;  /* 0x000000051b057209 */ /* 0x000fe40007810000 */
[----:B------:R-:W-:Y:S02]  /*3160*/  FMNMX.FTZ R6, R14, R6, !PT ;  /* 0x000000060e067209 */ /* 0x000fe40007810000 */
[----:B------:R-:W-:Y:S02]  /*3170*/  ISETP.GT.AND P0, PT, R2, 0x21, PT ;  /* 0x000000210200780c */ /* 0x000fe40003f04270 */
        /* <DEDUP_REMOVED lines=17> */
[C---:B------:R-:W-:Y:S02]  /*3290*/  ISETP.GT.AND P3, PT, R2.reuse, 0x28, PT ;  /* 0x000000280200780c */ /* 0x040fe40003f64270 */
[----:B------:R-:W-:Y:S02]  /*32a0*/  FSEL R130, R83, -INF , P0 ;  /* 0xff80000053827808 */ /* 0x000fe40000000000 */
[----:B------:R-:W-:Y:S02]  /*32b0*/  FSEL R126, R81, -INF , P0 ;  /* 0xff800000517e7808 */ /* 0x000fe40000000000 */
[----:B------:R-:W-:-:S02]  /*32c0*/  ISETP.GT.AND P1, PT, R2, 0x30, PT ;  /* 0x000000300200780c */ /* 0x000fc40003f24270 */
[----:B------:R-:W-:Y:S02]  /*32d0*/  ISETP.GT.AND P0, PT, R2, 0x31, PT ;  /* 0x000000310200780c */ /* 0x000fe40003f04270 */
[----:B------:R-:W-:Y:S02]  /*32e0*/  FSEL R120, R157, -INF , P2 ;  /* 0xff8000009d787808 */ /* 0x000fe40001000000 */
        /* <DEDUP_REMOVED lines=29> */
[C---:B------:R-:W-:Y:S02]  /*34c0*/  ISETP.GT.AND P1, PT, R2.reuse, 0x50, PT ;  /* 0x000000500200780c */ /* 0x040fe40003f24270 */
[C---:B------:R-:W-:Y:S02]  /*34d0*/  ISETP.GT.AND P0, PT, R2.reuse, 0x51, PT ;  /* 0x000000510200780c */ /* 0x040fe40003f04270 */
[----:B------:R-:W-:Y:S02]  /*34e0*/  FMNMX.FTZ R5, R105, R5, !PT ;  /* 0x0000000569057209 */ /* 0x000fe40007810000 */
[----:B------:R-:W-:Y:S02]  /*34f0*/  FMNMX.FTZ R6, R39, R6, !PT ;  /* 0x0000000627067209 */ /* 0x000fe40007810000 */
[----:B------:R-:W-:-:S02]  /*3500*/  ISETP.GT.AND P3, PT, R2, 0x38, PT ;  /* 0x000000380200780c */ /* 0x000fc40003f64270 */
[----:B------:R-:W-:Y:S02]  /*3510*/  ISETP.GT.AND P2, PT, R2, 0x39, PT ;  /* 0x000000390200780c */ /* 0x000fe40003f44270 */
[----:B------:R-:W-:Y:S02]  /*3520*/  FMNMX.FTZ R7, R15, R16, !PT ;  /* 0x000000100f077209 */ /* 0x000fe40007810000 */
        /* <DEDUP_REMOVED lines=19> */
[C---:B------:R-:W-:Y:S02]  /*3660*/  ISETP.GT.AND P3, PT, R2.reuse, 0x48, PT ;  /* 0x000000480200780c */ /* 0x040fe40003f64270 */
[C---:B------:R-:W-:Y:S02]  /*3670*/  ISETP.GT.AND P2, PT, R2.reuse, 0x49, PT ;  /* 0x000000490200780c */ /* 0x040fe40003f44270 */
[----:B------:R-:W-:-:S02]  /*3680*/  ISETP.GT.AND P1, PT, R2, 0x58, PT ;  /* 0x000000580200780c */ /* 0x000fc40003f24270 */
[----:B------:R-:W-:Y:S02]  /*3690*/  ISETP.GT.AND P0, PT, R2, 0x59, PT ;  /* 0x000000590200780c */ /* 0x000fe40003f04270 */
[----:B------:R-:W-:Y:S02]  /*36a0*/  FMNMX.FTZ R5, R126, R5, !PT ;  /* 0x000000057e057209 */ /* 0x000fe40007810000 */
        /* <DEDUP_REMOVED lines=79> */
[----:B-1----:R-:W-:Y:S02]  /*3ba0*/  FSEL R232, R20, -INF , P1 ;  /* 0xff80000014e87808 */ /* 0x002fe40000800000 */
        /* <DEDUP_REMOVED lines=18> */
[----:B------:R-:W-:Y:S01]  /*3cd0*/  FSEL R213, R178, -INF , P3 ;  /* 0xff800000b2d57808 */ /* 0x000fe20001800000 */
[----:B------:R-:W-:Y:S01]  /*3ce0*/  IMAD.MOV.U32 R178, RZ, RZ, R9 ;  /* 0x000000ffffb27224 */ /* 0x000fe200078e0009 */
[----:B------:R-:W-:Y:S02]  /*3cf0*/  FMNMX.FTZ R5, R210, R5, !PT ;  /* 0x00000005d2057209 */ /* 0x000fe40007810000 */
[----:B------:R-:W-:Y:S02]  /*3d00*/  FMNMX.FTZ R6, R160, R6, !PT ;  /* 0x00000006a0067209 */ /* 0x000fe40007810000 */
[----:B------:R-:W-:-:S02]  /*3d10*/  FSEL R211, R179, -INF , P2 ;  /* 0xff800000b3d37808 */ /* 0x000fc40001000000 */
[----:B------:R-:W-:Y:S02]  /*3d20*/  FMNMX.FTZ R5, R213, R5, !PT ;  /* 0x00000005d5057209 */ /* 0x000fe40007810000 */
[----:B------:R-:W-:Y:S02]  /*3d30*/  FMNMX.FTZ R6, R164, R6, !PT ;  /* 0x00000006a4067209 */ /* 0x000fe40007810000 */
[----:B------:R-:W-:Y:S02]  /*3d40*/  FSEL R214, R142, -INF , P1 ;  /* 0xff8000008ed67808 */ /* 0x000fe40000800000 */
[----:B------:R-:W-:Y:S02]  /*3d50*/  FMNMX.FTZ R5, R211, R5, !PT ;  /* 0x00000005d3057209 */ /* 0x000fe40007810000 */
[----:B------:R-:W-:Y:S02]  /*3d60*/  FMNMX.FTZ R6, R169, R6, !PT ;  /* 0x00000006a9067209 */ /* 0x000fe40007810000 */
[----:B------:R-:W-:-:S02]  /*3d70*/  FSEL R226, R143, -INF , P0 ;  /* 0xff8000008fe27808 */ /* 0x000fc40000000000 */
[----:B------:R-:W-:Y:S02]  /*3d80*/  FMNMX.FTZ R5, R214, R5, !PT ;  /* 0x00000005d6057209 */ /* 0x000fe40007810000 */
        /* <DEDUP_REMOVED lines=13> */
[----:B------:R-:W-:Y:S01]  /*3e60*/  FSEL R217, R22, -INF , P1 ;  /* 0xff80000016d97808 */ /* 0x000fe20000800000 */
[----:B------:R-:W-:Y:S01]  /*3e70*/  LDSM.16.MT88.4 R28, [R229+0x100] ;  /* 0x00010000e51c783b */ /* 0x000fe20000004200 */
[----:B------:R-:W-:-:S02]  /*3e80*/  FMNMX.FTZ R6, R195, R6, !PT ;  /* 0x00000006c3067209 */ /* 0x000fc40007810000 */
[----:B------:R-:W-:Y:S02]  /*3e90*/  FSEL R215, R23, -INF , P0 ;  /* 0xff80000017d77808 */ /* 0x000fe40000000000 */
[----:B------:R-:W-:Y:S01]  /*3ea0*/  FMNMX.FTZ R6, R107, R6, !PT ;  /* 0x000000066b067209 */ /* 0x000fe20007810000 */
[----:B------:R-:W-:Y:S03]  /*3eb0*/  LDSM.16.MT88.4 R20, [R228+0x100] ;  /* 0x00010000e414783b */ /* 0x000fe60000004200 */
[----:B------:R-:W-:Y:S02]  /*3ec0*/  FMNMX.FTZ R6, R178, R6, !PT ;  /* 0x00000006b2067209 */ /* 0x000fe40007810000 */
[----:B-1----:R-:W-:Y:S02]  /*3ed0*/  FMNMX.FTZ R5, R5, R7, !PT ;  /* 0x0000000705057209 */ /* 0x002fe40007810000 */
[----:B------:R-:W-:-:S02]  /*3ee0*/  FMNMX.FTZ R6, R191, R6, !PT ;  /* 0x00000006bf067209 */ /* 0x000fc40007810000 */
[----:B--2---:R-:W-:Y:S01]  /*3ef0*/  FMNMX.FTZ R137, R137, R8, !PT ;  /* 0x0000000889897209 */ /* 0x004fe20007810000 */
[----:B------:R-:W-:Y:S01]  /*3f00*/  SHFL.BFLY PT, R9, R5, 0x1, 0x1f ;  /* 0x0c201f0005097f89 */ /* 0x000fe200000e0000 */
[----:B---3--:R-:W-:-:S03]  /*3f10*/  FMNMX.FTZ R135, R2, R135, !PT ;  /* 0x0000008702877209 */ /* 0x008fc60007810000 */
[----:B------:R-:W-:Y:S01]  /*3f20*/  FMUL.FTZ R7, R137, c[0x0][0x2d0] ;  /* 0x0000b40089077a20 */ /* 0x000fe20000410000 */
        /* <DEDUP_REMOVED lines=10> */
[----:B------:R1:W2:Y:S02]  /*3fd0*/  MUFU.EX2 R18, R2 ;  /* 0x0000000200127308 */ /* 0x0002a40000000800 */
[----:B------:R-:W3:Y:S02]  /*3fe0*/  SHFL.BFLY PT, R10, R8, 0x2, 0x1f ;  /* 0x0c401f00080a7f89 */ /* 0x000ee400000e0000 */
[----:B-1----:R-:W-:Y:S02]  /*3ff0*/  FFMA.FTZ R2, R11, c[0x0][0x2d0], -R6 ;  /* 0x0000b4000b027a23 */ /* 0x002fe40000010806 */
[----:B--2---:R-:W-:Y:S02]  /*4000*/  IMAD.MOV.U32 R4, RZ, RZ, R18 ;  /* 0x000000ffff047224 */ /* 0x004fe400078e0012 */
[----:B------:R1:W-:Y:S01]  /*4010*/  MUFU.EX2 R167, R2 ;  /* 0x0000000200a77308 */ /* 0x0003e20000000800 */
[----:B---3--:R-:W-:-:S02]  /*4020*/  FMNMX.FTZ R8, R8, R10, !PT ;  /* 0x0000000a08087209 */ /* 0x008fc40007810000 */
        /* <DEDUP_REMOVED lines=35> */
[----:B------:R-:W-:Y:S01]  /*4260*/  HMMA.16816.F32 R64, R8, R16, RZ ;  /* 0x000000100840723c */ /* 0x000fe200000018ff */
[----:B-1----:R-:W-:Y:S01]  /*4270*/  FSEL R0, R3, RZ, P0 ;  /* 0x000000ff03007208 */ /* 0x002fe20000000000 */
[----:B------:R-:W-:-:S02]  /*4280*/  FFMA.FTZ R3, R27, c[0x0][0x2d0], -R7 ;  /* 0x0000b4001b037a23 */ /* 0x000fc40000010807 */
[----:B------:R-:W1:Y:S02]  /*4290*/  LDSM.16.MT88.4 R24, [R228+0x900] ;  /* 0x00090000e418783b */ /* 0x000e640000004200 */
[----:B------:R2:W3:Y:S02]  /*42a0*/  MUFU.EX2 R176, R3 ;  /* 0x0000000300b07308 */ /* 0x0004e40000000800 */
[C---:B------:R-:W-:Y:S08]  /*42b0*/  HMMA.16816.F32 R60, R8.reuse, R18, RZ ;  /* 0x00000012083c723c */ /* 0x040ff000000018ff */
[----:B------:R-:W-:Y:S01]  /*42c0*/  HMMA.16816.F32 R48, R8, R40, RZ ;  /* 0x000000280830723c */ /* 0x000fe200000018ff */
[----:B--2---:R-:W-:Y:S01]  /*42d0*/  FFMA.FTZ R3, R32, c[0x0][0x2d0], -R0 ;  /* 0x0000b40020037a23 */ /* 0x004fe20000010800 */
[----:B---3--:R-:W-:-:S06]  /*42e0*/  F2FP.PACK_AB R14, R176, R179 ;  /* 0x000000b3b00e723e */ /* 0x008fcc00000000ff */
[C---:B------:R-:W-:Y:S01]  /*42f0*/  HMMA.16816.F32 R52, R8.reuse, R30, RZ ;  /* 0x0000001e0834723c */ /* 0x040fe200000018ff */
[----:B------:R2:W-:Y:S07]  /*4300*/  MUFU.EX2 R224, R3 ;  /* 0x0000000300e07308 */ /* 0x0005ee0000000800 */
[----:B------:R-:W-:Y:S01]  /*4310*/  HMMA.16816.F32 R44, R8, R42, RZ ;  /* 0x0000002a082c723c */ /* 0x000fe200000018ff */
[----:B--2---:R-:W-:-:S04]  /*4320*/  FFMA.FTZ R3, R33, c[0x0][0x2d0], -R0 ;  /* 0x0000b40021037a23 */ /* 0x004fc80000010800 */
[----:B------:R2:W3:Y:S02]  /*4330*/  MUFU.EX2 R221, R3 ;  /* 0x0000000300dd7308 */ /* 0x0004e40000000800 */
[----:B--2---:R-:W-:Y:S01]  /*4340*/  FFMA.FTZ R3, R34, c[0x0][0x2d0], -R0 ;  /* 0x0000b40022037a23 */ /* 0x004fe20000010800 */
[----:B---3--:R-:W-:-:S05]  /*4350*/  F2FP.PACK_AB R13, R221, R224 ;  /* 0x000000e0dd0d723e */ /* 0x008fca00000000ff */
[----:B------:R2:W-:Y:S02]  /*4360*/  MUFU.EX2 R223, R3 ;  /* 0x0000000300df7308 */ /* 0x0005e40000000800 */
[----:B--2---:R-:W-:Y:S02]  /*4370*/  FFMA.FTZ R3, R35, c[0x0][0x2d0], -R0 ;  /* 0x0000b40023037a23 */ /* 0x004fe40000010800 */
[----:B------:R-:W-:Y:S04]  /*4380*/  LDSM.16.MT88.4 R32, [R230+0x900] ;  /* 0x00090000e620783b */ /* 0x000fe80000004200 */
[----:B------:R2:W3:Y:S02]  /*4390*/  MUFU.EX2 R177, R3 ;  /* 0x0000000300b17308 */ /* 0x0004e40000000800 */
[----:B--2---:R-:W-:Y:S01]  /*43a0*/  FFMA.FTZ R3, R36, c[0x0][0x2d0], -R6 ;  /* 0x0000b40024037a23 */ /* 0x004fe20000010806 */
[----:B---3--:R-:W-:-:S05]  /*43b0*/  F2FP.PACK_AB R15, R177, R223 ;  /* 0x000000dfb10f723e */ /* 0x008fca00000000ff */
[----:B------:R2:W-:Y:S02]  /*43c0*/  MUFU.EX2 R162, R3 ;  /* 0x0000000300a27308 */ /* 0x0005e40000000800 */
[C---:B------:R-:W-:Y:S07]  /*43d0*/  HMMA.16816.F32 R76, R12.reuse, R28, RZ ;  /* 0x0000001c0c4c723c */ /* 0x040fee00000018ff */
[----:B------:R-:W-:Y:S01]  /*43e0*/  IMAD.MOV.U32 R29, RZ, RZ, R200 ;  /* 0x000000ffff1d7224 */ /* 0x000fe200078e00c8 */
[----:B------:R-:W-:Y:S01]  /*43f0*/  HMMA.16816.F32 R84, R12, R20, RZ ;  /* 0x000000140c54723c */ /* 0x000fe200000018ff */
[----:B------:R-:W-:-:S02]  /*4400*/  IMAD.MOV.U32 R28, RZ, RZ, R190 ;  /* 0x000000ffff1c7224 */ /* 0x000fc400078e00be */
[----:B--2---:R-:W-:-:S04]  /*4410*/  FFMA.FTZ R3, R37, c[0x0][0x2d0], -R6 ;  /* 0x0000b40025037a23 */ /* 0x004fc80000010806 */
[----:B------:R2:W3:Y:S01]  /*4420*/  MUFU.EX2 R234, R3 ;  /* 0x0000000300ea7308 */ /* 0x0004e20000000800 */
[C---:B------:R-:W-:Y:S01]  /*4430*/  HMMA.16816.F32 R88, R12.reuse, R22, RZ ;  /* 0x000000160c58723c */ /* 0x040fe200000018ff */
[----:B------:R-:W4:Y:S07]  /*4440*/  LDSM.16.MT88.4 R20, [R229+0x900] ;  /* 0x00090000e514783b */ /* 0x000f2e0000004200 */
[----:B------:R-:W-:Y:S01]  /*4450*/  HMMA.16816.F32 R80, R12, R16, RZ ;  /* 0x000000100c50723c */ /* 0x000fe200000018ff */
[----:B--2---:R-:W-:-:S07]  /*4460*/  FFMA.FTZ R3, R38, c[0x0][0x2d0], -R6 ;  /* 0x0000b40026037a23 */ /* 0x004fce0000010806 */
[C---:B------:R-:W-:Y:S01]  /*4470*/  HMMA.16816.F32 R100, R12.reuse, R18, RZ ;  /* 0x000000120c64723c */ /* 0x040fe200000018ff */
[----:B---3--:R-:W-:Y:S01]  /*4480*/  F2FP.PACK_AB R8, R234, R162 ;  /* 0x000000a2ea08723e */ /* 0x008fe200000000ff */
[----:B------:R2:W-:Y:S06]  /*4490*/  MUFU.EX2 R193, R3 ;  /* 0x0000000300c17308 */ /* 0x0005ec0000000800 */
[C---:B------:R-:W-:Y:S07]  /*44a0*/  HMMA.16816.F32 R108, R12.reuse, R30, RZ ;  /* 0x0000001e0c6c723c */ /* 0x040fee00000018ff */
[----:B------:R-:W-:Y:S01]  /*44b0*/  MOV R31, R107 ;  /* 0x0000006b001f7202 */ /* 0x000fe20000000f00 */
[----:B------:R-:W-:Y:S01]  /*44c0*/  HMMA.16816.F32 R16, R12, R40, RZ ;  /* 0x000000280c10723c */ /* 0x000fe200000018ff */
[----:B------:R-:W-:-:S02]  /*44d0*/  IMAD.MOV.U32 R30, RZ, RZ, R98 ;  /* 0x000000ffff1e7224 */ /* 0x000fc400078e0062 */
[----:B--2---:R-:W-:Y:S02]  /*44e0*/  FFMA.FTZ R3, R39, c[0x0][0x2d0], -R6 ;  /* 0x0000b40027037a23 */ /* 0x004fe40000010806 */
[----:B------:R-:W2:Y:S02]  /*44f0*/  LDSM.16.MT88.4 R36, [R231+0x900] ;  /* 0x00090000e724783b */ /* 0x000ea40000004200 */
[----:B------:R3:W1:Y:S01]  /*4500*/  MUFU.EX2 R192, R3 ;  /* 0x0000000300c07308 */ /* 0x0006620000000800 */
[----:B------:R-:W-:Y:S02]  /*4510*/  IMAD.MOV.U32 R41, RZ, RZ, R106 ;  /* 0x000000ffff297224 */ /* 0x000fe400078e006a */
[----:B---3--:R-:W-:Y:S01]  /*4520*/  FFMA.FTZ R3, R92, c[0x0][0x2d0], -R5 ;  /* 0x0000b4005c037a23 */ /* 0x008fe20000010805 */
[----:B-1----:R-:W-:-:S04]  /*4530*/  F2FP.PACK_AB R10, R192, R193 ;  /* 0x000000c1c00a723e */ /* 0x002fc800000000ff */
        /* <DEDUP_REMOVED lines=11> */
[C---:B------:R-:W-:Y:S08]  /*45f0*/  HMMA.16816.F32 R140, R8.reuse, R24, R72 ;  /* 0x00000018088c723c */ /* 0x040ff00000001848 */
[----:B----4-:R-:W-:Y:S01]  /*4600*/  HMMA.16816.F32 R92, R8, R20, R56 ;  /* 0x00000014085c723c */ /* 0x010fe20000001838 */
[----:B-1----:R-:W-:-:S04]  /*4610*/  FFMA.FTZ R3, R97, c[0x0][0x2d0], -R7 ;  /* 0x0000b40061037a23 */ /* 0x002fc80000010807 */
[----:B------:R1:W3:Y:S03]  /*4620*/  MUFU.EX2 R219, R3 ;  /* 0x0000000300db7308 */ /* 0x0002e60000000800 */
[C---:B------:R-:W-:Y:S08]  /*4630*/  HMMA.16816.F32 R72, R8.reuse, R32, R48 ;  /* 0x000000200848723c */ /* 0x040ff00000001830 */
[----:B------:R-:W-:Y:S01]  /*4640*/  HMMA.16816.F32 R68, R8, R26, R68 ;  /* 0x0000001a0844723c */ /* 0x000fe20000001844 */
[----:B-1----:R-:W-:-:S07]  /*4650*/  FFMA.FTZ R3, R104, c[0x0][0x2d0], -R7 ;  /* 0x0000b40068037a23 */ /* 0x002fce0000010807 */
[----:B------:R-:W-:Y:S01]  /*4660*/  HMMA.16816.F32 R44, R8, R34, R44 ;  /* 0x00000022082c723c */ /* 0x000fe2000000182c */
[----:B------:R1:W-:Y:S07]  /*4670*/  MUFU.EX2 R216, R3 ;  /* 0x0000000300d87308 */ /* 0x0003ee0000000800 */
[----:B------:R-:W-:Y:S01]  /*4680*/  HMMA.16816.F32 R96, R12, R42, RZ ;  /* 0x0000002a0c60723c */ /* 0x000fe200000018ff */
[----:B------:R-:W-:Y:S01]  /*4690*/  LDSM.16.MT88.4 R12, [R231+0x1100] ;  /* 0x00110000e70c783b */ /* 0x000fe20000004200 */
[----:B-1----:R-:W-:-:S06]  /*46a0*/  FFMA.FTZ R3, R105, c[0x0][0x2d0], -R7 ;  /* 0x0000b40069037a23 */ /* 0x002fcc0000010807 */
[C---:B--2---:R-:W-:Y:S01]  /*46b0*/  HMMA.16816.F32 R104, R8.reuse, R36, R64 ;  /* 0x000000240868723c */ /* 0x044fe20000001840 */
[----:B------:R1:W2:Y:S07]  /*46c0*/  MUFU.EX2 R218, R3 ;  /* 0x0000000300da7308 */ /* 0x0002ae0000000800 */
[C---:B------:R-:W-:Y:S08]  /*46d0*/  HMMA.16816.F32 R64, R8.reuse, R38, R60 ;  /* 0x000000260840723c */ /* 0x040ff0000000183c */
[----:B------:R-:W-:Y:S01]  /*46e0*/  HMMA.16816.F32 R60, R8, R22, R52 ;  /* 0x00000016083c723c */ /* 0x000fe20000001834 */
[----:B-1----:R-:W-:-:S02]  /*46f0*/  FFMA.FTZ R3, R112, c[0x0][0x2d0], -R0 ;  /* 0x0000b40070037a23 */ /* 0x002fc40000010800 */
[----:B------:R-:W-:Y:S02]  /*4700*/  IMAD.MOV.U32 R112, RZ, RZ, R188 ;  /* 0x000000ffff707224 */ /* 0x000fe400078e00bc */
[----:B------:R1:W-:Y:S02]  /*4710*/  MUFU.EX2 R205, R3 ;  /* 0x0000000300cd7308 */ /* 0x0003e40000000800 */
[----:B---3--:R-:W-:Y:S02]  /*4720*/  F2FP.PACK_AB R8, R219, R220 ;  /* 0x000000dcdb08723e */ /* 0x008fe400000000ff */
[----:B--2---:R-:W-:Y:S01]  /*4730*/  F2FP.PACK_AB R10, R218, R216 ;  /* 0x000000d8da0a723e */ /* 0x004fe200000000ff */
[----:B-1----:R-:W-:Y:S02]  /*4740*/  FFMA.FTZ R3, R113, c[0x0][0x2d0], -R0 ;  /* 0x0000b40071037a23 */ /* 0x002fe40000010800 */
[----:B------:R-:W-:Y:S02]  /*4750*/  IMAD.MOV.U32 R113, RZ, RZ, R190 ;  /* 0x000000ffff717224 */ /* 0x000fe400078e00be */
[----:B------:R1:W2:Y:S02]  /*4760*/  MUFU.EX2 R207, R3 ;  /* 0x0000000300cf7308 */ /* 0x0002a40000000800 */
[----:B-1----:R-:W-:Y:S01]  /*4770*/  FFMA.FTZ R3, R114, c[0x0][0x2d0], -R0 ;  /* 0x0000b40072037a23 */ /* 0x002fe20000010800 */
[----:B--2---:R-:W-:-:S05]  /*4780*/  F2FP.PACK_AB R9, R207, R205 ;  /* 0x000000cdcf09723e */ /* 0x004fca00000000ff */
[----:B------:R1:W-:Y:S02]  /*4790*/  MUFU.EX2 R208, R3 ;  /* 0x0000000300d07308 */ /* 0x0003e40000000800 */
[----:B-1----:R-:W-:-:S06]  /*47a0*/  FFMA.FTZ R3, R115, c[0x0][0x2d0], -R0 ;  /* 0x0000b40073037a23 */ /* 0x002fcc0000010800 */
        /* <DEDUP_REMOVED lines=9> */
[----:B------:R1:W-:Y:S02]  /*4840*/  MUFU.EX2 R203, R3 ;  /* 0x0000000300cb7308 */ /* 0x0003e40000000800 */
[----:B------:R-:W-:Y:S01]  /*4850*/  IMAD.MOV.U32 R100, RZ, RZ, R197 ;  /* 0x000000ffff647224 */ /* 0x000fe200078e00c5 */
[----:B------:R-:W-:Y:S01]  /*4860*/  HMMA.16816.F32 R56, R8, R22, R108 ;  /* 0x000000160838723c */ /* 0x000fe2000000186c */
[----:B------:R-:W-:Y:S02]  /*4870*/  IMAD.MOV.U32 R103, RZ, RZ, R196 ;  /* 0x000000ffff677224 */ /* 0x000fe400078e00c4 */
[----:B------:R-:W-:Y:S02]  /*4880*/  IMAD.MOV.U32 R101, RZ, RZ, R31 ;  /* 0x000000ffff657224 */ /* 0x000fe400078e001f */
[----:B------:R-:W-:-:S02]  /*4890*/  IMAD.MOV.U32 R102, RZ, RZ, R29 ;  /* 0x000000ffff667224 */ /* 0x000fc400078e001d */
[----:B------:R-:W-:Y:S01]  /*48a0*/  IMAD.MOV.U32 R111, RZ, RZ, R195 ;  /* 0x000000ffff6f7224 */ /* 0x000fe200078e00c3 */
[C---:B------:R-:W-:Y:S01]  /*48b0*/  HMMA.16816.F32 R48, R8.reuse, R24, R84 ;  /* 0x000000180830723c */ /* 0x040fe20000001854 */
[----:B------:R-:W-:Y:S02]  /*48c0*/  IMAD.MOV.U32 R110, RZ, RZ, R194 ;  /* 0x000000ffff6e7224 */ /* 0x000fe400078e00c2 */
[----:B------:R-:W-:Y:S02]  /*48d0*/  IMAD.MOV.U32 R109, RZ, RZ, R193 ;  /* 0x000000ffff6d7224 */ /* 0x000fe400078e00c1 */
[----:B------:R-:W-:Y:S02]  /*48e0*/  IMAD.MOV.U32 R108, RZ, RZ, R191 ;  /* 0x000000ffff6c7224 */ /* 0x000fe400078e00bf */
[--C-:B-1----:R-:W-:Y:S01]  /*48f0*/  FFMA.FTZ R3, R118, c[0x0][0x2d0], -R6.reuse ;  /* 0x0000b40076037a23 */ /* 0x102fe20000010806 */
[C---:B------:R-:W-:Y:S01]  /*4900*/  HMMA.16816.F32 R84, R8.reuse, R32, R16 ;  /* 0x000000200854723c */ /* 0x040fe20000001810 */
[----:B------:R-:W1:Y:S01]  /*4910*/  LDSM.16.MT88.4 R16, [R228+0x1100] ;  /* 0x00110000e410783b */ /* 0x000e620000004200 */
[----:B------:R-:W-:Y:S01]  /*4920*/  IMAD.MOV.U32 R118, RZ, RZ, R189 ;  /* 0x000000ffff767224 */ /* 0x000fe200078e00bd */
[----:B------:R2:W3:Y:S05]  /*4930*/  MUFU.EX2 R204, R3 ;  /* 0x0000000300cc7308 */ /* 0x0004ea0000000800 */
[C---:B------:R-:W-:Y:S08]  /*4940*/  HMMA.16816.F32 R76, R8.reuse, R20, R76 ;  /* 0x00000014084c723c */ /* 0x040ff0000000184c */
[----:B------:R-:W-:Y:S01]  /*4950*/  HMMA.16816.F32 R32, R8, R34, R96 ;  /* 0x000000220820723c */ /* 0x000fe20000001860 */
[----:B--2---:R-:W-:Y:S01]  /*4960*/  FFMA.FTZ R3, R119, c[0x0][0x2d0], -R6 ;  /* 0x0000b40077037a23 */ /* 0x004fe20000010806 */
[----:B------:R-:W-:-:S03]  /*4970*/  MOV R119, R192 ;  /* 0x000000c000777202 */ /* 0x000fc60000000f00 */
[----:B------:R2:W-:Y:S02]  /*4980*/  MUFU.EX2 R202, R3 ;  /* 0x0000000300ca7308 */ /* 0x0005e40000000800 */
[----:B------:R-:W-:Y:S02]  /*4990*/  IMAD.MOV.U32 R99, RZ, RZ, R165 ;  /* 0x000000ffff637224 */ /* 0x000fe400078e00a5 */
[----:B--2---:R-:W-:Y:S01]  /*49a0*/  FFMA.FTZ R3, R120, c[0x0][0x2d0], -R6 ;  /* 0x0000b40078037a23 */ /* 0x004fe20000010806 */
[----:B------:R-:W-:-:S03]  /*49b0*/  MOV R120, R252 ;  /* 0x000000fc00787202 */ /* 0x000fc60000000f00 */
[----:B------:R2:W4:Y:S02]  /*49c0*/  MUFU.EX2 R201, R3 ;  /* 0x0000000300c97308 */ /* 0x0005240000000800 */
[----:B--2---:R-:W-:Y:S02]  /*49d0*/  FFMA.FTZ R3, R121, c[0x0][0x2d0], -R5 ;  /* 0x0000b40079037a23 */ /* 0x004fe40000010805 */
[----:B------:R-:W-:-:S04]  /*49e0*/  IMAD.MOV.U32 R121, RZ, RZ, R41 ;  /* 0x000000ffff797224 */ /* 0x000fc800078e0029 */
[----:B------:R2:W-:Y:S01]  /*49f0*/  MUFU.EX2 R200, R3 ;  /* 0x0000000300c87308 */ /* 0x0005e20000000800 */
[----:B------:R-:W-:Y:S01]  /*4a00*/  HMMA.16816.F32 R40, R8, R26, R88 ;  /* 0x0000001a0828723c */ /* 0x000fe20000001858 */
[----:B------:R-:W1:Y:S06]  /*4a10*/  LDSM.16.MT88.4 R24, [R229+0x1100] ;  /* 0x00110000e518783b */ /* 0x000e6c0000004200 */
[----:B---3--:R-:W-:Y:S02]  /*4a20*/  F2FP.PACK_AB R8, R204, R203 ;  /* 0x000000cbcc08723e */ /* 0x008fe400000000ff */
[----:B----4-:R-:W-:Y:S01]  /*4a30*/  F2FP.PACK_AB R10, R201, R202 ;  /* 0x000000cac90a723e */ /* 0x010fe200000000ff */
[----:B--2---:R-:W-:Y:S01]  /*4a40*/  FFMA.FTZ R3, R122, c[0x0][0x2d0], -R5 ;  /* 0x0000b4007a037a23 */ /* 0x004fe20000010805 */
[----:B------:R-:W-:-:S03]  /*4a50*/  MOV R122, R199 ;  /* 0x000000c7007a7202 */ /* 0x000fc60000000f00 */
[----:B------:R2:W3:Y:S01]  /*4a60*/  MUFU.EX2 R199, R3 ;  /* 0x0000000300c77308 */ /* 0x0004e20000000800 */
[----:B------:R-:W-:Y:S01]  /*4a70*/  MOV R98, R122 ;  /* 0x0000007a00627202 */ /* 0x000fe20000000f00 */
[----:B------:R-:W-:-:S04]  /*4a80*/  IMAD.MOV.U32 R122, RZ, RZ, R161 ;  /* 0x000000ffff7a7224 */ /* 0x000fc800078e00a1 */
[----:B------:R-:W-:Y:S02]  /*4a90*/  IMAD.MOV.U32 R96, RZ, RZ, R98 ;  /* 0x000000ffff607224 */ /* 0x000fe400078e0062 */
[----:B--2---:R-:W-:Y:S01]  /*4aa0*/  FFMA.FTZ R3, R123, c[0x0][0x2d0], -R5 ;  /* 0x0000b4007b037a23 */ /* 0x004fe20000010805 */
[----:B---3--:R-:W-:Y:S01]  /*4ab0*/  F2FP.PACK_AB R9, R199, R200 ;  /* 0x000000c8c709723e */ /* 0x008fe200000000ff */
[----:B------:R-:W-:Y:S02]  /*4ac0*/  IMAD.MOV.U32 R123, RZ, RZ, R178 ;  /* 0x000000ffff7b7224 */ /* 0x000fe400078e00b2 */
[----:B------:R-:W-:Y:S02]  /*4ad0*/  IMAD.MOV.U32 R178, RZ, RZ, R198 ;  /* 0x000000ffffb27224 */ /* 0x000fe400078e00c6 */
[----:B------:R2:W-:Y:S01]  /*4ae0*/  MUFU.EX2 R198, R3 ;  /* 0x0000000300c67308 */ /* 0x0005e20000000800 */
[----:B------:R-:W-:Y:S01]  /*4af0*/  IMAD.MOV.U32 R97, RZ, RZ, R123 ;  /* 0x000000ffff617224 */ /* 0x000fe200078e007b */
[----:B------:R-:W-:Y:S01]  /*4b00*/  MOV R123, R162 ;  /* 0x000000a2007b7202 */ /* 0x000fe20000000f00 */
[----:B--2---:R-:W-:-:S02]  /*4b10*/  FFMA.FTZ R3, R124, c[0x0][0x2d0], -R5 ;  /* 0x0000b4007c037a23 */ /* 0x004fc40000010805 */
[----:B------:R-:W-:-:S03]  /*4b20*/  IMAD.MOV.U32 R124, RZ, RZ, R28 ;  /* 0x000000ffff7c7224 */ /* 0x000fc600078e001c */
[----:B------:R2:W3:Y:S01]  /*4b30*/  MUFU.EX2 R197, R3 ;  /* 0x0000000300c57308 */ /* 0x0004e20000000800 */
[----:B------:R-:W4:Y:S01]  /*4b40*/  LDSM.16.MT88.4 R28, [R230+0x1100] ;  /* 0x00110000e61c783b */ /* 0x000f220000004200 */
[----:B--2---:R-:W-:Y:S01]  /*4b50*/  FFMA.FTZ R3, R126, c[0x0][0x2d0], -R7 ;  /* 0x0000b4007e037a23 */ /* 0x004fe20000010807 */
[----:B---3--:R-:W-:Y:S01]  /*4b60*/  F2FP.PACK_AB R11, R197, R198 ;  /* 0x000000c6c50b723e */ /* 0x008fe200000000ff */
[----:B------:R-:W-:-:S04]  /*4b70*/  IMAD.MOV.U32 R126, RZ, RZ, R167 ;  /* 0x000000ffff7e7224 */ /* 0x000fc800078e00a7 */
[----:B------:R2:W3:Y:S01]  /*4b80*/  MUFU.EX2 R196, R3 ;  /* 0x0000000300c47308 */ /* 0x0004e20000000800 */
[----:B------:R-:W-:Y:S01]  /*4b90*/  IMAD.MOV.U32 R98, RZ, RZ, R126 ;  /* 0x000000ffff627224 */ /* 0x000fe200078e007e */
[C---:B-1----:R-:W-:Y:S08]  /*4ba0*/  HMMA.16816.F32 R80, R8.reuse, R18, R68 ;  /* 0x000000120850723c */ /* 0x042ff00000001844 */
[----:B------:R-:W-:Y:S01]  /*4bb0*/  HMMA.16816.F32 R68, R8, R14, R64 ;  /* 0x0000000e0844723c */ /* 0x000fe20000001840 */
[----:B--2---:R-:W-:-:S02]  /*4bc0*/  FFMA.FTZ R3, R125, c[0x0][0x2d0], -R7 ;  /* 0x0000b4007d037a23 */ /* 0x004fc40000010807 */
[----:B------:R-:W-:Y:S02]  /*4bd0*/  IMAD.MOV.U32 R125, RZ, RZ, R163 ;  /* 0x000000ffff7d7224 */ /* 0x000fe400078e00a3 */
[----:B------:R1:W-:Y:S03]  /*4be0*/  MUFU.EX2 R195, R3 ;  /* 0x0000000300c37308 */ /* 0x0003e60000000800 */
[C---:B------:R-:W-:Y:S08]  /*4bf0*/  HMMA.16816.F32 R64, R8.reuse, R26, R60 ;  /* 0x0000001a0840723c */ /* 0x040ff0000000183c */
[----:B------:R-:W-:Y:S01]  /*4c00*/  HMMA.16816.F32 R140, R8, R16, R140 ;  /* 0x00000010088c723c */ /* 0x000fe2000000188c */
[----:B-1----:R-:W-:-:S07]  /*4c10*/  FFMA.FTZ R3, R127, c[0x0][0x2d0], -R7 ;  /* 0x0000b4007f037a23 */ /* 0x002fce0000010807 */
[C---:B------:R-:W-:Y:S01]  /*4c20*/  HMMA.16816.F32 R104, R8.reuse, R12, R104 ;  /* 0x0000000c0868723c */ /* 0x040fe20000001868 */
[----:B------:R-:W-:Y:S01]  /*4c30*/  IMAD.MOV.U32 R127, RZ, RZ, R109 ;  /* 0x000000ffff7f7224 */ /* 0x000fe200078e006d */
[----:B------:R1:W2:Y:S06]  /*4c40*/  MUFU.EX2 R194, R3 ;  /* 0x0000000300c27308 */ /* 0x0002ac0000000800 */
[C---:B------:R-:W-:Y:S08]  /*4c50*/  HMMA.16816.F32 R92, R8.reuse, R24, R92 ;  /* 0x00000018085c723c */ /* 0x040ff0000000185c */
[----:B----4-:R-:W-:Y:S01]  /*4c60*/  HMMA.16816.F32 R88, R8, R28, R72 ;  /* 0x0000001c0858723c */ /* 0x010fe20000001848 */
[----:B-1----:R-:W-:-:S02]  /*4c70*/  FFMA.FTZ R3, R128, c[0x0][0x2d0], -R7 ;  /* 0x0000b40080037a23 */ /* 0x002fc40000010807 */
[----:B------:R-:W-:Y:S02]  /*4c80*/  IMAD.MOV.U32 R128, RZ, RZ, R176 ;  /* 0x000000ffff807224 */ /* 0x000fe400078e00b0 */
[----:B------:R1:W-:Y:S03]  /*4c90*/  MUFU.EX2 R193, R3 ;  /* 0x0000000300c17308 */ /* 0x0003e60000000800 */
[----:B------:R-:W-:Y:S07]  /*4ca0*/  HMMA.16816.F32 R60, R8, R30, R44 ;  /* 0x0000001e083c723c */ /* 0x000fee000000182c */
[----:B---3--:R-:W-:-:S02]  /*4cb0*/  F2FP.PACK_AB R8, R196, R251 ;  /* 0x000000fbc408723e */ /* 0x008fc400000000ff */
[----:B--2---:R-:W-:Y:S01]  /*4cc0*/  F2FP.PACK_AB R10, R194, R195 ;  /* 0x000000c3c20a723e */ /* 0x004fe200000000ff */
[--C-:B-1----:R-:W-:Y:S02]  /*4cd0*/  FFMA.FTZ R3, R129, c[0x0][0x2d0], -R0.reuse ;  /* 0x0000b40081037a23 */ /* 0x102fe40000010800 */
[----:B------:R-:W-:Y:S02]  /*4ce0*/  IMAD.MOV.U32 R129, RZ, RZ, R177 ;  /* 0x000000ffff817224 */ /* 0x000fe400078e00b1 */
[----:B------:R1:W-:Y:S02]  /*4cf0*/  MUFU.EX2 R252, R3 ;  /* 0x0000000300fc7308 */ /* 0x0003e40000000800 */
[----:B-1----:R-:W-:Y:S02]  /*4d00*/  FFMA.FTZ R3, R130, c[0x0][0x2d0], -R0 ;  /* 0x0000b40082037a23 */ /* 0x002fe40000010800 */
[----:B------:R-:W-:-:S04]  /*4d10*/  IMAD.MOV.U32 R130, RZ, RZ, R124 ;  /* 0x000000ffff827224 */ /* 0x000fc800078e007c */
[----:B------:R1:W2:Y:S01]  /*4d20*/  MUFU.EX2 R192, R3 ;  /* 0x0000000300c07308 */ /* 0x0002a20000000800 */
[----:B------:R-:W-:Y:S02]  /*4d30*/  IMAD.MOV.U32 R124, RZ, RZ, R166 ;  /* 0x000000ffff7c7224 */ /* 0x000fe400078e00a6 */
[----:B-1----:R-:W-:Y:S01]  /*4d40*/  FFMA.FTZ R3, R131, c[0x0][0x2d0], -R0 ;  /* 0x0000b40083037a23 */ /* 0x002fe20000010800 */
[----:B--2---:R-:W-:Y:S01]  /*4d50*/  F2FP.PACK_AB R9, R192, R252 ;  /* 0x000000fcc009723e */ /* 0x004fe200000000ff */
[----:B------:R-:W-:-:S03]  /*4d60*/  IMAD.MOV.U32 R131, RZ, RZ, R101 ;  /* 0x000000ffff837224 */ /* 0x000fc600078e0065 */
[----:B------:R1:W-:Y:S01]  /*4d70*/  MUFU.EX2 R191, R3 ;  /* 0x0000000300bf7308 */ /* 0x0003e20000000800 */
[----:B------:R-:W-:-:S04]  /*4d80*/  IMAD.MOV.U32 R101, RZ, RZ, R151 ;  /* 0x000000ffff657224 */ /* 0x000fc800078e0097 */
[----:B------:R-:W-:Y:S01]  /*4d90*/  IMAD.MOV.U32 R126, RZ, RZ, R101 ;  /* 0x000000ffff7e7224 */ /* 0x000fe200078e0065 */
[----:B------:R-:W-:Y:S01]  /*4da0*/  MOV R101, R179 ;  /* 0x000000b300657202 */ /* 0x000fe20000000f00 */
[----:B-1----:R-:W-:-:S04]  /*4db0*/  FFMA.FTZ R3, R134, c[0x0][0x2d0], -R0 ;  /* 0x0000b40086037a23 */ /* 0x002fc80000010800 */
[----:B------:R1:W2:Y:S02]  /*4dc0*/  MUFU.EX2 R189, R3 ;  /* 0x0000000300bd7308 */ /* 0x0002a40000000800 */
[----:B-1----:R-:W-:Y:S01]  /*4dd0*/  FFMA.FTZ R3, R133, c[0x0][0x2d0], -R7 ;  /* 0x0000b40085037a23 */ /* 0x002fe20000010807 */
[----:B--2---:R-:W-:-:S05]  /*4de0*/  F2FP.PACK_AB R11, R189, R191 ;  /* 0x000000bfbd0b723e */ /* 0x004fca00000000ff */
[----:B------:R1:W-:Y:S02]  /*4df0*/  MUFU.EX2 R190, R3 ;  /* 0x0000000300be7308 */ /* 0x0003e40000000800 */
[C---:B------:R-:W-:Y:S08]  /*4e00*/  HMMA.16816.F32 R20, R8.reuse, R12, R52 ;  /* 0x0000000c0814723c */ /* 0x040ff00000001834 */
[----:B------:R-:W-:Y:S01]  /*4e10*/  HMMA.16816.F32 R36, R8, R14, R36 ;  /* 0x0000000e0824723c */ /* 0x000fe20000001824 */
[----:B------:R-:W-:Y:S01]  /*4e20*/  LDSM.16.MT88.4 R12, [R231+0x1900] ;  /* 0x00190000e70c783b */ /* 0x000fe20000004200 */
[----:B-1----:R-:W-:-:S04]  /*4e30*/  FFMA.FTZ R3, R132, c[0x0][0x2d0], -R7 ;  /* 0x0000b40084037a23 */ /* 0x002fc80000010807 */
[----:B------:R1:W-:Y:S02]  /*4e40*/  MUFU.EX2 R188, R3 ;  /* 0x0000000300bc7308 */ /* 0x0003e40000000800 */
[C---:B------:R-:W-:Y:S08]  /*4e50*/  HMMA.16816.F32 R44, R8.reuse, R18, R40 ;  /* 0x00000012082c723c */ /* 0x040ff00000001828 */
[----:B------:R-:W-:Y:S01]  /*4e60*/  HMMA.16816.F32 R48, R8, R16, R48 ;  /* 0x000000100830723c */ /* 0x000fe20000001830 */
[----:B------:R-:W2:Y:S01]  /*4e70*/  LDSM.16.MT88.4 R16, [R228+0x1900] ;  /* 0x00190000e410783b */ /* 0x000ea20000004200 */
[----:B-1----:R-:W-:-:S06]  /*4e80*/  FFMA.FTZ R3, R138, c[0x0][0x2d0], -R6 ;  /* 0x0000b4008a037a23 */ /* 0x002fcc0000010806 */
[C---:B------:R-:W-:Y:S01]  /*4e90*/  HMMA.16816.F32 R40, R8.reuse, R24, R76 ;  /* 0x000000180828723c */ /* 0x040fe2000000184c */
[----:B------:R1:W-:Y:S07]  /*4ea0*/  MUFU.EX2 R138, R3 ;  /* 0x00000003008a7308 */ /* 0x0003ee0000000800 */
[C---:B------:R-:W-:Y:S01]  /*4eb0*/  HMMA.16816.F32 R56, R8.reuse, R26, R56 ;  /* 0x0000001a0838723c */ /* 0x040fe20000001838 */
[----:B------:R-:W-:Y:S07]  /*4ec0*/  LDSM.16.MT88.4 R24, [R229+0x1900] ;  /* 0x00190000e518783b */ /* 0x000fee0000004200 */
[----:B------:R-:W-:Y:S01]  /*4ed0*/  HMMA.16816.F32 R84, R8, R28, R84 ;  /* 0x0000001c0854723c */ /* 0x000fe20000001854 */
[----:B-1----:R-:W-:Y:S01]  /*4ee0*/  FFMA.FTZ R3, R156, c[0x0][0x2d0], -R6 ;  /* 0x0000b4009c037a23 */ /* 0x002fe20000010806 */
[----:B------:R-:W-:-:S03]  /*4ef0*/  MOV R156, R110 ;  /* 0x0000006e009c7202 */ /* 0x000fc60000000f00 */
[----:B------:R1:W3:Y:S03]  /*4f00*/  MUFU.EX2 R134, R3 ;  /* 0x0000000300867308 */ /* 0x0002e60000000800 */
[----:B------:R-:W-:Y:S01]  /*4f10*/  HMMA.16816.F32 R72, R8, R30, R32 ;  /* 0x0000001e0848723c */ /* 0x000fe20000001820 */
[----:B------:R-:W4:Y:S04]  /*4f20*/  LDSM.16.MT88.4 R32, [R230+0x1900] ;  /* 0x00190000e620783b */ /* 0x000f280000004200 */
[----:B------:R-:W-:Y:S01]  /*4f30*/  LDSM.16.MT88.4 R28, [R230+0x2100] ;  /* 0x00210000e61c783b */ /* 0x000fe20000004200 */
[----:B-1----:R-:W-:Y:S01]  /*4f40*/  FFMA.FTZ R3, R152, c[0x0][0x2d0], -R6 ;  /* 0x0000b40098037a23 */ /* 0x002fe20000010806 */
[----:B---3--:R-:W-:Y:S01]  /*4f50*/  F2FP.PACK_AB R8, R134, R138 ;  /* 0x0000008a8608723e */ /* 0x008fe200000000ff */
[----:B------:R-:W-:-:S02]  /*4f60*/  IMAD.MOV.U32 R152, RZ, RZ, R111 ;  /* 0x000000ffff987224 */ /* 0x000fc400078e006f */
[----:B------:R1:W-:Y:S02]  /*4f70*/  MUFU.EX2 R133, R3 ;  /* 0x0000000300857308 */ /* 0x0003e40000000800 */
[----:B-1----:R-:W-:Y:S01]  /*4f80*/  FFMA.FTZ R3, R153, c[0x0][0x2d0], -R6 ;  /* 0x0000b40099037a23 */ /* 0x002fe20000010806 */
[----:B------:R-:W-:-:S05]  /*4f90*/  MOV R153, R101 ;  /* 0x0000006500997202 */ /* 0x000fca0000000f00 */
[----:B------:R1:W3:Y:S02]  /*4fa0*/  MUFU.EX2 R132, R3 ;  /* 0x0000000300847308 */ /* 0x0002e40000000800 */
[----:B-1----:R-:W-:Y:S01]  /*4fb0*/  FFMA.FTZ R3, R157, c[0x0][0x2d0], -R5 ;  /* 0x0000b4009d037a23 */ /* 0x002fe20000010805 */
[----:B---3--:R-:W-:-:S05]  /*4fc0*/  F2FP.PACK_AB R10, R132, R133 ;  /* 0x00000085840a723e */ /* 0x008fca00000000ff */
[----:B------:R1:W-:Y:S02]  /*4fd0*/  MUFU.EX2 R115, R3 ;  /* 0x0000000300737308 */ /* 0x0003e40000000800 */
[----:B-1----:R-:W-:Y:S02]  /*4fe0*/  FFMA.FTZ R3, R158, c[0x0][0x2d0], -R5 ;  /* 0x0000b4009e037a23 */ /* 0x002fe40000010805 */
[----:B------:R-:W-:-:S04]  /*4ff0*/  IMAD.MOV.U32 R158, RZ, RZ, R98 ;  /* 0x000000ffff9e7224 */ /* 0x000fc800078e0062 */
[----:B------:R1:W3:Y:S02]  /*5000*/  MUFU.EX2 R114, R3 ;  /* 0x0000000300727308 */ /* 0x0002e40000000800 */
[----:B-1----:R-:W-:Y:S01]  /*5010*/  FFMA.FTZ R3, R154, c[0x0][0x2d0], -R5 ;  /* 0x0000b4009a037a23 */ /* 0x002fe20000010805 */
[----:B------:R-:W-:Y:S02]  /*5020*/  MOV R154, R112 ;  /* 0x00000070009a7202 */ /* 0x000fe40000000f00 */
[----:B---3--:R-:W-:-:S03]  /*5030*/  F2FP.PACK_AB R9, R114, R115 ;  /* 0x000000737209723e */ /* 0x008fc600000000ff */
[----:B------:R1:W-:Y:S02]  /*5040*/  MUFU.EX2 R112, R3 ;  /* 0x0000000300707308 */ /* 0x0003e40000000800 */
[----:B-1----:R-:W-:Y:S02]  /*5050*/  FFMA.FTZ R3, R155, c[0x0][0x2d0], -R5 ;  /* 0x0000b4009b037a23 */ /* 0x002fe40000010805 */
[----:B------:R-:W-:Y:S02]  /*5060*/  IMAD.MOV.U32 R155, RZ, RZ, R118 ;  /* 0x000000ffff9b7224 */ /* 0x000fe400078e0076 */
[----:B------:R-:W-:Y:S02]  /*5070*/  IMAD.MOV.U32 R118, RZ, RZ, R113 ;  /* 0x000000ffff767224 */ /* 0x000fe400078e0071 */
[----:B------:R1:W3:Y:S02]  /*5080*/  MUFU.EX2 R113, R3 ;  /* 0x0000000300717308 */ /* 0x0002e40000000800 */
[----:B-1----:R-:W-:Y:S01]  /*5090*/  FFMA.FTZ R3, R159, c[0x0][0x2d0], -R7 ;  /* 0x0000b4009f037a23 */ /* 0x002fe20000010807 */
[----:B---3--:R-:W-:Y:S01]  /*50a0*/  F2FP.PACK_AB R11, R113, R112 ;  /* 0x00000070710b723e */ /* 0x008fe200000000ff */
[----:B------:R-:W-:-:S04]  /*50b0*/  IMAD.MOV.U32 R159, RZ, RZ, R108 ;  /* 0x000000ffff9f7224 */ /* 0x000fc800078e006c */
[----:B------:R1:W-:Y:S02]  /*50c0*/  MUFU.EX2 R111, R3 ;  /* 0x00000003006f7308 */ /* 0x0003e40000000800 */
[C---:B--2---:R-:W-:Y:S08]  /*50d0*/  HMMA.16816.F32 R140, R8.reuse, R16, R140 ;  /* 0x00000010088c723c */ /* 0x044ff0000000188c */
[----:B----4-:R-:W-:Y:S01]  /*50e0*/  HMMA.16816.F32 R76, R8, R32, R88 ;  /* 0x00000020084c723c */ /* 0x010fe20000001858 */
[----:B-1----:R-:W-:-:S04]  /*50f0*/  FFMA.FTZ R3, R148, c[0x0][0x2d0], -R7 ;  /* 0x0000b40094037a23 */ /* 0x002fc80000010807 */
[----:B------:R1:W-:Y:S02]  /*5100*/  MUFU.EX2 R110, R3 ;  /* 0x00000003006e7308 */ /* 0x0003e40000000800 */
[----:B-1----:R-:W-:-:S06]  /*5110*/  FFMA.FTZ R3, R150, c[0x0][0x2d0], -R7 ;  /* 0x0000b40096037a23 */ /* 0x002fcc0000010807 */
[----:B------:R1:W-:Y:S02]  /*5120*/  MUFU.EX2 R109, R3 ;  /* 0x00000003006d7308 */ /* 0x0003e40000000800 */
[----:B-1----:R-:W-:Y:S02]  /*5130*/  FFMA.FTZ R3, R149, c[0x0][0x2d0], -R7 ;  /* 0x0000b40095037a23 */ /* 0x002fe40000010807 */
[C---:B------:R-:W-:Y:S04]  /*5140*/  HMMA.16816.F32 R148, R8.reuse, R18, R80 ;  /* 0x000000120894723c */ /* 0x040fe80000001850 */
[----:B------:R1:W-:Y:S04]  /*5150*/  MUFU.EX2 R108, R3 ;  /* 0x00000003006c7308 */ /* 0x0003e80000000800 */
[----:B------:R-:W-:Y:S01]  /*5160*/  HMMA.16816.F32 R80, R8, R26, R64 ;  /* 0x0000001a0850723c */ /* 0x000fe20000001840 */
[----:B-1----:R-:W-:-:S07]  /*5170*/  FFMA.FTZ R3, R160, c[0x0][0x2d0], -R0 ;  /* 0x0000b400a0037a23 */ /* 0x002fce0000010800 */
[----:B------:R-:W-:Y:S01]  /*5180*/  HMMA.16816.F32 R160, R8, R12, R104 ;  /* 0x0000000c08a0723c */ /* 0x000fe20000001868 */
[----:B------:R1:W-:Y:S02]  /*5190*/  MUFU.EX2 R106, R3 ;  /* 0x00000003006a7308 */ /* 0x0003e40000000800 */
[----:B-1----:R-:W-:-:S05]  /*51a0*/  FFMA.FTZ R3, R164, c[0x0][0x2d0], -R0 ;  /* 0x0000b400a4037a23 */ /* 0x002fca0000010800 */
[C---:B------:R-:W-:Y:S01]  /*51b0*/  HMMA.16816.F32 R164, R8.reuse, R14, R68 ;  /* 0x0000000e08a4723c */ /* 0x040fe20000001844 */
[----:B------:R1:W2:Y:S07]  /*51c0*/  MUFU.EX2 R105, R3 ;  /* 0x0000000300697308 */ /* 0x0002ae0000000800 */
[----:B------:R-:W-:Y:S01]  /*51d0*/  HMMA.16816.F32 R68, R8, R34, R60 ;  /* 0x000000220844723c */ /* 0x000fe2000000183c */
[----:B-1----:R-:W-:Y:S02]  /*51e0*/  FFMA.FTZ R3, R169, c[0x0][0x2d0], -R0 ;  /* 0x0000b400a9037a23 */ /* 0x002fe40000010800 */
[----:B------:R-:W-:Y:S01]  /*51f0*/  IMAD.MOV.U32 R169, RZ, RZ, R97 ;  /* 0x000000ffffa97224 */ /* 0x000fe200078e0061 */
[----:B------:R-:W-:Y:S01]  /*5200*/  MOV R97, R99 ;  /* 0x0000006300617202 */ /* 0x000fe20000000f00 */
[----:B------:R1:W-:Y:S01]  /*5210*/  MUFU.EX2 R104, R3 ;  /* 0x0000000300687308 */ /* 0x0003e20000000800 */
[----:B------:R-:W-:-:S02]  /*5220*/  IMAD.MOV.U32 R99, RZ, RZ, R124 ;  /* 0x000000ffff637224 */ /* 0x000fc400078e007c */
[----:B------:R-:W-:Y:S02]  /*5230*/  IMAD.MOV.U32 R124, RZ, RZ, R4 ;  /* 0x000000ffff7c7224 */ /* 0x000fe400078e0004 */
[----:B------:R-:W-:Y:S02]  /*5240*/  IMAD.MOV.U32 R157, RZ, RZ, R99 ;  /* 0x000000ffff9d7224 */ /* 0x000fe400078e0063 */
[----:B------:R-:W-:Y:S02]  /*5250*/  IMAD.MOV.U32 R4, RZ, RZ, R178 ;  /* 0x000000ffff047224 */ /* 0x000fe400078e00b2 */
[----:B------:R-:W-:Y:S01]  /*5260*/  HMMA.16816.F32 R176, R8, R24, R92 ;  /* 0x0000001808b0723c */ /* 0x000fe2000000185c */
[----:B-1----:R-:W-:-:S06]  /*5270*/  FFMA.FTZ R3, R170, c[0x0][0x2d0], -R0 ;  /* 0x0000b400aa037a23 */ /* 0x002fcc0000010800 */
[----:B------:R-:W-:Y:S01]  /*5280*/  F2FP.PACK_AB R8, R190, R193 ;  /* 0x000000c1be08723e */ /* 0x000fe200000000ff */
[----:B------:R-:W-:Y:S01]  /*5290*/  IMAD.MOV.U32 R170, RZ, RZ, R131 ;  /* 0x000000ffffaa7224 */ /* 0x000fe200078e0083 */
[----:B------:R-:W-:Y:S01]  /*52a0*/  MOV R131, R130 ;  /* 0x0000008200837202 */ /* 0x000fe20000000f00 */
[----:B------:R-:W-:Y:S01]  /*52b0*/  IMAD.MOV.U32 R130, RZ, RZ, R100 ;  /* 0x000000ffff827224 */ /* 0x000fe200078e0064 */
[----:B--2---:R-:W-:Y:S01]  /*52c0*/  F2FP.PACK_AB R9, R105, R106 ;  /* 0x0000006a6909723e */ /* 0x004fe200000000ff */
[----:B------:R-:W-:Y:S01]  /*52d0*/  IMAD.MOV.U32 R100, RZ, RZ, R103 ;  /* 0x000000ffff647224 */ /* 0x000fe200078e0067 */
[----:B------:R-:W-:Y:S01]  /*52e0*/  F2FP.PACK_AB R10, R111, R188 ;  /* 0x000000bc6f0a723e */ /* 0x000fe200000000ff */
[----:B------:R1:W2:Y:S02]  /*52f0*/  MUFU.EX2 R103, R3 ;  /* 0x0000000300677308 */ /* 0x0002a40000000800 */
[----:B-1----:R-:W-:Y:S01]  /*5300*/  FFMA.FTZ R3, R168, c[0x0][0x2d0], -R7 ;  /* 0x0000b400a8037a23 */ /* 0x002fe20000010807 */
[----:B--2---:R-:W-:Y:S01]  /*5310*/  F2FP.PACK_AB R11, R103, R104 ;  /* 0x00000068670b723e */ /* 0x004fe200000000ff */
[----:B------:R-:W-:-:S04]  /*5320*/  IMAD.MOV.U32 R168, RZ, RZ, R152 ;  /* 0x000000ffffa87224 */ /* 0x000fc800078e0098 */
[----:B------:R1:W-:Y:S01]  /*5330*/  MUFU.EX2 R107, R3 ;  /* 0x00000003006b7308 */ /* 0x0003e20000000800 */
[----:B------:R-:W-:Y:S01]  /*5340*/  IMAD.MOV.U32 R152, RZ, RZ, R156 ;  /* 0x000000ffff987224 */ /* 0x000fe200078e009c */
[----:B------:R-:W-:Y:S01]  /*5350*/  MOV R156, R127 ;  /* 0x0000007f009c7202 */ /* 0x000fe20000000f00 */
[----:B------:R-:W-:Y:S01]  /*5360*/  IMAD.MOV.U32 R127, RZ, RZ, R97 ;  /* 0x000000ffff7f7224 */ /* 0x000fe200078e0061 */
[C---:B------:R-:W-:Y:S08]  /*5370*/  HMMA.16816.F32 R64, R8.reuse, R16, R48 ;  /* 0x000000100840723c */ /* 0x040ff00000001830 */
[----:B------:R-:W-:Y:S01]  /*5380*/  HMMA.16816.F32 R60, R8, R18, R44 ;  /* 0x00000012083c723c */ /* 0x000fe2000000182c */
[----:B------:R-:W-:Y:S01]  /*5390*/  LDSM.16.MT88.4 R16, [R231+0x2100] ;  /* 0x00210000e710783b */ /* 0x000fe20000004200 */
[----:B-1----:R-:W-:-:S02]  /*53a0*/  FFMA.FTZ R3, R171, c[0x0][0x2d0], -R6 ;  /* 0x0000b400ab037a23 */ /* 0x002fc40000010806 */
[----:B------:R-:W-:Y:S02]  /*53b0*/  IMAD.MOV.U32 R171, RZ, RZ, R96 ;  /* 0x000000ffffab7224 */ /* 0x000fe400078e0060 */
[----:B------:R1:W-:Y:S02]  /*53c0*/  MUFU.EX2 R101, R3 ;  /* 0x0000000300657308 */ /* 0x0003e40000000800 */
[C---:B------:R-:W-:Y:S01]  /*53d0*/  HMMA.16816.F32 R52, R8.reuse, R12, R20 ;  /* 0x0000000c0834723c */ /* 0x040fe20000001814 */
[----:B------:R-:W2:Y:S07]  /*53e0*/  LDSM.16.MT88.4 R20, [R228+0x2100] ;  /* 0x00210000e414783b */ /* 0x000eae0000004200 */
[----:B------:R-:W-:Y:S01]  /*53f0*/  HMMA.16816.F32 R48, R8, R14, R36 ;  /* 0x0000000e0830723c */ /* 0x000fe20000001824 */
[----:B------:R-:W3:Y:S01]  /*5400*/  LDSM.16.MT88.4 R12, [R229+0x2100] ;  /* 0x00210000e50c783b */ /* 0x000ee20000004200 */
[----:B-1----:R-:W-:-:S06]  /*5410*/  FFMA.FTZ R3, R173, c[0x0][0x2d0], -R6 ;  /* 0x0000b400ad037a23 */ /* 0x002fcc0000010806 */
[C---:B------:R-:W-:Y:S01]  /*5420*/  HMMA.16816.F32 R44, R8.reuse, R32, R84 ;  /* 0x00000020082c723c */ /* 0x040fe20000001854 */
[----:B------:R-:W-:Y:S02]  /*5430*/  IMAD.MOV.U32 R173, RZ, RZ, R102 ;  /* 0x000000ffffad7224 */ /* 0x000fe400078e0066 */
[----:B------:R1:W4:Y:S05]  /*5440*/  MUFU.EX2 R102, R3 ;  /* 0x0000000300667308 */ /* 0x00032a0000000800 */
[C---:B------:R-:W-:Y:S08]  /*5450*/  HMMA.16816.F32 R36, R8.reuse, R24, R40 ;  /* 0x000000180824723c */ /* 0x040ff00000001828 */
[----:B------:R-:W-:Y:S01]  /*5460*/  HMMA.16816.F32 R40, R8, R26, R56 ;  /* 0x0000001a0828723c */ /* 0x000fe20000001838 */
[----:B------:R-:W2:Y:S01]  /*5470*/  LDSM.16.MT88.4 R24, [R228+0x2900] ;  /* 0x00290000e418783b */ /* 0x000ea20000004200 */
[----:B-1----:R-:W-:-:S02]  /*5480*/  FFMA.FTZ R3, R172, c[0x0][0x2d0], -R6 ;  /* 0x0000b400ac037a23 */ /* 0x002fc40000010806 */
[----:B------:R-:W-:Y:S02]  /*5490*/  IMAD.MOV.U32 R172, RZ, RZ, R100 ;  /* 0x000000ffffac7224 */ /* 0x000fe400078e0064 */
[----:B------:R1:W-:Y:S02]  /*54a0*/  MUFU.EX2 R100, R3 ;  /* 0x0000000300647308 */ /* 0x0003e40000000800 */
[----:B------:R-:W-:Y:S07]  /*54b0*/  HMMA.16816.F32 R32, R8, R34, R72 ;  /* 0x000000220820723c */ /* 0x000fee0000001848 */
[----:B----4-:R-:W-:Y:S01]  /*54c0*/  F2FP.PACK_AB R8, R102, R101 ;  /* 0x000000656608723e */ /* 0x010fe200000000ff */
[----:B-1----:R-:W-:-:S04]  /*54d0*/  FFMA.FTZ R3, R174, c[0x0][0x2d0], -R6 ;  /* 0x0000b400ae037a23 */ /* 0x002fc80000010806 */
        /* <DEDUP_REMOVED lines=18> */
[C---:B------:R-:W-:Y:S08]  /*5600*/  HMMA.16816.F32 R160, R8.reuse, R16, R160 ;  /* 0x0000001008a0723c */ /* 0x040ff000000018a0 */
[----:B------:R-:W-:Y:S01]  /*5610*/  HMMA.16816.F32 R164, R8, R18, R164 ;  /* 0x0000001208a4723c */ /* 0x000fe200000018a4 */
[----:B-1----:R-:W-:-:S07]  /*5620*/  FFMA.FTZ R3, R185, c[0x0][0x2d0], -R0 ;  /* 0x0000b400b9037a23 */ /* 0x002fce0000010800 */
[C---:B---3--:R-:W-:Y:S01]  /*5630*/  HMMA.16816.F32 R176, R8.reuse, R12, R176 ;  /* 0x0000000c08b0723c */ /* 0x048fe200000018b0 */
[----:B------:R1:W-:Y:S07]  /*5640*/  MUFU.EX2 R92, R3 ;  /* 0x00000003005c7308 */ /* 0x0003ee0000000800 */
[C---:B------:R-:W-:Y:S08]  /*5650*/  HMMA.16816.F32 R80, R8.reuse, R14, R80 ;  /* 0x0000000e0850723c */ /* 0x040ff00000001850 */
[----:B------:R-:W-:Y:S01]  /*5660*/  HMMA.16816.F32 R76, R8, R28, R76 ;  /* 0x0000001c084c723c */ /* 0x000fe2000000184c */
[----:B-1----:R-:W-:-:S04]  /*5670*/  FFMA.FTZ R3, R186, c[0x0][0x2d0], -R0 ;  /* 0x0000b400ba037a23 */ /* 0x002fc80000010800 */
[----:B------:R1:W3:Y:S03]  /*5680*/  MUFU.EX2 R91, R3 ;  /* 0x00000003005b7308 */ /* 0x0002e60000000800 */
[----:B------:R-:W-:Y:S07]  /*5690*/  HMMA.16816.F32 R68, R8, R30, R68 ;  /* 0x0000001e0844723c */ /* 0x000fee0000001844 */
[----:B------:R-:W-:-:S02]  /*56a0*/  F2FP.PACK_AB R8, R109, R110 ;  /* 0x0000006e6d08723e */ /* 0x000fc400000000ff */
[----:B--2---:R-:W-:Y:S02]  /*56b0*/  F2FP.PACK_AB R9, R93, R94 ;  /* 0x0000005e5d09723e */ /* 0x004fe400000000ff */
[----:B------:R-:W-:Y:S01]  /*56c0*/  F2FP.PACK_AB R10, R107, R108 ;  /* 0x0000006c6b0a723e */ /* 0x000fe200000000ff */
[----:B-1----:R-:W-:Y:S01]  /*56d0*/  FFMA.FTZ R3, R146, c[0x0][0x2d0], -R6 ;  /* 0x0000b40092037a23 */ /* 0x002fe20000010806 */
[----:B---3--:R-:W-:-:S03]  /*56e0*/  F2FP.PACK_AB R11, R91, R92 ;  /* 0x0000005c5b0b723e */ /* 0x008fc600000000ff */
[----:B------:R1:W-:Y:S04]  /*56f0*/  MUFU.EX2 R90, R3 ;  /* 0x00000003005a7308 */ /* 0x0003e80000000800 */
        /* <DEDUP_REMOVED lines=15> */
[----:B------:R1:W-:Y:S03]  /*57f0*/  MUFU.EX2 R87, R3 ;  /* 0x0000000300577308 */ /* 0x0003e60000000800 */
[----:B------:R-:W-:Y:S01]  /*5800*/  HMMA.16816.F32 R44, R8, R28, R44 ;  /* 0x0000001c082c723c */ /* 0x000fe2000000182c */
[----:B-1----:R-:W-:-:S04]  /*5810*/  FFMA.FTZ R3, R187, c[0x0][0x2d0], -R5 ;  /* 0x0000b400bb037a23 */ /* 0x002fc80000010805 */
[----:B------:R1:W-:Y:S02]  /*5820*/  MUFU.EX2 R86, R3 ;  /* 0x0000000300567308 */ /* 0x0003e40000000800 */
[----:B-1----:R-:W-:-:S06]  /*5830*/  FFMA.FTZ R3, R212, c[0x0][0x2d0], -R5 ;  /* 0x0000b400d4037a23 */ /* 0x002fcc0000010805 */
[----:B------:R1:W1:Y:S02]  /*5840*/  MUFU.EX2 R85, R3 ;  /* 0x0000000300557308 */ /* 0x0002640000000800 */
[----:B-1----:R-:W-:-:S06]  /*5850*/  FFMA.FTZ R3, R209, c[0x0][0x2d0], -R5 ;  /* 0x0000b400d1037a23 */ /* 0x002fcc0000010805 */
[----:B------:R1:W-:Y:S02]  /*5860*/  MUFU.EX2 R75, R3 ;  /* 0x00000003004b7308 */ /* 0x0003e40000000800 */
[----:B-1----:R-:W-:-:S06]  /*5870*/  FFMA.FTZ R3, R210, c[0x0][0x2d0], -R5 ;  /* 0x0000b400d2037a23 */ /* 0x002fcc0000010805 */
[----:B------:R1:W1:Y:S02]  /*5880*/  MUFU.EX2 R84, R3 ;  /* 0x0000000300547308 */ /* 0x0002640000000800 */
[----:B-1----:R-:W-:Y:S02]  /*5890*/  FFMA.FTZ R3, R172, c[0x0][0x2d0], -R7 ;  /* 0x0000b400ac037a23 */ /* 0x002fe40000010807 */
[----:B------:R-:W-:-:S04]  /*58a0*/  IMAD.MOV.U32 R172, RZ, RZ, R173 ;  /* 0x000000ffffac7224 */ /* 0x000fc800078e00ad */
[----:B------:R1:W-:Y:S01]  /*58b0*/  MUFU.EX2 R74, R3 ;  /* 0x00000003004a7308 */ /* 0x0003e20000000800 */
[----:B------:R-:W-:Y:S01]  /*58c0*/  IMAD.MOV.U32 R173, RZ, RZ, R171 ;  /* 0x000000ffffad7224 */ /* 0x000fe200078e00ab */
[----:B------:R-:W-:Y:S01]  /*58d0*/  MOV R171, R168 ;  /* 0x000000a800ab7202 */ /* 0x000fe20000000f00 */
[----:B------:R-:W-:Y:S02]  /*58e0*/  IMAD.MOV.U32 R168, RZ, RZ, R170 ;  /* 0x000000ffffa87224 */ /* 0x000fe400078e00aa */
[----:B------:R-:W-:Y:S02]  /*58f0*/  IMAD.MOV.U32 R170, RZ, RZ, R169 ;  /* 0x000000ffffaa7224 */ /* 0x000fe400078e00a9 */
[----:B------:R-:W-:Y:S02]  /*5900*/  IMAD.MOV.U32 R169, RZ, RZ, R159 ;  /* 0x000000ffffa97224 */ /* 0x000fe400078e009f */
[----:B------:R-:W-:Y:S01]  /*5910*/  IMAD.MOV.U32 R159, RZ, RZ, R155 ;  /* 0x000000ffff9f7224 */ /* 0x000fe200078e009b */
[----:B------:R-:W-:Y:S01]  /*5920*/  MOV R155, R154 ;  /* 0x0000009a009b7202 */ /* 0x000fe20000000f00 */
[----:B------:R-:W-:-:S02]  /*5930*/  IMAD.MOV.U32 R154, RZ, RZ, R121 ;  /* 0x000000ffff9a7224 */ /* 0x000fc400078e0079 */
[----:B------:R-:W-:Y:S01]  /*5940*/  IMAD.MOV.U32 R121, RZ, RZ, R235 ;  /* 0x000000ffff797224 */ /* 0x000fe200078e00eb */
[----:B---3--:R-:W-:Y:S01]  /*5950*/  F2FP.PACK_AB R8, R89, R90 ;  /* 0x0000005a5908723e */ /* 0x008fe200000000ff */
[--C-:B------:R-:W-:Y:S01]  /*5960*/  FFMA.FTZ R4, R4, c[0x0][0x2d0], -R7.reuse ;  /* 0x0000b40004047a23 */ /* 0x100fe20000010807 */
[----:B------:R-:W-:Y:S01]  /*5970*/  F2FP.PACK_AB R9, R85, R86 ;  /* 0x000000565509723e */ /* 0x000fe200000000ff */
[----:B-1----:R-:W-:Y:S01]  /*5980*/  FFMA.FTZ R3, R172, c[0x0][0x2d0], -R7 ;  /* 0x0000b400ac037a23 */ /* 0x002fe20000010807 */
[----:B------:R-:W-:Y:S01]  /*5990*/  F2FP.PACK_AB R10, R87, R88 ;  /* 0x00000058570a723e */ /* 0x000fe200000000ff */
[----:B------:R-:W-:Y:S01]  /*59a0*/  IMAD.MOV.U32 R172, RZ, RZ, R173 ;  /* 0x000000ffffac7224 */ /* 0x000fe200078e00ad */
[----:B------:R-:W-:Y:S01]  /*59b0*/  F2FP.PACK_AB R11, R84, R75 ;  /* 0x0000004b540b723e */ /* 0x000fe200000000ff */
[----:B------:R1:W3:Y:S01]  /*59c0*/  MUFU.EX2 R73, R3 ;  /* 0x0000000300497308 */ /* 0x0002e20000000800 */
[----:B------:R-:W-:Y:S01]  /*59d0*/  IMAD.MOV.U32 R173, RZ, RZ, R171 ;  /* 0x000000ffffad7224 */ /* 0x000fe200078e00ab */
[----:B------:R-:W-:Y:S01]  /*59e0*/  MOV R171, R168 ;  /* 0x000000a800ab7202 */ /* 0x000fe20000000f00 */
[----:B------:R-:W-:Y:S01]  /*59f0*/  IMAD.MOV.U32 R168, RZ, RZ, R170 ;  /* 0x000000ffffa87224 */ /* 0x000fe200078e00aa */
[----:B------:R2:W5:Y:S01]  /*5a00*/  LDL.LU R235, [R1+0x1c] ;  /* 0x00001c0001eb7983 */ /* 0x0005620000300800 */
[----:B------:R-:W-:-:S02]  /*5a10*/  IMAD.MOV.U32 R170, RZ, RZ, R169 ;  /* 0x000000ffffaa7224 */ /* 0x000fc400078e00a9 */
[----:B------:R-:W-:Y:S02]  /*5a20*/  IMAD.MOV.U32 R169, RZ, RZ, R159 ;  /* 0x000000ffffa97224 */ /* 0x000fe400078e009f */
[----:B------:R-:W-:Y:S01]  /*5a30*/  IMAD.MOV.U32 R159, RZ, RZ, R155 ;  /* 0x000000ffff9f7224 */ /* 0x000fe200078e009b */
[----:B------:R-:W-:Y:S01]  /*5a40*/  MOV R155, R154 ;  /* 0x0000009a009b7202 */ /* 0x000fe20000000f00 */
[----:B------:R-:W-:Y:S01]  /*5a50*/  IMAD.MOV.U32 R154, RZ, RZ, R121 ;  /* 0x000000ffff9a7224 */ /* 0x000fe200078e0079 */
[----:B------:R-:W-:Y:S01]  /*5a60*/  HMMA.16816.F32 R140, R8, R24, R140 ;  /* 0x00000018088c723c */ /* 0x000fe2000000188c */
[----:B------:R-:W-:Y:S02]  /*5a70*/  IMAD.MOV.U32 R174, RZ, RZ, R129 ;  /* 0x000000ffffae7224 */ /* 0x000fe400078e0081 */
[----:B------:R-:W-:Y:S02]  /*5a80*/  IMAD.MOV.U32 R121, RZ, RZ, R234 ;  /* 0x000000ffff797224 */ /* 0x000fe400078e00ea */
[----:B-1----:R-:W-:-:S03]  /*5a90*/  FFMA.FTZ R3, R227, c[0x0][0x2d0], -R7 ;  /* 0x0000b400e3037a23 */ /* 0x002fc60000010807 */
[C---:B------:R-:W-:Y:S01]  /*5aa0*/  HMMA.16816.F32 R148, R8.reuse, R26, R148 ;  /* 0x0000001a0894723c */ /* 0x040fe20000001894 */
[----:B------:R1:W-:Y:S07]  /*5ab0*/  MUFU.EX2 R72, R3 ;  /* 0x0000000300487308 */ /* 0x0003ee0000000800 */
[C---:B--2---:R-:W-:Y:S08]  /*5ac0*/  HMMA.16816.F32 R160, R8.reuse, R20, R160 ;  /* 0x0000001408a0723c */ /* 0x044ff000000018a0 */
[----:B------:R-:W-:Y:S01]  /*5ad0*/  HMMA.16816.F32 R164, R8, R22, R164 ;  /* 0x0000001608a4723c */ /* 0x000fe200000018a4 */
[----:B-1----:R-:W-:-:S07]  /*5ae0*/  FFMA.FTZ R3, R172, c[0x0][0x2d0], -R7 ;  /* 0x0000b400ac037a23 */ /* 0x002fce0000010807 */
[----:B----4-:R-:W-:Y:S01]  /*5af0*/  HMMA.16816.F32 R176, R8, R16, R176 ;  /* 0x0000001008b0723c */ /* 0x010fe200000018b0 */
[----:B------:R-:W-:-:S07]  /*5b00*/  IMAD.MOV.U32 R172, RZ, RZ, R173 ;  /* 0x000000ffffac7224 */ /* 0x000fce00078e00ad */
[----:B------:R-:W-:Y:S01]  /*5b10*/  HMMA.16816.F32 R180, R8, R18, R80 ;  /* 0x0000001208b4723c */ /* 0x000fe20000001850 */
[----:B------:R-:W-:Y:S01]  /*5b20*/  IMAD.MOV.U32 R173, RZ, RZ, R171 ;  /* 0x000000ffffad7224 */ /* 0x000fe200078e00ab */
[----:B------:R-:W-:Y:S01]  /*5b30*/  MOV R171, R168 ;  /* 0x000000a800ab7202 */ /* 0x000fe20000000f00 */
[----:B------:R1:W-:Y:S01]  /*5b40*/  MUFU.EX2 R59, R3 ;  /* 0x00000003003b7308 */ /* 0x0003e20000000800 */
[----:B------:R-:W-:-:S04]  /*5b50*/  IMAD.MOV.U32 R168, RZ, RZ, R170 ;  /* 0x000000ffffa87224 */ /* 0x000fc800078e00aa */
[C---:B------:R-:W-:Y:S08]  /*5b60*/  HMMA.16816.F32 R76, R8.reuse, R12, R76 ;  /* 0x0000000c084c723c */ /* 0x040ff0000000184c */
[----:B------:R-:W-:Y:S01]  /*5b70*/  HMMA.16816.F32 R68, R8, R14, R68 ;  /* 0x0000000e0844723c */ /* 0x000fe20000001844 */
[----:B------:R-:W-:Y:S01]  /*5b80*/  MOV R129, R118 ;  /* 0x0000007600817202 */ /* 0x000fe20000000f00 */
[----:B------:R2:W5:Y:S01]  /*5b90*/  LDL.LU R234, [R1+0x18] ;  /* 0x0000180001ea7983 */ /* 0x0005620000300800 */
[----:B-1----:R-:W-:Y:S01]  /*5ba0*/  FFMA.FTZ R3, R172, c[0x0][0x2d0], -R0 ;  /* 0x0000b400ac037a23 */ /* 0x002fe20000010800 */
[----:B------:R-:W-:Y:S01]  /*5bb0*/  MOV R172, R173 ;  /* 0x000000ad00ac7202 */ /* 0x000fe20000000f00 */
[----:B------:R-:W-:-:S02]  /*5bc0*/  IMAD.MOV.U32 R173, RZ, RZ, R171 ;  /* 0x000000ffffad7224 */ /* 0x000fc400078e00ab */
[----:B------:R1:W-:Y:S01]  /*5bd0*/  MUFU.EX2 R58, R3 ;  /* 0x00000003003a7308 */ /* 0x0003e20000000800 */
[----:B------:R-:W-:Y:S02]  /*5be0*/  IMAD.MOV.U32 R171, RZ, RZ, R168 ;  /* 0x000000ffffab7224 */ /* 0x000fe400078e00a8 */
[----:B------:R-:W-:Y:S02]  /*5bf0*/  IMAD.MOV.U32 R170, RZ, RZ, R169 ;  /* 0x000000ffffaa7224 */ /* 0x000fe400078e00a9 */
[----:B------:R-:W-:Y:S02]  /*5c00*/  IMAD.MOV.U32 R169, RZ, RZ, R159 ;  /* 0x000000ffffa97224 */ /* 0x000fe400078e009f */
[----:B------:R-:W-:Y:S02]  /*5c10*/  IMAD.MOV.U32 R168, RZ, RZ, R170 ;  /* 0x000000ffffa87224 */ /* 0x000fe400078e00aa */
[----:B------:R-:W-:Y:S01]  /*5c20*/  IMAD.MOV.U32 R159, RZ, RZ, R155 ;  /* 0x000000ffff9f7224 */ /* 0x000fe200078e009b */
[----:B------:R-:W-:Y:S01]  /*5c30*/  MOV R155, R154 ;  /* 0x0000009a009b7202 */ /* 0x000fe20000000f00 */
[----:B-1----:R-:W-:-:S02]  /*5c40*/  FFMA.FTZ R3, R172, c[0x0][0x2d0], -R0 ;  /* 0x0000b400ac037a23 */ /* 0x002fc40000010800 */
[----:B------:R-:W-:Y:S02]  /*5c50*/  IMAD.MOV.U32 R172, RZ, RZ, R173 ;  /* 0x000000ffffac7224 */ /* 0x000fe400078e00ad */
[----:B------:R1:W4:Y:S01]  /*5c60*/  MUFU.EX2 R57, R3 ;  /* 0x0000000300397308 */ /* 0x0003220000000800 */
        /* <DEDUP_REMOVED lines=8> */
[----:B------:R-:W-:Y:S01]  /*5cf0*/  IMAD.MOV.U32 R159, RZ, RZ, R155 ;  /* 0x000000ffff9f7224 */ /* 0x000fe200078e009b */
[----:B---3--:R-:W-:Y:S01]  /*5d00*/  F2FP.PACK_AB R8, R73, R74 ;  /* 0x0000004a4908723e */ /* 0x008fe200000000ff */
[----:B------:R-:W-:Y:S02]  /*5d10*/  IMAD.MOV.U32 R158, RZ, RZ, R157 ;  /* 0x000000ffff9e7224 */ /* 0x000fe400078e009d */
[----:B-1----:R-:W-:Y:S01]  /*5d20*/  FFMA.FTZ R3, R173, c[0x0][0x2d0], -R0 ;  /* 0x0000b400ad037a23 */ /* 0x002fe20000010800 */
[----:B----4-:R-:W-:Y:S01]  /*5d30*/  F2FP.PACK_AB R9, R57, R58 ;  /* 0x0000003a3909723e */ /* 0x010fe200000000ff */
[----:B------:R-:W-:Y:S02]  /*5d40*/  IMAD.MOV.U32 R169, RZ, RZ, R159 ;  /* 0x000000ffffa97224 */ /* 0x000fe400078e009f */
[----:B------:R1:W3:Y:S01]  /*5d50*/  MUFU.EX2 R31, R3 ;  /* 0x00000003001f7308 */ /* 0x0002e20000000800 */
[----:B------:R-:W-:Y:S01]  /*5d60*/  F2FP.PACK_AB R10, R59, R72 ;  /* 0x000000483b0a723e */ /* 0x000fe200000000ff */
[----:B------:R-:W-:-:S02]  /*5d70*/  IMAD.MOV.U32 R157, RZ, RZ, R153 ;  /* 0x000000ffff9d7224 */ /* 0x000fc400078e0099 */
[----:B------:R-:W-:Y:S02]  /*5d80*/  IMAD.MOV.U32 R153, RZ, RZ, R233 ;  /* 0x000000ffff997224 */ /* 0x000fe400078e00e9 */
[----:B------:R-:W-:Y:S01]  /*5d90*/  IMAD.MOV.U32 R155, RZ, RZ, R154 ;  /* 0x000000ffff9b7224 */ /* 0x000fe200078e009a */
[----:B------:R-:W-:Y:S01]  /*5da0*/  MOV R81, R174 ;  /* 0x000000ae00517202 */ /* 0x000fe20000000f00 */
[----:B-1----:R-:W-:Y:S01]  /*5db0*/  FFMA.FTZ R3, R171, c[0x0][0x2d0], -R6 ;  /* 0x0000b400ab037a23 */ /* 0x002fe20000010806 */
[----:B---3--:R-:W-:Y:S01]  /*5dc0*/  F2FP.PACK_AB R11, R31, R56 ;  /* 0x000000381f0b723e */ /* 0x008fe200000000ff */
[----:B------:R-:W-:Y:S01]  /*5dd0*/  IMAD.MOV.U32 R172, RZ, RZ, R128 ;  /* 0x000000ffffac7224 */ /* 0x000fe200078e0080 */
[----:B------:R-:W-:Y:S01]  /*5de0*/  MOV R227, R156 ;  /* 0x0000009c00e37202 */ /* 0x000fe20000000f00 */
[----:B------:R1:W-:Y:S01]  /*5df0*/  MUFU.EX2 R29, R3 ;  /* 0x00000003001d7308 */ /* 0x0003e20000000800 */
[----:B------:R-:W-:Y:S01]  /*5e00*/  IMAD.MOV.U32 R212, RZ, RZ, R129 ;  /* 0x000000ffffd47224 */ /* 0x000fe200078e0081 */
[----:B------:R-:W-:Y:S01]  /*5e10*/  UIADD3 UR6, UR7, -0x2, URZ ;  /* 0xfffffffe07067890 */ /* 0x000fe2000fffe03f */
[----:B------:R2:W5:Y:S01]  /*5e20*/  LDL.LU R233, [R1+0x14] ;  /* 0x0000140001e97983 */ /* 0x0005620000300800 */
[----:B------:R-:W-:Y:S01]  /*5e30*/  IMAD.MOV.U32 R154, RZ, RZ, R158 ;  /* 0x000000ffff9a7224 */ /* 0x000fe200078e009e */
[----:B------:R-:W-:Y:S01]  /*5e40*/  HMMA.16816.F32 R64, R8, R24, R64 ;  /* 0x000000180840723c */ /* 0x000fe20000001840 */
[----:B------:R-:W-:Y:S01]  /*5e50*/  IMAD.MOV.U32 R158, RZ, RZ, R157 ;  /* 0x000000ffff9e7224 */ /* 0x000fe200078e009d */
[----:B------:R-:W-:Y:S01]  /*5e60*/  MOV R157, R153 ;  /* 0x00000099009d7202 */ /* 0x000fe20000000f00 */
[----:B------:R-:W-:-:S02]  /*5e70*/  IMAD.MOV.U32 R153, RZ, RZ, R152 ;  /* 0x000000ffff997224 */ /* 0x000fc400078e0098 */
[----:B------:R-:W-:Y:S02]  /*5e80*/  IMAD.MOV.U32 R152, RZ, RZ, R232 ;  /* 0x000000ffff987224 */ /* 0x000fe400078e00e8 */
[----:B------:R-:W-:Y:S01]  /*5e90*/  IMAD.MOV.U32 R159, RZ, RZ, R155 ;  /* 0x000000ffff9f7224 */ /* 0x000fe200078e009b */
[----:B------:R-:W-:Y:S01]  /*5ea0*/  HMMA.16816.F32 R48, R8, R22, R48 ;  /* 0x000000160830723c */ /* 0x000fe20000001830 */
[----:B-1----:R-:W-:Y:S01]  /*5eb0*/  FFMA.FTZ R3, R168, c[0x0][0x2d0], -R6 ;  /* 0x0000b400a8037a23 */ /* 0x002fe20000010806 */
[----:B------:R2:W5:Y:S01]  /*5ec0*/  LDL.LU R232, [R1+0x10] ;  /* 0x0000100001e87983 */ /* 0x0005620000300800 */
[----:B------:R-:W-:Y:S01]  /*5ed0*/  IMAD.MOV.U32 R155, RZ, RZ, R154 ;  /* 0x000000ffff9b7224 */ /* 0x000fe200078e009a */
[----:B------:R-:W-:Y:S01]  /*5ee0*/  MOV R154, R153 ;  /* 0x00000099009a7202 */ /* 0x000fe20000000f00 */
[----:B------:R1:W-:Y:S01]  /*5ef0*/  MUFU.EX2 R30, R3 ;  /* 0x00000003001e7308 */ /* 0x0003e20000000800 */
[----:B------:R-:W-:Y:S01]  /*5f00*/  IMAD.MOV.U32 R153, RZ, RZ, R152 ;  /* 0x000000ffff997224 */ /* 0x000fe200078e0098 */
[----:B------:R-:W-:Y:S01]  /*5f10*/  MOV R173, R159 ;  /* 0x0000009f00ad7202 */ /* 0x000fe20000000f00 */
[----:B------:R-:W-:-:S02]  /*5f20*/  IMAD.MOV.U32 R152, RZ, RZ, R131 ;  /* 0x000000ffff987224 */ /* 0x000fc400078e0083 */
[----:B-1----:R-:W-:Y:S02]  /*5f30*/  FFMA.FTZ R3, R170, c[0x0][0x2d0], -R6 ;  /* 0x0000b400aa037a23 */ /* 0x002fe40000010806 */
[----:B------:R-:W-:Y:S02]  /*5f40*/  IMAD.MOV.U32 R186, RZ, RZ, R153 ;  /* 0x000000ffffba7224 */ /* 0x000fe400078e0099 */
[----:B------:R1:W-:Y:S01]  /*5f50*/  MUFU.EX2 R28, R3 ;  /* 0x00000003001c7308 */ /* 0x0003e20000000800 */
[----:B------:R-:W-:Y:S01]  /*5f60*/  IMAD.MOV.U32 R146, RZ, RZ, R154 ;  /* 0x000000ffff927224 */ /* 0x000fe200078e009a */
[----:B------:R-:W-:Y:S01]  /*5f70*/  HMMA.16816.F32 R52, R8, R20, R52 ;  /* 0x000000140834723c */ /* 0x000fe20000001834 */
[----:B------:R-:W-:Y:S02]  /*5f80*/  IMAD.MOV.U32 R131, RZ, RZ, R130 ;  /* 0x000000ffff837224 */ /* 0x000fe400078e0082 */
[----:B------:R-:W-:Y:S02]  /*5f90*/  IMAD.MOV.U32 R80, RZ, RZ, R172 ;  /* 0x000000ffff507224 */ /* 0x000fe400078e00ac */
[----:B------:R-:W-:-:S02]  /*5fa0*/  IMAD.MOV.U32 R130, RZ, RZ, R139 ;  /* 0x000000ffff827224 */ /* 0x000fc400078e008b */
[----:B-1----:R-:W-:Y:S01]  /*5fb0*/  FFMA.FTZ R3, R169, c[0x0][0x2d0], -R6 ;  /* 0x0000b400a9037a23 */ /* 0x002fe20000010806 */
[C---:B------:R-:W-:Y:S01]  /*5fc0*/  HMMA.16816.F32 R44, R8.reuse, R12, R44 ;  /* 0x0000000c082c723c */ /* 0x040fe2000000182c */
[----:B------:R-:W-:Y:S01]  /*5fd0*/  MUFU.EX2 R20, R4 ;  /* 0x0000000400147308 */ /* 0x000fe20000000800 */
[----:B------:R-:W-:Y:S02]  /*5fe0*/  IMAD.MOV.U32 R185, RZ, RZ, R152 ;  /* 0x000000ffffb97224 */ /* 0x000fe400078e0098 */
[----:B------:R-:W-:Y:S02]  /*5ff0*/  IMAD.MOV.U32 R174, RZ, RZ, R127 ;  /* 0x000000ffffae7224 */ /* 0x000fe400078e007f */
[----:B------:R-:W-:Y:S02]  /*6000*/  IMAD.MOV.U32 R159, RZ, RZ, R155 ;  /* 0x000000ffff9f7224 */ /* 0x000fe400078e009b */
[----:B------:R-:W-:Y:S01]  /*6010*/  HMMA.16816.F32 R60, R8, R26, R60 ;  /* 0x0000001a083c723c */ /* 0x000fe2000000183c */
[----:B------:R1:W3:Y:S01]  /*6020*/  MUFU.EX2 R25, R3 ;  /* 0x0000000300197308 */ /* 0x0002e20000000800 */
[--C-:B------:R-:W-:Y:S01]  /*6030*/  FFMA.FTZ R12, R217, c[0x0][0x2d0], -R0.reuse ;  /* 0x0000b400d90c7a23 */ /* 0x100fe20000010800 */
[----:B------:R-:W-:Y:S01]  /*6040*/  MOV R184, R131 ;  /* 0x0000008300b87202 */ /* 0x000fe20000000f00 */
[----:B------:R-:W-:Y:S01]  /*6050*/  FFMA.FTZ R6, R222, c[0x0][0x2d0], -R0 ;  /* 0x0000b400de067a23 */ /* 0x000fe20000010800 */
[----:B------:R-:W4:Y:S01]  /*6060*/  LDSM.16.MT88.4 R152, [R228+0x3100] ;  /* 0x00310000e498783b */ /* 0x000f220000004200 */
[----:B------:R-:W-:-:S02]  /*6070*/  IMAD.MOV.U32 R172, RZ, RZ, R173 ;  /* 0x000000ffffac7224 */ /* 0x000fc400078e00ad */
[C---:B------:R-:W-:Y:S01]  /*6080*/  HMMA.16816.F32 R36, R8.reuse, R16, R36 ;  /* 0x000000100824723c */ /* 0x040fe20000001824 */
[----:B------:R-:W-:Y:S01]  /*6090*/  IMAD.MOV.U32 R175, RZ, RZ, R130 ;  /* 0x000000ffffaf7224 */ /* 0x000fe200078e0082 */
[----:B------:R-:W2:Y:S06]  /*60a0*/  LDSM.16.MT88.4 R168, [R231+0x3100] ;  /* 0x00310000e7a8783b */ /* 0x000eac0000004200 */
[C---:B------:R-:W-:Y:S01]  /*60b0*/  HMMA.16816.F32 R40, R8.reuse, R18, R40 ;  /* 0x000000120828723c */ /* 0x040fe20000001828 */
[----:B-1----:R-:W-:Y:S01]  /*60c0*/  FFMA.FTZ R3, R213, c[0x0][0x2d0], -R5 ;  /* 0x0000b400d5037a23 */ /* 0x002fe20000010805 */
[----:B------:R-:W-:Y:S03]  /*60d0*/  LDSM.16.MT88.4 R16, [R230+0x3100] ;  /* 0x00310000e610783b */ /* 0x000fe60000004200 */
[----:B------:R1:W-:Y:S01]  /*60e0*/  MUFU.EX2 R24, R3 ;  /* 0x0000000300187308 */ /* 0x0003e20000000800 */
[----:B------:R-:W-:Y:S01]  /*60f0*/  FFMA.FTZ R4, R186, c[0x0][0x2d0], -R7 ;  /* 0x0000b400ba047a23 */ /* 0x000fe20000010807 */
[----:B------:R2:W5:Y:S01]  /*6100*/  LDL.LU R139, [R1+0xc] ;  /* 0x00000c00018b7983 */ /* 0x0005620000300800 */
[----:B------:R-:W-:Y:S01]  /*6110*/  HMMA.16816.F32 R32, R8, R14, R32 ;  /* 0x0000000e0820723c */ /* 0x000fe20000001820 */
[----:B------:R-:W-:Y:S01]  /*6120*/  IMAD.MOV.U32 R173, RZ, RZ, R125 ;  /* 0x000000ffffad7224 */ /* 0x000fe200078e007d */
[----:B------:R-:W-:Y:S01]  /*6130*/  UISETP.GE.AND UP0, UPT, UR6, UR8, UPT ;  /* 0x000000080600728c */ /* 0x000fe2000bf06270 */
[----:B------:R-:W-:Y:S01]  /*6140*/  IMAD.MOV.U32 R130, RZ, RZ, R117 ;  /* 0x000000ffff827224 */ /* 0x000fe200078e0075 */
[----:B---3--:R-:W-:Y:S01]  /*6150*/  F2FP.PACK_AB R186, R25, R28 ;  /* 0x0000001c19ba723e */ /* 0x008fe200000000ff */
[----:B------:R3:W-:Y:S01]  /*6160*/  MUFU.EX2 R14, R4 ;  /* 0x00000004000e7308 */ /* 0x0007e20000000800 */
[----:B------:R-:W-:-:S02]  /*6170*/  IMAD.MOV.U32 R82, RZ, RZ, R175 ;  /* 0x000000ffff527224 */ /* 0x000fc400078e00af */
[----:B------:R-:W-:Y:S01]  /*6180*/  IMAD.MOV.U32 R83, RZ, RZ, R184 ;  /* 0x000000ffff537224 */ /* 0x000fe200078e00b8 */
[----:B------:R-:W-:Y:S01]  /*6190*/  PLOP3.LUT P0, PT, PT, PT, UP0, 0x80, 0x0 ;  /* 0x000000000000781c */ /* 0x000fe20003f0f008 */
[----:B------:R-:W-:Y:S01]  /*61a0*/  IMAD.MOV.U32 R131, RZ, RZ, R116 ;  /* 0x000000ffff837224 */ /* 0x000fe200078e0074 */
[----:B------:R-:W-:Y:S01]  /*61b0*/  F2FP.PACK_AB R184, R30, R29 ;  /* 0x0000001d1eb8723e */ /* 0x000fe200000000ff */
[----:B------:R-:W-:Y:S01]  /*61c0*/  IMAD.MOV.U32 R128, RZ, RZ, R119 ;  /* 0x000000ffff807224 */ /* 0x000fe200078e0077 */
[----:B------:R-:W-:Y:S01]  /*61d0*/  MUFU.EX2 R11, R12 ;  /* 0x0000000c000b7308 */ /* 0x000fe20000000800 */
[----:B-1----:R-:W-:Y:S01]  /*61e0*/  FFMA.FTZ R3, R211, c[0x0][0x2d0], -R5 ;  /* 0x0000b400d3037a23 */ /* 0x002fe20000010805 */
[----:B------:R-:W1:Y:S01]  /*61f0*/  LDSM.16.MT88.4 R116, [R229+0x3100] ;  /* 0x00310000e574783b */ /* 0x000e620000004200 */
[----:B------:R-:W-:Y:S02]  /*6200*/  IMAD.MOV.U32 R210, RZ, RZ, R131 ;  /* 0x000000ffffd27224 */ /* 0x000fe400078e0083 */
[----:B------:R-:W-:-:S03]  /*6210*/  IMAD.MOV.U32 R209, RZ, RZ, R128 ;  /* 0x000000ffffd17224 */ /* 0x000fc600078e0080 */
[----:B------:R2:W1:Y:S01]  /*6220*/  MUFU.EX2 R23, R3 ;  /* 0x0000000300177308 */ /* 0x0004620000000800 */
[----:B---3--:R-:W-:-:S07]  /*6230*/  FADD.FTZ R4, R224, R221 ;  /* 0x000000dde0047221 */ /* 0x008fce0000010000 */
[----:B------:R-:W-:Y:S01]  /*6240*/  MUFU.EX2 R10, R6 ;  /* 0x00000006000a7308 */ /* 0x000fe20000000800 */
[----:B--2---:R-:W-:-:S07]  /*6250*/  FFMA.FTZ R3, R214, c[0x0][0x2d0], -R5 ;  /* 0x0000b400d6037a23 */ /* 0x004fce0000010805 */
[----:B------:R2:W-:Y:S02]  /*6260*/  MUFU.EX2 R22, R3 ;  /* 0x0000000300167308 */ /* 0x0005e40000000800 */
[----:B--2---:R-:W-:Y:S02]  /*6270*/  FFMA.FTZ R3, R226, c[0x0][0x2d0], -R5 ;  /* 0x0000b400e2037a23 */ /* 0x004fe40000010805 */
[----:B------:R-:W-:-:S04]  /*6280*/  FFMA.FTZ R5, R225, c[0x0][0x2d0], -R0 ;  /* 0x0000b400e1057a23 */ /* 0x000fc80000010800 */
[----:B------:R2:W3:Y:S01]  /*6290*/  MUFU.EX2 R21, R3 ;  /* 0x0000000300157308 */ /* 0x0004e20000000800 */
[----:B------:R-:W-:-:S07]  /*62a0*/  FFMA.FTZ R0, R215, c[0x0][0x2d0], -R0 ;  /* 0x0000b400d7007a23 */ /* 0x000fce0000010800 */
[----:B------:R4:W4:Y:S01]  /*62b0*/  MUFU.EX2 R9, R5 ;  /* 0x0000000500097308 */ /* 0x0009220000000800 */
[----:B--2---:R-:W-:-:S07]  /*62c0*/  FFMA.FTZ R3, R146, c[0x0][0x2d0], -R7 ;  /* 0x0000b40092037a23 */ /* 0x004fce0000010807 */
[----:B------:R2:W2:Y:S01]  /*62d0*/  MUFU.EX2 R12, R0 ;  /* 0x00000000000c7308 */ /* 0x0004a20000000800 */
[----:B------:R-:W-:Y:S01]  /*62e0*/  FFMA.FTZ R7, R185, c[0x0][0x2d0], -R7 ;  /* 0x0000b400b9077a23 */ /* 0x000fe20000010807 */
[----:B-1----:R-:W-:Y:S02]  /*62f0*/  F2FP.PACK_AB R185, R23, R24 ;  /* 0x0000001817b9723e */ /* 0x002fe400000000ff */
[----:B---3--:R-:W-:Y:S01]  /*6300*/  F2FP.PACK_AB R187, R21, R22 ;  /* 0x0000001615bb723e */ /* 0x008fe200000000ff */
[----:B----4-:R-:W-:-:S03]  /*6310*/  FADD.FTZ R5, R124, R126 ;  /* 0x0000007e7c057221 */ /* 0x010fc60000010000 */
[----:B------:R1:W3:Y:S01]  /*6320*/  MUFU.EX2 R15, R3 ;  /* 0x00000003000f7308 */ /* 0x0002e20000000800 */
[----:B------:R-:W-:Y:S01]  /*6330*/  F2FP.PACK_AB R129, R10, R9 ;  /* 0x000000090a81723e */ /* 0x000fe200000000ff */
[----:B------:R-:W-:Y:S01]  /*6340*/  FADD.FTZ R6, R158, R5 ;  /* 0x000000059e067221 */ /* 0x000fe20000010000 */
[C---:B------:R-:W-:Y:S01]  /*6350*/  HMMA.16816.F32 R140, R184.reuse, R152, R140 ;  /* 0x00000098b88c723c */ /* 0x040fe2000000188c */
[----:B------:R-:W-:Y:S02]  /*6360*/  FADD.FTZ R5, R223, R4 ;  /* 0x00000004df057221 */ /* 0x000fe40000010000 */
[----:B--2---:R-:W-:Y:S02]  /*6370*/  FADD.FTZ R0, R159, R173 ;  /* 0x000000ad9f007221 */ /* 0x004fe40000010000 */
[----:B------:R2:W4:Y:S01]  /*6380*/  MUFU.EX2 R13, R7 ;  /* 0x00000007000d7308 */ /* 0x0005220000000800 */
[----:B------:R-:W-:Y:S02]  /*6390*/  F2FP.PACK_AB R131, R12, R11 ;  /* 0x0000000b0c83723e */ /* 0x000fe400000000ff */
[----:B------:R-:W-:Y:S01]  /*63a0*/  HMMA.16816.F32 R148, R184, R154, R148 ;  /* 0x0000009ab894723c */ /* 0x000fe20000001894 */
[----:B-1----:R-:W-:Y:S01]  /*63b0*/  FADD.FTZ R3, R172, R174 ;  /* 0x000000aeac037221 */ /* 0x002fe20000010000 */
[----:B---3--:R-:W-:-:S03]  /*63c0*/  F2FP.PACK_AB R128, R15, R20 ;  /* 0x000000140f80723e */ /* 0x008fc600000000ff */
[----:B------:R-:W-:-:S03]  /*63d0*/  FADD.FTZ R4, R157, R3 ;  /* 0x000000039d047221 */ /* 0x000fc60000010000 */
[C---:B------:R-:W-:Y:S01]  /*63e0*/  HMMA.16816.F32 R160, R184.reuse, R168, R160 ;  /* 0x000000a8b8a0723c */ /* 0x040fe200000018a0 */
[----:B------:R-:W-:Y:S02]  /*63f0*/  FADD.FTZ R3, R80, R6 ;  /* 0x0000000650037221 */ /* 0x000fe40000010000 */
[----:B------:R-:W-:Y:S02]  /*6400*/  FADD.FTZ R4, R82, R4 ;  /* 0x0000000452047221 */ /* 0x000fe40000010000 */
[----:B--2---:R-:W-:Y:S01]  /*6410*/  FADD.FTZ R7, R130, R0 ;  /* 0x0000000082077221 */ /* 0x004fe20000010000 */
[----:B----4-:R-:W-:Y:S01]  /*6420*/  F2FP.PACK_AB R130, R13, R14 ;  /* 0x0000000e0d82723e */ /* 0x010fe200000000ff */
        /* <DEDUP_REMOVED lines=99> */
[----:B------:R1:W-:Y:S01]  /*6a60*/  STL [R1+0x4], R0 ;  /* 0x0000040001007387 */ /* 0x0003e20000100800 */
[----:B------:R-:W-:Y:S02]  /*6a70*/  FADD.FTZ R251, R72, R251 ;  /* 0x000000fb48fb7221 */ /* 0x000fe40000010000 */
[----:B------:R-:W-:Y:S01]  /*6a80*/  FADD.FTZ R252, R56, R252 ;  /* 0x000000fc38fc7221 */ /* 0x000fe20000010000 */
[----:B------:R1:W-:Y:S01]  /*6a90*/  STL [R1], R4 ;  /* 0x0000000401007387 */ /* 0x0003e20000100800 */
        /* <DEDUP_REMOVED lines=10> */
[----:B------:R-:W-:Y:S05]  /*6b40*/  @!P0 BRA `(.L_x_1928) ;  /* 0x0000427000008947 */ /* 0x000fea0003800000 */
[----:B------:R-:W-:Y:S01]  /*6b50*/  IMAD.MOV.U32 R3, RZ, RZ, R136 ;  /* 0x000000ffff037224 */ /* 0x000fe200078e0088 */
[----:B------:R-:W-:Y:S01]  /*6b60*/  MOV R138, R2 ;  /* 0x00000002008a7202 */ /* 0x000fe20000000f00 */
[----:B-1----:R-:W-:Y:S01]  /*6b70*/  IMAD.MOV.U32 R0, RZ, RZ, R137 ;  /* 0x000000ffff007224 */ /* 0x002fe200078e0089 */
[----:B------:R-:W-:Y:S01]  /*6b80*/  MOV R133, R135 ;  /* 0x0000008700857202 */ /* 0x000fe20000000f00 */
[----:B------:R-:W-:Y:S05]  /*6b90*/  BRA `(.L_x_1929) ;  /* 0x0000040000007947 */ /* 0x000fea0003800000 */
.L_x_1931:
[----:B------:R-:W2:Y:S01]  /*6ba0*/  LDL R136, [R1+0x8] ;  /* 0x0000080001887983 */ /* 0x000ea20000100800 */
[----:B------:R-:W-:Y:S01]  /*6bb0*/  UIMAD UR5, UR6, 0x70, UR9 ;  /* 0x00000070060578a4 */ /* 0x000fe2000f8e0209 */
[----:B------:R-:W-:Y:S05]  /*6bc0*/  IMAD.MOV.U32 R247, RZ, RZ, RZ ;  /* 0x000000fffff77224 */ /* 0x000fea00078e00ff */
        /* <DEDUP_REMOVED lines=28> */
[----:B------:R-:W3:Y:S04]  /*6d90*/  SHFL.IDX PT, R134, R132, 0x1, 0x181f ;  /* 0x00381f0084867f89 */ /* 0x000ee800000e0000 */
[----:B------:R-:W4:Y:S04]  /*6da0*/  SHFL.IDX PT, R135, R2, 0x1, 0x181f ;  /* 0x00381f0002877f89 */ /* 0x000f2800000e0000 */
[----:B------:R-:W5:Y:S04]  /*6db0*/  SHFL.IDX PT, R190, R132, 0x3, 0x181f ;  /* 0x00781f0084be7f89 */ /* 0x000f6800000e0000 */
[----:B------:R-:W5:Y:S01]  /*6dc0*/  SHFL.IDX PT, R189, R2, 0x2, 0x181f ;  /* 0x00581f0002bd7f89 */ /* 0x000f6200000e0000 */
[-C--:B-1----:R-:W-:Y:S03]  /*6dd0*/  IADD3 R136, P1, R136, R246.reuse, RZ ;  /* 0x000000f688887210 */ /* 0x082fe60007f3e0ff */
[----:B------:R-:W1:Y:S04]  /*6de0*/  SHFL.IDX PT, R188, R132, 0x4, 0x181f ;  /* 0x00981f0084bc7f89 */ /* 0x000e6800000e0000 */
[----:B------:R-:W1:Y:S01]  /*6df0*/  SHFL.IDX PT, R191, R132, 0x5, 0x181f ;  /* 0x00b81f0084bf7f89 */ /* 0x000e6200000e0000 */
[--C-:B--2---:R-:W-:Y:S03]  /*6e00*/  IMAD.X R137, R137, 0x1, R245.reuse, P1 ;  /* 0x0000000189897824 */ /* 0x104fe600008e06f5 */
[----:B------:R-:W2:Y:S01]  /*6e10*/  SHFL.IDX PT, R196, R2, 0x3, 0x181f ;  /* 0x00781f0002c47f89 */ /* 0x000ea200000e0000 */
[-C--:B---3--:R-:W-:Y:S03]  /*6e20*/  IADD3 R134, P0, R134, R246.reuse, RZ ;  /* 0x000000f686867210 */ /* 0x088fe60007f1e0ff */
[----:B------:R3:W-:Y:S01]  /*6e30*/  LDGSTS.E.BYPASS.LTC128B.128 [R248+0x3900], [R136.64], !P6 ;  /* 0x0390000088f87fae */ /* 0x0007e2000f101d50 */
[-C--:B----4-:R-:W-:Y:S02]  /*6e40*/  IADD3.X R135, R135, R245.reuse, RZ, P0, !PT ;  /* 0x000000f587877210 */ /* 0x090fe400007fe4ff */
[-C--:B------:R-:W-:Y:S01]  /*6e50*/  IADD3 R192, P0, R192, R246.reuse, RZ ;  /* 0x000000f6c0c07210 */ /* 0x080fe20007f1e0ff */
[----:B------:R-:W4:Y:S01]  /*6e60*/  SHFL.IDX PT, R195, R2, 0x4, 0x181f ;  /* 0x00981f0002c37f89 */ /* 0x000f2200000e0000 */
[-C--:B-----5:R-:W-:Y:S03]  /*6e70*/  IADD3 R190, P3, R190, R246.reuse, RZ ;  /* 0x000000f6bebe7210 */ /* 0x0a0fe60007f7e0ff */
        /* <DEDUP_REMOVED lines=18> */
.L_x_1929:
[----:B------:R-:W-:Y:S04]  /*6fa0*/  DEPBAR.LE SB0, 0x0 ;  /* 0x000080000000791a */ /* 0x000fe80000000000 */
[----:B------:R-:W-:Y:S01]  /*6fb0*/  BAR.SYNC.DEFER_BLOCKING 0x0 ;  /* 0x0000000000007b1d */ /* 0x000fe20000010000 */
[C---:B------:R-:W-:Y:S01]  /*6fc0*/  IMAD.WIDE.U32 R68, R249.reuse, c[0x0][0x208], RZ ;  /* 0x00008200f9447a25 */ /* 0x040fe200078e00ff */
[----:B------:R-:W-:Y:S01]  /*6fd0*/  SHF.R.S32.HI R2, RZ, 0x1f, R249 ;  /* 0x0000001fff027819 */ /* 0x000fe200000114f9 */
[----:B------:R-:W-:Y:S04]  /*6fe0*/  UISETP.GT.AND UP0, UPT, UR6, UR8, UPT ;  /* 0x000000080600728c */ /* 0x000fe8000bf04270 */
[----:B------:R-:W-:Y:S04]  /*6ff0*/  IMAD R2, R2, c[0x0][0x208], RZ ;  /* 0x0000820002027a24 */ /* 0x000fe800078e02ff */
[----:B------:R-:W-:Y:S01]  /*7000*/  IMAD R2, R249, c[0x0][0x20c], R2 ;  /* 0x00008300f9027a24 */ /* 0x000fe200078e0202 */
[----:B-----5:R-:W-:Y:S06]  /*7010*/  LDSM.16.M88.4 R112, [R234+0x7100] ;  /* 0x00710000ea70783b */ /* 0x020fec0000000200 */
[----:B------:R-:W1:Y:S06]  /*7020*/  LDSM.16.M88.4 R16, [R139+0x3900] ;  /* 0x003900008b10783b */ /* 0x000e6c0000000200 */
[----:B------:R-:W2:Y:S06]  /*7030*/  LDSM.16.M88.4 R108, [R234+0x9100] ;  /* 0x00910000ea6c783b */ /* 0x000eac0000000200 */
[----:B------:R-:W3:Y:S06]  /*7040*/  LDSM.16.M88.4 R32, [R139+0x4100] ;  /* 0x004100008b20783b */ /* 0x000eec0000000200 */
[----:B------:R-:W4:Y:S06]  /*7050*/  LDSM.16.M88.4 R48, [R139+0x4900] ;  /* 0x004900008b30783b */ /* 0x000f2c0000000200 */
[----:B------:R-:W3:Y:S06]  /*7060*/  LDSM.16.M88.4 R64, [R139+0x5100] ;  /* 0x005100008b40783b */ /* 0x000eec0000000200 */
[----:B------:R-:W3:Y:S06]  /*7070*/  LDSM.16.M88.4 R80, [R139+0x5900] ;  /* 0x005900008b50783b */ /* 0x000eec0000000200 */
[----:B------:R-:W-:Y:S01]  /*7080*/  LDSM.16.M88.4 R96, [R139+0x6100] ;  /* 0x006100008b60783b */ /* 0x000fe20000000200 */
[-C--:B-1----:R-:W-:Y:S05]  /*7090*/  HMMA.16816.F32 R4, R112, R16.reuse, RZ ;  /* 0x000000107004723c */ /* 0x082fea00000018ff */
[----:B------:R-:W-:Y:S03]  /*70a0*/  LDSM.16.M88.4 R188, [R139+0x6900] ;  /* 0x006900008bbc783b */ /* 0x000fe60000000200 */
[C---:B--2---:R-:W-:Y:S03]  /*70b0*/  HMMA.16816.F32 R8, R108.reuse, R16, RZ ;  /* 0x000000106c08723c */ /* 0x044fe600000018ff */
[----:B------:R-:W-:Y:S06]  /*70c0*/  LDSM.16.M88.4 R192, [R237+0x7100] ;  /* 0x00710000edc0783b */ /* 0x000fec0000000200 */
[----:B------:R-:W-:Y:S01]  /*70d0*/  LDSM.16.M88.4 R196, [R238] ;  /* 0x00000000eec4783b */ /* 0x000fe20000000200 */
[-C--:B------:R-:W-:Y:S05]  /*70e0*/  HMMA.16816.F32 R12, R108, R18.reuse, RZ ;  /* 0x000000126c0c723c */ /* 0x080fea00000018ff */
[----:B------:R-:W-:Y:S03]  /*70f0*/  LDSM.16.M88.4 R200, [R237+0x9100] ;  /* 0x00910000edc8783b */ /* 0x000fe60000000200 */
[C---:B------:R-:W-:Y:S03]  /*7100*/  HMMA.16816.F32 R16, R112.reuse, R18, RZ ;  /* 0x000000127010723c */ /* 0x040fe600000018ff */
[----:B------:R-:W-:Y:S05]  /*7110*/  LDSM.16.M88.4 R204, [R244] ;  /* 0x00000000f4cc783b */ /* 0x000fea0000000200 */
[-C--:B---3--:R-:W-:Y:S01]  /*7120*/  HMMA.16816.F32 R20, R112, R32.reuse, RZ ;  /* 0x000000207014723c */ /* 0x088fe200000018ff */
[----:B------:R-:W-:Y:S06]  /*7130*/  LDSM.16.M88.4 R208, [R243] ;  /* 0x00000000f3d0783b */ /* 0x000fec0000000200 */
[----:B------:R-:W-:Y:S01]  /*7140*/  LDSM.16.M88.4 R212, [R242] ;  /* 0x00000000f2d4783b */ /* 0x000fe20000000200 */
[C---:B------:R-:W-:Y:S05]  /*7150*/  HMMA.16816.F32 R24, R108.reuse, R32, RZ ;  /* 0x000000206c18723c */ /* 0x040fea00000018ff */
[----:B------:R-:W-:Y:S03]  /*7160*/  LDSM.16.M88.4 R216, [R241] ;  /* 0x00000000f1d8783b */ /* 0x000fe60000000200 */
[-C--:B------:R-:W-:Y:S03]  /*7170*/  HMMA.16816.F32 R28, R108, R34.reuse, RZ ;  /* 0x000000226c1c723c */ /* 0x080fe600000018ff */
[----:B------:R-:W-:Y:S05]  /*7180*/  LDSM.16.M88.4 R220, [R240] ;  /* 0x00000000f0dc783b */ /* 0x000fea0000000200 */
[C---:B------:R-:W-:Y:S01]  /*7190*/  HMMA.16816.F32 R32, R112.reuse, R34, RZ ;  /* 0x000000227020723c */ /* 0x040fe200000018ff */
[----:B------:R-:W-:Y:S07]  /*71a0*/  LDSM.16.M88.4 R224, [R239] ;  /* 0x00000000efe0783b */ /* 0x000fee0000000200 */
[-C--:B----4-:R-:W-:Y:S08]  /*71b0*/  HMMA.16816.F32 R36, R112, R48.reuse, RZ ;  /* 0x000000307024723c */ /* 0x090ff000000018ff */
[C---:B------:R-:W-:Y:S08]  /*71c0*/  HMMA.16816.F32 R40, R108.reuse, R48, RZ ;  /* 0x000000306c28723c */ /* 0x040ff000000018ff */
[-C--:B------:R-:W-:Y:S08]  /*71d0*/  HMMA.16816.F32 R44, R108, R50.reuse, RZ ;  /* 0x000000326c2c723c */ /* 0x080ff000000018ff */
[C---:B------:R-:W-:Y:S08]  /*71e0*/  HMMA.16816.F32 R48, R112.reuse, R50, RZ ;  /* 0x000000327030723c */ /* 0x040ff000000018ff */
[-C--:B------:R-:W-:Y:S08]  /*71f0*/  HMMA.16816.F32 R52, R112, R64.reuse, RZ ;  /* 0x000000407034723c */ /* 0x080ff000000018ff */
[C---:B------:R-:W-:Y:S07]  /*7200*/  HMMA.16816.F32 R56, R108.reuse, R64, RZ ;  /* 0x000000406c38723c */ /* 0x040fee00000018ff */
[----:B------:R-:W-:Y:S01]  /*7210*/  IMAD.IADD R65, R69, 0x1, R2 ;  /* 0x0000000145417824 */ /* 0x000fe200078e0202 */
[-C--:B------:R-:W-:Y:S01]  /*7220*/  HMMA.16816.F32 R60, R108, R66.reuse, RZ ;  /* 0x000000426c3c723c */ /* 0x080fe200000018ff */
[----:B------:R-:W-:Y:S03]  /*7230*/  IMAD.MOV.U32 R64, RZ, RZ, R68 ;  /* 0x000000ffff407224 */ /* 0x000fe600078e0044 */
[----:B------:R-:W-:Y:S01]  /*7240*/  SHF.R.S32.HI R2, RZ, 0x1f, R247 ;  /* 0x0000001fff027819 */ /* 0x000fe200000114f7 */
[C---:B------:R-:W-:Y:S03]  /*7250*/  IMAD.WIDE.U32 R72, R247.reuse, c[0x0][0x218], R64 ;  /* 0x00008600f7487a25 */ /* 0x040fe600078e0040 */
[C---:B------:R-:W-:Y:S04]  /*7260*/  HMMA.16816.F32 R64, R112.reuse, R66, RZ ;  /* 0x000000427040723c */ /* 0x040fe800000018ff */
[----:B------:R-:W-:Y:S01]  /*7270*/  IMAD R2, R2, c[0x0][0x218], RZ ;  /* 0x0000860002027a24 */ /* 0x000fe200078e02ff */
[----:B------:R-:W-:Y:S03]  /*7280*/  IADD3 R132, P1, R72, UR22, RZ ;  /* 0x0000001648847c10 */ /* 0x000fe6000ff3e0ff */
[-C--:B------:R-:W-:Y:S01]  /*7290*/  HMMA.16816.F32 R68, R112, R80.reuse, RZ ;  /* 0x000000507044723c */ /* 0x080fe200000018ff */
[----:B------:R-:W-:Y:S03]  /*72a0*/  IMAD R72, R247, c[0x0][0x21c], R2 ;  /* 0x00008700f7487a24 */ /* 0x000fe600078e0202 */
[C---:B------:R-:W-:Y:S02]  /*72b0*/  LEA R2, P0, R132.reuse, c[0x0][0x1f8], 0x1 ;  /* 0x00007e0084027a11 */ /* 0x040fe400078008ff */
[----:B------:R-:W-:Y:S03]  /*72c0*/  IADD3.X R72, R73, UR4, R72, P1, !PT ;  /* 0x0000000449487c10 */ /* 0x000fe60008ffe448 */
[----:B------:R-:W1:Y:S03]  /*72d0*/  SHFL.IDX PT, R94, R2, RZ, 0x181f ;  /* 0x00181fff025e7589 */ /* 0x000e6600000e0000 */
[----:B------:R-:W-:Y:S02]  /*72e0*/  LEA.HI.X R132, R132, c[0x0][0x1fc], R72, 0x1, P0 ;  /* 0x00007f0084847a11 */ /* 0x000fe400000f0c48 */
[C---:B------:R-:W-:Y:S01]  /*72f0*/  HMMA.16816.F32 R72, R108.reuse, R80, RZ ;  /* 0x000000506c48723c */ /* 0x040fe200000018ff */
[----:B------:R-:W2:Y:S06]  /*7300*/  SHFL.IDX PT, R92, R2, 0x1, 0x181f ;  /* 0x00381f00025c7f89 */ /* 0x000eac00000e0000 */
[----:B------:R-:W3:Y:S01]  /*7310*/  SHFL.IDX PT, R88, R132, RZ, 0x181f ;  /* 0x00181fff84587589 */ /* 0x000ee200000e0000 */
[-C--:B------:R-:W-:Y:S05]  /*7320*/  HMMA.16816.F32 R76, R108, R82.reuse, RZ ;  /* 0x000000526c4c723c */ /* 0x080fea00000018ff */
[----:B------:R-:W4:Y:S03]  /*7330*/  SHFL.IDX PT, R89, R132, 0x1, 0x181f ;  /* 0x00381f0084597f89 */ /* 0x000f2600000e0000 */
[C---:B------:R-:W-:Y:S03]  /*7340*/  HMMA.16816.F32 R80, R112.reuse, R82, RZ ;  /* 0x000000527050723c */ /* 0x040fe600000018ff */
[----:B------:R-:W4:Y:S01]  /*7350*/  SHFL.IDX PT, R100, R2, 0x2, 0x181f ;  /* 0x00581f0002647f89 */ /* 0x000f2200000e0000 */
[-C--:B-1----:R-:W-:Y:S04]  /*7360*/  IADD3 R94, P1, R94, R246.reuse, RZ ;  /* 0x000000f65e5e7210 */ /* 0x082fe80007f3e0ff */
[-C--:B------:R-:W-:Y:S01]  /*7370*/  HMMA.16816.F32 R84, R112, R96.reuse, RZ ;  /* 0x000000607054723c */ /* 0x080fe200000018ff */
[----:B------:R-:W1:Y:S03]  /*7380*/  SHFL.IDX PT, R103, R132, 0x2, 0x181f ;  /* 0x00581f0084677f89 */ /* 0x000e6600000e0000 */
[-C--:B--2---:R-:W-:Y:S03]  /*7390*/  IADD3 R92, P0, R92, R246.reuse, RZ ;  /* 0x000000f65c5c7210 */ /* 0x084fe60007f1e0ff */
[----:B------:R-:W2:Y:S01]  /*73a0*/  SHFL.IDX PT, R101, R2, 0x3, 0x181f ;  /* 0x00781f0002657f89 */ /* 0x000ea200000e0000 */
[--C-:B---3--:R-:W-:Y:S05]  /*73b0*/  IMAD.X R95, R88, 0x1, R245.reuse, P1 ;  /* 0x00000001585f7824 */ /* 0x108fea00008e06f5 */
[----:B------:R-:W3:Y:S01]  /*73c0*/  SHFL.IDX PT, R104, R132, 0x3, 0x181f ;  /* 0x00781f0084687f89 */ /* 0x000ee200000e0000 */
[--C-:B----4-:R-:W-:Y:S02]  /*73d0*/  IMAD.X R93, R89, 0x1, R245.reuse, P0 ;  /* 0x00000001595d7824 */ /* 0x110fe400000e06f5 */
[C---:B------:R-:W-:Y:S03]  /*73e0*/  HMMA.16816.F32 R88, R108.reuse, R96, RZ ;  /* 0x000000606c58723c */ /* 0x040fe600000018ff */
[----:B------:R-:W4:Y:S04]  /*73f0*/  SHFL.IDX PT, R102, R2, 0x4, 0x181f ;  /* 0x00981f0002667f89 */ /* 0x000f2800000e0000 */
[-C--:B------:R-:W-:Y:S02]  /*7400*/  IADD3 R96, P0, R100, R246.reuse, RZ ;  /* 0x000000f664607210 */ /* 0x080fe40007f1e0ff */
[----:B------:R-:W4:Y:S03]  /*7410*/  SHFL.IDX PT, R106, R132, 0x4, 0x181f ;  /* 0x00981f00846a7f89 */ /* 0x000f2600000e0000 */
[-C--:B-1----:R-:W-:Y:S03]  /*7420*/  IADD3.X R97, R103, R245.reuse, RZ, P0, !PT ;  /* 0x000000f567617210 */ /* 0x082fe600007fe4ff */
[----:B------:R-:W1:Y:S01]  /*7430*/  SHFL.IDX PT, R105, R2, 0x5, 0x181f ;  /* 0x00b81f0002697f89 */ /* 0x000e6200000e0000 */
[-C--:B--2---:R-:W-:Y:S05]  /*7440*/  IADD3 R100, P1, R101, R246.reuse, RZ ;  /* 0x000000f665647210 */ /* 0x084fea0007f3e0ff */
[----:B------:R2:W-:Y:S01]  /*7450*/  LDGSTS.E.BYPASS.LTC128B.128 [R250], [R94.64], !P6 ;  /* 0x000000005efa7fae */ /* 0x0005e2000f101d50 */
[--C-:B---3--:R-:W-:Y:S05]  /*7460*/  IMAD.X R101, R104, 0x1, R245.reuse, P1 ;  /* 0x0000000168657824 */ /* 0x108fea00008e06f5 */
[----:B------:R-:W3:Y:S01]  /*7470*/  SHFL.IDX PT, R107, R132, 0x5, 0x181f ;  /* 0x00b81f00846b7f89 */ /* 0x000ee200000e0000 */
[-C--:B----4-:R-:W-:Y:S05]  /*7480*/  IADD3 R102, P0, R102, R246.reuse, RZ ;  /* 0x000000f666667210 */ /* 0x090fea0007f1e0ff */
[----:B------:R2:W-:Y:S01]  /*7490*/  LDGSTS.E.BYPASS.LTC128B.128 [R250+0x800], [R92.64], !P6 ;  /* 0x008000005cfa7fae */ /* 0x0005e2000f101d50 */
[--C-:B------:R-:W-:Y:S05]  /*74a0*/  IMAD.X R103, R106, 0x1, R245.reuse, P0 ;  /* 0x000000016a677824 */ /* 0x100fea00000e06f5 */
[----:B------:R4:W-:Y:S01]  /*74b0*/  LDGSTS.E.BYPASS.LTC128B.128 [R250+0x1000], [R96.64], !P6 ;  /* 0x0100000060fa7fae */ /* 0x0009e2000f101d50 */
[-C--:B-1----:R-:W-:Y:S05]  /*74c0*/  IADD3 R104, P0, R105, R246.reuse, RZ ;  /* 0x000000f669687210 */ /* 0x082fea0007f1e0ff */
[----:B------:R1:W-:Y:S06]  /*74d0*/  LDGSTS.E.BYPASS.LTC128B.128 [R250+0x1800], [R100.64], !P6 ;  /* 0x0180000064fa7fae */ /* 0x0003ec000f101d50 */
[----:B------:R1:W-:Y:S01]  /*74e0*/  LDGSTS.E.BYPASS.LTC128B.128 [R250+0x2000], [R102.64], !P6 ;  /* 0x0200000066fa7fae */ /* 0x0003e2000f101d50 */
[----:B---3--:R-:W-:Y:S05]  /*74f0*/  IADD3.X R105, R107, R245, RZ, P0, !PT ;  /* 0x000000f56b697210 */ /* 0x008fea00007fe4ff */
[----:B------:R3:W-:Y:S01]  /*7500*/  LDGSTS.E.BYPASS.LTC128B.128 [R250+0x2800], [R104.64], !P6 ;  /* 0x0280000068fa7fae */ /* 0x0007e2000f101d50 */
[-C--:B--2---:R-:W-:Y:S05]  /*7510*/  HMMA.16816.F32 R92, R108, R98.reuse, RZ ;  /* 0x000000626c5c723c */ /* 0x084fea00000018ff */
[----:B------:R-:W2:Y:S03]  /*7520*/  SHFL.IDX PT, R2, R2, 0x6, 0x181f ;  /* 0x00d81f0002027f89 */ /* 0x000ea600000e0000 */
[C---:B----4-:R-:W-:Y:S03]  /*7530*/  HMMA.16816.F32 R96, R112.reuse, R98, RZ ;  /* 0x000000627060723c */ /* 0x050fe600000018ff */
[----:B------:R-:W4:Y:S05]  /*7540*/  SHFL.IDX PT, R132, R132, 0x6, 0x181f ;  /* 0x00d81f0084847f89 */ /* 0x000f2a00000e0000 */
[-C--:B-1----:R-:W-:Y:S08]  /*7550*/  HMMA.16816.F32 R100, R112, R188.reuse, RZ ;  /* 0x000000bc7064723c */ /* 0x082ff000000018ff */
[C---:B---3--:R-:W-:Y:S04]  /*7560*/  HMMA.16816.F32 R104, R108.reuse, R188, RZ ;  /* 0x000000bc6c68723c */ /* 0x048fe800000018ff */
[----:B--2---:R-:W-:Y:S04]  /*7570*/  IADD3 R134, P0, R2, R246, RZ ;  /* 0x000000f602867210 */ /* 0x004fe80007f1e0ff */
[-C--:B------:R-:W-:Y:S01]  /*7580*/  HMMA.16816.F32 R108, R108, R190.reuse, RZ ;  /* 0x000000be6c6c723c */ /* 0x080fe200000018ff */
[----:B----4-:R-:W-:Y:S01]  /*7590*/  IMAD.X R135, R132, 0x1, R245, P0 ;  /* 0x0000000184877824 */ /* 0x010fe200000e06f5 */
[----:B------:R-:W-:Y:S04]  /*75a0*/  PLOP3.LUT P0, PT, PT, PT, UP0, 0x80, 0x0 ;  /* 0x000000000000781c */ /* 0x000fe80003f0f008 */
[----:B------:R1:W-:Y:S02]  /*75b0*/  LDGSTS.E.BYPASS.LTC128B.128 [R250+0x3000], [R134.64], !P6 ;  /* 0x0300000086fa7fae */ /* 0x0003e4000f101d50 */
[----:B------:R-:W-:Y:S04]  /*75c0*/  HMMA.16816.F32 R112, R112, R190, RZ ;  /* 0x000000be7070723c */ /* 0x000fe800000018ff */
[----:B------:R-:W-:Y:S04]  /*75d0*/  LDSM.16.M88.4 R188, [R235+0x7100] ;  /* 0x00710000ebbc783b */ /* 0x000fe80000000200 */
[-C--:B------:R-:W-:Y:S02]  /*75e0*/  HMMA.16816.F32 R4, R192, R196.reuse, R4 ;  /* 0x000000c4c004723c */ /* 0x080fe40000001804 */
[----:B------:R-:W0:Y:S06]  /*75f0*/  LDGDEPBAR ;  /* 0x00000000000079af */ /* 0x000e2c0000000000 */
        /* <DEDUP_REMOVED lines=32> */
[----:B------:R-:W1:Y:S07]  /*7800*/  LDSM.16.M88.4 R200, [R233+0x5900] ;  /* 0x00590000e9c8783b */ /* 0x000e6e0000000200 */
[----:B------:R-:W-:Y:S01]  /*7810*/  HMMA.16816.F32 R112, R192, R226, R112 ;  /* 0x000000e2c070723c */ /* 0x000fe20000001870 */
[----:B------:R-:W1:Y:S06]  /*7820*/  LDSM.16.M88.4 R192, [R233+0x6100] ;  /* 0x00610000e9c0783b */ /* 0x000e6c0000000200 */
[----:B------:R-:W-:Y:S01]  /*7830*/  LDSM.16.M88.4 R224, [R232+0x1800] ;  /* 0x00180000e8e0783b */ /* 0x000fe20000000200 */
        /* <DEDUP_REMOVED lines=9> */
[----:B------:R-:W-:Y:S07]  /*78d0*/  LDSM.16.M88.4 R208, [R232] ;  /* 0x00000000e8d0783b */ /* 0x000fee0000000200 */
[-C--:B-1----:R-:W-:Y:S08]  /*78e0*/  HMMA.16816.F32 R36, R188, R212.reuse, R36 ;  /* 0x000000d4bc24723c */ /* 0x082ff00000001824 */
[C---:B------:R-:W-:Y:S08]  /*78f0*/  HMMA.16816.F32 R40, R204.reuse, R212, R40 ;  /* 0x000000d4cc28723c */ /* 0x040ff00000001828 */
[-C--:B------:R-:W-:Y:S08]  /*7900*/  HMMA.16816.F32 R44, R204, R214.reuse, R44 ;  /* 0x000000d6cc2c723c */ /* 0x080ff0000000182c */
[C---:B------:R-:W-:Y:S01]  /*7910*/  HMMA.16816.F32 R48, R188.reuse, R214, R48 ;  /* 0x000000d6bc30723c */ /* 0x040fe20000001830 */
[----:B------:R-:W-:Y:S07]  /*7920*/  LDSM.16.M88.4 R212, [R236+0x9100] ;  /* 0x00910000ecd4783b */ /* 0x000fee0000000200 */
[-C--:B------:R-:W-:Y:S08]  /*7930*/  HMMA.16816.F32 R52, R188, R216.reuse, R52 ;  /* 0x000000d8bc34723c */ /* 0x080ff00000001834 */
        /* <DEDUP_REMOVED lines=13> */
[----:B------:R-:W3:Y:S07]  /*7a10*/  LDSM.16.M88.4 R192, [R232+0x2000] ;  /* 0x00200000e8c0783b */ /* 0x000eee0000000200 */
[-C--:B--2---:R-:W-:Y:S08]  /*7a20*/  HMMA.16816.F32 R100, R188, R196.reuse, R100 ;  /* 0x000000c4bc64723c */ /* 0x084ff00000001864 */
[C---:B------:R-:W-:Y:S08]  /*7a30*/  HMMA.16816.F32 R104, R204.reuse, R196, R104 ;  /* 0x000000c4cc68723c */ /* 0x040ff00000001868 */
[-C--:B------:R-:W-:Y:S01]  /*7a40*/  HMMA.16816.F32 R108, R204, R198.reuse, R108 ;  /* 0x000000c6cc6c723c */ /* 0x080fe2000000186c */
[----:B------:R-:W2:Y:S07]  /*7a50*/  LDSM.16.M88.4 R204, [R232+0x2800] ;  /* 0x00280000e8cc783b */ /* 0x000eae0000000200 */
[----:B------:R-:W-:Y:S01]  /*7a60*/  HMMA.16816.F32 R112, R188, R198, R112 ;  /* 0x000000c6bc70723c */ /* 0x000fe20000001870 */
[----:B------:R-:W4:Y:S01]  /*7a70*/  LDSM.16.M88.4 R188, [R232+0x3000] ;  /* 0x00300000e8bc783b */ /* 0x000f220000000200 */
[----:B------:R-:W-:Y:S05]  /*7a80*/  DEPBAR.LE SB0, 0x0 ;  /* 0x000080000000791a */ /* 0x000fea0000000000 */
[----:B------:R-:W-:Y:S01]  /*7a90*/  BAR.SYNC.DEFER_BLOCKING 0x0 ;  /* 0x0000000000007b1d */ /* 0x000fe20000010000 */
        /* <DEDUP_REMOVED lines=19> */
[C---:B------:R-:W-:Y:S08]  /*7bd0*/  HMMA.16816.F32 R80, R200.reuse, R194, R80 ;  /* 0x000000c2c850723c */ /* 0x040ff00000001850 */
[-C--:B--2---:R-:W-:Y:S08]  /*7be0*/  HMMA.16816.F32 R84, R200, R204.reuse, R84 ;  /* 0x000000ccc854723c */ /* 0x084ff00000001854 */
[C---:B------:R-:W-:Y:S08]  /*7bf0*/  HMMA.16816.F32 R88, R212.reuse, R204, R88 ;  /* 0x000000ccd458723c */ /* 0x040ff00000001858 */
[-C--:B------:R-:W-:Y:S08]  /*7c00*/  HMMA.16816.F32 R92, R212, R206.reuse, R92 ;  /* 0x000000ced45c723c */ /* 0x080ff0000000185c */
[C---:B------:R-:W-:Y:S08]  /*7c10*/  HMMA.16816.F32 R96, R200.reuse, R206, R96 ;  /* 0x000000cec860723c */ /* 0x040ff00000001860 */
[-C--:B----4-:R-:W-:Y:S08]  /*7c20*/  HMMA.16816.F32 R100, R200, R188.reuse, R100 ;  /* 0x000000bcc864723c */ /* 0x090ff00000001864 */
[C---:B------:R-:W-:Y:S08]  /*7c30*/  HMMA.16816.F32 R104, R212.reuse, R188, R104 ;  /* 0x000000bcd468723c */ /* 0x040ff00000001868 */
[-C--:B------:R-:W-:Y:S08]  /*7c40*/  HMMA.16816.F32 R108, R212, R190.reuse, R108 ;  /* 0x000000bed46c723c */ /* 0x080ff0000000186c */
[----:B------:R-:W-:Y:S01]  /*7c50*/  HMMA.16816.F32 R112, R200, R190, R112 ;  /* 0x000000bec870723c */ /* 0x000fe20000001870 */
[----:B------:R-:W-:-:S07]  /*7c60*/  @P0 BRA `(.L_x_1931) ;  /* 0xffffef3000000947 */ /* 0x000fce000383ffff */
.L_x_1930:
[----:B------:R-:W-:Y:S01]  /*7c70*/  FMNMX.FTZ R2, R4, R0, !PT ;  /* 0x0000000004027209 */ /* 0x000fe20007810000 */
[----:B------:R-:W0:Y:S01]  /*7c80*/  LDGDEPBAR ;  /* 0x00000000000079af */ /* 0x000e220000000000 */
[----:B--2---:R-:W-:Y:S01]  /*7c90*/  FMNMX.FTZ R134, R6, R3, !PT ;  /* 0x0000000306867209 */ /* 0x004fe20007810000 */
[----:B------:R-:W-:Y:S01]  /*7ca0*/  UISETP.GT.AND UP0, UPT, UR6, UR8, UPT ;  /* 0x000000080600728c */ /* 0x000fe2000bf04270 */
        /* <DEDUP_REMOVED lines=87> */
[----:B------:R-:W-:Y:S01]  /*8220*/  FMNMX.FTZ R132, R88, R132, !PT ;  /* 0x0000008458847209 */ /* 0x000fe20007810000 */
[----:B------:R-:W2:Y:S01]  /*8230*/  SHFL.BFLY PT, R137, R134, 0x2, 0x1f ;  /* 0x0c401f0086897f89 */ /* 0x000ea200000e0000 */
        /* <DEDUP_REMOVED lines=12> */
[----:B-1----:R-:W-:Y:S02]  /*8300*/  FMNMX.FTZ R2, R2, R188, !PT ;  /* 0x000000bc02027209 */ /* 0x002fe40007810000 */
[----:B------:R-:W-:Y:S02]  /*8310*/  FMNMX.FTZ R135, R75, R135, !PT ;  /* 0x000000874b877209 */ /* 0x000fe40007810000 */
[----:B--2---:R-:W-:Y:S01]  /*8320*/  FMNMX.FTZ R134, R134, R137, !PT ;  /* 0x0000008986867209 */ /* 0x004fe20007810000 */
[----:B------:R-:W1:Y:S01]  /*8330*/  SHFL.BFLY PT, R189, R2, 0x1, 0x1f ;  /* 0x0c201f0002bd7f89 */ /* 0x000e6200000e0000 */
[----:B------:R-:W-:Y:S02]  /*8340*/  FMNMX.FTZ R132, R109, R132, !PT ;  /* 0x000000846d847209 */ /* 0x000fe40007810000 */
[----:B------:R-:W-:Y:S02]  /*8350*/  FMNMX.FTZ R135, R78, R135, !PT ;  /* 0x000000874e877209 */ /* 0x000fe40007810000 */
[----:B------:R-:W-:Y:S02]  /*8360*/  PLOP3.LUT P0, PT, PT, PT, UP0, 0x80, 0x0 ;  /* 0x000000000000781c */ /* 0x000fe40003f0f008 */
[----:B------:R-:W-:Y:S01]  /*8370*/  FMNMX.FTZ R135, R79, R135, !PT ;  /* 0x000000874f877209 */ /* 0x000fe20007810000 */
[----:B------:R-:W-:Y:S03]  /*8380*/  SHFL.BFLY PT, R188, R134, 0x1, 0x1f ;  /* 0x0c201f0086bc7f89 */ /* 0x000fe600000e0000 */
[----:B------:R-:W-:Y:S04]  /*8390*/  FMNMX.FTZ R135, R90, R135, !PT ;  /* 0x000000875a877209 */ /* 0x000fe80007810000 */
[----:B------:R-:W-:Y:S01]  /*83a0*/  FMNMX.FTZ R135, R91, R135, !PT ;  /* 0x000000875b877209 */ /* 0x000fe20007810000 */
[----:B------:R-:W2:Y:S03]  /*83b0*/  SHFL.BFLY PT, R136, R132, 0x2, 0x1f ;  /* 0x0c401f0084887f89 */ /* 0x000ea600000e0000 */
[----:B------:R-:W-:Y:S02]  /*83c0*/  FMNMX.FTZ R135, R94, R135, !PT ;  /* 0x000000875e877209 */ /* 0x000fe40007810000 */
[----:B-1----:R-:W-:Y:S02]  /*83d0*/  FMNMX.FTZ R137, R2, R189, !PT ;  /* 0x000000bd02897209 */ /* 0x002fe40007810000 */
[----:B------:R-:W-:Y:S03]  /*83e0*/  FMNMX.FTZ R2, R95, R135, !PT ;  /* 0x000000875f027209 */ /* 0x000fe60007810000 */
[C---:B------:R-:W-:Y:S01]  /*83f0*/  FMUL.FTZ R193, R137.reuse, c[0x0][0x2d0] ;  /* 0x0000b40089c17a20 */ /* 0x040fe20000410000 */
[----:B------:R-:W-:Y:S01]  /*8400*/  FMNMX.FTZ R135, R106, R2, !PT ;  /* 0x000000026a877209 */ /* 0x000fe20007810000 */
[----:B------:R-:W-:Y:S02]  /*8410*/  FADD.FTZ R0, -R137, R0 ;  /* 0x0000000089007221 */ /* 0x000fe40000010100 */
[--C-:B------:R-:W-:Y:S02]  /*8420*/  FFMA.FTZ R20, R20, c[0x0][0x2d0], -R193.reuse ;  /* 0x0000b40014147a23 */ /* 0x100fe400000108c1 */
[--C-:B------:R-:W-:Y:S02]  /*8430*/  FFMA.FTZ R21, R21, c[0x0][0x2d0], -R193.reuse ;  /* 0x0000b40015157a23 */ /* 0x100fe400000108c1 */
[----:B------:R-:W-:Y:S01]  /*8440*/  MUFU.EX2 R196, R20 ;  /* 0x0000001400c47308 */ /* 0x000fe20000000800 */
[--C-:B------:R-:W-:Y:S02]  /*8450*/  FFMA.FTZ R52, R52, c[0x0][0x2d0], -R193.reuse ;  /* 0x0000b40034347a23 */ /* 0x100fe400000108c1 */
[--C-:B------:R-:W-:Y:S01]  /*8460*/  FFMA.FTZ R53, R53, c[0x0][0x2d0], -R193.reuse ;  /* 0x0000b40035357a23 */ /* 0x100fe200000108c1 */
[----:B--2---:R-:W-:Y:S01]  /*8470*/  FMNMX.FTZ R132, R132, R136, !PT ;  /* 0x0000008884847209 */ /* 0x004fe20007810000 */
[--C-:B------:R-:W-:Y:S01]  /*8480*/  FFMA.FTZ R64, R64, c[0x0][0x2d0], -R193.reuse ;  /* 0x0000b40040407a23 */ /* 0x100fe200000108c1 */
[----:B------:R-:W-:Y:S01]  /*8490*/  FMNMX.FTZ R136, R134, R188, !PT ;  /* 0x000000bc86887209 */ /* 0x000fe20007810000 */
[--C-:B------:R-:W-:Y:S02]  /*84a0*/  FFMA.FTZ R65, R65, c[0x0][0x2d0], -R193.reuse ;  /* 0x0000b40041417a23 */ /* 0x100fe400000108c1 */
[----:B------:R-:W1:Y:S01]  /*84b0*/  SHFL.BFLY PT, R190, R132, 0x1, 0x1f ;  /* 0x0c201f0084be7f89 */ /* 0x000e6200000e0000 */
[----:B------:R-:W-:Y:S01]  /*84c0*/  MUFU.EX2 R195, R21 ;  /* 0x0000001500c37308 */ /* 0x000fe20000000800 */
[--C-:B------:R-:W-:Y:S02]  /*84d0*/  FFMA.FTZ R68, R68, c[0x0][0x2d0], -R193.reuse ;  /* 0x0000b40044447a23 */ /* 0x100fe400000108c1 */
[--C-:B------:R-:W-:Y:S02]  /*84e0*/  FFMA.FTZ R69, R69, c[0x0][0x2d0], -R193.reuse ;  /* 0x0000b40045457a23 */ /* 0x100fe400000108c1 */
[----:B------:R-:W-:Y:S02]  /*84f0*/  FMUL.FTZ R192, R136, c[0x0][0x2d0] ;  /* 0x0000b40088c07a20 */ /* 0x000fe40000410000 */
        /* <DEDUP_REMOVED lines=9> */
[----:B------:R-:W-:Y:S01]  /*8590*/  FMUL.FTZ R2, R0, c[0x0][0x2d0] ;  /* 0x0000b40000027a20 */ /* 0x000fe20000410000 */
[----:B------:R-:W-:Y:S01]  /*85a0*/  FMNMX.FTZ R0, R107, R135, !PT ;  /* 0x000000876b007209 */ /* 0x000fe20007810000 */
[--C-:B------:R-:W-:Y:S01]  /*85b0*/  FFMA.FTZ R70, R70, c[0x0][0x2d0], -R192.reuse ;  /* 0x0000b40046467a23 */ /* 0x100fe200000108c0 */
[----:B-1----:R-:W-:Y:S01]  /*85c0*/  FMNMX.FTZ R135, R132, R190, !PT ;  /* 0x000000be84877209 */ /* 0x002fe20007810000 */
[--C-:B------:R-:W-:Y:S01]  /*85d0*/  FFMA.FTZ R71, R71, c[0x0][0x2d0], -R192.reuse ;  /* 0x0000b40047477a23 */ /* 0x100fe200000108c0 */
[----:B------:R-:W-:Y:S01]  /*85e0*/  LDSM.16.MT88.4 R188, [R231+0x100] ;  /* 0x00010000e7bc783b */ /* 0x000fe20000004200 */
[--C-:B------:R-:W-:Y:S01]  /*85f0*/  FFMA.FTZ R17, R17, c[0x0][0x2d0], -R193.reuse ;  /* 0x0000b40011117a23 */ /* 0x100fe200000108c1 */
[----:B------:R-:W-:Y:S01]  /*8600*/  FMNMX.FTZ R0, R110, R0, !PT ;  /* 0x000000006e007209 */ /* 0x000fe20007810000 */
[--C-:B------:R-:W-:Y:S01]  /*8610*/  FFMA.FTZ R18, R18, c[0x0][0x2d0], -R192.reuse ;  /* 0x0000b40012127a23 */ /* 0x100fe200000108c0 */
[----:B------:R1:W2:Y:S01]  /*8620*/  MUFU.EX2 R134, R2 ;  /* 0x0000000200867308 */ /* 0x0002a20000000800 */
[--C-:B------:R-:W-:Y:S01]  /*8630*/  FFMA.FTZ R19, R19, c[0x0][0x2d0], -R192.reuse ;  /* 0x0000b40013137a23 */ /* 0x100fe200000108c0 */
[----:B------:R-:W-:Y:S01]  /*8640*/  FMNMX.FTZ R0, R111, R0, !PT ;  /* 0x000000006f007209 */ /* 0x000fe20007810000 */
        /* <DEDUP_REMOVED lines=12> */
[----:B------:R-:W-:Y:S02]  /*8710*/  FFMA.FTZ R49, R49, c[0x0][0x2d0], -R193 ;  /* 0x0000b40031317a23 */ /* 0x000fe400000108c1 */
[----:B-1----:R-:W-:Y:S02]  /*8720*/  FADD.FTZ R2, -R136, R3 ;  /* 0x0000000388027221 */ /* 0x002fe40000010100 */
[C---:B--2---:R-:W-:Y:S01]  /*8730*/  FMUL.FTZ R16, R134.reuse, R152 ;  /* 0x0000009886107220 */ /* 0x044fe20000410000 */
[----:B------:R-:W1:Y:S01]  /*8740*/  SHFL.BFLY PT, R3, R0, 0x2, 0x1f ;  /* 0x0c401f0000037f89 */ /* 0x000e6200000e0000 */
[----:B------:R-:W-:Y:S01]  /*8750*/  FMUL.FTZ R116, R134, R116 ;  /* 0x0000007486747220 */ /* 0x000fe20000410000 */
[----:B------:R-:W2:Y:S01]  /*8760*/  MUFU.EX2 R218, R5 ;  /* 0x0000000500da7308 */ /* 0x000ea20000000800 */
[----:B------:R-:W-:Y:S02]  /*8770*/  FMUL.FTZ R2, R2, c[0x0][0x2d0] ;  /* 0x0000b40002027a20 */ /* 0x000fe40000410000 */
[C---:B------:R-:W-:Y:S02]  /*8780*/  FMUL.FTZ R117, R134.reuse, R117 ;  /* 0x0000007586757220 */ /* 0x040fe40000410000 */
[C---:B------:R-:W-:Y:S01]  /*8790*/  FMUL.FTZ R120, R134.reuse, R120 ;  /* 0x0000007886787220 */ /* 0x040fe20000410000 */
[----:B---3--:R-:W-:Y:S01]  /*87a0*/  LDSM.16.MT88.4 R20, [R228+0x100] ;  /* 0x00010000e414783b */ /* 0x008fe20000004200 */
[C---:B------:R-:W-:Y:S02]  /*87b0*/  FMUL.FTZ R121, R134.reuse, R121 ;  /* 0x0000007986797220 */ /* 0x040fe40000410000 */
[C---:B------:R-:W-:Y:S01]  /*87c0*/  FMUL.FTZ R128, R134.reuse, R128 ;  /* 0x0000008086807220 */ /* 0x040fe20000410000 */
[----:B------:R3:W5:Y:S01]  /*87d0*/  MUFU.EX2 R132, R2 ;  /* 0x0000000200847308 */ /* 0x0007620000000800 */
[----:B------:R-:W-:Y:S02]  /*87e0*/  FMUL.FTZ R129, R134, R129 ;  /* 0x0000008186817220 */ /* 0x000fe40000410000 */
[--C-:B------:R-:W-:Y:S02]  /*87f0*/  FFMA.FTZ R50, R50, c[0x0][0x2d0], -R192.reuse ;  /* 0x0000b40032327a23 */ /* 0x100fe400000108c0 */
[----:B----4-:R-:W-:Y:S02]  /*8800*/  FMUL.FTZ R4, R134, R144 ;  /* 0x0000009086047220 */ /* 0x010fe40000410000 */
[--C-:B------:R-:W-:Y:S02]  /*8810*/  FFMA.FTZ R51, R51, c[0x0][0x2d0], -R192.reuse ;  /* 0x0000b40033337a23 */ /* 0x100fe400000108c0 */
[--C-:B------:R-:W-:Y:S01]  /*8820*/  FFMA.FTZ R80, R80, c[0x0][0x2d0], -R193.reuse ;  /* 0x0000b40050507a23 */ /* 0x100fe200000108c1 */
[----:B------:R4:W4:Y:S01]  /*8830*/  MUFU.EX2 R207, R17 ;  /* 0x0000001100cf7308 */ /* 0x0009220000000800 */
[--C-:B------:R-:W-:Y:S01]  /*8840*/  FFMA.FTZ R81, R81, c[0x0][0x2d0], -R193.reuse ;  /* 0x0000b40051517a23 */ /* 0x100fe200000108c1 */
[----:B-1----:R-:W-:Y:S01]  /*8850*/  FMNMX.FTZ R0, R0, R3, !PT ;  /* 0x0000000300007209 */ /* 0x002fe20007810000 */
[--C-:B------:R-:W-:Y:S01]  /*8860*/  FFMA.FTZ R84, R84, c[0x0][0x2d0], -R193.reuse ;  /* 0x0000b40054547a23 */ /* 0x100fe200000108c1 */
[----:B--2---:R-:W-:Y:S01]  /*8870*/  F2FP.PACK_AB R144, R218, R203 ;  /* 0x000000cbda90723e */ /* 0x004fe200000000ff */
[----:B------:R-:W-:Y:S02]  /*8880*/  FMUL.FTZ R5, R134, R145 ;  /* 0x0000009186057220 */ /* 0x000fe40000410000 */
[--C-:B------:R-:W-:Y:S02]  /*8890*/  FFMA.FTZ R85, R85, c[0x0][0x2d0], -R193.reuse ;  /* 0x0000b40055557a23 */ /* 0x100fe400000108c1 */
[--C-:B------:R-:W-:Y:S01]  /*88a0*/  FFMA.FTZ R96, R96, c[0x0][0x2d0], -R193.reuse ;  /* 0x0000b40060607a23 */ /* 0x100fe200000108c1 */
[----:B------:R1:W-:Y:S01]  /*88b0*/  MUFU.EX2 R202, R6 ;  /* 0x0000000600ca7308 */ /* 0x0003e20000000800 */
[--C-:B------:R-:W-:Y:S02]  /*88c0*/  FFMA.FTZ R97, R97, c[0x0][0x2d0], -R193.reuse ;  /* 0x0000b40061617a23 */ /* 0x100fe400000108c1 */
[----:B------:R-:W-:Y:S02]  /*88d0*/  FFMA.FTZ R100, R100, c[0x0][0x2d0], -R193 ;  /* 0x0000b40064647a23 */ /* 0x000fe400000108c1 */
[----:B---3--:R-:W-:Y:S02]  /*88e0*/  FADD.FTZ R2, -R135, R133 ;  /* 0x0000008587027221 */ /* 0x008fe40000010100 */
[----:B-----5:R-:W-:Y:S02]  /*88f0*/  FMUL.FTZ R118, R132, R118 ;  /* 0x0000007684767220 */ /* 0x020fe40000410000 */
[----:B------:R-:W-:Y:S01]  /*8900*/  FMUL.FTZ R2, R2, c[0x0][0x2d0] ;  /* 0x0000b40002027a20 */ /* 0x000fe20000410000 */
[----:B------:R2:W-:Y:S01]  /*8910*/  MUFU.EX2 R220, R18 ;  /* 0x0000001200dc7308 */ /* 0x0005e20000000800 */
[C---:B------:R-:W-:Y:S02]  /*8920*/  FMUL.FTZ R119, R132.reuse, R119 ;  /* 0x0000007784777220 */ /* 0x040fe40000410000 */
[----:B------:R-:W-:Y:S02]  /*8930*/  FMUL.FTZ R122, R132, R122 ;  /* 0x0000007a847a7220 */ /* 0x000fe40000410000 */
[----:B----4-:R-:W-:Y:S02]  /*8940*/  FMUL.FTZ R17, R134, R153 ;  /* 0x0000009986117220 */ /* 0x010fe40000410000 */
[C---:B------:R-:W-:Y:S02]  /*8950*/  FMUL.FTZ R123, R132.reuse, R123 ;  /* 0x0000007b847b7220 */ /* 0x040fe40000410000 */
[C---:B------:R-:W-:Y:S01]  /*8960*/  FMUL.FTZ R130, R132.reuse, R130 ;  /* 0x0000008284827220 */ /* 0x040fe20000410000 */
[----:B------:R3:W4:Y:S01]  /*8970*/  MUFU.EX2 R133, R2 ;  /* 0x0000000200857308 */ /* 0x0007220000000800 */
[C---:B------:R-:W-:Y:S02]  /*8980*/  FMUL.FTZ R131, R132.reuse, R131 ;  /* 0x0000008384837220 */ /* 0x040fe40000410000 */
[--C-:B------:R-:W-:Y:S02]  /*8990*/  FFMA.FTZ R101, R101, c[0x0][0x2d0], -R193.reuse ;  /* 0x0000b40065657a23 */ /* 0x100fe400000108c1 */
[----:B-1----:R-:W-:Y:S01]  /*89a0*/  FMUL.FTZ R6, R132, R146 ;  /* 0x0000009284067220 */ /* 0x002fe20000410000 */
[----:B------:R-:W-:Y:S01]  /*89b0*/  F2FP.PACK_AB R146, R207, R221 ;  /* 0x000000ddcf92723e */ /* 0x000fe200000000ff */
[--C-:B------:R-:W-:Y:S02]  /*89c0*/  FFMA.FTZ R112, R112, c[0x0][0x2d0], -R193.reuse ;  /* 0x0000b40070707a23 */ /* 0x100fe400000108c1 */
[----:B------:R-:W-:Y:S01]  /*89d0*/  FFMA.FTZ R113, R113, c[0x0][0x2d0], -R193 ;  /* 0x0000b40071717a23 */ /* 0x000fe200000108c1 */
[----:B------:R1:W-:Y:S01]  /*89e0*/  MUFU.EX2 R206, R19 ;  /* 0x0000001300ce7308 */ /* 0x0003e20000000800 */
[--C-:B------:R-:W-:Y:S02]  /*89f0*/  FFMA.FTZ R7, R7, c[0x0][0x2d0], -R192.reuse ;  /* 0x0000b40007077a23 */ /* 0x100fe400000108c0 */
[--C-:B------:R-:W-:Y:S02]  /*8a00*/  FFMA.FTZ R34, R34, c[0x0][0x2d0], -R192.reuse ;  /* 0x0000b40022227a23 */ /* 0x100fe400000108c0 */
[----:B--2---:R-:W-:Y:S02]  /*8a10*/  FMUL.FTZ R18, R132, R154 ;  /* 0x0000009a84127220 */ /* 0x004fe40000410000 */
[--C-:B------:R-:W-:Y:S02]  /*8a20*/  FFMA.FTZ R35, R35, c[0x0][0x2d0], -R192.reuse ;  /* 0x0000b40023237a23 */ /* 0x100fe400000108c0 */
[--C-:B------:R-:W-:Y:S01]  /*8a30*/  FFMA.FTZ R82, R82, c[0x0][0x2d0], -R192.reuse ;  /* 0x0000b40052527a23 */ /* 0x100fe200000108c0 */
[----:B------:R-:W2:Y:S01]  /*8a40*/  MUFU.EX2 R216, R7 ;  /* 0x0000000700d87308 */ /* 0x000ea20000000800 */
[--C-:B------:R-:W-:Y:S02]  /*8a50*/  FFMA.FTZ R83, R83, c[0x0][0x2d0], -R192.reuse ;  /* 0x0000b40053537a23 */ /* 0x100fe400000108c0 */
[--C-:B------:R-:W-:Y:S01]  /*8a60*/  FFMA.FTZ R86, R86, c[0x0][0x2d0], -R192.reuse ;  /* 0x0000b40056567a23 */ /* 0x100fe200000108c0 */
[----:B---3--:R-:W3:Y:S01]  /*8a70*/  SHFL.BFLY PT, R2, R0, 0x1, 0x1f ;  /* 0x0c201f0000027f89 */ /* 0x008ee200000e0000 */
[C---:B----4-:R-:W-:Y:S02]  /*8a80*/  FMUL.FTZ R124, R133.reuse, R124 ;  /* 0x0000007c857c7220 */ /* 0x050fe40000410000 */
[----:B------:R-:W-:Y:S02]  /*8a90*/  FMUL.FTZ R125, R133, R125 ;  /* 0x0000007d857d7220 */ /* 0x000fe40000410000 */
[--C-:B------:R-:W-:Y:S01]  /*8aa0*/  FFMA.FTZ R87, R87, c[0x0][0x2d0], -R192.reuse ;  /* 0x0000b40057577a23 */ /* 0x100fe200000108c0 */
[----:B------:R-:W-:Y:S01]  /*8ab0*/  MUFU.EX2 R222, R32 ;  /* 0x0000002000de7308 */ /* 0x000fe20000000800 */
[--C-:B------:R-:W-:Y:S02]  /*8ac0*/  FFMA.FTZ R98, R98, c[0x0][0x2d0], -R192.reuse ;  /* 0x0000b40062627a23 */ /* 0x100fe400000108c0 */
[--C-:B------:R-:W-:Y:S02]  /*8ad0*/  FFMA.FTZ R99, R99, c[0x0][0x2d0], -R192.reuse ;  /* 0x0000b40063637a23 */ /* 0x100fe400000108c0 */
[----:B-1----:R-:W-:Y:S02]  /*8ae0*/  FMUL.FTZ R19, R132, R155 ;  /* 0x0000009b84137220 */ /* 0x002fe40000410000 */
[----:B------:R-:W-:Y:S01]  /*8af0*/  LDSM.16.MT88.4 R152, [R230+0x100] ;  /* 0x00010000e698783b */ /* 0x000fe20000004200 */
[--C-:B------:R-:W-:Y:S02]  /*8b00*/  FFMA.FTZ R102, R102, c[0x0][0x2d0], -R192.reuse ;  /* 0x0000b40066667a23 */ /* 0x100fe400000108c0 */
[----:B------:R-:W-:Y:S01]  /*8b10*/  MUFU.EX2 R197, R33 ;  /* 0x0000002100c57308 */ /* 0x000fe20000000800 */
[--C-:B------:R-:W-:Y:S02]  /*8b20*/  FFMA.FTZ R103, R103, c[0x0][0x2d0], -R192.reuse ;  /* 0x0000b40067677a23 */ /* 0x100fe400000108c0 */
[--C-:B------:R-:W-:Y:S01]  /*8b30*/  FFMA.FTZ R114, R114, c[0x0][0x2d0], -R192.reuse ;  /* 0x0000b40072727a23 */ /* 0x100fe200000108c0 */
[----:B--2---:R-:W-:Y:S01]  /*8b40*/  F2FP.PACK_AB R145, R216, R202 ;  /* 0x000000cad891723e */ /* 0x004fe200000000ff */
[----:B------:R-:W-:Y:S01]  /*8b50*/  FMUL.FTZ R7, R132, R147 ;  /* 0x0000009384077220 */ /* 0x000fe20000410000 */
[----:B------:R-:W-:Y:S01]  /*8b60*/  F2FP.PACK_AB R147, R206, R220 ;  /* 0x000000dcce93723e */ /* 0x000fe200000000ff */
[----:B------:R-:W-:Y:S01]  /*8b70*/  FFMA.FTZ R115, R115, c[0x0][0x2d0], -R192 ;  /* 0x0000b40073737a23 */ /* 0x000fe200000108c0 */
[----:B---3--:R-:W-:Y:S02]  /*8b80*/  FMNMX.FTZ R2, R2, R0, !PT ;  /* 0x0000000002027209 */ /* 0x008fe40007810000 */
[----:B------:R-:W-:Y:S03]  /*8b90*/  MUFU.EX2 R32, R34 ;  /* 0x0000002200207308 */ /* 0x000fe60000000800 */
[C---:B------:R-:W-:Y:S01]  /*8ba0*/  FADD.FTZ R0, -R2.reuse, R138 ;  /* 0x0000008a02007221 */ /* 0x040fe20000010100 */
[-C--:B------:R-:W-:Y:S05]  /*8bb0*/  HMMA.16816.F32 R4, R144, R20.reuse, R4 ;  /* 0x000000149004723c */ /* 0x080fea0000001804 */
[----:B------:R-:W-:Y:S01]  /*8bc0*/  FMUL.FTZ R138, R135, c[0x0][0x2d0] ;  /* 0x0000b400878a7a20 */ /* 0x000fe20000410000 */
[----:B------:R-:W-:Y:S01]  /*8bd0*/  MUFU.EX2 R33, R35 ;  /* 0x0000002300217308 */ /* 0x000fe20000000800 */
[----:B------:R-:W-:Y:S02]  /*8be0*/  FMUL.FTZ R3, R2, c[0x0][0x2d0] ;  /* 0x0000b40002037a20 */ /* 0x000fe40000410000 */
[----:B------:R-:W-:Y:S03]  /*8bf0*/  FMUL.FTZ R0, R0, c[0x0][0x2d0] ;  /* 0x0000b40000007a20 */ /* 0x000fe60000410000 */
[--C-:B------:R-:W-:Y:S02]  /*8c00*/  FFMA.FTZ R12, R12, c[0x0][0x2d0], -R138.reuse ;  /* 0x0000b4000c0c7a23 */ /* 0x100fe4000001088a */
[--C-:B------:R-:W-:Y:S02]  /*8c10*/  FFMA.FTZ R13, R13, c[0x0][0x2d0], -R138.reuse ;  /* 0x0000b4000d0d7a23 */ /* 0x100fe4000001088a */
[----:B------:R-:W1:Y:S01]  /*8c20*/  MUFU.EX2 R0, R0 ;  /* 0x0000000000007308 */ /* 0x000e620000000800 */
        /* <DEDUP_REMOVED lines=15> */
[--C-:B------:R-:W-:Y:S02]  /*8d20*/  FFMA.FTZ R75, R75, c[0x0][0x2d0], -R3.reuse ;  /* 0x0000b4004b4b7a23 */ /* 0x100fe40000010803 */
[C---:B-1----:R-:W-:Y:S01]  /*8d30*/  FMUL.FTZ R126, R0.reuse, R126 ;  /* 0x0000007e007e7220 */ /* 0x042fe20000410000 */
[----:B------:R1:W-:Y:S01]  /*8d40*/  MUFU.EX2 R219, R12 ;  /* 0x0000000c00db7308 */ /* 0x0003e20000000800 */
[----:B------:R-:W-:Y:S02]  /*8d50*/  FMUL.FTZ R127, R0, R127 ;  /* 0x0000007f007f7220 */ /* 0x000fe40000410000 */
[--C-:B------:R-:W-:Y:S02]  /*8d60*/  FFMA.FTZ R60, R60, c[0x0][0x2d0], -R138.reuse ;  /* 0x0000b4003c3c7a23 */ /* 0x100fe4000001088a */
[----:B--2---:R-:W-:Y:S02]  /*8d70*/  FMUL.FTZ R8, R133, R140 ;  /* 0x0000008c85087220 */ /* 0x004fe40000410000 */
[--C-:B------:R-:W-:Y:S02]  /*8d80*/  FFMA.FTZ R61, R61, c[0x0][0x2d0], -R138.reuse ;  /* 0x0000b4003d3d7a23 */ /* 0x100fe4000001088a */
[--C-:B------:R-:W-:Y:S01]  /*8d90*/  FFMA.FTZ R62, R62, c[0x0][0x2d0], -R3.reuse ;  /* 0x0000b4003e3e7a23 */ /* 0x100fe20000010803 */
[----:B------:R2:W4:Y:S01]  /*8da0*/  MUFU.EX2 R205, R13 ;  /* 0x0000000d00cd7308 */ /* 0x0005220000000800 */
[--C-:B------:R-:W-:Y:S02]  /*8db0*/  FFMA.FTZ R63, R63, c[0x0][0x2d0], -R3.reuse ;  /* 0x0000b4003f3f7a23 */ /* 0x100fe40000010803 */
[--C-:B------:R-:W-:Y:S01]  /*8dc0*/  FFMA.FTZ R79, R79, c[0x0][0x2d0], -R3.reuse ;  /* 0x0000b4004f4f7a23 */ /* 0x100fe20000010803 */
[----:B---3--:R-:W-:Y:S01]  /*8dd0*/  F2FP.PACK_AB R140, R213, R201 ;  /* 0x000000c9d58c723e */ /* 0x008fe200000000ff */
[----:B------:R-:W-:Y:S02]  /*8de0*/  FMUL.FTZ R9, R133, R141 ;  /* 0x0000008d85097220 */ /* 0x000fe40000410000 */
[--C-:B------:R-:W-:Y:S02]  /*8df0*/  FFMA.FTZ R24, R24, c[0x0][0x2d0], -R138.reuse ;  /* 0x0000b40018187a23 */ /* 0x100fe4000001088a */
[--C-:B------:R-:W-:Y:S01]  /*8e00*/  FFMA.FTZ R26, R26, c[0x0][0x2d0], -R3.reuse ;  /* 0x0000b4001a1a7a23 */ /* 0x100fe20000010803 */
[----:B------:R3:W-:Y:S01]  /*8e10*/  MUFU.EX2 R200, R10 ;  /* 0x0000000a00c87308 */ /* 0x0007e20000000800 */
[--C-:B------:R-:W-:Y:S02]  /*8e20*/  FFMA.FTZ R27, R27, c[0x0][0x2d0], -R3.reuse ;  /* 0x0000b4001b1b7a23 */ /* 0x100fe40000010803 */
[--C-:B------:R-:W-:Y:S02]  /*8e30*/  FFMA.FTZ R28, R28, c[0x0][0x2d0], -R138.reuse ;  /* 0x0000b4001c1c7a23 */ /* 0x100fe4000001088a */
[----:B-1----:R-:W-:Y:S02]  /*8e40*/  FMUL.FTZ R12, R133, R148 ;  /* 0x00000094850c7220 */ /* 0x002fe40000410000 */
[--C-:B------:R-:W-:Y:S02]  /*8e50*/  FFMA.FTZ R29, R29, c[0x0][0x2d0], -R138.reuse ;  /* 0x0000b4001d1d7a23 */ /* 0x100fe4000001088a */
[--C-:B------:R-:W-:Y:S01]  /*8e60*/  FFMA.FTZ R30, R30, c[0x0][0x2d0], -R3.reuse ;  /* 0x0000b4001e1e7a23 */ /* 0x100fe20000010803 */
[----:B------:R-:W1:Y:S01]  /*8e70*/  MUFU.EX2 R212, R11 ;  /* 0x0000000b00d47308 */ /* 0x000e620000000800 */
[--C-:B------:R-:W-:Y:S02]  /*8e80*/  FFMA.FTZ R31, R31, c[0x0][0x2d0], -R3.reuse ;  /* 0x0000b4001f1f7a23 */ /* 0x100fe40000010803 */
[--C-:B------:R-:W-:Y:S02]  /*8e90*/  FFMA.FTZ R40, R40, c[0x0][0x2d0], -R138.reuse ;  /* 0x0000b40028287a23 */ /* 0x100fe4000001088a */
[----:B--2---:R-:W-:Y:S02]  /*8ea0*/  FMUL.FTZ R13, R133, R149 ;  /* 0x00000095850d7220 */ /* 0x004fe40000410000 */
[--C-:B------:R-:W-:Y:S02]  /*8eb0*/  FFMA.FTZ R41, R41, c[0x0][0x2d0], -R138.reuse ;  /* 0x0000b40029297a23 */ /* 0x100fe4000001088a */
[--C-:B------:R-:W-:Y:S01]  /*8ec0*/  FFMA.FTZ R42, R42, c[0x0][0x2d0], -R3.reuse ;  /* 0x0000b4002a2a7a23 */ /* 0x100fe20000010803 */
[----:B------:R2:W-:Y:S01]  /*8ed0*/  MUFU.EX2 R215, R14 ;  /* 0x0000000e00d77308 */ /* 0x0005e20000000800 */
[--C-:B------:R-:W-:Y:S02]  /*8ee0*/  FFMA.FTZ R43, R43, c[0x0][0x2d0], -R3.reuse ;  /* 0x0000b4002b2b7a23 */ /* 0x100fe40000010803 */
[--C-:B------:R-:W-:Y:S02]  /*8ef0*/  FFMA.FTZ R44, R44, c[0x0][0x2d0], -R138.reuse ;  /* 0x0000b4002c2c7a23 */ /* 0x100fe4000001088a */
[----:B---3--:R-:W-:Y:S01]  /*8f00*/  FMUL.FTZ R10, R0, R142 ;  /* 0x0000008e000a7220 */ /* 0x008fe20000410000 */
[----:B----4-:R-:W-:Y:S01]  /*8f10*/  F2FP.PACK_AB R142, R205, R219 ;  /* 0x000000dbcd8e723e */ /* 0x010fe200000000ff */
[--C-:B------:R-:W-:Y:S02]  /*8f20*/  FFMA.FTZ R45, R45, c[0x0][0x2d0], -R138.reuse ;  /* 0x0000b4002d2d7a23 */ /* 0x100fe4000001088a */
[--C-:B------:R-:W-:Y:S01]  /*8f30*/  FFMA.FTZ R46, R46, c[0x0][0x2d0], -R3.reuse ;  /* 0x0000b4002e2e7a23 */ /* 0x100fe20000010803 */
[----:B------:R-:W3:Y:S01]  /*8f40*/  MUFU.EX2 R204, R15 ;  /* 0x0000000f00cc7308 */ /* 0x000ee20000000800 */
[--C-:B------:R-:W-:Y:S02]  /*8f50*/  FFMA.FTZ R25, R25, c[0x0][0x2d0], -R138.reuse ;  /* 0x0000b40019197a23 */ /* 0x100fe4000001088a */
[--C-:B------:R-:W-:Y:S01]  /*8f60*/  FFMA.FTZ R47, R47, c[0x0][0x2d0], -R3.reuse ;  /* 0x0000b4002f2f7a23 */ /* 0x100fe20000010803 */
[----:B-1----:R-:W-:Y:S01]  /*8f70*/  F2FP.PACK_AB R141, R212, R200 ;  /* 0x000000c8d48d723e */ /* 0x002fe200000000ff */
[----:B------:R-:W-:Y:S02]  /*8f80*/  FMUL.FTZ R11, R0, R143 ;  /* 0x0000008f000b7220 */ /* 0x000fe40000410000 */
[--C-:B------:R-:W-:Y:S02]  /*8f90*/  FFMA.FTZ R76, R76, c[0x0][0x2d0], -R138.reuse ;  /* 0x0000b4004c4c7a23 */ /* 0x100fe4000001088a */
[--C-:B------:R-:W-:Y:S01]  /*8fa0*/  FFMA.FTZ R77, R77, c[0x0][0x2d0], -R138.reuse ;  /* 0x0000b4004d4d7a23 */ /* 0x100fe2000001088a */
        /* <DEDUP_REMOVED lines=9> */
[----:B---3--:R-:W-:Y:S01]  /*9040*/  F2FP.PACK_AB R143, R204, R215 ;  /* 0x000000d7cc8f723e */ /* 0x008fe200000000ff */
[----:B------:R-:W-:Y:S02]  /*9050*/  FMUL.FTZ R15, R0, R151 ;  /* 0x00000097000f7220 */ /* 0x000fe40000410000 */
[----:B------:R-:W3:Y:S01]  /*9060*/  LDSM.16.MT88.4 R148, [R229+0x100] ;  /* 0x00010000e594783b */ /* 0x000ee20000004200 */
[--C-:B------:R-:W-:Y:S02]  /*9070*/  FFMA.FTZ R93, R93, c[0x0][0x2d0], -R138.reuse ;  /* 0x0000b4005d5d7a23 */ /* 0x100fe4000001088a */
[----:B------:R4:W-:Y:S01]  /*9080*/  MUFU.EX2 R208, R38 ;  /* 0x0000002600d07308 */ /* 0x0009e20000000800 */
[C---:B------:R-:W-:Y:S04]  /*9090*/  HMMA.16816.F32 R8, R140.reuse, R20, R8 ;  /* 0x000000148c08723c */ /* 0x040fe80000001808 */
[----:B-1----:R-:W-:Y:S02]  /*90a0*/  FMUL.FTZ R24, R133, R160 ;  /* 0x000000a085187220 */ /* 0x002fe40000410000 */
[--C-:B------:R-:W-:Y:S02]  /*90b0*/  FFMA.FTZ R94, R94, c[0x0][0x2d0], -R3.reuse ;  /* 0x0000b4005e5e7a23 */ /* 0x100fe40000010803 */
[-C--:B------:R-:W-:Y:S01]  /*90c0*/  HMMA.16816.F32 R12, R140, R22.reuse, R12 ;  /* 0x000000168c0c723c */ /* 0x080fe2000000180c */
[----:B------:R1:W-:Y:S03]  /*90d0*/  MUFU.EX2 R226, R26 ;  /* 0x0000001a00e27308 */ /* 0x0003e60000000800 */
[C---:B------:R-:W-:Y:S01]  /*90e0*/  FMUL.FTZ R20, R134.reuse, R156 ;  /* 0x0000009c86147220 */ /* 0x040fe20000410000 */
[----:B------:R-:W-:Y:S01]  /*90f0*/  MOV R156, R32 ;  /* 0x00000020009c7202 */ /* 0x000fe20000000f00 */
[C---:B------:R-:W-:Y:S01]  /*9100*/  FMUL.FTZ R32, R134.reuse, R168 ;  /* 0x000000a886207220 */ /* 0x040fe20000410000 */
[----:B------:R-:W-:Y:S01]  /*9110*/  MOV R168, R207 ;  /* 0x000000cf00a87202 */ /* 0x000fe20000000f00 */
[C---:B------:R-:W-:Y:S03]  /*9120*/  HMMA.16816.F32 R16, R144.reuse, R22, R16 ;  /* 0x000000169010723c */ /* 0x040fe60000001810 */
[----:B------:R-:W5:Y:S01]  /*9130*/  MUFU.EX2 R217, R27 ;  /* 0x0000001b00d97308 */ /* 0x000f620000000800 */
[----:B------:R-:W-:Y:S01]  /*9140*/  FMUL.FTZ R21, R134, R157 ;  /* 0x0000009d86157220 */ /* 0x000fe20000410000 */
[----:B------:R-:W-:Y:S01]  /*9150*/  MOV R157, R222 ;  /* 0x000000de009d7202 */ /* 0x000fe20000000f00 */
[--C-:B------:R-:W-:Y:S02]  /*9160*/  FFMA.FTZ R95, R95, c[0x0][0x2d0], -R3.reuse ;  /* 0x0000b4005f5f7a23 */ /* 0x100fe40000010803 */
[C---:B------:R-:W-:Y:S04]  /*9170*/  FMUL.FTZ R22, R132.reuse, R158 ;  /* 0x0000009e84167220 */ /* 0x040fe80000410000 */
[C---:B------:R-:W-:Y:S01]  /*9180*/  FMUL.FTZ R23, R132.reuse, R159 ;  /* 0x0000009f84177220 */ /* 0x040fe20000410000 */
[----:B------:R-:W3:Y:S01]  /*9190*/  MUFU.EX2 R25, R36 ;  /* 0x0000002400197308 */ /* 0x000ee20000000800 */
[----:B----4-:R-:W-:Y:S01]  /*91a0*/  FMUL.FTZ R38, R132, R174 ;  /* 0x000000ae84267220 */ /* 0x010fe20000410000 */
[----:B--2---:R-:W-:Y:S01]  /*91b0*/  MOV R159, R214 ;  /* 0x000000d6009f7202 */ /* 0x004fe20000000f00 */
[--C-:B------:R-:W-:Y:S02]  /*91c0*/  FFMA.FTZ R106, R106, c[0x0][0x2d0], -R3.reuse ;  /* 0x0000b4006a6a7a23 */ /* 0x100fe40000010803 */
[----:B-1----:R-:W-:Y:S01]  /*91d0*/  FMUL.FTZ R26, R0, R162 ;  /* 0x000000a2001a7220 */ /* 0x002fe20000410000 */
[-C--:B------:R-:W-:Y:S03]  /*91e0*/  HMMA.16816.F32 R20, R144, R188.reuse, R20 ;  /* 0x000000bc9014723c */ /* 0x080fe60000001814 */
[--C-:B------:R-:W-:Y:S01]  /*91f0*/  FFMA.FTZ R107, R107, c[0x0][0x2d0], -R3.reuse ;  /* 0x0000b4006b6b7a23 */ /* 0x100fe20000010803 */
[----:B------:R1:W-:Y:S01]  /*9200*/  MUFU.EX2 R199, R28 ;  /* 0x0000001c00c77308 */ /* 0x0003e20000000800 */
[--C-:B------:R-:W-:Y:S02]  /*9210*/  FFMA.FTZ R110, R110, c[0x0][0x2d0], -R3.reuse ;  /* 0x0000b4006e6e7a23 */ /* 0x100fe40000010803 */
[----:B------:R-:W-:Y:S01]  /*9220*/  FFMA.FTZ R3, R111, c[0x0][0x2d0], -R3 ;  /* 0x0000b4006f037a23 */ /* 0x000fe20000010803 */
[----:B-----5:R-:W-:Y:S01]  /*9230*/  MOV R158, R217 ;  /* 0x000000d9009e7202 */ /* 0x020fe20000000f00 */
[----:B------:R-:W-:Y:S03]  /*9240*/  FMUL.FTZ R27, R0, R163 ;  /* 0x000000a3001b7220 */ /* 0x000fe60000410000 */
[----:B------:R-:W-:Y:S01]  /*9250*/  MOV R163, R33 ;  /* 0x0000002100a37202 */ /* 0x000fe20000000f00 */
[----:B------:R-:W-:Y:S01]  /*9260*/  FMUL.FTZ R33, R134, R169 ;  /* 0x000000a986217220 */ /* 0x000fe20000410000 */
[----:B------:R2:W4:Y:S01]  /*9270*/  MUFU.EX2 R34, R29 ;  /* 0x0000001d00227308 */ /* 0x0005220000000800 */
[----:B------:R-:W-:Y:S01]  /*9280*/  MOV R169, R206 ;  /* 0x000000ce00a97202 */ /* 0x000fe20000000f00 */
[--C-:B------:R-:W-:Y:S01]  /*9290*/  FFMA.FTZ R104, R104, c[0x0][0x2d0], -R138.reuse ;  /* 0x0000b40068687a23 */ /* 0x100fe2000001088a */
[----:B---3--:R-:W-:Y:S01]  /*92a0*/  MOV R160, R25 ;  /* 0x0000001900a07202 */ /* 0x008fe20000000f00 */
[----:B------:R-:W-:Y:S02]  /*92b0*/  FMUL.FTZ R25, R133, R161 ;  /* 0x000000a185197220 */ /* 0x000fe40000410000 */
[----:B------:R-:W-:Y:S02]  /*92c0*/  FMUL.FTZ R36, R134, R172 ;  /* 0x000000ac86247220 */ /* 0x000fe40000410000 */
[--C-:B------:R-:W-:Y:S02]  /*92d0*/  FFMA.FTZ R105, R105, c[0x0][0x2d0], -R138.reuse ;  /* 0x0000b40069697a23 */ /* 0x100fe4000001088a */
[----:B------:R3:W-:Y:S01]  /*92e0*/  MUFU.EX2 R198, R30 ;  /* 0x0000001e00c67308 */ /* 0x0007e20000000800 */
[--C-:B------:R-:W-:Y:S01]  /*92f0*/  FFMA.FTZ R108, R108, c[0x0][0x2d0], -R138.reuse ;  /* 0x0000b4006c6c7a23 */ /* 0x100fe2000001088a */
[C---:B------:R-:W-:Y:S04]  /*9300*/  HMMA.16816.F32 R24, R140.reuse, R188, R24 ;  /* 0x000000bc8c18723c */ /* 0x040fe80000001818 */
[----:B-1----:R-:W-:Y:S02]  /*9310*/  FMUL.FTZ R28, R133, R164 ;  /* 0x000000a4851c7220 */ /* 0x002fe40000410000 */
[----:B------:R-:W-:Y:S02]  /*9320*/  FFMA.FTZ R138, R109, c[0x0][0x2d0], -R138 ;  /* 0x0000b4006d8a7a23 */ /* 0x000fe4000001088a */
[----:B------:R1:W5:Y:S01]  /*9330*/  MUFU.EX2 R35, R31 ;  /* 0x0000001f00237308 */ /* 0x0003620000000800 */
[C---:B--2---:R-:W-:Y:S03]  /*9340*/  FMUL.FTZ R29, R133.reuse, R165 ;  /* 0x000000a5851d7220 */ /* 0x044fe60000410000 */
[----:B----4-:R-:W-:Y:S01]  /*9350*/  MOV R162, R34 ;  /* 0x0000002200a27202 */ /* 0x010fe20000000f00 */
[----:B------:R-:W-:Y:S01]  /*9360*/  FMUL.FTZ R34, R132, R170 ;  /* 0x000000aa84227220 */ /* 0x000fe20000410000 */
[----:B------:R-:W-:Y:S04]  /*9370*/  MOV R170, R205 ;  /* 0x000000cd00aa7202 */ /* 0x000fe80000000f00 */
[----:B------:R2:W4:Y:S01]  /*9380*/  MUFU.EX2 R211, R37 ;  /* 0x0000002500d37308 */ /* 0x0005220000000800 */
[C---:B---3--:R-:W-:Y:S09]  /*9390*/  FMUL.FTZ R30, R0.reuse, R166 ;  /* 0x000000a6001e7220 */ /* 0x048ff20000410000 */
[----:B------:R3:W3:Y:S01]  /*93a0*/  MUFU.EX2 R210, R39 ;  /* 0x0000002700d27308 */ /* 0x0006e20000000800 */
[----:B-1----:R-:W-:Y:S01]  /*93b0*/  FMUL.FTZ R31, R0, R167 ;  /* 0x000000a7001f7220 */ /* 0x002fe20000410000 */
[----:B-----5:R-:W-:Y:S01]  /*93c0*/  MOV R161, R35 ;  /* 0x0000002300a17202 */ /* 0x020fe20000000f00 */
[----:B------:R-:W-:Y:S01]  /*93d0*/  FMUL.FTZ R35, R132, R171 ;  /* 0x000000ab84237220 */ /* 0x000fe20000410000 */
[----:B------:R-:W-:Y:S06]  /*93e0*/  MOV R171, R204 ;  /* 0x000000cc00ab7202 */ /* 0x000fec0000000f00 */
[----:B------:R1:W-:Y:S01]  /*93f0*/  MUFU.EX2 R225, R48 ;  /* 0x0000003000e17308 */ /* 0x0003e20000000800 */
[-C--:B------:R-:W-:Y:S03]  /*9400*/  HMMA.16816.F32 R28, R140, R190.reuse, R28 ;  /* 0x000000be8c1c723c */ /* 0x080fe6000000181c */
[C---:B--2---:R-:W-:Y:S01]  /*9410*/  FMUL.FTZ R37, R134.reuse, R173 ;  /* 0x000000ad86257220 */ /* 0x044fe20000410000 */
[----:B----4-:R-:W-:Y:S01]  /*9420*/  MOV R189, R211 ;  /* 0x000000d300bd7202 */ /* 0x010fe20000000f00 */
[----:B------:R-:W-:Y:S03]  /*9430*/  FFMA.FTZ R134, R134, R251, R203 ;  /* 0x000000fb86867223 */ /* 0x000fe600000100cb */
[C---:B------:R-:W-:Y:S01]  /*9440*/  HMMA.16816.F32 R32, R144.reuse, R190, R32 ;  /* 0x000000be9020723c */ /* 0x040fe20000001820 */
[----:B------:R2:W4:Y:S03]  /*9450*/  MUFU.EX2 R224, R49 ;  /* 0x0000003100e07308 */ /* 0x0005260000000800 */
[C---:B---3--:R-:W-:Y:S01]  /*9460*/  FMUL.FTZ R39, R132.reuse, R175 ;  /* 0x000000af84277220 */ /* 0x048fe20000410000 */
[----:B------:R-:W-:Y:S01]  /*9470*/  MOV R188, R210 ;  /* 0x000000d200bc7202 */ /* 0x000fe20000000f00 */
[----:B------:R-:W-:Y:S05]  /*9480*/  FFMA.FTZ R132, R132, R252, R202 ;  /* 0x000000fc84847223 */ /* 0x000fea00000100ca */
[----:B------:R3:W-:Y:S01]  /*9490*/  MUFU.EX2 R223, R50 ;  /* 0x0000003200df7308 */ /* 0x0007e20000000800 */
[-C--:B------:R-:W-:Y:S03]  /*94a0*/  HMMA.16816.F32 R36, R144, R148.reuse, R36 ;  /* 0x000000949024723c */ /* 0x080fe60000001824 */
[C---:B-1----:R-:W-:Y:S06]  /*94b0*/  FMUL.FTZ R48, R133.reuse, R176 ;  /* 0x000000b085307220 */ /* 0x042fec0000410000 */
[----:B------:R1:W2:Y:S03]  /*94c0*/  MUFU.EX2 R222, R51 ;  /* 0x0000003300de7308 */ /* 0x0002a60000000800 */
[C---:B--2---:R-:W-:Y:S07]  /*94d0*/  FMUL.FTZ R49, R133.reuse, R177 ;  /* 0x000000b185317220 */ /* 0x044fee0000410000 */
[----:B------:R2:W-:Y:S01]  /*94e0*/  MUFU.EX2 R167, R40 ;  /* 0x0000002800a77308 */ /* 0x0005e20000000800 */
[C---:B---3--:R-:W-:Y:S09]  /*94f0*/  FMUL.FTZ R50, R0.reuse, R178 ;  /* 0x000000b200327220 */ /* 0x048ff20000410000 */
[----:B------:R3:W3:Y:S01]  /*9500*/  MUFU.EX2 R166, R41 ;  /* 0x0000002900a67308 */ /* 0x0006e20000000800 */
[C---:B-1----:R-:W-:Y:S09]  /*9510*/  FMUL.FTZ R51, R0.reuse, R179 ;  /* 0x000000b300337220 */ /* 0x042ff20000410000 */
[----:B------:R1:W-:Y:S01]  /*9520*/  MUFU.EX2 R165, R42 ;  /* 0x0000002a00a57308 */ /* 0x0003e20000000800 */
[C---:B------:R-:W-:Y:S04]  /*9530*/  HMMA.16816.F32 R48, R140.reuse, R148, R48 ;  /* 0x000000948c30723c */ /* 0x040fe80000001830 */
[C---:B--2---:R-:W-:Y:S05]  /*9540*/  FMUL.FTZ R40, R133.reuse, R180 ;  /* 0x000000b485287220 */ /* 0x044fea0000410000 */
[----:B------:R2:W2:Y:S03]  /*9550*/  MUFU.EX2 R164, R43 ;  /* 0x0000002b00a47308 */ /* 0x0004a60000000800 */
[C---:B---3--:R-:W-:Y:S07]  /*9560*/  FMUL.FTZ R41, R133.reuse, R181 ;  /* 0x000000b585297220 */ /* 0x048fee0000410000 */
[----:B------:R3:W-:Y:S01]  /*9570*/  MUFU.EX2 R217, R44 ;  /* 0x0000002c00d97308 */ /* 0x0007e20000000800 */
[C---:B-1----:R-:W-:Y:S09]  /*9580*/  FMUL.FTZ R42, R0.reuse, R182 ;  /* 0x000000b6002a7220 */ /* 0x042ff20000410000 */
[----:B------:R1:W1:Y:S01]  /*9590*/  MUFU.EX2 R214, R45 ;  /* 0x0000002d00d67308 */ /* 0x0002620000000800 */
[C---:B--2---:R-:W-:Y:S09]  /*95a0*/  FMUL.FTZ R43, R0.reuse, R183 ;  /* 0x000000b7002b7220 */ /* 0x044ff20000410000 */
[----:B------:R-:W-:Y:S01]  /*95b0*/  MUFU.EX2 R175, R54 ;  /* 0x0000003600af7308 */ /* 0x000fe20000000800 */
[-C--:B------:R-:W-:Y:S03]  /*95c0*/  HMMA.16816.F32 R40, R140, R150.reuse, R40 ;  /* 0x000000968c28723c */ /* 0x080fe60000001828 */
[C---:B---3--:R-:W-:Y:S01]  /*95d0*/  FMUL.FTZ R44, R133.reuse, R184 ;  /* 0x000000b8852c7220 */ /* 0x048fe20000410000 */
[----:B------:R-:W-:Y:S04]  /*95e0*/  MOV R184, R188 ;  /* 0x000000bc00b87202 */ /* 0x000fe80000000f00 */
[C---:B------:R-:W-:Y:S01]  /*95f0*/  HMMA.16816.F32 R116, R144.reuse, R150, R116 ;  /* 0x000000969074723c */ /* 0x040fe20000001874 */
[----:B------:R2:W-:Y:S01]  /*9600*/  MUFU.EX2 R211, R46 ;  /* 0x0000002e00d37308 */ /* 0x0005e20000000800 */
[----:B------:R-:W3:Y:S02]  /*9610*/  LDSM.16.MT88.4 R148, [R228+0x900] ;  /* 0x00090000e494783b */ /* 0x000ee40000004200 */
[----:B------:R-:W-:Y:S01]  /*9620*/  MOV R193, R184 ;  /* 0x000000b800c17202 */ /* 0x000fe20000000f00 */
[----:B-1----:R-:W-:Y:S01]  /*9630*/  FMUL.FTZ R45, R133, R185 ;  /* 0x000000b9852d7220 */ /* 0x002fe20000410000 */
[----:B------:R-:W-:Y:S02]  /*9640*/  MOV R185, R189 ;  /* 0x000000bd00b97202 */ /* 0x000fe40000000f00 */
[-C--:B------:R-:W-:Y:S03]  /*9650*/  HMMA.16816.F32 R120, R144, R152.reuse, R120 ;  /* 0x000000989078723c */ /* 0x080fe60000001878 */
[----:B------:R1:W1:Y:S01]  /*9660*/  MUFU.EX2 R210, R47 ;  /* 0x0000002f00d27308 */ /* 0x0002620000000800 */
[----:B------:R-:W-:Y:S04]  /*9670*/  MOV R192, R185 ;  /* 0x000000b900c07202 */ /* 0x000fe80000000f00 */
[C---:B------:R-:W-:Y:S05]  /*9680*/  HMMA.16816.F32 R124, R140.reuse, R152, R124 ;  /* 0x000000988c7c723c */ /* 0x040fea000000187c */
[----:B------:R-:W-:Y:S01]  /*9690*/  MUFU.EX2 R174, R55 ;  /* 0x0000003700ae7308 */ /* 0x000fe20000000800 */
[C---:B--2---:R-:W-:Y:S01]  /*96a0*/  FMUL.FTZ R46, R0.reuse, R186 ;  /* 0x000000ba002e7220 */ /* 0x044fe20000410000 */
[----:B------:R-:W-:Y:S08]  /*96b0*/  MOV R186, R209 ;  /* 0x000000d100ba7202 */ /* 0x000ff00000000f00 */
[----:B------:R-:W-:Y:S01]  /*96c0*/  MUFU.EX2 R209, R52 ;  /* 0x0000003400d17308 */ /* 0x000fe20000000800 */
[----:B-1----:R-:W-:Y:S01]  /*96d0*/  FMUL.FTZ R47, R0, R187 ;  /* 0x000000bb002f7220 */ /* 0x002fe20000410000 */
[----:B------:R-:W-:Y:S04]  /*96e0*/  MOV R187, R208 ;  /* 0x000000d000bb7202 */ /* 0x000fe80000000f00 */
[----:B------:R-:W-:Y:S04]  /*96f0*/  MOV R109, R187 ;  /* 0x000000bb006d7202 */ /* 0x000fe80000000f00 */
[----:B------:R1:W-:Y:S01]  /*9700*/  MUFU.EX2 R208, R53 ;  /* 0x0000003500d07308 */ /* 0x0003e20000000800 */
[-C--:B------:R-:W-:Y:S07]  /*9710*/  HMMA.16816.F32 R44, R140, R154.reuse, R44 ;  /* 0x0000009a8c2c723c */ /* 0x080fee000000182c */
[----:B------:R-:W-:Y:S01]  /*9720*/  F2FP.PACK_AB R140, R195, R196 ;  /* 0x000000c4c38c723e */ /* 0x000fe200000000ff */
[----:B------:R-:W-:Y:S01]  /*9730*/  HMMA.16816.F32 R128, R144, R154, R128 ;  /* 0x0000009a9080723c */ /* 0x000fe20000001880 */
[----:B------:R-:W2:Y:S01]  /*9740*/  LDSM.16.MT88.4 R152, [R231+0x900] ;  /* 0x00090000e798783b */ /* 0x000ea20000004200 */
[----:B------:R-:W-:Y:S02]  /*9750*/  MUFU.EX2 R207, R64 ;  /* 0x0000004000cf7308 */ /* 0x000fe40000000800 */
[----:B------:R-:W-:Y:S02]  /*9760*/  F2FP.PACK_AB R141, R194, R186 ;  /* 0x000000bac28d723e */ /* 0x000fe400000000ff */
[----:B------:R-:W-:Y:S02]  /*9770*/  F2FP.PACK_AB R142, R197, R157 ;  /* 0x0000009dc58e723e */ /* 0x000fe400000000ff */
[----:B------:R-:W-:Y:S04]  /*9780*/  F2FP.PACK_AB R143, R163, R156 ;  /* 0x0000009ca38f723e */ /* 0x000fe800000000ff */
[----:B------:R-:W-:Y:S01]  /*9790*/  MUFU.EX2 R206, R65 ;  /* 0x0000004100ce7308 */ /* 0x000fe20000000800 */
[----:B------:R-:W-:Y:S02]  /*97a0*/  F2FP.PACK_AB R144, R159, R227 ;  /* 0x000000e39f90723e */ /* 0x000fe400000000ff */
[-C--:B---3--:R-:W-:Y:S01]  /*97b0*/  HMMA.16816.F32 R4, R140, R148.reuse, R4 ;  /* 0x000000948c04723c */ /* 0x088fe20000001804 */
[----:B-1----:R-:W1:Y:S04]  /*97c0*/  LDSM.16.MT88.4 R52, [R229+0x900] ;  /* 0x00090000e534783b */ /* 0x002e680000004200 */
[----:B------:R-:W-:Y:S02]  /*97d0*/  F2FP.PACK_AB R145, R158, R226 ;  /* 0x000000e29e91723e */ /* 0x000fe400000000ff */
[----:B------:R-:W-:Y:S01]  /*97e0*/  F2FP.PACK_AB R146, R162, R199 ;  /* 0x000000c7a292723e */ /* 0x000fe200000000ff */
[----:B------:R-:W-:Y:S01]  /*97f0*/  MUFU.EX2 R204, R66 ;  /* 0x0000004200cc7308 */ /* 0x000fe20000000800 */
[----:B------:R-:W-:Y:S07]  /*9800*/  F2FP.PACK_AB R147, R161, R198 ;  /* 0x000000c6a193723e */ /* 0x000fee00000000ff */
[C---:B------:R-:W-:Y:S02]  /*9810*/  HMMA.16816.F32 R8, R144.reuse, R148, R8 ;  /* 0x000000949008723c */ /* 0x040fe40000001808 */
[----:B------:R3:W-:Y:S05]  /*9820*/  MUFU.EX2 R205, R67 ;  /* 0x0000004300cd7308 */ /* 0x0007ea0000000800 */
[----:B------:R-:W-:Y:S01]  /*9830*/  MOV R148, R197 ;  /* 0x000000c500947202 */ /* 0x000fe20000000f00 */
[-C--:B------:R-:W-:Y:S04]  /*9840*/  HMMA.16816.F32 R12, R144, R150.reuse, R12 ;  /* 0x00000096900c723c */ /* 0x080fe8000000180c */
[----:B------:R-:W-:Y:S01]  /*9850*/  MUFU.EX2 R173, R56 ;  /* 0x0000003800ad7308 */ /* 0x000fe20000000800 */
[----:B------:R-:W-:Y:S02]  /*9860*/  MOV R149, R196 ;  /* 0x000000c400957202 */ /* 0x000fe40000000f00 */
[----:B------:R-:W-:Y:S01]  /*9870*/  MOV R111, R148 ;  /* 0x00000094006f7202 */ /* 0x000fe20000000f00 */
[C---:B------:R-:W-:Y:S06]  /*9880*/  HMMA.16816.F32 R16, R140.reuse, R150, R16 ;  /* 0x000000968c10723c */ /* 0x040fec0000001810 */
[----:B------:R-:W1:Y:S01]  /*9890*/  MUFU.EX2 R179, R57 ;  /* 0x0000003900b37308 */ /* 0x000e620000000800 */
[----:B------:R-:W-:Y:S01]  /*98a0*/  MOV R150, R199 ;  /* 0x000000c700967202 */ /* 0x000fe20000000f00 */
[-C--:B--2---:R-:W-:Y:S01]  /*98b0*/  HMMA.16816.F32 R20, R140, R152.reuse, R20 ;  /* 0x000000988c14723c */ /* 0x084fe20000001814 */
[----:B---3--:R-:W2:Y:S03]  /*98c0*/  LDSM.16.MT88.4 R64, [R230+0x900] ;  /* 0x00090000e640783b */ /* 0x008ea60000004200 */
[----:B------:R-:W-:Y:S02]  /*98d0*/  MOV R151, R198 ;  /* 0x000000c600977202 */ /* 0x000fe40000000f00 */
[----:B------:R-:W-:Y:S02]  /*98e0*/  MOV R251, R150 ;  /* 0x0000009600fb7202 */ /* 0x000fe40000000f00 */
[C---:B------:R-:W-:Y:S01]  /*98f0*/  HMMA.16816.F32 R24, R144.reuse, R152, R24 ;  /* 0x000000989018723c */ /* 0x040fe20000001818 */
[----:B------:R-:W-:Y:S03]  /*9900*/  MUFU.EX2 R172, R58 ;  /* 0x0000003a00ac7308 */ /* 0x000fe60000000800 */
[----:B------:R-:W-:Y:S03]  /*9910*/  MOV R203, R151 ;  /* 0x0000009700cb7202 */ /* 0x000fe60000000f00 */
[----:B------:R-:W-:Y:S01]  /*9920*/  MOV R153, R195 ;  /* 0x000000c300997202 */ /* 0x000fe20000000f00 */
[-C--:B------:R-:W-:Y:S03]  /*9930*/  HMMA.16816.F32 R28, R144, R154.reuse, R28 ;  /* 0x0000009a901c723c */ /* 0x080fe6000000181c */
[----:B------:R3:W2:Y:S01]  /*9940*/  MUFU.EX2 R178, R59 ;  /* 0x0000003b00b27308 */ /* 0x0006a20000000800 */
[----:B------:R-:W-:Y:S02]  /*9950*/  MOV R152, R194 ;  /* 0x000000c200987202 */ /* 0x000fe40000000f00 */
[----:B------:R-:W-:Y:S02]  /*9960*/  MOV R252, R153 ;  /* 0x0000009900fc7202 */ /* 0x000fe40000000f00 */
[C---:B------:R-:W-:Y:S01]  /*9970*/  HMMA.16816.F32 R32, R140.reuse, R154, R32 ;  /* 0x0000009a8c20723c */ /* 0x040fe20000001820 */
[----:B------:R-:W5:Y:S03]  /*9980*/  LDL.LU R154, [R1] ;  /* 0x00000000019a7983 */ /* 0x000f660000300800 */
[----:B------:R-:W-:Y:S01]  /*9990*/  MOV R202, R152 ;  /* 0x0000009800ca7202 */ /* 0x000fe20000000f00 */
[----:B------:R-:W5:Y:S01]  /*99a0*/  LDL.LU R155, [R1+0x4] ;  /* 0x00000400019b7983 */ /* 0x000f620000300800 */
[----:B------:R-:W-:Y:S02]  /*99b0*/  MUFU.EX2 R183, R68 ;  /* 0x0000004400b77308 */ /* 0x000fe40000000800 */
[-C--:B-1----:R-:W-:Y:S08]  /*99c0*/  HMMA.16816.F32 R36, R140, R52.reuse, R36 ;  /* 0x000000348c24723c */ /* 0x082ff00000001824 */
[C---:B------:R-:W-:Y:S01]  /*99d0*/  HMMA.16816.F32 R48, R144.reuse, R52, R48 ;  /* 0x000000349030723c */ /* 0x040fe20000001830 */
[----:B------:R-:W-:Y:S01]  /*99e0*/  MUFU.EX2 R197, R69 ;  /* 0x0000004500c57308 */ /* 0x000fe20000000800 */
[----:B---3--:R-:W1:Y:S05]  /*99f0*/  LDSM.16.MT88.4 R56, [R228+0x1100] ;  /* 0x00110000e438783b */ /* 0x008e6a0000004200 */
[----:B------:R-:W-:Y:S01]  /*9a00*/  F2FP.PACK_AB R52, R185, R160 ;  /* 0x000000a0b934723e */ /* 0x000fe200000000ff */
[-C--:B------:R-:W-:Y:S03]  /*9a10*/  HMMA.16816.F32 R40, R144, R54.reuse, R40 ;  /* 0x000000369028723c */ /* 0x080fe60000001828 */
[----:B------:R-:W-:Y:S01]  /*9a20*/  MUFU.EX2 R182, R70 ;  /* 0x0000004600b67308 */ /* 0x000fe20000000800 */
[----:B------:R-:W-:Y:S04]  /*9a30*/  F2FP.PACK_AB R53, R184, R187 ;  /* 0x000000bbb835723e */ /* 0x000fe800000000ff */
[C---:B------:R-:W-:Y:S05]  /*9a40*/  HMMA.16816.F32 R116, R140.reuse, R54, R116 ;  /* 0x000000368c74723c */ /* 0x040fea0000001874 */
[----:B------:R3:W-:Y:S02]  /*9a50*/  MUFU.EX2 R196, R71 ;  /* 0x0000004700c47308 */ /* 0x0007e40000000800 */
[----:B----4-:R-:W-:Y:S01]  /*9a60*/  F2FP.PACK_AB R54, R224, R225 ;  /* 0x000000e1e036723e */ /* 0x010fe200000000ff */
[-C--:B--2---:R-:W-:Y:S04]  /*9a70*/  HMMA.16816.F32 R120, R140, R64.reuse, R120 ;  /* 0x000000408c78723c */ /* 0x084fe80000001878 */
[----:B------:R-:W-:Y:S03]  /*9a80*/  F2FP.PACK_AB R55, R222, R223 ;  /* 0x000000dfde37723e */ /* 0x000fe600000000ff */
[----:B------:R-:W-:Y:S01]  /*9a90*/  MUFU.EX2 R181, R72 ;  /* 0x0000004800b57308 */ /* 0x000fe20000000800 */
[C---:B------:R-:W-:Y:S08]  /*9aa0*/  HMMA.16816.F32 R124, R144.reuse, R64, R124 ;  /* 0x00000040907c723c */ /* 0x040ff0000000187c */
[-C--:B------:R-:W-:Y:S01]  /*9ab0*/  HMMA.16816.F32 R44, R144, R66.reuse, R44 ;  /* 0x00000042902c723c */ /* 0x080fe2000000182c */
[----:B------:R2:W-:Y:S01]  /*9ac0*/  MUFU.EX2 R177, R60 ;  /* 0x0000003c00b17308 */ /* 0x0005e20000000800 */
[----:B---3--:R-:W-:Y:S05]  /*9ad0*/  LDSM.16.MT88.4 R68, [R229+0x1100] ;  /* 0x00110000e544783b */ /* 0x008fea0000004200 */
[----:B------:R-:W-:Y:S01]  /*9ae0*/  MOV R147, R171 ;  /* 0x000000ab00937202 */ /* 0x000fe20000000f00 */
[----:B------:R-:W-:Y:S03]  /*9af0*/  HMMA.16816.F32 R128, R140, R66, R128 ;  /* 0x000000428c80723c */ /* 0x000fe60000001880 */
[----:B------:R3:W4:Y:S01]  /*9b00*/  MUFU.EX2 R199, R61 ;  /* 0x0000003d00c77308 */ /* 0x0007220000000800 */
[----:B------:R-:W-:Y:S01]  /*9b10*/  MOV R146, R170 ;  /* 0x000000aa00927202 */ /* 0x000fe20000000f00 */
[----:B------:R-:W4:Y:S01]  /*9b20*/  LDSM.16.MT88.4 R64, [R231+0x1100] ;  /* 0x00110000e740783b */ /* 0x000f220000004200 */
[----:B------:R-:W-:Y:S02]  /*9b30*/  MOV R145, R169 ;  /* 0x000000a900917202 */ /* 0x000fe40000000f00 */
[-C--:B-1----:R-:W-:Y:S05]  /*9b40*/  HMMA.16816.F32 R4, R52, R56.reuse, R4 ;  /* 0x000000383404723c */ /* 0x082fea0000001804 */
[----:B------:R1:W-:Y:S01]  /*9b50*/  MUFU.EX2 R176, R62 ;  /* 0x0000003e00b07308 */ /* 0x0003e20000000800 */
[----:B------:R-:W-:Y:S02]  /*9b60*/  MOV R144, R168 ;  /* 0x000000a800907202 */ /* 0x000fe40000000f00 */
[----:B------:R-:W-:Y:S01]  /*9b70*/  LDSM.16.MT88.4 R168, [R231+0x3100] ;  /* 0x00310000e7a8783b */ /* 0x000fe20000004200 */
[----:B--2---:R-:W-:Y:S06]  /*9b80*/  F2FP.PACK_AB R60, R166, R167 ;  /* 0x000000a7a63c723e */ /* 0x004fec00000000ff */
[----:B------:R2:W2:Y:S01]  /*9b90*/  MUFU.EX2 R198, R63 ;  /* 0x0000003f00c67308 */ /* 0x0004a20000000800 */
[----:B---3--:R-:W-:Y:S09]  /*9ba0*/  F2FP.PACK_AB R61, R164, R165 ;  /* 0x000000a5a43d723e */ /* 0x008ff200000000ff */
[----:B------:R-:W3:Y:S01]  /*9bb0*/  MUFU.EX2 R189, R73 ;  /* 0x0000004900bd7308 */ /* 0x000ee20000000800 */
[----:B-1----:R-:W-:Y:S09]  /*9bc0*/  F2FP.PACK_AB R62, R214, R217 ;  /* 0x000000d9d63e723e */ /* 0x002ff200000000ff */
[----:B------:R-:W-:Y:S01]  /*9bd0*/  MUFU.EX2 R180, R74 ;  /* 0x0000004a00b47308 */ /* 0x000fe20000000800 */
[----:B--2---:R-:W-:Y:S09]  /*9be0*/  F2FP.PACK_AB R63, R210, R211 ;  /* 0x000000d3d23f723e */ /* 0x004ff200000000ff */
[----:B------:R1:W2:Y:S01]  /*9bf0*/  MUFU.EX2 R188, R75 ;  /* 0x0000004b00bc7308 */ /* 0x0002a20000000800 */
[C---:B------:R-:W-:Y:S08]  /*9c00*/  HMMA.16816.F32 R8, R60.reuse, R56, R8 ;  /* 0x000000383c08723c */ /* 0x040ff00000001808 */
[-C--:B------:R-:W-:Y:S01]  /*9c10*/  HMMA.16816.F32 R12, R60, R58.reuse, R12 ;  /* 0x0000003a3c0c723c */ /* 0x080fe2000000180c */
[----:B------:R-:W-:Y:S07]  /*9c20*/  MUFU.EX2 R138, R138 ;  /* 0x0000008a008a7308 */ /* 0x000fee0000000800 */
[C---:B------:R-:W-:Y:S01]  /*9c30*/  HMMA.16816.F32 R16, R52.reuse, R58, R16 ;  /* 0x0000003a3410723c */ /* 0x040fe20000001810 */
[----:B------:R-:W2:Y:S02]  /*9c40*/  LDSM.16.MT88.4 R56, [R230+0x1100] ;  /* 0x00110000e638783b */ /* 0x000ea40000004200 */
[----:B------:R-:W-:Y:S05]  /*9c50*/  MUFU.EX2 R195, R80 ;  /* 0x0000005000c37308 */ /* 0x000fea0000000800 */
[-C--:B----4-:R-:W-:Y:S01]  /*9c60*/  HMMA.16816.F32 R20, R52, R64.reuse, R20 ;  /* 0x000000403414723c */ /* 0x090fe20000001814 */
[----:B-1----:R-:W-:Y:S04]  /*9c70*/  LDSM.16.MT88.4 R72, [R229+0x2100] ;  /* 0x00210000e548783b */ /* 0x002fe80000004200 */
[----:B------:R-:W-:Y:S03]  /*9c80*/  MUFU.EX2 R80, R79 ;  /* 0x0000004f00507308 */ /* 0x000fe60000000800 */
[C---:B------:R-:W-:Y:S07]  /*9c90*/  HMMA.16816.F32 R24, R60.reuse, R64, R24 ;  /* 0x000000403c18723c */ /* 0x040fee0000001818 */
[----:B------:R-:W-:Y:S01]  /*9ca0*/  MUFU.EX2 R194, R81 ;  /* 0x0000005100c27308 */ /* 0x000fe20000000800 */
[-C--:B------:R-:W-:Y:S08]  /*9cb0*/  HMMA.16816.F32 R28, R60, R66.reuse, R28 ;  /* 0x000000423c1c723c */ /* 0x080ff0000000181c */
[C---:B------:R-:W-:Y:S01]  /*9cc0*/  HMMA.16816.F32 R32, R52.reuse, R66, R32 ;  /* 0x000000423420723c */ /* 0x040fe20000001820 */
[----:B------:R-:W1:Y:S01]  /*9cd0*/  LDSM.16.MT88.4 R64, [R228+0x1900] ;  /* 0x00190000e440783b */ /* 0x000e620000004200 */
[----:B------:R-:W-:Y:S06]  /*9ce0*/  MUFU.EX2 R191, R82 ;  /* 0x0000005200bf7308 */ /* 0x000fec0000000800 */
[-C--:B------:R-:W-:Y:S04]  /*9cf0*/  HMMA.16816.F32 R36, R52, R68.reuse, R36 ;  /* 0x000000443424723c */ /* 0x080fe80000001824 */
[----:B------:R-:W-:Y:S04]  /*9d00*/  MUFU.EX2 R190, R83 ;  /* 0x0000005300be7308 */ /* 0x000fe80000000800 */
[C---:B------:R-:W-:Y:S06]  /*9d10*/  HMMA.16816.F32 R48, R60.reuse, R68, R48 ;  /* 0x000000443c30723c */ /* 0x040fec0000001830 */
[----:B------:R4:W-:Y:S02]  /*9d20*/  MUFU.EX2 R82, R76 ;  /* 0x0000004c00527308 */ /* 0x0009e40000000800 */
[-C--:B------:R-:W-:Y:S08]  /*9d30*/  HMMA.16816.F32 R40, R60, R70.reuse, R40 ;  /* 0x000000463c28723c */ /* 0x080ff00000001828 */
[C---:B------:R-:W-:Y:S01]  /*9d40*/  HMMA.16816.F32 R116, R52.reuse, R70, R116 ;  /* 0x000000463474723c */ /* 0x040fe20000001874 */
[----:B------:R-:W-:Y:S01]  /*9d50*/  LDSM.16.MT88.4 R68, [R229+0x1900] ;  /* 0x00190000e544783b */ /* 0x000fe20000004200 */
[----:B------:R-:W1:Y:S06]  /*9d60*/  MUFU.EX2 R83, R77 ;  /* 0x0000004d00537308 */ /* 0x000e6c0000000800 */
[-C--:B--2---:R-:W-:Y:S04]  /*9d70*/  HMMA.16816.F32 R120, R52, R56.reuse, R120 ;  /* 0x000000383478723c */ /* 0x084fe80000001878 */
[----:B------:R-:W2:Y:S04]  /*9d80*/  MUFU.EX2 R81, R78 ;  /* 0x0000004e00517308 */ /* 0x000ea80000000800 */
[C---:B------:R-:W-:Y:S06]  /*9d90*/  HMMA.16816.F32 R124, R60.reuse, R56, R124 ;  /* 0x000000383c7c723c */ /* 0x040fec000000187c */
[----:B------:R-:W-:Y:S01]  /*9da0*/  MUFU.EX2 R84, R84 ;  /* 0x0000005400547308 */ /* 0x000fe20000000800 */
[----:B------:R-:W-:Y:S01]  /*9db0*/  F2FP.PACK_AB R56, R179, R173 ;  /* 0x000000adb338723e */ /* 0x000fe200000000ff */
[-C--:B------:R-:W-:Y:S01]  /*9dc0*/  HMMA.16816.F32 R44, R60, R58.reuse, R44 ;  /* 0x0000003a3c2c723c */ /* 0x080fe2000000182c */
[----:B------:R-:W2:Y:S03]  /*9dd0*/  LDSM.16.MT88.4 R60, [R231+0x1900] ;  /* 0x00190000e73c783b */ /* 0x000ea60000004200 */
[----:B------:R-:W-:Y:S04]  /*9de0*/  F2FP.PACK_AB R57, R178, R172 ;  /* 0x000000acb239723e */ /* 0x000fe800000000ff */
[----:B------:R-:W-:Y:S01]  /*9df0*/  HMMA.16816.F32 R128, R52, R58, R128 ;  /* 0x0000003a3480723c */ /* 0x000fe20000001880 */
[----:B------:R-:W-:Y:S06]  /*9e00*/  MUFU.EX2 R85, R85 ;  /* 0x0000005500557308 */ /* 0x000fec0000000800 */
[----:B------:R-:W-:Y:S02]  /*9e10*/  F2FP.PACK_AB R52, R208, R209 ;  /* 0x000000d1d034723e */ /* 0x000fe400000000ff */
[----:B------:R-:W-:Y:S02]  /*9e20*/  F2FP.PACK_AB R53, R174, R175 ;  /* 0x000000afae35723e */ /* 0x000fe400000000ff */
[----:B------:R-:W-:Y:S01]  /*9e30*/  MUFU.EX2 R86, R86 ;  /* 0x0000005600567308 */ /* 0x000fe20000000800 */
[----:B------:R-:W-:Y:S02]  /*9e40*/  F2FP.PACK_AB R54, R206, R207 ;  /* 0x000000cfce36723e */ /* 0x000fe400000000ff */
[----:B------:R-:W-:Y:S02]  /*9e50*/  F2FP.PACK_AB R55, R205, R204 ;  /* 0x000000cccd37723e */ /* 0x000fe400000000ff */
[----:B------:R-:W-:Y:S02]  /*9e60*/  F2FP.PACK_AB R58, R199, R177 ;  /* 0x000000b1c73a723e */ /* 0x000fe400000000ff */
[----:B------:R-:W-:Y:S03]  /*9e70*/  F2FP.PACK_AB R59, R198, R176 ;  /* 0x000000b0c63b723e */ /* 0x000fe600000000ff */
[-C--:B-1----:R-:W-:Y:S01]  /*9e80*/  HMMA.16816.F32 R4, R52, R64.reuse, R4 ;  /* 0x000000403404723c */ /* 0x082fe20000001804 */
        /* <DEDUP_REMOVED lines=8> */
[-C--:B--2---:R-:W-:Y:S08]  /*9f10*/  HMMA.16816.F32 R20, R52, R60.reuse, R20 ;  /* 0x0000003c3414723c */ /* 0x084ff00000001814 */
[C---:B------:R-:W-:Y:S01]  /*9f20*/  HMMA.16816.F32 R24, R56.reuse, R60, R24 ;  /* 0x0000003c3818723c */ /* 0x040fe20000001818 */
[----:B------:R-:W-:Y:S07]  /*9f30*/  MUFU.EX2 R99, R99 ;  /* 0x0000006300637308 */ /* 0x000fee0000000800 */
[-C--:B------:R-:W-:Y:S03]  /*9f40*/  HMMA.16816.F32 R28, R56, R62.reuse, R28 ;  /* 0x0000003e381c723c */ /* 0x080fe6000000181c */
[----:B------:R-:W-:Y:S01]  /*9f50*/  MUFU.EX2 R100, R100 ;  /* 0x0000006400647308 */ /* 0x000fe20000000800 */
[----:B-----5:R-:W-:Y:S02]  /*9f60*/  FFMA.FTZ R133, R133, R154, R201 ;  /* 0x0000009a85857223 */ /* 0x020fe400000100c9 */
[----:B------:R-:W-:Y:S02]  /*9f70*/  FFMA.FTZ R0, R0, R155, R200 ;  /* 0x0000009b00007223 */ /* 0x000fe400000100c8 */
[C---:B------:R-:W-:Y:S01]  /*9f80*/  HMMA.16816.F32 R32, R52.reuse, R62, R32 ;  /* 0x0000003e3420723c */ /* 0x040fe20000001820 */
[----:B------:R-:W2:Y:S03]  /*9f90*/  LDSM.16.MT88.4 R60, [R228+0x2100] ;  /* 0x00210000e43c783b */ /* 0x000ea60000004200 */
[----:B------:R-:W-:Y:S01]  /*9fa0*/  FADD.FTZ R0, R212, R0 ;  /* 0x00000000d4007221 */ /* 0x000fe20000010000 */
[----:B------:R-:W-:Y:S03]  /*9fb0*/  MUFU.EX2 R101, R101 ;  /* 0x0000006500657308 */ /* 0x000fe60000000800 */
[-C--:B------:R-:W-:Y:S01]  /*9fc0*/  HMMA.16816.F32 R36, R52, R68.reuse, R36 ;  /* 0x000000443424723c */ /* 0x080fe20000001824 */
[----:B------:R-:W-:Y:S03]  /*9fd0*/  LDSM.16.MT88.4 R152, [R228+0x3100] ;  /* 0x00310000e498783b */ /* 0x000fe60000004200 */
[----:B----4-:R-:W-:Y:S03]  /*9fe0*/  FADD.FTZ R76, R215, R0 ;  /* 0x00000000d74c7221 */ /* 0x010fe60000010000 */
[----:B------:R-:W-:Y:S01]  /*9ff0*/  MUFU.EX2 R102, R102 ;  /* 0x0000006600667308 */ /* 0x000fe20000000800 */
[C---:B------:R-:W-:Y:S08]  /*a000*/  HMMA.16816.F32 R48, R56.reuse, R68, R48 ;  /* 0x000000443830723c */ /* 0x040ff00000001830 */
[-C--:B------:R-:W-:Y:S01]  /*a010*/  HMMA.16816.F32 R40, R56, R70.reuse, R40 ;  /* 0x000000463828723c */ /* 0x080fe20000001828 */
[----:B------:R-:W-:Y:S07]  /*a020*/  MUFU.EX2 R103, R103 ;  /* 0x0000006700677308 */ /* 0x000fee0000000800 */
[C---:B------:R-:W-:Y:S01]  /*a030*/  HMMA.16816.F32 R116, R52.reuse, R70, R116 ;  /* 0x000000463474723c */ /* 0x040fe20000001874 */
[----:B------:R-:W4:Y:S02]  /*a040*/  LDSM.16.MT88.4 R68, [R231+0x2100] ;  /* 0x00210000e744783b */ /* 0x000f240000004200 */
[----:B------:R-:W-:Y:S05]  /*a050*/  MUFU.EX2 R112, R112 ;  /* 0x0000007000707308 */ /* 0x000fea0000000800 */
[-C--:B-1----:R-:W-:Y:S05]  /*a060*/  HMMA.16816.F32 R120, R52, R64.reuse, R120 ;  /* 0x000000403478723c */ /* 0x082fea0000001878 */
[----:B------:R-:W-:Y:S03]  /*a070*/  MUFU.EX2 R113, R113 ;  /* 0x0000007100717308 */ /* 0x000fe60000000800 */
[C---:B------:R-:W-:Y:S07]  /*a080*/  HMMA.16816.F32 R124, R56.reuse, R64, R124 ;  /* 0x00000040387c723c */ /* 0x040fee000000187c */
[----:B------:R-:W-:Y:S01]  /*a090*/  MUFU.EX2 R114, R114 ;  /* 0x0000007200727308 */ /* 0x000fe20000000800 */
[-C--:B------:R-:W-:Y:S07]  /*a0a0*/  HMMA.16816.F32 R44, R56, R66.reuse, R44 ;  /* 0x00000042382c723c */ /* 0x080fee000000182c */
[----:B---3--:R-:W-:Y:S01]  /*a0b0*/  F2FP.PACK_AB R56, R189, R181 ;  /* 0x000000b5bd38723e */ /* 0x008fe200000000ff */
        /* <DEDUP_REMOVED lines=10> */
[----:B------:R-:W-:Y:S05]  /*a160*/  F2FP.PACK_AB R59, R80, R81 ;  /* 0x00000051503b723e */ /* 0x000fea00000000ff */
[-C--:B--2---:R-:W-:Y:S01]  /*a170*/  HMMA.16816.F32 R4, R52, R60.reuse, R4 ;  /* 0x0000003c3404723c */ /* 0x084fe20000001804 */
[----:B------:R-:W-:Y:S07]  /*a180*/  MUFU.EX2 R110, R110 ;  /* 0x0000006e006e7308 */ /* 0x000fee0000000800 */
[C---:B------:R-:W-:Y:S03]  /*a190*/  HMMA.16816.F32 R8, R56.reuse, R60, R8 ;  /* 0x0000003c3808723c */ /* 0x040fe60000001808 */
[----:B------:R-:W-:Y:S05]  /*a1a0*/  MUFU.EX2 R88, R88 ;  /* 0x0000005800587308 */ /* 0x000fea0000000800 */
[-C--:B------:R-:W-:Y:S05]  /*a1b0*/  HMMA.16816.F32 R12, R56, R62.reuse, R12 ;  /* 0x0000003e380c723c */ /* 0x080fea000000180c */
[----:B------:R-:W-:Y:S03]  /*a1c0*/  MUFU.EX2 R89, R89 ;  /* 0x0000005900597308 */ /* 0x000fe60000000800 */
[C---:B------:R-:W-:Y:S01]  /*a1d0*/  HMMA.16816.F32 R16, R52.reuse, R62, R16 ;  /* 0x0000003e3410723c */ /* 0x040fe20000001810 */
[----:B------:R-:W2:Y:S06]  /*a1e0*/  LDSM.16.MT88.4 R60, [R228+0x2900] ;  /* 0x00290000e43c783b */ /* 0x000eac0000004200 */
[----:B------:R-:W-:Y:S01]  /*a1f0*/  MUFU.EX2 R90, R90 ;  /* 0x0000005a005a7308 */ /* 0x000fe20000000800 */
[-C--:B----4-:R-:W-:Y:S08]  /*a200*/  HMMA.16816.F32 R20, R52, R68.reuse, R20 ;  /* 0x000000443414723c */ /* 0x090ff00000001814 */
[C---:B------:R-:W-:Y:S01]  /*a210*/  HMMA.16816.F32 R24, R56.reuse, R68, R24 ;  /* 0x000000443818723c */ /* 0x040fe20000001818 */
[----:B------:R-:W-:Y:S07]  /*a220*/  MUFU.EX2 R91, R91 ;  /* 0x0000005b005b7308 */ /* 0x000fee0000000800 */
[-C--:B------:R-:W-:Y:S03]  /*a230*/  HMMA.16816.F32 R28, R56, R70.reuse, R28 ;  /* 0x00000046381c723c */ /* 0x080fe6000000181c */
[----:B------:R-:W-:Y:S05]  /*a240*/  MUFU.EX2 R92, R92 ;  /* 0x0000005c005c7308 */ /* 0x000fea0000000800 */
[C---:B------:R-:W-:Y:S01]  /*a250*/  HMMA.16816.F32 R32, R52.reuse, R70, R32 ;  /* 0x000000463420723c */ /* 0x040fe20000001820 */
[----:B------:R-:W3:Y:S04]  /*a260*/  LDSM.16.MT88.4 R68, [R231+0x2900] ;  /* 0x00290000e744783b */ /* 0x000ee80000004200 */
[----:B------:R-:W4:Y:S03]  /*a270*/  MUFU.EX2 R93, R93 ;  /* 0x0000005d005d7308 */ /* 0x000f260000000800 */
[-C--:B------:R-:W-:Y:S07]  /*a280*/  HMMA.16816.F32 R36, R52, R72.reuse, R36 ;  /* 0x000000483424723c */ /* 0x080fee0000001824 */
[----:B------:R-:W-:Y:S01]  /*a290*/  MUFU.EX2 R94, R94 ;  /* 0x0000005e005e7308 */ /* 0x000fe20000000800 */
[C---:B------:R-:W-:Y:S08]  /*a2a0*/  HMMA.16816.F32 R48, R56.reuse, R72, R48 ;  /* 0x000000483830723c */ /* 0x040ff00000001830 */
[-C--:B------:R-:W-:Y:S01]  /*a2b0*/  HMMA.16816.F32 R40, R56, R74.reuse, R40 ;  /* 0x0000004a3828723c */ /* 0x080fe20000001828 */
[----:B------:R-:W5:Y:S07]  /*a2c0*/  MUFU.EX2 R95, R95 ;  /* 0x0000005f005f7308 */ /* 0x000f6e0000000800 */
[C---:B------:R-:W-:Y:S01]  /*a2d0*/  HMMA.16816.F32 R116, R52.reuse, R74, R116 ;  /* 0x0000004a3474723c */ /* 0x040fe20000001874 */
[----:B------:R-:W2:Y:S02]  /*a2e0*/  LDSM.16.MT88.4 R72, [R229+0x2900] ;  /* 0x00290000e548783b */ /* 0x000ea40000004200 */
[----:B------:R-:W-:Y:S05]  /*a2f0*/  MUFU.EX2 R104, R104 ;  /* 0x0000006800687308 */ /* 0x000fea0000000800 */
[-C--:B-1----:R-:W-:Y:S05]  /*a300*/  HMMA.16816.F32 R120, R52, R64.reuse, R120 ;  /* 0x000000403478723c */ /* 0x082fea0000001878 */
[----:B------:R-:W1:Y:S03]  /*a310*/  MUFU.EX2 R105, R105 ;  /* 0x0000006900697308 */ /* 0x000e660000000800 */
[C---:B------:R-:W-:Y:S07]  /*a320*/  HMMA.16816.F32 R124, R56.reuse, R64, R124 ;  /* 0x00000040387c723c */ /* 0x040fee000000187c */
[----:B------:R-:W-:Y:S01]  /*a330*/  FADD.FTZ R64, R218, R134 ;  /* 0x00000086da407221 */ /* 0x000fe20000010000 */
[-C--:B------:R-:W-:Y:S01]  /*a340*/  HMMA.16816.F32 R44, R56, R66.reuse, R44 ;  /* 0x00000042382c723c */ /* 0x080fe2000000182c */
[----:B------:R-:W-:Y:S03]  /*a350*/  MUFU.EX2 R106, R106 ;  /* 0x0000006a006a7308 */ /* 0x000fe60000000800 */
[----:B------:R-:W-:Y:S03]  /*a360*/  FADD.FTZ R79, R221, R64 ;  /* 0x00000040dd4f7221 */ /* 0x000fe60000010000 */
[----:B----4-:R-:W-:Y:S01]  /*a370*/  F2FP.PACK_AB R58, R93, R92 ;  /* 0x0000005c5d3a723e */ /* 0x010fe200000000ff */
[----:B------:R-:W-:Y:S01]  /*a380*/  HMMA.16816.F32 R128, R52, R66, R128 ;  /* 0x000000423480723c */ /* 0x000fe20000001880 */
[----:B------:R-:W4:Y:S02]  /*a390*/  LDSM.16.MT88.4 R64, [R230+0x2900] ;  /* 0x00290000e640783b */ /* 0x000f240000004200 */
[----:B------:R-:W3:Y:S01]  /*a3a0*/  MUFU.EX2 R107, R107 ;  /* 0x0000006b006b7308 */ /* 0x000ee20000000800 */
[----:B------:R-:W-:Y:S01]  /*a3b0*/  FADD.FTZ R56, R216, R132 ;  /* 0x00000084d8387221 */ /* 0x000fe20000010000 */
[----:B-----5:R-:W-:Y:S01]  /*a3c0*/  F2FP.PACK_AB R59, R95, R94 ;  /* 0x0000005e5f3b723e */ /* 0x020fe200000000ff */
[----:B------:R-:W-:Y:S01]  /*a3d0*/  FADD.FTZ R57, R213, R133 ;  /* 0x00000085d5397221 */ /* 0x000fe20000010000 */
[----:B------:R-:W-:Y:S01]  /*a3e0*/  F2FP.PACK_AB R52, R85, R84 ;  /* 0x000000545534723e */ /* 0x000fe200000000ff */
[----:B------:R-:W-:Y:S01]  /*a3f0*/  FADD.FTZ R78, R220, R56 ;  /* 0x00000038dc4e7221 */ /* 0x000fe20000010000 */
[----:B------:R-:W-:Y:S03]  /*a400*/  F2FP.PACK_AB R53, R87, R86 ;  /* 0x000000565735723e */ /* 0x000fe600000000ff */
[----:B------:R-:W-:Y:S01]  /*a410*/  F2FP.PACK_AB R54, R97, R96 ;  /* 0x000000606136723e */ /* 0x000fe200000000ff */
[----:B------:R-:W-:Y:S01]  /*a420*/  FADD.FTZ R77, R219, R57 ;  /* 0x00000039db4d7221 */ /* 0x000fe20000010000 */
[----:B------:R-:W-:Y:S01]  /*a430*/  F2FP.PACK_AB R55, R99, R98 ;  /* 0x000000626337723e */ /* 0x000fe200000000ff */
[----:B------:R-:W-:Y:S01]  /*a440*/  FADD.FTZ R0, R144, R79 ;  /* 0x0000004f90007221 */ /* 0x000fe20000010000 */
[----:B------:R-:W-:Y:S02]  /*a450*/  F2FP.PACK_AB R56, R89, R88 ;  /* 0x000000585938723e */ /* 0x000fe400000000ff */
[----:B------:R-:W-:Y:S02]  /*a460*/  F2FP.PACK_AB R57, R91, R90 ;  /* 0x0000005a5b39723e */ /* 0x000fe400000000ff */
[----:B-1----:R-:W-:Y:S01]  /*a470*/  F2FP.PACK_AB R184, R105, R104 ;  /* 0x0000006869b8723e */ /* 0x002fe200000000ff */
[-C--:B--2---:R-:W-:Y:S03]  /*a480*/  HMMA.16816.F32 R4, R52, R60.reuse, R4 ;  /* 0x0000003c3404723c */ /* 0x084fe60000001804 */
[----:B------:R-:W-:Y:S02]  /*a490*/  MOV R133, R135 ;  /* 0x0000008700857202 */ /* 0x000fe40000000f00 */
[----:B---3--:R-:W-:Y:S03]  /*a4a0*/  F2FP.PACK_AB R185, R107, R106 ;  /* 0x0000006a6bb9723e */ /* 0x008fe600000000ff */
[C---:B------:R-:W-:Y:S01]  /*a4b0*/  HMMA.16816.F32 R8, R56.reuse, R60, R8 ;  /* 0x0000003c3808723c */ /* 0x040fe20000001808 */
[----:B------:R1:W2:Y:S07]  /*a4c0*/  MUFU.EX2 R60, R3 ;  /* 0x00000003003c7308 */ /* 0x0002ae0000000800 */
[-C--:B------:R-:W-:Y:S08]  /*a4d0*/  HMMA.16816.F32 R12, R56, R62.reuse, R12 ;  /* 0x0000003e380c723c */ /* 0x080ff0000000180c */
[C---:B------:R-:W-:Y:S08]  /*a4e0*/  HMMA.16816.F32 R16, R52.reuse, R62, R16 ;  /* 0x0000003e3410723c */ /* 0x040ff00000001810 */
[-C--:B------:R-:W-:Y:S04]  /*a4f0*/  HMMA.16816.F32 R20, R52, R68.reuse, R20 ;  /* 0x000000443414723c */ /* 0x080fe80000001814 */
[----:B-1----:R-:W-:Y:S01]  /*a500*/  FADD.FTZ R3, R147, R76 ;  /* 0x0000004c93037221 */ /* 0x002fe20000010000 */
[----:B--2---:R-:W-:Y:S03]  /*a510*/  F2FP.PACK_AB R187, R60, R110 ;  /* 0x0000006e3cbb723e */ /* 0x004fe600000000ff */
[C---:B------:R-:W-:Y:S08]  /*a520*/  HMMA.16816.F32 R24, R56.reuse, R68, R24 ;  /* 0x000000443818723c */ /* 0x040ff00000001818 */
[-C--:B------:R-:W-:Y:S08]  /*a530*/  HMMA.16816.F32 R28, R56, R70.reuse, R28 ;  /* 0x00000046381c723c */ /* 0x080ff0000000181c */
[C---:B------:R-:W-:Y:S08]  /*a540*/  HMMA.16816.F32 R32, R52.reuse, R70, R32 ;  /* 0x000000463420723c */ /* 0x040ff00000001820 */
[-C--:B------:R-:W-:Y:S08]  /*a550*/  HMMA.16816.F32 R36, R52, R72.reuse, R36 ;  /* 0x000000483424723c */ /* 0x080ff00000001824 */
[C---:B------:R-:W-:Y:S08]  /*a560*/  HMMA.16816.F32 R48, R56.reuse, R72, R48 ;  /* 0x000000483830723c */ /* 0x040ff00000001830 */
[-C--:B------:R-:W-:Y:S08]  /*a570*/  HMMA.16816.F32 R40, R56, R74.reuse, R40 ;  /* 0x0000004a3828723c */ /* 0x080ff00000001828 */
[C---:B------:R-:W-:Y:S08]  /*a580*/  HMMA.16816.F32 R116, R52.reuse, R74, R116 ;  /* 0x0000004a3474723c */ /* 0x040ff00000001874 */
[-C--:B----4-:R-:W-:Y:S08]  /*a590*/  HMMA.16816.F32 R120, R52, R64.reuse, R120 ;  /* 0x000000403478723c */ /* 0x090ff00000001878 */
[C---:B------:R-:W-:Y:S08]  /*a5a0*/  HMMA.16816.F32 R124, R56.reuse, R64, R124 ;  /* 0x00000040387c723c */ /* 0x040ff0000000187c */
[-C--:B------:R-:W-:Y:S07]  /*a5b0*/  HMMA.16816.F32 R44, R56, R66.reuse, R44 ;  /* 0x00000042382c723c */ /* 0x080fee000000182c */
[----:B------:R-:W-:Y:S01]  /*a5c0*/  FADD.FTZ R57, R145, R78 ;  /* 0x0000004e91397221 */ /* 0x000fe20000010000 */
[----:B------:R-:W-:Y:S04]  /*a5d0*/  HMMA.16816.F32 R128, R52, R66, R128 ;  /* 0x000000423480723c */ /* 0x000fe80000001880 */
[----:B------:R-:W-:Y:S02]  /*a5e0*/  FADD.FTZ R56, R146, R77 ;  /* 0x0000004d92387221 */ /* 0x000fe40000010000 */
[----:B------:R-:W-:Y:S01]  /*a5f0*/  FADD.FTZ R58, R149, R0 ;  /* 0x00000000953a7221 */ /* 0x000fe20000010000 */
[----:B------:R-:W-:Y:S01]  /*a600*/  F2FP.PACK_AB R52, R101, R100 ;  /* 0x000000646534723e */ /* 0x000fe200000000ff */
[----:B------:R-:W-:Y:S01]  /*a610*/  FADD.FTZ R0, R186, R57 ;  /* 0x00000039ba007221 */ /* 0x000fe20000010000 */
[----:B------:R-:W-:Y:S03]  /*a620*/  F2FP.PACK_AB R53, R103, R102 ;  /* 0x000000666735723e */ /* 0x000fe600000000ff */
[----:B------:R-:W-:Y:S01]  /*a630*/  FADD.FTZ R57, R227, R56 ;  /* 0x00000038e3397221 */ /* 0x000fe20000010000 */
[----:B------:R-:W-:Y:S01]  /*a640*/  F2FP.PACK_AB R54, R113, R112 ;  /* 0x000000707136723e */ /* 0x000fe200000000ff */
[----:B------:R-:W-:Y:S01]  /*a650*/  FADD.FTZ R56, R226, R3 ;  /* 0x00000003e2387221 */ /* 0x000fe20000010000 */
[----:B------:R-:W-:Y:S01]  /*a660*/  F2FP.PACK_AB R55, R115, R114 ;  /* 0x000000727337723e */ /* 0x000fe200000000ff */
[----:B------:R-:W-:Y:S01]  /*a670*/  FADD.FTZ R3, R252, R58 ;  /* 0x0000003afc037221 */ /* 0x000fe20000010000 */
[----:B------:R-:W-:Y:S01]  /*a680*/  F2FP.PACK_AB R186, R138, R108 ;  /* 0x0000006c8aba723e */ /* 0x000fe200000000ff */
[----:B------:R-:W-:Y:S04]  /*a690*/  FADD.FTZ R0, R202, R0 ;  /* 0x00000000ca007221 */ /* 0x000fe80000010000 */
[-C--:B------:R-:W-:Y:S01]  /*a6a0*/  HMMA.16816.F32 R144, R52, R152.reuse, R4 ;  /* 0x000000983490723c */ /* 0x080fe20000001804 */
[----:B------:R-:W1:Y:S07]  /*a6b0*/  LDSM.16.MT88.4 R4, [R229+0x3100] ;  /* 0x00310000e504783b */ /* 0x000e6e0000004200 */
[C---:B------:R-:W-:Y:S07]  /*a6c0*/  HMMA.16816.F32 R140, R184.reuse, R152, R8 ;  /* 0x00000098b88c723c */ /* 0x040fee0000001808 */
[----:B------:R-:W-:Y:S01]  /*a6d0*/  FADD.FTZ R8, R159, R57 ;  /* 0x000000399f087221 */ /* 0x000fe20000010000 */
        /* <DEDUP_REMOVED lines=11> */
[----:B------:R-:W-:Y:S02]  /*a790*/  FADD.FTZ R10, R161, R3 ;  /* 0x00000003a10a7221 */ /* 0x000fe40000010000 */
[----:B------:R-:W-:Y:S02]  /*a7a0*/  FADD.FTZ R9, R160, R0 ;  /* 0x00000000a0097221 */ /* 0x000fe40000010000 */
        /* <DEDUP_REMOVED lines=86> */
[----:B------:R-:W-:Y:S01]  /*ad10*/  MOV R138, R2 ;  /* 0x00000002008a7202 */ /* 0x000fe20000000f00 */
[----:B------:R-:W-:Y:S02]  /*ad20*/  FADD.FTZ R0, R60, R0 ;  /* 0x000000003c007221 */ /* 0x000fe40000010000 */
[----:B------:R-:W-:Y:S01]  /*ad30*/  FADD.FTZ R5, R112, R5 ;  /* 0x0000000570057221 */ /* 0x000fe20000010000 */
[----:B------:R1:W-:Y:S01]  /*ad40*/  STL [R1], R3 ;  /* 0x0000000301007387 */ /* 0x0003e20000100800 */
[----:B------:R-:W-:Y:S02]  /*ad50*/  FADD.FTZ R4, R114, R4 ;  /* 0x0000000472047221 */ /* 0x000fe40000010000 */
[----:B------:R-:W-:Y:S01]  /*ad60*/  FADD.FTZ R251, R113, R5 ;  /* 0x0000000571fb7221 */ /* 0x000fe20000010000 */
[----:B------:R2:W-:Y:S01]  /*ad70*/  STL [R1+0x4], R0 ;  /* 0x0000040001007387 */ /* 0x0005e20000100800 */
[----:B------:R-:W-:Y:S01]  /*ad80*/  FADD.FTZ R252, R115, R4 ;  /* 0x0000000473fc7221 */ /* 0x000fe20000010000 */
[----:B-1----:R-:W-:Y:S02]  /*ad90*/  MOV R3, R136 ;  /* 0x0000008800037202 */ /* 0x002fe40000000f00 */
[----:B--2---:R-:W-:Y:S01]  /*ada0*/  MOV R0, R137 ;  /* 0x0000008900007202 */ /* 0x004fe20000000f00 */
[----:B------:R-:W-:-:S05]  /*adb0*/  @P0 BRA `(.L_x_1929) ;  /* 0xffffc1e000000947 */ /* 0x000fca000383ffff */
.L_x_1928:
[----:B------:R-:W2:Y:S04]  /*adc0*/  LDL.LU R10, [R1] ;  /* 0x00000000010a7983 */ /* 0x000ea80000300800 */
[----:B------:R-:W3:Y:S01]  /*add0*/  LDL.LU R8, [R1+0x4] ;  /* 0x0000040001087983 */ /* 0x000ee20000300800 */
[----:B------:R-:W-:-:S02]  /*ade0*/  MOV R20, 0xff800000 ;  /* 0xff80000000147802 */ /* 0x000fc40000000f00 */
[----:B------:R-:W-:Y:S01]  /*adf0*/  MOV R21, 0xff800000 ;  /* 0xff80000000157802 */ /* 0x000fe20000000f00 */
[----:B------:R-:W4:Y:S01]  /*ae00*/  SHFL.BFLY PT, R5, R251, 0x2, 0x1f ;  /* 0x0c401f00fb057f89 */ /* 0x000f2200000e0000 */
[----:B------:R-:W-:Y:S02]  /*ae10*/  MOV R22, 0xff800000 ;  /* 0xff80000000167802 */ /* 0x000fe40000000f00 */
[----:B------:R-:W-:Y:S01]  /*ae20*/  MOV R23, 0xff800000 ;  /* 0xff80000000177802 */ /* 0x000fe20000000f00 */
[----:B------:R-:W1:Y:S01]  /*ae30*/  SHFL.BFLY PT, R9, R252, 0x2, 0x1f ;  /* 0x0c401f00fc097f89 */ /* 0x000e6200000e0000 */
[----:B------:R-:W-:Y:S01]  /*ae40*/  PLOP3.LUT P4, PT, PT, PT, PT, 0x8, 0x0 ;  /* 0x000000000000781c */ /* 0x000fe20003f8e170 */
[----:B----4-:R-:W-:Y:S02]  /*ae50*/  FADD.FTZ R5, R5, R251 ;  /* 0x000000fb05057221 */ /* 0x010fe40000010000 */
[----:B-1----:R-:W-:-:S03]  /*ae60*/  FADD.FTZ R9, R9, R252 ;  /* 0x000000fc09097221 */ /* 0x002fc60000010000 */
[----:B------:R-:W1:Y:S04]  /*ae70*/  SHFL.BFLY PT, R0, R5, 0x1, 0x1f ;  /* 0x0c201f0005007f89 */ /* 0x000e6800000e0000 */
[----:B------:R-:W4:Y:S01]  /*ae80*/  SHFL.BFLY PT, R4, R9, 0x1, 0x1f ;  /* 0x0c201f0009047f89 */ /* 0x000f2200000e0000 */
[----:B-1----:R-:W-:Y:S01]  /*ae90*/  FADD.FTZ R5, R5, R0 ;  /* 0x0000000005057221 */ /* 0x002fe20000010000 */
[----:B------:R-:W-:Y:S01]  /*aea0*/  MOV R0, RZ ;  /* 0x000000ff00007202 */ /* 0x000fe20000000f00 */
[----:B----4-:R-:W-:-:S03]  /*aeb0*/  FADD.FTZ R9, R9, R4 ;  /* 0x0000000409097221 */ /* 0x010fc60000010000 */
[----:B------:R-:W-:Y:S02]  /*aec0*/  FSETP.NE.FTZ.AND P3, PT, R5, RZ, PT ;  /* 0x000000ff0500720b */ /* 0x000fe40003f75000 */
[----:B------:R-:W-:Y:S02]  /*aed0*/  MOV R4, RZ ;  /* 0x000000ff00047202 */ /* 0x000fe40000000f00 */
[----:B------:R-:W-:-:S09]  /*aee0*/  FSETP.NE.FTZ.AND P2, PT, R9, RZ, PT ;  /* 0x000000ff0900720b */ /* 0x000fd20003f55000 */
[----:B------:R-:W1:Y:S08]  /*aef0*/  @P3 MUFU.RCP R0, R5 ;  /* 0x0000000500003308 */ /* 0x000e700000001000 */
[----:B------:R-:W4:Y:S01]  /*af00*/  @P2 MUFU.RCP R4, R9 ;  /* 0x0000000900042308 */ /* 0x000f220000001000 */
[----:B-1----:R-:W-:-:S07]  /*af10*/  FMUL.FTZ R144, R0, R144 ;  /* 0x0000009000907220 */ /* 0x002fce0000410000 */
[----:B------:R-:W1:Y:S01]  /*af20*/  @P3 MUFU.LG2 R11, R5 ;  /* 0x00000005000b3308 */ /* 0x000e620000000c00 */
[C---:B------:R-:W-:Y:S02]  /*af30*/  FMUL.FTZ R145, R0.reuse, R145 ;  /* 0x0000009100917220 */ /* 0x040fe40000410000 */
[C---:B------:R-:W-:Y:S02]  /*af40*/  FMUL.FTZ R152, R0.reuse, R152 ;  /* 0x0000009800987220 */ /* 0x040fe40000410000 */
[C---:B------:R-:W-:Y:S02]  /*af50*/  FMUL.FTZ R153, R0.reuse, R153 ;  /* 0x0000009900997220 */ /* 0x040fe40000410000 */
[C---:B------:R-:W-:Y:S01]  /*af60*/  FMUL.FTZ R156, R0.reuse, R156 ;  /* 0x0000009c009c7220 */ /* 0x040fe20000410000 */
[----:B------:R-:W1:Y:S01]  /*af70*/  @P2 MUFU.LG2 R9, R9 ;  /* 0x0000000900092308 */ /* 0x000e620000000c00 */
        /* <DEDUP_REMOVED lines=11> */
[----:B------:R-:W-:Y:S01]  /*b030*/  MOV R0, RZ ;  /* 0x000000ff00007202 */ /* 0x000fe20000000f00 */
[C---:B----4-:R-:W-:Y:S02]  /*b040*/  FMUL.FTZ R146, R4.reuse, R146 ;  /* 0x0000009204927220 */ /* 0x050fe40000410000 */
        /* <DEDUP_REMOVED lines=16> */
[----:B-1----:R-:W-:Y:S02]  /*b150*/  @P3 FMUL.FTZ R11, R11, 0.69314718246459960938 ;  /* 0x3f3172180b0b3820 */ /* 0x002fe40000410000 */
[----:B------:R-:W-:Y:S01]  /*b160*/  @P2 FMUL.FTZ R9, R9, 0.69314718246459960938 ;  /* 0x3f31721809092820 */ /* 0x000fe20000410000 */
[----:B--2---:R-:W1:Y:S04]  /*b170*/  SHFL.BFLY PT, R7, R10, 0x2, 0x1f ;  /* 0x0c401f000a077f89 */ /* 0x004e6800000e0000 */
[----:B---3--:R-:W2:Y:S01]  /*b180*/  SHFL.BFLY PT, R6, R8, 0x2, 0x1f ;  /* 0x0c401f0008067f89 */ /* 0x008ea200000e0000 */
[----:B-1----:R-:W-:-:S02]  /*b190*/  FADD.FTZ R7, R7, R10 ;  /* 0x0000000a07077221 */ /* 0x002fc40000010000 */
[----:B------:R-:W-:Y:S02]  /*b1a0*/  @P3 FMUL.FTZ R10, R4, c[0x0][0x2d0] ;  /* 0x0000b400040a3a20 */ /* 0x000fe40000410000 */
[----:B--2---:R-:W-:Y:S01]  /*b1b0*/  FADD.FTZ R6, R6, R8 ;  /* 0x0000000806067221 */ /* 0x004fe20000010000 */
[----:B------:R-:W1:Y:S01]  /*b1c0*/  SHFL.BFLY PT, R3, R7, 0x1, 0x1f ;  /* 0x0c201f0007037f89 */ /* 0x000e6200000e0000 */
[----:B------:R-:W-:-:S03]  /*b1d0*/  @P3 FFMA.FTZ R20, R10, R137, R11 ;  /* 0x000000890a143223 */ /* 0x000fc6000001000b */
[----:B------:R-:W2:Y:S01]  /*b1e0*/  SHFL.BFLY PT, R8, R6, 0x1, 0x1f ;  /* 0x0c201f0006087f89 */ /* 0x000ea200000e0000 */
[----:B-1----:R-:W-:Y:S01]  /*b1f0*/  FADD.FTZ R7, R7, R3 ;  /* 0x0000000307077221 */ /* 0x002fe20000010000 */
[----:B------:R-:W-:Y:S01]  /*b200*/  MOV R3, RZ ;  /* 0x000000ff00037202 */ /* 0x000fe20000000f00 */
[----:B--2---:R-:W-:-:S03]  /*b210*/  FADD.FTZ R6, R8, R6 ;  /* 0x0000000608067221 */ /* 0x004fc60000010000 */
[----:B------:R-:W-:Y:S02]  /*b220*/  FSETP.NE.FTZ.AND P1, PT, R7, RZ, PT ;  /* 0x000000ff0700720b */ /* 0x000fe40003f35000 */
[----:B------:R-:W-:-:S11]  /*b230*/  FSETP.NE.FTZ.AND P0, PT, R6, RZ, PT ;  /* 0x000000ff0600720b */ /* 0x000fd60003f15000 */
[----:B------:R-:W1:Y:S02]  /*b240*/  @P1 MUFU.RCP R3, R7 ;  /* 0x0000000700031308 */ /* 0x000e640000001000 */
[----:B------:R-:W-:-:S06]  /*b250*/  @P0 MOV R8, 0x3f317218 ;  /* 0x3f31721800080802 */ /* 0x000fcc0000000f00 */
[----:B------:R-:W2:Y:S08]  /*b260*/  @P0 MUFU.RCP R0, R6 ;  /* 0x0000000600000308 */ /* 0x000eb00000001000 */
[----:B------:R-:W3:Y:S01]  /*b270*/  @P1 MUFU.LG2 R7, R7 ;  /* 0x0000000700071308 */ /* 0x000ee20000000c00 */
[C---:B-1----:R-:W-:Y:S02]  /*b280*/  FMUL.FTZ R140, R3.reuse, R140 ;  /* 0x0000008c038c7220 */ /* 0x042fe40000410000 */
[----:B------:R-:W-:-:S02]  /*b290*/  FMUL.FTZ R141, R3, R141 ;  /* 0x0000008d038d7220 */ /* 0x000fc40000410000 */
[C---:B------:R-:W-:Y:S02]  /*b2a0*/  FMUL.FTZ R148, R3.reuse, R148 ;  /* 0x0000009403947220 */ /* 0x040fe40000410000 */
[C---:B------:R-:W-:Y:S01]  /*b2b0*/  FMUL.FTZ R149, R3.reuse, R149 ;  /* 0x0000009503957220 */ /* 0x040fe20000410000 */
[----:B------:R-:W1:Y:S01]  /*b2c0*/  @P0 MUFU.LG2 R6, R6 ;  /* 0x0000000600060308 */ /* 0x000e620000000c00 */
        /* <DEDUP_REMOVED lines=30> */
[----:B------:R-:W-:-:S02]  /*b4b0*/  @P2 FMUL.FTZ R5, R3, c[0x0][0x2d0] ;  /* 0x0000b40003052a20 */ /* 0x000fc40000410000 */
[----:B---3--:R-:W-:Y:S02]  /*b4c0*/  @P1 FMUL.FTZ R7, R7, 0.69314718246459960938 ;  /* 0x3f31721807071820 */ /* 0x008fe40000410000 */
[----:B------:R-:W-:Y:S02]  /*b4d0*/  @P1 FMUL.FTZ R3, R0, c[0x0][0x2d0] ;  /* 0x0000b40000031a20 */ /* 0x000fe40000410000 */
[----:B-1----:R-:W-:Y:S02]  /*b4e0*/  @P0 FMUL.FTZ R4, R6, 0.69314718246459960938 ;  /* 0x3f31721806040820 */ /* 0x002fe40000410000 */
[----:B------:R-:W-:Y:S02]  /*b4f0*/  @P0 FMUL.FTZ R0, R8, c[0x0][0x2d0] ;  /* 0x0000b40008000a20 */ /* 0x000fe40000410000 */
[----:B------:R-:W-:Y:S02]  /*b500*/  @P2 FFMA.FTZ R21, R5, R136, R9 ;  /* 0x0000008805152223 */ /* 0x000fe40000010009 */
[----:B------:R-:W-:-:S02]  /*b510*/  @P1 FFMA.FTZ R22, R3, R135, R7 ;  /* 0x0000008703161223 */ /* 0x000fc40000010007 */
[----:B------:R-:W-:Y:S02]  /*b520*/  @P0 FFMA.FTZ R23, R0, R2, R4 ;  /* 0x0000000200170223 */ /* 0x000fe40000010004 */
.L_x_1912:
        /* <DEDUP_REMOVED lines=179> */
.L_x_1934:
[----:B-1----:R-:W-:Y:S05]  /*c060*/  BSYNC B0 ;  /* 0x0000000000007941 */ /* 0x002fea0003800000 */
.L_x_1933:
        /* <DEDUP_REMOVED lines=49> */
.L_x_1936:
[----:B------:R-:W-:Y:S05]  /*c380*/  BSYNC B0 ;  /* 0x0000000000007941 */ /* 0x000fea0003800000 */
.L_x_1935:
        /* <DEDUP_REMOVED lines=49> */
.L_x_1938:
[----:B------:R-:W-:Y:S05]  /*c6a0*/  BSYNC B0 ;  /* 0x0000000000007941 */ /* 0x000fea0003800000 */
.L_x_1937:
        /* <DEDUP_REMOVED lines=50> */
.L_x_1932:
        /* <DEDUP_REMOVED lines=50> */
.L_x_1939:
        /* <DEDUP_REMOVED lines=9> */
.L_x_3853:


//--------------------- .text._ZN7cutlass13device_kernelIN5flash19enable_sm80_to_sm89INS1_16FlashAttnFwdSm80INS1_25CollectiveMainloopFwdSm80ILi4ELi1ELb0EN4cute5tupleIJNS5_1CILi128EEENS7_ILi80EEENS7_ILi64EEEEEELi64ENS_6half_tEfNS_4arch4Sm80ELb0ELb0ELb0ELb1ELb1ELb0ELb1ELb1EEENS1_21CollectiveEpilogueFwdINS6_IJS8_SA_S9_EEENS6_IJNS7_ILi1EEESI_SI_EEESC_SE_Li128ELb1ELb1ELb1ELb0EEENS1_36VarlenDynamicPersistentTileSchedulerILi128ELi80ELi128ELi128ELb1ELb1ELb0ELb0ELb1ELb1EEEEEEEEEvNT_6ParamsE --------------------------
	.section	.text._ZN7cutlass13device_kernelIN5flash19enable_sm80_to_sm89INS1_16FlashAttnFwdSm80INS1_25CollectiveMainloopFwdSm80ILi4ELi1ELb0EN4cute5tupleIJNS5_1CILi128EEENS7_ILi80EEENS7_ILi64EEEEEELi64ENS_6half_tEfNS_4arch4Sm80ELb0ELb0ELb0ELb1ELb1ELb0ELb1ELb1EEENS1_21CollectiveEpilogueFwdINS6_IJS8_SA_S9_EEENS6_IJNS7_ILi1EEESI_SI_EEESC_SE_Li128ELb1ELb1ELb1ELb0EEENS1_36VarlenDynamicPersistentTileSchedulerILi128ELi80ELi128ELi128ELb1ELb1ELb0ELb0ELb1ELb1EEEEEEEEEvNT_6ParamsE,"ax",@progbits
	.sectioninfo	@"SHI_REGISTERS=255"
	.align	128
.text._ZN7cutlass13device_kernelIN5flash19enable_sm80_to_sm89INS1_16FlashAttnFwdSm80INS1_25CollectiveMainloopFwdSm80ILi4ELi1ELb0EN4cute5tupleIJNS5_1CILi128EEENS7_ILi80EEENS7_ILi64EEEEEELi64ENS_6half_tEfNS_4arch4Sm80ELb0ELb0ELb0ELb1ELb1ELb0ELb1ELb1EEENS1_21CollectiveEpilogueFwdINS6_IJS8_SA_S9_EEENS6_IJNS7_ILi1EEESI_SI_EEESC_SE_Li128ELb1ELb1ELb1ELb0EEENS1_36VarlenDynamicPersistentTileSchedulerILi128ELi80ELi128ELi128ELb1ELb1ELb0ELb0ELb1ELb1EEEEEEEEEvNT_6ParamsE:
        .type           _ZN7cutlass13device_kernelIN5flash19enable_sm80_to_sm89INS1_16FlashAttnFwdSm80INS1_25CollectiveMainloopFwdSm80ILi4ELi1ELb0EN4cute5tupleIJNS5_1CILi128EEENS7_ILi80EEENS7_ILi64EEEEEELi64ENS_6half_tEfNS_4arch4Sm80ELb0ELb0ELb0ELb1ELb1ELb0ELb1ELb1EEENS1_21CollectiveEpilogueFwdINS6_IJS8_SA_S9_EEENS6_IJNS7_ILi1EEESI_SI_EEESC_SE_Li128ELb1ELb1ELb1ELb0EEENS1_36VarlenDynamicPersistentTileSchedulerILi128ELi80ELi128ELi128ELb1ELb1ELb0ELb0ELb1ELb1EEEEEEEEEvNT_6ParamsE,@function
        .size           _ZN7cutlass13device_kernelIN5flash19enable_sm80_to_sm89INS1_16FlashAttnFwdSm80INS1_25CollectiveMainloopFwdSm80ILi4ELi1ELb0EN4cute5tupleIJNS5_1CILi128EEENS7_ILi80EEENS7_ILi64EEEEEELi64ENS_6half_tEfNS_4arch4Sm80ELb0ELb0ELb0ELb1ELb1ELb0ELb1ELb1EEENS1_21CollectiveEpilogueFwdINS6_IJS8_SA_S9_EEENS6_IJNS7_ILi1EEESI_SI_EEESC_SE_Li128ELb1ELb1ELb1ELb0EEENS1_36VarlenDynamicPersistentTileSchedulerILi128ELi80ELi128ELi128ELb1ELb1ELb0ELb0ELb1ELb1EEEEEEEEEvNT_6ParamsE,(.L_x_3854 - _ZN7cutlass13device_kernelIN5flash19enable_sm80_to_sm89INS1_16FlashAttnFwdSm80INS1_25CollectiveMainloopFwdSm80ILi4ELi1ELb0EN4cute5tupleIJNS5_1CILi128EEENS7_ILi80EEENS7_ILi64EEEEEELi64ENS_6half_tEfNS_4arch4Sm80ELb0ELb0ELb0ELb1ELb1ELb0ELb1ELb1EEENS1_21CollectiveEpilogueFwdINS6_IJS8_SA_S9_EEENS6_IJNS7_ILi1EEESI_SI_EEESC_SE_Li128ELb1ELb1ELb1ELb0EEENS1_36VarlenDynamicPersistentTileSchedulerILi128ELi80ELi128ELi128ELb1ELb1ELb0ELb0ELb1ELb1EEEEEEEEEvNT_6ParamsE)
        .other          _ZN7cutlass13device_kernelIN5flash19enable_sm80_to_sm89INS1_16FlashAttnFwdSm80INS1_25CollectiveMainloopFwdSm80ILi4ELi1ELb0EN4cute5tupleIJNS5_1CILi128EEENS7_ILi80EEENS7_ILi64EEEEEELi64ENS_6half_tEfNS_4arch4Sm80ELb0ELb0ELb0ELb1ELb1ELb0ELb1ELb1EEENS1_21CollectiveEpilogueFwdINS6_IJS8_SA_S9_EEENS6_IJNS7_ILi1EEESI_SI_EEESC_SE_Li128ELb1ELb1ELb1ELb0EEENS1_36VarlenDynamicPersistentTileSchedulerILi128ELi80ELi128ELi128ELb1ELb1ELb0ELb0ELb1ELb1EEEEEEEEEvNT_6ParamsE,@"STO_CUDA_ENTRY STV_DEFAULT"
_ZN7cutlass13device_kernelIN5flash19enable_sm80_to_sm89INS1_16FlashAttnFwdSm80INS1_25CollectiveMainloopFwdSm80ILi4ELi1ELb0EN4cute5tupleIJNS5_1CILi128EEENS7_ILi80EEENS7_ILi64EEEEEELi64ENS_6half_tEfNS_4arch4Sm80ELb0ELb0ELb0ELb1ELb1ELb0ELb1ELb1EEENS1_21CollectiveEpilogueFwdINS6_IJS8_SA_S9_EEENS6_IJNS7_ILi1EEESI_SI_EEESC_SE_Li128ELb1ELb1ELb1ELb0EEENS1_36VarlenDynamicPersistentTileSchedulerILi128ELi80ELi128ELi128ELb1ELb1ELb0ELb0ELb1ELb1EEEEEEEEEvNT_6ParamsE:
        /* <DEDUP_REMOVED lines=10> */
[----:B-1----:R1:W-:Y:S04]  /*00a0*/  @P0 STL.64 [R1], R4 ;  /* 0x0000000401000387 */ /* 0x0023e80000100a00 */
        /* <DEDUP_REMOVED lines=43> */
.L_x_1945:
        /* <DEDUP_REMOVED lines=17> */
.L_x_2064:
        /* <DEDUP_REMOVED lines=16> */
.L_x_2065:
[----:B--2---:R-:W-:-:S05]  /*0570*/  IMAD R0, R0, c[0x0][0x538], RZ ;  /* 0x00014e0000007a24 */ /* 0x004fca00078e02ff */
[----:B------:R-:W-:-:S04]  /*0580*/  IADD3 R6, R0, R6, RZ ;  /* 0x0000000600067210 */ /* 0x000fc80007ffe0ff */
[----:B------:R-:W-:-:S13]  /*0590*/  ISETP.GT.AND P0, PT, R6, UR4, PT ;  /* 0x0000000406007c0c */ /* 0x000fda000bf04270 */
[----:B-1----:R-:W-:Y:S05]  /*05a0*/  @!P0 BRA `(.L_x_1945) ;  /* 0xfffffdb000008947 */ /* 0x002fea000383ffff */
.L_x_1941:
[----:B------:R-:W-:-:S05]  /*05b0*/  IADD3 R12, -R0, R6, RZ ;  /* 0x00000006000c7210 */ /* 0x000fca0007ffe1ff */
[----:B------:R-:W-:-:S05]  /*05c0*/  IMAD R0, R4, c[0x0][0x538], R12 ;  /* 0x00014e0004007a24 */ /* 0x000fca00078e020c */
[----:B------:R-:W-:Y:S01]  /*05d0*/  ISETP.GT.AND P0, PT, R0, UR4, PT ;  /* 0x0000000400007c0c */ /* 0x000fe2000bf04270 */
[----:B------:R-:W-:-:S12]  /*05e0*/  BRA.DIV ~URZ, `(.L_x_1946) ;  /* 0x0000d5227f007947 */ /* 0x000fd8000b800000 */
[----:B------:R-:W-:-:S04]  /*05f0*/  VOTE.ANY R0, PT, !P0 ;  /* 0x0000000000007806 */ /* 0x000fc800040e0100 */
.L_x_2066:
[----:B------:R1:W2:Y:S01]  /*0600*/  POPC R13, R0 ;  /* 0x00000000000d7309 */ /* 0x0002a20000000000 */
[----:B------:R-:W-:Y:S05]  /*0610*/  BRA.DIV ~URZ, `(.L_x_1947) ;  /* 0x0000d5327f007947 */ /* 0x000fea000b800000 */
[----:B--2---:R2:W3:Y:S01]  /*0620*/  SHFL.IDX PT, R11, R8, R13, 0x1f ;  /* 0x00001f0d080b7589 */ /* 0x0044e200000e0000 */
[----:B------:R-:W-:-:S03]  /*0630*/  MOV R6, RZ ;  /* 0x000000ff00067202 */ /* 0x000fc60000000f00 */
[----:B------:R2:W4:Y:S04]  /*0640*/  SHFL.IDX PT, R10, R7, R13, 0x1f ;  /* 0x00001f0d070a7589 */ /* 0x00052800000e0000 */
.L_x_2067:
[----:B------:R-:W-:Y:S01]  /*0650*/  ISETP.NE.AND P0, PT, R0, RZ, PT ;  /* 0x000000ff0000720c */ /* 0x000fe20003f05270 */
[----:B------:R-:W-:-:S12]  /*0660*/  BSSY B0, `(.L_x_1948) ;  /* 0x0000005000007945 */ /* 0x000fd80003800000 */
[----:B------:R-:W-:Y:S05]  /*0670*/  @!P0 BRA `(.L_x_1949) ;  /* 0x0000003000008947 */ /* 0x000fea0003800000 */
[----:B------:R-:W-:Y:S01]  /*0680*/  IADD3 R203, R13, -0x1, RZ ;  /* 0xffffffff0dcb7810 */ /* 0x000fe20007ffe0ff */
[----:B------:R-:W-:Y:S05]  /*0690*/  BRA.DIV ~URZ, `(.L_x_1950) ;  /* 0x0000d5927f007947 */ /* 0x000fea000b800000 */
[----:B------:R1:W2:Y:S02]  /*06a0*/  SHFL.IDX PT, R6, R4, R203, 0x1f ;  /* 0x00001fcb04067589 */ /* 0x0002a400000e0000 */
.L_x_1949:
[----:B------:R-:W-:Y:S05]  /*06b0*/  BSYNC B0 ;  /* 0x0000000000007941 */ /* 0x000fea0003800000 */
.L_x_1948:
[----:B-1-3--:R-:W-:Y:S01]  /*06c0*/  IABS R0, R11 ;  /* 0x0000000b00007213 */ /* 0x00afe20000000000 */
[----:B--2---:R-:W-:-:S04]  /*06d0*/  IMAD R4, R6, c[0x0][0x538], R12 ;  /* 0x00014e0006047a24 */ /* 0x004fc800078e020c */
[----:B------:R-:W-:Y:S01]  /*06e0*/  IMAD.MOV.U32 R5, RZ, RZ, R0 ;  /* 0x000000ffff057224 */ /* 0x000fe200078e0000 */
[----:B----4-:R-:W-:Y:S01]  /*06f0*/  IABS R0, R10 ;  /* 0x0000000a00007213 */ /* 0x010fe20000000000 */
[----:B------:R1:W-:Y:S01]  /*0700*/  STL [R1], R4 ;  /* 0x0000000401007387 */ /* 0x0003e20000100800 */
        /* <DEDUP_REMOVED lines=64> */
.L_x_1942:
[----:B------:R-:W-:Y:S01]  /*0b10*/  MOV R0, UR4 ;  /* 0x0000000400007c02 */ /* 0x000fe20008000f00 */
[----:B------:R-:W-:Y:S04]  /*0b20*/  STL [R1+0x4], RZ ;  /* 0x000004ff01007387 */ /* 0x000fe80000100800 */
[----:B------:R1:W-:Y:S04]  /*0b30*/  STL [R1], R0 ;  /* 0x0000000001007387 */ /* 0x0003e80000100800 */
[----:B------:R2:W-:Y:S01]  /*0b40*/  STL [R1+0x8], RZ ;  /* 0x000008ff01007387 */ /* 0x0005e20000100800 */
[----:B-1----:R-:W-:-:S05]  /*0b50*/  MOV R0, c[0x0][0x53c] ;  /* 0x00014f0000007a02 */ /* 0x002fca0000000f00 */
[----:B------:R2:W-:Y:S02]  /*0b60*/  STL [R1+0xc], R0 ;  /* 0x00000c0001007387 */ /* 0x0005e40000100800 */
.L_x_1951:
[----:B-1----:R-:W3:Y:S04]  /*0b70*/  LDL R4, [R1] ;  /* 0x0000000001047983 */ /* 0x002ee80000100800 */
[----:B------:R-:W3:Y:S04]  /*0b80*/  LDL R5, [R1+0x4] ;  /* 0x0000040001057983 */ /* 0x000ee80000100800 */
[----:B------:R-:W3:Y:S04]  /*0b90*/  LDL R6, [R1+0x8] ;  /* 0x0000080001067983 */ /* 0x000ee80000100800 */
[----:B------:R-:W3:Y:S01]  /*0ba0*/  LDL R7, [R1+0xc] ;  /* 0x00000c0001077983 */ /* 0x000ee20000100800 */
[----:B------:R-:W-:Y:S01]  /*0bb0*/  ISETP.NE.AND P0, PT, R14, RZ, PT ;  /* 0x000000ff0e00720c */ /* 0x000fe20003f05270 */
[----:B------:R-:W-:-:S12]  /*0bc0*/  WARPSYNC 0xffffffff ;  /* 0xffffffff00007948 */ /* 0x000fd80003800000 */
[----:B---3--:R1:W-:Y:S04]  /*0bd0*/  @!P0 STS.128 [0x9100], R4 ;  /* 0x00910004ff008388 */ /* 0x0083e80000000c00 */
[----:B------:R-:W-:Y:S06]  /*0be0*/  BAR.ARV 0x5, 0x80 ;  /* 0x0142000000007b1d */ /* 0x000fec0000002000 */
.L_x_1940:
[----:B--2---:R-:W2:Y:S02]  /*0bf0*/  LDL R0, [R1+0xc] ;  /* 0x00000c0001007983 */ /* 0x004ea40000100800 */
        /* <DEDUP_REMOVED lines=8> */
[----:B-1----:R-:W-:Y:S02]  /*0c80*/  LEA.HI R5, R10, R11, RZ, 0x4 ;  /* 0x0000000b0a057211 */ /* 0x002fe400078f20ff */
[--C-:B------:R-:W-:Y:S02]  /*0c90*/  SHF.R.S32.HI R3, RZ, 0x2, R8.reuse ;  /* 0x00000002ff037819 */ /* 0x100fe40000011408 */
[----:B------:R-:W-:Y:S02]  /*0ca0*/  SHF.R.S32.HI R0, RZ, 0x1f, R8 ;  /* 0x0000001fff007819 */ /* 0x000fe40000011408 */
[----:B------:R-:W-:Y:S02]  /*0cb0*/  LOP3.LUT R2, R5, 0xfffffff0, RZ, 0xc0, !PT ;  /* 0xfffffff005027812 */ /* 0x000fe400078ec0ff */
[----:B------:R-:W-:-:S02]  /*0cc0*/  LEA.HI R0, R0, R3, RZ, 0x3 ;  /* 0x0000000300007211 */ /* 0x000fc400078f18ff */
[----:B------:R-:W-:Y:S02]  /*0cd0*/  LEA.HI R16, R10, R11, RZ, 0x3 ;  /* 0x0000000b0a107211 */ /* 0x000fe400078f18ff */
        /* <DEDUP_REMOVED lines=13> */
[----:B------:R-:W-:Y:S02]  /*0db0*/  LOP3.LUT R5, R5, 0xfffffffe, RZ, 0xc0, !PT ;  /* 0xfffffffe05057812 */ /* 0x000fe400078ec0ff */
[----:B------:R-:W-:Y:S02]  /*0dc0*/  LOP3.LUT R6, R13, 0xfffffff8, RZ, 0xc0, !PT ;  /* 0xfffffff80d067812 */ /* 0x000fe400078ec0ff */
[----:B------:R-:W-:Y:S01]  /*0dd0*/  SHF.R.U32.HI R7, RZ, 0x3, R2 ;  /* 0x00000003ff077819 */ /* 0x000fe20000011602 */
[----:B------:R-:W-:Y:S01]  /*0de0*/  IMAD.IADD R14, R3, 0x1, -R5 ;  /* 0x00000001030e7824 */ /* 0x000fe200078e0a05 */
[----:B------:R-:W-:Y:S01]  /*0df0*/  LOP3.LUT R4, R2, 0x38, R205, 0xf8, !PT ;  /* 0x0000003802047812 */ /* 0x000fe200078ef8cd */
[----:B------:R-:W-:Y:S01]  /*0e00*/  IMAD.IADD R6, R0, 0x1, -R6 ;  /* 0x0000000100067824 */ /* 0x000fe200078e0a06 */
[----:B------:R-:W-:-:S02]  /*0e10*/  LOP3.LUT R2, R9, 0x1, RZ, 0xc0, !PT ;  /* 0x0000000109027812 */ /* 0x000fc400078ec0ff */
[----:B------:R-:W-:Y:S02]  /*0e20*/  LEA.HI R0, R10, R11, RZ, 0x5 ;  /* 0x0000000b0a007211 */ /* 0x000fe400078f28ff */
[----:B------:R-:W-:Y:S02]  /*0e30*/  LOP3.LUT R3, R8, 0xfffffffc, RZ, 0xc0, !PT ;  /* 0xfffffffc08037812 */ /* 0x000fe400078ec0ff */
[----:B------:R-:W-:Y:S02]  /*0e40*/  ISETP.NE.U32.AND P0, PT, R2, 0x1, PT ;  /* 0x000000010200780c */ /* 0x000fe40003f05070 */
[--C-:B------:R-:W-:Y:S01]  /*0e50*/  SHF.R.S32.HI R5, RZ, 0x5, R0.reuse ;  /* 0x00000005ff057819 */ /* 0x100fe20000011400 */
[----:B------:R-:W-:Y:S01]  /*0e60*/  IMAD.IADD R8, R11, 0x1, -R3 ;  /* 0x000000010b087824 */ /* 0x000fe200078e0a03 */
[----:B------:R-:W-:Y:S02]  /*0e70*/  SHF.R.S32.HI R2, RZ, 0x1f, R0 ;  /* 0x0000001fff027819 */ /* 0x000fe40000011400 */
[----:B------:R-:W-:-:S02]  /*0e80*/  LOP3.LUT R0, R0, 0xffffffe0, RZ, 0xc0, !PT ;  /* 0xffffffe000007812 */ /* 0x000fc400078ec0ff */
[----:B------:R-:W-:Y:S02]  /*0e90*/  LOP3.LUT R15, R4, R7, RZ, 0x3c, !PT ;  /* 0x00000007040f7212 */ /* 0x000fe400078e3cff */
[----:B------:R-:W-:Y:S01]  /*0ea0*/  LEA.HI R4, R10, R11, RZ, 0x6 ;  /* 0x0000000b0a047211 */ /* 0x000fe200078f30ff */
[----:B------:R-:W-:Y:S01]  /*0eb0*/  IMAD.IADD R18, R11, 0x1, -R0 ;  /* 0x000000010b127824 */ /* 0x000fe200078e0a00 */
[----:B------:R-:W-:Y:S01]  /*0ec0*/  LEA.HI R3, R2, R5, RZ, 0x2 ;  /* 0x0000000502037211 */ /* 0x000fe200078f10ff */
[----:B------:R-:W-:Y:S01]  /*0ed0*/  IMAD.SHL.U32 R2, R206, 0x40, RZ ;  /* 0x00000040ce027824 */ /* 0x000fe200078e00ff */
[----:B------:R-:W-:Y:S01]  /*0ee0*/  LEA.HI R0, R8, R8, RZ, 0x1 ;  /* 0x0000000808007211 */ /* 0x000fe200078f08ff */
[----:B------:R-:W-:Y:S01]  /*0ef0*/  IMAD.SHL.U32 R12, R4, 0x8, RZ ;  /* 0x00000008040c7824 */ /* 0x000fe200078e00ff */
[----:B------:R-:W-:Y:S02]  /*0f00*/  LOP3.LUT R4, R3, 0xffffffc, RZ, 0xc0, !PT ;  /* 0x0ffffffc03047812 */ /* 0x000fe400078ec0ff */
[C---:B------:R-:W-:Y:S01]  /*0f10*/  LOP3.LUT R3, R0.reuse, 0x1ffffffe, RZ, 0xc0, !PT ;  /* 0x1ffffffe00037812 */ /* 0x040fe200078ec0ff */
[----:B------:R-:W-:Y:S01]  /*0f20*/  IMAD.SHL.U32 R0, R0, 0x20, RZ ;  /* 0x0000002000007824 */ /* 0x000fe200078e00ff */
[----:B------:R-:W-:Y:S01]  /*0f30*/  SHF.R.S32.HI R11, RZ, 0x1f, R18 ;  /* 0x0000001fff0b7819 */ /* 0x000fe20000011412 */
[----:B------:R-:W-:Y:S01]  /*0f40*/  IMAD.IADD R7, R5, 0x1, -R4 ;  /* 0x0000000105077824 */ /* 0x000fe200078e0a04 */
[----:B------:R-:W-:Y:S01]  /*0f50*/  LOP3.LUT R2, R2, 0x1c0, RZ, 0xc0, !PT ;  /* 0x000001c002027812 */ /* 0x000fe200078ec0ff */
[----:B------:R-:W-:Y:S01]  /*0f60*/  IMAD.IADD R3, R8, 0x1, -R3 ;  /* 0x0000000108037824 */ /* 0x000fe200078e0a03 */
[----:B------:R-:W-:Y:S01]  /*0f70*/  LEA.HI R11, R11, R18, RZ, 0x2 ;  /* 0x000000120b0b7211 */ /* 0x000fe200078f10ff */
[----:B------:R-:W-:Y:S01]  /*0f80*/  IMAD.SHL.U32 R5, R5, 0x400, RZ ;  /* 0x0000040005057824 */ /* 0x000fe200078e00ff */
[----:B------:R-:W-:-:S02]  /*0f90*/  LOP3.LUT R0, R0, 0xffffffc0, RZ, 0xc0, !PT ;  /* 0xffffffc000007812 */ /* 0x000fc400078ec0ff */
[----:B------:R-:W-:Y:S02]  /*0fa0*/  LOP3.LUT R10, R2, 0x8, R16, 0xf8, !PT ;  /* 0x00000008020a7812 */ /* 0x000fe400078ef810 */
[----:B------:R-:W-:Y:S02]  /*0fb0*/  SHF.R.U32.HI R4, RZ, 0x3, R2 ;  /* 0x00000003ff047819 */ /* 0x000fe40000011602 */
[----:B------:R-:W-:Y:S02]  /*0fc0*/  SHF.R.S32.HI R2, RZ, 0x2, R11 ;  /* 0x00000002ff027819 */ /* 0x000fe4000001140b */
[----:B------:R-:W-:Y:S01]  /*0fd0*/  LOP3.LUT R15, R15, 0x7ffffe00, R12, 0xf8, !PT ;  /* 0x7ffffe000f0f7812 */ /* 0x000fe200078ef80c */
[----:B------:R-:W-:Y:S01]  /*0fe0*/  IMAD R12, R3, 0x8, R0 ;  /* 0x00000008030c7824 */ /* 0x000fe200078e0200 */
[----:B------:R-:W-:Y:S01]  /*0ff0*/  LOP3.LUT R10, R10, R4, RZ, 0x3c, !PT ;  /* 0x000000040a0a7212 */ /* 0x000fe200078e3cff */
[C---:B------:R-:W-:Y:S01]  /*1000*/  IMAD.SHL.U32 R0, R6.reuse, 0x40, RZ ;  /* 0x0000004006007824 */ /* 0x040fe200078e00ff */
[----:B------:R-:W-:Y:S01]  /*1010*/  R2P PR, R9, 0x6 ;  /* 0x0000000609007804 */ /* 0x000fe20000000000 */
[----:B------:R-:W-:Y:S01]  /*1020*/  IMAD R17, R7, 0x10, R2 ;  /* 0x0000001007117824 */ /* 0x000fe200078e0202 */
[----:B------:R-:W-:Y:S01]  /*1030*/  LOP3.LUT P4, RZ, R6, 0x2, RZ, 0xc0, !PT ;  /* 0x0000000206ff7812 */ /* 0x000fe2000788c0ff */
[----:B------:R-:W-:Y:S01]  /*1040*/  IMAD.SHL.U32 R2, R9, 0x40, RZ ;  /* 0x0000004009027824 */ /* 0x000fe200078e00ff */
[----:B------:R-:W-:Y:S01]  /*1050*/  LOP3.LUT R0, R0, 0x1c0, RZ, 0xc0, !PT ;  /* 0x000001c000007812 */ /* 0x000fe200078ec0ff */
[----:B------:R-:W-:Y:S01]  /*1060*/  IMAD.SHL.U32 R3, R14, 0x8, RZ ;  /* 0x000000080e037824 */ /* 0x000fe200078e00ff */
[----:B------:R-:W-:Y:S01]  /*1070*/  LOP3.LUT P3, RZ, R6, 0x4, RZ, 0xc0, !PT ;  /* 0x0000000406ff7812 */ /* 0x000fe2000786c0ff */
[----:B------:R-:W-:Y:S01]  /*1080*/  IMAD R7, R8, 0x2, R5 ;  /* 0x0000000208077824 */ /* 0x000fe200078e0205 */
[----:B------:R-:W-:Y:S01]  /*1090*/  LOP3.LUT R4, R2, 0x1c0, RZ, 0xc0, !PT ;  /* 0x000001c002047812 */ /* 0x000fe200078ec0ff */
[----:B------:R1:W-:Y:S01]  /*10a0*/  STL [R1+0x8c], R17 ;  /* 0x00008c1101007387 */ /* 0x0003e20000100800 */
[----:B------:R-:W-:Y:S01]  /*10b0*/  LOP3.LUT R2, R0, 0x8, R3, 0xf8, !PT ;  /* 0x0000000800027812 */ /* 0x000fe200078ef803 */
[----:B------:R-:W-:Y:S01]  /*10c0*/  IMAD.SHL.U32 R3, R13, 0x40, RZ ;  /* 0x000000400d037824 */ /* 0x000fe200078e00ff */
[----:B------:R-:W-:Y:S01]  /*10d0*/  SHF.R.U32.HI R0, RZ, 0x3, R0 ;  /* 0x00000003ff007819 */ /* 0x000fe20000011600 */
[----:B------:R-:W-:Y:S01]  /*10e0*/  IMAD.MOV.U32 R9, RZ, RZ, 0x40 ;  /* 0x00000040ff097424 */ /* 0x000fe200078e00ff */
[----:B------:R-:W-:Y:S01]  /*10f0*/  LEA.HI R6, R4, R4, RZ, 0x1d ;  /* 0x0000000404067211 */ /* 0x000fe200078fe8ff */
[----:B------:R-:W-:Y:S01]  /*1100*/  IMAD.SHL.U32 R200, R15, 0x2, RZ ;  /* 0x000000020fc87824 */ /* 0x000fe200078e00ff */
[----:B------:R-:W-:Y:S01]  /*1110*/  LOP3.LUT R2, R2, R0, RZ, 0x3c, !PT ;  /* 0x0000000002027212 */ /* 0x000fe200078e3cff */
[----:B------:R-:W-:Y:S01]  /*1120*/  IMAD R0, R14, 0x200, R10 ;  /* 0x000002000e007824 */ /* 0x000fe200078e020a */
[----:B------:R-:W-:Y:S01]  /*1130*/  LOP3.LUT R4, R3, 0xfffffe00, RZ, 0xc0, !PT ;  /* 0xfffffe0003047812 */ /* 0x000fe200078ec0ff */
[----:B------:R-:W-:Y:S01]  /*1140*/  IMAD.IADD R7, R7, 0x1, R6 ;  /* 0x0000000107077824 */ /* 0x000fe200078e0206 */
[----:B------:R-:W-:Y:S01]  /*1150*/  SHF.R.S32.HI R10, RZ, 0x1f, R205 ;  /* 0x0000001fff0a7819 */ /* 0x000fe200000114cd */
[----:B------:R-:W-:Y:S01]  /*1160*/  IMAD.MOV.U32 R8, RZ, RZ, 0x20 ;  /* 0x00000020ff087424 */ /* 0x000fe200078e00ff */
[CC--:B------:R-:W-:Y:S01]  /*1170*/  IADD3 R3, R2.reuse, R4.reuse, R5 ;  /* 0x0000000402037210 */ /* 0x0c0fe20007ffe005 */
[----:B------:R-:W-:Y:S01]  /*1180*/  IMAD.MOV.U32 R5, RZ, RZ, -0x10 ;  /* 0xfffffff0ff057424 */ /* 0x000fe200078e00ff */
[----:B------:R-:W-:-:S02]  /*1190*/  LOP3.LUT R4, R2, R4, RZ, 0xfc, !PT ;  /* 0x0000000402047212 */ /* 0x000fc400078efcff */
[----:B------:R-:W-:Y:S01]  /*11a0*/  LOP3.LUT R2, R11, 0x7ffffffc, RZ, 0xc0, !PT ;  /* 0x7ffffffc0b027812 */ /* 0x000fe200078ec0ff */
[----:B------:R-:W-:Y:S01]  /*11b0*/  IMAD.IADD R11, R17, 0x1, R12 ;  /* 0x00000001110b7824 */ /* 0x000fe200078e020c */
[----:B------:R-:W-:Y:S02]  /*11c0*/  LEA R188, R0, 0x2900, 0x1 ;  /* 0x0000290000bc7811 */ /* 0x000fe400078e08ff */
[----:B------:R-:W-:Y:S01]  /*11d0*/  SEL R0, R9, 0xffffffc0, !P3 ;  /* 0xffffffc009007807 */ /* 0x000fe20005800000 */
[----:B------:R-:W-:Y:S01]  /*11e0*/  IMAD.IADD R2, R18, 0x1, -R2 ;  /* 0x0000000112027824 */ /* 0x000fe200078e0a02 */
[----:B------:R2:W-:Y:S01]  /*11f0*/  STL [R1+0x90], R11 ;  /* 0x0000900b01007387 */ /* 0x0005e20000100800 */
[----:B------:R-:W-:Y:S02]  /*1200*/  LEA R9, R7, 0x80, 0x1 ;  /* 0x0000008007097811 */ /* 0x000fe400078e08ff */
[----:B------:R-:W-:Y:S01]  /*1210*/  IMAD.SHL.U32 R10, R2, 0x2, RZ ;  /* 0x00000002020a7824 */ /* 0x000fe200078e00ff */
[----:B------:R-:W-:-:S02]  /*1220*/  SEL R6, R8, 0xffffffe0, !P1 ;  /* 0xffffffe008067807 */ /* 0x000fc40004800000 */
[----:B------:R-:W-:Y:S02]  /*1230*/  SEL R2, R8, 0xffffffe0, !P4 ;  /* 0xffffffe008027807 */ /* 0x000fe40006000000 */
[C---:B-1----:R-:W-:Y:S01]  /*1240*/  IADD3 R17, R10.reuse, 0x8, RZ ;  /* 0x000000080a117810 */ /* 0x042fe20007ffe0ff */
[----:B------:R1:W-:Y:S01]  /*1250*/  STL [R1+0x38], R10 ;  /* 0x0000380a01007387 */ /* 0x0003e20000100800 */
[C---:B------:R-:W-:Y:S02]  /*1260*/  IADD3 R16, R10.reuse, 0x10, RZ ;  /* 0x000000100a107810 */ /* 0x040fe40007ffe0ff */
[C---:B------:R-:W-:Y:S01]  /*1270*/  IADD3 R15, R10.reuse, 0x18, RZ ;  /* 0x000000180a0f7810 */ /* 0x040fe20007ffe0ff */
[----:B------:R-:W-:Y:S01]  /*1280*/  STL [R1+0x2c], R17 ;  /* 0x00002c1101007387 */ /* 0x000fe20000100800 */
[C---:B------:R-:W-:Y:S02]  /*1290*/  IADD3 R14, R10.reuse, 0x20, RZ ;  /* 0x000000200a0e7810 */ /* 0x040fe40007ffe0ff */
[----:B------:R-:W-:Y:S01]  /*12a0*/  IADD3 R13, R10, 0x28, RZ ;  /* 0x000000280a0d7810 */ /* 0x000fe20007ffe0ff */
[----:B------:R-:W-:Y:S01]  /*12b0*/  STL [R1+0x28], R16 ;  /* 0x0000281001007387 */ /* 0x000fe20000100800 */
[----:B------:R-:W-:-:S02]  /*12c0*/  SHF.R.S32.HI R7, RZ, 0x1f, R17 ;  /* 0x0000001fff077819 */ /* 0x000fc40000011411 */
[----:B------:R-:W-:Y:S01]  /*12d0*/  SHF.R.S32.HI R8, RZ, 0x1f, R16 ;  /* 0x0000001fff087819 */ /* 0x000fe20000011410 */
[----:B------:R-:W-:Y:S01]  /*12e0*/  STL [R1+0x24], R15 ;  /* 0x0000240f01007387 */ /* 0x000fe20000100800 */
[----:B------:R-:W-:Y:S02]  /*12f0*/  SEL R5, R5, 0x10, !P0 ;  /* 0x0000001005057807 */ /* 0x000fe40004000000 */
[----:B------:R-:W-:Y:S01]  /*1300*/  LEA R194, R3, 0x5100, 0x1 ;  /* 0x0000510003c27811 */ /* 0x000fe200078e08ff */
[----:B------:R-:W-:Y:S01]  /*1310*/  STL [R1+0x20], R14 ;  /* 0x0000200e01007387 */ /* 0x000fe20000100800 */
[----:B--2---:R-:W-:Y:S02]  /*1320*/  IADD3 R11, R10, 0x30, RZ ;  /* 0x000000300a0b7810 */ /* 0x004fe40007ffe0ff */
[----:B------:R-:W-:Y:S01]  /*1330*/  LEA R190, R4, 0x100, 0x1 ;  /* 0x0000010004be7811 */ /* 0x000fe200078e08ff */
[----:B------:R-:W-:Y:S01]  /*1340*/  STL [R1+0x1c], R13 ;  /* 0x00001c0d01007387 */ /* 0x000fe20000100800 */
[----:B------:R-:W-:-:S02]  /*1350*/  IMAD.IADD R195, R194, 0x1, R0 ;  /* 0x00000001c2c37824 */ /* 0x000fc400078e0200 */
[----:B------:R-:W-:Y:S01]  /*1360*/  IMAD.IADD R197, R194, 0x1, R2 ;  /* 0x00000001c2c57824 */ /* 0x000fe200078e0202 */
[----:B------:R2:W-:Y:S01]  /*1370*/  STL [R1+0x18], R11 ;  /* 0x0000180b01007387 */ /* 0x0005e20000100800 */
[----:B-1----:R-:W-:Y:S01]  /*1380*/  IADD3 R10, R10, 0x38, RZ ;  /* 0x000000380a0a7810 */ /* 0x002fe20007ffe0ff */
[--C-:B------:R-:W-:Y:S02]  /*1390*/  IMAD.IADD R191, R0, 0x1, R190.reuse ;  /* 0x0000000100bf7824 */ /* 0x100fe400078e02be */
        /* <DEDUP_REMOVED lines=34> */
.L_x_2063:
[----:B--2---:R-:W2:Y:S01]  /*15c0*/  LDL R0, [R1+0xc] ;  /* 0x00000c0001007983 */ /* 0x004ea20000100800 */
[----:B------:R-:W-:Y:S01]  /*15d0*/  IMAD.MOV.U32 R8, RZ, RZ, 0x4 ;  /* 0x00000004ff087424 */ /* 0x000fe200078e00ff */
[----:B------:R-:W-:-:S02]  /*15e0*/  ISETP.NE.U32.AND P4, PT, RZ, c[0x0][0x370], PT ;  /* 0x0000dc00ff007a0c */ /* 0x000fc40003f85070 */
[----:B------:R-:W-:Y:S02]  /*15f0*/  ISETP.NE.U32.AND P2, PT, RZ, c[0x0][0x360], PT ;  /* 0x0000d800ff007a0c */ /* 0x000fe40003f45070 */
[----:B------:R-:W-:Y:S01]  /*1600*/  ISETP.NE.AND.EX P4, PT, RZ, c[0x0][0x374], PT, P4 ;  /* 0x0000dd00ff007a0c */ /* 0x000fe20003f85340 */
[----:B--2---:R-:W-:-:S05]  /*1610*/  IMAD.WIDE R2, R0, R8, c[0x0][0x588] ;  /* 0x0001620000027625 */ /* 0x004fca00078e0208 */
[----:B------:R-:W2:Y:S01]  /*1620*/  LDG.E R14, [R2.64] ;  /* 0x00000006020e7981 */ /* 0x000ea2000c1e1900 */
[----:B------:R-:W-:Y:S01]  /*1630*/  ISETP.NE.AND.EX P2, PT, RZ, c[0x0][0x364], PT, P2 ;  /* 0x0000d900ff007a0c */ /* 0x000fe20003f45320 */
[----:B------:R-:W-:Y:S01]  /*1640*/  IMAD.MOV.U32 R243, RZ, RZ, RZ ;  /* 0x000000fffff37224 */ /* 0x000fe200078e00ff */
[----:B------:R-:W-:Y:S01]  /*1650*/  ISETP.NE.U32.AND P3, PT, RZ, c[0x0][0x348], PT ;  /* 0x0000d200ff007a0c */ /* 0x000fe20003f65070 */
[----:B------:R-:W-:-:S03]  /*1660*/  IMAD.MOV.U32 R11, RZ, RZ, RZ ;  /* 0x000000ffff0b7224 */ /* 0x000fc600078e00ff */
[----:B------:R-:W-:Y:S02]  /*1670*/  ISETP.NE.AND.EX P3, PT, RZ, c[0x0][0x34c], PT, P3 ;  /* 0x0000d300ff007a0c */ /* 0x000fe40003f65330 */
[----:B--2---:R-:W-:Y:S01]  /*1680*/  SHF.R.S32.HI R15, RZ, 0x1f, R14 ;  /* 0x0000001fff0f7819 */ /* 0x004fe2000001140e */
[C---:B------:R-:W-:Y:S01]  /*1690*/  IMAD.SHL.U32 R18, R14.reuse, 0x4, RZ ;  /* 0x000000040e127824 */ /* 0x040fe200078e00ff */
[C---:B------:R-:W-:Y:S01]  /*16a0*/  @P4 LEA R6, P1, R14.reuse, c[0x0][0x370], 0x2 ;  /* 0x0000dc000e064a11 */ /* 0x040fe200078210ff */
[----:B------:R1:W-:Y:S01]  /*16b0*/  STL [R1+0x10], R14 ;  /* 0x0000100e01007387 */ /* 0x0003e20000100800 */
[C-C-:B------:R-:W-:Y:S02]  /*16c0*/  SHF.L.U64.HI R17, R14.reuse, 0x2, R15.reuse ;  /* 0x000000020e117819 */ /* 0x140fe4000001020f */
[----:B------:R-:W-:Y:S01]  /*16d0*/  @P4 LEA.HI.X R7, R14, c[0x0][0x374], R15, 0x2, P1 ;  /* 0x0000dd000e074a11 */ /* 0x000fe200008f140f */
[----:B------:R1:W-:Y:S01]  /*16e0*/  STL [R1+0x40], R15 ;  /* 0x0000400f01007387 */ /* 0x0003e20000100800 */
[----:B------:R-:W-:-:S02]  /*16f0*/  @P2 IADD3 R4, P0, R18, c[0x0][0x360], RZ ;  /* 0x0000d80012042a10 */ /* 0x000fc40007f1e0ff */
[----:B------:R-:W-:Y:S01]  /*1700*/  IADD3 R2, P1, R18, c[0x0][0x348], RZ ;  /* 0x0000d20012027a10 */ /* 0x000fe20007f3e0ff */
[----:B------:R1:W5:Y:S01]  /*1710*/  @P4 LDG.E R243, [R6.64] ;  /* 0x0000000606f34981 */ /* 0x000362000c1e1900 */
[C---:B------:R-:W-:Y:S02]  /*1720*/  @P2 IADD3.X R5, R17.reuse, c[0x0][0x364], RZ, P0, !PT ;  /* 0x0000d90011052a10 */ /* 0x040fe400007fe4ff */
[----:B------:R-:W-:Y:S01]  /*1730*/  IADD3.X R3, R17, c[0x0][0x34c], RZ, P1, !PT ;  /* 0x0000d30011037a10 */ /* 0x000fe20000ffe4ff */
[----:B------:R1:W-:Y:S04]  /*1740*/  STL [R1+0x30], R18 ;  /* 0x0000301201007387 */ /* 0x0003e80000100800 */
[----:B------:R1:W5:Y:S04]  /*1750*/  @P2 LDG.E R12, [R4.64] ;  /* 0x00000006040c2981 */ /* 0x000368000c1e1900 */
[----:B------:R1:W5:Y:S04]  /*1760*/  @P3 LDG.E R11, [R2.64] ;  /* 0x00000006020b3981 */ /* 0x000368000c1e1900 */
[----:B------:R1:W-:Y:S01]  /*1770*/  STL [R1+0x34], R17 ;  /* 0x0000341101007387 */ /* 0x0003e20000100800 */
[----:B------:R-:W-:Y:S01]  /*1780*/  YIELD ;  /* 0x0000000000007946 */ /* 0x000fe20003800000 */
[----:B------:R-:W-:Y:S05]  /*1790*/  @P2 BRA `(.L_x_1952) ;  /* 0x0000005000002947 */ /* 0x000fea0003800000 */
[----:B-----5:R-:W-:Y:S01]  /*17a0*/  MOV R12, c[0x0][0x168] ;  /* 0x00005a00000c7a02 */ /* 0x020fe20000000f00 */
[----:B------:R-:W-:Y:S05]  /*17b0*/  @!P3 BRA `(.L_x_1952) ;  /* 0x000000300000b947 */ /* 0x000fea0003800000 */
[----:B------:R2:W3:Y:S04]  /*17c0*/  LDG.E R0, [R2.64] ;  /* 0x0000000602007981 */ /* 0x0004e8000c1e1900 */
[----:B-12---:R-:W3:Y:S02]  /*17d0*/  LDG.E R2, [R2.64+0x4] ;  /* 0x0000040602027981 */ /* 0x006ee4000c1e1900 */
[----:B---3--:R-:W-:-:S02]  /*17e0*/  IADD3 R12, -R0, R2, RZ ;  /* 0x00000002000c7210 */ /* 0x008fc40007ffe1ff */
.L_x_1952:
[----:B------:R-:W-:-:S04]  /*17f0*/  ISETP.NE.U32.AND P0, PT, RZ, c[0x0][0x368], PT ;  /* 0x0000da00ff007a0c */ /* 0x000fc80003f05070 */
[----:B------:R-:W-:-:S13]  /*1800*/  ISETP.NE.AND.EX P0, PT, RZ, c[0x0][0x36c], PT, P0 ;  /* 0x0000db00ff007a0c */ /* 0x000fda0003f05300 */
[----:B------:R-:W-:Y:S05]  /*1810*/  @!P0 BRA `(.L_x_1953) ;  /* 0x0000004000008947 */ /* 0x000fea0003800000 */
[----:B-1----:R-:W-:-:S04]  /*1820*/  IADD3 R2, P0, R18, c[0x0][0x368], RZ ;  /* 0x0000da0012027a10 */ /* 0x002fc80007f1e0ff */
[----:B------:R-:W-:-:S05]  /*1830*/  IADD3.X R3, R17, c[0x0][0x36c], RZ, P0, !PT ;  /* 0x0000db0011037a10 */ /* 0x000fca00007fe4ff */
[----:B------:R1:W5:Y:S01]  /*1840*/  LDG.E R0, [R2.64] ;  /* 0x0000000602007981 */ /* 0x000362000c1e1900 */
[----:B------:R-:W-:Y:S05]  /*1850*/  BRA `(.L_x_1954) ;  /* 0x0000008000007947 */ /* 0x000fea0003800000 */
.L_x_1953:
        /* <DEDUP_REMOVED lines=8> */
.L_x_1954:
        /* <DEDUP_REMOVED lines=48> */
.L_x_1956:
[----:B------:R-:W-:Y:S05]  /*1be0*/  BSYNC B0 ;  /* 0x0000000000007941 */ /* 0x000fea0003800000 */
.L_x_1955:
[----:B------:R-:W-:Y:S01]  /*1bf0*/  IMAD R241, R19, R2, RZ ;  /* 0x0000000213f17224 */ /* 0x000fe200078e02ff */
[----:B------:R-:W-:Y:S01]  /*1c00*/  PRMT R0, RZ, 0x7610, R0 ;  /* 0x00007610ff007816 */ /* 0x000fe20000000000 */
[----:B------:R-:W-:Y:S01]  /*1c10*/  IMAD.MOV.U32 R24, RZ, RZ, RZ ;  /* 0x000000ffff187224 */ /* 0x000fe200078e00ff */
[----:B-1----:R-:W-:Y:S01]  /*1c20*/  MOV R19, RZ ;  /* 0x000000ff00137202 */ /* 0x002fe20000000f00 */
[----:B------:R-:W-:Y:S01]  /*1c30*/  IMAD.IADD R2, R241, 0x1, R2 ;  /* 0x00000001f1027824 */ /* 0x000fe200078e0202 */
[----:B------:R-:W-:Y:S01]  /*1c40*/  CS2R R22, SRZ ;  /* 0x0000000000167805 */ /* 0x000fe2000001ff00 */
        /* <DEDUP_REMOVED lines=35> */
[----:B------:R-:W2:Y:S01]  /*1e80*/  LDL R6, [R1+0x4] ;  /* 0x0000040001067983 */ /* 0x000ea20000100800 */
        /* <DEDUP_REMOVED lines=8> */
[----:B------:R-:W-:Y:S01]  /*1f10*/  IMAD R5, R206, 0x10, R242 ;  /* 0x00000010ce057824 */ /* 0x000fe200078e02f2 */
[----:B------:R-:W-:Y:S01]  /*1f20*/  ISETP.GE.AND P2, PT, R205, c[0x0][0x198], PT ;  /* 0x00006600cd007a0c */ /* 0x000fe20003f46270 */
[----:B------:R-:W-:Y:S01]  /*1f30*/  IMAD R0, R0, c[0x0][0x178], RZ ;  /* 0x00005e0000007a24 */ /* 0x000fe200078e02ff */
[----:B------:R-:W-:Y:S02]  /*1f40*/  ISETP.NE.AND P0, PT, R4, 0x1, PT ;  /* 0x000000010400780c */ /* 0x000fe40003f05270 */
[----:B------:R-:W-:Y:S01]  /*1f50*/  SEL R4, R14, RZ, !P3 ;  /* 0x000000ff0e047207 */ /* 0x000fe20005800000 */
[C---:B------:R-:W-:Y:S01]  /*1f60*/  IMAD R0, R11.reuse, c[0x0][0x17c], R0 ;  /* 0x00005f000b007a24 */ /* 0x040fe200078e0200 */
[----:B------:R-:W-:Y:S01]  /*1f70*/  IADD3 R175, R176, -0x1, RZ ;  /* 0xffffffffb0af7810 */ /* 0x000fe20007ffe0ff */
[----:B-1----:R-:W-:-:S05]  /*1f80*/  IMAD.WIDE.U32 R2, R11, c[0x0][0x178], RZ ;  /* 0x00005e000b027a25 */ /* 0x002fca00078e00ff */
[----:B------:R-:W-:-:S05]  /*1f90*/  IADD3 R3, R3, R0, RZ ;  /* 0x0000000003037210 */ /* 0x000fca0007ffe0ff */
[----:B------:R-:W-:-:S04]  /*1fa0*/  IMAD.WIDE.U32 R2, R26, c[0x0][0x1b8], R2 ;  /* 0x00006e001a027a25 */ /* 0x000fc800078e0002 */
[----:B------:R-:W-:-:S04]  /*1fb0*/  IMAD R3, R26, c[0x0][0x1bc], R3 ;  /* 0x00006f001a037a24 */ /* 0x000fc800078e0203 */
        /* <DEDUP_REMOVED lines=26> */
.L_x_2068:
[----:B------:R-:W-:Y:S05]  /*2160*/  BRA.DIV ~URZ, `(.L_x_1959) ;  /* 0x0000bb927f007947 */ /* 0x000fea000b800000 */
[----:B------:R3:W4:Y:S02]  /*2170*/  SHFL.IDX PT, R2, R6, RZ, 0x181f ;  /* 0x00181fff06027589 */ /* 0x00072400000e0000 */
.L_x_2069:
[----:B---3--:R-:W3:Y:S01]  /*2180*/  LDL R0, [R1+0x4] ;  /* 0x0000040001007983 */ /* 0x008ee20000100800 */
[----:B------:R-:W-:Y:S01]  /*2190*/  IMAD R4, R12, c[0x0][0x2c4], RZ ;  /* 0x0000b1000c047a24 */ /* 0x000fe200078e02ff */
[----:B------:R-:W-:Y:S01]  /*21a0*/  BSSY B0, `(.L_x_1960) ;  /* 0x000000b000007945 */ /* 0x000fe20003800000 */
[----:B---3--:R-:W-:-:S04]  /*21b0*/  LEA R0, R0, R242, 0x7 ;  /* 0x000000f200007211 */ /* 0x008fc800078e38ff */
        /* <DEDUP_REMOVED lines=9> */
.L_x_1961:
[----:B------:R-:W-:Y:S05]  /*2250*/  BSYNC B0 ;  /* 0x0000000000007941 */ /* 0x000fea0003800000 */
.L_x_1960:
[----:B------:R-:W-:Y:S05]  /*2260*/  BRA.DIV ~URZ, `(.L_x_1962) ;  /* 0x0000bb027f007947 */ /* 0x000fea000b800000 */
[----:B--2---:R2:W3:Y:S04]  /*2270*/  SHFL.IDX PT, R7, R5, 0x1, 0x181f ;  /* 0x00381f0005077f89 */ /* 0x0044e800000e0000 */
[----:B----4-:R2:W4:Y:S02]  /*2280*/  SHFL.IDX PT, R2, R6, 0x1, 0x181f ;  /* 0x00381f0006027f89 */ /* 0x01052400000e0000 */
.L_x_2070:
[----:B------:R-:W-:Y:S01]  /*2290*/  IADD3 R3, R0, 0x10, RZ ;  /* 0x0000001000037810 */ /* 0x000fe20007ffe0ff */
[----:B------:R-:W-:Y:S03]  /*22a0*/  BSSY B0, `(.L_x_1963) ;  /* 0x000000a000007945 */ /* 0x000fe60003800000 */
[----:B------:R-:W-:-:S13]  /*22b0*/  ISETP.GE.AND P0, PT, R3, R4, PT ;  /* 0x000000040300720c */ /* 0x000fda0003f06270 */
[----:B------:R-:W-:Y:S05]  /*22c0*/  @P0 BRA `(.L_x_1964) ;  /* 0x0000007000000947 */ /* 0x000fea0003800000 */
[----:B------:R-:W-:Y:S02]  /*22d0*/  SHF.R.S32.HI R9, RZ, 0x1f, R205 ;  /* 0x0000001fff097819 */ /* 0x000fe400000114cd */
[----:B----4-:R-:W-:-:S04]  /*22e0*/  LEA R2, P0, R205, R2, 0x1 ;  /* 0x00000002cd027211 */ /* 0x010fc800078008ff */
[----:B---3--:R-:W-:-:S05]  /*22f0*/  LEA.HI.X R3, R205, R7, R9, 0x1, P0 ;  /* 0x00000007cd037211 */ /* 0x008fca00000f0c09 */
[----:B------:R-:W-:Y:S01]  /*2300*/  @!PT LDS RZ, [RZ] ;  /* 0x00000000fffff984 */ /* 0x000fe20000000800 */
[----:B------:R-:W-:Y:S01]  /*2310*/  @!PT LDS RZ, [RZ] ;  /* 0x00000000fffff984 */ /* 0x000fe20000000800 */
[----:B------:R-:W-:Y:S01]  /*2320*/  @!PT LDS RZ, [RZ] ;  /* 0x00000000fffff984 */ /* 0x000fe20000000800 */
[----:B------:R3:W-:Y:S04]  /*2330*/  LDGSTS.E.BYPASS.LTC128B.128 [R200+0x5900], [R2.64], !P2 ;  /* 0x0590000002c87fae */ /* 0x0007e8000d101d46 */
.L_x_1964:
[----:B------:R-:W-:Y:S05]  /*2340*/  BSYNC B0 ;  /* 0x0000000000007941 */ /* 0x000fea0003800000 */
.L_x_1963:
[----:B------:R-:W-:Y:S05]  /*2350*/  BRA.DIV ~URZ, `(.L_x_1965) ;  /* 0x0000bae27f007947 */ /* 0x000fea000b800000 */
[----:B---3--:R3:W1:Y:S02]  /*2360*/  SHFL.IDX PT, R7, R5, 0x2, 0x181f ;  /* 0x00581f0005077f89 */ /* 0x00866400000e0000 */
.L_x_2071:
[----:B------:R-:W-:Y:S05]  /*2370*/  BRA.DIV ~URZ, `(.L_x_1966) ;  /* 0x0000bb327f007947 */ /* 0x000fea000b800000 */
[----:B----4-:R4:W2:Y:S02]  /*2380*/  SHFL.IDX PT, R2, R6, 0x2, 0x181f ;  /* 0x00581f0006027f89 */ /* 0x0108a400000e0000 */
.L_x_2072:
        /* <DEDUP_REMOVED lines=11> */
.L_x_1968:
[----:B------:R-:W-:Y:S05]  /*2440*/  BSYNC B0 ;  /* 0x0000000000007941 */ /* 0x000fea0003800000 */
.L_x_1967:
[----:B------:R-:W-:Y:S05]  /*2450*/  BRA.DIV ~URZ, `(.L_x_1969) ;  /* 0x0000bac27f007947 */ /* 0x000fea000b800000 */
[----:B-1----:R1:W3:Y:S04]  /*2460*/  SHFL.IDX PT, R7, R5, 0x3, 0x181f ;  /* 0x00781f0005077f89 */ /* 0x0022e800000e0000 */
[----:B--2---:R1:W2:Y:S02]  /*2470*/  SHFL.IDX PT, R2, R6, 0x3, 0x181f ;  /* 0x00781f0006027f89 */ /* 0x0042a400000e0000 */
.L_x_2073:
        /* <DEDUP_REMOVED lines=11> */
.L_x_1971:
[----:B------:R-:W-:Y:S05]  /*2530*/  BSYNC B0 ;  /* 0x0000000000007941 */ /* 0x000fea0003800000 */
.L_x_1970:
[----:B------:R-:W-:Y:S05]  /*2540*/  BRA.DIV ~URZ, `(.L_x_1972) ;  /* 0x0000baa27f007947 */ /* 0x000fea000b800000 */
[----:B---3--:R3:W1:Y:S02]  /*2550*/  SHFL.IDX PT, R7, R5, 0x4, 0x181f ;  /* 0x00981f0005077f89 */ /* 0x00866400000e0000 */
.L_x_2074:
[----:B------:R-:W-:Y:S05]  /*2560*/  BRA.DIV ~URZ, `(.L_x_1973) ;  /* 0x0000baf27f007947 */ /* 0x000fea000b800000 */
[----:B--2---:R2:W3:Y:S02]  /*2570*/  SHFL.IDX PT, R2, R6, 0x4, 0x181f ;  /* 0x00981f0006027f89 */ /* 0x0044e400000e0000 */
.L_x_2075:
[----:B------:R-:W-:Y:S01]  /*2580*/  IADD3 R3, R0, 0x40, RZ ;  /* 0x0000004000037810 */ /* 0x000fe20007ffe0ff */
[----:B------:R-:W-:Y:S03]  /*2590*/  BSSY B0, `(.L_x_1974) ;  /* 0x000000a000007945 */ /* 0x000fe60003800000 */
[----:B------:R-:W-:-:S13]  /*25a0*/  ISETP.GE.AND P0, PT, R3, R4, PT ;  /* 0x000000040300720c */ /* 0x000fda0003f06270 */
[----:B------:R-:W-:Y:S05]  /*25b0*/  @P0 BRA `(.L_x_1975) ;  /* 0x0000007000000947 */ /* 0x000fea0003800000 */
[----:B------:R-:W-:Y:S02]  /*25c0*/  SHF.R.S32.HI R9, RZ, 0x1f, R205 ;  /* 0x0000001fff097819 */ /* 0x000fe400000114cd */
[----:B---3--:R-:W-:-:S04]  /*25d0*/  LEA R2, P0, R205, R2, 0x1 ;  /* 0x00000002cd027211 */ /* 0x008fc800078008ff */
[----:B-1----:R-:W-:-:S05]  /*25e0*/  LEA.HI.X R3, R205, R7, R9, 0x1, P0 ;  /* 0x00000007cd037211 */ /* 0x002fca00000f0c09 */
[----:B------:R-:W-:Y:S01]  /*25f0*/  @!PT LDS RZ, [RZ] ;  /* 0x00000000fffff984 */ /* 0x000fe20000000800 */
[----:B------:R-:W-:Y:S01]  /*2600*/  @!PT LDS RZ, [RZ] ;  /* 0x00000000fffff984 */ /* 0x000fe20000000800 */
[----:B------:R-:W-:Y:S01]  /*2610*/  @!PT LDS RZ, [RZ] ;  /* 0x00000000fffff984 */ /* 0x000fe20000000800 */
[----:B------:R1:W-:Y:S04]  /*2620*/  LDGSTS.E.BYPASS.LTC128B.128 [R200+0x7100], [R2.64], !P2 ;  /* 0x0710000002c87fae */ /* 0x0003e8000d101d46 */
.L_x_1975:
[----:B------:R-:W-:Y:S05]  /*2630*/  BSYNC B0 ;  /* 0x0000000000007941 */ /* 0x000fea0003800000 */
.L_x_1974:
[----:B------:R-:W-:Y:S05]  /*2640*/  BRA.DIV ~URZ, `(.L_x_1976) ;  /* 0x0000ba827f007947 */ /* 0x000fea000b800000 */
[----:B-1----:R1:W2:Y:S04]  /*2650*/  SHFL.IDX PT, R7, R5, 0x5, 0x181f ;  /* 0x00b81f0005077f89 */ /* 0x0022a800000e0000 */
[----:B---3--:R1:W3:Y:S02]  /*2660*/  SHFL.IDX PT, R2, R6, 0x5, 0x181f ;  /* 0x00b81f0006027f89 */ /* 0x0082e400000e0000 */
.L_x_2076:
[----:B------:R-:W-:Y:S01]  /*2670*/  IADD3 R3, R0, 0x50, RZ ;  /* 0x0000005000037810 */ /* 0x000fe20007ffe0ff */
[----:B------:R-:W-:Y:S03]  /*2680*/  BSSY B0, `(.L_x_1977) ;  /* 0x000000a000007945 */ /* 0x000fe60003800000 */
[----:B------:R-:W-:-:S13]  /*2690*/  ISETP.GE.AND P0, PT, R3, R4, PT ;  /* 0x000000040300720c */ /* 0x000fda0003f06270 */
[----:B------:R-:W-:Y:S05]  /*26a0*/  @P0 BRA `(.L_x_1978) ;  /* 0x0000007000000947 */ /* 0x000fea0003800000 */
[----:B------:R-:W-:Y:S02]  /*26b0*/  SHF.R.S32.HI R9, RZ, 0x1f, R205 ;  /* 0x0000001fff097819 */ /* 0x000fe400000114cd */
[----:B---3--:R-:W-:-:S04]  /*26c0*/  LEA R2, P0, R205, R2, 0x1 ;  /* 0x00000002cd027211 */ /* 0x008fc800078008ff */
[----:B--2---:R-:W-:-:S05]  /*26d0*/  LEA.HI.X R3, R205, R7, R9, 0x1, P0 ;  /* 0x00000007cd037211 */ /* 0x004fca00000f0c09 */
[----:B------:R-:W-:Y:S01]  /*26e0*/  @!PT LDS RZ, [RZ] ;  /* 0x00000000fffff984 */ /* 0x000fe20000000800 */
[----:B------:R-:W-:Y:S01]  /*26f0*/  @!PT LDS RZ, [RZ] ;  /* 0x00000000fffff984 */ /* 0x000fe20000000800 */
[----:B------:R-:W-:Y:S01]  /*2700*/  @!PT LDS RZ, [RZ] ;  /* 0x00000000fffff984 */ /* 0x000fe20000000800 */
[----:B------:R2:W-:Y:S04]  /*2710*/  LDGSTS.E.BYPASS.LTC128B.128 [R200+0x7900], [R2.64], !P2 ;  /* 0x0790000002c87fae */ /* 0x0005e8000d101d46 */
.L_x_1978:
[----:B------:R-:W-:Y:S05]  /*2720*/  BSYNC B0 ;  /* 0x0000000000007941 */ /* 0x000fea0003800000 */
.L_x_1977:
[----:B------:R-:W-:Y:S05]  /*2730*/  BRA.DIV ~URZ, `(.L_x_1979) ;  /* 0x0000ba627f007947 */ /* 0x000fea000b800000 */
[----:B--2---:R2:W1:Y:S02]  /*2740*/  SHFL.IDX PT, R7, R5, 0x6, 0x181f ;  /* 0x00d81f0005077f89 */ /* 0x00446400000e0000 */
.L_x_2077:
[----:B------:R-:W-:Y:S05]  /*2750*/  BRA.DIV ~URZ, `(.L_x_1980) ;  /* 0x0000bab27f007947 */ /* 0x000fea000b800000 */
[----:B---3--:R3:W2:Y:S02]  /*2760*/  SHFL.IDX PT, R2, R6, 0x6, 0x181f ;  /* 0x00d81f0006027f89 */ /* 0x0086a400000e0000 */
.L_x_2078:
        /* <DEDUP_REMOVED lines=11> */
.L_x_1982:
[----:B------:R-:W-:Y:S05]  /*2820*/  BSYNC B0 ;  /* 0x0000000000007941 */ /* 0x000fea0003800000 */
.L_x_1981:
[----:B------:R-:W-:Y:S05]  /*2830*/  BRA.DIV ~URZ, `(.L_x_1983) ;  /* 0x0000ba427f007947 */ /* 0x000fea000b800000 */
[----:B-12---:R-:W1:Y:S04]  /*2840*/  SHFL.IDX PT, R5, R5, 0x7, 0x181f ;  /* 0x00f81f0005057f89 */ /* 0x006e6800000e0000 */
[----:B------:R2:W3:Y:S02]  /*2850*/  SHFL.IDX PT, R2, R6, 0x7, 0x181f ;  /* 0x00f81f0006027f89 */ /* 0x0004e400000e0000 */
.L_x_2079:
[----:B------:R-:W-:Y:S01]  /*2860*/  IADD3 R0, R0, 0x70, RZ ;  /* 0x0000007000007810 */ /* 0x000fe20007ffe0ff */
[----:B-----5:R-:W-:Y:S01]  /*2870*/  IMAD.WIDE.U32 R246, R8, c[0x0][0x2b0], RZ ;  /* 0x0000ac0008f67a25 */ /* 0x020fe200078e00ff */
[----:B------:R-:W-:Y:S02]  /*2880*/  SHF.R.S32.HI R132, RZ, 0x1f, R205 ;  /* 0x0000001fff847819 */ /* 0x000fe400000114cd */
[----:B------:R-:W-:Y:S01]  /*2890*/  ISETP.GE.AND P1, PT, R0, R4, PT ;  /* 0x000000040000720c */ /* 0x000fe20003f26270 */
[----:B------:R-:W-:Y:S01]  /*28a0*/  IMAD R172, R206, 0x10, R242 ;  /* 0x00000010ceac7824 */ /* 0x000fe200078e02f2 */
[----:B------:R-:W-:-:S05]  /*28b0*/  SHF.R.S32.HI R0, RZ, 0x1f, R8 ;  /* 0x0000001fff007819 */ /* 0x000fca0000011408 */
[----:B------:R-:W-:-:S04]  /*28c0*/  IMAD R0, R0, c[0x0][0x2b0], RZ ;  /* 0x0000ac0000007a24 */ /* 0x000fc800078e02ff */
[----:B------:R-:W-:Y:S02]  /*28d0*/  IMAD R0, R8, c[0x0][0x2b4], R0 ;  /* 0x0000ad0008007a24 */ /* 0x000fe400078e0200 */
[----:B---3--:R-:W-:Y:S02]  /*28e0*/  @!P1 LEA R2, P0, R205, R2, 0x1 ;  /* 0x00000002cd029211 */ /* 0x008fe400078008ff */
[----:B------:R-:W-:Y:S02]  /*28f0*/  IMAD.IADD R251, R247, 0x1, R0 ;  /* 0x00000001f7fb7824 */ /* 0x000fe400078e0200 */
[----:B-1----:R-:W-:-:S05]  /*2900*/  @!P1 LEA.HI.X R3, R205, R5, R132, 0x1, P0 ;  /* 0x00000005cd039211 */ /* 0x002fca00000f0c84 */
[----:B------:R-:W-:Y:S01]  /*2910*/  @!PT LDS RZ, [RZ] ;  /* 0x00000000fffff984 */ /* 0x000fe20000000800 */
[----:B------:R-:W-:Y:S01]  /*2920*/  @!PT LDS RZ, [RZ] ;  /* 0x00000000fffff984 */ /* 0x000fe20000000800 */
[----:B------:R-:W-:Y:S01]  /*2930*/  @!PT LDS RZ, [RZ] ;  /* 0x00000000fffff984 */ /* 0x000fe20000000800 */
[----:B------:R1:W-:Y:S04]  /*2940*/  @!P1 LDGSTS.E.BYPASS.LTC128B.128 [R200+0x8900], [R2.64], !P2 ;  /* 0x0890000002c89fae */ /* 0x0003e8000d101d46 */
[----:B------:R-:W0:Y:S01]  /*2950*/  LDGDEPBAR ;  /* 0x00000000000079af */ /* 0x000e220000000000 */
[----:B------:R-:W-:Y:S02]  /*2960*/  WARPSYNC 0xffffffff ;  /* 0xffffffff00007948 */ /* 0x000fe40003800000 */
[----:B------:R-:W-:Y:S01]  /*2970*/  IMAD.MOV.U32 R174, RZ, RZ, 0x50 ;  /* 0x00000050ffae7424 */ /* 0x000fe200078e00ff */
[----:B------:R-:W-:Y:S01]  /*2980*/  BAR.SYNC.DEFER_BLOCKING 0x0 ;  /* 0x0000000000007b1d */ /* 0x000fe20000010000 */
[----:B------:R-:W-:Y:S02]  /*2990*/  IMAD.MOV.U32 R0, RZ, RZ, c[0x0][0x2b8] ;  /* 0x0000ae00ff007624 */ /* 0x000fe400078e00ff */
[----:B------:R-:W-:Y:S02]  /*29a0*/  IMAD R174, R176, R174, -0x50 ;  /* 0xffffffb0b0ae7424 */ /* 0x000fe400078e02ae */
[----:B------:R-:W-:Y:S01]  /*29b0*/  IMAD.MOV.U32 R199, RZ, RZ, RZ ;  /* 0x000000ffffc77224 */ /* 0x000fe200078e00ff */
[----:B------:R-:W-:Y:S01]  /*29c0*/  ISETP.NE.AND P3, PT, R0, 0x1, PT ;  /* 0x000000010000780c */ /* 0x000fe20003f65270 */
[----:B-1----:R-:W-:-:S05]  /*29d0*/  IMAD.IADD R2, R172, 0x1, R174 ;  /* 0x00000001ac027824 */ /* 0x002fca00078e02ae */
[C---:B------:R-:W-:Y:S01]  /*29e0*/  ISETP.GE.AND P1, PT, R2.reuse, R13, PT ;  /* 0x0000000d0200720c */ /* 0x040fe20003f26270 */
[----:B------:R-:W-:-:S03]  /*29f0*/  IMAD.IADD R2, R2, 0x1, R243 ;  /* 0x0000000102027824 */ /* 0x000fc600078e02f3 */
[----:B------:R-:W-:Y:S01]  /*2a00*/  ISETP.GT.OR P1, PT, R172, 0x4f, P1 ;  /* 0x0000004fac00780c */ /* 0x000fe20000f24670 */
[----:B------:R-:W-:Y:S02]  /*2a10*/  IMAD.MOV.U32 R0, RZ, RZ, R2 ;  /* 0x000000ffff007224 */ /* 0x000fe400078e0002 */
[----:B------:R-:W-:-:S05]  /*2a20*/  @P3 IMAD.HI.U32 R3, R2, c[0x0][0x2bc], RZ ;  /* 0x0000af0002033a27 */ /* 0x000fca00078e00ff */
[----:B------:R-:W-:-:S05]  /*2a30*/  @P3 SHF.R.U32.HI R0, RZ, c[0x0][0x2c0], R3 ;  /* 0x0000b000ff003a19 */ /* 0x000fca0000011603 */
[----:B------:R-:W-:-:S04]  /*2a40*/  @!P1 IADD3 R3, P0, R0, R246, RZ ;  /* 0x000000f600039210 */ /* 0x000fc80007f1e0ff */
[----:B------:R-:W-:Y:S02]  /*2a50*/  @!P1 LEA.HI.X.SX32 R5, R0, R251, 0x1, P0 ;  /* 0x000000fb00059211 */ /* 0x000fe400000f0eff */
[----:B------:R-:W-:-:S04]  /*2a60*/  @!P1 LEA R4, P0, R3, c[0x0][0x2a0], 0x2 ;  /* 0x0000a80003049a11 */ /* 0x000fc800078010ff */
[----:B------:R-:W-:-:S05]  /*2a70*/  @!P1 LEA.HI.X R5, R3, c[0x0][0x2a4], R5, 0x2, P0 ;  /* 0x0000a90003059a11 */ /* 0x000fca00000f1405 */
[----:B------:R-:W3:Y:S01]  /*2a80*/  @!P1 LDG.E R199, [R4.64] ;  /* 0x0000000604c79981 */ /* 0x000ee2000c1e1900 */
[----:B------:R-:W-:Y:S01]  /*2a90*/  IMAD.MOV R0, RZ, RZ, -R0 ;  /* 0x000000ffff007224 */ /* 0x000fe200078e0a00 */
[----:B------:R-:W-:Y:S01]  /*2aa0*/  BSSY B0, `(.L_x_1984) ;  /* 0x0000122000007945 */ /* 0x000fe20003800000 */
[----:B------:R-:W-:-:S04]  /*2ab0*/  IMAD.WIDE.U32 R244, R26, c[0x0][0x1e8], RZ ;  /* 0x00007a001af47a25 */ /* 0x000fc800078e00ff */
[----:B------:R-:W-:Y:S02]  /*2ac0*/  IMAD R201, R0, c[0x0][0x2b8], R2 ;  /* 0x0000ae0000c97a24 */ /* 0x000fe400078e0202 */
[----:B------:R-:W-:Y:S02]  /*2ad0*/  IMAD R250, R26, c[0x0][0x1ec], R245 ;  /* 0x00007b001afa7a24 */ /* 0x000fe400078e02f5 */
[----:B------:R-:W-:Y:S01]  /*2ae0*/  IMAD.WIDE.U32 R2, R201, c[0x0][0x1e0], RZ ;  /* 0x00007800c9027a25 */ /* 0x000fe200078e00ff */
[----:B------:R-:W-:-:S03]  /*2af0*/  SHF.R.S32.HI R25, RZ, 0x1f, R201 ;  /* 0x0000001fff197819 */ /* 0x000fc600000114c9 */
[----:B------:R-:W-:Y:S02]  /*2b00*/  IMAD R173, R175, -0x50, R13 ;  /* 0xffffffb0afad7824 */ /* 0x000fe400078e020d */
[----:B------:R-:W-:Y:S02]  /*2b10*/  IMAD R0, R25, c[0x0][0x1e0], RZ ;  /* 0x0000780019007a24 */ /* 0x000fe400078e02ff */
[----:B------:R-:W-:Y:S02]  /*2b20*/  IMAD.IADD R24, R173, 0x1, -R242 ;  /* 0x00000001ad187824 */ /* 0x000fe400078e0af2 */
[----:B------:R-:W-:Y:S02]  /*2b30*/  IMAD R0, R201, c[0x0][0x1e4], R0 ;  /* 0x00007900c9007a24 */ /* 0x000fe400078e0200 */
[----:B------:R-:W-:Y:S01]  /*2b40*/  IMAD.WIDE.U32 R248, R26, c[0x0][0x210], RZ ;  /* 0x000084001af87a25 */ /* 0x000fe200078e00ff */
[C---:B------:R-:W-:Y:S02]  /*2b50*/  ISETP.GE.AND P2, PT, R24.reuse, 0x1, PT ;  /* 0x000000011800780c */ /* 0x040fe40003f46270 */
[C---:B------:R-:W-:Y:S01]  /*2b60*/  ISETP.GE.AND P1, PT, R24.reuse, 0x11, PT ;  /* 0x000000111800780c */ /* 0x040fe20003f26270 */
[----:B------:R-:W-:Y:S01]  /*2b70*/  IMAD.IADD R3, R3, 0x1, R0 ;  /* 0x0000000103037824 */ /* 0x000fe200078e0200 */
[----:B------:R-:W-:Y:S01]  /*2b80*/  ISETP.GE.AND P6, PT, R24, 0x21, PT ;  /* 0x000000211800780c */ /* 0x000fe20003fc6270 */
[----:B------:R-:W-:Y:S01]  /*2b90*/  IMAD R252, R26, c[0x0][0x214], R249 ;  /* 0x000085001afc7a24 */ /* 0x000fe200078e02f9 */
[----:B------:R-:W-:-:S02]  /*2ba0*/  ISETP.GE.AND P5, PT, R24, 0x31, PT ;  /* 0x000000311800780c */ /* 0x000fc40003fa6270 */
[----:B---3--:R-:W-:Y:S01]  /*2bb0*/  SHF.R.S32.HI R27, RZ, 0x1f, R199 ;  /* 0x0000001fff1b7819 */ /* 0x008fe200000114c7 */
        /* <DEDUP_REMOVED lines=8> */
[----:B------:R-:W-:-:S03]  /*2c40*/  @P2 ISETP.GE.AND P0, PT, R205, c[0x0][0x1d4], PT ;  /* 0x00007500cd002a0c */ /* 0x000fc60003f06270 */
[----:B------:R-:W1:Y:S04]  /*2c50*/  SHFL.IDX PT, R2, R0, RZ, 0x181f ;  /* 0x00181fff00027589 */ /* 0x000e6800000e0000 */
[----:B------:R-:W3:Y:S04]  /*2c60*/  SHFL.IDX PT, R3, R4, RZ, 0x181f ;  /* 0x00181fff04037589 */ /* 0x000ee800000e0000 */
[----:B------:R-:W5:Y:S04]  /*2c70*/  SHFL.IDX PT, R7, R4, 0x1, 0x181f ;  /* 0x00381f0004077f89 */ /* 0x000f6800000e0000 */
[----:B--2-4-:R-:W2:Y:S04]  /*2c80*/  SHFL.IDX PT, R6, R0, 0x2, 0x181f ;  /* 0x00581f0000067f89 */ /* 0x014ea800000e0000 */
[----:B------:R-:W4:Y:S04]  /*2c90*/  SHFL.IDX PT, R8, R0, 0x3, 0x181f ;  /* 0x00781f0000087f89 */ /* 0x000f2800000e0000 */
[----:B------:R-:W-:Y:S01]  /*2ca0*/  SHFL.IDX PT, R0, R0, 0x4, 0x181f ;  /* 0x00981f0000007f89 */ /* 0x000fe200000e0000 */
[----:B-1----:R-:W-:-:S03]  /*2cb0*/  @P2 LEA R2, P4, R205, R2, 0x1 ;  /* 0x00000002cd022211 */ /* 0x002fc600078808ff */
[----:B------:R-:W1:Y:S01]  /*2cc0*/  SHFL.IDX PT, R11, R4, 0x2, 0x181f ;  /* 0x00581f00040b7f89 */ /* 0x000e6200000e0000 */
[----:B---3--:R-:W-:-:S03]  /*2cd0*/  @P2 LEA.HI.X R3, R205, R3, R132, 0x1, P4 ;  /* 0x00000003cd032211 */ /* 0x008fc600020f0c84 */
[----:B------:R-:W3:Y:S01]  /*2ce0*/  SHFL.IDX PT, R10, R4, 0x3, 0x181f ;  /* 0x00781f00040a7f89 */ /* 0x000ee200000e0000 */
[----:B------:R-:W-:-:S03]  /*2cf0*/  ISETP.GE.AND P4, PT, R24, 0x41, PT ;  /* 0x000000411800780c */ /* 0x000fc60003f86270 */
[----:B------:R4:W1:Y:S04]  /*2d00*/  SHFL.IDX PT, R9, R4, 0x4, 0x181f ;  /* 0x00981f0004097f89 */ /* 0x00086800000e0000 */
[----:B------:R1:W-:Y:S01]  /*2d10*/  @P2 LDGSTS.E.BYPASS.LTC128B.128 [R200+0x2900], [R2.64], !P0 ;  /* 0x0290000002c82fae */ /* 0x0003e2000c101d46 */
[C---:B------:R-:W-:Y:S02]  /*2d20*/  @P1 ISETP.GE.AND P0, PT, R205.reuse, c[0x0][0x1d4], PT ;  /* 0x00007500cd001a0c */ /* 0x040fe40003f06270 */
[----:B-1----:R-:W-:-:S04]  /*2d30*/  @P1 LEA R2, P2, R205, R5, 0x1 ;  /* 0x00000005cd021211 */ /* 0x002fc800078408ff */
[C---:B-----5:R-:W-:Y:S02]  /*2d40*/  @P1 LEA.HI.X R3, R205.reuse, R7, R132, 0x1, P2 ;  /* 0x00000007cd031211 */ /* 0x060fe400010f0c84 */
[----:B--2---:R-:W-:-:S05]  /*2d50*/  @P6 LEA R6, P2, R205, R6, 0x1 ;  /* 0x00000006cd066211 */ /* 0x004fca00078408ff */
[----:B------:R1:W-:Y:S01]  /*2d60*/  @P1 LDGSTS.E.BYPASS.LTC128B.128 [R200+0x3100], [R2.64], !P0 ;  /* 0x0310000002c81fae */ /* 0x0003e2000c101d46 */
[C---:B----4-:R-:W-:Y:S02]  /*2d70*/  @P5 LEA R4, P1, R205.reuse, R8, 0x1 ;  /* 0x00000008cd045211 */ /* 0x050fe400078208ff */
[C-C-:B------:R-:W-:Y:S02]  /*2d80*/  @P6 LEA.HI.X R7, R205.reuse, R11, R132.reuse, 0x1, P2 ;  /* 0x0000000bcd076211 */ /* 0x140fe400010f0c84 */
[C---:B------:R-:W-:Y:S02]  /*2d90*/  @P6 ISETP.GE.AND P2, PT, R205.reuse, c[0x0][0x1d4], PT ;  /* 0x00007500cd006a0c */ /* 0x040fe40003f46270 */
[C---:B---3--:R-:W-:Y:S02]  /*2da0*/  @P5 LEA.HI.X R5, R205.reuse, R10, R132, 0x1, P1 ;  /* 0x0000000acd055211 */ /* 0x048fe400008f0c84 */
[----:B------:R-:W-:-:S09]  /*2db0*/  @P5 ISETP.GE.AND P1, PT, R205, c[0x0][0x1d4], PT ;  /* 0x00007500cd005a0c */ /* 0x000fd20003f26270 */
[----:B------:R2:W-:Y:S04]  /*2dc0*/  @P6 LDGSTS.E.BYPASS.LTC128B.128 [R200+0x3900], [R6.64], !P2 ;  /* 0x0390000006c86fae */ /* 0x0005e8000d101d46 */
[----:B------:R2:W-:Y:S01]  /*2dd0*/  @P5 LDGSTS.E.BYPASS.LTC128B.128 [R200+0x4100], [R4.64], !P1 ;  /* 0x0410000004c85fae */ /* 0x0005e2000c901d46 */
[C---:B-1----:R-:W-:Y:S02]  /*2de0*/  @P4 LEA R2, P0, R205.reuse, R0, 0x1 ;  /* 0x00000000cd024211 */ /* 0x042fe400078008ff */
[----:B------:R-:W-:Y:S02]  /*2df0*/  IADD3 R0, R188, 0x20, RZ ;  /* 0x00000020bc007810 */ /* 0x000fe40007ffe0ff */
[C---:B------:R-:W-:Y:S02]  /*2e00*/  @P4 LEA.HI.X R3, R205.reuse, R9, R132, 0x1, P0 ;  /* 0x00000009cd034211 */ /* 0x040fe400000f0c84 */
[----:B------:R-:W-:-:S13]  /*2e10*/  @P4 ISETP.GE.AND P0, PT, R205, c[0x0][0x1d4], PT ;  /* 0x00007500cd004a0c */ /* 0x000fda0003f06270 */
[----:B------:R1:W-:Y:S01]  /*2e20*/  @P4 LDGSTS.E.BYPASS.LTC128B.128 [R200+0x4900], [R2.64], !P0 ;  /* 0x0490000002c84fae */ /* 0x0003e2000c101d46 */
[----:B------:R-:W-:-:S03]  /*2e30*/  R2P PR, R206, 0x6 ;  /* 0x00000006ce007804 */ /* 0x000fc60000000000 */
[----:B------:R-:W0:Y:S10]  /*2e40*/  LDGDEPBAR ;  /* 0x00000000000079af */ /* 0x000e340000000000 */
[----:B------:R-:W-:-:S02]  /*2e50*/  @P1 IADD3 R0, R188, -0x20, RZ ;  /* 0xffffffe0bc001810 */ /* 0x000fc40007ffe0ff */
[----:B------:R-:W-:-:S04]  /*2e60*/  ISETP.GE.AND P1, PT, R205, c[0x0][0x1d4], PT ;  /* 0x00007500cd007a0c */ /* 0x000fc80003f26270 */
[----:B------:R-:W-:Y:S01]  /*2e70*/  ISETP.LT.OR P6, PT, R24, 0x11, P1 ;  /* 0x000000111800780c */ /* 0x000fe20000fc1670 */
[----:B-1----:R-:W-:Y:S01]  /*2e80*/  IMAD.WIDE.U32 R2, R201, c[0x0][0x208], RZ ;  /* 0x00008200c9027a25 */ /* 0x002fe200078e00ff */
[----:B------:R-:W-:-:S04]  /*2e90*/  DEPBAR.LE SB0, 0x1 ;  /* 0x000080400000791a */ /* 0x000fc80000000000 */
[----:B------:R-:W-:-:S04]  /*2ea0*/  DEPBAR.LE SB0, 0x0 ;  /* 0x000080000000791a */ /* 0x000fc80000000000 */
[----:B------:R-:W-:Y:S06]  /*2eb0*/  BAR.SYNC.DEFER_BLOCKING 0x0 ;  /* 0x0000000000007b1d */ /* 0x000fec0000010000 */
[----:B--2---:R-:W-:Y:S04]  /*2ec0*/  LDSM.16.M88.4 R4, [R194+0x2000] ;  /* 0x00200000c204783b */ /* 0x004fe80000000200 */
[----:B------:R-:W1:Y:S04]  /*2ed0*/  LDSM.16.M88.4 R16, [R188] ;  /* 0x00000000bc10783b */ /* 0x000e680000000200 */
[----:B------:R-:W2:Y:S04]  /*2ee0*/  LDSM.16.M88.4 R12, [R188+0x800] ;  /* 0x00080000bc0c783b */ /* 0x000ea80000000200 */
[----:B------:R-:W3:Y:S04]  /*2ef0*/  LDSM.16.M88.4 R20, [R188+0x1000] ;  /* 0x00100000bc14783b */ /* 0x000ee80000000200 */
[----:B------:R-:W4:Y:S04]  /*2f00*/  LDSM.16.M88.4 R28, [R188+0x1800] ;  /* 0x00180000bc1c783b */ /* 0x000f280000000200 */
[----:B------:R-:W5:Y:S04]  /*2f10*/  LDSM.16.M88.4 R32, [R188+0x2000] ;  /* 0x00200000bc20783b */ /* 0x000f680000000200 */
[----:B------:R-:W4:Y:S04]  /*2f20*/  LDSM.16.M88.4 R8, [R194] ;  /* 0x00000000c208783b */ /* 0x000f280000000200 */
[----:B------:R-:W-:Y:S04]  /*2f30*/  LDSM.16.M88.4 R40, [R0+0x1000] ;  /* 0x001000000028783b */ /* 0x000fe80000000200 */
[----:B------:R-:W-:Y:S04]  /*2f40*/  LDSM.16.M88.4 R36, [R0+0x1800] ;  /* 0x001800000024783b */ /* 0x000fe80000000200 */
[----:B------:R-:W-:Y:S04]  /*2f50*/  LDSM.16.M88.4 R68, [R0] ;  /* 0x000000000044783b */ /* 0x000fe80000000200 */
[----:B------:R-:W-:Y:S01]  /*2f60*/  LDSM.16.M88.4 R64, [R0+0x800] ;  /* 0x000800000040783b */ /* 0x000fe20000000200 */
[C---:B-1----:R-:W-:Y:S08]  /*2f70*/  HMMA.16816.F32 R44, R4.reuse, R16, RZ ;  /* 0x00000010042c723c */ /* 0x042ff000000018ff */
[C---:B--2---:R-:W-:Y:S08]  /*2f80*/  HMMA.16816.F32 R48, R4.reuse, R12, RZ ;  /* 0x0000000c0430723c */ /* 0x044ff000000018ff */
[C---:B---3--:R-:W-:Y:S08]  /*2f90*/  HMMA.16816.F32 R52, R4.reuse, R20, RZ ;  /* 0x000000140434723c */ /* 0x048ff000000018ff */
[C---:B----4-:R-:W-:Y:S08]  /*2fa0*/  HMMA.16816.F32 R56, R4.reuse, R28, RZ ;  /* 0x0000001c0438723c */ /* 0x050ff000000018ff */
[C---:B-----5:R-:W-:Y:S08]  /*2fb0*/  HMMA.16816.F32 R60, R4.reuse, R32, RZ ;  /* 0x00000020043c723c */ /* 0x060ff000000018ff */
[C---:B------:R-:W-:Y:S08]  /*2fc0*/  HMMA.16816.F32 R72, R4.reuse, R18, RZ ;  /* 0x000000120448723c */ /* 0x040ff000000018ff */
[C---:B------:R-:W-:Y:S08]  /*2fd0*/  HMMA.16816.F32 R92, R4.reuse, R14, RZ ;  /* 0x0000000e045c723c */ /* 0x040ff000000018ff */
[C---:B------:R-:W-:Y:S08]  /*2fe0*/  HMMA.16816.F32 R96, R4.reuse, R22, RZ ;  /* 0x000000160460723c */ /* 0x040ff000000018ff */
[C---:B------:R-:W-:Y:S08]  /*2ff0*/  HMMA.16816.F32 R104, R4.reuse, R30, RZ ;  /* 0x0000001e0468723c */ /* 0x040ff000000018ff */
[----:B------:R-:W-:Y:S07]  /*3000*/  HMMA.16816.F32 R112, R4, R34, RZ ;  /* 0x000000220470723c */ /* 0x000fee00000018ff */
[----:B------:R-:W-:Y:S01]  /*3010*/  IMAD R4, R25, c[0x0][0x208], RZ ;  /* 0x0000820019047a24 */ /* 0x000fe200078e02ff */
[----:B------:R-:W-:Y:S01]  /*3020*/  HMMA.16816.F32 R116, R8, R16, RZ ;  /* 0x000000100874723c */ /* 0x000fe200000018ff */
[----:B------:R-:W-:-:S02]  /*3030*/  IMAD R5, R27, c[0x0][0x218], RZ ;  /* 0x000086001b057a24 */ /* 0x000fc400078e02ff */
[----:B------:R-:W-:Y:S02]  /*3040*/  IMAD R4, R201, c[0x0][0x20c], R4 ;  /* 0x00008300c9047a24 */ /* 0x000fe400078e0204 */
[----:B------:R-:W-:Y:S02]  /*3050*/  IMAD R5, R199, c[0x0][0x21c], R5 ;  /* 0x00008700c7057a24 */ /* 0x000fe400078e0205 */
[----:B------:R-:W-:Y:S01]  /*3060*/  IMAD.IADD R3, R3, 0x1, R4 ;  /* 0x0000000103037824 */ /* 0x000fe200078e0204 */
[----:B------:R-:W-:Y:S03]  /*3070*/  HMMA.16816.F32 R128, R8, R18, RZ ;  /* 0x000000120880723c */ /* 0x000fe600000018ff */
[----:B------:R-:W-:-:S05]  /*3080*/  IMAD.WIDE.U32 R2, R199, c[0x0][0x218], R2 ;  /* 0x00008600c7027a25 */ /* 0x000fca00078e0002 */
[----:B------:R-:W-:Y:S01]  /*3090*/  IADD3 R4, P0, R2, R248, RZ ;  /* 0x000000f802047210 */ /* 0x000fe20007f1e0ff */
[----:B------:R-:W-:Y:S03]  /*30a0*/  HMMA.16816.F32 R140, R8, R12, RZ ;  /* 0x0000000c088c723c */ /* 0x000fe600000018ff */
[----:B------:R-:W-:Y:S02]  /*30b0*/  IADD3.X R3, R252, R3, R5, P0, !PT ;  /* 0x00000003fc037210 */ /* 0x000fe400007fe405 */
[----:B------:R-:W-:-:S03]  /*30c0*/  LEA R2, P0, R4, c[0x0][0x1f8], 0x1 ;  /* 0x00007e0004027a11 */ /* 0x000fc600078008ff */
[----:B------:R-:W-:Y:S01]  /*30d0*/  HMMA.16816.F32 R120, R8, R14, RZ ;  /* 0x0000000e0878723c */ /* 0x000fe200000018ff */
[----:B------:R-:W-:Y:S01]  /*30e0*/  LEA.HI.X R5, R4, c[0x0][0x1fc], R3, 0x1, P0 ;  /* 0x00007f0004057a11 */ /* 0x000fe200000f0c03 */
[----:B------:R-:W-:Y:S01]  /*30f0*/  SHFL.IDX PT, R6, R2, 0x2, 0x181f ;  /* 0x00581f0002067f89 */ /* 0x000fe200000e0000 */
[----:B------:R-:W-:-:S03]  /*3100*/  ISETP.LT.OR P0, PT, R24, 0x1, P1 ;  /* 0x000000011800780c */ /* 0x000fc60000f01670 */
[----:B------:R-:W-:Y:S02]  /*3110*/  SHFL.IDX PT, R3, R2, RZ, 0x181f ;  /* 0x00181fff02037589 */ /* 0x000fe400000e0000 */
[C---:B------:R-:W-:Y:S02]  /*3120*/  HMMA.16816.F32 R108, R8.reuse, R20, RZ ;  /* 0x00000014086c723c */ /* 0x040fe400000018ff */
[----:B------:R-:W1:Y:S04]  /*3130*/  SHFL.IDX PT, R4, R2, 0x1, 0x181f ;  /* 0x00381f0002047f89 */ /* 0x000e6800000e0000 */
[----:B------:R-:W-:Y:S01]  /*3140*/  SHFL.IDX PT, R7, R5, RZ, 0x181f ;  /* 0x00181fff05077589 */ /* 0x000fe200000e0000 */
[C---:B------:R-:W-:Y:S01]  /*3150*/  SHF.L.U64.HI R20, R205.reuse, 0x1, R132 ;  /* 0x00000001cd147819 */ /* 0x040fe20000010284 */
[C---:B------:R-:W-:Y:S02]  /*3160*/  HMMA.16816.F32 R124, R8.reuse, R22, RZ ;  /* 0x00000016087c723c */ /* 0x040fe400000018ff */
[----:B------:R-:W2:Y:S04]  /*3170*/  LDSM.16.M88.4 R12, [R197+0x2000] ;  /* 0x00200000c50c783b */ /* 0x000ea80000000200 */
[----:B------:R-:W-:Y:S01]  /*3180*/  SHFL.IDX PT, R18, R2, 0x3, 0x181f ;  /* 0x00781f0002127f89 */ /* 0x000fe200000e0000 */
[----:B------:R-:W-:Y:S01]  /*3190*/  IMAD.SHL.U32 R23, R205, 0x2, RZ ;  /* 0x00000002cd177824 */ /* 0x000fe200078e00ff */
[C---:B------:R-:W-:Y:S02]  /*31a0*/  HMMA.16816.F32 R100, R8.reuse, R28, RZ ;  /* 0x0000001c0864723c */ /* 0x040fe400000018ff */
[----:B------:R-:W-:Y:S04]  /*31b0*/  SHFL.IDX PT, R22, R5, 0x3, 0x181f ;  /* 0x00781f0005167f89 */ /* 0x000fe800000e0000 */
[----:B------:R1:W-:Y:S02]  /*31c0*/  SHFL.IDX PT, R19, R2, 0x4, 0x181f ;  /* 0x00981f0002137f89 */ /* 0x0003e400000e0000 */
[C---:B------:R-:W-:Y:S02]  /*31d0*/  HMMA.16816.F32 R136, R8.reuse, R30, RZ ;  /* 0x0000001e0888723c */ /* 0x040fe400000018ff */
[----:B------:R-:W-:Y:S04]  /*31e0*/  LDSM.16.M88.4 R28, [R0+0x2000] ;  /* 0x00200000001c783b */ /* 0x000fe80000000200 */
[----:B------:R-:W-:Y:S02]  /*31f0*/  SHFL.IDX PT, R21, R5, 0x4, 0x181f ;  /* 0x00981f0005157f89 */ /* 0x000fe400000e0000 */
[C---:B------:R-:W-:Y:S08]  /*3200*/  HMMA.16816.F32 R88, R8.reuse, R32, RZ ;  /* 0x000000200858723c */ /* 0x040ff000000018ff */
[----:B------:R-:W-:Y:S01]  /*3210*/  HMMA.16816.F32 R84, R8, R34, RZ ;  /* 0x000000220854723c */ /* 0x000fe200000018ff */
[----:B------:R-:W3:Y:S04]  /*3220*/  SHFL.IDX PT, R11, R5, 0x1, 0x181f ;  /* 0x00381f00050b7f89 */ /* 0x000ee800000e0000 */
[----:B------:R-:W4:Y:S01]  /*3230*/  SHFL.IDX PT, R10, R5, 0x2, 0x181f ;  /* 0x00581f00050a7f89 */ /* 0x000f2200000e0000 */
[----:B-1----:R-:W-:-:S02]  /*3240*/  IADD3 R2, P5, R4, R23, RZ ;  /* 0x0000001704027210 */ /* 0x002fc40007fbe0ff */
[-C--:B------:R-:W-:Y:S01]  /*3250*/  IADD3 R8, P4, R3, R23.reuse, RZ ;  /* 0x0000001703087210 */ /* 0x080fe20007f9e0ff */
[C---:B--2---:R-:W-:Y:S04]  /*3260*/  HMMA.16816.F32 R32, R12.reuse, R40, R52 ;  /* 0x000000280c20723c */ /* 0x044fe80000001834 */
[--C-:B------:R-:W-:Y:S01]  /*3270*/  IMAD.X R9, R7, 0x1, R20.reuse, P4 ;  /* 0x0000000107097824 */ /* 0x100fe200020e0614 */
[----:B------:R-:W-:Y:S02]  /*3280*/  IADD3 R16, P4, R6, R23, RZ ;  /* 0x0000001706107210 */ /* 0x000fe40007f9e0ff */
[----:B------:R-:W1:Y:S01]  /*3290*/  LDSM.16.M88.4 R4, [R197] ;  /* 0x00000000c504783b */ /* 0x000e620000000200 */
[----:B------:R-:W-:Y:S03]  /*32a0*/  HMMA.16816.F32 R164, R12, R36, R56 ;  /* 0x000000240ca4723c */ /* 0x000fe60000001838 */
[----:B------:R-:W-:Y:S01]  /*32b0*/  @!PT LDS RZ, [RZ] ;  /* 0x00000000fffff984 */ /* 0x000fe20000000800 */
[----:B------:R-:W-:Y:S01]  /*32c0*/  @!PT LDS RZ, [RZ] ;  /* 0x00000000fffff984 */ /* 0x000fe20000000800 */
[----:B------:R-:W-:Y:S01]  /*32d0*/  @!PT LDS RZ, [RZ] ;  /* 0x00000000fffff984 */ /* 0x000fe20000000800 */
[----:B------:R2:W-:Y:S01]  /*32e0*/  LDGSTS.E.BYPASS.LTC128B.128 [R200+0x100], [R8.64], !P0 ;  /* 0x0010000008c87fae */ /* 0x0005e2000c101d46 */
[----:B---3--:R-:W-:Y:S01]  /*32f0*/  IMAD.X R3, R11, 0x1, R20, P5 ;  /* 0x000000010b037824 */ /* 0x008fe200028e0614 */
[----:B------:R-:W-:-:S03]  /*3300*/  ISETP.LT.OR P5, PT, R24, 0x21, P1 ;  /* 0x000000211800780c */ /* 0x000fc60000fa1670 */
[C---:B------:R-:W-:Y:S01]  /*3310*/  HMMA.16816.F32 R168, R12.reuse, R28, R60 ;  /* 0x0000001c0ca8723c */ /* 0x040fe2000000183c */
[--C-:B----4-:R-:W-:Y:S01]  /*3320*/  IMAD.X R17, R10, 0x1, R20.reuse, P4 ;  /* 0x000000010a117824 */ /* 0x110fe200020e0614 */
[-C--:B------:R-:W-:Y:S01]  /*3330*/  IADD3 R10, P0, R18, R23.reuse, RZ ;  /* 0x00000017120a7210 */ /* 0x080fe20007f1e0ff */
[----:B------:R3:W-:Y:S01]  /*3340*/  LDGSTS.E.BYPASS.LTC128B.128 [R200+0x900], [R2.64], !P6 ;  /* 0x0090000002c87fae */ /* 0x0007e2000f101d46 */
[C---:B------:R-:W-:Y:S02]  /*3350*/  ISETP.LT.OR P4, PT, R24.reuse, 0x31, P1 ;  /* 0x000000311800780c */ /* 0x040fe40000f81670 */
[----:B------:R-:W-:Y:S01]  /*3360*/  ISETP.LT.OR P1, PT, R24, 0x41, P1 ;  /* 0x000000411800780c */ /* 0x000fe20000f21670 */
[----:B------:R-:W-:Y:S01]  /*3370*/  IMAD.X R11, R22, 0x1, R20, P0 ;  /* 0x00000001160b7824 */ /* 0x000fe200000e0614 */
[C---:B------:R-:W-:Y:S02]  /*3380*/  HMMA.16816.F32 R80, R12.reuse, R68, R44 ;  /* 0x000000440c50723c */ /* 0x040fe4000000182c */
[----:B------:R4:W-:Y:S06]  /*3390*/  LDGSTS.E.BYPASS.LTC128B.128 [R200+0x1100], [R16.64], !P5 ;  /* 0x0110000010c87fae */ /* 0x0009ec000e901d46 */
[----:B------:R-:W-:Y:S01]  /*33a0*/  HMMA.16816.F32 R76, R12, R64, R48 ;  /* 0x000000400c4c723c */ /* 0x000fe20000001830 */
[----:B------:R5:W-:Y:S01]  /*33b0*/  LDGSTS.E.BYPASS.LTC128B.128 [R200+0x1900], [R10.64], !P4 ;  /* 0x019000000ac87fae */ /* 0x000be2000e101d46 */
[----:B--2---:R-:W-:-:S05]  /*33c0*/  IADD3 R8, P0, R19, R23, RZ ;  /* 0x0000001713087210 */ /* 0x004fca0007f1e0ff */
[----:B------:R-:W-:Y:S01]  /*33d0*/  IMAD.X R9, R21, 0x1, R20, P0 ;  /* 0x0000000115097824 */ /* 0x000fe200000e0614 */
[----:B------:R-:W-:Y:S01]  /*33e0*/  HMMA.16816.F32 R72, R12, R70, R72 ;  /* 0x000000460c48723c */ /* 0x000fe20000001848 */
[----:B------:R-:W-:-:S03]  /*33f0*/  ISETP.GT.AND P0, PT, R172, 0x4f, PT ;  /* 0x0000004fac00780c */ /* 0x000fc60003f04270 */
[----:B------:R5:W-:Y:S01]  /*3400*/  LDGSTS.E.BYPASS.LTC128B.128 [R200+0x2100], [R8.64], !P1 ;  /* 0x0210000008c87fae */ /* 0x000be2000c901d46 */
[----:B---3--:R-:W-:Y:S01]  /*3410*/  IMAD.MOV.U32 R2, RZ, RZ, 0x40 ;  /* 0x00000040ff027424 */ /* 0x008fe200078e00ff */
[----:B------:R-:W-:Y:S02]  /*3420*/  ISETP.GT.AND P1, PT, R175, R241, PT ;  /* 0x000000f1af00720c */ /* 0x000fe40003f24270 */
[----:B------:R-:W-:Y:S01]  /*3430*/  HMMA.16816.F32 R24, R12, R66, R92 ;  /* 0x000000420c18723c */ /* 0x000fe2000000185c */
[----:B------:R-:W0:Y:S01]  /*3440*/  LDGDEPBAR ;  /* 0x00000000000079af */ /* 0x000e220000000000 */
[----:B------:R-:W-:-:S03]  /*3450*/  SEL R2, R2, 0xffffffc0, !P2 ;  /* 0xffffffc002027807 */ /* 0x000fc60005000000 */
[----:B----4-:R-:W-:Y:S02]  /*3460*/  LDSM.16.M88.4 R16, [R195+0x2000] ;  /* 0x00200000c310783b */ /* 0x010fe40000000200 */
[----:B------:R-:W-:Y:S01]  /*3470*/  IMAD.IADD R3, R188, 0x1, R2 ;  /* 0x00000001bc037824 */ /* 0x000fe200078e0202 */
[----:B------:R-:W-:Y:S01]  /*3480*/  HMMA.16816.F32 R156, R12, R42, R96 ;  /* 0x0000002a0c9c723c */ /* 0x000fe20000001860 */
[----:B------:R-:W-:-:S03]  /*3490*/  IMAD.IADD R189, R2, 0x1, R0 ;  /* 0x0000000102bd7824 */ /* 0x000fc600078e0200 */
[----:B------:R-:W-:Y:S04]  /*34a0*/  LDSM.16.M88.4 R56, [R3+0x800] ;  /* 0x000800000338783b */ /* 0x000fe80000000200 */
[----:B------:R-:W2:Y:S01]  /*34b0*/  LDSM.16.M88.4 R52, [R3+0x1000] ;  /* 0x001000000334783b */ /* 0x000ea20000000200 */
[C---:B------:R-:W-:Y:S03]  /*34c0*/  HMMA.16816.F32 R152, R12.reuse, R38, R104 ;  /* 0x000000260c98723c */ /* 0x040fe60000001868 */
[----:B------:R-:W3:Y:S04]  /*34d0*/  LDSM.16.M88.4 R60, [R3] ;  /* 0x00000000033c783b */ /* 0x000ee80000000200 */
[----:B------:R-:W-:Y:S01]  /*34e0*/  LDSM.16.M88.4 R48, [R3+0x1800] ;  /* 0x001800000330783b */ /* 0x000fe20000000200 */
[----:B------:R-:W-:Y:S03]  /*34f0*/  HMMA.16816.F32 R112, R12, R30, R112 ;  /* 0x0000001e0c70723c */ /* 0x000fe60000001870 */
[----:B------:R-:W4:Y:S04]  /*3500*/  LDSM.16.M88.4 R12, [R195] ;  /* 0x00000000c30c783b */ /* 0x000f280000000200 */
[----:B------:R-:W2:Y:S01]  /*3510*/  LDSM.16.M88.4 R44, [R3+0x2000] ;  /* 0x00200000032c783b */ /* 0x000ea20000000200 */
[C---:B-1----:R-:W-:Y:S03]  /*3520*/  HMMA.16816.F32 R116, R4.reuse, R68, R116 ;  /* 0x000000440474723c */ /* 0x042fe60000001874 */
[----:B-----5:R-:W-:Y:S05]  /*3530*/  LDSM.16.M88.4 R8, [R196] ;  /* 0x00000000c408783b */ /* 0x020fea0000000200 */
[C---:B------:R-:W-:Y:S08]  /*3540*/  HMMA.16816.F32 R140, R4.reuse, R64, R140 ;  /* 0x00000040048c723c */ /* 0x040ff0000000188c */
        /* <DEDUP_REMOVED lines=8> */
[C---:B------:R-:W-:Y:S08]  /*35d0*/  HMMA.16816.F32 R160, R4.reuse, R28, R88 ;  /* 0x0000001c04a0723c */ /* 0x040ff00000001858 */
[----:B------:R-:W-:Y:S01]  /*35e0*/  HMMA.16816.F32 R132, R4, R30, R84 ;  /* 0x0000001e0484723c */ /* 0x000fe20000001854 */
[----:B------:R-:W1:Y:S04]  /*35f0*/  LDSM.16.M88.4 R4, [R196+0x2000] ;  /* 0x00200000c404783b */ /* 0x000e680000000200 */
[----:B------:R-:W5:Y:S03]  /*3600*/  LDSM.16.M88.4 R28, [R189+0x1800] ;  /* 0x00180000bd1c783b */ /* 0x000f660000000200 */
[C---:B--2---:R-:W-:Y:S01]  /*3610*/  HMMA.16816.F32 R108, R16.reuse, R52, R32 ;  /* 0x00000034106c723c */ /* 0x044fe20000001820 */
[----:B------:R-:W2:Y:S07]  /*3620*/  LDSM.16.M88.4 R32, [R189+0x1000] ;  /* 0x00100000bd20783b */ /* 0x000eae0000000200 */
[----:B------:R-:W-:Y:S01]  /*3630*/  HMMA.16816.F32 R92, R16, R58, R24 ;  /* 0x0000003a105c723c */ /* 0x000fe20000001818 */
[----:B------:R-:W1:Y:S01]  /*3640*/  LDSM.16.M88.4 R24, [R189+0x2000] ;  /* 0x00200000bd18783b */ /* 0x000e620000000200 */
[----:B------:R-:W-:-:S06]  /*3650*/  DEPBAR.LE SB0, 0x0 ;  /* 0x000080000000791a */ /* 0x000fcc0000000000 */
[C---:B---3--:R-:W-:Y:S08]  /*3660*/  HMMA.16816.F32 R96, R16.reuse, R62, R72 ;  /* 0x0000003e1060723c */ /* 0x048ff00000001848 */
[----:B------:R-:W-:Y:S08]  /*3670*/  HMMA.16816.F32 R120, R16, R56, R76 ;  /* 0x000000381078723c */ /* 0x000ff0000000184c */
[----:B----4-:R-:W-:Y:S08]  /*3680*/  HMMA.16816.F32 R72, R12, R62, R68 ;  /* 0x0000003e0c48723c */ /* 0x010ff00000001844 */
[-C--:B------:R-:W-:Y:S08]  /*3690*/  HMMA.16816.F32 R128, R16, R60.reuse, R80 ;  /* 0x0000003c1080723c */ /* 0x080ff00000001850 */
[C---:B------:R-:W-:Y:S08]  /*36a0*/  HMMA.16816.F32 R76, R12.reuse, R60, R116 ;  /* 0x0000003c0c4c723c */ /* 0x040ff00000001874 */
[C---:B------:R-:W-:Y:S08]  /*36b0*/  HMMA.16816.F32 R68, R12.reuse, R56, R140 ;  /* 0x000000380c44723c */ /* 0x040ff0000000188c */
[----:B------:R-:W-:Y:S08]  /*36c0*/  HMMA.16816.F32 R64, R12, R58, R64 ;  /* 0x0000003a0c40723c */ /* 0x000ff00000001840 */
[----:B------:R-:W-:Y:S08]  /*36d0*/  HMMA.16816.F32 R88, R16, R54, R156 ;  /* 0x000000361058723c */ /* 0x000ff0000000189c */
[C---:B------:R-:W-:Y:S08]  /*36e0*/  HMMA.16816.F32 R60, R12.reuse, R52, R144 ;  /* 0x000000340c3c723c */ /* 0x040ff00000001890 */
[----:B------:R-:W-:Y:S08]  /*36f0*/  HMMA.16816.F32 R56, R12, R54, R124 ;  /* 0x000000360c38723c */ /* 0x000ff0000000187c */
[C---:B------:R-:W-:Y:S08]  /*3700*/  HMMA.16816.F32 R104, R16.reuse, R48, R164 ;  /* 0x000000301068723c */ /* 0x040ff000000018a4 */
[----:B------:R-:W-:Y:S08]  /*3710*/  HMMA.16816.F32 R84, R16, R50, R152 ;  /* 0x000000321054723c */ /* 0x000ff00000001898 */
[----:B------:R-:W-:Y:S08]  /*3720*/  HMMA.16816.F32 R52, R12, R48, R148 ;  /* 0x000000300c34723c */ /* 0x000ff00000001894 */
[C---:B------:R-:W-:Y:S08]  /*3730*/  HMMA.16816.F32 R100, R16.reuse, R44, R168 ;  /* 0x0000002c1064723c */ /* 0x040ff000000018a8 */
[----:B------:R-:W-:Y:S08]  /*3740*/  HMMA.16816.F32 R80, R16, R46, R112 ;  /* 0x0000002e1050723c */ /* 0x000ff00000001870 */
[C---:B------:R-:W-:Y:S08]  /*3750*/  HMMA.16816.F32 R48, R12.reuse, R50, R136 ;  /* 0x000000320c30723c */ /* 0x040ff00000001888 */
[C---:B------:R-:W-:Y:S08]  /*3760*/  HMMA.16816.F32 R16, R12.reuse, R44, R160 ;  /* 0x0000002c0c10723c */ /* 0x040ff000000018a0 */
[----:B------:R-:W-:Y:S08]  /*3770*/  HMMA.16816.F32 R12, R12, R46, R132 ;  /* 0x0000002e0c0c723c */ /* 0x000ff00000001884 */
[C---:B-1----:R-:W-:Y:S08]  /*3780*/  HMMA.16816.F32 R112, R4.reuse, R42, R96 ;  /* 0x0000002a0470723c */ /* 0x042ff00000001860 */
[C---:B-----5:R-:W-:Y:S08]  /*3790*/  HMMA.16816.F32 R132, R4.reuse, R28, R104 ;  /* 0x0000001c0484723c */ /* 0x060ff00000001868 */
[----:B------:R-:W-:Y:S08]  /*37a0*/  HMMA.16816.F32 R96, R4, R30, R84 ;  /* 0x0000001e0460723c */ /* 0x000ff00000001854 */
[C---:B------:R-:W-:Y:S08]  /*37b0*/  HMMA.16816.F32 R52, R8.reuse, R28, R52 ;  /* 0x0000001c0834723c */ /* 0x040ff00000001834 */
[----:B------:R-:W-:Y:S08]  /*37c0*/  HMMA.16816.F32 R48, R8, R30, R48 ;  /* 0x0000001e0830723c */ /* 0x000ff00000001830 */
[C---:B--2---:R-:W-:Y:S08]  /*37d0*/  HMMA.16816.F32 R124, R4.reuse, R32, R108 ;  /* 0x00000020047c723c */ /* 0x044ff0000000186c */
[C---:B------:R-:W-:Y:S08]  /*37e0*/  HMMA.16816.F32 R100, R4.reuse, R24, R100 ;  /* 0x000000180464723c */ /* 0x040ff00000001864 */
[----:B------:R-:W-:Y:S08]  /*37f0*/  HMMA.16816.F32 R44, R4, R26, R80 ;  /* 0x0000001a042c723c */ /* 0x000ff00000001850 */
[----:B------:R-:W-:Y:S08]  /*3800*/  HMMA.16816.F32 R28, R8, R24, R16 ;  /* 0x00000018081c723c */ /* 0x000ff00000001810 */
        /* <DEDUP_REMOVED lines=12> */
[----:B------:R-:W-:Y:S01]  /*38d0*/  @!UPT UIADD3 URZ, URZ, URZ, URZ ;  /* 0x0000003f3f3ff290 */ /* 0x000fe2000fffe03f */
[----:B------:R-:W-:Y:S11]  /*38e0*/  @!P1 BRA `(.L_x_1985) ;  /* 0x000003d000009947 */ /* 0x000ff60003800000 */
[----:B------:R-:W-:Y:S01]  /*38f0*/  IADD3 R2, R172, R174, R243 ;  /* 0x000000aeac027210 */ /* 0x000fe20007ffe0f3 */
        /* <DEDUP_REMOVED lines=27> */
.L_x_2080:
        /* <DEDUP_REMOVED lines=24> */
.L_x_2081:
        /* <DEDUP_REMOVED lines=9> */
.L_x_1985:
[----:B------:R-:W-:Y:S05]  /*3cc0*/  BSYNC B0 ;  /* 0x0000000000007941 */ /* 0x000fea0003800000 */
.L_x_1984:
[----:B------:R-:W2:Y:S04]  /*3cd0*/  LDL R0, [R1+0x38] ;  /* 0x0000380001007983 */ /* 0x000ea80000100800 */
        /* <DEDUP_REMOVED lines=8> */
[C---:B------:R-:W-:Y:S02]  /*3d60*/  ISETP.GT.AND P4, PT, R0.reuse, 0x8, PT ;  /* 0x000000080000780c */ /* 0x040fe40003f84270 */
        /* <DEDUP_REMOVED lines=70> */
[----:B-1----:R-:W-:-:S02]  /*41d0*/  FMNMX.FTZ R2, R14, R16, !PT ;  /* 0x000000100e027209 */ /* 0x002fc40007810000 */
        /* <DEDUP_REMOVED lines=99> */
[----:B------:R1:W2:Y:S02]  /*4810*/  SHFL.BFLY PT, R2, R0, 0x2, 0x1f ;  /* 0x0c401f0000027f89 */ /* 0x0002a400000e0000 */
.L_x_2082:
        /* <DEDUP_REMOVED lines=15> */
.L_x_2083:
[C---:B------:R-:W-:Y:S01]  /*4910*/  FMUL.FTZ R0, R113.reuse, c[0x0][0x2d0] ;  /* 0x0000b40071007a20 */ /* 0x040fe20000410000 */
[----:B------:R-:W-:Y:S01]  /*4920*/  FSETP.NEU.FTZ.AND P1, PT, R113, -INF , PT ;  /* 0xff8000007100780b */ /* 0x000fe20003f3d000 */
[----:B------:R-:W-:Y:S01]  /*4930*/  FMUL.FTZ R3, R112, c[0x0][0x2d0] ;  /* 0x0000b40070037a20 */ /* 0x000fe20000410000 */
[----:B------:R-:W-:Y:S01]  /*4940*/  WARPSYNC 0xffffffff ;  /* 0xffffffff00007948 */ /* 0x000fe20003800000 */
[----:B------:R-:W1:Y:S01]  /*4950*/  LDSM.16.MT88.4 R20, [R190] ;  /* 0x00000000be14783b */ /* 0x000e620000004200 */
[----:B------:R-:W-:Y:S01]  /*4960*/  FSEL R8, R0, RZ, P1 ;  /* 0x000000ff00087208 */ /* 0x000fe20000800000 */
[----:B------:R-:W-:Y:S01]  /*4970*/  FMUL.FTZ R2, R111, c[0x0][0x2d0] ;  /* 0x0000b4006f027a20 */ /* 0x000fe20000410000 */
[----:B------:R-:W-:Y:S01]  /*4980*/  FSETP.NEU.FTZ.AND P1, PT, R112, -INF , PT ;  /* 0xff8000007000780b */ /* 0x000fe20003f3d000 */
[----:B------:R-:W2:Y:S01]  /*4990*/  LDSM.16.MT88.4 R24, [R193] ;  /* 0x00000000c118783b */ /* 0x000ea20000004200 */
[----:B---34-:R-:W-:Y:S01]  /*49a0*/  FMNMX.FTZ R9, R80, R9, !PT ;  /* 0x0000000950097209 */ /* 0x018fe20007810000 */
[----:B------:R-:W-:Y:S01]  /*49b0*/  FFMA.FTZ R0, R10, c[0x0][0x2d0], -R8 ;  /* 0x0000b4000a007a23 */ /* 0x000fe20000010808 */
[----:B------:R-:W-:Y:S01]  /*49c0*/  FSEL R3, R3, RZ, P1 ;  /* 0x000000ff03037208 */ /* 0x000fe20000800000 */
[----:B------:R-:W3:Y:S01]  /*49d0*/  LDSM.16.MT88.4 R28, [R191] ;  /* 0x00000000bf1c783b */ /* 0x000ee20000004200 */
[----:B------:R-:W-:Y:S01]  /*49e0*/  FSETP.NEU.FTZ.AND P1, PT, R111, -INF , PT ;  /* 0xff8000006f00780b */ /* 0x000fe20003f3d000 */
[----:B------:R4:W-:Y:S02]  /*49f0*/  MUFU.EX2 R186, R0 ;  /* 0x0000000000ba7308 */ /* 0x0009e40000000800 */
[----:B------:R-:W5:Y:S01]  /*4a00*/  LDSM.16.MT88.4 R44, [R192] ;  /* 0x00000000c02c783b */ /* 0x000f620000004200 */
[----:B------:R-:W-:-:S02]  /*4a10*/  FSEL R2, R2, RZ, P1 ;  /* 0x000000ff02027208 */ /* 0x000fc40000800000 */
[----:B------:R-:W-:Y:S01]  /*4a20*/  FSETP.NEU.FTZ.AND P1, PT, R9, -INF , PT ;  /* 0xff8000000900780b */ /* 0x000fe20003f3d000 */
[----:B------:R-:W-:Y:S02]  /*4a30*/  LDSM.16.MT88.4 R64, [R190+0x800] ;  /* 0x00080000be40783b */ /* 0x000fe40000004200 */
[----:B------:R-:W-:Y:S02]  /*4a40*/  FFMA.FTZ R10, R83, c[0x0][0x2d0], -R2 ;  /* 0x0000b400530a7a23 */ /* 0x000fe40000010802 */
[----:B------:R-:W1:Y:S02]  /*4a50*/  LDSM.16.MT88.4 R60, [R193+0x800] ;  /* 0x00080000c13c783b */ /* 0x000e640000004200 */
[----:B------:R-:W-:Y:S02]  /*4a60*/  MUFU.EX2 R219, R10 ;  /* 0x0000000a00db7308 */ /* 0x000fe40000000800 */
[----:B------:R-:W1:Y:S01]  /*4a70*/  LDSM.16.MT88.4 R72, [R191+0x800] ;  /* 0x00080000bf48783b */ /* 0x000e620000004200 */
[----:B----4-:R-:W-:-:S03]  /*4a80*/  FFMA.FTZ R0, R11, c[0x0][0x2d0], -R8 ;  /* 0x0000b4000b007a23 */ /* 0x010fc60000010808 */
[----:B------:R-:W4:Y:S02]  /*4a90*/  LDSM.16.MT88.4 R76, [R192+0x800] ;  /* 0x00080000c04c783b */ /* 0x000f240000004200 */
[----:B------:R2:W2:Y:S02]  /*4aa0*/  MUFU.EX2 R185, R0 ;  /* 0x0000000000b97308 */ /* 0x0004a40000000800 */
[----:B--2---:R-:W-:Y:S01]  /*4ab0*/  FFMA.FTZ R0, R12, c[0x0][0x2d0], -R8 ;  /* 0x0000b4000c007a23 */ /* 0x004fe20000010808 */
[----:B------:R-:W-:-:S05]  /*4ac0*/  F2FP.PACK_AB R4, R185, R186 ;  /* 0x000000bab904723e */ /* 0x000fca00000000ff */
[----:B------:R2:W-:Y:S02]  /*4ad0*/  MUFU.EX2 R220, R0 ;  /* 0x0000000000dc7308 */ /* 0x0005e40000000800 */
[----:B--2---:R-:W-:-:S06]  /*4ae0*/  FFMA.FTZ R0, R13, c[0x0][0x2d0], -R8 ;  /* 0x0000b4000d007a23 */ /* 0x004fcc0000010808 */
[----:B------:R2:W1:Y:S02]  /*4af0*/  MUFU.EX2 R221, R0 ;  /* 0x0000000000dd7308 */ /* 0x0004640000000800 */
[----:B--2---:R-:W-:Y:S01]  /*4b00*/  FFMA.FTZ R0, R15, c[0x0][0x2d0], -R8 ;  /* 0x0000b4000f007a23 */ /* 0x004fe20000010808 */
[----:B-1----:R-:W-:-:S05]  /*4b10*/  F2FP.PACK_AB R6, R221, R220 ;  /* 0x000000dcdd06723e */ /* 0x002fca00000000ff */
[----:B------:R1:W-:Y:S02]  /*4b20*/  MUFU.EX2 R228, R0 ;  /* 0x0000000000e47308 */ /* 0x0003e40000000800 */
[----:B-1----:R-:W-:-:S06]  /*4b30*/  FFMA.FTZ R0, R14, c[0x0][0x2d0], -R3 ;  /* 0x0000b4000e007a23 */ /* 0x002fcc0000010803 */
        /* <DEDUP_REMOVED lines=16> */
[C---:B---3--:R-:W-:Y:S08]  /*4c40*/  HMMA.16816.F32 R56, R4.reuse, R28, RZ ;  /* 0x0000001c0438723c */ /* 0x048ff000000018ff */
[----:B-----5:R-:W-:Y:S01]  /*4c50*/  HMMA.16816.F32 R52, R4, R44, RZ ;  /* 0x0000002c0434723c */ /* 0x020fe200000018ff */
[----:B-1----:R-:W-:-:S07]  /*4c60*/  FFMA.FTZ R0, R33, c[0x0][0x2d0], -R8 ;  /* 0x0000b40021007a23 */ /* 0x002fce0000010808 */
[C---:B------:R-:W-:Y:S01]  /*4c70*/  HMMA.16816.F32 R40, R4.reuse, R22, RZ ;  /* 0x000000160428723c */ /* 0x040fe200000018ff */
[----:B------:R1:W2:Y:S07]  /*4c80*/  MUFU.EX2 R229, R0 ;  /* 0x0000000000e57308 */ /* 0x0002ae0000000800 */
[----:B------:R-:W-:Y:S01]  /*4c90*/  HMMA.16816.F32 R16, R4, R46, RZ ;  /* 0x0000002e0410723c */ /* 0x000fe200000018ff */
[----:B-1----:R-:W-:Y:S01]  /*4ca0*/  FFMA.FTZ R0, R34, c[0x0][0x2d0], -R3 ;  /* 0x0000b40022007a23 */ /* 0x002fe20000010803 */
[----:B--2---:R-:W-:-:S03]  /*4cb0*/  F2FP.PACK_AB R14, R229, R227 ;  /* 0x000000e3e50e723e */ /* 0x004fc600000000ff */
[----:B------:R1:W-:Y:S02]  /*4cc0*/  MUFU.EX2 R222, R0 ;  /* 0x0000000000de7308 */ /* 0x0003e40000000800 */
[--C-:B-1----:R-:W-:Y:S02]  /*4cd0*/  FFMA.FTZ R0, R35, c[0x0][0x2d0], -R3.reuse ;  /* 0x0000b40023007a23 */ /* 0x102fe40000010803 */
[----:B------:R-:W-:Y:S04]  /*4ce0*/  HMMA.16816.F32 R32, R4, R30, RZ ;  /* 0x0000001e0420723c */ /* 0x000fe800000018ff */
[----:B------:R1:W2:Y:S02]  /*4cf0*/  MUFU.EX2 R223, R0 ;  /* 0x0000000000df7308 */ /* 0x0002a40000000800 */
[----:B-1----:R-:W-:Y:S01]  /*4d00*/  FFMA.FTZ R0, R36, c[0x0][0x2d0], -R3 ;  /* 0x0000b40024007a23 */ /* 0x002fe20000010803 */
[----:B--2---:R-:W-:-:S05]  /*4d10*/  F2FP.PACK_AB R13, R223, R222 ;  /* 0x000000dedf0d723e */ /* 0x004fca00000000ff */
[----:B------:R1:W-:Y:S02]  /*4d20*/  MUFU.EX2 R224, R0 ;  /* 0x0000000000e07308 */ /* 0x0003e40000000800 */
[----:B-1----:R-:W-:-:S06]  /*4d30*/  FFMA.FTZ R0, R37, c[0x0][0x2d0], -R3 ;  /* 0x0000b40025007a23 */ /* 0x002fcc0000010803 */
[----:B------:R1:W2:Y:S02]  /*4d40*/  MUFU.EX2 R226, R0 ;  /* 0x0000000000e27308 */ /* 0x0002a40000000800 */
[--C-:B-1----:R-:W-:Y:S01]  /*4d50*/  FFMA.FTZ R0, R38, c[0x0][0x2d0], -R2.reuse ;  /* 0x0000b40026007a23 */ /* 0x102fe20000010802 */
[----:B--2---:R-:W-:Y:S01]  /*4d60*/  F2FP.PACK_AB R15, R226, R224 ;  /* 0x000000e0e20f723e */ /* 0x004fe200000000ff */
[----:B------:R-:W-:Y:S04]  /*4d70*/  HMMA.16816.F32 R36, R4, R26, RZ ;  /* 0x0000001a0424723c */ /* 0x000fe800000018ff */
[----:B------:R1:W-:Y:S03]  /*4d80*/  MUFU.EX2 R203, R0 ;  /* 0x0000000000cb7308 */ /* 0x0003e60000000800 */
[--C-:B------:R-:W-:Y:S01]  /*4d90*/  FFMA.FTZ R4, R84, c[0x0][0x2d0], -R2.reuse ;  /* 0x0000b40054047a23 */ /* 0x100fe20000010802 */
[C---:B------:R-:W-:Y:S04]  /*4da0*/  HMMA.16816.F32 R132, R12.reuse, R60, R68 ;  /* 0x0000003c0c84723c */ /* 0x040fe80000001844 */
[----:B------:R2:W-:Y:S04]  /*4db0*/  MUFU.EX2 R217, R4 ;  /* 0x0000000400d97308 */ /* 0x0005e80000000800 */
[----:B------:R-:W-:Y:S01]  /*4dc0*/  HMMA.16816.F32 R128, R12, R66, R40 ;  /* 0x000000420c80723c */ /* 0x000fe20000001828 */
[----:B-1----:R-:W-:-:S04]  /*4dd0*/  FFMA.FTZ R0, R81, c[0x0][0x2d0], -R2 ;  /* 0x0000b40051007a23 */ /* 0x002fc80000010802 */
[----:B------:R1:W-:Y:S03]  /*4de0*/  MUFU.EX2 R187, R0 ;  /* 0x0000000000bb7308 */ /* 0x0003e60000000800 */
[----:B------:R-:W-:Y:S01]  /*4df0*/  HMMA.16816.F32 R144, R12, R62, R36 ;  /* 0x0000003e0c90723c */ /* 0x000fe20000001824 */
[----:B--2---:R-:W-:-:S04]  /*4e00*/  FFMA.FTZ R4, R85, c[0x0][0x2d0], -R2 ;  /* 0x0000b40055047a23 */ /* 0x004fc80000010802 */
[----:B------:R-:W-:Y:S03]  /*4e10*/  MUFU.EX2 R218, R4 ;  /* 0x0000000400da7308 */ /* 0x000fe60000000800 */
[----:B------:R-:W-:Y:S01]  /*4e20*/  HMMA.16816.F32 R68, R12, R72, R56 ;  /* 0x000000480c44723c */ /* 0x000fe20000001838 */
[----:B-1----:R-:W-:-:S07]  /*4e30*/  FFMA.FTZ R0, R82, c[0x0][0x2d0], -R2 ;  /* 0x0000b40052007a23 */ /* 0x002fce0000010802 */
[C---:B------:R-:W-:Y:S01]  /*4e40*/  HMMA.16816.F32 R96, R12.reuse, R74, R32 ;  /* 0x0000004a0c60723c */ /* 0x040fe20000001820 */
[----:B------:R1:W2:Y:S07]  /*4e50*/  MUFU.EX2 R202, R0 ;  /* 0x0000000000ca7308 */ /* 0x0002ae0000000800 */
[C---:B------:R-:W-:Y:S08]  /*4e60*/  HMMA.16816.F32 R120, R12.reuse, R64, R48 ;  /* 0x000000400c78723c */ /* 0x040ff00000001830 */
[----:B----4-:R-:W-:Y:S01]  /*4e70*/  HMMA.16816.F32 R100, R12, R76, R52 ;  /* 0x0000004c0c64723c */ /* 0x010fe20000001834 */
[----:B-1----:R-:W-:Y:S01]  /*4e80*/  FMUL.FTZ R0, R9, c[0x0][0x2d0] ;  /* 0x0000b40009007a20 */ /* 0x002fe20000410000 */
[----:B--2---:R-:W-:-:S04]  /*4e90*/  F2FP.PACK_AB R6, R219, R202 ;  /* 0x000000cadb06723e */ /* 0x004fc800000000ff */
[----:B------:R-:W-:Y:S02]  /*4ea0*/  FSEL R0, R0, RZ, P1 ;  /* 0x000000ff00007208 */ /* 0x000fe40000800000 */
[----:B------:R-:W-:Y:S03]  /*4eb0*/  HMMA.16816.F32 R56, R12, R78, R16 ;  /* 0x0000004e0c38723c */ /* 0x000fe60000001810 */
[--C-:B------:R-:W-:Y:S02]  /*4ec0*/  FFMA.FTZ R4, R88, c[0x0][0x2d0], -R0.reuse ;  /* 0x0000b40058047a23 */ /* 0x100fe40000010800 */
[--C-:B------:R-:W-:Y:S02]  /*4ed0*/  FFMA.FTZ R10, R92, c[0x0][0x2d0], -R0.reuse ;  /* 0x0000b4005c0a7a23 */ /* 0x100fe40000010800 */
[----:B------:R1:W-:Y:S08]  /*4ee0*/  MUFU.EX2 R180, R4 ;  /* 0x0000000400b47308 */ /* 0x0003f00000000800 */
[----:B------:R2:W-:Y:S01]  /*4ef0*/  MUFU.EX2 R182, R10 ;  /* 0x0000000a00b67308 */ /* 0x0005e20000000800 */
[----:B-1----:R-:W-:-:S07]  /*4f00*/  FFMA.FTZ R4, R89, c[0x0][0x2d0], -R0 ;  /* 0x0000b40059047a23 */ /* 0x002fce0000010800 */
[----:B------:R1:W3:Y:S01]  /*4f10*/  MUFU.EX2 R88, R4 ;  /* 0x0000000400587308 */ /* 0x0002e20000000800 */
[----:B--2---:R-:W-:-:S07]  /*4f20*/  FFMA.FTZ R10, R93, c[0x0][0x2d0], -R0 ;  /* 0x0000b4005d0a7a23 */ /* 0x004fce0000010800 */
[----:B------:R2:W-:Y:S01]  /*4f30*/  MUFU.EX2 R181, R10 ;  /* 0x0000000a00b57308 */ /* 0x0005e20000000800 */
[----:B-1----:R-:W-:Y:S01]  /*4f40*/  FFMA.FTZ R4, R90, c[0x0][0x2d0], -R0 ;  /* 0x0000b4005a047a23 */ /* 0x002fe20000010800 */
[----:B---3--:R-:W-:-:S06]  /*4f50*/  F2FP.PACK_AB R5, R88, R180 ;  /* 0x000000b45805723e */ /* 0x008fcc00000000ff */
[----:B------:R1:W-:Y:S01]  /*4f60*/  MUFU.EX2 R204, R4 ;  /* 0x0000000400cc7308 */ /* 0x0003e20000000800 */
[----:B--2---:R-:W-:-:S07]  /*4f70*/  FFMA.FTZ R10, R94, c[0x0][0x2d0], -R0 ;  /* 0x0000b4005e0a7a23 */ /* 0x004fce0000010800 */
[----:B------:R2:W-:Y:S01]  /*4f80*/  MUFU.EX2 R184, R10 ;  /* 0x0000000a00b87308 */ /* 0x0005e20000000800 */
[----:B-1----:R-:W-:-:S07]  /*4f90*/  FFMA.FTZ R4, R91, c[0x0][0x2d0], -R0 ;  /* 0x0000b4005b047a23 */ /* 0x002fce0000010800 */
[----:B------:R1:W3:Y:S01]  /*4fa0*/  MUFU.EX2 R198, R4 ;  /* 0x0000000400c67308 */ /* 0x0002e20000000800 */
[----:B--2---:R-:W-:Y:S02]  /*4fb0*/  FFMA.FTZ R10, R95, c[0x0][0x2d0], -R0 ;  /* 0x0000b4005f0a7a23 */ /* 0x004fe40000010800 */
[----:B------:R-:W-:Y:S05]  /*4fc0*/  LDSM.16.MT88.4 R92, [R191+0x2000] ;  /* 0x00200000bf5c783b */ /* 0x000fea0000004200 */
        /* <DEDUP_REMOVED lines=8> */
[----:B--2---:R-:W-:-:S07]  /*5050*/  FFMA.FTZ R10, R106, c[0x0][0x2d0], -R8 ;  /* 0x0000b4006a0a7a23 */ /* 0x004fce0000010808 */
[----:B------:R2:W-:Y:S01]  /*5060*/  MUFU.EX2 R177, R10 ;  /* 0x0000000a00b17308 */ /* 0x0005e20000000800 */
[----:B-1----:R-:W-:-:S07]  /*5070*/  F2FP.PACK_AB R4, R187, R203 ;  /* 0x000000cbbb04723e */ /* 0x002fce00000000ff */
[----:B------:R-:W-:Y:S01]  /*5080*/  HMMA.16816.F32 R40, R4, R20, RZ ;  /* 0x000000140428723c */ /* 0x000fe200000018ff */
[----:B--2---:R-:W-:-:S04]  /*5090*/  FFMA.FTZ R10, R105, c[0x0][0x2d0], -R8 ;  /* 0x0000b400690a7a23 */ /* 0x004fc80000010808 */
        /* <DEDUP_REMOVED lines=14> */
[----:B------:R1:W2:Y:S01]  /*5180*/  MUFU.EX2 R157, R10 ;  /* 0x0000000a009d7308 */ /* 0x0002a20000000800 */
[----:B---3--:R-:W-:Y:S02]  /*5190*/  F2FP.PACK_AB R6, R210, R212 ;  /* 0x000000d4d206723e */ /* 0x008fe400000000ff */
[----:B------:R-:W-:Y:S02]  /*51a0*/  F2FP.PACK_AB R5, R181, R182 ;  /* 0x000000b6b505723e */ /* 0x000fe400000000ff */
[----:B------:R-:W-:-:S07]  /*51b0*/  F2FP.PACK_AB R7, R183, R184 ;  /* 0x000000b8b707723e */ /* 0x000fce00000000ff */
[----:B------:R-:W-:Y:S01]  /*51c0*/  HMMA.16816.F32 R48, R4, R64, R40 ;  /* 0x000000400430723c */ /* 0x000fe20000001828 */
[----:B-1----:R-:W-:-:S04]  /*51d0*/  FFMA.FTZ R10, R110, c[0x0][0x2d0], -R3 ;  /* 0x0000b4006e0a7a23 */ /* 0x002fc80000010803 */
[----:B------:R1:W-:Y:S03]  /*51e0*/  MUFU.EX2 R173, R10 ;  /* 0x0000000a00ad7308 */ /* 0x0003e60000000800 */
[C---:B------:R-:W-:Y:S08]  /*51f0*/  HMMA.16816.F32 R44, R4.reuse, R60, R32 ;  /* 0x0000003c042c723c */ /* 0x040ff00000001820 */
[----:B------:R-:W-:Y:S01]  /*5200*/  HMMA.16816.F32 R64, R4, R66, R36 ;  /* 0x000000420440723c */ /* 0x000fe20000001824 */
[----:B-1----:R-:W-:-:S07]  /*5210*/  FFMA.FTZ R10, R109, c[0x0][0x2d0], -R3 ;  /* 0x0000b4006d0a7a23 */ /* 0x002fce0000010803 */
[C---:B------:R-:W-:Y:S01]  /*5220*/  HMMA.16816.F32 R32, R4.reuse, R74, R28 ;  /* 0x0000004a0420723c */ /* 0x040fe2000000181c */
[----:B------:R1:W3:Y:S07]  /*5230*/  MUFU.EX2 R174, R10 ;  /* 0x0000000a00ae7308 */ /* 0x0002ee0000000800 */
[C---:B------:R-:W-:Y:S01]  /*5240*/  HMMA.16816.F32 R40, R4.reuse, R72, R20 ;  /* 0x000000480428723c */ /* 0x040fe20000001814 */
[----:B------:R-:W4:Y:S07]  /*5250*/  LDSM.16.MT88.4 R20, [R190+0x1000] ;  /* 0x00100000be14783b */ /* 0x000f2e0000004200 */
[----:B------:R-:W-:Y:S01]  /*5260*/  HMMA.16816.F32 R52, R4, R76, R16 ;  /* 0x0000004c0434723c */ /* 0x000fe20000001810 */
[----:B------:R-:W5:Y:S01]  /*5270*/  LDSM.16.MT88.4 R16, [R193+0x1000] ;  /* 0x00100000c110783b */ /* 0x000f620000004200 */
[----:B-1----:R-:W-:-:S04]  /*5280*/  FFMA.FTZ R10, R118, c[0x0][0x2d0], -R2 ;  /* 0x0000b400760a7a23 */ /* 0x002fc80000010802 */
[----:B------:R1:W-:Y:S02]  /*5290*/  MUFU.EX2 R114, R10 ;  /* 0x0000000a00727308 */ /* 0x0003e40000000800 */
[C---:B------:R-:W-:Y:S01]  /*52a0*/  HMMA.16816.F32 R36, R4.reuse, R62, R12 ;  /* 0x0000003e0424723c */ /* 0x040fe2000000180c */
[----:B------:R-:W4:Y:S07]  /*52b0*/  LDSM.16.MT88.4 R12, [R191+0x1000] ;  /* 0x00100000bf0c783b */ /* 0x000f2e0000004200 */
[----:B------:R-:W-:Y:S01]  /*52c0*/  HMMA.16816.F32 R28, R4, R78, R24 ;  /* 0x0000004e041c723c */ /* 0x000fe20000001818 */
[----:B------:R-:W4:Y:S01]  /*52d0*/  LDSM.16.MT88.4 R24, [R192+0x1000] ;  /* 0x00100000c018783b */ /* 0x000f220000004200 */
[----:B-1----:R-:W-:-:S05]  /*52e0*/  FFMA.FTZ R10, R117, c[0x0][0x2d0], -R2 ;  /* 0x0000b400750a7a23 */ /* 0x002fca0000010802 */
[----:B--2---:R-:W-:Y:S01]  /*52f0*/  F2FP.PACK_AB R5, R157, R115 ;  /* 0x000000739d05723e */ /* 0x004fe200000000ff */
[----:B------:R-:W-:Y:S01]  /*5300*/  FFMA.FTZ R4, R119, c[0x0][0x2d0], -R2 ;  /* 0x0000b40077047a23 */ /* 0x000fe20000010802 */
[----:B------:R-:W-:Y:S01]  /*5310*/  F2FP.PACK_AB R6, R179, R178 ;  /* 0x000000b2b306723e */ /* 0x000fe200000000ff */
[----:B------:R1:W2:Y:S01]  /*5320*/  MUFU.EX2 R109, R10 ;  /* 0x0000000a006d7308 */ /* 0x0002a20000000800 */
[----:B---3--:R-:W-:-:S07]  /*5330*/  F2FP.PACK_AB R7, R174, R173 ;  /* 0x000000adae07723e */ /* 0x008fce00000000ff */
[----:B------:R3:W-:Y:S01]  /*5340*/  MUFU.EX2 R108, R4 ;  /* 0x00000004006c7308 */ /* 0x0007e20000000800 */
[----:B-1----:R-:W-:-:S07]  /*5350*/  FFMA.FTZ R10, R116, c[0x0][0x2d0], -R2 ;  /* 0x0000b400740a7a23 */ /* 0x002fce0000010802 */
[----:B------:R1:W1:Y:S01]  /*5360*/  MUFU.EX2 R110, R10 ;  /* 0x0000000a006e7308 */ /* 0x0002620000000800 */
[----:B---3--:R-:W-:-:S07]  /*5370*/  FFMA.FTZ R4, R126, c[0x0][0x2d0], -R0 ;  /* 0x0000b4007e047a23 */ /* 0x008fce0000010800 */
[----:B------:R3:W-:Y:S01]  /*5380*/  MUFU.EX2 R82, R4 ;  /* 0x0000000400527308 */ /* 0x0007e20000000800 */
[----:B-1----:R-:W-:-:S07]  /*5390*/  FFMA.FTZ R10, R124, c[0x0][0x2d0], -R0 ;  /* 0x0000b4007c0a7a23 */ /* 0x002fce0000010800 */
[----:B------:R1:W-:Y:S01]  /*53a0*/  MUFU.EX2 R81, R10 ;  /* 0x0000000a00517308 */ /* 0x0003e20000000800 */
[----:B---3--:R-:W-:-:S07]  /*53b0*/  FFMA.FTZ R4, R127, c[0x0][0x2d0], -R0 ;  /* 0x0000b4007f047a23 */ /* 0x008fce0000010800 */
[----:B------:R3:W2:Y:S01]  /*53c0*/  MUFU.EX2 R83, R4 ;  /* 0x0000000400537308 */ /* 0x0006a20000000800 */
[----:B-1----:R-:W-:Y:S02]  /*53d0*/  FFMA.FTZ R10, R125, c[0x0][0x2d0], -R0 ;  /* 0x0000b4007d0a7a23 */ /* 0x002fe40000010800 */
[----:B------:R-:W-:Y:S05]  /*53e0*/  LDSM.16.MT88.4 R124, [R190+0x2000] ;  /* 0x00200000be7c783b */ /* 0x000fea0000004200 */
[----:B------:R1:W1:Y:S01]  /*53f0*/  MUFU.EX2 R80, R10 ;  /* 0x0000000a00507308 */ /* 0x0002620000000800 */
[----:B---3--:R-:W-:-:S07]  /*5400*/  F2FP.PACK_AB R4, R177, R175 ;  /* 0x000000afb104723e */ /* 0x008fce00000000ff */
[----:B----4-:R-:W-:Y:S01]  /*5410*/  HMMA.16816.F32 R120, R4, R20, R120 ;  /* 0x000000140478723c */ /* 0x010fe20000001878 */
[----:B-1----:R-:W-:-:S07]  /*5420*/  FFMA.FTZ R10, R141, c[0x0][0x2d0], -R8 ;  /* 0x0000b4008d0a7a23 */ /* 0x002fce0000010808 */
[C---:B-----5:R-:W-:Y:S01]  /*5430*/  HMMA.16816.F32 R132, R4.reuse, R16, R132 ;  /* 0x000000100484723c */ /* 0x060fe20000001884 */
        /* <DEDUP_REMOVED lines=11> */
[----:B--2---:R-:W-:Y:S01]  /*54f0*/  F2FP.PACK_AB R4, R109, R114 ;  /* 0x000000726d04723e */ /* 0x004fe200000000ff */
[----:B-1----:R-:W-:Y:S01]  /*5500*/  FFMA.FTZ R10, R136, c[0x0][0x2d0], -R8 ;  /* 0x0000b400880a7a23 */ /* 0x002fe20000010808 */
[----:B------:R-:W-:-:S02]  /*5510*/  F2FP.PACK_AB R6, R108, R110 ;  /* 0x0000006e6c06723e */ /* 0x000fc400000000ff */
        /* <DEDUP_REMOVED lines=10> */
[----:B-1----:R-:W-:-:S02]  /*55c0*/  FFMA.FTZ R10, R142, c[0x0][0x2d0], -R3 ;  /* 0x0000b4008e0a7a23 */ /* 0x002fc40000010803 */
[----:B------:R-:W-:Y:S02]  /*55d0*/  LDSM.16.MT88.4 R140, [R193+0x2000] ;  /* 0x00200000c18c783b */ /* 0x000fe40000004200 */
        /* <DEDUP_REMOVED lines=24> */
[----:B------:R2:W2:Y:S01]  /*5760*/  MUFU.EX2 R71, R10 ;  /* 0x0000000a00477308 */ /* 0x0004a20000000800 */
[----:B-1----:R-:W-:-:S07]  /*5770*/  FFMA.FTZ R4, R154, c[0x0][0x2d0], -R0 ;  /* 0x0000b4009a047a23 */ /* 0x002fce0000010800 */
[----:B------:R1:W1:Y:S01]  /*5780*/  MUFU.EX2 R55, R4 ;  /* 0x0000000400377308 */ /* 0x0002620000000800 */
[----:B--2---:R-:W-:-:S07]  /*5790*/  FFMA.FTZ R10, R153, c[0x0][0x2d0], -R0 ;  /* 0x0000b400990a7a23 */ /* 0x004fce0000010800 */
[----:B------:R2:W-:Y:S01]  /*57a0*/  MUFU.EX2 R53, R10 ;  /* 0x0000000a00357308 */ /* 0x0005e20000000800 */
[----:B-1----:R-:W-:-:S07]  /*57b0*/  F2FP.PACK_AB R4, R77, R76 ;  /* 0x0000004c4d04723e */ /* 0x002fce00000000ff */
[----:B---3--:R-:W-:Y:S01]  /*57c0*/  HMMA.16816.F32 R120, R4, R20, R120 ;  /* 0x000000140478723c */ /* 0x008fe20000001878 */
[----:B--2---:R-:W-:-:S04]  /*57d0*/  FFMA.FTZ R10, R155, c[0x0][0x2d0], -R0 ;  /* 0x0000b4009b0a7a23 */ /* 0x004fc80000010800 */
[----:B------:R1:W2:Y:S03]  /*57e0*/  MUFU.EX2 R52, R10 ;  /* 0x0000000a00347308 */ /* 0x0002a60000000800 */
[C---:B------:R-:W-:Y:S08]  /*57f0*/  HMMA.16816.F32 R128, R4.reuse, R22, R128 ;  /* 0x000000160480723c */ /* 0x040ff00000001880 */
[----:B------:R-:W-:Y:S01]  /*5800*/  HMMA.16816.F32 R132, R4, R16, R132 ;  /* 0x000000100484723c */ /* 0x000fe20000001884 */
[----:B-1----:R-:W-:-:S07]  /*5810*/  FFMA.FTZ R10, R160, c[0x0][0x2d0], -R8 ;  /* 0x0000b400a00a7a23 */ /* 0x002fce0000010808 */
[C---:B------:R-:W-:Y:S08]  /*5820*/  HMMA.16816.F32 R144, R4.reuse, R18, R144 ;  /* 0x000000120490723c */ /* 0x040ff00000001890 */
[C---:B----4-:R-:W-:Y:S08]  /*5830*/  HMMA.16816.F32 R84, R4.reuse, R12, R84 ;  /* 0x0000000c0454723c */ /* 0x050ff00000001854 */
[C---:B------:R-:W-:Y:S08]  /*5840*/  HMMA.16816.F32 R96, R4.reuse, R14, R96 ;  /* 0x0000000e0460723c */ /* 0x040ff00000001860 */
[C---:B-----5:R-:W-:Y:S08]  /*5850*/  HMMA.16816.F32 R100, R4.reuse, R24, R100 ;  /* 0x000000180464723c */ /* 0x060ff00000001864 */
[----:B------:R-:W-:Y:S07]  /*5860*/  HMMA.16816.F32 R60, R4, R26, R60 ;  /* 0x0000001a043c723c */ /* 0x000fee000000183c */
[----:B------:R-:W-:-:S02]  /*5870*/  F2FP.PACK_AB R4, R71, R70 ;  /* 0x000000464704723e */ /* 0x000fc400000000ff */
[----:B------:R-:W-:Y:S02]  /*5880*/  F2FP.PACK_AB R6, R69, R68 ;  /* 0x000000444506723e */ /* 0x000fe400000000ff */
[----:B------:R-:W-:Y:S02]  /*5890*/  F2FP.PACK_AB R5, R55, R54 ;  /* 0x000000363705723e */ /* 0x000fe400000000ff */
[----:B--2---:R-:W-:-:S07]  /*58a0*/  F2FP.PACK_AB R7, R52, R53 ;  /* 0x000000353407723e */ /* 0x004fce00000000ff */
[C---:B------:R-:W-:Y:S01]  /*58b0*/  HMMA.16816.F32 R56, R4.reuse, R20, R56 ;  /* 0x000000140438723c */ /* 0x040fe20000001838 */
[----:B------:R1:W-:Y:S07]  /*58c0*/  MUFU.EX2 R21, R10 ;  /* 0x0000000a00157308 */ /* 0x0003ee0000000800 */
[C---:B------:R-:W-:Y:S08]  /*58d0*/  HMMA.16816.F32 R64, R4.reuse, R22, R64 ;  /* 0x000000160440723c */ /* 0x040ff00000001840 */
[----:B------:R-:W-:Y:S01]  /*58e0*/  HMMA.16816.F32 R44, R4, R18, R44 ;  /* 0x00000012042c723c */ /* 0x000fe2000000182c */
[----:B-1----:R-:W-:-:S04]  /*58f0*/  FFMA.FTZ R10, R159, c[0x0][0x2d0], -R8 ;  /* 0x0000b4009f0a7a23 */ /* 0x002fc80000010808 */
[----:B------:R1:W2:Y:S03]  /*5900*/  MUFU.EX2 R22, R10 ;  /* 0x0000000a00167308 */ /* 0x0002a60000000800 */
[C---:B------:R-:W-:Y:S08]  /*5910*/  HMMA.16816.F32 R48, R4.reuse, R16, R48 ;  /* 0x000000100430723c */ /* 0x040ff00000001830 */
[----:B------:R-:W-:Y:S01]  /*5920*/  HMMA.16816.F32 R40, R4, R12, R40 ;  /* 0x0000000c0428723c */ /* 0x000fe20000001828 */
[--C-:B-1----:R-:W-:Y:S01]  /*5930*/  FFMA.FTZ R10, R158, c[0x0][0x2d0], -R8.reuse ;  /* 0x0000b4009e0a7a23 */ /* 0x102fe20000010808 */
[----:B--2---:R-:W-:Y:S01]  /*5940*/  F2FP.PACK_AB R152, R22, R21 ;  /* 0x000000151698723e */ /* 0x004fe200000000ff */
[----:B------:R-:W-:-:S05]  /*5950*/  FFMA.FTZ R8, R156, c[0x0][0x2d0], -R8 ;  /* 0x0000b4009c087a23 */ /* 0x000fca0000010808 */
[C---:B------:R-:W-:Y:S01]  /*5960*/  HMMA.16816.F32 R36, R4.reuse, R14, R36 ;  /* 0x0000000e0424723c */ /* 0x040fe20000001824 */
[----:B------:R-:W-:Y:S01]  /*5970*/  MUFU.EX2 R23, R10 ;  /* 0x0000000a00177308 */ /* 0x000fe20000000800 */
[----:B------:R-:W1:Y:S06]  /*5980*/  LDSM.16.MT88.4 R12, [R192+0x2000] ;  /* 0x00200000c00c783b */ /* 0x000e6c0000004200 */
[C---:B------:R-:W-:Y:S01]  /*5990*/  HMMA.16816.F32 R32, R4.reuse, R24, R32 ;  /* 0x000000180420723c */ /* 0x040fe20000001820 */
[----:B------:R2:W3:Y:S07]  /*59a0*/  MUFU.EX2 R207, R8 ;  /* 0x0000000800cf7308 */ /* 0x0004ee0000000800 */
[----:B------:R-:W-:Y:S07]  /*59b0*/  HMMA.16816.F32 R28, R4, R26, R28 ;  /* 0x0000001a041c723c */ /* 0x000fee000000181c */
[----:B------:R-:W-:-:S02]  /*59c0*/  FFMA.FTZ R5, R164, c[0x0][0x2d0], -R3 ;  /* 0x0000b400a4057a23 */ /* 0x000fc40000010803 */
[----:B--2---:R-:W-:Y:S01]  /*59d0*/  FFMA.FTZ R8, R162, c[0x0][0x2d0], -R3 ;  /* 0x0000b400a2087a23 */ /* 0x004fe20000010803 */
[----:B---3--:R-:W-:Y:S01]  /*59e0*/  F2FP.PACK_AB R154, R207, R23 ;  /* 0x00000017cf9a723e */ /* 0x008fe200000000ff */
[----:B------:R2:W-:Y:S01]  /*59f0*/  MUFU.EX2 R208, R5 ;  /* 0x0000000500d07308 */ /* 0x0005e20000000800 */
[----:B------:R-:W-:Y:S02]  /*5a00*/  FFMA.FTZ R4, R168, c[0x0][0x2d0], -R2 ;  /* 0x0000b400a8047a23 */ /* 0x000fe40000010802 */
[----:B------:R-:W-:Y:S02]  /*5a10*/  FFMA.FTZ R7, R171, c[0x0][0x2d0], -R0 ;  /* 0x0000b400ab077a23 */ /* 0x000fe40000010800 */
[----:B------:R-:W-:-:S03]  /*5a20*/  FFMA.FTZ R6, R166, c[0x0][0x2d0], -R2 ;  /* 0x0000b400a6067a23 */ /* 0x000fc60000010802 */
[----:B------:R3:W-:Y:S01]  /*5a30*/  MUFU.EX2 R20, R8 ;  /* 0x0000000800147308 */ /* 0x0007e20000000800 */
[----:B--2---:R-:W-:-:S07]  /*5a40*/  FFMA.FTZ R5, R172, c[0x0][0x2d0], -R0 ;  /* 0x0000b400ac057a23 */ /* 0x004fce0000010800 */
[----:B------:R2:W-:Y:S01]  /*5a50*/  MUFU.EX2 R11, R4 ;  /* 0x00000004000b7308 */ /* 0x0005e20000000800 */
[----:B---3--:R-:W-:-:S07]  /*5a60*/  FFMA.FTZ R8, R163, c[0x0][0x2d0], -R3 ;  /* 0x0000b400a3087a23 */ /* 0x008fce0000010803 */
[----:B------:R3:W-:Y:S08]  /*5a70*/  MUFU.EX2 R10, R5 ;  /* 0x00000005000a7308 */ /* 0x0007f00000000800 */
[----:B------:R4:W5:Y:S01]  /*5a80*/  MUFU.EX2 R19, R8 ;  /* 0x0000000800137308 */ /* 0x0009620000000800 */
[----:B--2---:R-:W-:Y:S02]  /*5a90*/  FADD.FTZ R4, R186, R185 ;  /* 0x000000b9ba047221 */ /* 0x004fe40000010000 */
[----:B---3--:R-:W-:-:S05]  /*5aa0*/  FADD.FTZ R5, R180, R88 ;  /* 0x00000058b4057221 */ /* 0x008fca0000010000 */
[----:B------:R-:W-:Y:S01]  /*5ab0*/  MUFU.EX2 R16, R6 ;  /* 0x0000000600107308 */ /* 0x000fe20000000800 */
[----:B------:R-:W-:Y:S02]  /*5ac0*/  FADD.FTZ R5, R204, R5 ;  /* 0x00000005cc057221 */ /* 0x000fe40000010000 */
[----:B----4-:R-:W-:-:S05]  /*5ad0*/  FFMA.FTZ R8, R161, c[0x0][0x2d0], -R3 ;  /* 0x0000b400a1087a23 */ /* 0x010fca0000010803 */
[----:B------:R-:W2:Y:S01]  /*5ae0*/  MUFU.EX2 R7, R7 ;  /* 0x0000000700077308 */ /* 0x000ea20000000800 */
[--C-:B------:R-:W-:Y:S01]  /*5af0*/  FFMA.FTZ R3, R167, c[0x0][0x2d0], -R2.reuse ;  /* 0x0000b400a7037a23 */ /* 0x100fe20000010802 */
[----:B-----5:R-:W-:Y:S01]  /*5b00*/  F2FP.PACK_AB R153, R19, R20 ;  /* 0x000000141399723e */ /* 0x020fe200000000ff */
[----:B------:R-:W-:Y:S02]  /*5b10*/  FFMA.FTZ R2, R165, c[0x0][0x2d0], -R2 ;  /* 0x0000b400a5027a23 */ /* 0x000fe40000010802 */
[----:B------:R-:W-:-:S03]  /*5b20*/  FADD.FTZ R5, R198, R5 ;  /* 0x00000005c6057221 */ /* 0x000fc60000010000 */
[----:B------:R3:W4:Y:S08]  /*5b30*/  MUFU.EX2 R18, R8 ;  /* 0x0000000800127308 */ /* 0x0007300000000800 */
[----:B------:R5:W1:Y:S01]  /*5b40*/  MUFU.EX2 R17, R3 ;  /* 0x0000000300117308 */ /* 0x000a620000000800 */
[----:B--2---:R-:W-:Y:S01]  /*5b50*/  F2FP.PACK_AB R149, R7, R10 ;  /* 0x0000000a0795723e */ /* 0x004fe200000000ff */
[----:B---3--:R-:W-:-:S06]  /*5b60*/  FFMA.FTZ R8, R170, c[0x0][0x2d0], -R0 ;  /* 0x0000b400aa087a23 */ /* 0x008fcc0000010800 */
[----:B------:R2:W3:Y:S01]  /*5b70*/  MUFU.EX2 R209, R2 ;  /* 0x0000000200d17308 */ /* 0x0004e20000000800 */
[----:B------:R-:W-:Y:S01]  /*5b80*/  FFMA.FTZ R0, R169, c[0x0][0x2d0], -R0 ;  /* 0x0000b400a9007a23 */ /* 0x000fe20000010800 */
[----:B----4-:R-:W-:Y:S01]  /*5b90*/  F2FP.PACK_AB R155, R208, R18 ;  /* 0x00000012d09b723e */ /* 0x010fe200000000ff */
[----:B-----5:R-:W-:-:S05]  /*5ba0*/  FADD.FTZ R3, R203, R187 ;  /* 0x000000bbcb037221 */ /* 0x020fca0000010000 */
[----:B------:R4:W-:Y:S01]  /*5bb0*/  MUFU.EX2 R211, R0 ;  /* 0x0000000000d37308 */ /* 0x0009e20000000800 */
[----:B-1----:R-:W-:Y:S01]  /*5bc0*/  F2FP.PACK_AB R148, R17, R11 ;  /* 0x0000000b1194723e */ /* 0x002fe200000000ff */
[----:B------:R-:W-:Y:S01]  /*5bd0*/  HMMA.16816.F32 R120, R152, R124, R120 ;  /* 0x0000007c9878723c */ /* 0x000fe20000001878 */
[----:B------:R-:W-:-:S04]  /*5be0*/  FADD.FTZ R3, R202, R3 ;  /* 0x00000003ca037221 */ /* 0x000fc80000010000 */
[----:B------:R-:W-:Y:S01]  /*5bf0*/  FADD.FTZ R3, R219, R3 ;  /* 0x00000003db037221 */ /* 0x000fe20000010000 */
[----:B------:R-:W1:Y:S01]  /*5c00*/  MUFU.EX2 R8, R8 ;  /* 0x0000000800087308 */ /* 0x000e620000000800 */
[----:B--2---:R-:W-:Y:S01]  /*5c10*/  FADD.FTZ R2, R220, R4 ;  /* 0x00000004dc027221 */ /* 0x004fe20000010000 */
[----:B---3--:R-:W-:Y:S01]  /*5c20*/  F2FP.PACK_AB R150, R209, R16 ;  /* 0x00000010d196723e */ /* 0x008fe200000000ff */
[----:B------:R-:W-:Y:S02]  /*5c30*/  HMMA.16816.F32 R128, R152, R126, R128 ;  /* 0x0000007e9880723c */ /* 0x000fe40000001880 */
[----:B------:R-:W-:Y:S02]  /*5c40*/  FADD.FTZ R4, R221, R2 ;  /* 0x00000002dd047221 */ /* 0x000fe40000010000 */
[----:B----4-:R-:W-:-:S04]  /*5c50*/  FADD.FTZ R0, R214, R213 ;  /* 0x000000d5d6007221 */ /* 0x010fc80000010000 */
[----:B------:R-:W-:Y:S01]  /*5c60*/  HMMA.16816.F32 R132, R152, R140, R132 ;  /* 0x0000008c9884723c */ /* 0x000fe20000001884 */
[----:B------:R-:W-:-:S04]  /*5c70*/  FADD.FTZ R0, R215, R0 ;  /* 0x00000000d7007221 */ /* 0x000fc80000010000 */
[----:B------:R-:W-:Y:S01]  /*5c80*/  FADD.FTZ R2, R216, R0 ;  /* 0x00000000d8027221 */ /* 0x000fe20000010000 */
[----:B-1----:R-:W-:Y:S01]  /*5c90*/  F2FP.PACK_AB R151, R211, R8 ;  /* 0x00000008d397723e */ /* 0x002fe200000000ff */
        /* <DEDUP_REMOVED lines=56> */
[-C--:B------:R-:W-:Y:S01]  /*6020*/  HMMA.16816.F32 R152, R152, R14.reuse, R60 ;  /* 0x0000000e9898723c */ /* 0x080fe2000000183c */
[----:B------:R-:W-:Y:S02]  /*6030*/  FADD.FTZ R5, R68, R5 ;  /* 0x0000000544057221 */ /* 0x000fe40000010000 */
[----:B------:R-:W-:Y:S02]  /*6040*/  FADD.FTZ R3, R53, R4 ;  /* 0x0000000435037221 */ /* 0x000fe40000010000 */
[----:B------:R-:W-:Y:S01]  /*6050*/  FADD.FTZ R6, R19, R0 ;  /* 0x0000000013067221 */ /* 0x000fe20000010000 */
[----:B------:R-:W-:Y:S01]  /*6060*/  IADD3 R0, R176, -0x2, RZ ;  /* 0xfffffffeb0007810 */ /* 0x000fe20007ffe0ff */
[----:B------:R-:W-:Y:S01]  /*6070*/  FADD.FTZ R4, R21, R2 ;  /* 0x0000000215047221 */ /* 0x000fe20000010000 */
[----:B------:R-:W-:Y:S01]  /*6080*/  HMMA.16816.F32 R148, R148, R14, R28 ;  /* 0x0000000e9494723c */ /* 0x000fe2000000181c */
[----:B------:R-:W-:Y:S01]  /*6090*/  FADD.FTZ R5, R69, R5 ;  /* 0x0000000545057221 */ /* 0x000fe20000010000 */
[----:B------:R-:W-:Y:S01]  /*60a0*/  ISETP.GE.AND P1, PT, R0, R241, PT ;  /* 0x000000f10000720c */ /* 0x000fe20003f26270 */
        /* <DEDUP_REMOVED lines=13> */
[----:B------:R-:W-:Y:S01]  /*6180*/  FADD.FTZ R211, R211, R2 ;  /* 0x00000002d3d37221 */ /* 0x000fe20000010000 */
[----:B------:R-:W-:Y:S05]  /*6190*/  @!P1 BRA `(.L_x_1990) ;  /* 0x0000330000009947 */ /* 0x000fea0003800000 */
[----:B------:R-:W-:Y:S01]  /*61a0*/  MOV R202, R0 ;  /* 0x0000000000ca7202 */ /* 0x000fe20000000f00 */
[----:B------:R-:W-:Y:S01]  /*61b0*/  IMAD.MOV.U32 R0, RZ, RZ, R113 ;  /* 0x000000ffff007224 */ /* 0x000fe200078e0071 */
[----:B------:R-:W-:Y:S01]  /*61c0*/  MOV R109, R112 ;  /* 0x00000070006d7202 */ /* 0x000fe20000000f00 */
[----:B------:R-:W-:Y:S01]  /*61d0*/  IMAD.MOV.U32 R114, RZ, RZ, R111 ;  /* 0x000000ffff727224 */ /* 0x000fe200078e006f */
[----:B------:R-:W-:Y:S02]  /*61e0*/  MOV R115, R9 ;  /* 0x0000000900737202 */ /* 0x000fe40000000f00 */
.L_x_1997:
[----:B------:R-:W-:Y:S04]  /*61f0*/  DEPBAR.LE SB0, 0x0 ;  /* 0x000080000000791a */ /* 0x000fe80000000000 */
[----:B------:R-:W-:Y:S01]  /*6200*/  BAR.SYNC.DEFER_BLOCKING 0x0 ;  /* 0x0000000000007b1d */ /* 0x000fe20000010000 */
[----:B------:R-:W-:Y:S01]  /*6210*/  R2P PR, R206, 0x6 ;  /* 0x00000006ce007804 */ /* 0x000fe20000000000 */
[----:B------:R-:W-:Y:S01]  /*6220*/  IMAD.WIDE.U32 R4, R201, c[0x0][0x208], RZ ;  /* 0x00008200c9047a25 */ /* 0x000fe200078e00ff */
[C---:B------:R-:W-:Y:S02]  /*6230*/  IADD3 R2, R188.reuse, 0x20, RZ ;  /* 0x00000020bc027810 */ /* 0x040fe40007ffe0ff */
[----:B------:R-:W-:Y:S01]  /*6240*/  SHF.R.S32.HI R3, RZ, 0x1f, R201 ;  /* 0x0000001fff037819 */ /* 0x000fe200000114c9 */
[----:B------:R-:W-:Y:S01]  /*6250*/  IMAD.SHL.U32 R59, R205, 0x2, RZ ;  /* 0x00000002cd3b7824 */ /* 0x000fe200078e00ff */
[C---:B------:R-:W-:Y:S02]  /*6260*/  IADD3 R108, R188.reuse, 0x40, RZ ;  /* 0x00000040bc6c7810 */ /* 0x040fe40007ffe0ff */
[----:B------:R-:W-:Y:S01]  /*6270*/  SHF.R.S32.HI R6, RZ, 0x1f, R205 ;  /* 0x0000001fff067819 */ /* 0x000fe200000114cd */
[----:B------:R-:W-:Y:S03]  /*6280*/  IMAD R3, R3, c[0x0][0x208], RZ ;  /* 0x0000820003037a24 */ /* 0x000fe600078e02ff */
[----:B------:R-:W-:Y:S01]  /*6290*/  SHF.L.U64.HI R68, R205, 0x1, R6 ;  /* 0x00000001cd447819 */ /* 0x000fe20000010206 */
[----:B------:R-:W-:Y:S01]  /*62a0*/  IMAD R3, R201, c[0x0][0x20c], R3 ;  /* 0x00008300c9037a24 */ /* 0x000fe200078e0203 */
[C---:B------:R-:W-:Y:S02]  /*62b0*/  @P1 IADD3 R2, R188.reuse, -0x20, RZ ;  /* 0xffffffe0bc021810 */ /* 0x040fe40007ffe0ff */
[----:B------:R-:W-:Y:S01]  /*62c0*/  @P2 IADD3 R108, R188, -0x40, RZ ;  /* 0xffffffc0bc6c2810 */ /* 0x000fe20007ffe0ff */
[----:B------:R-:W-:Y:S01]  /*62d0*/  IMAD.IADD R3, R5, 0x1, R3 ;  /* 0x0000000105037824 */ /* 0x000fe200078e0203 */
[----:B------:R-:W-:Y:S02]  /*62e0*/  SHF.R.S32.HI R5, RZ, 0x1f, R199 ;  /* 0x0000001fff057819 */ /* 0x000fe400000114c7 */
[C---:B------:R-:W-:Y:S02]  /*62f0*/  IADD3 R113, R108.reuse, 0x2000, RZ ;  /* 0x000020006c717810 */ /* 0x040fe40007ffe0ff */
[C---:B------:R-:W-:Y:S01]  /*6300*/  IADD3 R112, R108.reuse, 0x1800, RZ ;  /* 0x000018006c707810 */ /* 0x040fe20007ffe0ff */
[----:B------:R-:W1:Y:S01]  /*6310*/  LDSM.16.M88.4 R164, [R2] ;  /* 0x0000000002a4783b */ /* 0x000e620000000200 */
[C---:B------:R-:W-:Y:S02]  /*6320*/  IADD3 R111, R108.reuse, 0x1000, RZ ;  /* 0x000010006c6f7810 */ /* 0x040fe40007ffe0ff */
[----:B------:R-:W-:Y:S01]  /*6330*/  IADD3 R110, R108, 0x800, RZ ;  /* 0x000008006c6e7810 */ /* 0x000fe20007ffe0ff */
[----:B------:R-:W2:Y:S04]  /*6340*/  LDSM.16.M88.4 R172, [R2+0x800] ;  /* 0x0008000002ac783b */ /* 0x000ea80000000200 */
[----:B------:R-:W3:Y:S04]  /*6350*/  LDSM.16.M88.4 R176, [R2+0x1000] ;  /* 0x0010000002b0783b */ /* 0x000ee80000000200 */
[----:B------:R-:W4:Y:S04]  /*6360*/  LDSM.16.M88.4 R180, [R2+0x1800] ;  /* 0x0018000002b4783b */ /* 0x000f280000000200 */
        /* <DEDUP_REMOVED lines=12> */
[----:B------:R1:W1:Y:S01]  /*6430*/  LDSM.16.M88.4 R160, [R197] ;  /* 0x00000000c5a0783b */ /* 0x0002620000000200 */
[----:B------:R-:W-:Y:S03]  /*6440*/  IADD3 R2, P1, R248, R2, RZ ;  /* 0x00000002f8027210 */ /* 0x000fe60007f3e0ff */
[----:B------:R1:W1:Y:S01]  /*6450*/  LDSM.16.M88.4 R168, [R197+0x2000] ;  /* 0x00200000c5a8783b */ /* 0x0002620000000200 */
[----:B------:R-:W-:Y:S02]  /*6460*/  IADD3.X R3, R252, R3, R4, P1, !PT ;  /* 0x00000003fc037210 */ /* 0x000fe40000ffe404 */
[C---:B------:R-:W-:Y:S04]  /*6470*/  LEA R40, P1, R2.reuse, c[0x0][0x1f8], 0x1 ;  /* 0x00007e0002287a11 */ /* 0x040fe800078208ff */
[----:B------:R-:W-:Y:S01]  /*6480*/  LEA.HI.X R56, R2, c[0x0][0x1fc], R3, 0x1, P1 ;  /* 0x00007f0002387a11 */ /* 0x000fe200008f0c03 */
[----:B------:R-:W-:-:S06]  /*6490*/  BRA.DIV ~URZ, `(.L_x_1991) ;  /* 0x000087227f007947 */ /* 0x000fcc000b800000 */
[----:B--234-:R2:W3:Y:S02]  /*64a0*/  SHFL.IDX PT, R58, R56, RZ, 0x181f ;  /* 0x00181fff383a7589 */ /* 0x01c4e400000e0000 */
.L_x_2084:
[-C--:B-1----:R-:W-:Y:S01]  /*64b0*/  HMMA.16816.F32 R4, R80, R16.reuse, RZ ;  /* 0x000000105004723c */ /* 0x082fe200000018ff */
[----:B------:R-:W1:Y:S01]  /*64c0*/  SHFL.IDX PT, R2, R40, RZ, 0x181f ;  /* 0x00181fff28027589 */ /* 0x000e6200000e0000 */
[----:B------:R-:W-:Y:S01]  /*64d0*/  BSSY B0, `(.L_x_1992) ;  /* 0x00000c4000007945 */ /* 0x000fe20003800000 */
[----:B------:R-:W-:Y:S04]  /*64e0*/  ISETP.GE.AND P1, PT, R205, c[0x0][0x1d4], PT ;  /* 0x00007500cd007a0c */ /* 0x000fe80003f26270 */
[----:B------:R-:W-:Y:S01]  /*64f0*/  SEL R198, RZ, 0x10, P1 ;  /* 0x00000010ffc67807 */ /* 0x000fe20000800000 */
[C---:B------:R-:W-:Y:S01]  /*6500*/  HMMA.16816.F32 R8, R76.reuse, R16, RZ ;  /* 0x000000104c08723c */ /* 0x040fe200000018ff */
[----:B------:R-:W4:Y:S03]  /*6510*/  SHFL.IDX PT, R3, R40, 0x1, 0x181f ;  /* 0x00381f0028037f89 */ /* 0x000f2600000e0000 */
[----:B------:R-:W-:Y:S04]  /*6520*/  IADD3 R52, -R198, 0x10, RZ ;  /* 0x00000010c6347810 */ /* 0x000fe80007ffe1ff */
[-C--:B------:R-:W-:Y:S01]  /*6530*/  HMMA.16816.F32 R12, R76, R18.reuse, RZ ;  /* 0x000000124c0c723c */ /* 0x080fe200000018ff */
[----:B------:R-:W-:Y:S03]  /*6540*/  SHFL.IDX PT, R57, R56, 0x1, 0x181f ;  /* 0x00381f0038397f89 */ /* 0x000fe600000e0000 */
[----:B------:R-:W-:Y:S04]  /*6550*/  LOP3.LUT R52, R52, 0xf, RZ, 0xc0, !PT ;  /* 0x0000000f34347812 */ /* 0x000fe800078ec0ff */
[C---:B------:R-:W-:Y:S01]  /*6560*/  HMMA.16816.F32 R16, R80.reuse, R18, RZ ;  /* 0x000000125010723c */ /* 0x040fe200000018ff */
[----:B------:R-:W5:Y:S07]  /*6570*/  SHFL.IDX PT, R53, R40, 0x2, 0x181f ;  /* 0x00581f0028357f89 */ /* 0x000f6e00000e0000 */
[-C--:B------:R-:W-:Y:S01]  /*6580*/  HMMA.16816.F32 R20, R80, R32.reuse, RZ ;  /* 0x000000205014723c */ /* 0x080fe200000018ff */
[----:B------:R-:W2:Y:S07]  /*6590*/  SHFL.IDX PT, R54, R40, 0x3, 0x181f ;  /* 0x00781f0028367f89 */ /* 0x000eae00000e0000 */
[C---:B------:R-:W-:Y:S01]  /*65a0*/  HMMA.16816.F32 R24, R76.reuse, R32, RZ ;  /* 0x000000204c18723c */ /* 0x040fe200000018ff */
[----:B------:R3:W-:Y:S07]  /*65b0*/  SHFL.IDX PT, R55, R40, 0x4, 0x181f ;  /* 0x00981f0028377f89 */ /* 0x0007ee00000e0000 */
[-C--:B------:R-:W-:Y:S01]  /*65c0*/  HMMA.16816.F32 R28, R76, R34.reuse, RZ ;  /* 0x000000224c1c723c */ /* 0x080fe200000018ff */
[----:B------:R-:W1:Y:S07]  /*65d0*/  SHFL.IDX PT, R61, R56, 0x2, 0x181f ;  /* 0x00581f00383d7f89 */ /* 0x000e6e00000e0000 */
[C---:B------:R-:W-:Y:S01]  /*65e0*/  HMMA.16816.F32 R32, R80.reuse, R34, RZ ;  /* 0x000000225020723c */ /* 0x040fe200000018ff */
[----:B------:R-:W1:Y:S07]  /*65f0*/  SHFL.IDX PT, R71, R56, 0x3, 0x181f ;  /* 0x00781f0038477f89 */ /* 0x000e6e00000e0000 */
[-C--:B------:R-:W-:Y:S01]  /*6600*/  HMMA.16816.F32 R36, R80, R48.reuse, RZ ;  /* 0x000000305024723c */ /* 0x080fe200000018ff */
[----:B------:R-:W1:Y:S07]  /*6610*/  SHFL.IDX PT, R69, R56, 0x4, 0x181f ;  /* 0x00981f0038457f89 */ /* 0x000e6e00000e0000 */
[C---:B---3--:R-:W-:Y:S08]  /*6620*/  HMMA.16816.F32 R40, R76.reuse, R48, RZ ;  /* 0x000000304c28723c */ /* 0x048ff000000018ff */
[-C--:B------:R-:W-:Y:S08]  /*6630*/  HMMA.16816.F32 R44, R76, R50.reuse, RZ ;  /* 0x000000324c2c723c */ /* 0x080ff000000018ff */
[C---:B------:R-:W-:Y:S04]  /*6640*/  HMMA.16816.F32 R48, R80.reuse, R50, RZ ;  /* 0x000000325030723c */ /* 0x040fe800000018ff */
[-C--:B-1----:R-:W-:Y:S02]  /*6650*/  IADD3 R2, P2, R2, R59.reuse, RZ ;  /* 0x0000003b02027210 */ /* 0x082fe40007f5e0ff */
[-C--:B----4-:R-:W-:Y:S02]  /*6660*/  IADD3 R62, P6, R3, R59.reuse, RZ ;  /* 0x0000003b033e7210 */ /* 0x090fe40007fde0ff */
[-C--:B-----5:R-:W-:Y:S01]  /*6670*/  IADD3 R60, P5, R53, R59.reuse, RZ ;  /* 0x0000003b353c7210 */ /* 0x0a0fe20007fbe0ff */
[--C-:B------:R-:W-:Y:S03]  /*6680*/  IMAD.X R3, R58, 0x1, R68.reuse, P2 ;  /* 0x000000013a037824 */ /* 0x100fe600010e0644 */
[--C-:B------:R-:W-:Y:S01]  /*6690*/  IMAD.X R63, R57, 0x1, R68.reuse, P6 ;  /* 0x00000001393f7824 */ /* 0x100fe200030e0644 */
[----:B--2---:R-:W-:Y:S01]  /*66a0*/  IADD3 R70, P4, R54, R59, RZ ;  /* 0x0000003b36467210 */ /* 0x004fe20007f9e0ff */
[----:B------:R1:W-:Y:S01]  /*66b0*/  LDGSTS.E.BYPASS.LTC128B.128 [R200+0x100], [R2.64], !P1 ;  /* 0x0010000002c87fae */ /* 0x0003e2000c901d46 */
[--C-:B------:R-:W-:Y:S01]  /*66c0*/  IMAD.X R61, R61, 0x1, R68.reuse, P5 ;  /* 0x000000013d3d7824 */ /* 0x100fe200028e0644 */
[----:B------:R-:W-:Y:S02]  /*66d0*/  IADD3 R72, P3, P2, R52, R55, R59 ;  /* 0x0000003734487210 */ /* 0x000fe40007a7e03b */
[-C--:B------:R-:W-:Y:S01]  /*66e0*/  HMMA.16816.F32 R52, R80, R64.reuse, RZ ;  /* 0x000000405034723c */ /* 0x080fe200000018ff */
[--C-:B------:R-:W-:Y:S01]  /*66f0*/  IMAD.X R71, R71, 0x1, R68.reuse, P4 ;  /* 0x0000000147477824 */ /* 0x100fe200020e0644 */
[----:B------:R-:W-:Y:S02]  /*6700*/  ISETP.NE.U32.AND P4, PT, R198, RZ, PT ;  /* 0x000000ffc600720c */ /* 0x000fe40003f85070 */
[----:B------:R2:W-:Y:S01]  /*6710*/  LDGSTS.E.BYPASS.LTC128B.128 [R200+0x900], [R62.64], !P1 ;  /* 0x009000003ec87fae */ /* 0x0005e2000c901d46 */
[----:B------:R-:W-:Y:S03]  /*6720*/  IADD3.X R73, RZ, R69, R68, P3, P2 ;  /* 0x00000045ff497210 */ /* 0x000fe60001fe4444 */
[C---:B------:R-:W-:Y:S04]  /*6730*/  HMMA.16816.F32 R56, R76.reuse, R64, RZ ;  /* 0x000000404c38723c */ /* 0x040fe800000018ff */
[----:B------:R2:W-:Y:S08]  /*6740*/  LDGSTS.E.BYPASS.LTC128B.128 [R200+0x1100], [R60.64], !P1 ;  /* 0x011000003cc87fae */ /* 0x0005f0000c901d46 */
[----:B------:R3:W-:Y:S01]  /*6750*/  LDGSTS.E.BYPASS.LTC128B.128 [R200+0x1900], [R70.64], !P1 ;  /* 0x0190000046c87fae */ /* 0x0007e2000c901d46 */
[----:B------:R-:W-:Y:S07]  /*6760*/  ISETP.GT.AND P1, PT, R202, R241, PT ;  /* 0x000000f1ca00720c */ /* 0x000fee0003f24270 */
        /* <DEDUP_REMOVED lines=28> */
[----:B------:R-:W5:Y:S07]  /*6930*/  LDSM.16.M88.4 R180, [R111] ;  /* 0x000000006fb4783b */ /* 0x000f6e0000000200 */
[-C--:B------:R-:W-:Y:S08]  /*6940*/  HMMA.16816.F32 R68, R160, R184.reuse, R68 ;  /* 0x000000b8a044723c */ /* 0x080ff00000001844 */
[C---:B------:R-:W-:Y:S08]  /*6950*/  HMMA.16816.F32 R72, R168.reuse, R184, R72 ;  /* 0x000000b8a848723c */ /* 0x040ff00000001848 */
[-C--:B------:R-:W-:Y:S01]  /*6960*/  HMMA.16816.F32 R76, R168, R186.reuse, R76 ;  /* 0x000000baa84c723c */ /* 0x080fe2000000184c */
[----:B------:R-:W1:Y:S07]  /*6970*/  LDSM.16.M88.4 R168, [R112] ;  /* 0x0000000070a8783b */ /* 0x000e6e0000000200 */
[----:B------:R-:W-:Y:S01]  /*6980*/  HMMA.16816.F32 R80, R160, R186, R80 ;  /* 0x000000baa050723c */ /* 0x000fe20000001850 */
[----:B------:R-:W1:Y:S07]  /*6990*/  LDSM.16.M88.4 R160, [R113] ;  /* 0x0000000071a0783b */ /* 0x000e6e0000000200 */
[-C--:B--2---:R-:W-:Y:S01]  /*69a0*/  HMMA.16816.F32 R4, R156, R164.reuse, R4 ;  /* 0x000000a49c04723c */ /* 0x084fe20000001804 */
[----:B------:R-:W-:Y:S07]  /*69b0*/  LDSM.16.M88.4 R184, [R189+0x800] ;  /* 0x00080000bdb8783b */ /* 0x000fee0000000200 */
[C---:B---3--:R-:W-:Y:S08]  /*69c0*/  HMMA.16816.F32 R8, R172.reuse, R164, R8 ;  /* 0x000000a4ac08723c */ /* 0x048ff00000001808 */
[-C--:B------:R-:W-:Y:S08]  /*69d0*/  HMMA.16816.F32 R12, R172, R166.reuse, R12 ;  /* 0x000000a6ac0c723c */ /* 0x080ff0000000180c */
[C---:B------:R-:W-:Y:S01]  /*69e0*/  HMMA.16816.F32 R16, R156.reuse, R166, R16 ;  /* 0x000000a69c10723c */ /* 0x040fe20000001810 */
[----:B------:R-:W-:Y:S07]  /*69f0*/  LDSM.16.M88.4 R164, [R196] ;  /* 0x00000000c4a4783b */ /* 0x000fee0000000200 */
        /* <DEDUP_REMOVED lines=10> */
[-C--:B-1----:R-:W-:Y:S08]  /*6aa0*/  HMMA.16816.F32 R52, R156, R168.reuse, R52 ;  /* 0x000000a89c34723c */ /* 0x082ff00000001834 */
[C---:B------:R-:W-:Y:S08]  /*6ab0*/  HMMA.16816.F32 R56, R172.reuse, R168, R56 ;  /* 0x000000a8ac38723c */ /* 0x040ff00000001838 */
[-C--:B------:R-:W-:Y:S08]  /*6ac0*/  HMMA.16816.F32 R60, R172, R170.reuse, R60 ;  /* 0x000000aaac3c723c */ /* 0x080ff0000000183c */
[C---:B------:R-:W-:Y:S01]  /*6ad0*/  HMMA.16816.F32 R64, R156.reuse, R170, R64 ;  /* 0x000000aa9c40723c */ /* 0x040fe20000001840 */
[----:B------:R-:W1:Y:S07]  /*6ae0*/  LDSM.16.M88.4 R168, [R189+0x1000] ;  /* 0x00100000bda8783b */ /* 0x000e6e0000000200 */
[-C--:B------:R-:W-:Y:S08]  /*6af0*/  HMMA.16816.F32 R68, R156, R160.reuse, R68 ;  /* 0x000000a09c44723c */ /* 0x080ff00000001844 */
[C---:B------:R-:W-:Y:S08]  /*6b00*/  HMMA.16816.F32 R72, R172.reuse, R160, R72 ;  /* 0x000000a0ac48723c */ /* 0x040ff00000001848 */
[-C--:B------:R-:W-:Y:S01]  /*6b10*/  HMMA.16816.F32 R76, R172, R162.reuse, R76 ;  /* 0x000000a2ac4c723c */ /* 0x080fe2000000184c */
[----:B------:R-:W4:Y:S07]  /*6b20*/  LDSM.16.M88.4 R172, [R189+0x1800] ;  /* 0x00180000bdac783b */ /* 0x000f2e0000000200 */
[----:B------:R-:W-:Y:S01]  /*6b30*/  HMMA.16816.F32 R80, R156, R162, R80 ;  /* 0x000000a29c50723c */ /* 0x000fe20000001850 */
[----:B------:R-:W5:Y:S01]  /*6b40*/  LDSM.16.M88.4 R156, [R189+0x2000] ;  /* 0x00200000bd9c783b */ /* 0x000f620000000200 */
[----:B------:R-:W-:Y:S06]  /*6b50*/  DEPBAR.LE SB0, 0x0 ;  /* 0x000080000000791a */ /* 0x000fec0000000000 */
[-C--:B--2---:R-:W-:Y:S01]  /*6b60*/  HMMA.16816.F32 R4, R164, R176.reuse, R4 ;  /* 0x000000b0a404723c */ /* 0x084fe20000001804 */
[----:B------:R-:W-:Y:S07]  /*6b70*/  BAR.SYNC.DEFER_BLOCKING 0x0 ;  /* 0x0000000000007b1d */ /* 0x000fee0000010000 */
[C---:B---3--:R-:W-:Y:S08]  /*6b80*/  HMMA.16816.F32 R8, R180.reuse, R176, R8 ;  /* 0x000000b0b408723c */ /* 0x048ff00000001808 */
        /* <DEDUP_REMOVED lines=17> */
[----:B------:R-:W-:Y:S01]  /*6ca0*/  HMMA.16816.F32 R80, R164, R158, R80 ;  /* 0x0000009ea450723c */ /* 0x000fe20000001850 */
[----:B------:R-:W-:Y:S07]  /*6cb0*/  @!UPT UIADD3 URZ, URZ, URZ, URZ ;  /* 0x0000003f3f3ff290 */ /* 0x000fee000fffe03f */
[----:B------:R-:W-:-:S11]  /*6cc0*/  @!P1 BRA `(.L_x_1993) ;  /* 0x0000044000009947 */ /* 0x000fd60003800000 */
[----:B------:R-:W-:Y:S01]  /*6cd0*/  MOV R199, RZ ;  /* 0x000000ff00c77202 */ /* 0x000fe20000000f00 */
[----:B------:R-:W-:Y:S01]  /*6ce0*/  IMAD.MOV.U32 R2, RZ, RZ, 0x1 ;  /* 0x00000001ff027424 */ /* 0x000fe200078e00ff */
[----:B------:R-:W-:Y:S01]  /*6cf0*/  SHF.R.S32.HI R203, RZ, 0x1f, R205 ;  /* 0x0000001fffcb7819 */ /* 0x000fe200000114cd */
[----:B------:R-:W-:Y:S01]  /*6d00*/  IMAD R3, R202, 0x50, R243 ;  /* 0x00000050ca037824 */ /* 0x000fe200078e02f3 */
[----:B------:R-:W-:Y:S02]  /*6d10*/  SHF.L.U32 R164, R205, 0x1, RZ ;  /* 0x00000001cda47819 */ /* 0x000fe400000006ff */
[----:B------:R-:W-:Y:S01]  /*6d20*/  ISETP.NE.AND P1, PT, R2, c[0x0][0x2b8], PT ;  /* 0x0000ae0002007a0c */ /* 0x000fe20003f25270 */
[----:B------:R-:W-:Y:S05]  /*6d30*/  IMAD R2, R206, 0x10, R242 ;  /* 0x00000010ce027824 */ /* 0x000fea00078e02f2 */
[----:B------:R-:W-:Y:S05]  /*6d40*/  IADD3 R3, R3, -0x50, R2 ;  /* 0xffffffb003037810 */ /* 0x000fea0007ffe002 */
[--C-:B------:R-:W-:Y:S02]  /*6d50*/  IMAD.MOV.U32 R2, RZ, RZ, R3.reuse ;  /* 0x000000ffff027224 */ /* 0x100fe400078e0003 */
[----:B------:R-:W-:Y:S05]  /*6d60*/  @P1 IMAD.HI.U32 R108, R3, c[0x0][0x2bc], RZ ;  /* 0x0000af00036c1a27 */ /* 0x000fea00078e00ff */
[----:B------:R-:W-:Y:S04]  /*6d70*/  @P1 SHF.R.U32.HI R2, RZ, c[0x0][0x2c0], R108 ;  /* 0x0000b000ff021a19 */ /* 0x000fe8000001166c */
[C---:B------:R-:W-:Y:S04]  /*6d80*/  @!P0 IADD3 R108, P1, R2.reuse, R246, RZ ;  /* 0x000000f6026c8210 */ /* 0x040fe80007f3e0ff */
[----:B------:R-:W-:Y:S01]  /*6d90*/  @!P0 LEA.HI.X.SX32 R111, R2, R251, 0x1, P1 ;  /* 0x000000fb026f8211 */ /* 0x000fe200008f0eff */
[----:B------:R-:W-:Y:S01]  /*6da0*/  IMAD.MOV R2, RZ, RZ, -R2 ;  /* 0x000000ffff027224 */ /* 0x000fe200078e0a02 */
[----:B------:R-:W-:Y:S03]  /*6db0*/  @!P0 LEA R110, P1, R108, c[0x0][0x2a0], 0x2 ;  /* 0x0000a8006c6e8a11 */ /* 0x000fe600078210ff */
[----:B------:R-:W-:Y:S01]  /*6dc0*/  IMAD R201, R2, c[0x0][0x2b8], R3 ;  /* 0x0000ae0002c97a24 */ /* 0x000fe200078e0203 */
[----:B------:R-:W-:Y:S04]  /*6dd0*/  @!P0 LEA.HI.X R111, R108, c[0x0][0x2a4], R111, 0x2, P1 ;  /* 0x0000a9006c6f8a11 */ /* 0x000fe800008f146f */
[----:B------:R-:W-:Y:S01]  /*6de0*/  SHF.R.S32.HI R2, RZ, 0x1f, R201 ;  /* 0x0000001fff027819 */ /* 0x000fe200000114c9 */
[----:B------:R1:W2:Y:S04]  /*6df0*/  @!P0 LDG.E R199, [R110.64] ;  /* 0x000000066ec78981 */ /* 0x0002a8000c1e1900 */
[----:B------:R-:W-:Y:S02]  /*6e00*/  IMAD R108, R2, c[0x0][0x1e0], RZ ;  /* 0x00007800026c7a24 */ /* 0x000fe400078e02ff */
[C---:B------:R-:W-:Y:S04]  /*6e10*/  IMAD.WIDE.U32 R2, R201.reuse, c[0x0][0x1e0], RZ ;  /* 0x00007800c9027a25 */ /* 0x040fe800078e00ff */
        /* <DEDUP_REMOVED lines=13> */
.L_x_2085:
        /* <DEDUP_REMOVED lines=25> */
.L_x_2086:
        /* <DEDUP_REMOVED lines=9> */
.L_x_1993:
[----:B------:R-:W-:Y:S05]  /*7110*/  BSYNC B0 ;  /* 0x0000000000007941 */ /* 0x000fea0003800000 */
.L_x_1992:
        /* <DEDUP_REMOVED lines=87> */
[----:B--2---:R-:W-:Y:S03]  /*7690*/  FMNMX.FTZ R110, R110, R2, !PT ;  /* 0x000000026e6e7209 */ /* 0x004fe60007810000 */
[----:B------:R-:W1:Y:S01]  /*76a0*/  SHFL.BFLY PT, R113, R3, 0x1, 0x1f ;  /* 0x0c201f0003717f89 */ /* 0x000e6200000e0000 */
[----:B---3--:R-:W-:Y:S03]  /*76b0*/  FMNMX.FTZ R111, R111, R112, !PT ;  /* 0x000000706f6f7209 */ /* 0x008fe60007810000 */
[----:B------:R-:W2:Y:S01]  /*76c0*/  SHFL.BFLY PT, R112, R110, 0x1, 0x1f ;  /* 0x0c201f006e707f89 */ /* 0x000ea200000e0000 */
[----:B----4-:R-:W-:Y:S03]  /*76d0*/  FMNMX.FTZ R108, R156, R158, !PT ;  /* 0x0000009e9c6c7209 */ /* 0x010fe60007810000 */
[----:B------:R-:W3:Y:S04]  /*76e0*/  SHFL.BFLY PT, R157, R111, 0x1, 0x1f ;  /* 0x0c201f006f9d7f89 */ /* 0x000ee800000e0000 */
[----:B------:R4:W4:Y:S01]  /*76f0*/  SHFL.BFLY PT, R2, R108, 0x1, 0x1f ;  /* 0x0c201f006c027f89 */ /* 0x00092200000e0000 */
[----:B-1----:R-:W-:Y:S02]  /*7700*/  FMNMX.FTZ R113, R3, R113, !PT ;  /* 0x0000007103717209 */ /* 0x002fe40007810000 */
[----:B--2---:R-:W-:Y:S02]  /*7710*/  FMNMX.FTZ R112, R110, R112, !PT ;  /* 0x000000706e707209 */ /* 0x004fe40007810000 */
[----:B---3--:R-:W-:Y:S02]  /*7720*/  FMNMX.FTZ R111, R111, R157, !PT ;  /* 0x0000009d6f6f7209 */ /* 0x008fe40007810000 */
.L_x_2087:
[C---:B------:R-:W-:Y:S01]  /*7730*/  FADD.FTZ R0, -R113.reuse, R0 ;  /* 0x0000000071007221 */ /* 0x040fe20000010100 */
[----:B------:R-:W-:Y:S01]  /*7740*/  WARPSYNC 0xffffffff ;  /* 0xffffffff00007948 */ /* 0x000fe20003800000 */
[----:B------:R-:W-:Y:S01]  /*7750*/  FMUL.FTZ R160, R113, c[0x0][0x2d0] ;  /* 0x0000b40071a07a20 */ /* 0x000fe20000410000 */
[----:B----4-:R-:W-:Y:S01]  /*7760*/  FMNMX.FTZ R2, R2, R108, !PT ;  /* 0x0000006c02027209 */ /* 0x010fe20007810000 */
[----:B------:R-:W-:Y:S01]  /*7770*/  FMUL.FTZ R0, R0, c[0x0][0x2d0] ;  /* 0x0000b40000007a20 */ /* 0x000fe20000410000 */
[----:B------:R-:W-:Y:S01]  /*7780*/  ISETP.GT.AND P1, PT, R202, R241, PT ;  /* 0x000000f1ca00720c */ /* 0x000fe20003f24270 */
[--C-:B------:R-:W-:Y:S02]  /*7790*/  FFMA.FTZ R69, R69, c[0x0][0x2d0], -R160.reuse ;  /* 0x0000b40045457a23 */ /* 0x100fe400000108a0 */
[----:B------:R1:W-:Y:S01]  /*77a0*/  MUFU.EX2 R110, R0 ;  /* 0x00000000006e7308 */ /* 0x0003e20000000800 */
[----:B------:R-:W-:Y:S02]  /*77b0*/  FMUL.FTZ R161, R112, c[0x0][0x2d0] ;  /* 0x0000b40070a17a20 */ /* 0x000fe40000410000 */
[----:B------:R-:W-:Y:S02]  /*77c0*/  FMUL.FTZ R108, R2, c[0x0][0x2d0] ;  /* 0x0000b400026c7a20 */ /* 0x000fe40000410000 */
[--C-:B------:R-:W-:Y:S02]  /*77d0*/  FFMA.FTZ R3, R7, c[0x0][0x2d0], -R161.reuse ;  /* 0x0000b40007037a23 */ /* 0x100fe400000108a1 */
[----:B------:R-:W-:Y:S02]  /*77e0*/  FFMA.FTZ R5, R5, c[0x0][0x2d0], -R160 ;  /* 0x0000b40005057a23 */ /* 0x000fe400000108a0 */
        /* <DEDUP_REMOVED lines=10> */
[----:B-1----:R-:W-:Y:S02]  /*7890*/  FADD.FTZ R0, -R112, R109 ;  /* 0x0000006d70007221 */ /* 0x002fe40000010100 */
[----:B------:R-:W-:Y:S02]  /*78a0*/  FFMA.FTZ R78, R78, c[0x0][0x2d0], -R108 ;  /* 0x0000b4004e4e7a23 */ /* 0x000fe4000001086c */
[----:B------:R-:W-:Y:S01]  /*78b0*/  FMUL.FTZ R0, R0, c[0x0][0x2d0] ;  /* 0x0000b40000007a20 */ /* 0x000fe20000410000 */
[----:B------:R-:W-:Y:S01]  /*78c0*/  MUFU.EX2 R162, R6 ;  /* 0x0000000600a27308 */ /* 0x000fe20000000800 */
[--C-:B------:R-:W-:Y:S09]  /*78d0*/  FFMA.FTZ R83, R83, c[0x0][0x2d0], -R161.reuse ;  /* 0x0000b40053537a23 */ /* 0x100ff200000108a1 */
[----:B------:R1:W-:Y:S10]  /*78e0*/  MUFU.EX2 R109, R0 ;  /* 0x00000000006d7308 */ /* 0x0003f40000000800 */
[----:B------:R-:W-:Y:S10]  /*78f0*/  MUFU.EX2 R182, R27 ;  /* 0x0000001b00b67308 */ /* 0x000ff40000000800 */
[----:B------:R-:W-:Y:S01]  /*7900*/  MUFU.EX2 R180, R30 ;  /* 0x0000001e00b47308 */ /* 0x000fe20000000800 */
[--C-:B-1----:R-:W-:Y:S02]  /*7910*/  FFMA.FTZ R0, R4, c[0x0][0x2d0], -R160.reuse ;  /* 0x0000b40004007a23 */ /* 0x102fe400000108a0 */
[--C-:B------:R-:W-:Y:S07]  /*7920*/  FFMA.FTZ R4, R20, c[0x0][0x2d0], -R160.reuse ;  /* 0x0000b40014047a23 */ /* 0x100fee00000108a0 */
[----:B------:R1:W-:Y:S10]  /*7930*/  MUFU.EX2 R167, R0 ;  /* 0x0000000000a77308 */ /* 0x0003f40000000800 */
[----:B------:R2:W-:Y:S10]  /*7940*/  MUFU.EX2 R231, R4 ;  /* 0x0000000400e77308 */ /* 0x0005f40000000800 */
[----:B------:R-:W-:Y:S01]  /*7950*/  MUFU.EX2 R178, R31 ;  /* 0x0000001f00b27308 */ /* 0x000fe20000000800 */
[----:B-1----:R-:W-:Y:S02]  /*7960*/  FFMA.FTZ R0, R16, c[0x0][0x2d0], -R160 ;  /* 0x0000b40010007a23 */ /* 0x002fe400000108a0 */
[--C-:B------:R-:W-:Y:S07]  /*7970*/  FFMA.FTZ R16, R38, c[0x0][0x2d0], -R161.reuse ;  /* 0x0000b40026107a23 */ /* 0x100fee00000108a1 */
[----:B------:R1:W-:Y:S01]  /*7980*/  MUFU.EX2 R204, R0 ;  /* 0x0000000000cc7308 */ /* 0x0003e20000000800 */
[----:B--2---:R-:W-:Y:S09]  /*7990*/  FFMA.FTZ R4, R10, c[0x0][0x2d0], -R108 ;  /* 0x0000b4000a047a23 */ /* 0x004ff2000001086c */
[----:B------:R2:W-:Y:S10]  /*79a0*/  MUFU.EX2 R165, R4 ;  /* 0x0000000400a57308 */ /* 0x0005f40000000800 */
[----:B------:R-:W-:Y:S01]  /*79b0*/  MUFU.EX2 R224, R16 ;  /* 0x0000001000e07308 */ /* 0x000fe20000000800 */
[----:B-1----:R-:W-:Y:S09]  /*79c0*/  FFMA.FTZ R0, R17, c[0x0][0x2d0], -R160 ;  /* 0x0000b40011007a23 */ /* 0x002ff200000108a0 */
[----:B------:R1:W-:Y:S01]  /*79d0*/  MUFU.EX2 R210, R0 ;  /* 0x0000000000d27308 */ /* 0x0003e20000000800 */
[--C-:B--2---:R-:W-:Y:S09]  /*79e0*/  FFMA.FTZ R4, R11, c[0x0][0x2d0], -R108.reuse ;  /* 0x0000b4000b047a23 */ /* 0x104ff2000001086c */
[----:B------:R2:W-:Y:S10]  /*79f0*/  MUFU.EX2 R181, R4 ;  /* 0x0000000400b57308 */ /* 0x0005f40000000800 */
[----:B------:R-:W-:Y:S01]  /*7a00*/  MUFU.EX2 R171, R69 ;  /* 0x0000004500ab7308 */ /* 0x000fe20000000800 */
[--C-:B-1----:R-:W-:Y:S09]  /*7a10*/  FFMA.FTZ R0, R18, c[0x0][0x2d0], -R161.reuse ;  /* 0x0000b40012007a23 */ /* 0x102ff200000108a1 */
[----:B------:R1:W-:Y:S01]  /*7a20*/  MUFU.EX2 R198, R0 ;  /* 0x0000000000c67308 */ /* 0x0003e20000000800 */
[--C-:B--2---:R-:W-:Y:S09]  /*7a30*/  FFMA.FTZ R4, R14, c[0x0][0x2d0], -R108.reuse ;  /* 0x0000b4000e047a23 */ /* 0x104ff2000001086c */
[----:B------:R2:W-:Y:S10]  /*7a40*/  MUFU.EX2 R185, R4 ;  /* 0x0000000400b97308 */ /* 0x0005f40000000800 */
[----:B------:R-:W-:Y:S01]  /*7a50*/  MUFU.EX2 R164, R42 ;  /* 0x0000002a00a47308 */ /* 0x000fe20000000800 */
[--C-:B-1----:R-:W-:Y:S09]  /*7a60*/  FFMA.FTZ R0, R19, c[0x0][0x2d0], -R161.reuse ;  /* 0x0000b40013007a23 */ /* 0x102ff200000108a1 */
[----:B------:R1:W-:Y:S01]  /*7a70*/  MUFU.EX2 R234, R0 ;  /* 0x0000000000ea7308 */ /* 0x0003e20000000800 */
[----:B--2---:R-:W-:Y:S09]  /*7a80*/  FFMA.FTZ R4, R15, c[0x0][0x2d0], -R108 ;  /* 0x0000b4000f047a23 */ /* 0x004ff2000001086c */
[----:B------:R2:W-:Y:S10]  /*7a90*/  MUFU.EX2 R220, R4 ;  /* 0x0000000400dc7308 */ /* 0x0005f40000000800 */
[----:B------:R-:W-:Y:S01]  /*7aa0*/  MUFU.EX2 R163, R43 ;  /* 0x0000002b00a37308 */ /* 0x000fe20000000800 */
[C---:B-1----:R-:W-:Y:S02]  /*7ab0*/  FADD.FTZ R0, -R111.reuse, R114 ;  /* 0x000000726f007221 */ /* 0x042fe40000010100 */
[----:B------:R-:W-:Y:S02]  /*7ac0*/  FMUL.FTZ R114, R111, c[0x0][0x2d0] ;  /* 0x0000b4006f727a20 */ /* 0x000fe40000410000 */
[----:B------:R-:W-:Y:S02]  /*7ad0*/  FMUL.FTZ R0, R0, c[0x0][0x2d0] ;  /* 0x0000b40000007a20 */ /* 0x000fe40000410000 */
[----:B------:R-:W-:Y:S03]  /*7ae0*/  FFMA.FTZ R5, R12, c[0x0][0x2d0], -R114 ;  /* 0x0000b4000c057a23 */ /* 0x000fe60000010872 */
[----:B------:R1:W-:Y:S01]  /*7af0*/  MUFU.EX2 R3, R0 ;  /* 0x0000000000037308 */ /* 0x0003e20000000800 */
[----:B------:R-:W-:Y:S02]  /*7b00*/  FFMA.FTZ R12, R36, c[0x0][0x2d0], -R160 ;  /* 0x0000b400240c7a23 */ /* 0x000fe400000108a0 */
[--C-:B--2---:R-:W-:Y:S07]  /*7b10*/  FFMA.FTZ R4, R29, c[0x0][0x2d0], -R114.reuse ;  /* 0x0000b4001d047a23 */ /* 0x104fee0000010872 */
[----:B------:R-:W-:Y:S10]  /*7b20*/  MUFU.EX2 R187, R5 ;  /* 0x0000000500bb7308 */ /* 0x000ff40000000800 */
[----:B------:R-:W-:Y:S01]  /*7b30*/  MUFU.EX2 R228, R4 ;  /* 0x0000000400e47308 */ /* 0x000fe20000000800 */
[--C-:B-1----:R-:W-:Y:S09]  /*7b40*/  FFMA.FTZ R0, R8, c[0x0][0x2d0], -R114.reuse ;  /* 0x0000b40008007a23 */ /* 0x102ff20000010872 */
[----:B------:R1:W-:Y:S10]  /*7b50*/  MUFU.EX2 R166, R0 ;  /* 0x0000000000a67308 */ /* 0x0003f40000000800 */
[----:B------:R2:W-:Y:S01]  /*7b60*/  MUFU.EX2 R226, R12 ;  /* 0x0000000c00e27308 */ /* 0x0005e20000000800 */
[----:B-1----:R-:W-:Y:S09]  /*7b70*/  FFMA.FTZ R0, R9, c[0x0][0x2d0], -R114 ;  /* 0x0000b40009007a23 */ /* 0x002ff20000010872 */
[----:B------:R1:W3:Y:S01]  /*7b80*/  MUFU.EX2 R186, R0 ;  /* 0x0000000000ba7308 */ /* 0x0002e20000000800 */
[----:B--2---:R-:W-:Y:S09]  /*7b90*/  FFMA.FTZ R12, R37, c[0x0][0x2d0], -R160 ;  /* 0x0000b400250c7a23 */ /* 0x004ff200000108a0 */
[----:B------:R-:W-:Y:S01]  /*7ba0*/  MUFU.EX2 R225, R12 ;  /* 0x0000000c00e17308 */ /* 0x000fe20000000800 */
[----:B-1----:R-:W-:Y:S09]  /*7bb0*/  FFMA.FTZ R0, R13, c[0x0][0x2d0], -R114 ;  /* 0x0000b4000d007a23 */ /* 0x002ff20000010872 */
[----:B------:R1:W2:Y:S02]  /*7bc0*/  MUFU.EX2 R230, R0 ;  /* 0x0000000000e67308 */ /* 0x0002a40000000800 */
[--C-:B-1----:R-:W-:Y:S01]  /*7bd0*/  FFMA.FTZ R0, R21, c[0x0][0x2d0], -R160.reuse ;  /* 0x0000b40015007a23 */ /* 0x102fe200000108a0 */
[----:B---3--:R-:W-:Y:S01]  /*7be0*/  F2FP.PACK_AB R156, R186, R166 ;  /* 0x000000a6ba9c723e */ /* 0x008fe200000000ff */
[C---:B------:R-:W-:Y:S01]  /*7bf0*/  FMUL.FTZ R4, R110.reuse, R120 ;  /* 0x000000786e047220 */ /* 0x040fe20000410000 */
[----:B------:R-:W-:Y:S05]  /*7c00*/  F2FP.PACK_AB R120, R173, R167 ;  /* 0x000000a7ad78723e */ /* 0x000fea00000000ff */
[----:B------:R1:W-:Y:S01]  /*7c10*/  MUFU.EX2 R235, R0 ;  /* 0x0000000000eb7308 */ /* 0x0003e20000000800 */
[----:B------:R-:W-:Y:S01]  /*7c20*/  FMUL.FTZ R5, R110, R121 ;  /* 0x000000796e057220 */ /* 0x000fe20000410000 */
[----:B------:R-:W-:Y:S01]  /*7c30*/  F2FP.PACK_AB R121, R203, R162 ;  /* 0x000000a2cb79723e */ /* 0x000fe200000000ff */
[C---:B------:R-:W-:Y:S01]  /*7c40*/  FMUL.FTZ R6, R109.reuse, R122 ;  /* 0x0000007a6d067220 */ /* 0x040fe20000410000 */
[----:B------:R-:W-:Y:S01]  /*7c50*/  F2FP.PACK_AB R122, R210, R204 ;  /* 0x000000ccd27a723e */ /* 0x000fe200000000ff */
[----:B------:R-:W-:Y:S01]  /*7c60*/  FMUL.FTZ R7, R109, R123 ;  /* 0x0000007b6d077220 */ /* 0x000fe20000410000 */
[----:B------:R-:W-:Y:S01]  /*7c70*/  F2FP.PACK_AB R123, R234, R198 ;  /* 0x000000c6ea7b723e */ /* 0x000fe200000000ff */
[C---:B------:R-:W-:Y:S01]  /*7c80*/  FMUL.FTZ R8, R3.reuse, R116 ;  /* 0x0000007403087220 */ /* 0x040fe20000410000 */
[----:B--2---:R-:W-:Y:S01]  /*7c90*/  F2FP.PACK_AB R158, R230, R187 ;  /* 0x000000bbe69e723e */ /* 0x004fe200000000ff */
[----:B------:R-:W-:Y:S01]  /*7ca0*/  FMUL.FTZ R9, R3, R117 ;  /* 0x0000007503097220 */ /* 0x000fe20000410000 */
[----:B------:R-:W-:Y:S01]  /*7cb0*/  F2FP.PACK_AB R157, R181, R165 ;  /* 0x000000a5b59d723e */ /* 0x000fe200000000ff */
[C---:B------:R-:W-:Y:S01]  /*7cc0*/  FMUL.FTZ R12, R3.reuse, R124 ;  /* 0x0000007c030c7220 */ /* 0x040fe20000410000 */
[----:B------:R-:W-:Y:S01]  /*7cd0*/  F2FP.PACK_AB R159, R220, R185 ;  /* 0x000000b9dc9f723e */ /* 0x000fe200000000ff */
[----:B------:R-:W-:Y:S02]  /*7ce0*/  FMUL.FTZ R13, R3, R125 ;  /* 0x0000007d030d7220 */ /* 0x000fe40000410000 */
[C---:B------:R-:W-:Y:S02]  /*7cf0*/  FMUL.FTZ R16, R110.reuse, R128 ;  /* 0x000000806e107220 */ /* 0x040fe40000410000 */
[----:B------:R-:W-:Y:S02]  /*7d00*/  FMUL.FTZ R17, R110, R129 ;  /* 0x000000816e117220 */ /* 0x000fe40000410000 */
[C---:B------:R-:W-:Y:S02]  /*7d10*/  FMUL.FTZ R18, R109.reuse, R130 ;  /* 0x000000826d127220 */ /* 0x040fe40000410000 */
[----:B------:R-:W-:Y:S02]  /*7d20*/  FMUL.FTZ R19, R109, R131 ;  /* 0x000000836d137220 */ /* 0x000fe40000410000 */
[----:B------:R-:W-:Y:S01]  /*7d30*/  LDSM.16.MT88.4 R128, [R193+0x800] ;  /* 0x00080000c180783b */ /* 0x000fe20000004200 */
[--C-:B-1----:R-:W-:Y:S02]  /*7d40*/  FFMA.FTZ R0, R22, c[0x0][0x2d0], -R161.reuse ;  /* 0x0000b40016007a23 */ /* 0x102fe400000108a1 */
[C---:B------:R-:W-:Y:S02]  /*7d50*/  FMUL.FTZ R36, R3.reuse, R140 ;  /* 0x0000008c03247220 */ /* 0x040fe40000410000 */
[----:B------:R1:W-:Y:S01]  /*7d60*/  MUFU.EX2 R229, R0 ;  /* 0x0000000000e57308 */ /* 0x0003e20000000800 */
[----:B------:R-:W-:Y:S02]  /*7d70*/  FMUL.FTZ R37, R3, R141 ;  /* 0x0000008d03257220 */ /* 0x000fe40000410000 */
[C---:B------:R-:W-:Y:S02]  /*7d80*/  FMUL.FTZ R84, R110.reuse, R84 ;  /* 0x000000546e547220 */ /* 0x040fe40000410000 */
[C---:B------:R-:W-:Y:S02]  /*7d90*/  FMUL.FTZ R85, R110.reuse, R85 ;  /* 0x000000556e557220 */ /* 0x040fe40000410000 */
[C---:B------:R-:W-:Y:S02]  /*7da0*/  FMUL.FTZ R86, R109.reuse, R86 ;  /* 0x000000566d567220 */ /* 0x040fe40000410000 */
[----:B------:R-:W-:Y:S02]  /*7db0*/  FMUL.FTZ R87, R109, R87 ;  /* 0x000000576d577220 */ /* 0x000fe40000410000 */
[C---:B------:R-:W-:Y:S02]  /*7dc0*/  FMUL.FTZ R88, R3.reuse, R88 ;  /* 0x0000005803587220 */ /* 0x040fe40000410000 */
[C---:B------:R-:W-:Y:S02]  /*7dd0*/  FMUL.FTZ R89, R3.reuse, R89 ;  /* 0x0000005903597220 */ /* 0x040fe40000410000 */
[C---:B------:R-:W-:Y:S02]  /*7de0*/  FMUL.FTZ R92, R3.reuse, R92 ;  /* 0x0000005c035c7220 */ /* 0x040fe40000410000 */
[----:B------:R-:W-:Y:S02]  /*7df0*/  FMUL.FTZ R93, R3, R93 ;  /* 0x0000005d035d7220 */ /* 0x000fe40000410000 */
[C---:B------:R-:W-:Y:S02]  /*7e00*/  FMUL.FTZ R96, R110.reuse, R96 ;  /* 0x000000606e607220 */ /* 0x040fe40000410000 */
[C---:B------:R-:W-:Y:S02]  /*7e10*/  FMUL.FTZ R97, R110.reuse, R97 ;  /* 0x000000616e617220 */ /* 0x040fe40000410000 */
[----:B------:R-:W-:Y:S02]  /*7e20*/  FMUL.FTZ R98, R109, R98 ;  /* 0x000000626d627220 */ /* 0x000fe40000410000 */
[--C-:B-1----:R-:W-:Y:S02]  /*7e30*/  FFMA.FTZ R0, R23, c[0x0][0x2d0], -R161.reuse ;  /* 0x0000b40017007a23 */ /* 0x102fe400000108a1 */
[----:B------:R-:W1:Y:S01]  /*7e40*/  LDSM.16.MT88.4 R20, [R190] ;  /* 0x00000000be14783b */ /* 0x000e620000004200 */
[C---:B------:R-:W-:Y:S01]  /*7e50*/  FMUL.FTZ R99, R109.reuse, R99 ;  /* 0x000000636d637220 */ /* 0x040fe20000410000 */
[----:B------:R2:W-:Y:S01]  /*7e60*/  MUFU.EX2 R238, R0 ;  /* 0x0000000000ee7308 */ /* 0x0005e20000000800 */
[C---:B------:R-:W-:Y:S02]  /*7e70*/  FMUL.FTZ R100, R110.reuse, R100 ;  /* 0x000000646e647220 */ /* 0x040fe40000410000 */
[C---:B------:R-:W-:Y:S02]  /*7e80*/  FMUL.FTZ R101, R110.reuse, R101 ;  /* 0x000000656e657220 */ /* 0x040fe40000410000 */
[C---:B------:R-:W-:Y:S02]  /*7e90*/  FMUL.FTZ R102, R109.reuse, R102 ;  /* 0x000000666d667220 */ /* 0x040fe40000410000 */
[C---:B------:R-:W-:Y:S02]  /*7ea0*/  FMUL.FTZ R103, R109.reuse, R103 ;  /* 0x000000676d677220 */ /* 0x040fe40000410000 */
[----:B------:R-:W-:Y:S02]  /*7eb0*/  FMUL.FTZ R29, R110, R153 ;  /* 0x000000996e1d7220 */ /* 0x000fe40000410000 */
[C---:B------:R-:W-:Y:S02]  /*7ec0*/  FMUL.FTZ R30, R109.reuse, R154 ;  /* 0x0000009a6d1e7220 */ /* 0x040fe40000410000 */
[----:B------:R-:W-:Y:S02]  /*7ed0*/  FMUL.FTZ R31, R109, R155 ;  /* 0x0000009b6d1f7220 */ /* 0x000fe40000410000 */
[C---:B------:R-:W-:Y:S02]  /*7ee0*/  FMUL.FTZ R104, R3.reuse, R104 ;  /* 0x0000006803687220 */ /* 0x040fe40000410000 */
[C---:B------:R-:W-:Y:S02]  /*7ef0*/  FMUL.FTZ R105, R3.reuse, R105 ;  /* 0x0000006903697220 */ /* 0x040fe40000410000 */
[--C-:B--2---:R-:W-:Y:S02]  /*7f00*/  FFMA.FTZ R0, R32, c[0x0][0x2d0], -R160.reuse ;  /* 0x0000b40020007a23 */ /* 0x104fe400000108a0 */
[----:B------:R-:W-:Y:S02]  /*7f10*/  FMUL.FTZ R32, R3, R136 ;  /* 0x0000008803207220 */ /* 0x000fe40000410000 */
[----:B------:R2:W-:Y:S01]  /*7f20*/  MUFU.EX2 R239, R0 ;  /* 0x0000000000ef7308 */ /* 0x0005e20000000800 */
[-C--:B-1----:R-:W-:Y:S05]  /*7f30*/  HMMA.16816.F32 R4, R120, R20.reuse, R4 ;  /* 0x000000147804723c */ /* 0x082fea0000001804 */
[----:B--2---:R-:W-:Y:S02]  /*7f40*/  FFMA.FTZ R0, R33, c[0x0][0x2d0], -R160 ;  /* 0x0000b40021007a23 */ /* 0x004fe400000108a0 */
[----:B------:R-:W-:Y:S02]  /*7f50*/  FMUL.FTZ R33, R3, R137 ;  /* 0x0000008903217220 */ /* 0x000fe40000410000 */
[----:B------:R1:W-:Y:S03]  /*7f60*/  MUFU.EX2 R240, R0 ;  /* 0x0000000000f07308 */ /* 0x0003e60000000800 */
[--C-:B-1----:R-:W-:Y:S07]  /*7f70*/  FFMA.FTZ R0, R34, c[0x0][0x2d0], -R161.reuse ;  /* 0x0000b40022007a23 */ /* 0x102fee00000108a1 */
[----:B------:R1:W-:Y:S02]  /*7f80*/  MUFU.EX2 R236, R0 ;  /* 0x0000000000ec7308 */ /* 0x0003e40000000800 */
[--C-:B-1----:R-:W-:Y:S08]  /*7f90*/  FFMA.FTZ R0, R35, c[0x0][0x2d0], -R161.reuse ;  /* 0x0000b40023007a23 */ /* 0x102ff000000108a1 */
[----:B------:R1:W-:Y:S02]  /*7fa0*/  MUFU.EX2 R237, R0 ;  /* 0x0000000000ed7308 */ /* 0x0003e40000000800 */
[----:B-1----:R-:W-:Y:S02]  /*7fb0*/  FFMA.FTZ R0, R24, c[0x0][0x2d0], -R114 ;  /* 0x0000b40018007a23 */ /* 0x002fe40000010872 */
[----:B------:R-:W-:Y:S06]  /*7fc0*/  FFMA.FTZ R24, R48, c[0x0][0x2d0], -R160 ;  /* 0x0000b40030187a23 */ /* 0x000fec00000108a0 */
[----:B------:R1:W-:Y:S01]  /*7fd0*/  MUFU.EX2 R227, R0 ;  /* 0x0000000000e37308 */ /* 0x0003e20000000800 */
[C---:B------:R-:W-:Y:S09]  /*7fe0*/  FMUL.FTZ R48, R110.reuse, R144 ;  /* 0x000000906e307220 */ /* 0x040ff20000410000 */
[----:B------:R2:W-:Y:S01]  /*7ff0*/  MUFU.EX2 R222, R24 ;  /* 0x0000001800de7308 */ /* 0x0005e20000000800 */
[----:B-1----:R-:W-:Y:S02]  /*8000*/  FFMA.FTZ R0, R25, c[0x0][0x2d0], -R114 ;  /* 0x0000b40019007a23 */ /* 0x002fe40000010872 */
[----:B------:R-:W-:Y:S07]  /*8010*/  FMUL.FTZ R25, R3, R149 ;  /* 0x0000009503197220 */ /* 0x000fee0000410000 */
[----:B------:R1:W-:Y:S01]  /*8020*/  MUFU.EX2 R233, R0 ;  /* 0x0000000000e97308 */ /* 0x0003e20000000800 */
[----:B--2---:R-:W-:Y:S02]  /*8030*/  FFMA.FTZ R24, R49, c[0x0][0x2d0], -R160 ;  /* 0x0000b40031187a23 */ /* 0x004fe400000108a0 */
[----:B------:R-:W-:Y:S07]  /*8040*/  FMUL.FTZ R49, R110, R145 ;  /* 0x000000916e317220 */ /* 0x000fee0000410000 */
[----:B------:R2:W3:Y:S01]  /*8050*/  MUFU.EX2 R221, R24 ;  /* 0x0000001800dd7308 */ /* 0x0004e20000000800 */
[----:B-1----:R-:W-:Y:S02]  /*8060*/  FFMA.FTZ R0, R28, c[0x0][0x2d0], -R114 ;  /* 0x0000b4001c007a23 */ /* 0x002fe40000010872 */
[----:B------:R-:W-:Y:S07]  /*8070*/  FMUL.FTZ R28, R110, R152 ;  /* 0x000000986e1c7220 */ /* 0x000fee0000410000 */
[----:B------:R1:W-:Y:S01]  /*8080*/  MUFU.EX2 R232, R0 ;  /* 0x0000000000e87308 */ /* 0x0003e20000000800 */
[----:B--2---:R-:W-:Y:S01]  /*8090*/  FFMA.FTZ R24, R50, c[0x0][0x2d0], -R161 ;  /* 0x0000b40032187a23 */ /* 0x004fe200000108a1 */
[----:B---3--:R-:W-:Y:S01]  /*80a0*/  F2FP.PACK_AB R42, R221, R222 ;  /* 0x000000dedd2a723e */ /* 0x008fe200000000ff */
[----:B------:R-:W-:Y:S07]  /*80b0*/  FMUL.FTZ R50, R109, R146 ;  /* 0x000000926d327220 */ /* 0x000fee0000410000 */
[----:B------:R2:W-:Y:S01]  /*80c0*/  MUFU.EX2 R218, R24 ;  /* 0x0000001800da7308 */ /* 0x0005e20000000800 */
[----:B-1----:R-:W-:Y:S02]  /*80d0*/  FADD.FTZ R0, -R2, R115 ;  /* 0x0000007302007221 */ /* 0x002fe40000010100 */
[----:B------:R-:W-:Y:S02]  /*80e0*/  FFMA.FTZ R115, R80, c[0x0][0x2d0], -R160 ;  /* 0x0000b40050737a23 */ /* 0x000fe400000108a0 */
[----:B------:R-:W-:Y:S02]  /*80f0*/  FMUL.FTZ R0, R0, c[0x0][0x2d0] ;  /* 0x0000b40000007a20 */ /* 0x000fe40000410000 */
[----:B------:R-:W-:Y:S02]  /*8100*/  FFMA.FTZ R80, R72, c[0x0][0x2d0], -R114 ;  /* 0x0000b40048507a23 */ /* 0x000fe40000010872 */
[----:B------:R-:W-:Y:S02]  /*8110*/  FFMA.FTZ R72, R63, c[0x0][0x2d0], -R108 ;  /* 0x0000b4003f487a23 */ /* 0x000fe4000001086c */
[--C-:B--2---:R-:W-:Y:S01]  /*8120*/  FFMA.FTZ R24, R51, c[0x0][0x2d0], -R161.reuse ;  /* 0x0000b40033187a23 */ /* 0x104fe200000108a1 */
[----:B------:R-:W1:Y:S01]  /*8130*/  MUFU.EX2 R0, R0 ;  /* 0x0000000000007308 */ /* 0x000e620000000800 */
[----:B------:R-:W-:Y:S02]  /*8140*/  FMUL.FTZ R51, R109, R147 ;  /* 0x000000936d337220 */ /* 0x000fe40000410000 */
[----:B------:R-:W-:Y:S07]  /*8150*/  LDSM.16.MT88.4 R144, [R193+0x2000] ;  /* 0x00200000c190783b */ /* 0x000fee0000004200 */
[----:B------:R2:W3:Y:S01]  /*8160*/  MUFU.EX2 R219, R24 ;  /* 0x0000001800db7308 */ /* 0x0004e20000000800 */
[C---:B-1----:R-:W-:Y:S02]  /*8170*/  FMUL.FTZ R10, R0.reuse, R118 ;  /* 0x00000076000a7220 */ /* 0x042fe40000410000 */
[C---:B------:R-:W-:Y:S02]  /*8180*/  FMUL.FTZ R11, R0.reuse, R119 ;  /* 0x00000077000b7220 */ /* 0x040fe40000410000 */
[----:B------:R-:W1:Y:S01]  /*8190*/  LDSM.16.MT88.4 R116, [R193] ;  /* 0x00000000c174783b */ /* 0x000e620000004200 */
[C---:B------:R-:W-:Y:S02]  /*81a0*/  FMUL.FTZ R14, R0.reuse, R126 ;  /* 0x0000007e000e7220 */ /* 0x040fe40000410000 */
[----:B------:R-:W-:Y:S02]  /*81b0*/  FMUL.FTZ R15, R0, R127 ;  /* 0x0000007f000f7220 */ /* 0x000fe40000410000 */
[C---:B------:R-:W-:Y:S03]  /*81c0*/  HMMA.16816.F32 R8, R156.reuse, R20, R8 ;  /* 0x000000149c08723c */ /* 0x040fe60000001808 */
[----:B------:R-:W4:Y:S01]  /*81d0*/  LDSM.16.MT88.4 R124, [R191] ;  /* 0x00000000bf7c783b */ /* 0x000f220000004200 */
[--C-:B--2---:R-:W-:Y:S01]  /*81e0*/  FFMA.FTZ R24, R40, c[0x0][0x2d0], -R114.reuse ;  /* 0x0000b40028187a23 */ /* 0x104fe20000010872 */
[----:B---3--:R-:W-:Y:S01]  /*81f0*/  F2FP.PACK_AB R43, R219, R218 ;  /* 0x000000dadb2b723e */ /* 0x008fe200000000ff */
[--C-:B------:R-:W-:Y:S01]  /*8200*/  FFMA.FTZ R40, R54, c[0x0][0x2d0], -R161.reuse ;  /* 0x0000b40036287a23 */ /* 0x100fe200000108a1 */
[----:B------:R-:W-:Y:S01]  /*8210*/  F2FP.PACK_AB R54, R240, R239 ;  /* 0x000000eff036723e */ /* 0x000fe200000000ff */
[-C--:B------:R-:W-:Y:S01]  /*8220*/  HMMA.16816.F32 R12, R156, R22.reuse, R12 ;  /* 0x000000169c0c723c */ /* 0x080fe2000000180c */
[----:B------:R2:W-:Y:S03]  /*8230*/  MUFU.EX2 R217, R24 ;  /* 0x0000001800d97308 */ /* 0x0005e60000000800 */
[--C-:B------:R-:W-:Y:S02]  /*8240*/  FFMA.FTZ R20, R39, c[0x0][0x2d0], -R161.reuse ;  /* 0x0000b40027147a23 */ /* 0x100fe400000108a1 */
[----:B------:R-:W-:Y:S02]  /*8250*/  FMUL.FTZ R21, R110, R133 ;  /* 0x000000856e157220 */ /* 0x000fe40000410000 */
[C---:B------:R-:W-:Y:S03]  /*8260*/  HMMA.16816.F32 R16, R120.reuse, R22, R16 ;  /* 0x000000167810723c */ /* 0x040fe60000001810 */
[----:B------:R3:W-:Y:S01]  /*8270*/  MUFU.EX2 R183, R40 ;  /* 0x0000002800b77308 */ /* 0x0007e20000000800 */
[C---:B------:R-:W-:Y:S02]  /*8280*/  FMUL.FTZ R34, R0.reuse, R138 ;  /* 0x0000008a00227220 */ /* 0x040fe40000410000 */
[C---:B------:R-:W-:Y:S02]  /*8290*/  FMUL.FTZ R35, R0.reuse, R139 ;  /* 0x0000008b00237220 */ /* 0x040fe40000410000 */
[C---:B------:R-:W-:Y:S04]  /*82a0*/  FMUL.FTZ R22, R109.reuse, R134 ;  /* 0x000000866d167220 */ /* 0x040fe80000410000 */
[----:B------:R-:W-:Y:S01]  /*82b0*/  FMUL.FTZ R23, R109, R135 ;  /* 0x000000876d177220 */ /* 0x000fe20000410000 */
[----:B------:R5:W-:Y:S01]  /*82c0*/  MUFU.EX2 R223, R20 ;  /* 0x0000001400df7308 */ /* 0x000be20000000800 */
[C---:B------:R-:W-:Y:S02]  /*82d0*/  FMUL.FTZ R38, R0.reuse, R142 ;  /* 0x0000008e00267220 */ /* 0x040fe40000410000 */
[C---:B------:R-:W-:Y:S02]  /*82e0*/  FMUL.FTZ R39, R0.reuse, R143 ;  /* 0x0000008f00277220 */ /* 0x040fe40000410000 */
[----:B--2---:R-:W-:Y:S02]  /*82f0*/  FFMA.FTZ R24, R41, c[0x0][0x2d0], -R114 ;  /* 0x0000b40029187a23 */ /* 0x004fe40000010872 */
[C---:B------:R-:W-:Y:S02]  /*8300*/  FMUL.FTZ R90, R0.reuse, R90 ;  /* 0x0000005a005a7220 */ /* 0x040fe40000410000 */
[C---:B------:R-:W-:Y:S01]  /*8310*/  FMUL.FTZ R91, R0.reuse, R91 ;  /* 0x0000005b005b7220 */ /* 0x040fe20000410000 */
[----:B------:R2:W-:Y:S01]  /*8320*/  MUFU.EX2 R216, R24 ;  /* 0x0000001800d87308 */ /* 0x0005e20000000800 */
[C---:B------:R-:W-:Y:S02]  /*8330*/  FMUL.FTZ R94, R0.reuse, R94 ;  /* 0x0000005e005e7220 */ /* 0x040fe40000410000 */
[C---:B------:R-:W-:Y:S02]  /*8340*/  FMUL.FTZ R95, R0.reuse, R95 ;  /* 0x0000005f005f7220 */ /* 0x040fe40000410000 */
[----:B---3--:R-:W-:Y:S02]  /*8350*/  FFMA.FTZ R40, R65, c[0x0][0x2d0], -R160 ;  /* 0x0000b40041287a23 */ /* 0x008fe400000108a0 */
[--C-:B------:R-:W-:Y:S01]  /*8360*/  FFMA.FTZ R41, R55, c[0x0][0x2d0], -R161.reuse ;  /* 0x0000b40037297a23 */ /* 0x100fe200000108a1 */
[----:B------:R-:W-:Y:S01]  /*8370*/  F2FP.PACK_AB R55, R237, R236 ;  /* 0x000000eced37723e */ /* 0x000fe200000000ff */
[C---:B------:R-:W-:Y:S01]  /*8380*/  FMUL.FTZ R27, R0.reuse, R151 ;  /* 0x00000097001b7220 */ /* 0x040fe20000410000 */
[----:B------:R3:W-:Y:S01]  /*8390*/  MUFU.EX2 R177, R40 ;  /* 0x0000002800b17308 */ /* 0x0007e20000000800 */
[C---:B------:R-:W-:Y:S02]  /*83a0*/  FMUL.FTZ R106, R0.reuse, R106 ;  /* 0x0000006a006a7220 */ /* 0x040fe40000410000 */
[----:B------:R-:W-:Y:S02]  /*83b0*/  FMUL.FTZ R107, R0, R107 ;  /* 0x0000006b006b7220 */ /* 0x000fe40000410000 */
[----:B-----5:R-:W-:Y:S05]  /*83c0*/  FMUL.FTZ R20, R110, R132 ;  /* 0x000000846e147220 */ /* 0x020fea0000410000 */
[----:B------:R5:W-:Y:S02]  /*83d0*/  MUFU.EX2 R184, R41 ;  /* 0x0000002900b87308 */ /* 0x000be40000000800 */
[-C--:B-1----:R-:W-:Y:S03]  /*83e0*/  HMMA.16816.F32 R20, R120, R116.reuse, R20 ;  /* 0x000000747814723c */ /* 0x082fe60000001814 */
[----:B--2---:R-:W-:Y:S02]  /*83f0*/  FFMA.FTZ R24, R44, c[0x0][0x2d0], -R114 ;  /* 0x0000b4002c187a23 */ /* 0x004fe40000010872 */
[----:B------:R-:W-:Y:S03]  /*8400*/  FFMA.FTZ R44, R64, c[0x0][0x2d0], -R160 ;  /* 0x0000b400402c7a23 */ /* 0x000fe600000108a0 */
[C---:B------:R-:W-:Y:S01]  /*8410*/  HMMA.16816.F32 R32, R156.reuse, R116, R32 ;  /* 0x000000749c20723c */ /* 0x040fe20000001820 */
[----:B------:R1:W-:Y:S03]  /*8420*/  MUFU.EX2 R212, R24 ;  /* 0x0000001800d47308 */ /* 0x0003e60000000800 */
[--C-:B---3--:R-:W-:Y:S04]  /*8430*/  FFMA.FTZ R40, R66, c[0x0][0x2d0], -R161.reuse ;  /* 0x0000b40042287a23 */ /* 0x108fe800000108a1 */
[-C--:B------:R-:W-:Y:S03]  /*8440*/  HMMA.16816.F32 R36, R156, R118.reuse, R36 ;  /* 0x000000769c24723c */ /* 0x080fe60000001824 */
[----:B------:R2:W-:Y:S01]  /*8450*/  MUFU.EX2 R176, R40 ;  /* 0x0000002800b07308 */ /* 0x0005e20000000800 */
[--C-:B-----5:R-:W-:Y:S04]  /*8460*/  FFMA.FTZ R41, R70, c[0x0][0x2d0], -R161.reuse ;  /* 0x0000b40046297a23 */ /* 0x120fe800000108a1 */
[C---:B------:R-:W-:Y:S01]  /*8470*/  HMMA.16816.F32 R48, R120.reuse, R118, R48 ;  /* 0x000000767830723c */ /* 0x040fe20000001830 */
[----:B------:R-:W3:Y:S04]  /*8480*/  LDSM.16.MT88.4 R116, [R192] ;  /* 0x00000000c074783b */ /* 0x000ee80000004200 */
[----:B------:R5:W3:Y:S03]  /*8490*/  MUFU.EX2 R132, R26 ;  /* 0x0000001a00847308 */ /* 0x000ae60000000800 */
[-C--:B----4-:R-:W-:Y:S04]  /*84a0*/  HMMA.16816.F32 R84, R120, R124.reuse, R84 ;  /* 0x0000007c7854723c */ /* 0x090fe80000001854 */
[----:B-1----:R-:W-:Y:S02]  /*84b0*/  FFMA.FTZ R24, R45, c[0x0][0x2d0], -R114 ;  /* 0x0000b4002d187a23 */ /* 0x002fe40000010872 */
[--C-:B------:R-:W-:Y:S01]  /*84c0*/  FFMA.FTZ R45, R68, c[0x0][0x2d0], -R160.reuse ;  /* 0x0000b400442d7a23 */ /* 0x100fe200000108a0 */
[----:B------:R1:W-:Y:S01]  /*84d0*/  MUFU.EX2 R179, R44 ;  /* 0x0000002c00b37308 */ /* 0x0003e20000000800 */
[C---:B------:R-:W-:Y:S04]  /*84e0*/  HMMA.16816.F32 R88, R156.reuse, R124, R88 ;  /* 0x0000007c9c58723c */ /* 0x040fe80000001858 */
[----:B--2---:R-:W-:Y:S02]  /*84f0*/  FFMA.FTZ R40, R67, c[0x0][0x2d0], -R161 ;  /* 0x0000b40043287a23 */ /* 0x004fe400000108a1 */
[----:B------:R-:W-:Y:S02]  /*8500*/  LDSM.16.MT88.4 R64, [R192+0x800] ;  /* 0x00080000c040783b */ /* 0x000fe40000004200 */
[-C--:B------:R-:W-:Y:S01]  /*8510*/  HMMA.16816.F32 R92, R156, R126.reuse, R92 ;  /* 0x0000007e9c5c723c */ /* 0x080fe2000000185c */
[----:B------:R2:W-:Y:S03]  /*8520*/  MUFU.EX2 R214, R24 ;  /* 0x0000001800d67308 */ /* 0x0005e60000000800 */
[C---:B-----5:R-:W-:Y:S02]  /*8530*/  FMUL.FTZ R26, R0.reuse, R150 ;  /* 0x00000096001a7220 */ /* 0x060fe40000410000 */
[----:B------:R-:W-:Y:S02]  /*8540*/  FFMA.FTZ R0, R0, R211, R165 ;  /* 0x000000d300007223 */ /* 0x000fe400000100a5 */
[C---:B------:R-:W-:Y:S01]  /*8550*/  HMMA.16816.F32 R96, R120.reuse, R126, R96 ;  /* 0x0000007e7860723c */ /* 0x040fe20000001860 */
[----:B------:R-:W4:Y:S02]  /*8560*/  LDSM.16.MT88.4 R124, [R190+0x800] ;  /* 0x00080000be7c783b */ /* 0x000f240000004200 */
[----:B------:R5:W-:Y:S01]  /*8570*/  MUFU.EX2 R175, R40 ;  /* 0x0000002800af7308 */ /* 0x000be20000000800 */
[----:B-1----:R-:W-:Y:S04]  /*8580*/  FFMA.FTZ R44, R110, R207, R167 ;  /* 0x000000cf6e2c7223 */ /* 0x002fe800000100a7 */
[-C--:B---3--:R-:W-:Y:S05]  /*8590*/  HMMA.16816.F32 R100, R120, R116.reuse, R100 ;  /* 0x000000747864723c */ /* 0x088fea0000001864 */
[----:B------:R1:W3:Y:S03]  /*85a0*/  MUFU.EX2 R174, R45 ;  /* 0x0000002d00ae7308 */ /* 0x0002e60000000800 */
[C---:B------:R-:W-:Y:S04]  /*85b0*/  HMMA.16816.F32 R104, R156.reuse, R116, R104 ;  /* 0x000000749c68723c */ /* 0x040fe80000001868 */
[----:B--2---:R-:W-:Y:S01]  /*85c0*/  FFMA.FTZ R24, R52, c[0x0][0x2d0], -R160 ;  /* 0x0000b40034187a23 */ /* 0x004fe200000108a0 */
[----:B------:R-:W-:Y:S02]  /*85d0*/  F2FP.PACK_AB R52, R235, R231 ;  /* 0x000000e7eb34723e */ /* 0x000fe400000000ff */
[----:B------:R-:W-:Y:S01]  /*85e0*/  F2FP.PACK_AB R116, R233, R227 ;  /* 0x000000e3e974723e */ /* 0x000fe200000000ff */
[----:B------:R2:W-:Y:S01]  /*85f0*/  MUFU.EX2 R215, R24 ;  /* 0x0000001800d77308 */ /* 0x0005e20000000800 */
[----:B------:R-:W-:Y:S03]  /*8600*/  F2FP.PACK_AB R117, R182, R132 ;  /* 0x00000084b675723e */ /* 0x000fe600000000ff */
[----:B-----5:R-:W-:Y:S06]  /*8610*/  FFMA.FTZ R40, R56, c[0x0][0x2d0], -R114 ;  /* 0x0000b40038287a23 */ /* 0x020fec0000010872 */
[----:B------:R5:W-:Y:S01]  /*8620*/  MUFU.EX2 R168, R40 ;  /* 0x0000002800a87308 */ /* 0x000be20000000800 */
[----:B-1----:R-:W-:Y:S01]  /*8630*/  FFMA.FTZ R45, R71, c[0x0][0x2d0], -R161 ;  /* 0x0000b400472d7a23 */ /* 0x002fe200000108a1 */
[----:B---3--:R-:W-:Y:S01]  /*8640*/  F2FP.PACK_AB R152, R171, R174 ;  /* 0x000000aeab98723e */ /* 0x008fe200000000ff */
[----:B------:R-:W-:Y:S01]  /*8650*/  LDSM.16.MT88.4 R68, [R193+0x1000] ;  /* 0x00100000c144783b */ /* 0x000fe20000004200 */
[--C-:B--2---:R-:W-:Y:S01]  /*8660*/  FFMA.FTZ R24, R53, c[0x0][0x2d0], -R160.reuse ;  /* 0x0000b40035187a23 */ /* 0x104fe200000108a0 */
[----:B------:R-:W-:Y:S01]  /*8670*/  F2FP.PACK_AB R53, R238, R229 ;  /* 0x000000e5ee35723e */ /* 0x000fe200000000ff */
[----:B------:R-:W-:Y:S04]  /*8680*/  FFMA.FTZ R160, R81, c[0x0][0x2d0], -R160 ;  /* 0x0000b40051a07a23 */ /* 0x000fe800000108a0 */
[----:B------:R1:W-:Y:S01]  /*8690*/  MUFU.EX2 R213, R24 ;  /* 0x0000001800d57308 */ /* 0x0003e20000000800 */
[----:B------:R-:W-:Y:S02]  /*86a0*/  FFMA.FTZ R81, R73, c[0x0][0x2d0], -R114 ;  /* 0x0000b40049517a23 */ /* 0x000fe40000010872 */
[----:B------:R-:W-:Y:S02]  /*86b0*/  FFMA.FTZ R73, R109, R208, R162 ;  /* 0x000000d06d497223 */ /* 0x000fe400000100a2 */
[----:B-----5:R-:W-:Y:S05]  /*86c0*/  FFMA.FTZ R40, R57, c[0x0][0x2d0], -R114 ;  /* 0x0000b40039287a23 */ /* 0x020fea0000010872 */
[----:B------:R2:W-:Y:S10]  /*86d0*/  MUFU.EX2 R169, R40 ;  /* 0x0000002800a97308 */ /* 0x0005f40000000800 */
[----:B------:R3:W-:Y:S01]  /*86e0*/  MUFU.EX2 R162, R41 ;  /* 0x0000002900a27308 */ /* 0x0007e20000000800 */
[C---:B-1----:R-:W-:Y:S02]  /*86f0*/  FMUL.FTZ R24, R3.reuse, R148 ;  /* 0x0000009403187220 */ /* 0x042fe40000410000 */
[----:B------:R-:W-:Y:S04]  /*8700*/  FFMA.FTZ R3, R3, R209, R166 ;  /* 0x000000d103037223 */ /* 0x000fe800000100a6 */
[----:B------:R-:W-:Y:S01]  /*8710*/  FADD.FTZ R3, R186, R3 ;  /* 0x00000003ba037221 */ /* 0x000fe20000010000 */
[-C--:B------:R-:W-:Y:S02]  /*8720*/  HMMA.16816.F32 R24, R156, R118.reuse, R24 ;  /* 0x000000769c18723c */ /* 0x080fe40000001818 */
[----:B------:R-:W-:Y:S01]  /*8730*/  MUFU.EX2 R158, R115 ;  /* 0x00000073009e7308 */ /* 0x000fe20000000800 */
[----:B--2---:R-:W-:Y:S02]  /*8740*/  FFMA.FTZ R40, R60, c[0x0][0x2d0], -R114 ;  /* 0x0000b4003c287a23 */ /* 0x004fe40000010872 */
[----:B------:R-:W-:Y:S03]  /*8750*/  FFMA.FTZ R60, R58, c[0x0][0x2d0], -R108 ;  /* 0x0000b4003a3c7a23 */ /* 0x000fe6000001086c */
[----:B------:R-:W-:Y:S01]  /*8760*/  HMMA.16816.F32 R28, R120, R118, R28 ;  /* 0x00000076781c723c */ /* 0x000fe2000000181c */
[----:B------:R-:W1:Y:S03]  /*8770*/  LDSM.16.MT88.4 R120, [R191+0x800] ;  /* 0x00080000bf78783b */ /* 0x000e660000004200 */
[----:B------:R-:W-:Y:S01]  /*8780*/  MUFU.EX2 R110, R60 ;  /* 0x0000003c006e7308 */ /* 0x000fe20000000800 */
[----:B---3--:R-:W-:Y:S02]  /*8790*/  F2FP.PACK_AB R41, R223, R224 ;  /* 0x000000e0df29723e */ /* 0x008fe400000000ff */
[----:B------:R-:W-:Y:S01]  /*87a0*/  F2FP.PACK_AB R118, R228, R232 ;  /* 0x000000e8e476723e */ /* 0x000fe200000000ff */
[-C--:B----4-:R-:W-:Y:S05]  /*87b0*/  HMMA.16816.F32 R4, R52, R124.reuse, R4 ;  /* 0x0000007c3404723c */ /* 0x090fea0000001804 */
[----:B------:R-:W-:Y:S01]  /*87c0*/  F2FP.PACK_AB R119, R178, R180 ;  /* 0x000000b4b277723e */ /* 0x000fe200000000ff */
[----:B------:R2:W-:Y:S06]  /*87d0*/  MUFU.EX2 R170, R40 ;  /* 0x0000002800aa7308 */ /* 0x0005ec0000000800 */
[C---:B------:R-:W-:Y:S04]  /*87e0*/  HMMA.16816.F32 R8, R116.reuse, R124, R8 ;  /* 0x0000007c7408723c */ /* 0x040fe80000001808 */
[----:B------:R3:W4:Y:S04]  /*87f0*/  MUFU.EX2 R159, R45 ;  /* 0x0000002d009f7308 */ /* 0x0007280000000800 */
[-C--:B------:R-:W-:Y:S06]  /*8800*/  HMMA.16816.F32 R12, R116, R126.reuse, R12 ;  /* 0x0000007e740c723c */ /* 0x080fec000000180c */
[----:B------:R-:W5:Y:S02]  /*8810*/  MUFU.EX2 R156, R160 ;  /* 0x000000a0009c7308 */ /* 0x000f640000000800 */
[C---:B------:R-:W-:Y:S04]  /*8820*/  HMMA.16816.F32 R16, R52.reuse, R126, R16 ;  /* 0x0000007e3410723c */ /* 0x040fe80000001810 */
[--C-:B--2---:R-:W-:Y:S02]  /*8830*/  FFMA.FTZ R40, R61, c[0x0][0x2d0], -R114.reuse ;  /* 0x0000b4003d287a23 */ /* 0x104fe40000010872 */
[----:B------:R-:W-:Y:S02]  /*8840*/  FFMA.FTZ R61, R82, c[0x0][0x2d0], -R161 ;  /* 0x0000b400523d7a23 */ /* 0x000fe400000108a1 */
[-C--:B------:R-:W-:Y:S01]  /*8850*/  HMMA.16816.F32 R20, R52, R128.reuse, R20 ;  /* 0x000000803414723c */ /* 0x080fe20000001814 */
[----:B------:R2:W-:Y:S03]  /*8860*/  MUFU.EX2 R172, R40 ;  /* 0x0000002800ac7308 */ /* 0x0005e60000000800 */
[----:B---3--:R-:W-:Y:S01]  /*8870*/  F2FP.PACK_AB R45, R163, R164 ;  /* 0x000000a4a32d723e */ /* 0x008fe200000000ff */
[----:B------:R-:W-:Y:S01]  /*8880*/  FFMA.FTZ R82, R76, c[0x0][0x2d0], -R114 ;  /* 0x0000b4004c527a23 */ /* 0x000fe20000010872 */
[----:B----4-:R-:W-:Y:S01]  /*8890*/  F2FP.PACK_AB R153, R159, R162 ;  /* 0x000000a29f99723e */ /* 0x010fe200000000ff */
[----:B------:R-:W-:Y:S01]  /*88a0*/  FFMA.FTZ R76, R74, c[0x0][0x2d0], -R108 ;  /* 0x0000b4004a4c7a23 */ /* 0x000fe2000001086c */
[C---:B------:R-:W-:Y:S03]  /*88b0*/  HMMA.16816.F32 R32, R116.reuse, R128, R32 ;  /* 0x000000807420723c */ /* 0x040fe60000001820 */
[----:B------:R-:W-:Y:S01]  /*88c0*/  MUFU.EX2 R115, R61 ;  /* 0x0000003d00737308 */ /* 0x000fe20000000800 */
[----:B------:R-:W-:Y:S01]  /*88d0*/  FADD.FTZ R74, R173, R44 ;  /* 0x0000002cad4a7221 */ /* 0x000fe20000010000 */
[----:B------:R-:W-:Y:S01]  /*88e0*/  F2FP.PACK_AB R44, R216, R217 ;  /* 0x000000d9d82c723e */ /* 0x000fe200000000ff */
[----:B------:R-:W-:Y:S01]  /*88f0*/  FFMA.FTZ R114, R77, c[0x0][0x2d0], -R114 ;  /* 0x0000b4004d727a23 */ /* 0x000fe20000010872 */
[----:B-----5:R-:W-:Y:S01]  /*8900*/  F2FP.PACK_AB R154, R156, R158 ;  /* 0x0000009e9c9a723e */ /* 0x020fe200000000ff */
[-C--:B------:R-:W-:Y:S05]  /*8910*/  HMMA.16816.F32 R36, R116, R130.reuse, R36 ;  /* 0x000000827424723c */ /* 0x080fea0000001824 */
[----:B------:R-:W-:Y:S03]  /*8920*/  MUFU.EX2 R77, R72 ;  /* 0x00000048004d7308 */ /* 0x000fe60000000800 */
[C---:B------:R-:W-:Y:S01]  /*8930*/  HMMA.16816.F32 R48, R52.reuse, R130, R48 ;  /* 0x000000823430723c */ /* 0x040fe20000001830 */
[----:B------:R-:W-:Y:S03]  /*8940*/  LDSM.16.MT88.4 R128, [R190+0x2000] ;  /* 0x00200000be80783b */ /* 0x000fe60000004200 */
[--C-:B--2---:R-:W-:Y:S01]  /*8950*/  FFMA.FTZ R40, R46, c[0x0][0x2d0], -R108.reuse ;  /* 0x0000b4002e287a23 */ /* 0x104fe2000001086c */
[----:B------:R-:W-:Y:S02]  /*8960*/  F2FP.PACK_AB R46, R214, R212 ;  /* 0x000000d4d62e723e */ /* 0x000fe400000000ff */
[----:B------:R-:W-:Y:S01]  /*8970*/  MUFU.EX2 R72, R80 ;  /* 0x0000005000487308 */ /* 0x000fe20000000800 */
[-C--:B-1----:R-:W-:Y:S08]  /*8980*/  HMMA.16816.F32 R84, R52, R120.reuse, R84 ;  /* 0x000000783454723c */ /* 0x082ff00000001854 */
[C---:B------:R-:W-:Y:S01]  /*8990*/  HMMA.16816.F32 R88, R116.reuse, R120, R88 ;  /* 0x000000787458723c */ /* 0x040fe20000001858 */
[----:B------:R1:W-:Y:S07]  /*89a0*/  MUFU.EX2 R161, R40 ;  /* 0x0000002800a17308 */ /* 0x0003ee0000000800 */
[-C--:B------:R-:W-:Y:S08]  /*89b0*/  HMMA.16816.F32 R92, R116, R122.reuse, R92 ;  /* 0x0000007a745c723c */ /* 0x080ff0000000185c */
[C---:B------:R-:W-:Y:S01]  /*89c0*/  HMMA.16816.F32 R96, R52.reuse, R122, R96 ;  /* 0x0000007a3460723c */ /* 0x040fe20000001860 */
[----:B------:R-:W2:Y:S07]  /*89d0*/  LDSM.16.MT88.4 R120, [R190+0x1000] ;  /* 0x00100000be78783b */ /* 0x000eae0000004200 */
[-C--:B------:R-:W-:Y:S04]  /*89e0*/  HMMA.16816.F32 R100, R52, R64.reuse, R100 ;  /* 0x000000403464723c */ /* 0x080fe80000001864 */
[--C-:B-1----:R-:W-:Y:S04]  /*89f0*/  FFMA.FTZ R40, R47, c[0x0][0x2d0], -R108.reuse ;  /* 0x0000b4002f287a23 */ /* 0x102fe8000001086c */
[C---:B------:R-:W-:Y:S01]  /*8a00*/  HMMA.16816.F32 R104, R116.reuse, R64, R104 ;  /* 0x000000407468723c */ /* 0x040fe20000001868 */
[----:B------:R1:W3:Y:S06]  /*8a10*/  MUFU.EX2 R157, R40 ;  /* 0x00000028009d7308 */ /* 0x0002ec0000000800 */
[--C-:B------:R-:W-:Y:S01]  /*8a20*/  FFMA.FTZ R64, R59, c[0x0][0x2d0], -R108.reuse ;  /* 0x0000b4003b407a23 */ /* 0x100fe2000001086c */
[-C--:B------:R-:W-:Y:S01]  /*8a30*/  HMMA.16816.F32 R24, R116, R66.reuse, R24 ;  /* 0x000000427418723c */ /* 0x080fe20000001818 */
[----:B------:R-:W4:Y:S02]  /*8a40*/  LDSM.16.MT88.4 R56, [R191+0x1000] ;  /* 0x00100000bf38783b */ /* 0x000f240000004200 */
[----:B------:R-:W-:Y:S01]  /*8a50*/  MUFU.EX2 R109, R64 ;  /* 0x00000040006d7308 */ /* 0x000fe20000000800 */
[--C-:B------:R-:W-:Y:S02]  /*8a60*/  FFMA.FTZ R65, R62, c[0x0][0x2d0], -R108.reuse ;  /* 0x0000b4003e417a23 */ /* 0x100fe4000001086c */
[----:B------:R-:W-:Y:S02]  /*8a70*/  FFMA.FTZ R108, R79, c[0x0][0x2d0], -R108 ;  /* 0x0000b4004f6c7a23 */ /* 0x000fe4000001086c */
[----:B------:R-:W-:Y:S01]  /*8a80*/  HMMA.16816.F32 R28, R52, R66, R28 ;  /* 0x00000042341c723c */ /* 0x000fe2000000181c */
[----:B------:R-:W5:Y:S04]  /*8a90*/  LDSM.16.MT88.4 R52, [R192+0x1000] ;  /* 0x00100000c034783b */ /* 0x000f680000004200 */
[----:B------:R4:W-:Y:S01]  /*8aa0*/  MUFU.EX2 R79, R65 ;  /* 0x00000041004f7308 */ /* 0x0009e20000000800 */
[----:B-1----:R-:W-:Y:S03]  /*8ab0*/  F2FP.PACK_AB R40, R225, R226 ;  /* 0x000000e2e128723e */ /* 0x002fe600000000ff */
[----:B------:R-:W1:Y:S03]  /*8ac0*/  LDSM.16.MT88.4 R60, [R190+0x1800] ;  /* 0x00180000be3c783b */ /* 0x000e660000004200 */
[----:B---3--:R-:W-:Y:S01]  /*8ad0*/  F2FP.PACK_AB R47, R157, R161 ;  /* 0x000000a19d2f723e */ /* 0x008fe200000000ff */
[-C--:B--2---:R-:W-:Y:S08]  /*8ae0*/  HMMA.16816.F32 R4, R40, R120.reuse, R4 ;  /* 0x000000782804723c */ /* 0x084ff00000001804 */
[C---:B------:R-:W-:Y:S01]  /*8af0*/  HMMA.16816.F32 R8, R44.reuse, R120, R8 ;  /* 0x000000782c08723c */ /* 0x040fe20000001808 */
[----:B----4-:R-:W-:Y:S07]  /*8b00*/  LDSM.16.MT88.4 R64, [R191+0x1800] ;  /* 0x00180000bf40783b */ /* 0x010fee0000004200 */
[-C--:B------:R-:W-:Y:S08]  /*8b10*/  HMMA.16816.F32 R12, R44, R122.reuse, R12 ;  /* 0x0000007a2c0c723c */ /* 0x080ff0000000180c */
[C---:B------:R-:W-:Y:S08]  /*8b20*/  HMMA.16816.F32 R16, R40.reuse, R122, R16 ;  /* 0x0000007a2810723c */ /* 0x040ff00000001810 */
[-C--:B------:R-:W-:Y:S08]  /*8b30*/  HMMA.16816.F32 R20, R40, R68.reuse, R20 ;  /* 0x000000442814723c */ /* 0x080ff00000001814 */
[C---:B------:R-:W-:Y:S07]  /*8b40*/  HMMA.16816.F32 R32, R44.reuse, R68, R32 ;  /* 0x000000442c20723c */ /* 0x040fee0000001820 */
[----:B------:R-:W-:Y:S01]  /*8b50*/  FADD.FTZ R69, R187, R3 ;  /* 0x00000003bb457221 */ /* 0x000fe20000010000 */
[-C--:B------:R-:W-:Y:S08]  /*8b60*/  HMMA.16816.F32 R36, R44, R70.reuse, R36 ;  /* 0x000000462c24723c */ /* 0x080ff00000001824 */
[C---:B------:R-:W-:Y:S01]  /*8b70*/  HMMA.16816.F32 R48, R40.reuse, R70, R48 ;  /* 0x000000462830723c */ /* 0x040fe20000001830 */
[----:B------:R-:W2:Y:S07]  /*8b80*/  MUFU.EX2 R71, R81 ;  /* 0x0000005100477308 */ /* 0x000eae0000000800 */
[-C--:B------:R-:W-:Y:S08]  /*8b90*/  HMMA.16816.F32 R84, R40, R56.reuse, R84 ;  /* 0x000000382854723c */ /* 0x080ff00000001854 */
[C---:B------:R-:W-:Y:S08]  /*8ba0*/  HMMA.16816.F32 R88, R44.reuse, R56, R88 ;  /* 0x000000382c58723c */ /* 0x040ff00000001858 */
[-C--:B------:R-:W-:Y:S04]  /*8bb0*/  HMMA.16816.F32 R92, R44, R58.reuse, R92 ;  /* 0x0000003a2c5c723c */ /* 0x080fe8000000185c */
[----:B--2---:R-:W-:Y:S04]  /*8bc0*/  F2FP.PACK_AB R148, R71, R72 ;  /* 0x000000484794723e */ /* 0x004fe800000000ff */
        /* <DEDUP_REMOVED lines=8> */
[----:B------:R-:W-:Y:S01]  /*8c50*/  FADD.FTZ R44, R203, R73 ;  /* 0x00000049cb2c7221 */ /* 0x000fe20000010000 */
[----:B------:R-:W-:Y:S01]  /*8c60*/  F2FP.PACK_AB R47, R77, R79 ;  /* 0x0000004f4d2f723e */ /* 0x000fe200000000ff */
[----:B------:R-:W-:Y:S01]  /*8c70*/  FADD.FTZ R45, R181, R0 ;  /* 0x00000000b52d7221 */ /* 0x000fe20000010000 */
[----:B------:R-:W-:Y:S01]  /*8c80*/  F2FP.PACK_AB R40, R213, R215 ;  /* 0x000000d7d528723e */ /* 0x000fe200000000ff */
[----:B------:R-:W-:Y:S01]  /*8c90*/  FADD.FTZ R70, R198, R44 ;  /* 0x0000002cc6467221 */ /* 0x000fe20000010000 */
[----:B------:R-:W-:Y:S01]  /*8ca0*/  F2FP.PACK_AB R41, R184, R183 ;  /* 0x000000b7b829723e */ /* 0x000fe200000000ff */
[----:B------:R-:W4:Y:S02]  /*8cb0*/  MUFU.EX2 R73, R83 ;  /* 0x0000005300497308 */ /* 0x000f240000000800 */
[----:B------:R-:W-:Y:S01]  /*8cc0*/  F2FP.PACK_AB R42, R177, R179 ;  /* 0x000000b3b12a723e */ /* 0x000fe200000000ff */
[----:B------:R-:W-:Y:S01]  /*8cd0*/  FADD.FTZ R68, R185, R45 ;  /* 0x0000002db9447221 */ /* 0x000fe20000010000 */
[----:B------:R-:W-:Y:S01]  /*8ce0*/  F2FP.PACK_AB R43, R175, R176 ;  /* 0x000000b0af2b723e */ /* 0x000fe200000000ff */
[----:B------:R-:W-:Y:S01]  /*8cf0*/  FADD.FTZ R0, R204, R74 ;  /* 0x0000004acc007221 */ /* 0x000fe20000010000 */
[----:B------:R-:W-:Y:S02]  /*8d00*/  F2FP.PACK_AB R44, R169, R168 ;  /* 0x000000a8a92c723e */ /* 0x000fe400000000ff */
[----:B------:R-:W-:Y:S01]  /*8d10*/  F2FP.PACK_AB R45, R109, R110 ;  /* 0x0000006e6d2d723e */ /* 0x000fe200000000ff */
[----:B------:R-:W-:Y:S02]  /*8d20*/  FADD.FTZ R3, R210, R0 ;  /* 0x00000000d2037221 */ /* 0x000fe40000010000 */
[-C--:B-1----:R-:W-:Y:S03]  /*8d30*/  HMMA.16816.F32 R4, R40, R60.reuse, R4 ;  /* 0x0000003c2804723c */ /* 0x082fe60000001804 */
[----:B------:R-:W-:Y:S02]  /*8d40*/  FADD.FTZ R0, R234, R70 ;  /* 0x00000046ea007221 */ /* 0x000fe40000010000 */
[----:B------:R-:W-:Y:S03]  /*8d50*/  FADD.FTZ R3, R231, R3 ;  /* 0x00000003e7037221 */ /* 0x000fe60000010000 */
[C---:B------:R-:W-:Y:S01]  /*8d60*/  HMMA.16816.F32 R8, R44.reuse, R60, R8 ;  /* 0x0000003c2c08723c */ /* 0x040fe20000001808 */
[----:B------:R1:W-:Y:S03]  /*8d70*/  MUFU.EX2 R61, R114 ;  /* 0x00000072003d7308 */ /* 0x0003e60000000800 */
[----:B----4-:R-:W-:Y:S04]  /*8d80*/  F2FP.PACK_AB R155, R73, R115 ;  /* 0x00000073499b723e */ /* 0x010fe800000000ff */
[-C--:B------:R-:W-:Y:S03]  /*8d90*/  HMMA.16816.F32 R12, R44, R62.reuse, R12 ;  /* 0x0000003e2c0c723c */ /* 0x080fe6000000180c */
[----:B------:R-:W-:Y:S05]  /*8da0*/  MUFU.EX2 R60, R76 ;  /* 0x0000004c003c7308 */ /* 0x000fea0000000800 */
[C---:B------:R-:W-:Y:S05]  /*8db0*/  HMMA.16816.F32 R16, R40.reuse, R62, R16 ;  /* 0x0000003e2810723c */ /* 0x040fea0000001810 */
[----:B------:R-:W4:Y:S03]  /*8dc0*/  MUFU.EX2 R62, R82 ;  /* 0x00000052003e7308 */ /* 0x000f260000000800 */
[-C--:B--2---:R-:W-:Y:S04]  /*8dd0*/  HMMA.16816.F32 R20, R40, R56.reuse, R20 ;  /* 0x000000382814723c */ /* 0x084fe80000001814 */
[----:B-1----:R-:W-:Y:S04]  /*8de0*/  MOV R114, R111 ;  /* 0x0000006f00727202 */ /* 0x002fe80000000f00 */
[C---:B------:R-:W-:Y:S01]  /*8df0*/  HMMA.16816.F32 R32, R44.reuse, R56, R32 ;  /* 0x000000382c20723c */ /* 0x040fe20000001820 */
[----:B------:R-:W-:Y:S06]  /*8e00*/  MUFU.EX2 R57, R108 ;  /* 0x0000006c00397308 */ /* 0x000fec0000000800 */
[----:B------:R-:W-:Y:S01]  /*8e10*/  FADD.FTZ R56, R229, R0 ;  /* 0x00000000e5387221 */ /* 0x000fe20000010000 */
[-C--:B------:R-:W-:Y:S04]  /*8e20*/  HMMA.16816.F32 R36, R44, R58.reuse, R36 ;  /* 0x0000003a2c24723c */ /* 0x080fe80000001824 */
[----:B------:R-:W-:Y:S01]  /*8e30*/  FADD.FTZ R0, R235, R3 ;  /* 0x00000003eb007221 */ /* 0x000fe20000010000 */
[----:B----4-:R-:W-:Y:S03]  /*8e40*/  F2FP.PACK_AB R150, R61, R62 ;  /* 0x0000003e3d96723e */ /* 0x010fe600000000ff */
[C---:B------:R-:W-:Y:S01]  /*8e50*/  HMMA.16816.F32 R48, R40.reuse, R58, R48 ;  /* 0x0000003a2830723c */ /* 0x040fe20000001830 */
[----:B------:R-:W1:Y:S03]  /*8e60*/  MUFU.EX2 R59, R75 ;  /* 0x0000004b003b7308 */ /* 0x000e660000000800 */
[----:B------:R-:W-:Y:S04]  /*8e70*/  FADD.FTZ R0, R239, R0 ;  /* 0x00000000ef007221 */ /* 0x000fe80000010000 */
[-C--:B------:R-:W-:Y:S03]  /*8e80*/  HMMA.16816.F32 R84, R40, R64.reuse, R84 ;  /* 0x000000402854723c */ /* 0x080fe60000001854 */
[----:B------:R-:W2:Y:S05]  /*8e90*/  MUFU.EX2 R58, R78 ;  /* 0x0000004e003a7308 */ /* 0x000eaa0000000800 */
[C---:B------:R-:W-:Y:S08]  /*8ea0*/  HMMA.16816.F32 R88, R44.reuse, R64, R88 ;  /* 0x000000402c58723c */ /* 0x040ff00000001858 */
[-C--:B------:R-:W-:Y:S04]  /*8eb0*/  HMMA.16816.F32 R92, R44, R66.reuse, R92 ;  /* 0x000000422c5c723c */ /* 0x080fe8000000185c */
[----:B-1----:R-:W-:Y:S04]  /*8ec0*/  F2FP.PACK_AB R149, R59, R60 ;  /* 0x0000003c3b95723e */ /* 0x002fe800000000ff */
[C---:B------:R-:W-:Y:S04]  /*8ed0*/  HMMA.16816.F32 R96, R40.reuse, R66, R96 ;  /* 0x000000422860723c */ /* 0x040fe80000001860 */
[----:B--2---:R-:W-:Y:S04]  /*8ee0*/  F2FP.PACK_AB R151, R57, R58 ;  /* 0x0000003a3997723e */ /* 0x004fe800000000ff */
[-C--:B---3--:R-:W-:Y:S08]  /*8ef0*/  HMMA.16816.F32 R100, R40, R52.reuse, R100 ;  /* 0x000000342864723c */ /* 0x088ff00000001864 */
[C---:B------:R-:W-:Y:S07]  /*8f00*/  HMMA.16816.F32 R104, R44.reuse, R52, R104 ;  /* 0x000000342c68723c */ /* 0x040fee0000001868 */
[----:B------:R-:W-:Y:S01]  /*8f10*/  FADD.FTZ R52, R220, R68 ;  /* 0x00000044dc347221 */ /* 0x000fe20000010000 */
[-C--:B------:R-:W-:Y:S01]  /*8f20*/  HMMA.16816.F32 R24, R44, R54.reuse, R24 ;  /* 0x000000362c18723c */ /* 0x080fe20000001818 */
[----:B------:R-:W1:Y:S03]  /*8f30*/  LDSM.16.MT88.4 R44, [R191+0x2000] ;  /* 0x00200000bf2c783b */ /* 0x000e660000004200 */
[----:B------:R-:W-:Y:S04]  /*8f40*/  FADD.FTZ R53, R230, R69 ;  /* 0x00000045e6357221 */ /* 0x000fe80000010000 */
[----:B------:R-:W-:Y:S07]  /*8f50*/  HMMA.16816.F32 R28, R40, R54, R28 ;  /* 0x00000036281c723c */ /* 0x000fee000000181c */
[----:B------:R-:W-:Y:S01]  /*8f60*/  FADD.FTZ R40, R132, R52 ;  /* 0x0000003484287221 */ /* 0x000fe20000010000 */
[-C--:B------:R-:W-:Y:S01]  /*8f70*/  HMMA.16816.F32 R120, R152, R128.reuse, R4 ;  /* 0x000000809878723c */ /* 0x080fe20000001804 */
[----:B------:R-:W2:Y:S04]  /*8f80*/  LDSM.16.MT88.4 R4, [R192+0x2000] ;  /* 0x00200000c004783b */ /* 0x000ea80000004200 */
        /* <DEDUP_REMOVED lines=46> */
[----:B------:R-:W-:Y:S01]  /*9270*/  FADD.FTZ R9, R109, R3 ;  /* 0x000000036d097221 */ /* 0x000fe20000010000 */
[----:B------:R-:W-:Y:S01]  /*9280*/  MOV R109, R112 ;  /* 0x00000070006d7202 */ /* 0x000fe20000000f00 */
        /* <DEDUP_REMOVED lines=13> */
[-C--:B------:R-:W-:Y:S03]  /*9360*/  MOV R9, R2.reuse ;  /* 0x0000000200097202 */ /* 0x080fe60000000f00 */
        /* <DEDUP_REMOVED lines=11> */
[----:B------:R-:W-:Y:S01]  /*9420*/  IADD3 R0, R202, -0x1, RZ ;  /* 0xffffffffca007810 */ /* 0x000fe20007ffe0ff */
[----:B------:R-:W-:Y:S02]  /*9430*/  FADD.FTZ R207, R156, R4 ;  /* 0x000000049ccf7221 */ /* 0x000fe40000010000 */
[----:B------:R-:W-:Y:S01]  /*9440*/  FADD.FTZ R208, R73, R6 ;  /* 0x0000000649d07221 */ /* 0x000fe20000010000 */
[----:B------:R-:W-:Y:S01]  /*9450*/  MOV R202, R0 ;  /* 0x0000000000ca7202 */ /* 0x000fe20000000f00 */
[----:B------:R-:W-:Y:S01]  /*9460*/  FADD.FTZ R209, R61, R5 ;  /* 0x000000053dd17221 */ /* 0x000fe20000010000 */
[----:B------:R-:W-:Y:S01]  /*9470*/  MOV R0, R113 ;  /* 0x0000007100007202 */ /* 0x000fe20000000f00 */
[----:B------:R-:W-:Y:S01]  /*9480*/  FADD.FTZ R211, R57, R3 ;  /* 0x0000000339d37221 */ /* 0x000fe20000010000 */
[----:B------:R-:W-:-:S05]  /*9490*/  @P1 BRA `(.L_x_1997) ;  /* 0xffffcd5000001947 */ /* 0x000fca000383ffff */
.L_x_1990:
[----:B------:R-:W-:Y:S05]  /*94a0*/  BRA.DIV ~URZ, `(.L_x_1998) ;  /* 0x00005fa27f007947 */ /* 0x000fea000b800000 */
[----:B------:R-:W1:Y:S04]  /*94b0*/  SHFL.BFLY PT, R0, R207, 0x2, 0x1f ;  /* 0x0c401f00cf007f89 */ /* 0x000e6800000e0000 */
[----:B------:R-:W2:Y:S04]  /*94c0*/  SHFL.BFLY PT, R2, R208, 0x2, 0x1f ;  /* 0x0c401f00d0027f89 */ /* 0x000ea800000e0000 */
[----:B------:R-:W3:Y:S04]  /*94d0*/  SHFL.BFLY PT, R3, R209, 0x2, 0x1f ;  /* 0x0c401f00d1037f89 */ /* 0x000ee800000e0000 */
        /* <DEDUP_REMOVED lines=12> */
.L_x_2088:
[----:B------:R-:W-:Y:S01]  /*95a0*/  FSETP.NE.FTZ.AND P3, PT, R4, RZ, PT ;  /* 0x000000ff0400720b */ /* 0x000fe20003f75000 */
[----:B------:R-:W-:Y:S01]  /*95b0*/  CS2R R2, SRZ ;  /* 0x0000000000027805 */ /* 0x000fe2000001ff00 */
[----:B------:R-:W-:-:S02]  /*95c0*/  MOV R0, RZ ;  /* 0x000000ff00007202 */ /* 0x000fc40000000f00 */
[----:B------:R-:W-:Y:S02]  /*95d0*/  FSETP.NE.FTZ.AND P2, PT, R5, RZ, PT ;  /* 0x000000ff0500720b */ /* 0x000fe40003f55000 */
[----:B------:R-:W-:Y:S02]  /*95e0*/  FSETP.NE.FTZ.AND P1, PT, R6, RZ, PT ;  /* 0x000000ff0600720b */ /* 0x000fe40003f35000 */
[----:B------:R-:W-:Y:S02]  /*95f0*/  MOV R24, 0xff800000 ;  /* 0xff80000000187802 */ /* 0x000fe40000000f00 */
[----:B------:R-:W-:Y:S02]  /*9600*/  MOV R22, 0xff800000 ;  /* 0xff80000000167802 */ /* 0x000fe40000000f00 */
[----:B------:R-:W-:Y:S01]  /*9610*/  MOV R23, 0xff800000 ;  /* 0xff80000000177802 */ /* 0x000fe20000000f00 */
[----:B------:R-:W1:Y:S01]  /*9620*/  @P3 MUFU.RCP R0, R4 ;  /* 0x0000000400003308 */ /* 0x000e620000001000 */
[----:B------:R-:W-:-:S05]  /*9630*/  MOV R19, 0xff800000 ;  /* 0xff80000000137802 */ /* 0x000fca0000000f00 */
[----:B------:R-:W-:Y:S02]  /*9640*/  @P1 MOV R11, 0x3f317218 ;  /* 0x3f317218000b1802 */ /* 0x000fe40000000f00 */
[----:B------:R2:W-:Y:S01]  /*9650*/  @P3 MUFU.LG2 R10, R4 ;  /* 0x00000004000a3308 */ /* 0x0005e20000000c00 */
[----:B-1----:R-:W-:-:S07]  /*9660*/  FMUL.FTZ R64, R0, R120 ;  /* 0x0000007800407220 */ /* 0x002fce0000410000 */
[----:B------:R-:W-:Y:S01]  /*9670*/  @P2 MUFU.RCP R3, R5 ;  /* 0x0000000500032308 */ /* 0x000fe20000001000 */
[C---:B------:R-:W-:Y:S02]  /*9680*/  FMUL.FTZ R65, R0.reuse, R121 ;  /* 0x0000007900417220 */ /* 0x040fe40000410000 */
[C---:B------:R-:W-:Y:S02]  /*9690*/  FMUL.FTZ R66, R0.reuse, R128 ;  /* 0x0000008000427220 */ /* 0x040fe40000410000 */
[----:B------:R-:W-:Y:S02]  /*96a0*/  FMUL.FTZ R67, R0, R129 ;  /* 0x0000008100437220 */ /* 0x000fe40000410000 */
[----:B--2-4-:R-:W-:Y:S01]  /*96b0*/  FADD.FTZ R4, R8, R7 ;  /* 0x0000000708047221 */ /* 0x014fe20000010000 */
[----:B------:R-:W-:Y:S01]  /*96c0*/  @P1 MUFU.RCP R2, R6 ;  /* 0x0000000600021308 */ /* 0x000fe20000001000 */
[C---:B------:R-:W-:Y:S02]  /*96d0*/  FMUL.FTZ R68, R0.reuse, R132 ;  /* 0x0000008400447220 */ /* 0x040fe40000410000 */
[----:B------:R-:W-:Y:S01]  /*96e0*/  FMUL.FTZ R69, R0, R133 ;  /* 0x0000008500457220 */ /* 0x000fe20000410000 */
[----:B------:R-:W-:Y:S01]  /*96f0*/  FSETP.NE.FTZ.AND P0, PT, R4, RZ, PT ;  /* 0x000000ff0400720b */ /* 0x000fe20003f15000 */
[----:B------:R-:W-:-:S02]  /*9700*/  FMUL.FTZ R70, R0, R144 ;  /* 0x0000009000467220 */ /* 0x000fc40000410000 */
[C---:B------:R-:W-:Y:S01]  /*9710*/  FMUL.FTZ R71, R0.reuse, R145 ;  /* 0x0000009100477220 */ /* 0x040fe20000410000 */
[----:B------:R1:W2:Y:S01]  /*9720*/  @P2 MUFU.LG2 R7, R5 ;  /* 0x0000000500072308 */ /* 0x0002a20000000c00 */
        /* <DEDUP_REMOVED lines=8> */
[----:B-1----:R-:W-:Y:S01]  /*97b0*/  @P2 MOV R5, 0x3f317218 ;  /* 0x3f31721800052802 */ /* 0x002fe20000000f00 */
[----:B------:R-:W1:Y:S01]  /*97c0*/  @P1 MUFU.LG2 R0, R6 ;  /* 0x0000000600001308 */ /* 0x000e620000000c00 */
[----:B--2---:R-:W-:Y:S02]  /*97d0*/  @P2 FMUL.FTZ R8, R7, 0.69314718246459960938 ;  /* 0x3f31721807082820 */ /* 0x004fe40000410000 */
[C---:B------:R-:W-:Y:S02]  /*97e0*/  FMUL.FTZ R96, R3.reuse, R86 ;  /* 0x0000005603607220 */ /* 0x040fe40000410000 */
[----:B------:R-:W-:-:S02]  /*97f0*/  FMUL.FTZ R97, R3, R87 ;  /* 0x0000005703617220 */ /* 0x000fc40000410000 */
[C---:B------:R-:W-:Y:S02]  /*9800*/  FMUL.FTZ R78, R3.reuse, R122 ;  /* 0x0000007a034e7220 */ /* 0x040fe40000410000 */
        /* <DEDUP_REMOVED lines=33> */
[----:B------:R2:W3:Y:S01]  /*9a20*/  @P0 MUFU.LG2 R2, R4 ;  /* 0x0000000400020308 */ /* 0x0004e20000000c00 */
[----:B------:R-:W-:Y:S02]  /*9a30*/  @P3 FMUL.FTZ R6, R3, c[0x0][0x2d0] ;  /* 0x0000b40003063a20 */ /* 0x000fe40000410000 */
[----:B------:R-:W-:Y:S02]  /*9a40*/  @P1 FMUL.FTZ R3, R11, c[0x0][0x2d0] ;  /* 0x0000b4000b031a20 */ /* 0x000fe40000410000 */
[----:B------:R-:W-:Y:S02]  /*9a50*/  @P3 FMUL.FTZ R10, R10, 0.69314718246459960938 ;  /* 0x3f3172180a0a3820 */ /* 0x000fe40000410000 */
[----:B------:R-:W-:Y:S01]  /*9a60*/  @P1 FFMA.FTZ R24, R3, R111, R7 ;  /* 0x0000006f03181223 */ /* 0x000fe20000010007 */
[----:B------:R-:W-:Y:S01]  /*9a70*/  @P0 MOV R3, 0x3f317218 ;  /* 0x3f31721800030802 */ /* 0x000fe20000000f00 */
[----:B------:R-:W-:Y:S02]  /*9a80*/  @P2 FMUL.FTZ R5, R5, c[0x0][0x2d0] ;  /* 0x0000b40005052a20 */ /* 0x000fe40000410000 */
[----:B-1----:R-:W-:-:S02]  /*9a90*/  FMUL.FTZ R30, R0, R118 ;  /* 0x00000076001e7220 */ /* 0x002fc40000410000 */
[----:B------:R-:W-:Y:S02]  /*9aa0*/  @P0 FMUL.FTZ R3, R3, c[0x0][0x2d0] ;  /* 0x0000b40003030a20 */ /* 0x000fe40000410000 */
[----:B------:R-:W-:Y:S01]  /*9ab0*/  FMUL.FTZ R31, R0, R119 ;  /* 0x00000077001f7220 */ /* 0x000fe20000410000 */
[----:B--2---:R-:W-:Y:S01]  /*9ac0*/  MOV R4, 0x1 ;  /* 0x0000000100047802 */ /* 0x004fe20000000f00 */
[----:B---3--:R-:W-:Y:S02]  /*9ad0*/  @P0 FMUL.FTZ R2, R2, 0.69314718246459960938 ;  /* 0x3f31721802020820 */ /* 0x008fe40000410000 */
        /* <DEDUP_REMOVED lines=18> */
.L_x_1957:
[----:B------:R1:W5:Y:S04]  /*9c00*/  LDL R6, [R1] ;  /* 0x0000000001067983 */ /* 0x0003680000100800 */
        /* <DEDUP_REMOVED lines=17> */
[----:B------:R1:W-:Y:S02]  /*9d20*/  STL [R1], R6 ;  /* 0x0000000601007387 */ /* 0x0003e40000100800 */
.L_x_2000:
[----:B-1----:R-:W-:Y:S05]  /*9d30*/  BSYNC B0 ;  /* 0x0000000000007941 */ /* 0x002fea0003800000 */
.L_x_1999:
        /* <DEDUP_REMOVED lines=103> */
.L_x_2003:
        /* <DEDUP_REMOVED lines=87> */
[----:B------:R-:W-:Y:S01]  /*a920*/  IMAD R3, R18, c[0x0][0x3a0], RZ ;  /* 0x0000e80012037a24 */ /* 0x000fe200078e02ff */
[----:B-1----:R-:W-:Y:S01]  /*a930*/  LEA R6, R206, R242, 0x4 ;  /* 0x000000f2ce067211 */ /* 0x002fe200078e20ff */
[C---:B------:R-:W-:Y:S01]  /*a940*/  IMAD.WIDE.U32 R4, R2.reuse, c[0x0][0x3a0], RZ ;  /* 0x0000e80002047a25 */ /* 0x040fe200078e00ff */
[----:B------:R-:W-:Y:S01]  /*a950*/  SHF.R.S32.HI R7, RZ, 0x1f, R8 ;  /* 0x0000001fff077819 */ /* 0x000fe20000011408 */
[----:B------:R1:W2:Y:S01]  /*a960*/  LDS.128 R12, [R200+0x80] ;  /* 0x00008000c80c7984 */ /* 0x0002a20000000c00 */
[----:B------:R-:W-:Y:S01]  /*a970*/  LEA R6, R25, R6, 0x7 ;  /* 0x0000000619067211 */ /* 0x000fe200078e38ff */
[----:B------:R-:W-:Y:S02]  /*a980*/  IMAD R2, R2, c[0x0][0x3a4], R3 ;  /* 0x0000e90002027a24 */ /* 0x000fe400078e0203 */
[----:B------:R1:W3:Y:S03]  /*a990*/  LDS.128 R20, [R200+0x1080] ;  /* 0x00108000c8147984 */ /* 0x0002e60000000c00 */
[----:B------:R-:W-:Y:S01]  /*a9a0*/  IADD3 R3, R5, R2, RZ ;  /* 0x0000000205037210 */ /* 0x000fe20007ffe0ff */
[----:B------:R1:W4:Y:S01]  /*a9b0*/  LDS.128 R24, [R200+0x1880] ;  /* 0x00188000c8187984 */ /* 0x0003220000000c00 */
[----:B------:R-:W-:-:S03]  /*a9c0*/  MOV R2, R4 ;  /* 0x0000000400027202 */ /* 0x000fc60000000f00 */
[----:B------:R1:W1:Y:S02]  /*a9d0*/  LDS.128 R28, [R200+0x2080] ;  /* 0x00208000c81c7984 */ /* 0x0002640000000c00 */
[----:B------:R-:W-:Y:S01]  /*a9e0*/  IMAD.WIDE.U32 R4, R16, c[0x0][0x3e8], R2 ;  /* 0x0000fa0010047a25 */ /* 0x000fe200078e0002 */
[----:B------:R-:W-:Y:S01]  /*a9f0*/  MOV R2, R6 ;  /* 0x0000000600027202 */ /* 0x000fe20000000f00 */
[----:B------:R1:W1:Y:S02]  /*aa00*/  LDS.128 R32, [R200+0x2880] ;  /* 0x00288000c8207984 */ /* 0x0002640000000c00 */
[----:B------:R-:W-:Y:S02]  /*aa10*/  IMAD R3, R7, c[0x0][0x3f0], RZ ;  /* 0x0000fc0007037a24 */ /* 0x000fe400078e02ff */
[----:B------:R-:W-:Y:S01]  /*aa20*/  @P2 IMAD.HI.U32 R7, R6, c[0x0][0x4ec], RZ ;  /* 0x00013b0006072a27 */ /* 0x000fe200078e00ff */
[----:B------:R1:W1:Y:S03]  /*aa30*/  LDS.128 R36, [R200+0x3080] ;  /* 0x00308000c8247984 */ /* 0x0002660000000c00 */
[----:B------:R-:W-:Y:S01]  /*aa40*/  IMAD R5, R16, c[0x0][0x3ec], R5 ;  /* 0x0000fb0010057a24 */ /* 0x000fe200078e0205 */
[----:B------:R1:W1:Y:S01]  /*aa50*/  LDS.128 R40, [R200+0x3880] ;  /* 0x00388000c8287984 */ /* 0x0002620000000c00 */
[----:B------:R-:W-:Y:S01]  /*aa60*/  @P2 SHF.R.U32.HI R2, RZ, c[0x0][0x4f0], R7 ;  /* 0x00013c00ff022a19 */ /* 0x000fe20000011607 */
[C---:B------:R-:W-:Y:S01]  /*aa70*/  IMAD R9, R8.reuse, c[0x0][0x3f4], R3 ;  /* 0x0000fd0008097a24 */ /* 0x040fe200078e0203 */
[----:B------:R-:W-:Y:S01]  /*aa80*/  ISETP.GE.AND P2, PT, R205, c[0x0][0x3c8], PT ;  /* 0x0000f200cd007a0c */ /* 0x000fe20003f46270 */
[----:B------:R1:W1:Y:S01]  /*aa90*/  LDS.128 R16, [R200+0x880] ;  /* 0x00088000c8107984 */ /* 0x0002620000000c00 */
[----:B------:R-:W-:Y:S01]  /*aaa0*/  IMAD.WIDE.U32 R4, R8, c[0x0][0x3f0], R4 ;  /* 0x0000fc0008047a25 */ /* 0x000fe200078e0004 */
[----:B------:R-:W-:-:S02]  /*aab0*/  SHF.R.S32.HI R7, RZ, 0x1f, R2 ;  /* 0x0000001fff077819 */ /* 0x000fc40000011402 */
[C---:B------:R-:W-:Y:S02]  /*aac0*/  IADD3 R3, -R2.reuse, RZ, RZ ;  /* 0x000000ff02037210 */ /* 0x040fe40007ffe1ff */
        /* <DEDUP_REMOVED lines=14> */
[----:B--234-:R2:W3:Y:S02]  /*abb0*/  SHFL.IDX PT, R7, R5, RZ, 0x181f ;  /* 0x00181fff05077589 */ /* 0x01c4e400000e0000 */
.L_x_2089:
[----:B------:R-:W-:Y:S05]  /*abc0*/  BRA.DIV ~URZ, `(.L_x_2006) ;  /* 0x00004b827f007947 */ /* 0x000fea000b800000 */
[----:B------:R4:W2:Y:S02]  /*abd0*/  SHFL.IDX PT, R2, R6, RZ, 0x181f ;  /* 0x00181fff06027589 */ /* 0x0008a400000e0000 */
.L_x_2090:
[----:B------:R-:W5:Y:S01]  /*abe0*/  LDL.LU R3, [R1+0x4] ;  /* 0x0000040001037983 */ /* 0x000f620000300800 */
[----:B------:R-:W-:Y:S01]  /*abf0*/  SHF.R.S32.HI R8, RZ, 0x1f, R205 ;  /* 0x0000001fff087819 */ /* 0x000fe200000114cd */
[----:B-----5:R-:W-:-:S05]  /*ac00*/  IMAD R4, R3, 0x80, R242 ;  /* 0x0000008003047824 */ /* 0x020fca00078e02f2 */
[----:B------:R-:W-:-:S13]  /*ac10*/  ISETP.GE.OR P1, PT, R4, R0, P2 ;  /* 0x000000000400720c */ /* 0x000fda0001726670 */
[----:B--2---:R-:W-:-:S04]  /*ac20*/  @!P1 LEA R2, P0, R205, R2, 0x1 ;  /* 0x00000002cd029211 */ /* 0x004fc800078008ff */
[----:B---3--:R-:W-:-:S05]  /*ac30*/  @!P1 LEA.HI.X R3, R205, R7, R8, 0x1, P0 ;  /* 0x00000007cd039211 */ /* 0x008fca00000f0c08 */
[----:B------:R2:W-:Y:S01]  /*ac40*/  @!P1 ST.E.128 [R2.64], R12 ;  /* 0x0000000c02009985 */ /* 0x0005e2000c101d06 */
[----:B------:R-:W-:Y:S05]  /*ac50*/  BRA.DIV ~URZ, `(.L_x_2007) ;  /* 0x00004b627f007947 */ /* 0x000fea000b800000 */
[----:B------:R3:W2:Y:S04]  /*ac60*/  SHFL.IDX PT, R7, R5, 0x1, 0x181f ;  /* 0x00381f0005077f89 */ /* 0x0006a800000e0000 */
[----:B--2---:R3:W2:Y:S02]  /*ac70*/  SHFL.IDX PT, R2, R6, 0x1, 0x181f ;  /* 0x00381f0006027f89 */ /* 0x0046a400000e0000 */
.L_x_2091:
[----:B------:R-:W-:Y:S02]  /*ac80*/  IADD3 R3, R4, 0x10, RZ ;  /* 0x0000001004037810 */ /* 0x000fe40007ffe0ff */
[----:B------:R-:W-:Y:S02]  /*ac90*/  SHF.R.S32.HI R8, RZ, 0x1f, R205 ;  /* 0x0000001fff087819 */ /* 0x000fe400000114cd */
[----:B------:R-:W-:-:S13]  /*aca0*/  ISETP.GE.OR P1, PT, R3, R0, P2 ;  /* 0x000000000300720c */ /* 0x000fda0001726670 */
[----:B--2---:R-:W-:-:S04]  /*acb0*/  @!P1 LEA R2, P0, R205, R2, 0x1 ;  /* 0x00000002cd029211 */ /* 0x004fc800078008ff */
[----:B------:R-:W-:-:S05]  /*acc0*/  @!P1 LEA.HI.X R3, R205, R7, R8, 0x1, P0 ;  /* 0x00000007cd039211 */ /* 0x000fca00000f0c08 */
[----:B-1----:R1:W-:Y:S01]  /*acd0*/  @!P1 ST.E.128 [R2.64], R16 ;  /* 0x0000001002009985 */ /* 0x0023e2000c101d06 */
[----:B------:R-:W-:Y:S05]  /*ace0*/  BRA.DIV ~URZ, `(.L_x_2008) ;  /* 0x00004ba27f007947 */ /* 0x000fea000b800000 */
[----:B------:R2:W1:Y:S02]  /*acf0*/  SHFL.IDX PT, R7, R5, 0x2, 0x181f ;  /* 0x00581f0005077f89 */ /* 0x00046400000e0000 */
.L_x_2092:
[----:B------:R-:W-:Y:S05]  /*ad00*/  BRA.DIV ~URZ, `(.L_x_2009) ;  /* 0x00004bf27f007947 */ /* 0x000fea000b800000 */
[----:B-1----:R1:W2:Y:S02]  /*ad10*/  SHFL.IDX PT, R2, R6, 0x2, 0x181f ;  /* 0x00581f0006027f89 */ /* 0x0022a400000e0000 */
.L_x_2093:
        /* <DEDUP_REMOVED lines=9> */
.L_x_2094:
        /* <DEDUP_REMOVED lines=8> */
.L_x_2095:
[----:B------:R-:W-:Y:S05]  /*ae30*/  BRA.DIV ~URZ, `(.L_x_2012) ;  /* 0x00004c727f007947 */ /* 0x000fea000b800000 */
[----:B--2---:R2:W1:Y:S02]  /*ae40*/  SHFL.IDX PT, R2, R6, 0x4, 0x181f ;  /* 0x00981f0006027f89 */ /* 0x00446400000e0000 */
.L_x_2096:
        /* <DEDUP_REMOVED lines=9> */
.L_x_2097:
        /* <DEDUP_REMOVED lines=8> */
.L_x_2098:
[----:B------:R-:W-:Y:S05]  /*af60*/  BRA.DIV ~URZ, `(.L_x_2015) ;  /* 0x00004cf27f007947 */ /* 0x000fea000b800000 */
[----:B--2---:R2:W3:Y:S02]  /*af70*/  SHFL.IDX PT, R2, R6, 0x6, 0x181f ;  /* 0x00d81f0006027f89 */ /* 0x0044e400000e0000 */
.L_x_2099:
[----:B------:R-:W-:Y:S02]  /*af80*/  IADD3 R3, R4, 0x60, RZ ;  /* 0x0000006004037810 */ /* 0x000fe40007ffe0ff */
[----:B------:R-:W-:Y:S02]  /*af90*/  SHF.R.S32.HI R8, RZ, 0x1f, R205 ;  /* 0x0000001fff087819 */ /* 0x000fe400000114cd */
[----:B------:R-:W-:-:S13]  /*afa0*/  ISETP.GE.OR P1, PT, R3, R0, P2 ;  /* 0x000000000300720c */ /* 0x000fda0001726670 */
[----:B---3--:R-:W-:-:S04]  /*afb0*/  @!P1 LEA R2, P0, R205, R2, 0x1 ;  /* 0x00000002cd029211 */ /* 0x008fc800078008ff */
[----:B-1----:R-:W-:-:S05]  /*afc0*/  @!P1 LEA.HI.X R3, R205, R7, R8, 0x1, P0 ;  /* 0x00000007cd039211 */ /* 0x002fca00000f0c08 */
[----:B------:R1:W-:Y:S01]  /*afd0*/  @!P1 ST.E.128 [R2.64], R36 ;  /* 0x0000002402009985 */ /* 0x0003e2000c101d06 */
[----:B------:R-:W-:Y:S05]  /*afe0*/  BRA.DIV ~URZ, `(.L_x_2016) ;  /* 0x00004ce27f007947 */ /* 0x000fea000b800000 */
[----:B------:R-:W3:Y:S04]  /*aff0*/  SHFL.IDX PT, R5, R5, 0x7, 0x181f ;  /* 0x00f81f0005057f89 */ /* 0x000ee800000e0000 */
[----:B-1----:R1:W2:Y:S02]  /*b000*/  SHFL.IDX PT, R3, R6, 0x7, 0x181f ;  /* 0x00f81f0006037f89 */ /* 0x0022a400000e0000 */
.L_x_2100:
[----:B------:R-:W-:-:S04]  /*b010*/  IADD3 R2, R4, 0x70, RZ ;  /* 0x0000007004027810 */ /* 0x000fc80007ffe0ff */
[----:B------:R-:W-:-:S13]  /*b020*/  ISETP.GE.OR P2, PT, R2, R0, P2 ;  /* 0x000000000200720c */ /* 0x000fda0001746670 */
[----:B------:R-:W-:Y:S05]  /*b030*/  @P2 BRA `(.L_x_2017) ;  /* 0x00001c3000002947 */ /* 0x000fea0003800000 */
[----:B-12-4-:R-:W-:Y:S02]  /*b040*/  SHF.R.S32.HI R6, RZ, 0x1f, R205 ;  /* 0x0000001fff067819 */ /* 0x016fe400000114cd */
[----:B------:R-:W-:-:S04]  /*b050*/  LEA R2, P0, R205, R3, 0x1 ;  /* 0x00000003cd027211 */ /* 0x000fc800078008ff */
[----:B---3--:R-:W-:-:S05]  /*b060*/  LEA.HI.X R3, R205, R5, R6, 0x1, P0 ;  /* 0x00000005cd037211 */ /* 0x008fca00000f0c06 */
[----:B------:R1:W-:Y:S01]  /*b070*/  ST.E.128 [R2.64], R40 ;  /* 0x0000002802007985 */ /* 0x0003e2000c101d06 */
[----:B------:R-:W-:Y:S05]  /*b080*/  BRA `(.L_x_2017) ;  /* 0x00001be000007947 */ /* 0x000fea0003800000 */
.L_x_2004:
        /* <DEDUP_REMOVED lines=34> */
.L_x_2101:
[----:B------:R-:W-:Y:S05]  /*b2b0*/  BRA.DIV ~URZ, `(.L_x_2019) ;  /* 0x00004b527f007947 */ /* 0x000fea000b800000 */
[----:B------:R3:W4:Y:S02]  /*b2c0*/  SHFL.IDX PT, R0, R12, RZ, 0x1c1f ;  /* 0x001c1fff0c007589 */ /* 0x00072400000e0000 */
.L_x_2102:
        /* <DEDUP_REMOVED lines=50> */
.L_x_2021:
[----:B------:R-:W-:Y:S05]  /*b5f0*/  BSYNC B0 ;  /* 0x0000000000007941 */ /* 0x000fea0003800000 */
.L_x_2020:
[----:B------:R-:W-:Y:S05]  /*b600*/  BRA.DIV ~URZ, `(.L_x_2022) ;  /* 0x000048727f007947 */ /* 0x000fea000b800000 */
[----:B--2---:R2:W1:Y:S04]  /*b610*/  SHFL.IDX PT, R4, R5, 0x1, 0x1c1f ;  /* 0x003c1f0005047f89 */ /* 0x00446800000e0000 */
[----:B----4-:R2:W4:Y:S02]  /*b620*/  SHFL.IDX PT, R0, R12, 0x1, 0x1c1f ;  /* 0x003c1f000c007f89 */ /* 0x01052400000e0000 */
.L_x_2103:
        /* <DEDUP_REMOVED lines=50> */
.L_x_2024:
[----:B------:R-:W-:Y:S05]  /*b950*/  BSYNC B0 ;  /* 0x0000000000007941 */ /* 0x000fea0003800000 */
.L_x_2023:
[----:B------:R-:W-:Y:S05]  /*b960*/  BRA.DIV ~URZ, `(.L_x_2025) ;  /* 0x000045e27f007947 */ /* 0x000fea000b800000 */
[----:B-1----:R1:W2:Y:S02]  /*b970*/  SHFL.IDX PT, R4, R5, 0x2, 0x1c1f ;  /* 0x005c1f0005047f89 */ /* 0x0022a400000e0000 */
.L_x_2104:
[----:B------:R-:W-:Y:S05]  /*b980*/  BRA.DIV ~URZ, `(.L_x_2026) ;  /* 0x000046327f007947 */ /* 0x000fea000b800000 */
[----:B----4-:R4:W1:Y:S02]  /*b990*/  SHFL.IDX PT, R0, R12, 0x2, 0x1c1f ;  /* 0x005c1f000c007f89 */ /* 0x01086400000e0000 */
.L_x_2105:
        /* <DEDUP_REMOVED lines=50> */
.L_x_2028:
[----:B------:R-:W-:Y:S05]  /*bcc0*/  BSYNC B0 ;  /* 0x0000000000007941 */ /* 0x000fea0003800000 */
.L_x_2027:
[----:B------:R-:W-:Y:S05]  /*bcd0*/  BRA.DIV ~URZ, `(.L_x_2029) ;  /* 0x000043527f007947 */ /* 0x000fea000b800000 */
[----:B--2---:R2:W3:Y:S04]  /*bce0*/  SHFL.IDX PT, R4, R5, 0x3, 0x1c1f ;  /* 0x007c1f0005047f89 */ /* 0x0044e800000e0000 */
[----:B-1----:R2:W1:Y:S02]  /*bcf0*/  SHFL.IDX PT, R0, R12, 0x3, 0x1c1f ;  /* 0x007c1f000c007f89 */ /* 0x00246400000e0000 */
.L_x_2106:
        /* <DEDUP_REMOVED lines=51> */
.L_x_2002:
        /* <DEDUP_REMOVED lines=22> */
.L_x_2030:
        /* <DEDUP_REMOVED lines=60> */
.L_x_2032:
[----:B------:R-:W-:Y:S05]  /*c550*/  BSYNC B0 ;  /* 0x0000000000007941 */ /* 0x000fea0003800000 */
.L_x_2031:
[----:B------:R-:W-:-:S13]  /*c560*/  ISETP.GT.AND P0, PT, R19, 0x1, PT ;  /* 0x000000011300780c */ /* 0x000fda0003f04270 */
[----:B------:R-:W-:Y:S05]  /*c570*/  @P0 BRA `(.L_x_2017) ;  /* 0x000006f000000947 */ /* 0x000fea0003800000 */
[----:B-1----:R-:W2:Y:S01]  /*c580*/  LDL R5, [R1+0x4] ;  /* 0x0000040001057983 */ /* 0x002ea20000100800 */
[----:B------:R-:W-:Y:S01]  /*c590*/  MOV R2, c[0x0][0x4e8] ;  /* 0x00013a0000027a02 */ /* 0x000fe20000000f00 */
[----:B------:R-:W-:Y:S01]  /*c5a0*/  IMAD R0, R18, c[0x0][0x3a0], RZ ;  /* 0x0000e80012007a24 */ /* 0x000fe200078e02ff */
[----:B------:R-:W-:Y:S02]  /*c5b0*/  LEA R4, R206, R242, 0x4 ;  /* 0x000000f2ce047211 */ /* 0x000fe400078e20ff */
[----:B------:R-:W-:Y:S01]  /*c5c0*/  ISETP.NE.AND P0, PT, R2, 0x1, PT ;  /* 0x000000010200780c */ /* 0x000fe20003f05270 */
[----:B------:R-:W-:-:S04]  /*c5d0*/  IMAD.WIDE.U32 R2, R8, c[0x0][0x3a0], RZ ;  /* 0x0000e80008027a25 */ /* 0x000fc800078e00ff */
[----:B------:R-:W-:-:S05]  /*c5e0*/  IMAD R0, R8, c[0x0][0x3a4], R0 ;  /* 0x0000e90008007a24 */ /* 0x000fca00078e0200 */
[----:B------:R-:W-:-:S05]  /*c5f0*/  IADD3 R3, R3, R0, RZ ;  /* 0x0000000003037210 */ /* 0x000fca0007ffe0ff */
[----:B------:R-:W-:-:S04]  /*c600*/  IMAD.WIDE.U32 R2, R14, c[0x0][0x3e8], R2 ;  /* 0x0000fa000e027a25 */ /* 0x000fc800078e0002 */
[----:B------:R-:W-:-:S04]  /*c610*/  IMAD R3, R14, c[0x0][0x3ec], R3 ;  /* 0x0000fb000e037a24 */ /* 0x000fc800078e0203 */
[----:B------:R-:W-:Y:S01]  /*c620*/  IMAD.WIDE.U32 R2, R15, c[0x0][0x3f0], R2 ;  /* 0x0000fc000f027a25 */ /* 0x000fe200078e0002 */
[----:B--2---:R-:W-:-:S03]  /*c630*/  LEA R4, R5, R4, 0x7 ;  /* 0x0000000405047211 */ /* 0x004fc600078e38ff */
        /* <DEDUP_REMOVED lines=23> */
.L_x_2107:
[----:B------:R-:W-:Y:S05]  /*c7b0*/  BRA.DIV ~URZ, `(.L_x_2034) ;  /* 0x000039b27f007947 */ /* 0x000fea000b800000 */
[----:B------:R3:W4:Y:S02]  /*c7c0*/  SHFL.IDX PT, R2, R6, RZ, 0x181f ;  /* 0x00181fff06027589 */ /* 0x00072400000e0000 */
.L_x_2108:
[----:B------:R-:W5:Y:S01]  /*c7d0*/  LDL.LU R0, [R1+0x4] ;  /* 0x0000040001007983 */ /* 0x000f620000300800 */
[----:B------:R-:W-:Y:S01]  /*c7e0*/  IMAD R4, R20, c[0x0][0x4e8], RZ ;  /* 0x00013a0014047a24 */ /* 0x000fe200078e02ff */
[----:B------:R-:W-:Y:S01]  /*c7f0*/  SHF.R.S32.HI R8, RZ, 0x1f, R205 ;  /* 0x0000001fff087819 */ /* 0x000fe200000114cd */
        /* <DEDUP_REMOVED lines=8> */
.L_x_2109:
        /* <DEDUP_REMOVED lines=8> */
.L_x_2110:
[----:B------:R-:W-:Y:S05]  /*c900*/  BRA.DIV ~URZ, `(.L_x_2037) ;  /* 0x00003a127f007947 */ /* 0x000fea000b800000 */
[----:B-1----:R1:W2:Y:S02]  /*c910*/  SHFL.IDX PT, R2, R6, 0x2, 0x181f ;  /* 0x00581f0006027f89 */ /* 0x0022a400000e0000 */
.L_x_2111:
        /* <DEDUP_REMOVED lines=9> */
.L_x_2112:
        /* <DEDUP_REMOVED lines=8> */
.L_x_2113:
[----:B------:R-:W-:Y:S05]  /*ca30*/  BRA.DIV ~URZ, `(.L_x_2040) ;  /* 0x00003a927f007947 */ /* 0x000fea000b800000 */
[----:B--2---:R2:W1:Y:S02]  /*ca40*/  SHFL.IDX PT, R2, R6, 0x4, 0x181f ;  /* 0x00981f0006027f89 */ /* 0x00446400000e0000 */
.L_x_2114:
        /* <DEDUP_REMOVED lines=9> */
.L_x_2115:
        /* <DEDUP_REMOVED lines=8> */
.L_x_2116:
[----:B------:R-:W-:Y:S05]  /*cb60*/  BRA.DIV ~URZ, `(.L_x_2043) ;  /* 0x00003b127f007947 */ /* 0x000fea000b800000 */
[----:B--2---:R2:W3:Y:S02]  /*cb70*/  SHFL.IDX PT, R2, R6, 0x6, 0x181f ;  /* 0x00d81f0006027f89 */ /* 0x0044e400000e0000 */
.L_x_2117:
        /* <DEDUP_REMOVED lines=9> */
.L_x_2118:
[----:B------:R-:W-:Y:S02]  /*cc10*/  IADD3 R0, R0, 0x70, RZ ;  /* 0x0000007000007810 */ /* 0x000fe40007ffe0ff */
[----:B-12---:R-:W-:Y:S02]  /*cc20*/  SHF.R.S32.HI R6, RZ, 0x1f, R205 ;  /* 0x0000001fff067819 */ /* 0x006fe400000114cd */
[----:B------:R-:W-:-:S13]  /*cc30*/  ISETP.GE.OR P1, PT, R0, R4, P0 ;  /* 0x000000040000720c */ /* 0x000fda0000726670 */
[----:B----4-:R-:W-:-:S04]  /*cc40*/  @!P1 LEA R2, P0, R205, R2, 0x1 ;  /* 0x00000002cd029211 */ /* 0x010fc800078008ff */
[----:B---3--:R-:W-:-:S05]  /*cc50*/  @!P1 LEA.HI.X R3, R205, R5, R6, 0x1, P0 ;  /* 0x00000005cd039211 */ /* 0x008fca00000f0c06 */
[----:B------:R1:W-:Y:S04]  /*cc60*/  @!P1 ST.E.128 [R2.64], RZ ;  /* 0x000000ff02009985 */ /* 0x0003e8000c101d06 */
.L_x_2017:
[----:B------:R-:W-:Y:S05]  /*cc70*/  BSYNC B1 ;  /* 0x0000000000017941 */ /* 0x000fea0003800000 */
.L_x_2001:
[----:B-1----:R-:W5:Y:S02]  /*cc80*/  LDL R0, [R1+0x88] ;  /* 0x0000880001007983 */ /* 0x002f640000100800 */
[----:B-----5:R-:W-:-:S13]  /*cc90*/  ISETP.NE.AND P0, PT, R0, RZ, PT ;  /* 0x000000ff0000720c */ /* 0x020fda0003f05270 */
[----:B------:R-:W-:Y:S01]  /*cca0*/  @P0 WARPSYNC 0xffffffff ;  /* 0xffffffff00000948 */ /* 0x000fe20003800000 */
[----:B------:R-:W-:Y:S06]  /*ccb0*/  @P0 BAR.SYNC.DEFER_BLOCKING 0x5, 0x80 ;  /* 0x0142000000000b1d */ /* 0x000fec0000010000 */
[----:B--234-:R-:W1:Y:S04]  /*ccc0*/  @P0 LDS.128 R4, [0x9100] ;  /* 0x00910000ff040984 */ /* 0x01ce680000000c00 */
[----:B-1----:R1:W-:Y:S04]  /*ccd0*/  @P0 STL.64 [R1], R4 ;  /* 0x0000000401000387 */ /* 0x0023e80000100a00 */
        /* <DEDUP_REMOVED lines=9> */
.L_x_2119:
[----:B------:R-:W-:Y:S05]  /*cd70*/  BRA.DIV ~URZ, `(.L_x_2047) ;  /* 0x00003ab27f007947 */ /* 0x000fea000b800000 */
[----:B------:R3:W4:Y:S02]  /*cd80*/  SHFL.IDX PT, R8, R88, 0x1, 0x1f ;  /* 0x00201f0058087f89 */ /* 0x00072400000e0000 */
.L_x_2120:
        /* <DEDUP_REMOVED lines=19> */
.L_x_2121:
        /* <DEDUP_REMOVED lines=16> */
.L_x_2122:
[----:B---3--:R-:W-:Y:S01]  /*cfc0*/  IMAD R0, R0, c[0x0][0x538], RZ ;  /* 0x00014e0000007a24 */ /* 0x008fe200078e02ff */
[----:B------:R-:W-:Y:S04]  /*cfd0*/  BSSY B1, `(.L_x_2050) ;  /* 0x0000083000017945 */ /* 0x000fe80003800000 */
[----:B----4-:R-:W-:-:S04]  /*cfe0*/  IADD3 R8, R0, R8, RZ ;  /* 0x0000000800087210 */ /* 0x010fc80007ffe0ff */
[----:B--2---:R-:W-:-:S13]  /*cff0*/  ISETP.GT.AND P6, PT, R8, R9, PT ;  /* 0x000000090800720c */ /* 0x004fda0003fc4270 */
[----:B------:R-:W-:Y:S05]  /*d000*/  @P6 BRA `(.L_x_2051) ;  /* 0x0000025000006947 */ /* 0x000fea0003800000 */
.L_x_2055:
        /* <DEDUP_REMOVED lines=17> */
.L_x_2123:
        /* <DEDUP_REMOVED lines=16> */
.L_x_2124:
[----:B--2---:R-:W-:-:S05]  /*d220*/  IMAD R0, R0, c[0x0][0x538], RZ ;  /* 0x00014e0000007a24 */ /* 0x004fca00078e02ff */
[----:B------:R-:W-:-:S04]  /*d230*/  IADD3 R8, R0, R8, RZ ;  /* 0x0000000800087210 */ /* 0x000fc80007ffe0ff */
[----:B------:R-:W-:-:S13]  /*d240*/  ISETP.GT.AND P6, PT, R8, R9, PT ;  /* 0x000000090800720c */ /* 0x000fda0003fc4270 */
[----:B-1----:R-:W-:Y:S05]  /*d250*/  @!P6 BRA `(.L_x_2055) ;  /* 0xfffffdb00000e947 */ /* 0x002fea000383ffff */
.L_x_2051:
[----:B------:R-:W-:-:S05]  /*d260*/  IADD3 R8, -R0, R8, RZ ;  /* 0x0000000800087210 */ /* 0x000fca0007ffe1ff */
[----:B------:R-:W-:-:S05]  /*d270*/  IMAD R0, R4, c[0x0][0x538], R8 ;  /* 0x00014e0004007a24 */ /* 0x000fca00078e0208 */
[----:B------:R-:W-:Y:S01]  /*d280*/  ISETP.GT.AND P0, PT, R0, R9, PT ;  /* 0x000000090000720c */ /* 0x000fe20003f04270 */
[----:B------:R-:W-:-:S12]  /*d290*/  BRA.DIV ~URZ, `(.L_x_2056) ;  /* 0x000039f27f007947 */ /* 0x000fd8000b800000 */
[----:B------:R-:W-:-:S04]  /*d2a0*/  VOTE.ANY R0, PT, !P0 ;  /* 0x0000000000007806 */ /* 0x000fc800040e0100 */
.L_x_2125:
[----:B------:R2:W3:Y:S01]  /*d2b0*/  POPC R11, R0 ;  /* 0x00000000000b7309 */ /* 0x0004e20000000000 */
[----:B------:R-:W-:Y:S05]  /*d2c0*/  BRA.DIV ~URZ, `(.L_x_2057) ;  /* 0x00003a027f007947 */ /* 0x000fea000b800000 */
[----:B---3--:R3:W4:Y:S04]  /*d2d0*/  SHFL.IDX PT, R6, R6, R11, 0x1f ;  /* 0x00001f0b06067589 */ /* 0x00872800000e0000 */
[----:B------:R3:W1:Y:S02]  /*d2e0*/  SHFL.IDX PT, R7, R7, R11, 0x1f ;  /* 0x00001f0b07077589 */ /* 0x00066400000e0000 */
.L_x_2126:
[----:B------:R-:W-:Y:S01]  /*d2f0*/  ISETP.NE.AND P0, PT, R0, RZ, PT ;  /* 0x000000ff0000720c */ /* 0x000fe20003f05270 */
[----:B------:R-:W-:-:S12]  /*d300*/  BSSY B0, `(.L_x_2058) ;  /* 0x0000005000007945 */ /* 0x000fd80003800000 */
[----:B------:R-:W-:Y:S05]  /*d310*/  @!P0 BRA `(.L_x_2059) ;  /* 0x0000003000008947 */ /* 0x000fea0003800000 */
[----:B--2---:R-:W-:Y:S01]  /*d320*/  IADD3 R0, R11, -0x1, RZ ;  /* 0xffffffff0b007810 */ /* 0x004fe20007ffe0ff */
[----:B------:R-:W-:Y:S05]  /*d330*/  BRA.DIV ~URZ, `(.L_x_2060) ;  /* 0x00003a627f007947 */ /* 0x000fea000b800000 */
[----:B------:R2:W3:Y:S02]  /*d340*/  SHFL.IDX PT, R10, R4, R0, 0x1f ;  /* 0x00001f00040a7589 */ /* 0x0004e400000e0000 */
.L_x_2059:
[----:B------:R-:W-:Y:S05]  /*d350*/  BSYNC B0 ;  /* 0x0000000000007941 */ /* 0x000fea0003800000 */
.L_x_2058:
[----:B---3--:R-:W-:Y:S01]  /*d360*/  IMAD R5, R10, c[0x0][0x538], R8 ;  /* 0x00014e000a057a24 */ /* 0x008fe200078e0208 */
[----:B-12-4-:R-:W-:Y:S02]  /*d370*/  IABS R4, R6 ;  /* 0x0000000600047213 */ /* 0x016fe40000000000 */
[----:B------:R-:W-:Y:S01]  /*d380*/  IABS R0, R7 ;  /* 0x0000000700007213 */ /* 0x000fe20000000000 */
[----:B------:R-:W-:Y:S01]  /*d390*/  IMAD.IADD R10, R9, 0x1, -R5 ;  /* 0x00000001090a7824 */ /* 0x000fe200078e0a05 */
[----:B------:R1:W-:Y:S01]  /*d3a0*/  STL [R1], R5 ;  /* 0x0000000501007387 */ /* 0x0003e20000100800 */
        /* <DEDUP_REMOVED lines=64> */
.L_x_2052:
[----:B------:R-:W-:Y:S01]  /*d7b0*/  MOV R0, c[0x0][0x53c] ;  /* 0x00014f0000007a02 */ /* 0x000fe20000000f00 */
[----:B------:R2:W-:Y:S04]  /*d7c0*/  STL [R1], R9 ;  /* 0x0000000901007387 */ /* 0x0005e80000100800 */
[----:B------:R2:W-:Y:S04]  /*d7d0*/  STL [R1+0x4], RZ ;  /* 0x000004ff01007387 */ /* 0x0005e80000100800 */
[----:B------:R2:W-:Y:S04]  /*d7e0*/  STL [R1+0x8], RZ ;  /* 0x000008ff01007387 */ /* 0x0005e80000100800 */
[----:B------:R2:W-:Y:S02]  /*d7f0*/  STL [R1+0xc], R0 ;  /* 0x00000c0001007387 */ /* 0x0005e40000100800 */
.L_x_2061:
[----:B------:R-:W-:Y:S05]  /*d800*/  BSYNC B1 ;  /* 0x0000000000017941 */ /* 0x000fea0003800000 */
.L_x_2050:
[----:B-1----:R-:W3:Y:S04]  /*d810*/  LDL R4, [R1] ;  /* 0x0000000001047983 */ /* 0x002ee80000100800 */
        /* <DEDUP_REMOVED lines=8> */
.L_x_2045:
[----:B--2---:R-:W2:Y:S02]  /*d8a0*/  LDL R0, [R1+0xc] ;  /* 0x00000c0001007983 */ /* 0x004ea40000100800 */
[----:B--2---:R-:W-:-:S13]  /*d8b0*/  ISETP.GE.AND P0, PT, R0, c[0x0][0x53c], PT ;  /* 0x00014f0000007a0c */ /* 0x004fda0003f06270 */
[----:B-1----:R-:W-:Y:S01]  /*d8c0*/  @P0 CALL.REL.NOINC `(.L_x_2062) ;  /* 0x0000001000000944 */ /* 0x002fe20003c00000 */
[----:B------:R-:W-:Y:S05]  /*d8d0*/  BRA `(.L_x_2063) ;  /* 0xffff3ce000007947 */ /* 0x000fea000383ffff */
.L_x_2062:
[----:B------:R-:W-:Y:S05]  /*d8e0*/  EXIT ;  /* 0x000000000000794d */ /* 0x000fea0003800000 */
.L_x_1943:
[----:B------:R-:W-:Y:S01]  /*d8f0*/  IMAD.MOV.U32 R0, RZ, RZ, R5 ;  /* 0x000000ffff007224 */ /* 0x000fe200078e0005 */
[----:B------:R-:W-:Y:S02]  /*d900*/  MOV R2, 0x1 ;  /* 0x0000000100027802 */ /* 0x000fe40000000f00 */
[----:B------:R-:W-:Y:S02]  /*d910*/  MOV R3, 0xd930 ;  /* 0x0000d93000037802 */ /* 0x000fe40000000f00 */
[----:B------:R-:W-:Y:S05]  /*d920*/  CALL.REL.NOINC `($__internal_28_$__cuda_sm70_shflsync_up_p) ;  /* 0x0000359000007944 */ /* 0x000fea0003c00000 */
[----:B------:R-:W-:Y:S01]  /*d930*/  MOV R0, R4 ;  /* 0x0000000400007202 */ /* 0x000fe20000000f00 */
[----:B------:R-:W-:Y:S05]  /*d940*/  BRA `(.L_x_2064) ;  /* 0xffff2b2000007947 */ /* 0x000fea000383ffff */
.L_x_1944:
[----:B------:R-:W-:Y:S01]  /*d950*/  IMAD.MOV.U32 R0, RZ, RZ, R5 ;  /* 0x000000ffff007224 */ /* 0x000fe200078e0005 */
[----:B------:R-:W-:Y:S02]  /*d960*/  MOV R2, 0x2 ;  /* 0x0000000200027802 */ /* 0x000fe40000000f00 */
[----:B------:R-:W-:Y:S02]  /*d970*/  MOV R3, 0xd990 ;  /* 0x0000d99000037802 */ /* 0x000fe40000000f00 */
[----:B------:R-:W-:Y:S05]  /*d980*/  CALL.REL.NOINC `($__internal_28_$__cuda_sm70_shflsync_up_p) ;  /* 0x0000353000007944 */ /* 0x000fea0003c00000 */
[----:B------:R-:W-:Y:S01]  /*d990*/  SEL R0, R4, RZ, P4 ;  /* 0x000000ff04007207 */ /* 0x000fe20002000000 */
[----:B------:R-:W-:Y:S01]  /*d9a0*/  IMAD.MOV.U32 R2, RZ, RZ, 0x4 ;  /* 0x00000004ff027424 */ /* 0x000fe200078e00ff */
[----:B------:R-:W-:-:S03]  /*d9b0*/  MOV R3, 0xd9e0 ;  /* 0x0000d9e000037802 */ /* 0x000fc60000000f00 */
[----:B------:R-:W-:Y:S02]  /*d9c0*/  IMAD.IADD R0, R5, 0x1, R0 ;  /* 0x0000000105007824 */ /* 0x000fe400078e0200 */
        /* <DEDUP_REMOVED lines=13> */
[----:B------:R-:W-:Y:S02]  /*daa0*/  MOV R3, 0x1f ;  /* 0x0000001f00037802 */ /* 0x000fe40000000f00 */
[----:B------:R-:W-:Y:S01]  /*dab0*/  MOV R2, 0xdaf0 ;  /* 0x0000daf000027802 */ /* 0x000fe20000000f00 */
[----:B------:R-:W-:-:S04]  /*dac0*/  IMAD.IADD R4, R0, 0x1, R4 ;  /* 0x0000000100047824 */ /* 0x000fc800078e0204 */
[----:B------:R-:W-:Y:S02]  /*dad0*/  IMAD.MOV.U32 R204, RZ, RZ, R4 ;  /* 0x000000ffffcc7224 */ /* 0x000fe400078e0004 */
[----:B------:R-:W-:Y:S05]  /*dae0*/  CALL.REL.NOINC `($__internal_27_$__cuda_sm70_shflsync_idx_p) ;  /* 0x0000338000007944 */ /* 0x000fea0003c00000 */
[----:B------:R-:W-:Y:S01]  /*daf0*/  MOV R0, R203 ;  /* 0x000000cb00007202 */ /* 0x000fe20000000f00 */
[----:B------:R-:W-:Y:S05]  /*db00*/  BRA `(.L_x_2065) ;  /* 0xffff2a6000007947 */ /* 0x000fea000383ffff */
.L_x_1946:
[----:B------:R-:W-:Y:S02]  /*db10*/  SEL R0, RZ, 0x1, P0 ;  /* 0x00000001ff007807 */ /* 0x000fe40000000000 */
[----:B------:R-:W-:Y:S02]  /*db20*/  MOV R2, 0xdb40 ;  /* 0x0000db4000027802 */ /* 0x000fe40000000f00 */
[----:B------:R-:W-:Y:S05]  /*db30*/  CALL.REL.NOINC `($__internal_29_$__cuda_sm70_votesync_ballot) ;  /* 0x000033f000007944 */ /* 0x000fea0003c00000 */
[----:B------:R-:W-:Y:S05]  /*db40*/  BRA `(.L_x_2066) ;  /* 0xffff2ab000007947 */ /* 0x000fea000383ffff */
.L_x_1947:
[----:B------:R-:W-:Y:S01]  /*db50*/  IMAD.MOV.U32 R204, RZ, RZ, R8 ;  /* 0x000000ffffcc7224 */ /* 0x000fe200078e0008 */
[----:B--2---:R-:W-:Y:S01]  /*db60*/  MOV R203, R13 ;  /* 0x0000000d00cb7202 */ /* 0x004fe20000000f00 */
[----:B------:R-:W-:Y:S01]  /*db70*/  IMAD.MOV.U32 R3, RZ, RZ, 0x1f ;  /* 0x0000001fff037424 */ /* 0x000fe200078e00ff */
[----:B------:R-:W-:Y:S02]  /*db80*/  MOV R2, 0xdba0 ;  /* 0x0000dba000027802 */ /* 0x000fe40000000f00 */
[----:B-1----:R-:W-:Y:S05]  /*db90*/  CALL.REL.NOINC `($__internal_27_$__cuda_sm70_shflsync_idx_p) ;  /* 0x000032d000007944 */ /* 0x002fea0003c00000 */
[----:B------:R-:W-:Y:S01]  /*dba0*/  IMAD.MOV.U32 R11, RZ, RZ, R203 ;  /* 0x000000ffff0b7224 */ /* 0x000fe200078e00cb */
[----:B------:R-:W-:Y:S01]  /*dbb0*/  MOV R204, R7 ;  /* 0x0000000700cc7202 */ /* 0x000fe20000000f00 */
[----:B------:R-:W-:Y:S01]  /*dbc0*/  IMAD.MOV.U32 R6, RZ, RZ, RZ ;  /* 0x000000ffff067224 */ /* 0x000fe200078e00ff */
[----:B------:R-:W-:Y:S01]  /*dbd0*/  MOV R203, R13 ;  /* 0x0000000d00cb7202 */ /* 0x000fe20000000f00 */
[----:B------:R-:W-:Y:S01]  /*dbe0*/  IMAD.MOV.U32 R3, RZ, RZ, 0x1f ;  /* 0x0000001fff037424 */ /* 0x000fe200078e00ff */
[----:B------:R-:W-:-:S02]  /*dbf0*/  MOV R2, 0xdc10 ;  /* 0x0000dc1000027802 */ /* 0x000fc40000000f00 */
[----:B------:R-:W-:Y:S05]  /*dc00*/  CALL.REL.NOINC `($__internal_27_$__cuda_sm70_shflsync_idx_p) ;  /* 0x0000326000007944 */ /* 0x000fea0003c00000 */
[----:B------:R-:W-:Y:S01]  /*dc10*/  MOV R10, R203 ;  /* 0x000000cb000a7202 */ /* 0x000fe20000000f00 */
[----:B------:R-:W-:Y:S05]  /*dc20*/  BRA `(.L_x_2067) ;  /* 0xffff2a2000007947 */ /* 0x000fea000383ffff */
.L_x_1950:
[----:B------:R-:W-:Y:S01]  /*dc30*/  IMAD.MOV.U32 R204, RZ, RZ, R4 ;  /* 0x000000ffffcc7224 */ /* 0x000fe200078e0004 */
[----:B------:R-:W-:-:S02]  /*dc40*/  MOV R3, 0x1f ;  /* 0x0000001f00037802 */ /* 0x000fc40000000f00 */
[----:B------:R-:W-:Y:S02]  /*dc50*/  MOV R2, 0xdc70 ;  /* 0x0000dc7000027802 */ /* 0x000fe40000000f00 */
[----:B-1234-:R-:W-:Y:S05]  /*dc60*/  CALL.REL.NOINC `($__internal_27_$__cuda_sm70_shflsync_idx_p) ;  /* 0x0000320000007944 */ /* 0x01efea0003c00000 */
[----:B------:R-:W-:Y:S01]  /*dc70*/  MOV R6, R203 ;  /* 0x000000cb00067202 */ /* 0x000fe20000000f00 */
[----:B------:R-:W-:Y:S05]  /*dc80*/  BRA `(.L_x_1949) ;  /* 0xffff2a2000007947 */ /* 0x000fea000383ffff */
.L_x_1958:
[----:B------:R-:W-:Y:S01]  /*dc90*/  IMAD.MOV.U32 R204, RZ, RZ, R5 ;  /* 0x000000ffffcc7224 */ /* 0x000fe200078e0005 */
[----:B------:R-:W-:Y:S01]  /*dca0*/  MOV R203, RZ ;  /* 0x000000ff00cb7202 */ /* 0x000fe20000000f00 */
[----:B------:R-:W-:Y:S01]  /*dcb0*/  IMAD.MOV.U32 R3, RZ, RZ, 0x181f ;  /* 0x0000181fff037424 */ /* 0x000fe200078e00ff */
[----:B------:R-:W-:Y:S02]  /*dcc0*/  MOV R2, 0xdce0 ;  /* 0x0000dce000027802 */ /* 0x000fe40000000f00 */
[----:B-----5:R-:W-:Y:S05]  /*dcd0*/  CALL.REL.NOINC `($__internal_27_$__cuda_sm70_shflsync_idx_p) ;  /* 0x0000319000007944 */ /* 0x020fea0003c00000 */
[----:B------:R-:W-:Y:S01]  /*dce0*/  MOV R7, R203 ;  /* 0x000000cb00077202 */ /* 0x000fe20000000f00 */
[----:B------:R-:W-:Y:S05]  /*dcf0*/  BRA `(.L_x_2068) ;  /* 0xffff446000007947 */ /* 0x000fea000383ffff */
.L_x_1959:
[----:B------:R-:W-:Y:S01]  /*dd00*/  IMAD.MOV.U32 R204, RZ, RZ, R6 ;  /* 0x000000ffffcc7224 */ /* 0x000fe200078e0006 */
[----:B------:R-:W-:Y:S01]  /*dd10*/  MOV R203, RZ ;  /* 0x000000ff00cb7202 */ /* 0x000fe20000000f00 */
[----:B------:R-:W-:Y:S01]  /*dd20*/  IMAD.MOV.U32 R3, RZ, RZ, 0x181f ;  /* 0x0000181fff037424 */ /* 0x000fe200078e00ff */
[----:B------:R-:W-:Y:S02]  /*dd30*/  MOV R2, 0xdd50 ;  /* 0x0000dd5000027802 */ /* 0x000fe40000000f00 */
[----:B-12--5:R-:W-:Y:S05]  /*dd40*/  CALL.REL.NOINC `($__internal_27_$__cuda_sm70_shflsync_idx_p) ;  /* 0x0000312000007944 */ /* 0x026fea0003c00000 */
[----:B------:R-:W-:Y:S01]  /*dd50*/  MOV R2, R203 ;  /* 0x000000cb00027202 */ /* 0x000fe20000000f00 */
[----:B------:R-:W-:Y:S05]  /*dd60*/  BRA `(.L_x_2069) ;  /* 0xffff441000007947 */ /* 0x000fea000383ffff */
.L_x_1962:
[----:B------:R-:W-:Y:S01]  /*dd70*/  IMAD.MOV.U32 R204, RZ, RZ, R5 ;  /* 0x000000ffffcc7224 */ /* 0x000fe200078e0005 */
[----:B------:R-:W-:Y:S01]  /*dd80*/  MOV R203, 0x1 ;  /* 0x0000000100cb7802 */ /* 0x000fe20000000f00 */
[----:B--2---:R-:W-:Y:S01]  /*dd90*/  IMAD.MOV.U32 R3, RZ, RZ, 0x181f ;  /* 0x0000181fff037424 */ /* 0x004fe200078e00ff */
[----:B----4-:R-:W-:-:S02]  /*dda0*/  MOV R2, 0xddc0 ;  /* 0x0000ddc000027802 */ /* 0x010fc40000000f00 */
[----:B-1---5:R-:W-:Y:S05]  /*ddb0*/  CALL.REL.NOINC `($__internal_27_$__cuda_sm70_shflsync_idx_p) ;  /* 0x000030b000007944 */ /* 0x022fea0003c00000 */
[----:B------:R-:W-:Y:S01]  /*ddc0*/  IMAD.MOV.U32 R7, RZ, RZ, R203 ;  /* 0x000000ffff077224 */ /* 0x000fe200078e00cb */
[----:B------:R-:W-:Y:S01]  /*ddd0*/  MOV R203, 0x1 ;  /* 0x0000000100cb7802 */ /* 0x000fe20000000f00 */
[----:B------:R-:W-:Y:S01]  /*dde0*/  IMAD.MOV.U32 R204, RZ, RZ, R6 ;  /* 0x000000ffffcc7224 */ /* 0x000fe200078e0006 */
[----:B------:R-:W-:-:S02]  /*ddf0*/  MOV R3, 0x181f ;  /* 0x0000181f00037802 */ /* 0x000fc40000000f00 */
[----:B------:R-:W-:Y:S02]  /*de00*/  MOV R2, 0xde20 ;  /* 0x0000de2000027802 */ /* 0x000fe40000000f00 */
[----:B------:R-:W-:Y:S05]  /*de10*/  CALL.REL.NOINC `($__internal_27_$__cuda_sm70_shflsync_idx_p) ;  /* 0x0000305000007944 */ /* 0x000fea0003c00000 */
[----:B------:R-:W-:Y:S01]  /*de20*/  MOV R2, R203 ;  /* 0x000000cb00027202 */ /* 0x000fe20000000f00 */
[----:B------:R-:W-:Y:S05]  /*de30*/  BRA `(.L_x_2070) ;  /* 0xffff445000007947 */ /* 0x000fea000383ffff */
.L_x_1965:
[----:B------:R-:W-:Y:S01]  /*de40*/  IMAD.MOV.U32 R204, RZ, RZ, R5 ;  /* 0x000000ffffcc7224 */ /* 0x000fe200078e0005 */
[----:B------:R-:W-:Y:S01]  /*de50*/  MOV R203, 0x2 ;  /* 0x0000000200cb7802 */ /* 0x000fe20000000f00 */
[----:B---3--:R-:W-:Y:S01]  /*de60*/  IMAD.MOV.U32 R3, RZ, RZ, 0x181f ;  /* 0x0000181fff037424 */ /* 0x008fe200078e00ff */
[----:B----4-:R-:W-:Y:S02]  /*de70*/  MOV R2, 0xde90 ;  /* 0x0000de9000027802 */ /* 0x010fe40000000f00 */
[----:B-12--5:R-:W-:Y:S05]  /*de80*/  CALL.REL.NOINC `($__internal_27_$__cuda_sm70_shflsync_idx_p) ;  /* 0x00002fe000007944 */ /* 0x026fea0003c00000 */
[----:B------:R-:W-:Y:S01]  /*de90*/  MOV R7, R203 ;  /* 0x000000cb00077202 */ /* 0x000fe20000000f00 */
[----:B------:R-:W-:Y:S05]  /*dea0*/  BRA `(.L_x_2071) ;  /* 0xffff44c000007947 */ /* 0x000fea000383ffff */
.L_x_1966:
[----:B------:R-:W-:Y:S01]  /*deb0*/  IMAD.MOV.U32 R204, RZ, RZ, R6 ;  /* 0x000000ffffcc7224 */ /* 0x000fe200078e0006 */
[----:B------:R-:W-:Y:S01]  /*dec0*/  MOV R203, 0x2 ;  /* 0x0000000200cb7802 */ /* 0x000fe20000000f00 */
[----:B------:R-:W-:Y:S01]  /*ded0*/  IMAD.MOV.U32 R3, RZ, RZ, 0x181f ;  /* 0x0000181fff037424 */ /* 0x000fe200078e00ff */
[----:B----4-:R-:W-:Y:S02]  /*dee0*/  MOV R2, 0xdf00 ;  /* 0x0000df0000027802 */ /* 0x010fe40000000f00 */
[----:B-123-5:R-:W-:Y:S05]  /*def0*/  CALL.REL.NOINC `($__internal_27_$__cuda_sm70_shflsync_idx_p) ;  /* 0x00002f7000007944 */ /* 0x02efea0003c00000 */
[----:B------:R-:W-:Y:S01]  /*df00*/  MOV R2, R203 ;  /* 0x000000cb00027202 */ /* 0x000fe20000000f00 */
[----:B------:R-:W-:Y:S05]  /*df10*/  BRA `(.L_x_2072) ;  /* 0xffff447000007947 */ /* 0x000fea000383ffff */
.L_x_1969:
[----:B------:R-:W-:Y:S01]  /*df20*/  IMAD.MOV.U32 R204, RZ, RZ, R5 ;  /* 0x000000ffffcc7224 */ /* 0x000fe200078e0005 */
[----:B------:R-:W-:Y:S01]  /*df30*/  MOV R203, 0x3 ;  /* 0x0000000300cb7802 */ /* 0x000fe20000000f00 */
[----:B-1----:R-:W-:Y:S01]  /*df40*/  IMAD.MOV.U32 R3, RZ, RZ, 0x181f ;  /* 0x0000181fff037424 */ /* 0x002fe200078e00ff */
[----:B--2---:R-:W-:-:S02]  /*df50*/  MOV R2, 0xdf70 ;  /* 0x0000df7000027802 */ /* 0x004fc40000000f00 */
[----:B---345:R-:W-:Y:S05]  /*df60*/  CALL.REL.NOINC `($__internal_27_$__cuda_sm70_shflsync_idx_p) ;  /* 0x00002f0000007944 */ /* 0x038fea0003c00000 */
        /* <DEDUP_REMOVED lines=8> */
.L_x_1972:
[----:B------:R-:W-:Y:S01]  /*dff0*/  IMAD.MOV.U32 R204, RZ, RZ, R5 ;  /* 0x000000ffffcc7224 */ /* 0x000fe200078e0005 */
[----:B------:R-:W-:Y:S01]  /*e000*/  MOV R203, 0x4 ;  /* 0x0000000400cb7802 */ /* 0x000fe20000000f00 */
[----:B--2---:R-:W-:Y:S01]  /*e010*/  IMAD.MOV.U32 R3, RZ, RZ, 0x181f ;  /* 0x0000181fff037424 */ /* 0x004fe200078e00ff */
[----:B------:R-:W-:Y:S02]  /*e020*/  MOV R2, 0xe040 ;  /* 0x0000e04000027802 */ /* 0x000fe40000000f00 */
[----:B-1-345:R-:W-:Y:S05]  /*e030*/  CALL.REL.NOINC `($__internal_27_$__cuda_sm70_shflsync_idx_p) ;  /* 0x00002e3000007944 */ /* 0x03afea0003c00000 */
[----:B------:R-:W-:Y:S01]  /*e040*/  MOV R7, R203 ;  /* 0x000000cb00077202 */ /* 0x000fe20000000f00 */
[----:B------:R-:W-:Y:S05]  /*e050*/  BRA `(.L_x_2074) ;  /* 0xffff450000007947 */ /* 0x000fea000383ffff */
.L_x_1973:
[----:B------:R-:W-:Y:S01]  /*e060*/  IMAD.MOV.U32 R204, RZ, RZ, R6 ;  /* 0x000000ffffcc7224 */ /* 0x000fe200078e0006 */
[----:B------:R-:W-:Y:S01]  /*e070*/  MOV R203, 0x4 ;  /* 0x0000000400cb7802 */ /* 0x000fe20000000f00 */
[----:B--2---:R-:W-:Y:S01]  /*e080*/  IMAD.MOV.U32 R3, RZ, RZ, 0x181f ;  /* 0x0000181fff037424 */ /* 0x004fe200078e00ff */
[----:B------:R-:W-:Y:S02]  /*e090*/  MOV R2, 0xe0b0 ;  /* 0x0000e0b000027802 */ /* 0x000fe40000000f00 */
[----:B-1-345:R-:W-:Y:S05]  /*e0a0*/  CALL.REL.NOINC `($__internal_27_$__cuda_sm70_shflsync_idx_p) ;  /* 0x00002dc000007944 */ /* 0x03afea0003c00000 */
[----:B------:R-:W-:Y:S01]  /*e0b0*/  MOV R2, R203 ;  /* 0x000000cb00027202 */ /* 0x000fe20000000f00 */
[----:B------:R-:W-:Y:S05]  /*e0c0*/  BRA `(.L_x_2075) ;  /* 0xffff44b000007947 */ /* 0x000fea000383ffff */
.L_x_1976:
[----:B------:R-:W-:Y:S01]  /*e0d0*/  IMAD.MOV.U32 R204, RZ, RZ, R5 ;  /* 0x000000ffffcc7224 */ /* 0x000fe200078e0005 */
[----:B------:R-:W-:Y:S01]  /*e0e0*/  MOV R203, 0x5 ;  /* 0x0000000500cb7802 */ /* 0x000fe20000000f00 */
[----:B-1----:R-:W-:Y:S01]  /*e0f0*/  IMAD.MOV.U32 R3, RZ, RZ, 0x181f ;  /* 0x0000181fff037424 */ /* 0x002fe200078e00ff */
[----:B---3--:R-:W-:-:S02]  /*e100*/  MOV R2, 0xe120 ;  /* 0x0000e12000027802 */ /* 0x008fc40000000f00 */
[----:B--2-45:R-:W-:Y:S05]  /*e110*/  CALL.REL.NOINC `($__internal_27_$__cuda_sm70_shflsync_idx_p) ;  /* 0x00002d5000007944 */ /* 0x034fea0003c00000 */
        /* <DEDUP_REMOVED lines=8> */
.L_x_1979:
[----:B------:R-:W-:Y:S01]  /*e1a0*/  IMAD.MOV.U32 R204, RZ, RZ, R5 ;  /* 0x000000ffffcc7224 */ /* 0x000fe200078e0005 */
[----:B------:R-:W-:Y:S01]  /*e1b0*/  MOV R203, 0x6 ;  /* 0x0000000600cb7802 */ /* 0x000fe20000000f00 */
[----:B--2---:R-:W-:Y:S01]  /*e1c0*/  IMAD.MOV.U32 R3, RZ, RZ, 0x181f ;  /* 0x0000181fff037424 */ /* 0x004fe200078e00ff */
[----:B---3--:R-:W-:Y:S02]  /*e1d0*/  MOV R2, 0xe1f0 ;  /* 0x0000e1f000027802 */ /* 0x008fe40000000f00 */
[----:B-1--45:R-:W-:Y:S05]  /*e1e0*/  CALL.REL.NOINC `($__internal_27_$__cuda_sm70_shflsync_idx_p) ;  /* 0x00002c8000007944 */ /* 0x032fea0003c00000 */
[----:B------:R-:W-:Y:S01]  /*e1f0*/  MOV R7, R203 ;  /* 0x000000cb00077202 */ /* 0x000fe20000000f00 */
[----:B------:R-:W-:Y:S05]  /*e200*/  BRA `(.L_x_2077) ;  /* 0xffff454000007947 */ /* 0x000fea000383ffff */
.L_x_1980:
[----:B------:R-:W-:Y:S01]  /*e210*/  IMAD.MOV.U32 R204, RZ, RZ, R6 ;  /* 0x000000ffffcc7224 */ /* 0x000fe200078e0006 */
[----:B------:R-:W-:Y:S01]  /*e220*/  MOV R203, 0x6 ;  /* 0x0000000600cb7802 */ /* 0x000fe20000000f00 */
[----:B------:R-:W-:Y:S01]  /*e230*/  IMAD.MOV.U32 R3, RZ, RZ, 0x181f ;  /* 0x0000181fff037424 */ /* 0x000fe200078e00ff */
[----:B---3--:R-:W-:Y:S02]  /*e240*/  MOV R2, 0xe260 ;  /* 0x0000e26000027802 */ /* 0x008fe40000000f00 */
[----:B-12-45:R-:W-:Y:S05]  /*e250*/  CALL.REL.NOINC `($__internal_27_$__cuda_sm70_shflsync_idx_p) ;  /* 0x00002c1000007944 */ /* 0x036fea0003c00000 */
[----:B------:R-:W-:Y:S01]  /*e260*/  MOV R2, R203 ;  /* 0x000000cb00027202 */ /* 0x000fe20000000f00 */
[----:B------:R-:W-:Y:S05]  /*e270*/  BRA `(.L_x_2078) ;  /* 0xffff44f000007947 */ /* 0x000fea000383ffff */
.L_x_1983:
        /* <DEDUP_REMOVED lines=13> */
.L_x_1986:
[----:B------:R-:W-:Y:S01]  /*e350*/  IMAD.MOV.U32 R204, RZ, RZ, R4 ;  /* 0x000000ffffcc7224 */ /* 0x000fe200078e0004 */
[----:B------:R-:W-:Y:S01]  /*e360*/  MOV R203, RZ ;  /* 0x000000ff00cb7202 */ /* 0x000fe20000000f00 */
[----:B------:R-:W-:Y:S01]  /*e370*/  IMAD.MOV.U32 R3, RZ, RZ, 0x181f ;  /* 0x0000181fff037424 */ /* 0x000fe200078e00ff */
[----:B------:R-:W-:Y:S02]  /*e380*/  MOV R2, 0xe3a0 ;  /* 0x0000e3a000027802 */ /* 0x000fe40000000f00 */
[----:B------:R-:W-:Y:S05]  /*e390*/  CALL.REL.NOINC `($__internal_27_$__cuda_sm70_shflsync_idx_p) ;  /* 0x00002ad000007944 */ /* 0x000fea0003c00000 */
[----:B------:R-:W-:Y:S01]  /*e3a0*/  MOV R7, R203 ;  /* 0x000000cb00077202 */ /* 0x000fe20000000f00 */
[----:B------:R-:W-:Y:S05]  /*e3b0*/  BRA `(.L_x_2080) ;  /* 0xffff56f000007947 */ /* 0x000fea000383ffff */
.L_x_1987:
[----:B------:R-:W-:Y:S01]  /*e3c0*/  IMAD.MOV.U32 R204, RZ, RZ, R0 ;  /* 0x000000ffffcc7224 */ /* 0x000fe200078e0000 */
[----:B------:R-:W-:Y:S01]  /*e3d0*/  MOV R203, RZ ;  /* 0x000000ff00cb7202 */ /* 0x000fe20000000f00 */
[----:B------:R-:W-:Y:S01]  /*e3e0*/  IMAD.MOV.U32 R3, RZ, RZ, 0x181f ;  /* 0x0000181fff037424 */ /* 0x000fe200078e00ff */
[----:B------:R-:W-:Y:S02]  /*e3f0*/  MOV R2, 0xe410 ;  /* 0x0000e41000027802 */ /* 0x000fe40000000f00 */
[----:B-12---:R-:W-:Y:S05]  /*e400*/  CALL.REL.NOINC `($__internal_27_$__cuda_sm70_shflsync_idx_p) ;  /* 0x00002a6000007944 */ /* 0x006fea0003c00000 */
        /* <DEDUP_REMOVED lines=12> */
[----:B------:R-:W-:Y:S05]  /*e4d0*/  CALL.REL.NOINC `($__internal_27_$__cuda_sm70_shflsync_idx_p) ;  /* 0x0000299000007944 */ /* 0x000fea0003c00000 */
[----:B------:R-:W-:Y:S01]  /*e4e0*/  IMAD.MOV.U32 R7, RZ, RZ, R203 ;  /* 0x000000ffff077224 */ /* 0x000fe200078e00cb */
[----:B------:R-:W-:Y:S01]  /*e4f0*/  MOV R203, 0x1 ;  /* 0x0000000100cb7802 */ /* 0x000fe20000000f00 */
[----:B------:R-:W-:Y:S01]  /*e500*/  IMAD.MOV.U32 R204, RZ, RZ, R0 ;  /* 0x000000ffffcc7224 */ /* 0x000fe200078e0000 */
[----:B------:R-:W-:Y:S02]  /*e510*/  MOV R3, 0x181f ;  /* 0x0000181f00037802 */ /* 0x000fe40000000f00 */
[----:B------:R-:W-:Y:S02]  /*e520*/  MOV R2, 0xe540 ;  /* 0x0000e54000027802 */ /* 0x000fe40000000f00 */
[----:B------:R-:W-:Y:S05]  /*e530*/  CALL.REL.NOINC `($__internal_27_$__cuda_sm70_shflsync_idx_p) ;  /* 0x0000293000007944 */ /* 0x000fea0003c00000 */
        /* <DEDUP_REMOVED lines=60> */
[----:B------:R-:W-:Y:S01]  /*e900*/  MOV R0, R203 ;  /* 0x000000cb00007202 */ /* 0x000fe20000000f00 */
[----:B------:R-:W-:Y:S05]  /*e910*/  BRA `(.L_x_2081) ;  /* 0xffff531000007947 */ /* 0x000fea000383ffff */
.L_x_1988:
[----:B------:R-:W-:Y:S01]  /*e920*/  IMAD.MOV.U32 R108, RZ, RZ, R0 ;  /* 0x000000ffff6c7224 */ /* 0x000fe200078e0000 */
[----:B------:R-:W-:-:S02]  /*e930*/  MOV R3, 0x2 ;  /* 0x0000000200037802 */ /* 0x000fc40000000f00 */
[----:B------:R-:W-:Y:S02]  /*e940*/  MOV R2, 0xe960 ;  /* 0x0000e96000027802 */ /* 0x000fe40000000f00 */
[----:B------:R-:W-:Y:S05]  /*e950*/  CALL.REL.NOINC `($__internal_26_$__cuda_sm70_shflsync_bfly_p) ;  /* 0x000024b000007944 */ /* 0x000fea0003c00000 */
[----:B------:R-:W-:Y:S01]  /*e960*/  MOV R2, R157 ;  /* 0x0000009d00027202 */ /* 0x000fe20000000f00 */
[----:B------:R-:W-:Y:S05]  /*e970*/  BRA `(.L_x_2082) ;  /* 0xffff5ea000007947 */ /* 0x000fea000383ffff */
.L_x_1989:
[----:B------:R-:W-:Y:S01]  /*e980*/  IMAD.MOV.U32 R108, RZ, RZ, R4 ;  /* 0x000000ffff6c7224 */ /* 0x000fe200078e0004 */
[----:B------:R-:W-:Y:S02]  /*e990*/  MOV R3, 0x1 ;  /* 0x0000000100037802 */ /* 0x000fe40000000f00 */
[----:B------:R-:W-:Y:S02]  /*e9a0*/  MOV R2, 0xe9c0 ;  /* 0x0000e9c000027802 */ /* 0x000fe40000000f00 */
[----:B-1----:R-:W-:Y:S05]  /*e9b0*/  CALL.REL.NOINC `($__internal_26_$__cuda_sm70_shflsync_bfly_p) ;  /* 0x0000245000007944 */ /* 0x002fea0003c00000 */
[----:B------:R-:W-:Y:S01]  /*e9c0*/  FMNMX.FTZ R113, R4, R157, !PT ;  /* 0x0000009d04717209 */ /* 0x000fe20007810000 */
[----:B------:R-:W-:Y:S01]  /*e9d0*/  IMAD.MOV.U32 R108, RZ, RZ, R5 ;  /* 0x000000ffff6c7224 */ /* 0x000fe200078e0005 */
[----:B------:R-:W-:Y:S01]  /*e9e0*/  MOV R2, 0xea10 ;  /* 0x0000ea1000027802 */ /* 0x000fe20000000f00 */
[----:B------:R-:W-:Y:S02]  /*e9f0*/  IMAD.MOV.U32 R3, RZ, RZ, 0x2 ;  /* 0x00000002ff037424 */ /* 0x000fe400078e00ff */
[----:B------:R-:W-:Y:S05]  /*ea00*/  CALL.REL.NOINC `($__internal_26_$__cuda_sm70_shflsync_bfly_p) ;  /* 0x0000240000007944 */ /* 0x000fea0003c00000 */
[----:B------:R-:W-:Y:S01]  /*ea10*/  FMNMX.FTZ R5, R5, R157, !PT ;  /* 0x0000009d05057209 */ /* 0x000fe20007810000 */
[----:B------:R-:W-:Y:S01]  /*ea20*/  IMAD.MOV.U32 R3, RZ, RZ, 0x1 ;  /* 0x00000001ff037424 */ /* 0x000fe200078e00ff */
[----:B------:R-:W-:-:S03]  /*ea30*/  MOV R2, 0xea60 ;  /* 0x0000ea6000027802 */ /* 0x000fc60000000f00 */
[----:B------:R-:W-:Y:S02]  /*ea40*/  IMAD.MOV.U32 R108, RZ, RZ, R5 ;  /* 0x000000ffff6c7224 */ /* 0x000fe400078e0005 */
[----:B------:R-:W-:Y:S05]  /*ea50*/  CALL.REL.NOINC `($__internal_26_$__cuda_sm70_shflsync_bfly_p) ;  /* 0x000023b000007944 */ /* 0x000fea0003c00000 */
        /* <DEDUP_REMOVED lines=20> */
[----:B------:R-:W-:Y:S01]  /*eba0*/  MOV R80, R157 ;  /* 0x0000009d00507202 */ /* 0x000fe20000000f00 */
[----:B------:R-:W-:Y:S05]  /*ebb0*/  BRA `(.L_x_2083) ;  /* 0xffff5d5000007947 */ /* 0x000fea000383ffff */
.L_x_1991:
[----:B--234-:R-:W-:Y:S01]  /*ebc0*/  MOV R203, RZ ;  /* 0x000000ff00cb7202 */ /* 0x01cfe20000000f00 */
[----:B------:R-:W-:Y:S01]  /*ebd0*/  IMAD.MOV.U32 R204, RZ, RZ, R56 ;  /* 0x000000ffffcc7224 */ /* 0x000fe200078e0038 */
[----:B------:R-:W-:Y:S01]  /*ebe0*/  MOV R2, 0xec10 ;  /* 0x0000ec1000027802 */ /* 0x000fe20000000f00 */
[----:B------:R-:W-:Y:S02]  /*ebf0*/  IMAD.MOV.U32 R3, RZ, RZ, 0x181f ;  /* 0x0000181fff037424 */ /* 0x000fe400078e00ff */
[----:B-1----:R-:W-:Y:S05]  /*ec00*/  CALL.REL.NOINC `($__internal_27_$__cuda_sm70_shflsync_idx_p) ;  /* 0x0000226000007944 */ /* 0x002fea0003c00000 */
[----:B------:R-:W-:Y:S01]  /*ec10*/  MOV R58, R203 ;  /* 0x000000cb003a7202 */ /* 0x000fe20000000f00 */
[----:B------:R-:W-:-:S05]  /*ec20*/  BRA `(.L_x_2084) ;  /* 0xffff788000007947 */ /* 0x000fca000383ffff */
.L_x_1994:
[----:B------:R-:W-:Y:S01]  /*ec30*/  MOV R203, RZ ;  /* 0x000000ff00cb7202 */ /* 0x000fe20000000f00 */
[----:B------:R-:W-:Y:S01]  /*ec40*/  IMAD.MOV.U32 R204, RZ, RZ, R110 ;  /* 0x000000ffffcc7224 */ /* 0x000fe200078e006e */
[----:B------:R-:W-:Y:S01]  /*ec50*/  MOV R2, 0xec80 ;  /* 0x0000ec8000027802 */ /* 0x000fe20000000f00 */
[----:B------:R-:W-:Y:S02]  /*ec60*/  IMAD.MOV.U32 R3, RZ, RZ, 0x181f ;  /* 0x0000181fff037424 */ /* 0x000fe400078e00ff */
[----:B------:R-:W-:Y:S05]  /*ec70*/  CALL.REL.NOINC `($__internal_27_$__cuda_sm70_shflsync_idx_p) ;  /* 0x000021f000007944 */ /* 0x000fea0003c00000 */
[----:B------:R-:W-:Y:S01]  /*ec80*/  MOV R157, R203 ;  /* 0x000000cb009d7202 */ /* 0x000fe20000000f00 */
[----:B------:R-:W-:-:S05]  /*ec90*/  BRA `(.L_x_2085) ;  /* 0xffff825000007947 */ /* 0x000fca000383ffff */
.L_x_1995:
[----:B------:R-:W-:Y:S01]  /*eca0*/  MOV R203, RZ ;  /* 0x000000ff00cb7202 */ /* 0x000fe20000000f00 */
[----:B------:R-:W-:Y:S01]  /*ecb0*/  IMAD.MOV.U32 R204, RZ, RZ, R108 ;  /* 0x000000ffffcc7224 */ /* 0x000fe200078e006c */
[----:B------:R-:W-:Y:S01]  /*ecc0*/  MOV R2, 0xecf0 ;  /* 0x0000ecf000027802 */ /* 0x000fe20000000f00 */
[----:B------:R-:W-:Y:S02]  /*ecd0*/  IMAD.MOV.U32 R3, RZ, RZ, 0x181f ;  /* 0x0000181fff037424 */ /* 0x000fe400078e00ff */
[----:B-12---:R-:W-:Y:S05]  /*ece0*/  CALL.REL.NOINC `($__internal_27_$__cuda_sm70_shflsync_idx_p) ;  /* 0x0000218000007944 */ /* 0x006fea0003c00000 */
        /* <DEDUP_REMOVED lines=13> */
[----:B------:R-:W-:Y:S05]  /*edc0*/  CALL.REL.NOINC `($__internal_27_$__cuda_sm70_shflsync_idx_p) ;  /* 0x000020a000007944 */ /* 0x000fea0003c00000 */
[----:B------:R-:W-:Y:S01]  /*edd0*/  MOV R3, 0x181f ;  /* 0x0000181f00037802 */ /* 0x000fe20000000f00 */
[----:B------:R-:W-:Y:S01]  /*ede0*/  IMAD.MOV.U32 R112, RZ, RZ, R203 ;  /* 0x000000ffff707224 */ /* 0x000fe200078e00cb */
[----:B------:R-:W-:Y:S01]  /*edf0*/  MOV R203, 0x1 ;  /* 0x0000000100cb7802 */ /* 0x000fe20000000f00 */
[----:B------:R-:W-:Y:S01]  /*ee00*/  IMAD.MOV.U32 R204, RZ, RZ, R108 ;  /* 0x000000ffffcc7224 */ /* 0x000fe200078e006c */
[----:B------:R-:W-:Y:S02]  /*ee10*/  MOV R2, 0xee30 ;  /* 0x0000ee3000027802 */ /* 0x000fe40000000f00 */
[----:B------:R-:W-:Y:S05]  /*ee20*/  CALL.REL.NOINC `($__internal_27_$__cuda_sm70_shflsync_idx_p) ;  /* 0x0000204000007944 */ /* 0x000fea0003c00000 */
        /* <DEDUP_REMOVED lines=60> */
[----:B------:R-:W-:Y:S01]  /*f1f0*/  MOV R108, R203 ;  /* 0x000000cb006c7202 */ /* 0x000fe20000000f00 */
[----:B------:R-:W-:-:S05]  /*f200*/  BRA `(.L_x_2086) ;  /* 0xffff7e7000007947 */ /* 0x000fca000383ffff */
.L_x_1996:
[----:B------:R-:W-:Y:S02]  /*f210*/  MOV R3, 0x2 ;  /* 0x0000000200037802 */ /* 0x000fe40000000f00 */
[----:B------:R-:W-:Y:S02]  /*f220*/  MOV R2, 0xf240 ;  /* 0x0000f24000027802 */ /* 0x000fe40000000f00 */
[----:B------:R-:W-:Y:S05]  /*f230*/  CALL.REL.NOINC `($__internal_26_$__cuda_sm70_shflsync_bfly_p) ;  /* 0x00001bd000007944 */ /* 0x000fea0003c00000 */
[----:B------:R-:W-:Y:S01]  /*f240*/  FMNMX.FTZ R108, R108, R157, !PT ;  /* 0x0000009d6c6c7209 */ /* 0x000fe20007810000 */
[----:B------:R-:W-:Y:S01]  /*f250*/  IMAD.MOV.U32 R3, RZ, RZ, 0x1 ;  /* 0x00000001ff037424 */ /* 0x000fe200078e00ff */
[----:B------:R-:W-:Y:S02]  /*f260*/  MOV R2, 0xf280 ;  /* 0x0000f28000027802 */ /* 0x000fe40000000f00 */
[----:B------:R-:W-:Y:S05]  /*f270*/  CALL.REL.NOINC `($__internal_26_$__cuda_sm70_shflsync_bfly_p) ;  /* 0x00001b9000007944 */ /* 0x000fea0003c00000 */
[----:B------:R-:W-:Y:S01]  /*f280*/  IMAD.MOV.U32 R3, RZ, RZ, 0x2 ;  /* 0x00000002ff037424 */ /* 0x000fe200078e00ff */
[----:B------:R-:W-:Y:S01]  /*f290*/  FMNMX.FTZ R113, R108, R157, !PT ;  /* 0x0000009d6c717209 */ /* 0x000fe20007810000 */
[----:B------:R-:W-:Y:S01]  /*f2a0*/  IMAD.MOV.U32 R108, RZ, RZ, R110 ;  /* 0x000000ffff6c7224 */ /* 0x000fe200078e006e */
        /* <DEDUP_REMOVED lines=24> */
[----:B------:R-:W-:Y:S01]  /*f430*/  MOV R2, R157 ;  /* 0x0000009d00027202 */ /* 0x000fe20000000f00 */
[----:B------:R-:W-:-:S05]  /*f440*/  BRA `(.L_x_2087) ;  /* 0xffff82e000007947 */ /* 0x000fca000383ffff */
.L_x_1998:
[----:B------:R-:W-:Y:S01]  /*f450*/  IMAD.MOV.U32 R108, RZ, RZ, R207 ;  /* 0x000000ffff6c7224 */ /* 0x000fe200078e00cf */
[----:B------:R-:W-:-:S02]  /*f460*/  MOV R3, 0x2 ;  /* 0x0000000200037802 */ /* 0x000fc40000000f00 */
[----:B------:R-:W-:Y:S02]  /*f470*/  MOV R2, 0xf490 ;  /* 0x0000f49000027802 */ /* 0x000fe40000000f00 */
[----:B------:R-:W-:Y:S05]  /*f480*/  CALL.REL.NOINC `($__internal_26_$__cuda_sm70_shflsync_bfly_p) ;  /* 0x0000198000007944 */ /* 0x000fea0003c00000 */
[----:B------:R-:W-:Y:S01]  /*f490*/  FADD.FTZ R4, R207, R157 ;  /* 0x0000009dcf047221 */ /* 0x000fe20000010000 */
[----:B------:R-:W-:Y:S02]  /*f4a0*/  MOV R3, 0x1 ;  /* 0x0000000100037802 */ /* 0x000fe40000000f00 */
[----:B------:R-:W-:Y:S02]  /*f4b0*/  MOV R2, 0xf4e0 ;  /* 0x0000f4e000027802 */ /* 0x000fe40000000f00 */
[----:B------:R-:W-:Y:S02]  /*f4c0*/  MOV R108, R4 ;  /* 0x00000004006c7202 */ /* 0x000fe40000000f00 */
[----:B------:R-:W-:Y:S05]  /*f4d0*/  CALL.REL.NOINC `($__internal_26_$__cuda_sm70_shflsync_bfly_p) ;  /* 0x0000193000007944 */ /* 0x000fea0003c00000 */
[----:B------:R-:W-:Y:S01]  /*f4e0*/  FADD.FTZ R4, R4, R157 ;  /* 0x0000009d04047221 */ /* 0x000fe20000010000 */
[----:B------:R-:W-:Y:S02]  /*f4f0*/  MOV R108, R208 ;  /* 0x000000d0006c7202 */ /* 0x000fe40000000f00 */
[----:B------:R-:W-:Y:S02]  /*f500*/  MOV R3, 0x2 ;  /* 0x0000000200037802 */ /* 0x000fe40000000f00 */
[----:B------:R-:W-:-:S02]  /*f510*/  MOV R2, 0xf530 ;  /* 0x0000f53000027802 */ /* 0x000fc40000000f00 */
[----:B------:R-:W-:Y:S05]  /*f520*/  CALL.REL.NOINC `($__internal_26_$__cuda_sm70_shflsync_bfly_p) ;  /* 0x000018e000007944 */ /* 0x000fea0003c00000 */
[----:B------:R-:W-:Y:S01]  /*f530*/  FADD.FTZ R5, R208, R157 ;  /* 0x0000009dd0057221 */ /* 0x000fe20000010000 */
[----:B------:R-:W-:-:S02]  /*f540*/  MOV R3, 0x1 ;  /* 0x0000000100037802 */ /* 0x000fc40000000f00 */
[----:B------:R-:W-:Y:S02]  /*f550*/  MOV R2, 0xf580 ;  /* 0x0000f58000027802 */ /* 0x000fe40000000f00 */
[----:B------:R-:W-:Y:S02]  /*f560*/  MOV R108, R5 ;  /* 0x00000005006c7202 */ /* 0x000fe40000000f00 */
[----:B------:R-:W-:Y:S05]  /*f570*/  CALL.REL.NOINC `($__internal_26_$__cuda_sm70_shflsync_bfly_p) ;  /* 0x0000189000007944 */ /* 0x000fea0003c00000 */
[----:B------:R-:W-:Y:S01]  /*f580*/  FADD.FTZ R5, R5, R157 ;  /* 0x0000009d05057221 */ /* 0x000fe20000010000 */
[----:B------:R-:W-:Y:S02]  /*f590*/  MOV R108, R209 ;  /* 0x000000d1006c7202 */ /* 0x000fe40000000f00 */
[----:B------:R-:W-:Y:S02]  /*f5a0*/  MOV R3, 0x2 ;  /* 0x0000000200037802 */ /* 0x000fe40000000f00 */
[----:B------:R-:W-:Y:S02]  /*f5b0*/  MOV R2, 0xf5d0 ;  /* 0x0000f5d000027802 */ /* 0x000fe40000000f00 */
[----:B------:R-:W-:Y:S05]  /*f5c0*/  CALL.REL.NOINC `($__internal_26_$__cuda_sm70_shflsync_bfly_p) ;  /* 0x0000184000007944 */ /* 0x000fea0003c00000 */
[----:B------:R-:W-:Y:S01]  /*f5d0*/  FADD.FTZ R6, R209, R157 ;  /* 0x0000009dd1067221 */ /* 0x000fe20000010000 */
[----:B------:R-:W-:Y:S02]  /*f5e0*/  MOV R3, 0x1 ;  /* 0x0000000100037802 */ /* 0x000fe40000000f00 */
[----:B------:R-:W-:-:S02]  /*f5f0*/  MOV R2, 0xf620 ;  /* 0x0000f62000027802 */ /* 0x000fc40000000f00 */
        /* <DEDUP_REMOVED lines=9> */
[----:B------:R-:W-:Y:S02]  /*f690*/  MOV R2, 0xf6c0 ;  /* 0x0000f6c000027802 */ /* 0x000fe40000000f00 */
[----:B------:R-:W-:-:S02]  /*f6a0*/  MOV R108, R7 ;  /* 0x00000007006c7202 */ /* 0x000fc40000000f00 */
[----:B------:R-:W-:Y:S05]  /*f6b0*/  CALL.REL.NOINC `($__internal_26_$__cuda_sm70_shflsync_bfly_p) ;  /* 0x0000175000007944 */ /* 0x000fea0003c00000 */
[----:B------:R-:W-:Y:S01]  /*f6c0*/  MOV R8, R157 ;  /* 0x0000009d00087202 */ /* 0x000fe20000000f00 */
[----:B------:R-:W-:Y:S05]  /*f6d0*/  BRA `(.L_x_2088) ;  /* 0xffff9ec000007947 */ /* 0x000fea000383ffff */
.L_x_2005:
[----:B--234-:R-:W-:Y:S01]  /*f6e0*/  IMAD.MOV.U32 R204, RZ, RZ, R5 ;  /* 0x000000ffffcc7224 */ /* 0x01cfe200078e0005 */
[----:B------:R-:W-:Y:S01]  /*f6f0*/  MOV R203, RZ ;  /* 0x000000ff00cb7202 */ /* 0x000fe20000000f00 */
[----:B------:R-:W-:Y:S01]  /*f700*/  IMAD.MOV.U32 R3, RZ, RZ, 0x181f ;  /* 0x0000181fff037424 */ /* 0x000fe200078e00ff */
[----:B------:R-:W-:-:S02]  /*f710*/  MOV R2, 0xf730 ;  /* 0x0000f73000027802 */ /* 0x000fc40000000f00 */
[----:B-1----:R-:W-:Y:S05]  /*f720*/  CALL.REL.NOINC `($__internal_27_$__cuda_sm70_shflsync_idx_p) ;  /* 0x0000174000007944 */ /* 0x002fea0003c00000 */
[----:B------:R-:W-:Y:S01]  /*f730*/  MOV R7, R203 ;  /* 0x000000cb00077202 */ /* 0x000fe20000000f00 */
[----:B------:R-:W-:Y:S05]  /*f740*/  BRA `(.L_x_2089) ;  /* 0xffffb47000007947 */ /* 0x000fea000383ffff */
.L_x_2006:
[----:B------:R-:W-:Y:S01]  /*f750*/  IMAD.MOV.U32 R204, RZ, RZ, R6 ;  /* 0x000000ffffcc7224 */ /* 0x000fe200078e0006 */
[----:B------:R-:W-:Y:S01]  /*f760*/  MOV R203, RZ ;  /* 0x000000ff00cb7202 */ /* 0x000fe20000000f00 */
[----:B------:R-:W-:Y:S01]  /*f770*/  IMAD.MOV.U32 R3, RZ, RZ, 0x181f ;  /* 0x0000181fff037424 */ /* 0x000fe200078e00ff */
[----:B------:R-:W-:-:S02]  /*f780*/  MOV R2, 0xf7a0 ;  /* 0x0000f7a000027802 */ /* 0x000fc40000000f00 */
[----:B-123--:R-:W-:Y:S05]  /*f790*/  CALL.REL.NOINC `($__internal_27_$__cuda_sm70_shflsync_idx_p) ;  /* 0x000016d000007944 */ /* 0x00efea0003c00000 */
[----:B------:R-:W-:Y:S01]  /*f7a0*/  MOV R2, R203 ;  /* 0x000000cb00027202 */ /* 0x000fe20000000f00 */
[----:B------:R-:W-:Y:S05]  /*f7b0*/  BRA `(.L_x_2090) ;  /* 0xffffb42000007947 */ /* 0x000fea000383ffff */
.L_x_2007:
[----:B------:R-:W-:Y:S01]  /*f7c0*/  IMAD.MOV.U32 R204, RZ, RZ, R5 ;  /* 0x000000ffffcc7224 */ /* 0x000fe200078e0005 */
[----:B------:R-:W-:Y:S01]  /*f7d0*/  MOV R203, 0x1 ;  /* 0x0000000100cb7802 */ /* 0x000fe20000000f00 */
[----:B--2---:R-:W-:Y:S01]  /*f7e0*/  IMAD.MOV.U32 R3, RZ, RZ, 0x181f ;  /* 0x0000181fff037424 */ /* 0x004fe200078e00ff */
[----:B------:R-:W-:-:S02]  /*f7f0*/  MOV R2, 0xf810 ;  /* 0x0000f81000027802 */ /* 0x000fc40000000f00 */
[----:B-1--4-:R-:W-:Y:S05]  /*f800*/  CALL.REL.NOINC `($__internal_27_$__cuda_sm70_shflsync_idx_p) ;  /* 0x0000166000007944 */ /* 0x012fea0003c00000 */
        /* <DEDUP_REMOVED lines=8> */
.L_x_2008:
[----:B------:R-:W-:Y:S01]  /*f890*/  IMAD.MOV.U32 R204, RZ, RZ, R5 ;  /* 0x000000ffffcc7224 */ /* 0x000fe200078e0005 */
[----:B------:R-:W-:Y:S01]  /*f8a0*/  MOV R203, 0x2 ;  /* 0x0000000200cb7802 */ /* 0x000fe20000000f00 */
[----:B-1----:R-:W-:Y:S01]  /*f8b0*/  IMAD.MOV.U32 R3, RZ, RZ, 0x181f ;  /* 0x0000181fff037424 */ /* 0x002fe200078e00ff */
[----:B------:R-:W-:Y:S02]  /*f8c0*/  MOV R2, 0xf8e0 ;  /* 0x0000f8e000027802 */ /* 0x000fe40000000f00 */
[----:B---34-:R-:W-:Y:S05]  /*f8d0*/  CALL.REL.NOINC `($__internal_27_$__cuda_sm70_shflsync_idx_p) ;  /* 0x0000159000007944 */ /* 0x018fea0003c00000 */
[----:B------:R-:W-:Y:S01]  /*f8e0*/  MOV R7, R203 ;  /* 0x000000cb00077202 */ /* 0x000fe20000000f00 */
[----:B------:R-:W-:Y:S05]  /*f8f0*/  BRA `(.L_x_2092) ;  /* 0xffffb40000007947 */ /* 0x000fea000383ffff */
.L_x_2009:
[----:B------:R-:W-:Y:S01]  /*f900*/  IMAD.MOV.U32 R204, RZ, RZ, R6 ;  /* 0x000000ffffcc7224 */ /* 0x000fe200078e0006 */
[----:B------:R-:W-:Y:S01]  /*f910*/  MOV R203, 0x2 ;  /* 0x0000000200cb7802 */ /* 0x000fe20000000f00 */
[----:B-1----:R-:W-:Y:S01]  /*f920*/  IMAD.MOV.U32 R3, RZ, RZ, 0x181f ;  /* 0x0000181fff037424 */ /* 0x002fe200078e00ff */
[----:B------:R-:W-:Y:S02]  /*f930*/  MOV R2, 0xf950 ;  /* 0x0000f95000027802 */ /* 0x000fe40000000f00 */
[----:B--234-:R-:W-:Y:S05]  /*f940*/  CALL.REL.NOINC `($__internal_27_$__cuda_sm70_shflsync_idx_p) ;  /* 0x0000152000007944 */ /* 0x01cfea0003c00000 */
[----:B------:R-:W-:Y:S01]  /*f950*/  MOV R2, R203 ;  /* 0x000000cb00027202 */ /* 0x000fe20000000f00 */
[----:B------:R-:W-:Y:S05]  /*f960*/  BRA `(.L_x_2093) ;  /* 0xffffb3b000007947 */ /* 0x000fea000383ffff */
.L_x_2010:
[----:B------:R-:W-:Y:S01]  /*f970*/  IMAD.MOV.U32 R204, RZ, RZ, R5 ;  /* 0x000000ffffcc7224 */ /* 0x000fe200078e0005 */
[----:B------:R-:W-:Y:S01]  /*f980*/  MOV R203, 0x3 ;  /* 0x0000000300cb7802 */ /* 0x000fe20000000f00 */
[----:B--2---:R-:W-:Y:S01]  /*f990*/  IMAD.MOV.U32 R3, RZ, RZ, 0x181f ;  /* 0x0000181fff037424 */ /* 0x004fe200078e00ff */
[----:B------:R-:W-:-:S02]  /*f9a0*/  MOV R2, 0xf9c0 ;  /* 0x0000f9c000027802 */ /* 0x000fc40000000f00 */
[----:B-1-34-:R-:W-:Y:S05]  /*f9b0*/  CALL.REL.NOINC `($__internal_27_$__cuda_sm70_shflsync_idx_p) ;  /* 0x000014b000007944 */ /* 0x01afea0003c00000 */
        /* <DEDUP_REMOVED lines=8> */
.L_x_2011:
[----:B------:R-:W-:Y:S01]  /*fa40*/  IMAD.MOV.U32 R204, RZ, RZ, R5 ;  /* 0x000000ffffcc7224 */ /* 0x000fe200078e0005 */
[----:B------:R-:W-:Y:S01]  /*fa50*/  MOV R203, 0x4 ;  /* 0x0000000400cb7802 */ /* 0x000fe20000000f00 */
[----:B--2---:R-:W-:Y:S01]  /*fa60*/  IMAD.MOV.U32 R3, RZ, RZ, 0x181f ;  /* 0x0000181fff037424 */ /* 0x004fe200078e00ff */
[----:B------:R-:W-:Y:S02]  /*fa70*/  MOV R2, 0xfa90 ;  /* 0x0000fa9000027802 */ /* 0x000fe40000000f00 */
[----:B-1-34-:R-:W-:Y:S05]  /*fa80*/  CALL.REL.NOINC `($__internal_27_$__cuda_sm70_shflsync_idx_p) ;  /* 0x000013e000007944 */ /* 0x01afea0003c00000 */
[----:B------:R-:W-:Y:S01]  /*fa90*/  MOV R7, R203 ;  /* 0x000000cb00077202 */ /* 0x000fe20000000f00 */
[----:B------:R-:W-:Y:S05]  /*faa0*/  BRA `(.L_x_2095) ;  /* 0xffffb38000007947 */ /* 0x000fea000383ffff */
.L_x_2012:
[----:B------:R-:W-:Y:S01]  /*fab0*/  IMAD.MOV.U32 R204, RZ, RZ, R6 ;  /* 0x000000ffffcc7224 */ /* 0x000fe200078e0006 */
[----:B------:R-:W-:Y:S01]  /*fac0*/  MOV R203, 0x4 ;  /* 0x0000000400cb7802 */ /* 0x000fe20000000f00 */
[----:B--2---:R-:W-:Y:S01]  /*fad0*/  IMAD.MOV.U32 R3, RZ, RZ, 0x181f ;  /* 0x0000181fff037424 */ /* 0x004fe200078e00ff */
[----:B------:R-:W-:Y:S02]  /*fae0*/  MOV R2, 0xfb00 ;  /* 0x0000fb0000027802 */ /* 0x000fe40000000f00 */
[----:B-1-34-:R-:W-:Y:S05]  /*faf0*/  CALL.REL.NOINC `($__internal_27_$__cuda_sm70_shflsync_idx_p) ;  /* 0x0000137000007944 */ /* 0x01afea0003c00000 */
[----:B------:R-:W-:Y:S01]  /*fb00*/  MOV R2, R203 ;  /* 0x000000cb00027202 */ /* 0x000fe20000000f00 */
[----:B------:R-:W-:Y:S05]  /*fb10*/  BRA `(.L_x_2096) ;  /* 0xffffb33000007947 */ /* 0x000fea000383ffff */
.L_x_2013:
[----:B------:R-:W-:Y:S01]  /*fb20*/  IMAD.MOV.U32 R204, RZ, RZ, R5 ;  /* 0x000000ffffcc7224 */ /* 0x000fe200078e0005 */
[----:B------:R-:W-:Y:S01]  /*fb30*/  MOV R203, 0x5 ;  /* 0x0000000500cb7802 */ /* 0x000fe20000000f00 */
[----:B-1----:R-:W-:Y:S01]  /*fb40*/  IMAD.MOV.U32 R3, RZ, RZ, 0x181f ;  /* 0x0000181fff037424 */ /* 0x002fe200078e00ff */
[----:B------:R-:W-:-:S02]  /*fb50*/  MOV R2, 0xfb70 ;  /* 0x0000fb7000027802 */ /* 0x000fc40000000f00 */
[----:B--234-:R-:W-:Y:S05]  /*fb60*/  CALL.REL.NOINC `($__internal_27_$__cuda_sm70_shflsync_idx_p) ;  /* 0x0000130000007944 */ /* 0x01cfea0003c00000 */
        /* <DEDUP_REMOVED lines=8> */
.L_x_2014:
[----:B------:R-:W-:Y:S01]  /*fbf0*/  IMAD.MOV.U32 R204, RZ, RZ, R5 ;  /* 0x000000ffffcc7224 */ /* 0x000fe200078e0005 */
[----:B------:R-:W-:Y:S01]  /*fc00*/  MOV R203, 0x6 ;  /* 0x0000000600cb7802 */ /* 0x000fe20000000f00 */
[----:B--2---:R-:W-:Y:S01]  /*fc10*/  IMAD.MOV.U32 R3, RZ, RZ, 0x181f ;  /* 0x0000181fff037424 */ /* 0x004fe200078e00ff */
[----:B------:R-:W-:Y:S02]  /*fc20*/  MOV R2, 0xfc40 ;  /* 0x0000fc4000027802 */ /* 0x000fe40000000f00 */
[----:B-1--4-:R-:W-:Y:S05]  /*fc30*/  CALL.REL.NOINC `($__internal_27_$__cuda_sm70_shflsync_idx_p) ;  /* 0x0000123000007944 */ /* 0x012fea0003c00000 */
[----:B------:R-:W-:Y:S01]  /*fc40*/  MOV R7, R203 ;  /* 0x000000cb00077202 */ /* 0x000fe20000000f00 */
[----:B------:R-:W-:Y:S05]  /*fc50*/  BRA `(.L_x_2098) ;  /* 0xffffb30000007947 */ /* 0x000fea000383ffff */
.L_x_2015:
[----:B------:R-:W-:Y:S01]  /*fc60*/  IMAD.MOV.U32 R204, RZ, RZ, R6 ;  /* 0x000000ffffcc7224 */ /* 0x000fe200078e0006 */
[----:B------:R-:W-:Y:S01]  /*fc70*/  MOV R203, 0x6 ;  /* 0x0000000600cb7802 */ /* 0x000fe20000000f00 */
[----:B--2---:R-:W-:Y:S01]  /*fc80*/  IMAD.MOV.U32 R3, RZ, RZ, 0x181f ;  /* 0x0000181fff037424 */ /* 0x004fe200078e00ff */
[----:B------:R-:W-:Y:S02]  /*fc90*/  MOV R2, 0xfcb0 ;  /* 0x0000fcb000027802 */ /* 0x000fe40000000f00 */
[----:B-1-34-:R-:W-:Y:S05]  /*fca0*/  CALL.REL.NOINC `($__internal_27_$__cuda_sm70_shflsync_idx_p) ;  /* 0x000011c000007944 */ /* 0x01afea0003c00000 */
[----:B------:R-:W-:Y:S01]  /*fcb0*/  MOV R2, R203 ;  /* 0x000000cb00027202 */ /* 0x000fe20000000f00 */
[----:B------:R-:W-:Y:S05]  /*fcc0*/  BRA `(.L_x_2099) ;  /* 0xffffb2b000007947 */ /* 0x000fea000383ffff */
.L_x_2016:
[----:B------:R-:W-:Y:S01]  /*fcd0*/  IMAD.MOV.U32 R204, RZ, RZ, R5 ;  /* 0x000000ffffcc7224 */ /* 0x000fe200078e0005 */
[----:B------:R-:W-:Y:S01]  /*fce0*/  MOV R203, 0x7 ;  /* 0x0000000700cb7802 */ /* 0x000fe20000000f00 */
[----:B-1----:R-:W-:Y:S01]  /*fcf0*/  IMAD.MOV.U32 R3, RZ, RZ, 0x181f ;  /* 0x0000181fff037424 */ /* 0x002fe200078e00ff */
[----:B------:R-:W-:-:S02]  /*fd00*/  MOV R2, 0xfd20 ;  /* 0x0000fd2000027802 */ /* 0x000fc40000000f00 */
[----:B--2-4-:R-:W-:Y:S05]  /*fd10*/  CALL.REL.NOINC `($__internal_27_$__cuda_sm70_shflsync_idx_p) ;  /* 0x0000115000007944 */ /* 0x014fea0003c00000 */
        /* <DEDUP_REMOVED lines=8> */
.L_x_2018:
[----:B------:R-:W-:Y:S01]  /*fda0*/  IMAD.MOV.U32 R204, RZ, RZ, R5 ;  /* 0x000000ffffcc7224 */ /* 0x000fe200078e0005 */
[----:B------:R-:W-:Y:S01]  /*fdb0*/  MOV R203, RZ ;  /* 0x000000ff00cb7202 */ /* 0x000fe20000000f00 */
[----:B------:R-:W-:Y:S01]  /*fdc0*/  IMAD.MOV.U32 R3, RZ, RZ, 0x1c1f ;  /* 0x00001c1fff037424 */ /* 0x000fe200078e00ff */
[----:B------:R-:W-:Y:S02]  /*fdd0*/  MOV R2, 0xfdf0 ;  /* 0x0000fdf000027802 */ /* 0x000fe40000000f00 */
[----:B------:R-:W-:Y:S05]  /*fde0*/  CALL.REL.NOINC `($__internal_27_$__cuda_sm70_shflsync_idx_p) ;  /* 0x0000108000007944 */ /* 0x000fea0003c00000 */
[----:B------:R-:W-:Y:S01]  /*fdf0*/  MOV R4, R203 ;  /* 0x000000cb00047202 */ /* 0x000fe20000000f00 */
[----:B------:R-:W-:Y:S05]  /*fe00*/  BRA `(.L_x_2101) ;  /* 0xffffb4a000007947 */ /* 0x000fea000383ffff */
.L_x_2019:
[----:B------:R-:W-:Y:S01]  /*fe10*/  IMAD.MOV.U32 R204, RZ, RZ, R12 ;  /* 0x000000ffffcc7224 */ /* 0x000fe200078e000c */
[----:B------:R-:W-:Y:S01]  /*fe20*/  MOV R203, RZ ;  /* 0x000000ff00cb7202 */ /* 0x000fe20000000f00 */
[----:B------:R-:W-:Y:S01]  /*fe30*/  IMAD.MOV.U32 R3, RZ, RZ, 0x1c1f ;  /* 0x00001c1fff037424 */ /* 0x000fe200078e00ff */
[----:B------:R-:W-:Y:S02]  /*fe40*/  MOV R2, 0xfe60 ;  /* 0x0000fe6000027802 */ /* 0x000fe40000000f00 */
[----:B-12---:R-:W-:Y:S05]  /*fe50*/  CALL.REL.NOINC `($__internal_27_$__cuda_sm70_shflsync_idx_p) ;  /* 0x0000101000007944 */ /* 0x006fea0003c00000 */
[----:B------:R-:W-:Y:S01]  /*fe60*/  MOV R0, R203 ;  /* 0x000000cb00007202 */ /* 0x000fe20000000f00 */
[----:B------:R-:W-:Y:S05]  /*fe70*/  BRA `(.L_x_2102) ;  /* 0xffffb45000007947 */ /* 0x000fea000383ffff */
.L_x_2022:
        /* <DEDUP_REMOVED lines=13> */
.L_x_2025:
[----:B------:R-:W-:Y:S01]  /*ff50*/  IMAD.MOV.U32 R204, RZ, RZ, R5 ;  /* 0x000000ffffcc7224 */ /* 0x000fe200078e0005 */
[----:B------:R-:W-:Y:S01]  /*ff60*/  MOV R203, 0x2 ;  /* 0x0000000200cb7802 */ /* 0x000fe20000000f00 */
[----:B---3--:R-:W-:Y:S01]  /*ff70*/  IMAD.MOV.U32 R3, RZ, RZ, 0x1c1f ;  /* 0x00001c1fff037424 */ /* 0x008fe200078e00ff */
[----:B------:R-:W-:Y:S02]  /*ff80*/  MOV R2, 0xffa0 ;  /* 0x0000ffa000027802 */ /* 0x000fe40000000f00 */
[----:B-12-4-:R-:W-:Y:S05]  /*ff90*/  CALL.REL.NOINC `($__internal_27_$__cuda_sm70_shflsync_idx_p) ;  /* 0x00000ed000007944 */ /* 0x016fea0003c00000 */
[----:B------:R-:W-:Y:S01]  /*ffa0*/  MOV R4, R203 ;  /* 0x000000cb00047202 */ /* 0x000fe20000000f00 */
[----:B------:R-:W-:Y:S05]  /*ffb0*/  BRA `(.L_x_2104) ;  /* 0xffffb9c000007947 */ /* 0x000fea000383ffff */
.L_x_2026:
[----:B------:R-:W-:Y:S01]  /*ffc0*/  IMAD.MOV.U32 R204, RZ, RZ, R12 ;  /* 0x000000ffffcc7224 */ /* 0x000fe200078e000c */
[----:B------:R-:W-:Y:S01]  /*ffd0*/  MOV R203, 0x2 ;  /* 0x0000000200cb7802 */ /* 0x000fe20000000f00 */
[----:B---3--:R-:W-:Y:S01]  /*ffe0*/  IMAD.MOV.U32 R3, RZ, RZ, 0x1c1f ;  /* 0x00001c1fff037424 */ /* 0x008fe200078e00ff */
[----:B------:R-:W-:Y:S02]  /*fff0*/  MOV R2, 0x10010 ;  /* 0x0001001000027802 */ /* 0x000fe40000000f00 */
[----:B-12-4-:R-:W-:Y:S05]  /*10000*/  CALL.REL.NOINC `($__internal_27_$__cuda_sm70_shflsync_idx_p) ;  /* 0x00000e6000007944 */ /* 0x016fea0003c00000 */
[----:B------:R-:W-:Y:S01]  /*10010*/  MOV R0, R203 ;  /* 0x000000cb00007202 */ /* 0x000fe20000000f00 */
[----:B------:R-:W-:Y:S05]  /*10020*/  BRA `(.L_x_2105) ;  /* 0xffffb97000007947 */ /* 0x000fea000383ffff */
.L_x_2029:
[----:B------:R-:W-:Y:S01]  /*10030*/  IMAD.MOV.U32 R204, RZ, RZ, R5 ;  /* 0x000000ffffcc7224 */ /* 0x000fe200078e0005 */
[----:B------:R-:W-:Y:S01]  /*10040*/  MOV R203, 0x3 ;  /* 0x0000000300cb7802 */ /* 0x000fe20000000f00 */
[----:B--23--:R-:W-:Y:S01]  /*10050*/  IMAD.MOV.U32 R3, RZ, RZ, 0x1c1f ;  /* 0x00001c1fff037424 */ /* 0x00cfe200078e00ff */
        /* <DEDUP_REMOVED lines=10> */
.L_x_2033:
[----:B------:R-:W-:Y:S01]  /*10100*/  IMAD.MOV.U32 R204, RZ, RZ, R5 ;  /* 0x000000ffffcc7224 */ /* 0x000fe200078e0005 */
[----:B------:R-:W-:Y:S01]  /*10110*/  MOV R203, RZ ;  /* 0x000000ff00cb7202 */ /* 0x000fe20000000f00 */
[----:B------:R-:W-:Y:S01]  /*10120*/  IMAD.MOV.U32 R3, RZ, RZ, 0x181f ;  /* 0x0000181fff037424 */ /* 0x000fe200078e00ff */
[----:B------:R-:W-:Y:S02]  /*10130*/  MOV R2, 0x10150 ;  /* 0x0001015000027802 */ /* 0x000fe40000000f00 */
[----:B------:R-:W-:Y:S05]  /*10140*/  CALL.REL.NOINC `($__internal_27_$__cuda_sm70_shflsync_idx_p) ;  /* 0x00000d2000007944 */ /* 0x000fea0003c00000 */
[----:B------:R-:W-:Y:S01]  /*10150*/  MOV R7, R203 ;  /* 0x000000cb00077202 */ /* 0x000fe20000000f00 */
[----:B------:R-:W-:Y:S05]  /*10160*/  BRA `(.L_x_2107) ;  /* 0xffffc64000007947 */ /* 0x000fea000383ffff */
.L_x_2034:
[----:B------:R-:W-:Y:S01]  /*10170*/  IMAD.MOV.U32 R204, RZ, RZ, R6 ;  /* 0x000000ffffcc7224 */ /* 0x000fe200078e0006 */
[----:B------:R-:W-:Y:S01]  /*10180*/  MOV R203, RZ ;  /* 0x000000ff00cb7202 */ /* 0x000fe20000000f00 */
[----:B------:R-:W-:Y:S01]  /*10190*/  IMAD.MOV.U32 R3, RZ, RZ, 0x181f ;  /* 0x0000181fff037424 */ /* 0x000fe200078e00ff */
[----:B------:R-:W-:Y:S02]  /*101a0*/  MOV R2, 0x101c0 ;  /* 0x000101c000027802 */ /* 0x000fe40000000f00 */
[----:B-12---:R-:W-:Y:S05]  /*101b0*/  CALL.REL.NOINC `($__internal_27_$__cuda_sm70_shflsync_idx_p) ;  /* 0x00000cb000007944 */ /* 0x006fea0003c00000 */
[----:B------:R-:W-:Y:S01]  /*101c0*/  MOV R2, R203 ;  /* 0x000000cb00027202 */ /* 0x000fe20000000f00 */
[----:B------:R-:W-:Y:S05]  /*101d0*/  BRA `(.L_x_2108) ;  /* 0xffffc5f000007947 */ /* 0x000fea000383ffff */
.L_x_2035:
[----:B------:R-:W-:Y:S01]  /*101e0*/  IMAD.MOV.U32 R204, RZ, RZ, R5 ;  /* 0x000000ffffcc7224 */ /* 0x000fe200078e0005 */
[----:B------:R-:W-:Y:S01]  /*101f0*/  MOV R203, 0x1 ;  /* 0x0000000100cb7802 */ /* 0x000fe20000000f00 */
[----:B--2---:R-:W-:Y:S01]  /*10200*/  IMAD.MOV.U32 R3, RZ, RZ, 0x181f ;  /* 0x0000181fff037424 */ /* 0x004fe200078e00ff */
[----:B------:R-:W-:-:S02]  /*10210*/  MOV R2, 0x10230 ;  /* 0x0001023000027802 */ /* 0x000fc40000000f00 */
[----:B-1-3--:R-:W-:Y:S05]  /*10220*/  CALL.REL.NOINC `($__internal_27_$__cuda_sm70_shflsync_idx_p) ;  /* 0x00000c4000007944 */ /* 0x00afea0003c00000 */
        /* <DEDUP_REMOVED lines=8> */
.L_x_2036:
[----:B------:R-:W-:Y:S01]  /*102b0*/  IMAD.MOV.U32 R204, RZ, RZ, R5 ;  /* 0x000000ffffcc7224 */ /* 0x000fe200078e0005 */
[----:B------:R-:W-:Y:S01]  /*102c0*/  MOV R203, 0x2 ;  /* 0x0000000200cb7802 */ /* 0x000fe20000000f00 */
[----:B-1----:R-:W-:Y:S01]  /*102d0*/  IMAD.MOV.U32 R3, RZ, RZ, 0x181f ;  /* 0x0000181fff037424 */ /* 0x002fe200078e00ff */
[----:B------:R-:W-:Y:S02]  /*102e0*/  MOV R2, 0x10300 ;  /* 0x0001030000027802 */ /* 0x000fe40000000f00 */
[----:B---34-:R-:W-:Y:S05]  /*102f0*/  CALL.REL.NOINC `($__internal_27_$__cuda_sm70_shflsync_idx_p) ;  /* 0x00000b7000007944 */ /* 0x018fea0003c00000 */
[----:B------:R-:W-:Y:S01]  /*10300*/  MOV R7, R203 ;  /* 0x000000cb00077202 */ /* 0x000fe20000000f00 */
[----:B------:R-:W-:Y:S05]  /*10310*/  BRA `(.L_x_2110) ;  /* 0xffffc5e000007947 */ /* 0x000fea000383ffff */
.L_x_2037:
[----:B------:R-:W-:Y:S01]  /*10320*/  IMAD.MOV.U32 R204, RZ, RZ, R6 ;  /* 0x000000ffffcc7224 */ /* 0x000fe200078e0006 */
[----:B------:R-:W-:Y:S01]  /*10330*/  MOV R203, 0x2 ;  /* 0x0000000200cb7802 */ /* 0x000fe20000000f00 */
[----:B-1----:R-:W-:Y:S01]  /*10340*/  IMAD.MOV.U32 R3, RZ, RZ, 0x181f ;  /* 0x0000181fff037424 */ /* 0x002fe200078e00ff */
[----:B------:R-:W-:Y:S02]  /*10350*/  MOV R2, 0x10370 ;  /* 0x0001037000027802 */ /* 0x000fe40000000f00 */
[----:B--234-:R-:W-:Y:S05]  /*10360*/  CALL.REL.NOINC `($__internal_27_$__cuda_sm70_shflsync_idx_p) ;  /* 0x00000b0000007944 */ /* 0x01cfea0003c00000 */
[----:B------:R-:W-:Y:S01]  /*10370*/  MOV R2, R203 ;  /* 0x000000cb00027202 */ /* 0x000fe20000000f00 */
[----:B------:R-:W-:Y:S05]  /*10380*/  BRA `(.L_x_2111) ;  /* 0xffffc59000007947 */ /* 0x000fea000383ffff */
.L_x_2038:
        /* <DEDUP_REMOVED lines=13> */
.L_x_2039:
[----:B------:R-:W-:Y:S01]  /*10460*/  IMAD.MOV.U32 R204, RZ, RZ, R5 ;  /* 0x000000ffffcc7224 */ /* 0x000fe200078e0005 */
[----:B------:R-:W-:Y:S01]  /*10470*/  MOV R203, 0x4 ;  /* 0x0000000400cb7802 */ /* 0x000fe20000000f00 */
[----:B--2---:R-:W-:Y:S01]  /*10480*/  IMAD.MOV.U32 R3, RZ, RZ, 0x181f ;  /* 0x0000181fff037424 */ /* 0x004fe200078e00ff */
[----:B------:R-:W-:Y:S02]  /*10490*/  MOV R2, 0x104b0 ;  /* 0x000104b000027802 */ /* 0x000fe40000000f00 */
[----:B-1-34-:R-:W-:Y:S05]  /*104a0*/  CALL.REL.NOINC `($__internal_27_$__cuda_sm70_shflsync_idx_p) ;  /* 0x000009c000007944 */ /* 0x01afea0003c00000 */
[----:B------:R-:W-:Y:S01]  /*104b0*/  MOV R7, R203 ;  /* 0x000000cb00077202 */ /* 0x000fe20000000f00 */
[----:B------:R-:W-:Y:S05]  /*104c0*/  BRA `(.L_x_2113) ;  /* 0xffffc56000007947 */ /* 0x000fea000383ffff */
.L_x_2040:
[----:B------:R-:W-:Y:S01]  /*104d0*/  IMAD.MOV.U32 R204, RZ, RZ, R6 ;  /* 0x000000ffffcc7224 */ /* 0x000fe200078e0006 */
[----:B------:R-:W-:Y:S01]  /*104e0*/  MOV R203, 0x4 ;  /* 0x0000000400cb7802 */ /* 0x000fe20000000f00 */
[----:B--2---:R-:W-:Y:S01]  /*104f0*/  IMAD.MOV.U32 R3, RZ, RZ, 0x181f ;  /* 0x0000181fff037424 */ /* 0x004fe200078e00ff */
[----:B------:R-:W-:Y:S02]  /*10500*/  MOV R2, 0x10520 ;  /* 0x0001052000027802 */ /* 0x000fe40000000f00 */
[----:B-1-34-:R-:W-:Y:S05]  /*10510*/  CALL.REL.NOINC `($__internal_27_$__cuda_sm70_shflsync_idx_p) ;  /* 0x0000095000007944 */ /* 0x01afea0003c00000 */
[----:B------:R-:W-:Y:S01]  /*10520*/  MOV R2, R203 ;  /* 0x000000cb00027202 */ /* 0x000fe20000000f00 */
[----:B------:R-:W-:Y:S05]  /*10530*/  BRA `(.L_x_2114) ;  /* 0xffffc51000007947 */ /* 0x000fea000383ffff */
.L_x_2041:
        /* <DEDUP_REMOVED lines=13> */
.L_x_2042:
[----:B------:R-:W-:Y:S01]  /*10610*/  IMAD.MOV.U32 R204, RZ, RZ, R5 ;  /* 0x000000ffffcc7224 */ /* 0x000fe200078e0005 */
[----:B------:R-:W-:Y:S01]  /*10620*/  MOV R203, 0x6 ;  /* 0x0000000600cb7802 */ /* 0x000fe20000000f00 */
[----:B--2---:R-:W-:Y:S01]  /*10630*/  IMAD.MOV.U32 R3, RZ, RZ, 0x181f ;  /* 0x0000181fff037424 */ /* 0x004fe200078e00ff */
[----:B------:R-:W-:Y:S02]  /*10640*/  MOV R2, 0x10660 ;  /* 0x0001066000027802 */ /* 0x000fe40000000f00 */
[----:B-1--4-:R-:W-:Y:S05]  /*10650*/  CALL.REL.NOINC `($__internal_27_$__cuda_sm70_shflsync_idx_p) ;  /* 0x0000081000007944 */ /* 0x012fea0003c00000 */
[----:B------:R-:W-:Y:S01]  /*10660*/  MOV R7, R203 ;  /* 0x000000cb00077202 */ /* 0x000fe20000000f00 */
[----:B------:R-:W-:Y:S05]  /*10670*/  BRA `(.L_x_2116) ;  /* 0xffffc4e000007947 */ /* 0x000fea000383ffff */
.L_x_2043:
[----:B------:R-:W-:Y:S01]  /*10680*/  IMAD.MOV.U32 R204, RZ, RZ, R6 ;  /* 0x000000ffffcc7224 */ /* 0x000fe200078e0006 */
[----:B------:R-:W-:Y:S01]  /*10690*/  MOV R203, 0x6 ;  /* 0x0000000600cb7802 */ /* 0x000fe20000000f00 */
[----:B--2---:R-:W-:Y:S01]  /*106a0*/  IMAD.MOV.U32 R3, RZ, RZ, 0x181f ;  /* 0x0000181fff037424 */ /* 0x004fe200078e00ff */
[----:B------:R-:W-:Y:S02]  /*106b0*/  MOV R2, 0x106d0 ;  /* 0x000106d000027802 */ /* 0x000fe40000000f00 */
[----:B-1-34-:R-:W-:Y:S05]  /*106c0*/  CALL.REL.NOINC `($__internal_27_$__cuda_sm70_shflsync_idx_p) ;  /* 0x000007a000007944 */ /* 0x01afea0003c00000 */
[----:B------:R-:W-:Y:S01]  /*106d0*/  MOV R2, R203 ;  /* 0x000000cb00027202 */ /* 0x000fe20000000f00 */
[----:B------:R-:W-:Y:S05]  /*106e0*/  BRA `(.L_x_2117) ;  /* 0xffffc49000007947 */ /* 0x000fea000383ffff */
.L_x_2044:
        /* <DEDUP_REMOVED lines=13> */
.L_x_2046:
[----:B------:R-:W-:Y:S01]  /*107c0*/  IMAD.MOV.U32 R204, RZ, RZ, R88 ;  /* 0x000000ffffcc7224 */ /* 0x000fe200078e0058 */
[----:B------:R-:W-:Y:S01]  /*107d0*/  MOV R203, RZ ;  /* 0x000000ff00cb7202 */ /* 0x000fe20000000f00 */
[----:B------:R-:W-:Y:S01]  /*107e0*/  IMAD.MOV.U32 R3, RZ, RZ, 0x1f ;  /* 0x0000001fff037424 */ /* 0x000fe200078e00ff */
[----:B------:R-:W-:Y:S02]  /*107f0*/  MOV R2, 0x10810 ;  /* 0x0001081000027802 */ /* 0x000fe40000000f00 */
[----:B------:R-:W-:Y:S05]  /*10800*/  CALL.REL.NOINC `($__internal_27_$__cuda_sm70_shflsync_idx_p) ;  /* 0x0000066000007944 */ /* 0x000fea0003c00000 */
[----:B------:R-:W-:Y:S01]  /*10810*/  MOV R9, R203 ;  /* 0x000000cb00097202 */ /* 0x000fe20000000f00 */
[----:B------:R-:W-:Y:S05]  /*10820*/  BRA `(.L_x_2119) ;  /* 0xffffc54000007947 */ /* 0x000fea000383ffff */
.L_x_2047:
[----:B------:R-:W-:Y:S01]  /*10830*/  IMAD.MOV.U32 R204, RZ, RZ, R88 ;  /* 0x000000ffffcc7224 */ /* 0x000fe200078e0058 */
[----:B------:R-:W-:Y:S01]  /*10840*/  MOV R203, 0x1 ;  /* 0x0000000100cb7802 */ /* 0x000fe20000000f00 */
[----:B------:R-:W-:Y:S01]  /*10850*/  IMAD.MOV.U32 R3, RZ, RZ, 0x1f ;  /* 0x0000001fff037424 */ /* 0x000fe200078e00ff */
[----:B------:R-:W-:Y:S02]  /*10860*/  MOV R2, 0x10880 ;  /* 0x0001088000027802 */ /* 0x000fe40000000f00 */
[----:B-12---:R-:W-:Y:S05]  /*10870*/  CALL.REL.NOINC `($__internal_27_$__cuda_sm70_shflsync_idx_p) ;  /* 0x000005f000007944 */ /* 0x006fea0003c00000 */
[----:B------:R-:W-:Y:S01]  /*10880*/  MOV R8, R203 ;  /* 0x000000cb00087202 */ /* 0x000fe20000000f00 */
[----:B------:R-:W-:Y:S05]  /*10890*/  BRA `(.L_x_2120) ;  /* 0xffffc4f000007947 */ /* 0x000fea000383ffff */
.L_x_2048:
[----:B------:R-:W-:Y:S02]  /*108a0*/  MOV R2, 0x1 ;  /* 0x0000000100027802 */ /* 0x000fe40000000f00 */
[----:B------:R-:W-:-:S02]  /*108b0*/  MOV R3, 0x108d0 ;  /* 0x000108d000037802 */ /* 0x000fc40000000f00 */
[----:B-1234-:R-:W-:Y:S05]  /*108c0*/  CALL.REL.NOINC `($__internal_28_$__cuda_sm70_shflsync_up_p) ;  /* 0x000005f000007944 */ /* 0x01efea0003c00000 */
[----:B------:R-:W-:Y:S05]  /*108d0*/  BRA `(.L_x_2121) ;  /* 0xffffc5e000007947 */ /* 0x000fea000383ffff */
.L_x_2049:
[----:B------:R-:W-:Y:S02]  /*108e0*/  MOV R2, 0x2 ;  /* 0x0000000200027802 */ /* 0x000fe40000000f00 */
[----:B------:R-:W-:-:S02]  /*108f0*/  MOV R3, 0x10910 ;  /* 0x0001091000037802 */ /* 0x000fc40000000f00 */
[----:B--2-4-:R-:W-:Y:S05]  /*10900*/  CALL.REL.NOINC `($__internal_28_$__cuda_sm70_shflsync_up_p) ;  /* 0x000005b000007944 */ /* 0x014fea0003c00000 */
        /* <DEDUP_REMOVED lines=24> */
.L_x_2053:
[----:B------:R-:W-:Y:S02]  /*10a90*/  MOV R2, 0x1 ;  /* 0x0000000100027802 */ /* 0x000fe40000000f00 */
[----:B------:R-:W-:Y:S02]  /*10aa0*/  MOV R3, 0x10ac0 ;  /* 0x00010ac000037802 */ /* 0x000fe40000000f00 */
[----:B------:R-:W-:Y:S05]  /*10ab0*/  CALL.REL.NOINC `($__internal_28_$__cuda_sm70_shflsync_up_p) ;  /* 0x0000040000007944 */ /* 0x000fea0003c00000 */
[----:B------:R-:W-:Y:S01]  /*10ac0*/  MOV R2, R4 ;  /* 0x0000000400027202 */ /* 0x000fe20000000f00 */
[----:B------:R-:W-:Y:S05]  /*10ad0*/  BRA `(.L_x_2123) ;  /* 0xffffc64000007947 */ /* 0x000fea000383ffff */
.L_x_2054:
        /* <DEDUP_REMOVED lines=27> */
.L_x_2056:
[----:B------:R-:W-:Y:S02]  /*10c90*/  SEL R0, RZ, 0x1, P0 ;  /* 0x00000001ff007807 */ /* 0x000fe40000000000 */
[----:B------:R-:W-:Y:S02]  /*10ca0*/  MOV R2, 0x10cc0 ;  /* 0x00010cc000027802 */ /* 0x000fe40000000f00 */
[----:B-1----:R-:W-:Y:S05]  /*10cb0*/  CALL.REL.NOINC `($__internal_29_$__cuda_sm70_votesync_ballot) ;  /* 0x0000027000007944 */ /* 0x002fea0003c00000 */
[----:B------:R-:W-:Y:S05]  /*10cc0*/  BRA `(.L_x_2125) ;  /* 0xffffc5e000007947 */ /* 0x000fea000383ffff */
.L_x_2057:
[----:B------:R-:W-:Y:S01]  /*10cd0*/  IMAD.MOV.U32 R204, RZ, RZ, R6 ;  /* 0x000000ffffcc7224 */ /* 0x000fe200078e0006 */
[----:B---3--:R-:W-:Y:S01]  /*10ce0*/  MOV R203, R11 ;  /* 0x0000000b00cb7202 */ /* 0x008fe20000000f00 */
[----:B------:R-:W-:Y:S01]  /*10cf0*/  IMAD.MOV.U32 R3, RZ, RZ, 0x1f ;  /* 0x0000001fff037424 */ /* 0x000fe200078e00ff */
[----:B------:R-:W-:Y:S02]  /*10d00*/  MOV R2, 0x10d20 ;  /* 0x00010d2000027802 */ /* 0x000fe40000000f00 */
[----:B-12---:R-:W-:Y:S05]  /*10d10*/  CALL.REL.NOINC `($__internal_27_$__cuda_sm70_shflsync_idx_p) ;  /* 0x0000015000007944 */ /* 0x006fea0003c00000 */
[----:B------:R-:W-:Y:S01]  /*10d20*/  IMAD.MOV.U32 R6, RZ, RZ, R203 ;  /* 0x000000ffff067224 */ /* 0x000fe200078e00cb */
[----:B------:R-:W-:Y:S01]  /*10d30*/  MOV R203, R11 ;  /* 0x0000000b00cb7202 */ /* 0x000fe20000000f00 */
[----:B------:R-:W-:Y:S01]  /*10d40*/  IMAD.MOV.U32 R204, RZ, RZ, R7 ;  /* 0x000000ffffcc7224 */ /* 0x000fe200078e0007 */
[----:B------:R-:W-:Y:S02]  /*10d50*/  MOV R3, 0x1f ;  /* 0x0000001f00037802 */ /* 0x000fe40000000f00 */
[----:B------:R-:W-:-:S02]  /*10d60*/  MOV R2, 0x10d80 ;  /* 0x00010d8000027802 */ /* 0x000fc40000000f00 */
[----:B------:R-:W-:Y:S05]  /*10d70*/  CALL.REL.NOINC `($__internal_27_$__cuda_sm70_shflsync_idx_p) ;  /* 0x000000f000007944 */ /* 0x000fea0003c00000 */
[----:B------:R-:W-:Y:S01]  /*10d80*/  MOV R7, R203 ;  /* 0x000000cb00077202 */ /* 0x000fe20000000f00 */
[----:B------:R-:W-:Y:S05]  /*10d90*/  BRA `(.L_x_2126) ;  /* 0xffffc55000007947 */ /* 0x000fea000383ffff */
.L_x_2060:
[----:B------:R-:W-:Y:S01]  /*10da0*/  IMAD.MOV.U32 R204, RZ, RZ, R4 ;  /* 0x000000ffffcc7224 */ /* 0x000fe200078e0004 */
[----:B------:R-:W-:Y:S01]  /*10db0*/  MOV R203, R0 ;  /* 0x0000000000cb7202 */ /* 0x000fe20000000f00 */
[----:B------:R-:W-:Y:S01]  /*10dc0*/  IMAD.MOV.U32 R3, RZ, RZ, 0x1f ;  /* 0x0000001fff037424 */ /* 0x000fe200078e00ff */
[----:B------:R-:W-:-:S02]  /*10dd0*/  MOV R2, 0x10df0 ;  /* 0x00010df000027802 */ /* 0x000fc40000000f00 */
[----:B-1-34-:R-:W-:Y:S05]  /*10de0*/  CALL.REL.NOINC `($__internal_27_$__cuda_sm70_shflsync_idx_p) ;  /* 0x0000008000007944 */ /* 0x01afea0003c00000 */
[----:B------:R-:W-:Y:S01]  /*10df0*/  MOV R10, R203 ;  /* 0x000000cb000a7202 */ /* 0x000fe20000000f00 */
[----:B------:R-:W-:Y:S05]  /*10e00*/  BRA `(.L_x_2059) ;  /* 0xffffc54000007947 */ /* 0x000fea000383ffff */
        .weak           $__internal_26_$__cuda_sm70_shflsync_bfly_p
        .type           $__internal_26_$__cuda_sm70_shflsync_bfly_p,@function
        .size           $__internal_26_$__cuda_sm70_shflsync_bfly_p,($__internal_27_$__cuda_sm70_shflsync_idx_p - $__internal_26_$__cuda_sm70_shflsync_bfly_p)
$__internal_26_$__cuda_sm70_shflsync_bfly_p:
[----:B------:R-:W-:Y:S02]  /*10e10*/  MOV R157, 0x1f ;  /* 0x0000001f009d7802 */ /* 0x000fe40000000f00 */
[----:B------:R-:W-:-:S04]  /*10e20*/  MOV R173, 0xffffffff ;  /* 0xffffffff00ad7802 */ /* 0x000fc80000000f00 */
[----:B------:R-:W-:Y:S04]  /*10e30*/  WARPSYNC R173 ;  /* 0x000000ad00007348 */ /* 0x000fe80003800000 */
[----:B------:R1:W2:Y:S02]  /*10e40*/  SHFL.BFLY PT, R157, R108, R3, R157 ;  /* 0x0c0000036c9d7389 */ /* 0x0002a400000e009d */
[----:B-1----:R-:W-:-:S04]  /*10e50*/  MOV R3, 0x0 ;  /* 0x0000000000037802 */ /* 0x002fc80000000f00 */
[----:B--2---:R-:W-:Y:S05]  /*10e60*/  RET.REL.NODEC R2 `(_ZN7cutlass13device_kernelIN5flash19enable_sm80_to_sm89INS1_16FlashAttnFwdSm80INS1_25CollectiveMainloopFwdSm80ILi4ELi1ELb0EN4cute5tupleIJNS5_1CILi128EEENS7_ILi80EEENS7_ILi64EEEEEELi64ENS_6half_tEfNS_4arch4Sm80ELb0ELb0ELb0ELb1ELb1ELb0ELb1ELb1EEENS1_21CollectiveEpilogueFwdINS6_IJS8_SA_S9_EEENS6_IJNS7_ILi1EEESI_SI_EEESC_SE_Li128ELb1ELb1ELb1ELb0EEENS1_36VarlenDynamicPersistentTileSchedulerILi128ELi80ELi128ELi128ELb1ELb1ELb0ELb0ELb1ELb1EEEEEEEEEvNT_6ParamsE) ;  /* 0xfffef19002007950 */ /* 0x004fea0003c3ffff */
        .weak           $__internal_27_$__cuda_sm70_shflsync_idx_p
        .type           $__internal_27_$__cuda_sm70_shflsync_idx_p,@function
        .size           $__internal_27_$__cuda_sm70_shflsync_idx_p,($__internal_28_$__cuda_sm70_shflsync_up_p - $__internal_27_$__cuda_sm70_shflsync_idx_p)
$__internal_27_$__cuda_sm70_shflsync_idx_p:
[----:B------:R-:W-:-:S04]  /*10e70*/  MOV R210, 0xffffffff ;  /* 0xffffffff00d27802 */ /* 0x000fc80000000f00 */
[----:B------:R-:W-:Y:S04]  /*10e80*/  WARPSYNC R210 ;  /* 0x000000d200007348 */ /* 0x000fe80003800000 */
[----:B------:R1:W2:Y:S02]  /*10e90*/  SHFL.IDX PT, R203, R204, R203, R3 ;  /* 0x000000cbcccb7389 */ /* 0x0002a400000e0003 */
[----:B-1----:R-:W-:-:S04]  /*10ea0*/  MOV R3, 0x0 ;  /* 0x0000000000037802 */ /* 0x002fc80000000f00 */
[----:B--2---:R-:W-:Y:S05]  /*10eb0*/  RET.REL.NODEC R2 `(_ZN7cutlass13device_kernelIN5flash19enable_sm80_to_sm89INS1_16FlashAttnFwdSm80INS1_25CollectiveMainloopFwdSm80ILi4ELi1ELb0EN4cute5tupleIJNS5_1CILi128EEENS7_ILi80EEENS7_ILi64EEEEEELi64ENS_6half_tEfNS_4arch4Sm80ELb0ELb0ELb0ELb1ELb1ELb0ELb1ELb1EEENS1_21CollectiveEpilogueFwdINS6_IJS8_SA_S9_EEENS6_IJNS7_ILi1EEESI_SI_EEESC_SE_Li128ELb1ELb1ELb1ELb0EEENS1_36VarlenDynamicPersistentTileSchedulerILi128ELi80ELi128ELi128ELb1ELb1ELb0ELb0ELb1ELb1EEEEEEEEEvNT_6ParamsE) ;  /* 0xfffef14002007950 */ /* 0x004fea0003c3ffff */
        .weak           $__internal_28_$__cuda_sm70_shflsync_up_p
        .type           $__internal_28_$__cuda_sm70_shflsync_up_p,@function
        .size           $__internal_28_$__cuda_sm70_shflsync_up_p,($__internal_29_$__cuda_sm70_votesync_ballot - $__internal_28_$__cuda_sm70_shflsync_up_p)
$__internal_28_$__cuda_sm70_shflsync_up_p:
[----:B------:R-:W-:Y:S02]  /*10ec0*/  IMAD.MOV.U32 R4, RZ, RZ, RZ ;  /* 0x000000ffff047224 */ /* 0x000fe400078e00ff */
[----:B------:R-:W-:-:S04]  /*10ed0*/  IMAD.MOV.U32 R11, RZ, RZ, -0x1 ;  /* 0xffffffffff0b7424 */ /* 0x000fc800078e00ff */
[----:B------:R-:W-:Y:S04]  /*10ee0*/  WARPSYNC R11 ;  /* 0x0000000b00007348 */ /* 0x000fe80003800000 */
[----:B------:R1:W2:Y:S02]  /*10ef0*/  SHFL.UP PT, R4, R0, R2, R4 ;  /* 0x0400000200047389 */ /* 0x0002a400000e0004 */
[----:B-1----:R-:W-:Y:S02]  /*10f00*/  MOV R2, R3 ;  /* 0x0000000300027202 */ /* 0x002fe40000000f00 */
[----:B------:R-:W-:-:S04]  /*10f10*/  MOV R3, 0x0 ;  /* 0x0000000000037802 */ /* 0x000fc80000000f00 */
[----:B--2---:R-:W-:Y:S05]  /*10f20*/  RET.REL.NODEC R2 `(_ZN7cutlass13device_kernelIN5flash19enable_sm80_to_sm89INS1_16FlashAttnFwdSm80INS1_25CollectiveMainloopFwdSm80ILi4ELi1ELb0EN4cute5tupleIJNS5_1CILi128EEENS7_ILi80EEENS7_ILi64EEEEEELi64ENS_6half_tEfNS_4arch4Sm80ELb0ELb0ELb0ELb1ELb1ELb0ELb1ELb1EEENS1_21CollectiveEpilogueFwdINS6_IJS8_SA_S9_EEENS6_IJNS7_ILi1EEESI_SI_EEESC_SE_Li128ELb1ELb1ELb1ELb0EEENS1_36VarlenDynamicPersistentTileSchedulerILi128ELi80ELi128ELi128ELb1ELb1ELb0ELb0ELb1ELb1EEEEEEEEEvNT_6ParamsE) ;  /* 0xfffef0d002007950 */ /* 0x004fea0003c3ffff */
        .weak           $__internal_29_$__cuda_sm70_votesync_ballot
        .type           $__internal_29_$__cuda_sm70_votesync_ballot,@function
        .size           $__internal_29_$__cuda_sm70_votesync_ballot,(.L_x_3854 - $__internal_29_$__cuda_sm70_votesync_ballot)
$__internal_29_$__cuda_sm70_votesync_ballot:
[----:B------:R-:W-:Y:S01]  /*10f30*/  ISETP.NE.U32.AND P0, PT, R0, 0x1, PT ;  /* 0x000000010000780c */ /* 0x000fe20003f05070 */
[----:B------:R-:W-:-:S04]  /*10f40*/  IMAD.MOV.U32 R3, RZ, RZ, -0x1 ;  /* 0xffffffffff037424 */ /* 0x000fc800078e00ff */
[----:B------:R-:W-:Y:S08]  /*10f50*/  WARPSYNC R3 ;  /* 0x0000000300007348 */ /* 0x000ff00003800000 */
[----:B------:R-:W-:-:S04]  /*10f60*/  VOTE.ANY R0, PT, !P0 ;  /* 0x0000000000007806 */ /* 0x000fc800040e0100 */
[----:B------:R-:W-:Y:S01]  /*10f70*/  LOP3.LUT R0, R0, R3, RZ, 0xc0, !PT ;  /* 0x0000000300007212 */ /* 0x000fe200078ec0ff */
[----:B------:R-:W-:-:S04]  /*10f80*/  IMAD.MOV.U32 R3, RZ, RZ, 0x0 ;  /* 0x00000000ff037424 */ /* 0x000fc800078e00ff */
[----:B------:R-:W-:Y:S05]  /*10f90*/  RET.REL.NODEC R2 `(_ZN7cutlass13device_kernelIN5flash19enable_sm80_to_sm89INS1_16FlashAttnFwdSm80INS1_25CollectiveMainloopFwdSm80ILi4ELi1ELb0EN4cute5tupleIJNS5_1CILi128EEENS7_ILi80EEENS7_ILi64EEEEEELi64ENS_6half_tEfNS_4arch4Sm80ELb0ELb0ELb0ELb1ELb1ELb0ELb1ELb1EEENS1_21CollectiveEpilogueFwdINS6_IJS8_SA_S9_EEENS6_IJNS7_ILi1EEESI_SI_EEESC_SE_Li128ELb1ELb1ELb1ELb0EEENS1_36VarlenDynamicPersistentTileSchedulerILi128ELi80ELi128ELi128ELb1ELb1ELb0ELb0ELb1ELb1EEEEEEEEEvNT_6ParamsE) ;  /* 0xfffef06002007950 */ /* 0x000fea0003c3ffff */
.L_x_2127:
        /* <DEDUP_REMOVED lines=14> */
.L_x_3854:


//--------------------- .text._ZN7cutlass13device_kernelIN5flash19enable_sm80_to_sm89INS1_16FlashAttnFwdSm80INS1_25CollectiveMainloopFwdSm80ILi4ELi1ELb0EN4cute5tupleIJNS5_1CILi128EEENS7_ILi80EEENS7_ILi64EEEEEELi64ENS_6half_tEfNS_4arch4Sm80ELb0ELb0ELb0ELb1ELb1ELb1ELb1ELb1EEENS1_21CollectiveEpilogueFwdINS6_IJS8_SA_S9_EEENS6_IJNS7_ILi1EEESI_SI_EEESC_SE_Li128ELb1ELb1ELb1ELb0EEENS1_36VarlenDynamicPersistentTileSchedulerILi128ELi80ELi128ELi128ELb1ELb1ELb0ELb0ELb1ELb1EEEEEEEEEvNT_6ParamsE --------------------------
	.section	.text._ZN7cutlass13device_kernelIN5flash19enable_sm80_to_sm89INS1_16FlashAttnFwdSm80INS1_25CollectiveMainloopFwdSm80ILi4ELi1ELb0EN4cute5tupleIJNS5_1CILi128EEENS7_ILi80EEENS7_ILi64EEEEEELi64ENS_6half_tEfNS_4arch4Sm80ELb0ELb0ELb0ELb1ELb1ELb1ELb1ELb1EEENS1_21CollectiveEpilogueFwdINS6_IJS8_SA_S9_EEENS6_IJNS7_ILi1EEESI_SI_EEESC_SE_Li128ELb1ELb1ELb1ELb0EEENS1_36VarlenDynamicPersistentTileSchedulerILi128ELi80ELi128ELi128ELb1ELb1ELb0ELb0ELb1ELb1EEEEEEEEEvNT_6ParamsE,"ax",@progbits
	.sectioninfo	@"SHI_REGISTERS=255"
	.align	128
.text._ZN7cutlass13device_kernelIN5flash19enable_sm80_to_sm89INS1_16FlashAttnFwdSm80INS1_25CollectiveMainloopFwdSm80ILi4ELi1ELb0EN4cute5tupleIJNS5_1CILi128EEENS7_ILi80EEENS7_ILi64EEEEEELi64ENS_6half_tEfNS_4arch4Sm80ELb0ELb0ELb0ELb1ELb1ELb1ELb1ELb1EEENS1_21CollectiveEpilogueFwdINS6_IJS8_SA_S9_EEENS6_IJNS7_ILi1EEESI_SI_EEESC_SE_Li128ELb1ELb1ELb1ELb0EEENS1_36VarlenDynamicPersistentTileSchedulerILi128ELi80ELi128ELi128ELb1ELb1ELb0ELb0ELb1ELb1EEEEEEEEEvNT_6ParamsE:
        .type           _ZN7cutlass13device_kernelIN5flash19enable_sm80_to_sm89INS1_16FlashAttnFwdSm80INS1_25CollectiveMainloopFwdSm80ILi4ELi1ELb0EN4cute5tupleIJNS5_1CILi128EEENS7_ILi80EEENS7_ILi64EEEEEELi64ENS_6half_tEfNS_4arch4Sm80ELb0ELb0ELb0ELb1ELb1ELb1ELb1ELb1EEENS1_21CollectiveEpilogueFwdINS6_IJS8_SA_S9_EEENS6_IJNS7_ILi1EEESI_SI_EEESC_SE_Li128ELb1ELb1ELb1ELb0EEENS1_36VarlenDynamicPersistentTileSchedulerILi128ELi80ELi128ELi128ELb1ELb1ELb0ELb0ELb1ELb1EEEEEEEEEvNT_6ParamsE,@function
        .size           _ZN7cutlass13device_kernelIN5flash19enable_sm80_to_sm89INS1_16FlashAttnFwdSm80INS1_25CollectiveMainloopFwdSm80ILi4ELi1ELb0EN4cute5tupleIJNS5_1CILi128EEENS7_ILi80EEENS7_ILi64EEEEEELi64ENS_6half_tEfNS_4arch4Sm80ELb0ELb0ELb0ELb1ELb1ELb1ELb1ELb1EEENS1_21CollectiveEpilogueFwdINS6_IJS8_SA_S9_EEENS6_IJNS7_ILi1EEESI_SI_EEESC_SE_Li128ELb1ELb1ELb1ELb0EEENS1_36VarlenDynamicPersistentTileSchedulerILi128ELi80ELi128ELi128ELb1ELb1ELb0ELb0ELb1ELb1EEEEEEEEEvNT_6ParamsE,(.L_x_3859 - _ZN7cutlass13device_kernelIN5flash19enable_sm80_to_sm89INS1_16FlashAttnFwdSm80INS1_25CollectiveMainloopFwdSm80ILi4ELi1ELb0EN4cute5tupleIJNS5_1CILi128EEENS7_ILi80EEENS7_ILi64EEEEEELi64ENS_6half_tEfNS_4arch4Sm80ELb0ELb0ELb0ELb1ELb1ELb1ELb1ELb1EEENS1_21CollectiveEpilogueFwdINS6_IJS8_SA_S9_EEENS6_IJNS7_ILi1EEESI_SI_EEESC_SE_Li128ELb1ELb1ELb1ELb0EEENS1_36VarlenDynamicPersistentTileSchedulerILi128ELi80ELi128ELi128ELb1ELb1ELb0ELb0ELb1ELb1EEEEEEEEEvNT_6ParamsE)
        .other          _ZN7cutlass13device_kernelIN5flash19enable_sm80_to_sm89INS1_16FlashAttnFwdSm80INS1_25CollectiveMainloopFwdSm80ILi4ELi1ELb0EN4cute5tupleIJNS5_1CILi128EEENS7_ILi80EEENS7_ILi64EEEEEELi64ENS_6half_tEfNS_4arch4Sm80ELb0ELb0ELb0ELb1ELb1ELb1ELb1ELb1EEENS1_21CollectiveEpilogueFwdINS6_IJS8_SA_S9_EEENS6_IJNS7_ILi1EEESI_SI_EEESC_SE_Li128ELb1ELb1ELb1ELb0EEENS1_36VarlenDynamicPersistentTileSchedulerILi128ELi80ELi128ELi128ELb1ELb1ELb0ELb0ELb1ELb1EEEEEEEEEvNT_6ParamsE,@"STO_CUDA_ENTRY STV_DEFAULT"
_ZN7cutlass13device_kernelIN5flash19enable_sm80_to_sm89INS1_16FlashAttnFwdSm80INS1_25CollectiveMainloopFwdSm80ILi4ELi1ELb0EN4cute5tupleIJNS5_1CILi128EEENS7_ILi80EEENS7_ILi64EEEEEELi64ENS_6half_tEfNS_4arch4Sm80ELb0ELb0ELb0ELb1ELb1ELb1ELb1ELb1EEENS1_21CollectiveEpilogueFwdINS6_IJS8_SA_S9_EEENS6_IJNS7_ILi1EEESI_SI_EEESC_SE_Li128ELb1ELb1ELb1ELb0EEENS1_36VarlenDynamicPersistentTileSchedulerILi128ELi80ELi128ELi128ELb1ELb1ELb0ELb0ELb1ELb1EEEEEEEEEvNT_6ParamsE:
        /* <DEDUP_REMOVED lines=54> */
.L_x_2133:
        /* <DEDUP_REMOVED lines=17> */
.L_x_2320:
        /* <DEDUP_REMOVED lines=16> */
.L_x_2321:
[----:B--2---:R-:W-:-:S05]  /*0570*/  IMAD R0, R0, c[0x0][0x538], RZ ;  /* 0x00014e0000007a24 */ /* 0x004fca00078e02ff */
[----:B------:R-:W-:-:S04]  /*0580*/  IADD3 R6, R0, R6, RZ ;  /* 0x0000000600067210 */ /* 0x000fc80007ffe0ff */
[----:B------:R-:W-:-:S13]  /*0590*/  ISETP.GT.AND P0, PT, R6, UR4, PT ;  /* 0x0000000406007c0c */ /* 0x000fda000bf04270 */
[----:B-1----:R-:W-:Y:S05]  /*05a0*/  @!P0 BRA `(.L_x_2133) ;  /* 0xfffffdb000008947 */ /* 0x002fea000383ffff */
.L_x_2129:
[----:B------:R-:W-:-:S05]  /*05b0*/  IADD3 R12, -R0, R6, RZ ;  /* 0x00000006000c7210 */ /* 0x000fca0007ffe1ff */
[----:B------:R-:W-:-:S05]  /*05c0*/  IMAD R0, R4, c[0x0][0x538], R12 ;  /* 0x00014e0004007a24 */ /* 0x000fca00078e020c */
[----:B------:R-:W-:Y:S01]  /*05d0*/  ISETP.GT.AND P0, PT, R0, UR4, PT ;  /* 0x0000000400007c0c */ /* 0x000fe2000bf04270 */
[----:B------:R-:W-:-:S12]  /*05e0*/  BRA.DIV ~URZ, `(.L_x_2134) ;  /* 0x00016dd27f007947 */ /* 0x000fd8000b800000 */
[----:B------:R-:W-:-:S04]  /*05f0*/  VOTE.ANY R0, PT, !P0 ;  /* 0x0000000000007806 */ /* 0x000fc800040e0100 */
.L_x_2322:
[----:B------:R1:W2:Y:S01]  /*0600*/  POPC R13, R0 ;  /* 0x00000000000d7309 */ /* 0x0002a20000000000 */
[----:B------:R-:W-:Y:S05]  /*0610*/  BRA.DIV ~URZ, `(.L_x_2135) ;  /* 0x00016de27f007947 */ /* 0x000fea000b800000 */
[----:B--2---:R2:W3:Y:S01]  /*0620*/  SHFL.IDX PT, R11, R8, R13, 0x1f ;  /* 0x00001f0d080b7589 */ /* 0x0044e200000e0000 */
[----:B------:R-:W-:-:S03]  /*0630*/  MOV R6, RZ ;  /* 0x000000ff00067202 */ /* 0x000fc60000000f00 */
[----:B------:R2:W4:Y:S04]  /*0640*/  SHFL.IDX PT, R10, R7, R13, 0x1f ;  /* 0x00001f0d070a7589 */ /* 0x00052800000e0000 */
.L_x_2323:
[----:B------:R-:W-:Y:S01]  /*0650*/  ISETP.NE.AND P0, PT, R0, RZ, PT ;  /* 0x000000ff0000720c */ /* 0x000fe20003f05270 */
[----:B------:R-:W-:-:S12]  /*0660*/  BSSY B0, `(.L_x_2136) ;  /* 0x0000005000007945 */ /* 0x000fd80003800000 */
[----:B------:R-:W-:Y:S05]  /*0670*/  @!P0 BRA `(.L_x_2137) ;  /* 0x0000003000008947 */ /* 0x000fea0003800000 */
[----:B------:R-:W-:Y:S01]  /*0680*/  IADD3 R215, R13, -0x1, RZ ;  /* 0xffffffff0dd77810 */ /* 0x000fe20007ffe0ff */
[----:B------:R-:W-:Y:S05]  /*0690*/  BRA.DIV ~URZ, `(.L_x_2138) ;  /* 0x00016e427f007947 */ /* 0x000fea000b800000 */
[----:B------:R1:W2:Y:S02]  /*06a0*/  SHFL.IDX PT, R6, R4, R215, 0x1f ;  /* 0x00001fd704067589 */ /* 0x0002a400000e0000 */
.L_x_2137:
[----:B------:R-:W-:Y:S05]  /*06b0*/  BSYNC B0 ;  /* 0x0000000000007941 */ /* 0x000fea0003800000 */
.L_x_2136:
        /* <DEDUP_REMOVED lines=69> */
.L_x_2130:
[----:B------:R-:W-:Y:S01]  /*0b10*/  MOV R0, UR4 ;  /* 0x0000000400007c02 */ /* 0x000fe20008000f00 */
[----:B------:R-:W-:Y:S04]  /*0b20*/  STL [R1+0x34], RZ ;  /* 0x000034ff01007387 */ /* 0x000fe80000100800 */
[----:B------:R-:W-:Y:S04]  /*0b30*/  STL [R1+0x38], RZ ;  /* 0x000038ff01007387 */ /* 0x000fe80000100800 */
[----:B------:R1:W-:Y:S02]  /*0b40*/  STL [R1+0x30], R0 ;  /* 0x0000300001007387 */ /* 0x0003e40000100800 */
[----:B-1----:R-:W-:-:S05]  /*0b50*/  MOV R0, c[0x0][0x53c] ;  /* 0x00014f0000007a02 */ /* 0x002fca0000000f00 */
[----:B------:R1:W-:Y:S02]  /*0b60*/  STL [R1+0x3c], R0 ;  /* 0x00003c0001007387 */ /* 0x0003e40000100800 */
.L_x_2139:
        /* <DEDUP_REMOVED lines=8> */
.L_x_2128:
[----:B------:R-:W2:Y:S02]  /*0bf0*/  LDL R0, [R1+0x3c] ;  /* 0x00003c0001007983 */ /* 0x000ea40000100800 */
[----:B--2---:R-:W-:-:S13]  /*0c00*/  ISETP.GE.AND P0, PT, R0, c[0x0][0x53c], PT ;  /* 0x00014f0000007a0c */ /* 0x004fda0003f06270 */
[----:B------:R-:W-:Y:S05]  /*0c10*/  @P0 EXIT ;  /* 0x000000000000094d */ /* 0x000fea0003800000 */
[----:B------:R-:W2:Y:S01]  /*0c20*/  S2R R15, SR_TID.X ;  /* 0x00000000000f7919 */ /* 0x000ea20000002100 */
[----:B------:R-:W-:Y:S01]  /*0c30*/  IMAD.MOV.U32 R17, RZ, RZ, -0x10 ;  /* 0xfffffff0ff117424 */ /* 0x000fe200078e00ff */
[----:B------:R-:W-:Y:S01]  /*0c40*/  ULDC UR4, c[0x0][0x2ac] ;  /* 0x0000ab0000047ab9 */ /* 0x000fe20000000800 */
[----:B------:R-:W-:Y:S01]  /*0c50*/  IMAD.MOV.U32 R16, RZ, RZ, 0x20 ;  /* 0x00000020ff107424 */ /* 0x000fe200078e00ff */
[----:B------:R-:W-:Y:S02]  /*0c60*/  ULDC UR6, c[0x0][0x1d0] ;  /* 0x0000740000067ab9 */ /* 0x000fe40000000800 */
        /* <DEDUP_REMOVED lines=15> */
[----:B------:R-:W-:Y:S01]  /*0d60*/  IMAD.SHL.U32 R7, R9, 0x40, RZ ;  /* 0x0000004009077824 */ /* 0x000fe200078e00ff */
[----:B------:R-:W-:Y:S02]  /*0d70*/  SHF.R.S32.HI R8, RZ, 0x1f, R2 ;  /* 0x0000001fff087819 */ /* 0x000fe40000011402 */
        /* <DEDUP_REMOVED lines=14> */
[----:B------:R-:W-:Y:S02]  /*0e60*/  LOP3.LUT R213, R5, 0x7ffffe00, R0, 0xf8, !PT ;  /* 0x7ffffe0005d57812 */ /* 0x000fe400078ef800 */
[--C-:B------:R-:W-:Y:S02]  /*0e70*/  SHF.R.S32.HI R98, RZ, 0x2, R10.reuse ;  /* 0x00000002ff627819 */ /* 0x100fe4000001140a */
[----:B------:R-:W-:Y:S01]  /*0e80*/  SHF.R.S32.HI R4, RZ, 0x1f, R10 ;  /* 0x0000001fff047819 */ /* 0x000fe2000001140a */
[----:B------:R-:W-:Y:S01]  /*0e90*/  IMAD.SHL.U32 R213, R213, 0x2, RZ ;  /* 0x00000002d5d57824 */ /* 0x000fe200078e00ff */
[----:B------:R-:W-:Y:S02]  /*0ea0*/  LOP3.LUT R0, R2, 0xffffffe0, RZ, 0xc0, !PT ;  /* 0xffffffe002007812 */ /* 0x000fe400078ec0ff */
[----:B------:R-:W-:Y:S02]  /*0eb0*/  SHF.R.S32.HI R7, RZ, 0x5, R2 ;  /* 0x00000005ff077819 */ /* 0x000fe40000011402 */
[----:B------:R-:W-:Y:S01]  /*0ec0*/  LOP3.LUT R13, R6, R3, RZ, 0x3c, !PT ;  /* 0x00000003060d7212 */ /* 0x000fe200078e3cff */
[----:B------:R-:W-:Y:S01]  /*0ed0*/  IMAD.IADD R18, R15, 0x1, -R0 ;  /* 0x000000010f127824 */ /* 0x000fe200078e0a00 */
[----:B------:R-:W-:Y:S01]  /*0ee0*/  SHF.R.S32.HI R2, RZ, 0x1f, R2 ;  /* 0x0000001fff027819 */ /* 0x000fe20000011402 */
[----:B------:R-:W-:Y:S01]  /*0ef0*/  IMAD.SHL.U32 R19, R7, 0x200, RZ ;  /* 0x0000020007137824 */ /* 0x000fe200078e00ff */
[----:B------:R-:W-:-:S02]  /*0f00*/  LEA.HI R4, R4, R98, RZ, 0x3 ;  /* 0x0000006204047211 */ /* 0x000fc400078f18ff */
[----:B------:R-:W-:Y:S02]  /*0f10*/  LOP3.LUT R3, R10, 0xfffffffc, RZ, 0xc0, !PT ;  /* 0xfffffffc0a037812 */ /* 0x000fe400078ec0ff */
[----:B------:R-:W-:Y:S02]  /*0f20*/  LEA.HI R0, R2, R7, RZ, 0x2 ;  /* 0x0000000702007211 */ /* 0x000fe400078f10ff */
[----:B------:R-:W-:Y:S01]  /*0f30*/  LOP3.LUT R2, R4, 0xfffffff8, RZ, 0xc0, !PT ;  /* 0xfffffff804027812 */ /* 0x000fe200078ec0ff */
[----:B------:R-:W-:Y:S01]  /*0f40*/  IMAD.IADD R99, R15, 0x1, -R3 ;  /* 0x000000010f637824 */ /* 0x000fe200078e0a03 */
[----:B------:R-:W-:Y:S01]  /*0f50*/  SHF.R.S32.HI R4, RZ, 0x1f, R18 ;  /* 0x0000001fff047819 */ /* 0x000fe20000011412 */
[----:B------:R-:W-:Y:S01]  /*0f60*/  IMAD.MOV.U32 R15, RZ, RZ, 0x40 ;  /* 0x00000040ff0f7424 */ /* 0x000fe200078e00ff */
        /* <DEDUP_REMOVED lines=9> */
[C---:B------:R-:W-:Y:S01]  /*1000*/  IMAD.SHL.U32 R86, R99.reuse, 0x8, RZ ;  /* 0x0000000863567824 */ /* 0x040fe200078e00ff */
        /* <DEDUP_REMOVED lines=27> */
[----:B------:R-:W-:Y:S02]  /*11c0*/  IADD3 R23, R98, 0x40, RZ ;  /* 0x0000004062177810 */ /* 0x000fe40007ffe0ff */
[-C--:B------:R-:W-:Y:S01]  /*11d0*/  IADD3 R4, R0, R3.reuse, R5 ;  /* 0x0000000300047210 */ /* 0x080fe20007ffe005 */
[----:B------:R-:W-:Y:S01]  /*11e0*/  IMAD.SHL.U32 R6, R24, 0x40, RZ ;  /* 0x0000004018067824 */ /* 0x000fe200078e00ff */
[----:B------:R-:W-:Y:S01]  /*11f0*/  LOP3.LUT R5, R0, R3, RZ, 0xfc, !PT ;  /* 0x0000000300057212 */ /* 0x000fe200078efcff */
[----:B------:R-:W-:Y:S01]  /*1200*/  IMAD R0, R9, 0x10, R25 ;  /* 0x0000001009007824 */ /* 0x000fe200078e0219 */
[----:B------:R-:W-:Y:S01]  /*1210*/  IADD3 R22, R98, 0x60, RZ ;  /* 0x0000006062167810 */ /* 0x000fe20007ffe0ff */
[----:B------:R-:W-:Y:S01]  /*1220*/  IMAD.SHL.U32 R3, R23, 0x40, RZ ;  /* 0x0000004017037824 */ /* 0x000fe200078e00ff */
[C---:B------:R-:W-:Y:S01]  /*1230*/  LOP3.LUT P6, RZ, R8.reuse, 0x2, RZ, 0xc0, !PT ;  /* 0x0000000208ff7812 */ /* 0x040fe200078cc0ff */
[----:B------:R-:W-:Y:S01]  /*1240*/  STL [R1+0x44], R20 ;  /* 0x0000441401007387 */ /* 0x000fe20000100800 */
[----:B------:R-:W-:-:S02]  /*1250*/  LOP3.LUT P5, RZ, R8, 0x4, RZ, 0xc0, !PT ;  /* 0x0000000408ff7812 */ /* 0x000fc400078ac0ff */
[----:B------:R-:W-:Y:S01]  /*1260*/  SHF.R.S32.HI R7, RZ, 0x1f, R24 ;  /* 0x0000001fff077819 */ /* 0x000fe20000011418 */
[----:B------:R1:W-:Y:S01]  /*1270*/  STL [R1], R0 ;  /* 0x0000000001007387 */ /* 0x0003e20000100800 */
        /* <DEDUP_REMOVED lines=12> */
[----:B------:R-:W-:Y:S01]  /*1340*/  LOP3.LUT R12, R11, 0x38, R86, 0xf8, !PT ;  /* 0x000000380b0c7812 */ /* 0x000fe200078ef856 */
[----:B------:R-:W-:Y:S01]  /*1350*/  IMAD.SHL.U32 R6, R3, 0x40, RZ ;  /* 0x0000004003067824 */ /* 0x000fe200078e00ff */
[----:B------:R-:W-:Y:S01]  /*1360*/  SHF.R.U32.HI R26, RZ, 0x3, R11 ;  /* 0x00000003ff1a7819 */ /* 0x000fe2000001160b */
[----:B-1----:R-:W-:Y:S01]  /*1370*/  IMAD.SHL.U32 R0, R22, 0x40, RZ ;  /* 0x0000004016007824 */ /* 0x002fe200078e00ff */
[----:B------:R-:W-:-:S02]  /*1380*/  LOP3.LUT R9, R10, 0x7ffffffc, RZ, 0xc0, !PT ;  /* 0x7ffffffc0a097812 */ /* 0x000fc400078ec0ff */
[--C-:B------:R-:W-:Y:S02]  /*1390*/  LOP3.LUT R11, R23, 0x38, R86.reuse, 0xf8, !PT ;  /* 0x00000038170b7812 */ /* 0x100fe400078ef856 */
[----:B------:R-:W-:Y:S01]  /*13a0*/  LOP3.LUT R22, R0, 0x1c0, RZ, 0xc0, !PT ;  /* 0x000001c000167812 */ /* 0x000fe200078ec0ff */
[----:B------:R-:W-:Y:S01]  /*13b0*/  IMAD.IADD R9, R18, 0x1, -R9 ;  /* 0x0000000112097824 */ /* 0x000fe200078e0a09 */
[----:B------:R-:W-:Y:S02]  /*13c0*/  SHF.R.U32.HI R24, RZ, 0x3, R23 ;  /* 0x00000003ff187819 */ /* 0x000fe40000011617 */
[----:B------:R-:W-:Y:S01]  /*13d0*/  SHF.R.S32.HI R3, RZ, 0x1f, R91 ;  /* 0x0000001fff037819 */ /* 0x000fe2000001145b */
[----:B------:R-:W-:Y:S01]  /*13e0*/  IMAD.SHL.U32 R18, R9, 0x2, RZ ;  /* 0x0000000209127824 */ /* 0x000fe200078e00ff */
[----:B------:R-:W-:Y:S02]  /*13f0*/  LOP3.LUT R10, R22, 0x38, R86, 0xf8, !PT ;  /* 0x00000038160a7812 */ /* 0x000fe400078ef856 */
[----:B------:R-:W-:Y:S01]  /*1400*/  SHF.R.U32.HI R23, RZ, 0x3, R22 ;  /* 0x00000003ff177819 */ /* 0x000fe20000011616 */
[----:B------:R-:W-:Y:S01]  /*1410*/  IMAD.SHL.U32 R22, R91, 0x2, RZ ;  /* 0x000000025b167824 */ /* 0x000fe200078e00ff */
[----:B------:R-:W-:-:S02]  /*1420*/  LOP3.LUT R25, R8, 0xfffffe00, RZ, 0xc0, !PT ;  /* 0xfffffe0008197812 */ /* 0x000fc400078ec0ff */
[----:B------:R-:W-:Y:S02]  /*1430*/  SHF.L.U64.HI R3, R91, 0x1, R3 ;  /* 0x000000015b037819 */ /* 0x000fe40000010203 */
[----:B------:R1:W-:Y:S01]  /*1440*/  STL [R1+0xe0], R22 ;  /* 0x0000e01601007387 */ /* 0x0003e20000100800 */
[----:B------:R-:W-:Y:S02]  /*1450*/  LOP3.LUT R7, R7, 0xfffffe00, RZ, 0xc0, !PT ;  /* 0xfffffe0007077812 */ /* 0x000fe400078ec0ff */
[----:B------:R-:W-:Y:S01]  /*1460*/  LOP3.LUT R12, R25, R12, R26, 0xf6, !PT ;  /* 0x0000000c190c7212 */ /* 0x000fe200078ef61a */
[----:B------:R-:W-:Y:S01]  /*1470*/  STL [R1+0x4c], R25 ;  /* 0x00004c1901007387 */ /* 0x000fe20000100800 */
[----:B------:R-:W-:Y:S02]  /*1480*/  LOP3.LUT R11, R7, R11, R24, 0xf6, !PT ;  /* 0x0000000b070b7212 */ /* 0x000fe400078ef618 */
[----:B------:R-:W-:Y:S01]  /*1490*/  LEA R12, R12, 0x5100, 0x1 ;  /* 0x000051000c0c7811 */ /* 0x000fe200078e08ff */
[----:B------:R2:W-:Y:S01]  /*14a0*/  STL [R1+0xdc], R3 ;  /* 0x0000dc0301007387 */ /* 0x0005e20000100800 */
[----:B------:R-:W-:-:S02]  /*14b0*/  LOP3.LUT R9, R21, 0x38, R86, 0xf8, !PT ;  /* 0x0000003815097812 */ /* 0x000fc400078ef856 */
[----:B------:R-:W-:Y:S01]  /*14c0*/  LEA R11, R11, 0x5100, 0x1 ;  /* 0x000051000b0b7811 */ /* 0x000fe200078e08ff */
[----:B------:R3:W-:Y:S01]  /*14d0*/  STL [R1+0x48], R7 ;  /* 0x0000480701007387 */ /* 0x0007e20000100800 */
[----:B------:R-:W-:Y:S02]  /*14e0*/  LEA R196, R2, 0x2900, 0x1 ;  /* 0x0000290002c47811 */ /* 0x000fe400078e08ff */
[----:B------:R-:W-:Y:S02]  /*14f0*/  SEL R2, R16, 0xffffffe0, !P6 ;  /* 0xffffffe010027807 */ /* 0x000fe40007000000 */
[C---:B------:R-:W-:Y:S02]  /*1500*/  SEL R0, R15.reuse, 0xffffffc0, !P3 ;  /* 0xffffffc00f007807 */ /* 0x040fe40005800000 */
[----:B------:R-:W-:Y:S02]  /*1510*/  SEL R8, R15, 0xffffffc0, !P2 ;  /* 0xffffffc00f087807 */ /* 0x000fe40005000000 */
[----:B------:R-:W-:Y:S01]  /*1520*/  LOP3.LUT R9, R19, R9, R20, 0xf6, !PT ;  /* 0x0000000913097212 */ /* 0x000fe200078ef614 */
[C---:B------:R-:W-:Y:S01]  /*1530*/  IMAD.IADD R202, R196.reuse, 0x1, R0 ;  /* 0x00000001c4ca7824 */ /* 0x040fe200078e0200 */
[----:B------:R-:W-:-:S02]  /*1540*/  IADD3 R207, R196, 0x20, RZ ;  /* 0x00000020c4cf7810 */ /* 0x000fc40007ffe0ff */
[----:B-1----:R-:W-:Y:S02]  /*1550*/  LOP3.LUT R22, R6, 0xfffffe00, RZ, 0xc0, !PT ;  /* 0xfffffe0006167812 */ /* 0x002fe400078ec0ff */
[----:B------:R-:W-:Y:S02]  /*1560*/  SEL R6, R16, 0xffffffe0, !P0 ;  /* 0xffffffe010067807 */ /* 0x000fe40004000000 */
[----:B------:R-:W-:Y:S01]  /*1570*/  LOP3.LUT R10, R22, R10, R23, 0xf6, !PT ;  /* 0x0000000a160a7212 */ /* 0x000fe200078ef617 */
[----:B------:R-:W-:Y:S01]  /*1580*/  STL [R1+0xe8], R22 ;  /* 0x0000e81601007387 */ /* 0x000fe20000100800 */
[----:B------:R-:W-:Y:S01]  /*1590*/  IADD3 R16, R18, 0x10, RZ ;  /* 0x0000001012107810 */ /* 0x000fe20007ffe0ff */
[----:B--2---:R-:W-:Y:S01]  /*15a0*/  IMAD.IADD R3, R27, 0x1, R14 ;  /* 0x000000011b037824 */ /* 0x004fe200078e020e */
[----:B------:R-:W-:Y:S02]  /*15b0*/  LEA R10, R10, 0x5100, 0x1 ;  /* 0x000051000a0a7811 */ /* 0x000fe400078e08ff */
[----:B------:R-:W-:-:S02]  /*15c0*/  IADD3 R14, R18, 0x20, RZ ;  /* 0x00000020120e7810 */ /* 0x000fc40007ffe0ff */
[----:B------:R1:W-:Y:S01]  /*15d0*/  STL [R1+0xf0], R3 ;  /* 0x0000f00301007387 */ /* 0x0003e20000100800 */
[----:B---3--:R-:W-:Y:S02]  /*15e0*/  SEL R7, R17, 0x10, !P1 ;  /* 0x0000001011077807 */ /* 0x008fe40004800000 */
[----:B------:R-:W-:Y:S01]  /*15f0*/  IADD3 R17, R18, 0x8, RZ ;  /* 0x0000000812117810 */ /* 0x000fe20007ffe0ff */
[----:B------:R-:W-:Y:S01]  /*1600*/  STL [R1+0x7c], R18 ;  /* 0x00007c1201007387 */ /* 0x000fe20000100800 */
[----:B------:R-:W-:Y:S02]  /*1610*/  LEA R9, R9, 0x5100, 0x1 ;  /* 0x0000510009097811 */ /* 0x000fe400078e08ff */
[----:B------:R-:W-:Y:S01]  /*1620*/  @P4 IADD3 R207, R196, -0x20, RZ ;  /* 0xffffffe0c4cf4810 */ /* 0x000fe20007ffe0ff */
[----:B------:R2:W-:Y:S01]  /*1630*/  STL [R1+0xd8], R12 ;  /* 0x0000d80c01007387 */ /* 0x0005e20000100800 */
[----:B------:R-:W-:Y:S02]  /*1640*/  LEA R203, R4, 0x5100, 0x1 ;  /* 0x0000510004cb7811 */ /* 0x000fe400078e08ff */
[----:B------:R-:W-:Y:S01]  /*1650*/  LEA R197, R5, 0x100, 0x1 ;  /* 0x0000010005c57811 */ /* 0x000fe200078e08ff */
[----:B------:R3:W-:Y:S01]  /*1660*/  STL [R1+0xd4], R11 ;  /* 0x0000d40b01007387 */ /* 0x0007e20000100800 */
[----:B------:R-:W-:Y:S01]  /*1670*/  IMAD.IADD R199, R0, 0x1, R207 ;  /* 0x0000000100c77824 */ /* 0x000fe200078e02cf */
[----:B------:R-:W-:Y:S01]  /*1680*/  IADD3 R212, R86, 0x20, RZ ;  /* 0x0000002056d47810 */ /* 0x000fe20007ffe0ff */
[----:B------:R-:W-:Y:S01]  /*1690*/  IMAD.IADD R206, R203, 0x1, R2 ;  /* 0x00000001cbce7824 */ /* 0x000fe200078e0202 */
[----:B------:R4:W-:Y:S01]  /*16a0*/  STL [R1+0xd0], R10 ;  /* 0x0000d00a01007387 */ /* 0x0009e20000100800 */
[----:B------:R-:W-:Y:S01]  /*16b0*/  SHF.R.S32.HI R245, RZ, 0x1f, R244 ;  /* 0x0000001ffff57819 */ /* 0x000fe200000114f4 */
[----:B------:R-:W-:Y:S01]  /*16c0*/  IMAD.IADD R201, R2, 0x1, R197 ;  /* 0x0000000102c97824 */ /* 0x000fe200078e02c5 */
[----:B------:R-:W-:Y:S01]  /*16d0*/  SHF.R.S32.HI R87, RZ, 0x1f, R86 ;  /* 0x0000001fff577819 */ /* 0x000fe20000011456 */
[----:B------:R5:W-:Y:S01]  /*16e0*/  STL [R1+0x74], R17 ;  /* 0x0000741101007387 */ /* 0x000be20000100800 */
[----:B------:R-:W-:-:S02]  /*16f0*/  SHF.R.S32.HI R252, RZ, 0x1f, R212 ;  /* 0x0000001ffffc7819 */ /* 0x000fc400000114d4 */
[----:B------:R-:W-:Y:S01]  /*1700*/  IADD3 R211, R207, 0x800, RZ ;  /* 0x00000800cfd37810 */ /* 0x000fe20007ffe0ff */
[----:B------:R5:W-:Y:S01]  /*1710*/  STL [R1+0x70], R16 ;  /* 0x0000701001007387 */ /* 0x000be20000100800 */
[----:B-1----:R-:W-:Y:S02]  /*1720*/  LOP3.LUT R3, R21, 0x18, R86, 0xf8, !PT ;  /* 0x0000001815037812 */ /* 0x002fe400078ef856 */
[----:B------:R-:W-:Y:S02]  /*1730*/  IADD3 R210, R207, 0x1000, RZ ;  /* 0x00001000cfd27810 */ /* 0x000fe40007ffe0ff */
[----:B------:R-:W-:Y:S02]  /*1740*/  LOP3.LUT R247, R19, R3, R20, 0xf6, !PT ;  /* 0x0000000313f77212 */ /* 0x000fe400078ef614 */
[----:B------:R-:W-:Y:S02]  /*1750*/  SEL R3, R15, 0xffffffc0, !P5 ;  /* 0xffffffc00f037807 */ /* 0x000fe40006800000 */
[----:B------:R-:W-:-:S02]  /*1760*/  IADD3 R15, R18, 0x18, RZ ;  /* 0x00000018120f7810 */ /* 0x000fc40007ffe0ff */
[C---:B--2---:R-:W-:Y:S01]  /*1770*/  IADD3 R12, R18.reuse, 0x28, RZ ;  /* 0x00000028120c7810 */ /* 0x044fe20007ffe0ff */
[----:B------:R-:W-:Y:S01]  /*1780*/  IMAD.IADD R204, R203, 0x1, R3 ;  /* 0x00000001cbcc7824 */ /* 0x000fe200078e0203 */
[----:B---3--:R-:W-:Y:S01]  /*1790*/  IADD3 R11, R18, 0x30, RZ ;  /* 0x00000030120b7810 */ /* 0x008fe20007ffe0ff */
[----:B------:R-:W-:Y:S01]  /*17a0*/  STL [R1+0x6c], R15 ;  /* 0x00006c0f01007387 */ /* 0x000fe20000100800 */
[----:B------:R-:W-:Y:S01]  /*17b0*/  IMAD.IADD R198, R3, 0x1, R197 ;  /* 0x0000000103c67824 */ /* 0x000fe200078e02c5 */
[----:B------:R-:W-:Y:S01]  /*17c0*/  LEA R247, R247, 0x100, 0x1 ;  /* 0x00000100f7f77811 */ /* 0x000fe200078e08ff */
[----:B------:R-:W-:Y:S01]  /*17d0*/  IMAD.IADD R205, R2, 0x1, R204 ;  /* 0x0000000102cd7824 */ /* 0x000fe200078e02cc */
[----:B------:R1:W-:Y:S01]  /*17e0*/  STL [R1+0x68], R14 ;  /* 0x0000680e01007387 */ /* 0x0003e20000100800 */
[----:B----4-:R-:W-:Y:S01]  /*17f0*/  IADD3 R10, R18, 0x38, RZ ;  /* 0x00000038120a7810 */ /* 0x010fe20007ffe0ff */
[----:B------:R-:W-:Y:S01]  /*1800*/  IMAD.IADD R200, R2, 0x1, R198 ;  /* 0x0000000102c87824 */ /* 0x000fe200078e02c6 */
[----:B-----5:R-:W-:Y:S01]  /*1810*/  SHF.R.S32.HI R17, RZ, 0x1f, R17 ;  /* 0x0000001fff117819 */ /* 0x020fe20000011411 */
[----:B------:R2:W-:Y:S01]  /*1820*/  STL [R1+0x64], R12 ;  /* 0x0000640c01007387 */ /* 0x0005e20000100800 */
[----:B------:R-:W-:Y:S01]  /*1830*/  IMAD.IADD R248, R8, 0x1, R247 ;  /* 0x0000000108f87824 */ /* 0x000fe200078e02f7 */
[----:B------:R-:W-:-:S02]  /*1840*/  IADD3 R209, R207, 0x1800, RZ ;  /* 0x00001800cfd17810 */ /* 0x000fc40007ffe0ff */
[----:B------:R-:W-:Y:S01]  /*1850*/  STL [R1+0x60], R11 ;  /* 0x0000600b01007387 */ /* 0x000fe20000100800 */
[----:B------:R-:W-:Y:S02]  /*1860*/  SHF.R.S32.HI R16, RZ, 0x1f, R16 ;  /* 0x0000001fff107819 */ /* 0x000fe40000011410 */
[----:B------:R-:W-:Y:S01]  /*1870*/  IADD3 R208, R207, 0x2000, RZ ;  /* 0x00002000cfd07810 */ /* 0x000fe20007ffe0ff */
[----:B------:R3:W-:Y:S04]  /*1880*/  STL [R1+0xcc], R9 ;  /* 0x0000cc0901007387 */ /* 0x0007e80000100800 */
[----:B------:R-:W-:Y:S04]  /*1890*/  STL [R1+0x5c], R10 ;  /* 0x00005c0a01007387 */ /* 0x000fe80000100800 */
[----:B------:R-:W-:Y:S04]  /*18a0*/  STL [R1+0xc0], R17 ;  /* 0x0000c01101007387 */ /* 0x000fe80000100800 */
[----:B------:R-:W-:Y:S01]  /*18b0*/  STL [R1+0xbc], R16 ;  /* 0x0000bc1001007387 */ /* 0x000fe20000100800 */
[----:B-1----:R-:W-:-:S02]  /*18c0*/  SHF.R.S32.HI R14, RZ, 0x1f, R14 ;  /* 0x0000001fff0e7819 */ /* 0x002fc4000001140e */
[----:B--2---:R-:W-:Y:S02]  /*18d0*/  SHF.R.S32.HI R12, RZ, 0x1f, R12 ;  /* 0x0000001fff0c7819 */ /* 0x004fe4000001140c */
[----:B---3--:R-:W-:-:S05]  /*18e0*/  SHF.R.S32.HI R9, RZ, 0x1f, R15 ;  /* 0x0000001fff097819 */ /* 0x008fca000001140f */
[----:B------:R1:W-:Y:S04]  /*18f0*/  STL [R1+0xb8], R9 ;  /* 0x0000b80901007387 */ /* 0x0003e80000100800 */
[----:B------:R-:W-:Y:S04]  /*1900*/  STL [R1+0xb4], R14 ;  /* 0x0000b40e01007387 */ /* 0x000fe80000100800 */
[----:B------:R-:W-:Y:S01]  /*1910*/  STL [R1+0xb0], R12 ;  /* 0x0000b00c01007387 */ /* 0x000fe20000100800 */
[----:B-1----:R-:W-:Y:S02]  /*1920*/  SHF.R.S32.HI R9, RZ, 0x1f, R11 ;  /* 0x0000001fff097819 */ /* 0x002fe4000001140b */
[----:B------:R-:W-:-:S03]  /*1930*/  LEA R11, R13, 0x80, 0x1 ;  /* 0x000000800d0b7811 */ /* 0x000fc600078e08ff */
[----:B------:R1:W-:Y:S02]  /*1940*/  STL [R1+0xac], R9 ;  /* 0x0000ac0901007387 */ /* 0x0003e40000100800 */
[C---:B------:R-:W-:Y:S01]  /*1950*/  IMAD.IADD R0, R11.reuse, 0x1, R6 ;  /* 0x000000010b007824 */ /* 0x040fe200078e0206 */
[----:B-1----:R-:W-:Y:S01]  /*1960*/  SHF.R.S32.HI R9, RZ, 0x1f, R10 ;  /* 0x0000001fff097819 */ /* 0x002fe2000001140a */
[----:B------:R-:W-:-:S04]  /*1970*/  IMAD.IADD R10, R11, 0x1, R8 ;  /* 0x000000010b0a7824 */ /* 0x000fc800078e0208 */
[----:B------:R1:W-:Y:S01]  /*1980*/  STL [R1+0xa8], R9 ;  /* 0x0000a80901007387 */ /* 0x0003e20000100800 */
[----:B------:R-:W-:-:S03]  /*1990*/  IMAD.IADD R4, R6, 0x1, R10 ;  /* 0x0000000106047824 */ /* 0x000fc600078e020a */
[----:B------:R-:W-:Y:S01]  /*19a0*/  STL [R1+0x8c], R11 ;  /* 0x00008c0b01007387 */ /* 0x000fe20000100800 */
[----:B------:R-:W-:-:S03]  /*19b0*/  IMAD.IADD R3, R7, 0x1, R4 ;  /* 0x0000000107037824 */ /* 0x000fc600078e0204 */
        /* <DEDUP_REMOVED lines=12> */
.L_x_2319:
        /* <DEDUP_REMOVED lines=47> */
.L_x_2140:
[----:B------:R-:W-:-:S04]  /*1d70*/  ISETP.NE.U32.AND P0, PT, RZ, c[0x0][0x368], PT ;  /* 0x0000da00ff007a0c */ /* 0x000fc80003f05070 */
[----:B------:R-:W-:-:S13]  /*1d80*/  ISETP.NE.AND.EX P0, PT, RZ, c[0x0][0x36c], PT, P0 ;  /* 0x0000db00ff007a0c */ /* 0x000fda0003f05300 */
[----:B------:R-:W-:Y:S05]  /*1d90*/  @!P0 BRA `(.L_x_2141) ;  /* 0x0000004000008947 */ /* 0x000fea0003800000 */
[----:B-1----:R-:W-:-:S04]  /*1da0*/  IADD3 R6, P0, R16, c[0x0][0x368], RZ ;  /* 0x0000da0010067a10 */ /* 0x002fc80007f1e0ff */
[----:B------:R-:W-:-:S05]  /*1db0*/  IADD3.X R7, R15, c[0x0][0x36c], RZ, P0, !PT ;  /* 0x0000db000f077a10 */ /* 0x000fca00007fe4ff */
[----:B------:R1:W5:Y:S01]  /*1dc0*/  LDG.E R6, [R6.64] ;  /* 0x0000000806067981 */ /* 0x000362000c1e1900 */
[----:B------:R-:W-:Y:S05]  /*1dd0*/  BRA `(.L_x_2142) ;  /* 0x0000005000007947 */ /* 0x000fea0003800000 */
.L_x_2141:
[----:B-1----:R-:W-:Y:S01]  /*1de0*/  MOV R6, UR6 ;  /* 0x0000000600067c02 */ /* 0x002fe20008000f00 */
[----:B------:R-:W-:Y:S05]  /*1df0*/  @!P5 BRA `(.L_x_2142) ;  /* 0x000000300000d947 */ /* 0x000fea0003800000 */
[----:B------:R-:W2:Y:S04]  /*1e00*/  LDG.E R6, [R4.64] ;  /* 0x0000000804067981 */ /* 0x000ea8000c1e1900 */
[----:B------:R-:W2:Y:S02]  /*1e10*/  LDG.E R0, [R4.64+0x4] ;  /* 0x0000040804007981 */ /* 0x000ea4000c1e1900 */
[----:B--2---:R-:W-:Y:S02]  /*1e20*/  IADD3 R6, -R6, R0, RZ ;  /* 0x0000000006067210 */ /* 0x004fe40007ffe1ff */
.L_x_2142:
        /* <DEDUP_REMOVED lines=59> */
.L_x_2144:
[----:B------:R-:W-:Y:S05]  /*21e0*/  BSYNC B0 ;  /* 0x0000000000007941 */ /* 0x000fea0003800000 */
.L_x_2143:
        /* <DEDUP_REMOVED lines=66> */
[----:B------:R-:W-:Y:S01]  /*2610*/  IMAD R22, R98, c[0x0][0x284], R3 ;  /* 0x0000a10062167a24 */ /* 0x000fe200078e0203 */
        /* <DEDUP_REMOVED lines=18> */
[----:B------:R-:W-:Y:S01]  /*2740*/  @P2 LEA R18, P4, R9, c[0x0][0x220], 0x1 ;  /* 0x0000880009122a11 */ /* 0x000fe200078808ff */
[----:B------:R-:W-:Y:S01]  /*2750*/  @P0 IMAD.WIDE.U32 R6, R139, 0x30, R4 ;  /* 0x000000308b060825 */ /* 0x000fe200078e0004 */
[----:B------:R1:W-:Y:S02]  /*2760*/  @P3 LDGSTS.E.BYPASS.LTC128B.128 [R213+0x3100], [R20.64], !P6 ;  /* 0x0310000014d53fae */ /* 0x0003e4000f101d48 */
[----:B------:R-:W-:Y:S01]  /*2770*/  @P2 LEA.HI.X R19, R9, c[0x0][0x224], R0, 0x1, P4 ;  /* 0x0000890009132a11 */ /* 0x000fe200020f0c00 */
[----:B------:R-:W-:Y:S01]  /*2780*/  IMAD R0, R10, c[0x0][0x290], RZ ;  /* 0x0000a4000a007a24 */ /* 0x000fe200078e02ff */
[----:B------:R-:W-:Y:S01]  /*2790*/  @P0 LEA R16, P4, R6, c[0x0][0x220], 0x1 ;  /* 0x0000880006100a11 */ /* 0x000fe200078808ff */
[----:B------:R-:W-:-:S02]  /*27a0*/  @P0 IMAD.IADD R3, R7, 0x1, R3 ;  /* 0x0000000107030824 */ /* 0x000fc400078e0203 */
[----:B------:R-:W-:Y:S01]  /*27b0*/  IMAD.WIDE.U32 R10, R98, c[0x0][0x290], R92 ;  /* 0x0000a400620a7a25 */ /* 0x000fe200078e005c */
        /* <DEDUP_REMOVED lines=66> */
[----:B------:R-:W-:Y:S01]  /*2be0*/  IMAD.WIDE.U32 R4, R26, c[0x0][0x260], R244 ;  /* 0x000098001a047a25 */ /* 0x000fe200078e00f4 */
[----:B------:R-:W-:Y:S01]  /*2bf0*/  IADD3 R15, R98, 0x20, RZ ;  /* 0x00000020620f7810 */ /* 0x000fe20007ffe0ff */
        /* <DEDUP_REMOVED lines=57> */
.L_x_2180:
        /* <DEDUP_REMOVED lines=76> */
.L_x_2150:
[----:B------:R-:W-:Y:S05]  /*3450*/  BSYNC B0 ;  /* 0x0000000000007941 */ /* 0x000fea0003800000 */
.L_x_2149:
        /* <DEDUP_REMOVED lines=40> */
.L_x_2152:
[----:B------:R-:W-:Y:S05]  /*36e0*/  BSYNC B0 ;  /* 0x0000000000007941 */ /* 0x000fea0003800000 */
.L_x_2151:
        /* <DEDUP_REMOVED lines=39> */
.L_x_2154:
[----:B------:R-:W-:Y:S05]  /*3960*/  BSYNC B0 ;  /* 0x0000000000007941 */ /* 0x000fea0003800000 */
.L_x_2153:
        /* <DEDUP_REMOVED lines=75> */
.L_x_2158:
[----:B------:R-:W-:Y:S05]  /*3e20*/  BSYNC B0 ;  /* 0x0000000000007941 */ /* 0x000fea0003800000 */
.L_x_2157:
        /* <DEDUP_REMOVED lines=57> */
.L_x_2156:
[----:B------:R-:W-:Y:S05]  /*41c0*/  BSYNC B1 ;  /* 0x0000000000017941 */ /* 0x000fea0003800000 */
.L_x_2155:
        /* <DEDUP_REMOVED lines=62> */
.L_x_2162:
[----:B------:R-:W-:Y:S05]  /*45b0*/  BSYNC B0 ;  /* 0x0000000000007941 */ /* 0x000fea0003800000 */
.L_x_2161:
        /* <DEDUP_REMOVED lines=57> */
.L_x_2160:
[----:B------:R-:W-:Y:S05]  /*4950*/  BSYNC B1 ;  /* 0x0000000000017941 */ /* 0x000fea0003800000 */
.L_x_2159:
        /* <DEDUP_REMOVED lines=61> */
.L_x_2165:
[----:B------:R-:W-:Y:S05]  /*4d30*/  BSYNC B0 ;  /* 0x0000000000007941 */ /* 0x000fea0003800000 */
.L_x_2164:
        /* <DEDUP_REMOVED lines=58> */
.L_x_2148:
        /* <DEDUP_REMOVED lines=20> */
[C---:B------:R-:W-:Y:S01]  /*5220*/  @!P2 IADD3.X R4, R101.reuse, R28, R144, P1, P0 ;  /* 0x0000001c6504a210 */ /* 0x040fe20000fe0490 */
        /* <DEDUP_REMOVED lines=191> */
.L_x_2167:
[----:B------:R-:W-:Y:S05]  /*5e20*/  BSYNC B0 ;  /* 0x0000000000007941 */ /* 0x000fea0003800000 */
.L_x_2166:
        /* <DEDUP_REMOVED lines=126> */
.L_x_2169:
[----:B------:R-:W-:Y:S05]  /*6610*/  BSYNC B0 ;  /* 0x0000000000007941 */ /* 0x000fea0003800000 */
.L_x_2168:
        /* <DEDUP_REMOVED lines=128> */
.L_x_2147:
        /* <DEDUP_REMOVED lines=21> */
.L_x_2171:
[----:B-12---:R-:W-:Y:S05]  /*6f70*/  BSYNC B0 ;  /* 0x0000000000007941 */ /* 0x006fea0003800000 */
.L_x_2170:
        /* <DEDUP_REMOVED lines=17> */
.L_x_2173:
[----:B------:R-:W-:Y:S05]  /*7090*/  BSYNC B0 ;  /* 0x0000000000007941 */ /* 0x000fea0003800000 */
.L_x_2172:
        /* <DEDUP_REMOVED lines=16> */
.L_x_2163:
[----:B------:R-:W-:Y:S05]  /*71a0*/  BSYNC B2 ;  /* 0x0000000000027941 */ /* 0x000fea0003800000 */
.L_x_2146:
        /* <DEDUP_REMOVED lines=101> */
.L_x_2175:
[----:B--2---:R-:W-:Y:S05]  /*7800*/  BSYNC B0 ;  /* 0x0000000000007941 */ /* 0x004fea0003800000 */
.L_x_2174:
        /* <DEDUP_REMOVED lines=17> */
.L_x_2177:
[----:B------:R-:W-:Y:S05]  /*7920*/  BSYNC B0 ;  /* 0x0000000000007941 */ /* 0x000fea0003800000 */
.L_x_2176:
        /* <DEDUP_REMOVED lines=17> */
.L_x_2179:
[----:B------:R-:W-:Y:S05]  /*7a40*/  BSYNC B0 ;  /* 0x0000000000007941 */ /* 0x000fea0003800000 */
.L_x_2178:
        /* <DEDUP_REMOVED lines=11> */
[-C--:B----4-:R-:W-:Y:S03]  /*7b00*/  @P0 IADD3 R8, P1, R10, R139.reuse, RZ ;  /* 0x0000008b0a080210 */ /* 0x090fe60007f3e0ff */
[----:B------:R-:W-:Y:S01]  /*7b10*/  @!PT LDS RZ, [RZ] ;  /* 0x00000000fffff984 */ /* 0x000fe20000000800 */
[----:B------:R-:W-:Y:S01]  /*7b20*/  @!PT LDS RZ, [RZ] ;  /* 0x00000000fffff984 */ /* 0x000fe20000000800 */
[----:B------:R-:W-:Y:S01]  /*7b30*/  @!PT LDS RZ, [RZ] ;  /* 0x00000000fffff984 */ /* 0x000fe20000000800 */
[----:B------:R1:W-:Y:S01]  /*7b40*/  @P0 LDGSTS.E.BYPASS.LTC128B.128 [R213+0x2900], [R10.64], !P6 ;  /* 0x029000000ad50fae */ /* 0x0003e2000f101d48 */
[-C--:B------:R-:W-:Y:S02]  /*7b50*/  @P0 IADD3.X R9, R11, R130.reuse, RZ, P1, !PT ;  /* 0x000000820b090210 */ /* 0x080fe40000ffe4ff */
        /* <DEDUP_REMOVED lines=14> */
.L_x_2145:
        /* <DEDUP_REMOVED lines=32> */
.L_x_2182:
[----:B------:R-:W-:Y:S05]  /*7e40*/  BSYNC B0 ;  /* 0x0000000000007941 */ /* 0x000fea0003800000 */
.L_x_2181:
        /* <DEDUP_REMOVED lines=37> */
[----:B------:R2:W-:Y:S01]  /*80a0*/  STL [R1+0x4], R3 ;  /* 0x0000040301007387 */ /* 0x0005e20000100800 */
[----:B------:R-:W-:-:S03]  /*80b0*/  PRMT R0, RZ, 0x7610, R0 ;  /* 0x00007610ff007816 */ /* 0x000fc60000000000 */
[----:B------:R-:W-:-:S04]  /*80c0*/  IMNMX R229, R138, R2, PT ;  /* 0x000000028ae57217 */ /* 0x000fc80003800200 */
[----:B------:R-:W-:-:S13]  /*80d0*/  ISETP.GT.AND P0, PT, R229, R3, PT ;  /* 0x00000003e500720c */ /* 0x000fda0003f04270 */
[----:B------:R-:W-:Y:S05]  /*80e0*/  @!P0 BRA `(.L_x_2183) ;  /* 0x0000b39000008947 */ /* 0x000fea0003800000 */
[----:B--2---:R-:W2:Y:S04]  /*80f0*/  LDL R3, [R1+0x50] ;  /* 0x0000500001037983 */ /* 0x004ea80000100800 */
[----:B-1----:R-:W3:Y:S04]  /*8100*/  LDL R4, [R1+0x54] ;  /* 0x0000540001047983 */ /* 0x002ee80000100800 */
[----:B------:R-:W4:Y:S04]  /*8110*/  LDL R6, [R1] ;  /* 0x0000000001067983 */ /* 0x000f280000100800 */
[----:B------:R-:W4:Y:S04]  /*8120*/  LDL R10, [R1+0x34] ;  /* 0x00003400010a7983 */ /* 0x000f280000100800 */
[----:B------:R-:W4:Y:S04]  /*8130*/  LDL R7, [R1+0x38] ;  /* 0x0000380001077983 */ /* 0x000f280000100800 */
[----:B------:R-:W4:Y:S04]  /*8140*/  LDL R5, [R1+0x80] ;  /* 0x0000800001057983 */ /* 0x000f280000100800 */
[----:B------:R-:W4:Y:S01]  /*8150*/  LDL R9, [R1+0x58] ;  /* 0x0000580001097983 */ /* 0x000f220000100800 */
[----:B------:R-:W-:-:S04]  /*8160*/  ISETP.NE.U32.AND P0, PT, RZ, c[0x0][0x340], PT ;  /* 0x0000d000ff007a0c */ /* 0x000fc80003f05070 */
[----:B------:R-:W-:Y:S02]  /*8170*/  ISETP.NE.AND.EX P3, PT, RZ, c[0x0][0x344], PT, P0 ;  /* 0x0000d100ff007a0c */ /* 0x000fe40003f65300 */
[----:B------:R-:W-:-:S05]  /*8180*/  SHF.R.S32.HI R0, RZ, 0x1f, R142 ;  /* 0x0000001fff007819 */ /* 0x000fca000001148e */
[----:B------:R-:W-:-:S06]  /*8190*/  IMAD R0, R0, c[0x0][0x178], RZ ;  /* 0x00005e0000007a24 */ /* 0x000fcc00078e02ff */
[----:B--2---:R-:W-:-:S04]  /*81a0*/  @P3 IADD3 R2, P0, R3, c[0x0][0x340], RZ ;  /* 0x0000d00003023a10 */ /* 0x004fc80007f1e0ff */
[----:B---3--:R-:W-:-:S05]  /*81b0*/  @P3 IADD3.X R3, R4, c[0x0][0x344], RZ, P0, !PT ;  /* 0x0000d10004033a10 */ /* 0x008fca00007fe4ff */
[----:B------:R1:W5:Y:S01]  /*81c0*/  @P3 LDG.E R8, [R2.64] ;  /* 0x0000000802083981 */ /* 0x000362000c1e1900 */
[----:B------:R-:W-:-:S05]  /*81d0*/  IMAD.MOV.U32 R4, RZ, RZ, c[0x0][0x2c4] ;  /* 0x0000b100ff047624 */ /* 0x000fca00078e00ff */
[----:B------:R-:W-:Y:S01]  /*81e0*/  ISETP.NE.AND P1, PT, R4, 0x1, PT ;  /* 0x000000010400780c */ /* 0x000fe20003f25270 */
[----:B------:R-:W-:Y:S01]  /*81f0*/  IMAD R0, R142, c[0x0][0x17c], R0 ;  /* 0x00005f008e007a24 */ /* 0x000fe200078e0200 */
        /* <DEDUP_REMOVED lines=41> */
.L_x_2324:
[----:B------:R-:W-:Y:S05]  /*8490*/  BRA.DIV ~URZ, `(.L_x_2185) ;  /* 0x0000f1127f007947 */ /* 0x000fea000b800000 */
[----:B------:R3:W4:Y:S02]  /*84a0*/  SHFL.IDX PT, R2, R6, RZ, 0x181f ;  /* 0x00181fff06027589 */ /* 0x00072400000e0000 */
.L_x_2325:
        /* <DEDUP_REMOVED lines=10> */
.L_x_2187:
[----:B------:R-:W-:Y:S05]  /*8550*/  BSYNC B0 ;  /* 0x0000000000007941 */ /* 0x000fea0003800000 */
.L_x_2186:
[----:B------:R-:W-:Y:S05]  /*8560*/  BRA.DIV ~URZ, `(.L_x_2188) ;  /* 0x0000f0b27f007947 */ /* 0x000fea000b800000 */
[----:B--2---:R2:W1:Y:S04]  /*8570*/  SHFL.IDX PT, R7, R5, 0x1, 0x181f ;  /* 0x00381f0005077f89 */ /* 0x00446800000e0000 */
[----:B----4-:R2:W4:Y:S02]  /*8580*/  SHFL.IDX PT, R2, R6, 0x1, 0x181f ;  /* 0x00381f0006027f89 */ /* 0x01052400000e0000 */
.L_x_2326:
        /* <DEDUP_REMOVED lines=10> */
.L_x_2190:
[----:B------:R-:W-:Y:S05]  /*8630*/  BSYNC B0 ;  /* 0x0000000000007941 */ /* 0x000fea0003800000 */
.L_x_2189:
[----:B------:R-:W-:Y:S05]  /*8640*/  BRA.DIV ~URZ, `(.L_x_2191) ;  /* 0x0000f0a27f007947 */ /* 0x000fea000b800000 */
[----:B-1----:R1:W2:Y:S02]  /*8650*/  SHFL.IDX PT, R7, R5, 0x2, 0x181f ;  /* 0x00581f0005077f89 */ /* 0x0022a400000e0000 */
.L_x_2327:
[----:B------:R-:W-:Y:S05]  /*8660*/  BRA.DIV ~URZ, `(.L_x_2192) ;  /* 0x0000f0f27f007947 */ /* 0x000fea000b800000 */
[----:B----4-:R4:W1:Y:S02]  /*8670*/  SHFL.IDX PT, R2, R6, 0x2, 0x181f ;  /* 0x00581f0006027f89 */ /* 0x01086400000e0000 */
.L_x_2328:
        /* <DEDUP_REMOVED lines=10> */
.L_x_2194:
[----:B------:R-:W-:Y:S05]  /*8720*/  BSYNC B0 ;  /* 0x0000000000007941 */ /* 0x000fea0003800000 */
.L_x_2193:
[----:B------:R-:W-:Y:S05]  /*8730*/  BRA.DIV ~URZ, `(.L_x_2195) ;  /* 0x0000f0927f007947 */ /* 0x000fea000b800000 */
[----:B--2---:R2:W3:Y:S04]  /*8740*/  SHFL.IDX PT, R7, R5, 0x3, 0x181f ;  /* 0x00781f0005077f89 */ /* 0x0044e800000e0000 */
[----:B-1----:R2:W1:Y:S02]  /*8750*/  SHFL.IDX PT, R2, R6, 0x3, 0x181f ;  /* 0x00781f0006027f89 */ /* 0x00246400000e0000 */
.L_x_2329:
        /* <DEDUP_REMOVED lines=10> */
.L_x_2197:
[----:B------:R-:W-:Y:S05]  /*8800*/  BSYNC B0 ;  /* 0x0000000000007941 */ /* 0x000fea0003800000 */
.L_x_2196:
[----:B------:R-:W-:Y:S05]  /*8810*/  BRA.DIV ~URZ, `(.L_x_2198) ;  /* 0x0000f0827f007947 */ /* 0x000fea000b800000 */
[----:B---3--:R3:W2:Y:S02]  /*8820*/  SHFL.IDX PT, R7, R5, 0x4, 0x181f ;  /* 0x00981f0005077f89 */ /* 0x0086a400000e0000 */
.L_x_2330:
[----:B------:R-:W-:Y:S05]  /*8830*/  BRA.DIV ~URZ, `(.L_x_2199) ;  /* 0x0000f0d27f007947 */ /* 0x000fea000b800000 */
[----:B-1----:R1:W3:Y:S02]  /*8840*/  SHFL.IDX PT, R2, R6, 0x4, 0x181f ;  /* 0x00981f0006027f89 */ /* 0x0022e400000e0000 */
.L_x_2331:
        /* <DEDUP_REMOVED lines=10> */
.L_x_2201:
[----:B------:R-:W-:Y:S05]  /*88f0*/  BSYNC B0 ;  /* 0x0000000000007941 */ /* 0x000fea0003800000 */
.L_x_2200:
[----:B------:R-:W-:Y:S05]  /*8900*/  BRA.DIV ~URZ, `(.L_x_2202) ;  /* 0x0000f0727f007947 */ /* 0x000fea000b800000 */
[----:B--2---:R2:W1:Y:S04]  /*8910*/  SHFL.IDX PT, R7, R5, 0x5, 0x181f ;  /* 0x00b81f0005077f89 */ /* 0x00446800000e0000 */
[----:B---3--:R2:W3:Y:S02]  /*8920*/  SHFL.IDX PT, R2, R6, 0x5, 0x181f ;  /* 0x00b81f0006027f89 */ /* 0x0084e400000e0000 */
.L_x_2332:
        /* <DEDUP_REMOVED lines=10> */
.L_x_2204:
[----:B------:R-:W-:Y:S05]  /*89d0*/  BSYNC B0 ;  /* 0x0000000000007941 */ /* 0x000fea0003800000 */
.L_x_2203:
[----:B------:R-:W-:Y:S05]  /*89e0*/  BRA.DIV ~URZ, `(.L_x_2205) ;  /* 0x0000f0627f007947 */ /* 0x000fea000b800000 */
[----:B-1----:R1:W2:Y:S02]  /*89f0*/  SHFL.IDX PT, R7, R5, 0x6, 0x181f ;  /* 0x00d81f0005077f89 */ /* 0x0022a400000e0000 */
.L_x_2333:
[----:B------:R-:W-:Y:S05]  /*8a00*/  BRA.DIV ~URZ, `(.L_x_2206) ;  /* 0x0000f0b27f007947 */ /* 0x000fea000b800000 */
[----:B---3--:R3:W1:Y:S02]  /*8a10*/  SHFL.IDX PT, R2, R6, 0x6, 0x181f ;  /* 0x00d81f0006027f89 */ /* 0x00866400000e0000 */
.L_x_2334:
        /* <DEDUP_REMOVED lines=10> */
.L_x_2208:
[----:B------:R-:W-:Y:S05]  /*8ac0*/  BSYNC B0 ;  /* 0x0000000000007941 */ /* 0x000fea0003800000 */
.L_x_2207:
[----:B------:R-:W-:Y:S05]  /*8ad0*/  BRA.DIV ~URZ, `(.L_x_2209) ;  /* 0x0000f0527f007947 */ /* 0x000fea000b800000 */
[----:B-12---:R-:W1:Y:S04]  /*8ae0*/  SHFL.IDX PT, R5, R5, 0x7, 0x181f ;  /* 0x00f81f0005057f89 */ /* 0x006e6800000e0000 */
[----:B------:R2:W3:Y:S02]  /*8af0*/  SHFL.IDX PT, R3, R6, 0x7, 0x181f ;  /* 0x00f81f0006037f89 */ /* 0x0004e400000e0000 */
.L_x_2335:
        /* <DEDUP_REMOVED lines=17> */
[----:B------:R-:W3:Y:S04]  /*8c10*/  LDL R183, [R1] ;  /* 0x0000000001b77983 */ /* 0x000ee80000100800 */
[----:B------:R-:W5:Y:S01]  /*8c20*/  LDL R186, [R1+0x2c] ;  /* 0x00002c0001ba7983 */ /* 0x000f620000100800 */
[----:B------:R-:W-:Y:S02]  /*8c30*/  IMAD.MOV.U32 R90, RZ, RZ, 0x50 ;  /* 0x00000050ff5a7424 */ /* 0x000fe400078e00ff */
[----:B------:R-:W-:Y:S02]  /*8c40*/  IMAD.MOV.U32 R96, RZ, RZ, c[0x0][0x2b8] ;  /* 0x0000ae00ff607624 */ /* 0x000fe400078e00ff */
[----:B------:R-:W-:Y:S01]  /*8c50*/  IMAD R90, R229, R90, -0x50 ;  /* 0xffffffb0e55a7424 */ /* 0x000fe200078e025a */
[----:B------:R-:W-:Y:S02]  /*8c60*/  BAR.SYNC.DEFER_BLOCKING 0x0 ;  /* 0x0000000000007b1d */ /* 0x000fe40000010000 */
[----:B------:R-:W-:Y:S01]  /*8c70*/  ISETP.NE.AND P1, PT, R96, 0x1, PT ;  /* 0x000000016000780c */ /* 0x000fe20003f25270 */
[----:B------:R-:W-:-:S02]  /*8c80*/  IMAD.MOV.U32 R214, RZ, RZ, RZ ;  /* 0x000000ffffd67224 */ /* 0x000fc400078e00ff */
        /* <DEDUP_REMOVED lines=22> */
[----:B---3--:R-:W-:-:S04]  /*8df0*/  SHF.R.S32.HI R9, RZ, 0x1f, R7 ;  /* 0x0000001fff097819 */ /* 0x008fc80000011407 */
[----:B------:R-:W-:Y:S01]  /*8e00*/  LEA.HI R9, R9, R7, RZ, 0x3 ;  /* 0x0000000709097211 */ /* 0x000fe200078f18ff */
[----:B------:R-:W-:-:S03]  /*8e10*/  IMAD R94, R95, -0x50, R131 ;  /* 0xffffffb05f5e7824 */ /* 0x000fc600078e0283 */
[----:B------:R-:W-:-:S05]  /*8e20*/  SHF.R.S32.HI R9, RZ, 0x3, R9 ;  /* 0x00000003ff097819 */ /* 0x000fca0000011409 */
[----:B------:R-:W-:-:S05]  /*8e30*/  IMAD.IADD R84, R94, 0x1, -R9 ;  /* 0x000000015e547824 */ /* 0x000fca00078e0a09 */
[C---:B------:R-:W-:Y:S02]  /*8e40*/  ISETP.GE.AND P1, PT, R84.reuse, 0x1, PT ;  /* 0x000000015400780c */ /* 0x040fe40003f26270 */
[----:B------:R-:W-:-:S11]  /*8e50*/  ISETP.GE.AND P4, PT, R84, 0x21, PT ;  /* 0x000000215400780c */ /* 0x000fd60003f86270 */
[----:B------:R-:W-:Y:S01]  /*8e60*/  @P1 ISETP.GE.AND P5, PT, R244, c[0x0][0x1d4], PT ;  /* 0x00007500f4001a0c */ /* 0x000fe20003fa6270 */
[----:B------:R-:W-:Y:S04]  /*8e70*/  STL.64 [R1+0x18], R180 ;  /* 0x000018b401007387 */ /* 0x000fe80000100a00 */
[----:B------:R-:W-:Y:S01]  /*8e80*/  STL [R1+0x14], R97 ;  /* 0x0000146101007387 */ /* 0x000fe20000100800 */
[----:B------:R-:W-:Y:S01]  /*8e90*/  BSSY B0, `(.L_x_2210) ;  /* 0x000002a000007945 */ /* 0x000fe20003800000 */
        /* <DEDUP_REMOVED lines=9> */
[----:B------:R-:W2:Y:S04]  /*8f30*/  SHFL.IDX PT, R4, R2, 0x1, 0x181f ;  /* 0x00381f0002047f89 */ /* 0x000ea800000e0000 */
[----:B------:R-:W3:Y:S04]  /*8f40*/  SHFL.IDX PT, R7, R8, RZ, 0x181f ;  /* 0x00181fff08077589 */ /* 0x000ee800000e0000 */
[----:B------:R-:W4:Y:S01]  /*8f50*/  SHFL.IDX PT, R5, R8, 0x1, 0x181f ;  /* 0x00381f0008057f89 */ /* 0x000f2200000e0000 */
[----:B------:R-:W-:-:S03]  /*8f60*/  ISETP.GE.AND P0, PT, R84, 0x11, PT ;  /* 0x000000115400780c */ /* 0x000fc60003f06270 */
[----:B------:R-:W5:Y:S04]  /*8f70*/  SHFL.IDX PT, R9, R2, 0x2, 0x181f ;  /* 0x00581f0002097f89 */ /* 0x000f6800000e0000 */
[----:B------:R-:W-:Y:S01]  /*8f80*/  SHFL.IDX PT, R10, R2, 0x3, 0x181f ;  /* 0x00781f00020a7f89 */ /* 0x000fe200000e0000 */
[----:B-1----:R-:W-:-:S03]  /*8f90*/  @P1 LEA R6, P2, R244, R3, 0x1 ;  /* 0x00000003f4061211 */ /* 0x002fc600078408ff */
[----:B------:R-:W1:Y:S02]  /*8fa0*/  SHFL.IDX PT, R11, R8, 0x2, 0x181f ;  /* 0x00581f00080b7f89 */ /* 0x000e6400000e0000 */
[C---:B--2---:R-:W-:Y:S02]  /*8fb0*/  @P0 LEA R4, P3, R244.reuse, R4, 0x1 ;  /* 0x00000004f4040211 */ /* 0x044fe400078608ff */
[----:B------:R-:W2:Y:S01]  /*8fc0*/  SHFL.IDX PT, R3, R8, 0x3, 0x181f ;  /* 0x00781f0008037f89 */ /* 0x000ea200000e0000 */
[C-C-:B---3--:R-:W-:Y:S02]  /*8fd0*/  @P1 LEA.HI.X R7, R244.reuse, R7, R245.reuse, 0x1, P2 ;  /* 0x00000007f4071211 */ /* 0x148fe400010f0cf5 */
[C---:B------:R-:W-:Y:S02]  /*8fe0*/  @P0 ISETP.GE.AND P2, PT, R244.reuse, c[0x0][0x1d4], PT ;  /* 0x00007500f4000a0c */ /* 0x040fe40003f46270 */
[----:B----4-:R-:W-:Y:S01]  /*8ff0*/  @P0 LEA.HI.X R5, R244, R5, R245, 0x1, P3 ;  /* 0x00000005f4050211 */ /* 0x010fe200018f0cf5 */
[----:B------:R5:W-:Y:S01]  /*9000*/  @P1 LDGSTS.E.BYPASS.LTC128B.128 [R213+0x2900], [R6.64], !P5 ;  /* 0x0290000006d51fae */ /* 0x000be2000e901d48 */
[----:B------:R-:W-:-:S02]  /*9010*/  ISETP.GE.AND P3, PT, R84, 0x31, PT ;  /* 0x000000315400780c */ /* 0x000fc40003f66270 */
[----:B------:R-:W-:-:S07]  /*9020*/  @P4 ISETP.GE.AND P5, PT, R244, c[0x0][0x1d4], PT ;  /* 0x00007500f4004a0c */ /* 0x000fce0003fa6270 */
[----:B------:R3:W-:Y:S04]  /*9030*/  @P0 LDGSTS.E.BYPASS.LTC128B.128 [R213+0x3100], [R4.64], !P2 ;  /* 0x0310000004d50fae */ /* 0x0007e8000d101d48 */
[C---:B------:R-:W-:Y:S02]  /*9040*/  @P3 ISETP.GE.AND P0, PT, R244.reuse, c[0x0][0x1d4], PT ;  /* 0x00007500f4003a0c */ /* 0x040fe40003f06270 */
[----:B-----5:R-:W-:-:S04]  /*9050*/  @P4 LEA R6, P2, R244, R9, 0x1 ;  /* 0x00000009f4064211 */ /* 0x020fc800078408ff */
[----:B-1----:R-:W-:-:S05]  /*9060*/  @P4 LEA.HI.X R7, R244, R11, R245, 0x1, P2 ;  /* 0x0000000bf4074211 */ /* 0x002fca00010f0cf5 */
[----:B------:R1:W-:Y:S01]  /*9070*/  @P4 LDGSTS.E.BYPASS.LTC128B.128 [R213+0x3900], [R6.64], !P5 ;  /* 0x0390000006d54fae */ /* 0x0003e2000e901d48 */
[----:B---3--:R-:W-:-:S04]  /*9080*/  @P3 LEA R4, P1, R244, R10, 0x1 ;  /* 0x0000000af4043211 */ /* 0x008fc800078208ff */
[----:B--2---:R-:W-:-:S05]  /*9090*/  @P3 LEA.HI.X R5, R244, R3, R245, 0x1, P1 ;  /* 0x00000003f4053211 */ /* 0x004fca00008f0cf5 */
[----:B------:R1:W-:Y:S01]  /*90a0*/  @P3 LDGSTS.E.BYPASS.LTC128B.128 [R213+0x4100], [R4.64], !P0 ;  /* 0x0410000004d53fae */ /* 0x0003e2000c101d48 */
[----:B------:R-:W-:-:S03]  /*90b0*/  ISETP.GE.AND P0, PT, R84, 0x41, PT ;  /* 0x000000415400780c */ /* 0x000fc60003f06270 */
[----:B------:R-:W2:Y:S04]  /*90c0*/  SHFL.IDX PT, R2, R2, 0x4, 0x181f ;  /* 0x00981f0002027f89 */ /* 0x000ea800000e0000 */
[----:B------:R1:W3:Y:S06]  /*90d0*/  SHFL.IDX PT, R3, R8, 0x4, 0x181f ;  /* 0x00981f0008037f89 */ /* 0x0002ec00000e0000 */
[----:B------:R-:W-:Y:S05]  /*90e0*/  @!P0 BRA `(.L_x_2211) ;  /* 0x0000004000008947 */ /* 0x000fea0003800000 */
[C---:B------:R-:W-:Y:S02]  /*90f0*/  ISETP.GE.AND P0, PT, R244.reuse, c[0x0][0x1d4], PT ;  /* 0x00007500f4007a0c */ /* 0x040fe40003f06270 */
[----:B--2---:R-:W-:-:S04]  /*9100*/  LEA R2, P1, R244, R2, 0x1 ;  /* 0x00000002f4027211 */ /* 0x004fc800078208ff */
[----:B---3--:R-:W-:-:S07]  /*9110*/  LEA.HI.X R3, R244, R3, R245, 0x1, P1 ;  /* 0x00000003f4037211 */ /* 0x008fce00008f0cf5 */
[----:B------:R2:W-:Y:S02]  /*9120*/  LDGSTS.E.BYPASS.LTC128B.128 [R213+0x4900], [R2.64], !P0 ;  /* 0x0490000002d57fae */ /* 0x0005e4000c101d48 */
.L_x_2211:
[----:B------:R-:W-:Y:S05]  /*9130*/  BSYNC B0 ;  /* 0x0000000000007941 */ /* 0x000fea0003800000 */
.L_x_2210:
[----:B------:R-:W-:Y:S01]  /*9140*/  ISETP.LT.AND P0, PT, RZ, c[0x0][0x27c], PT ;  /* 0x00009f00ff007a0c */ /* 0x000fe20003f01270 */
[----:B------:R-:W0:-:S12]  /*9150*/  LDGDEPBAR ;  /* 0x00000000000079af */ /* 0x000e180000000000 */
[----:B------:R-:W-:Y:S05]  /*9160*/  @P0 BRA `(.L_x_2212) ;  /* 0x0000002000000947 */ /* 0x000fea0003800000 */
[----:B------:R-:W-:-:S04]  /*9170*/  DEPBAR.LE SB0, 0x1 ;  /* 0x000080400000791a */ /* 0x000fc80000000000 */
[----:B------:R-:W-:Y:S05]  /*9180*/  BRA `(.L_x_2213) ;  /* 0x0000352000007947 */ /* 0x000fea0003800000 */
.L_x_2212:
[----:B------:R-:W4:Y:S01]  /*9190*/  LDL R25, [R1+0x34] ;  /* 0x0000340001197983 */ /* 0x000f220000100800 */
[----:B--2---:R-:W-:Y:S01]  /*91a0*/  SHF.R.S32.HI R2, RZ, 0x1f, R129 ;  /* 0x0000001fff027819 */ /* 0x004fe20000011481 */
[----:B------:R-:W-:Y:S01]  /*91b0*/  ULDC.U8 UR4, c[0x0][0x298] ;  /* 0x0000a60000047ab9 */ /* 0x000fe20000000000 */
[C---:B-1----:R-:W-:Y:S01]  /*91c0*/  IMAD.WIDE.U32 R4, R129.reuse, c[0x0][0x290], RZ ;  /* 0x0000a40081047a25 */ /* 0x042fe200078e00ff */
[----:B------:R-:W-:Y:S01]  /*91d0*/  ISETP.NE.AND P2, PT, RZ, UR4, PT ;  /* 0x00000004ff007c0c */ /* 0x000fe2000bf45270 */
[----:B------:R-:W-:Y:S02]  /*91e0*/  BSSY B2, `(.L_x_2213) ;  /* 0x000034c000027945 */ /* 0x000fe40003800000 */
[C---:B------:R-:W-:Y:S02]  /*91f0*/  IMAD R7, R2.reuse, c[0x0][0x280], RZ ;  /* 0x0000a00002077a24 */ /* 0x040fe400078e02ff */
[----:B------:R-:W-:Y:S02]  /*9200*/  IMAD R6, R2, c[0x0][0x290], RZ ;  /* 0x0000a40002067a24 */ /* 0x000fe400078e02ff */
[----:B---3--:R-:W-:-:S04]  /*9210*/  IMAD.WIDE.U32 R2, R129, c[0x0][0x280], RZ ;  /* 0x0000a00081027a25 */ /* 0x008fc800078e00ff */
[C---:B------:R-:W-:Y:S01]  /*9220*/  IMAD R9, R129.reuse, c[0x0][0x284], R7 ;  /* 0x0000a10081097a24 */ /* 0x040fe200078e0207 */
[----:B------:R-:W-:Y:S01]  /*9230*/  LEA R7, P0, R4, c[0x0][0x288], 0x1 ;  /* 0x0000a20004077a11 */ /* 0x000fe200078008ff */
[----:B------:R-:W-:Y:S01]  /*9240*/  IMAD R8, R129, c[0x0][0x294], R6 ;  /* 0x0000a50081087a24 */ /* 0x000fe200078e0206 */
[----:B------:R-:W-:Y:S02]  /*9250*/  LEA R6, P1, R2, c[0x0][0x270], 0x1 ;  /* 0x00009c0002067a11 */ /* 0x000fe400078208ff */
[----:B------:R-:W-:Y:S02]  /*9260*/  IADD3 R3, R9, R3, RZ ;  /* 0x0000000309037210 */ /* 0x000fe40007ffe0ff */
[----:B------:R-:W-:Y:S02]  /*9270*/  IADD3 R5, R8, R5, RZ ;  /* 0x0000000508057210 */ /* 0x000fe40007ffe0ff */
[----:B------:R-:W-:Y:S02]  /*9280*/  LEA.HI.X R2, R2, c[0x0][0x274], R3, 0x1, P1 ;  /* 0x00009d0002027a11 */ /* 0x000fe400008f0c03 */
[----:B------:R-:W-:-:S02]  /*9290*/  LEA.HI.X R3, R4, c[0x0][0x28c], R5, 0x1, P0 ;  /* 0x0000a30004037a11 */ /* 0x000fc400000f0c05 */
[----:B----4-:R-:W-:Y:S01]  /*92a0*/  LEA R4, R25, R98, 0x7 ;  /* 0x0000006219047211 */ /* 0x010fe200078e38ff */
        /* <DEDUP_REMOVED lines=28> */
.L_x_2216:
[----:B-12-4-:R-:W-:Y:S05]  /*9470*/  BSYNC B0 ;  /* 0x0000000000007941 */ /* 0x016fea0003800000 */
.L_x_2215:
        /* <DEDUP_REMOVED lines=72> */
.L_x_2220:
[----:B------:R-:W-:Y:S05]  /*9900*/  BSYNC B0 ;  /* 0x0000000000007941 */ /* 0x000fea0003800000 */
.L_x_2219:
        /* <DEDUP_REMOVED lines=40> */
.L_x_2218:
[----:B------:R-:W-:Y:S05]  /*9b90*/  BSYNC B1 ;  /* 0x0000000000017941 */ /* 0x000fea0003800000 */
.L_x_2217:
        /* <DEDUP_REMOVED lines=45> */
.L_x_2224:
[----:B------:R-:W-:Y:S05]  /*9e70*/  BSYNC B0 ;  /* 0x0000000000007941 */ /* 0x000fea0003800000 */
.L_x_2223:
        /* <DEDUP_REMOVED lines=40> */
.L_x_2222:
[----:B------:R-:W-:Y:S05]  /*a100*/  BSYNC B1 ;  /* 0x0000000000017941 */ /* 0x000fea0003800000 */
.L_x_2221:
        /* <DEDUP_REMOVED lines=45> */
.L_x_2228:
[----:B------:R-:W-:Y:S05]  /*a3e0*/  BSYNC B0 ;  /* 0x0000000000007941 */ /* 0x000fea0003800000 */
.L_x_2227:
        /* <DEDUP_REMOVED lines=40> */
.L_x_2226:
[----:B------:R-:W-:Y:S05]  /*a670*/  BSYNC B1 ;  /* 0x0000000000017941 */ /* 0x000fea0003800000 */
.L_x_2225:
        /* <DEDUP_REMOVED lines=44> */
.L_x_2231:
[----:B------:R-:W-:Y:S05]  /*a940*/  BSYNC B0 ;  /* 0x0000000000007941 */ /* 0x000fea0003800000 */
.L_x_2230:
        /* <DEDUP_REMOVED lines=41> */
.L_x_2214:
        /* <DEDUP_REMOVED lines=22> */
.L_x_2233:
[----:B-123--:R-:W-:Y:S05]  /*ad40*/  BSYNC B0 ;  /* 0x0000000000007941 */ /* 0x00efea0003800000 */
.L_x_2232:
        /* <DEDUP_REMOVED lines=121> */
.L_x_2235:
[----:B------:R-:W-:Y:S05]  /*b4e0*/  BSYNC B0 ;  /* 0x0000000000007941 */ /* 0x000fea0003800000 */
.L_x_2234:
        /* <DEDUP_REMOVED lines=94> */
.L_x_2237:
[----:B------:R-:W-:Y:S05]  /*bad0*/  BSYNC B0 ;  /* 0x0000000000007941 */ /* 0x000fea0003800000 */
.L_x_2236:
        /* <DEDUP_REMOVED lines=94> */
.L_x_2239:
[----:B------:R-:W-:Y:S05]  /*c0c0*/  BSYNC B0 ;  /* 0x0000000000007941 */ /* 0x000fea0003800000 */
.L_x_2238:
        /* <DEDUP_REMOVED lines=93> */
.L_x_2229:
[----:B------:R-:W-:Y:S05]  /*c6a0*/  BSYNC B2 ;  /* 0x0000000000027941 */ /* 0x000fea0003800000 */
.L_x_2213:
[----:B------:R-:W-:Y:S01]  /*c6b0*/  IMAD.WIDE.U32 R146, R85, c[0x0][0x210], RZ ;  /* 0x0000840055927a25 */ /* 0x000fe200078e00ff */
[----:B------:R-:W-:-:S04]  /*c6c0*/  DEPBAR.LE SB0, 0x0 ;  /* 0x000080000000791a */ /* 0x000fc80000000000 */
[----:B------:R-:W-:Y:S01]  /*c6d0*/  IMAD R144, R85, c[0x0][0x214], R147 ;  /* 0x0000850055907a24 */ /* 0x000fe200078e0293 */
[----:B------:R-:W-:Y:S01]  /*c6e0*/  STL.64 [R1+0x8], R146 ;  /* 0x0000089201007387 */ /* 0x000fe20000100a00 */
[----:B------:R-:W-:Y:S02]  /*c6f0*/  IMAD R0, R88, c[0x0][0x208], RZ ;  /* 0x0000820058007a24 */ /* 0x000fe400078e02ff */
[C---:B--23--:R-:W-:Y:S01]  /*c700*/  IMAD.WIDE.U32 R2, R223.reuse, c[0x0][0x208], RZ ;  /* 0x00008200df027a25 */ /* 0x04cfe200078e00ff */
[----:B------:R-:W-:Y:S03]  /*c710*/  STL [R1+0x10], R144 ;  /* 0x0000109001007387 */ /* 0x000fe60000100800 */
[----:B------:R-:W-:Y:S01]  /*c720*/  IMAD R0, R223, c[0x0][0x20c], R0 ;  /* 0x00008300df007a24 */ /* 0x000fe200078e0200 */
[----:B------:R-:W2:Y:S03]  /*c730*/  LDL R85, [R1+0x4] ;  /* 0x0000040001557983 */ /* 0x000ea60000100800 */
[----:B------:R-:W-:Y:S01]  /*c740*/  IMAD.IADD R3, R3, 0x1, R0 ;  /* 0x0000000103037824 */ /* 0x000fe200078e0200 */
[----:B------:R-:W-:Y:S01]  /*c750*/  BAR.SYNC.DEFER_BLOCKING 0x0 ;  /* 0x0000000000007b1d */ /* 0x000fe20000010000 */
[----:B------:R-:W-:-:S02]  /*c760*/  IMAD R0, R89, c[0x0][0x218], RZ ;  /* 0x0000860059007a24 */ /* 0x000fc400078e02ff */
[----:B------:R-:W-:-:S04]  /*c770*/  IMAD.WIDE.U32 R2, R214, c[0x0][0x218], R2 ;  /* 0x00008600d6027a25 */ /* 0x000fc800078e0002 */
[----:B------:R-:W-:Y:S01]  /*c780*/  IMAD R0, R214, c[0x0][0x21c], R0 ;  /* 0x00008700d6007a24 */ /* 0x000fe200078e0200 */
[----:B------:R-:W-:-:S04]  /*c790*/  IADD3 R2, P0, R2, R146, RZ ;  /* 0x0000009202027210 */ /* 0x000fc80007f1e0ff */
[----:B------:R-:W-:Y:S01]  /*c7a0*/  IADD3.X R3, R144, R3, R0, P0, !PT ;  /* 0x0000000390037210 */ /* 0x000fe200007fe400 */
[----:B-1----:R-:W-:Y:S04]  /*c7b0*/  LDSM.16.M88.4 R4, [R203+0x2000] ;  /* 0x00200000cb04783b */ /* 0x002fe80000000200 */
[----:B------:R-:W1:Y:S04]  /*c7c0*/  LDSM.16.M88.4 R32, [R196] ;  /* 0x00000000c420783b */ /* 0x000e680000000200 */
[----:B------:R-:W3:Y:S04]  /*c7d0*/  LDSM.16.M88.4 R28, [R196+0x800] ;  /* 0x00080000c41c783b */ /* 0x000ee80000000200 */
[----:B------:R-:W4:Y:S04]  /*c7e0*/  LDSM.16.M88.4 R24, [R196+0x1000] ;  /* 0x00100000c418783b */ /* 0x000f280000000200 */
[----:B------:R-:W5:Y:S04]  /*c7f0*/  LDSM.16.M88.4 R20, [R196+0x1800] ;  /* 0x00180000c414783b */ /* 0x000f680000000200 */
[----:B------:R-:W4:Y:S04]  /*c800*/  LDSM.16.M88.4 R16, [R196+0x2000] ;  /* 0x00200000c410783b */ /* 0x000f280000000200 */
[----:B------:R-:W5:Y:S04]  /*c810*/  LDSM.16.M88.4 R8, [R203] ;  /* 0x00000000cb08783b */ /* 0x000f680000000200 */
[----:B------:R-:W-:Y:S04]  /*c820*/  LDSM.16.M88.4 R12, [R206+0x2000] ;  /* 0x00200000ce0c783b */ /* 0x000fe80000000200 */
[----:B------:R-:W5:Y:S04]  /*c830*/  LDSM.16.M88.4 R104, [R208] ;  /* 0x00000000d068783b */ /* 0x000f680000000200 */
[----:B------:R-:W5:Y:S04]  /*c840*/  LDSM.16.M88.4 R68, [R209] ;  /* 0x00000000d144783b */ /* 0x000f680000000200 */
[----:B------:R-:W5:Y:S04]  /*c850*/  LDSM.16.M88.4 R56, [R207] ;  /* 0x00000000cf38783b */ /* 0x000f680000000200 */
[----:B------:R-:W5:Y:S01]  /*c860*/  LDSM.16.M88.4 R60, [R211] ;  /* 0x00000000d33c783b */ /* 0x000f620000000200 */
[C---:B-1----:R-:W-:Y:S03]  /*c870*/  HMMA.16816.F32 R48, R4.reuse, R32, RZ ;  /* 0x000000200430723c */ /* 0x042fe600000018ff */
[----:B------:R-:W1:Y:S05]  /*c880*/  LDSM.16.M88.4 R64, [R210] ;  /* 0x00000000d240783b */ /* 0x000e6a0000000200 */
[C---:B---3--:R-:W-:Y:S08]  /*c890*/  HMMA.16816.F32 R44, R4.reuse, R28, RZ ;  /* 0x0000001c042c723c */ /* 0x048ff000000018ff */
[C---:B----4-:R-:W-:Y:S08]  /*c8a0*/  HMMA.16816.F32 R40, R4.reuse, R24, RZ ;  /* 0x000000180428723c */ /* 0x050ff000000018ff */
[C---:B-----5:R-:W-:Y:S08]  /*c8b0*/  HMMA.16816.F32 R36, R4.reuse, R20, RZ ;  /* 0x000000140424723c */ /* 0x060ff000000018ff */
[C---:B------:R-:W-:Y:S08]  /*c8c0*/  HMMA.16816.F32 R52, R4.reuse, R16, RZ ;  /* 0x000000100434723c */ /* 0x040ff000000018ff */
[C---:B------:R-:W-:Y:S08]  /*c8d0*/  HMMA.16816.F32 R72, R4.reuse, R34, RZ ;  /* 0x000000220448723c */ /* 0x040ff000000018ff */
[C---:B------:R-:W-:Y:S08]  /*c8e0*/  HMMA.16816.F32 R76, R4.reuse, R30, RZ ;  /* 0x0000001e044c723c */ /* 0x040ff000000018ff */
[C---:B------:R-:W-:Y:S08]  /*c8f0*/  HMMA.16816.F32 R80, R4.reuse, R26, RZ ;  /* 0x0000001a0450723c */ /* 0x040ff000000018ff */
[C---:B------:R-:W-:Y:S08]  /*c900*/  HMMA.16816.F32 R100, R4.reuse, R22, RZ ;  /* 0x000000160464723c */ /* 0x040ff000000018ff */
[----:B------:R-:W-:Y:S01]  /*c910*/  HMMA.16816.F32 R4, R4, R18, RZ ;  /* 0x000000120404723c */ /* 0x000fe200000018ff */
[----:B------:R-:W-:-:S04]  /*c920*/  LEA R0, P0, R2, c[0x0][0x1f8], 0x1 ;  /* 0x00007e0002007a11 */ /* 0x000fc800078008ff */
[----:B------:R-:W-:Y:S02]  /*c930*/  LEA.HI.X R2, R2, c[0x0][0x1fc], R3, 0x1, P0 ;  /* 0x00007f0002027a11 */ /* 0x000fe400000f0c03 */
[----:B------:R-:W3:Y:S01]  /*c940*/  SHFL.IDX PT, R3, R0, RZ, 0x181f ;  /* 0x00181fff00037589 */ /* 0x000ee200000e0000 */
[C---:B------:R-:W-:Y:S08]  /*c950*/  HMMA.16816.F32 R108, R8.reuse, R32, RZ ;  /* 0x00000020086c723c */ /* 0x040ff000000018ff */
[----:B------:R-:W-:Y:S08]  /*c960*/  HMMA.16816.F32 R168, R8, R34, RZ ;  /* 0x0000002208a8723c */ /* 0x000ff000000018ff */
[C---:B------:R-:W-:Y:S01]  /*c970*/  HMMA.16816.F32 R32, R12.reuse, R106, R4 ;  /* 0x0000006a0c20723c */ /* 0x040fe20000001804 */
[----:B------:R-:W4:Y:S04]  /*c980*/  SHFL.IDX PT, R4, R0, 0x1, 0x181f ;  /* 0x00381f0000047f89 */ /* 0x000f2800000e0000 */
[----:B------:R-:W5:Y:S03]  /*c990*/  SHFL.IDX PT, R6, R0, 0x2, 0x181f ;  /* 0x00581f0000067f89 */ /* 0x000f6600000e0000 */
[C---:B------:R-:W-:Y:S01]  /*c9a0*/  HMMA.16816.F32 R136, R12.reuse, R68, R36 ;  /* 0x000000440c88723c */ /* 0x040fe20000001824 */
[----:B------:R-:W-:Y:S07]  /*c9b0*/  SHFL.IDX PT, R7, R2, 0x1, 0x181f ;  /* 0x00381f0002077f89 */ /* 0x000fee00000e0000 */
[C---:B------:R-:W-:Y:S01]  /*c9c0*/  HMMA.16816.F32 R140, R12.reuse, R56, R48 ;  /* 0x000000380c8c723c */ /* 0x040fe20000001830 */
[----:B------:R-:W-:Y:S07]  /*c9d0*/  SHFL.IDX PT, R5, R0, 0x3, 0x181f ;  /* 0x00781f0000057f89 */ /* 0x000fee00000e0000 */
[C---:B------:R-:W-:Y:S08]  /*c9e0*/  HMMA.16816.F32 R132, R12.reuse, R60, R44 ;  /* 0x0000003c0c84723c */ /* 0x040ff0000000182c */
[C---:B-1----:R-:W-:Y:S08]  /*c9f0*/  HMMA.16816.F32 R124, R12.reuse, R64, R40 ;  /* 0x000000400c7c723c */ /* 0x042ff00000001828 */
[C---:B------:R-:W-:Y:S08]  /*ca00*/  HMMA.16816.F32 R128, R12.reuse, R104, R52 ;  /* 0x000000680c80723c */ /* 0x040ff00000001834 */
[C---:B------:R-:W-:Y:S08]  /*ca10*/  HMMA.16816.F32 R72, R12.reuse, R58, R72 ;  /* 0x0000003a0c48723c */ /* 0x040ff00000001848 */
[C---:B------:R-:W-:Y:S08]  /*ca20*/  HMMA.16816.F32 R76, R12.reuse, R62, R76 ;  /* 0x0000003e0c4c723c */ /* 0x040ff0000000184c */
[C---:B------:R-:W-:Y:S08]  /*ca30*/  HMMA.16816.F32 R80, R12.reuse, R66, R80 ;  /* 0x000000420c50723c */ /* 0x040ff00000001850 */
[----:B------:R-:W-:Y:S01]  /*ca40*/  HMMA.16816.F32 R36, R12, R70, R100 ;  /* 0x000000460c24723c */ /* 0x000fe20000001864 */
[----:B------:R-:W1:Y:S07]  /*ca50*/  SHFL.IDX PT, R13, R2, RZ, 0x181f ;  /* 0x00181fff020d7589 */ /* 0x000e6e00000e0000 */
[C---:B------:R-:W-:Y:S08]  /*ca60*/  HMMA.16816.F32 R112, R8.reuse, R24, RZ ;  /* 0x000000180870723c */ /* 0x040ff000000018ff */
[C---:B------:R-:W-:Y:S08]  /*ca70*/  HMMA.16816.F32 R160, R8.reuse, R26, RZ ;  /* 0x0000001a08a0723c */ /* 0x040ff000000018ff */
[C---:B------:R-:W-:Y:S01]  /*ca80*/  HMMA.16816.F32 R24, R8.reuse, R20, RZ ;  /* 0x000000140818723c */ /* 0x040fe200000018ff */
[----:B------:R-:W1:Y:S07]  /*ca90*/  SHFL.IDX PT, R20, R2, 0x2, 0x181f ;  /* 0x00581f0002147f89 */ /* 0x000e6e00000e0000 */
[C---:B------:R-:W-:Y:S01]  /*caa0*/  HMMA.16816.F32 R120, R8.reuse, R16, RZ ;  /* 0x000000100878723c */ /* 0x040fe200000018ff */
[----:B------:R1:W1:Y:S07]  /*cab0*/  SHFL.IDX PT, R17, R0, 0x4, 0x181f ;  /* 0x00981f0000117f89 */ /* 0x00026e00000e0000 */
[----:B------:R-:W-:Y:S01]  /*cac0*/  HMMA.16816.F32 R152, R8, R18, RZ ;  /* 0x000000120898723c */ /* 0x000fe200000018ff */
[----:B------:R-:W2:Y:S01]  /*cad0*/  SHFL.IDX PT, R19, R2, 0x3, 0x181f ;  /* 0x00781f0002137f89 */ /* 0x000ea200000e0000 */
[----:B------:R-:W-:-:S03]  /*cae0*/  IMAD.SHL.U32 R16, R244, 0x2, RZ ;  /* 0x00000002f4107824 */ /* 0x000fc600078e00ff */
[----:B------:R2:W2:Y:S01]  /*caf0*/  SHFL.IDX PT, R18, R2, 0x4, 0x181f ;  /* 0x00981f0002127f89 */ /* 0x0004a200000e0000 */
[----:B------:R-:W-:Y:S02]  /*cb00*/  ISETP.GE.AND P0, PT, R244, c[0x0][0x1d4], PT ;  /* 0x00007500f4007a0c */ /* 0x000fe40003f06270 */
[----:B------:R-:W-:Y:S01]  /*cb10*/  HMMA.16816.F32 R116, R8, R28, RZ ;  /* 0x0000001c0874723c */ /* 0x000fe200000018ff */
[-C--:B---3--:R-:W-:Y:S02]  /*cb20*/  IADD3 R14, P2, R3, R16.reuse, RZ ;  /* 0x00000010030e7210 */ /* 0x088fe40007f5e0ff */
[-C--:B----4-:R-:W-:Y:S02]  /*cb30*/  IADD3 R12, P1, R4, R16.reuse, RZ ;  /* 0x00000010040c7210 */ /* 0x090fe40007f3e0ff */
[----:B-----5:R-:W-:-:S03]  /*cb40*/  IADD3 R6, P3, R6, R16, RZ ;  /* 0x0000001006067210 */ /* 0x020fc60007f7e0ff */
[----:B------:R-:W-:Y:S01]  /*cb50*/  HMMA.16816.F32 R164, R8, R30, RZ ;  /* 0x0000001e08a4723c */ /* 0x000fe200000018ff */
[----:B-1----:R-:W-:-:S07]  /*cb60*/  SHF.L.U64.HI R0, R244, 0x1, R245 ;  /* 0x00000001f4007819 */ /* 0x002fce00000102f5 */
[----:B------:R-:W-:Y:S01]  /*cb70*/  HMMA.16816.F32 R156, R8, R22, RZ ;  /* 0x00000016089c723c */ /* 0x000fe200000018ff */
[----:B------:R-:W1:Y:S01]  /*cb80*/  LDSM.16.M88.4 R8, [R206] ;  /* 0x00000000ce08783b */ /* 0x000e620000000200 */
[C---:B------:R-:W-:Y:S01]  /*cb90*/  ISETP.LT.OR P6, PT, R84.reuse, 0x1, P0 ;  /* 0x000000015400780c */ /* 0x040fe200007c1670 */
[--C-:B------:R-:W-:Y:S01]  /*cba0*/  IMAD.X R15, R13, 0x1, R0.reuse, P2 ;  /* 0x000000010d0f7824 */ /* 0x100fe200010e0600 */
[C---:B------:R-:W-:Y:S01]  /*cbb0*/  ISETP.LT.OR P5, PT, R84.reuse, 0x11, P0 ;  /* 0x000000115400780c */ /* 0x040fe200007a1670 */
[--C-:B------:R-:W-:Y:S01]  /*cbc0*/  IMAD.X R13, R7, 0x1, R0.reuse, P1 ;  /* 0x00000001070d7824 */ /* 0x100fe200008e0600 */
[----:B------:R-:W-:Y:S01]  /*cbd0*/  ISETP.LT.OR P4, PT, R84, 0x21, P0 ;  /* 0x000000215400780c */ /* 0x000fe20000781670 */
[----:B------:R-:W-:Y:S01]  /*cbe0*/  IMAD.X R7, R20, 0x1, R0, P3 ;  /* 0x0000000114077824 */ /* 0x000fe200018e0600 */
[C---:B------:R-:W-:Y:S02]  /*cbf0*/  ISETP.LT.OR P3, PT, R84.reuse, 0x31, P0 ;  /* 0x000000315400780c */ /* 0x040fe40000761670 */
[----:B------:R-:W-:-:S02]  /*cc00*/  ISETP.LT.OR P2, PT, R84, 0x41, P0 ;  /* 0x000000415400780c */ /* 0x000fc40000741670 */
[-C--:B------:R-:W-:Y:S02]  /*cc10*/  IADD3 R4, P1, R5, R16.reuse, RZ ;  /* 0x0000001005047210 */ /* 0x080fe40007f3e0ff */
[----:B--2---:R-:W-:Y:S01]  /*cc20*/  IADD3 R2, P0, R17, R16, RZ ;  /* 0x0000001011027210 */ /* 0x004fe20007f1e0ff */
[----:B------:R-:W-:Y:S01]  /*cc30*/  @!PT LDS RZ, [RZ] ;  /* 0x00000000fffff984 */ /* 0x000fe20000000800 */
[----:B------:R-:W-:Y:S01]  /*cc40*/  @!PT LDS RZ, [RZ] ;  /* 0x00000000fffff984 */ /* 0x000fe20000000800 */
[----:B------:R-:W-:Y:S01]  /*cc50*/  @!PT LDS RZ, [RZ] ;  /* 0x00000000fffff984 */ /* 0x000fe20000000800 */
[----:B------:R2:W-:Y:S02]  /*cc60*/  LDGSTS.E.BYPASS.LTC128B.128 [R213+0x100], [R14.64], !P6 ;  /* 0x001000000ed57fae */ /* 0x0005e4000f101d48 */
[--C-:B------:R-:W-:Y:S02]  /*cc70*/  IMAD.X R5, R19, 0x1, R0.reuse, P1 ;  /* 0x0000000113057824 */ /* 0x100fe400008e0600 */
[----:B------:R-:W-:Y:S01]  /*cc80*/  IMAD.X R3, R18, 0x1, R0, P0 ;  /* 0x0000000112037824 */ /* 0x000fe200000e0600 */
[----:B------:R2:W-:Y:S04]  /*cc90*/  LDGSTS.E.BYPASS.LTC128B.128 [R213+0x900], [R12.64], !P5 ;  /* 0x009000000cd57fae */ /* 0x0005e8000e901d48 */
[----:B------:R3:W-:Y:S04]  /*cca0*/  LDGSTS.E.BYPASS.LTC128B.128 [R213+0x1100], [R6.64], !P4 ;  /* 0x0110000006d57fae */ /* 0x0007e8000e101d48 */
[----:B------:R3:W-:Y:S04]  /*ccb0*/  LDGSTS.E.BYPASS.LTC128B.128 [R213+0x1900], [R4.64], !P3 ;  /* 0x0190000004d57fae */ /* 0x0007e8000d901d48 */
[----:B------:R4:W-:Y:S04]  /*ccc0*/  LDGSTS.E.BYPASS.LTC128B.128 [R213+0x2100], [R2.64], !P2 ;  /* 0x0210000002d57fae */ /* 0x0009e8000d101d48 */
[----:B------:R-:W-:Y:S04]  /*ccd0*/  LDSM.16.M88.4 R48, [R202+0x1800] ;  /* 0x00180000ca30783b */ /* 0x000fe80000000200 */
[----:B------:R-:W-:Y:S04]  /*cce0*/  LDSM.16.M88.4 R44, [R202+0x2000] ;  /* 0x00200000ca2c783b */ /* 0x000fe80000000200 */
[----:B------:R-:W-:Y:S04]  /*ccf0*/  LDSM.16.M88.4 R20, [R202] ;  /* 0x00000000ca14783b */ /* 0x000fe80000000200 */
[----:B------:R-:W-:Y:S04]  /*cd00*/  LDSM.16.M88.4 R40, [R202+0x800] ;  /* 0x00080000ca28783b */ /* 0x000fe80000000200 */
[----:B------:R-:W-:Y:S04]  /*cd10*/  LDSM.16.M88.4 R52, [R202+0x1000] ;  /* 0x00100000ca34783b */ /* 0x000fe80000000200 */
[----:B---3--:R-:W3:Y:S04]  /*cd20*/  LDSM.16.M88.4 R4, [R204+0x2000] ;  /* 0x00200000cc04783b */ /* 0x008ee80000000200 */
[----:B--2---:R-:W2:Y:S01]  /*cd30*/  LDSM.16.M88.4 R12, [R204] ;  /* 0x00000000cc0c783b */ /* 0x004ea20000000200 */
        /* <DEDUP_REMOVED lines=11> */
[----:B------:R-:W-:Y:S07]  /*cdf0*/  LDSM.16.M88.4 R8, [R205] ;  /* 0x00000000cd08783b */ /* 0x000fee0000000200 */
[C---:B---3--:R-:W-:Y:S08]  /*ce00*/  HMMA.16816.F32 R116, R4.reuse, R48, R136 ;  /* 0x000000300474723c */ /* 0x048ff00000001888 */
        /* <DEDUP_REMOVED lines=9> */
[----:B------:R-:W-:Y:S01]  /*cea0*/  HMMA.16816.F32 R80, R4, R46, R32 ;  /* 0x0000002e0450723c */ /* 0x000fe20000001820 */
[----:B------:R-:W-:Y:S04]  /*ceb0*/  LDSM.16.M88.4 R4, [R205+0x2000] ;  /* 0x00200000cd04783b */ /* 0x000fe80000000200 */
[----:B------:R-:W-:Y:S03]  /*cec0*/  LDSM.16.M88.4 R32, [R199+0x800] ;  /* 0x00080000c720783b */ /* 0x000fe60000000200 */
[C---:B--2---:R-:W-:Y:S01]  /*ced0*/  HMMA.16816.F32 R76, R12.reuse, R20, R28 ;  /* 0x000000140c4c723c */ /* 0x044fe2000000181c */
[----:B------:R-:W-:Y:S07]  /*cee0*/  LDSM.16.M88.4 R28, [R199+0x1000] ;  /* 0x00100000c71c783b */ /* 0x000fee0000000200 */
[----:B------:R-:W-:Y:S01]  /*cef0*/  HMMA.16816.F32 R72, R12, R22, R24 ;  /* 0x000000160c48723c */ /* 0x000fe20000001818 */
[----:B------:R-:W1:Y:S04]  /*cf00*/  LDSM.16.M88.4 R20, [R199+0x2000] ;  /* 0x00200000c714783b */ /* 0x000e680000000200 */
[----:B------:R-:W2:Y:S01]  /*cf10*/  LDSM.16.M88.4 R24, [R199+0x1800] ;  /* 0x00180000c718783b */ /* 0x000ea20000000200 */
[----:B------:R-:W-:Y:S01]  /*cf20*/  ISETP.GT.AND P0, PT, R95, R85, PT ;  /* 0x000000555f00720c */ /* 0x000fe20003f04270 */
[----:B------:R-:W-:-:S04]  /*cf30*/  DEPBAR.LE SB0, 0x0 ;  /* 0x000080000000791a */ /* 0x000fc80000000000 */
        /* <DEDUP_REMOVED lines=8> */
[----:B------:R-:W-:Y:S07]  /*cfc0*/  BSSY B0, `(.L_x_2240) ;  /* 0x0000057000007945 */ /* 0x000fee0003800000 */
[C---:B-1----:R-:W-:Y:S08]  /*cfd0*/  HMMA.16816.F32 R148, R4.reuse, R22, R80 ;  /* 0x000000160494723c */ /* 0x042ff00000001850 */
        /* <DEDUP_REMOVED lines=9> */
[C---:B--2---:R-:W-:Y:S08]  /*d070*/  HMMA.16816.F32 R100, R4.reuse, R24, R116 ;  /* 0x000000180464723c */ /* 0x044ff00000001874 */
        /* <DEDUP_REMOVED lines=12> */
[----:B----4-:R-:W-:Y:S01]  /*d140*/  ISETP.NE.AND P1, PT, R96, 0x1, PT ;  /* 0x000000016000780c */ /* 0x010fe20003f25270 */
[----:B------:R-:W-:Y:S01]  /*d150*/  IMAD.MOV.U32 R214, RZ, RZ, RZ ;  /* 0x000000ffffd67224 */ /* 0x000fe200078e00ff */
[----:B------:R-:W-:-:S02]  /*d160*/  IADD3 R3, R183, R90, R186 ;  /* 0x0000005ab7037210 */ /* 0x000fc40007ffe0ba */
[----:B------:R-:W-:Y:S02]  /*d170*/  ISETP.GT.AND P0, PT, R183, 0x4f, PT ;  /* 0x0000004fb700780c */ /* 0x000fe40003f04270 */
[----:B------:R-:W-:-:S05]  /*d180*/  IADD3 R3, R3, -0x50, RZ ;  /* 0xffffffb003037810 */ /* 0x000fca0007ffe0ff */
[----:B------:R-:W-:Y:S02]  /*d190*/  IMAD.MOV.U32 R2, RZ, RZ, R3 ;  /* 0x000000ffff027224 */ /* 0x000fe400078e0003 */
[----:B------:R-:W-:-:S05]  /*d1a0*/  @P1 IMAD.HI.U32 R4, R3, c[0x0][0x2bc], RZ ;  /* 0x0000af0003041a27 */ /* 0x000fca00078e00ff */
[----:B------:R-:W-:-:S04]  /*d1b0*/  @P1 SHF.R.U32.HI R2, RZ, c[0x0][0x2c0], R4 ;  /* 0x0000b000ff021a19 */ /* 0x000fc80000011604 */
[----:B------:R-:W-:-:S04]  /*d1c0*/  @!P0 IADD3 R5, P1, R2, R184, RZ ;  /* 0x000000b802058210 */ /* 0x000fc80007f3e0ff */
[----:B------:R-:W-:Y:S02]  /*d1d0*/  @!P0 LEA.HI.X.SX32 R6, R2, R182, 0x1, P1 ;  /* 0x000000b602068211 */ /* 0x000fe400008f0eff */
[----:B------:R-:W-:-:S04]  /*d1e0*/  @!P0 LEA R4, P1, R5, c[0x0][0x2a0], 0x2 ;  /* 0x0000a80005048a11 */ /* 0x000fc800078210ff */
[----:B------:R-:W-:-:S05]  /*d1f0*/  @!P0 LEA.HI.X R5, R5, c[0x0][0x2a4], R6, 0x2, P1 ;  /* 0x0000a90005058a11 */ /* 0x000fca00008f1406 */
[----:B------:R1:W2:Y:S01]  /*d200*/  @!P0 LDG.E R214, [R4.64] ;  /* 0x0000000804d68981 */ /* 0x0002a2000c1e1900 */
[----:B------:R-:W-:-:S04]  /*d210*/  IMAD.MOV R2, RZ, RZ, -R2 ;  /* 0x000000ffff027224 */ /* 0x000fc800078e0a02 */
[----:B------:R-:W-:-:S05]  /*d220*/  IMAD R223, R2, c[0x0][0x2b8], R3 ;  /* 0x0000ae0002df7a24 */ /* 0x000fca00078e0203 */
[----:B------:R-:W-:-:S05]  /*d230*/  SHF.R.S32.HI R2, RZ, 0x1f, R223 ;  /* 0x0000001fff027819 */ /* 0x000fca00000114df */
[----:B-1----:R-:W-:Y:S02]  /*d240*/  IMAD R4, R2, c[0x0][0x1e0], RZ ;  /* 0x0000780002047a24 */ /* 0x002fe400078e02ff */
[----:B------:R-:W-:-:S04]  /*d250*/  IMAD.WIDE.U32 R2, R223, c[0x0][0x1e0], RZ ;  /* 0x00007800df027a25 */ /* 0x000fc800078e00ff */
        /* <DEDUP_REMOVED lines=12> */
.L_x_2336:
        /* <DEDUP_REMOVED lines=22> */
[----:B------:R2:W-:Y:S01]  /*d480*/  LDGSTS.E.BYPASS.LTC128B.128 [R213+0x4100], [R2.64], !P0 ;  /* 0x0410000002d57fae */ /* 0x0005e2000c101d48 */
[----:B----4-:R-:W-:-:S04]  /*d490*/  SEL R6, RZ, 0x10, P0 ;  /* 0x00000010ff067807 */ /* 0x010fc80000000000 */
.L_x_2337:
[C---:B-123--:R-:W-:Y:S02]  /*d4a0*/  IADD3 R2, -R6.reuse, 0x10, RZ ;  /* 0x0000001006027810 */ /* 0x04efe40007ffe1ff */
[----:B------:R-:W-:Y:S02]  /*d4b0*/  ISETP.NE.U32.AND P2, PT, R6, RZ, PT ;  /* 0x000000ff0600720c */ /* 0x000fe40003f45070 */
[----:B------:R-:W-:-:S04]  /*d4c0*/  LOP3.LUT R2, R2, 0xf, RZ, 0xc0, !PT ;  /* 0x0000000f02027812 */ /* 0x000fc800078ec0ff */
[----:B------:R-:W-:-:S04]  /*d4d0*/  IADD3 R2, P1, P0, R2, R4, R16 ;  /* 0x0000000402027210 */ /* 0x000fc8000783e010 */
[----:B------:R-:W-:-:S05]  /*d4e0*/  IADD3.X R3, RZ, R5, R0, P1, P0 ;  /* 0x00000005ff037210 */ /* 0x000fca0000fe0400 */
[----:B------:R-:W-:Y:S01]  /*d4f0*/  @!PT LDS RZ, [RZ] ;  /* 0x00000000fffff984 */ /* 0x000fe20000000800 */
[----:B------:R-:W-:Y:S01]  /*d500*/  @!PT LDS RZ, [RZ] ;  /* 0x00000000fffff984 */ /* 0x000fe20000000800 */
[----:B------:R-:W-:Y:S01]  /*d510*/  @!PT LDS RZ, [RZ] ;  /* 0x00000000fffff984 */ /* 0x000fe20000000800 */
[----:B------:R1:W-:Y:S04]  /*d520*/  LDGSTS.E.BYPASS.LTC128B.128.ZFILL [R213+0x4900], [R2.64], P2 ;  /* 0x0490000002d57fae */ /* 0x0003e80009141d48 */
.L_x_2241:
[----:B----4-:R-:W-:Y:S05]  /*d530*/  BSYNC B0 ;  /* 0x0000000000007941 */ /* 0x010fea0003800000 */
.L_x_2240:
[----:B------:R-:W2:Y:S04]  /*d540*/  LDL R0, [R1+0x7c] ;  /* 0x00007c0001007983 */ /* 0x000ea80000100800 */
[----:B------:R-:W0:Y:S01]  /*d550*/  LDGDEPBAR ;  /* 0x00000000000079af */ /* 0x000e220000000000 */
[----:B--2---:R-:W-:-:S05]  /*d560*/  IMAD.IADD R0, R94, 0x1, -R0 ;  /* 0x000000015e007824 */ /* 0x004fca00078e0a00 */
[C---:B------:R-:W-:Y:S02]  /*d570*/  ISETP.GT.AND P0, PT, R0.reuse, 0x1, PT ;  /* 0x000000010000780c */ /* 0x040fe40003f04270 */
[----:B------:R-:W-:Y:S02]  /*d580*/  ISETP.GT.AND P1, PT, R0, RZ, PT ;  /* 0x000000ff0000720c */ /* 0x000fe40003f24270 */
[----:B------:R-:W-:Y:S02]  /*d590*/  FSEL R38, R143, -INF , P0 ;  /* 0xff8000008f267808 */ /* 0x000fe40000000000 */
[----:B------:R-:W-:Y:S02]  /*d5a0*/  FSEL R29, R141, -INF , P0 ;  /* 0xff8000008d1d7808 */ /* 0x000fe40000000000 */
[----:B------:R-:W-:Y:S02]  /*d5b0*/  FSEL R17, R79, -INF , P0 ;  /* 0xff8000004f117808 */ /* 0x000fe40000000000 */
[----:B------:R-:W-:-:S02]  /*d5c0*/  FSEL R10, R77, -INF , P0 ;  /* 0xff8000004d0a7808 */ /* 0x000fc40000000000 */
[----:B------:R-:W-:Y:S02]  /*d5d0*/  ISETP.GT.AND P0, PT, R0, 0x11, PT ;  /* 0x000000110000780c */ /* 0x000fe40003f04270 */
[----:B------:R-:W-:Y:S02]  /*d5e0*/  FSEL R37, R142, -INF , P1 ;  /* 0xff8000008e257808 */ /* 0x000fe40000800000 */
[----:B------:R-:W-:Y:S02]  /*d5f0*/  FSEL R27, R140, -INF , P1 ;  /* 0xff8000008c1b7808 */ /* 0x000fe40000800000 */
[----:B------:R-:W-:Y:S02]  /*d600*/  ISETP.GT.AND P3, PT, R0, 0x8, PT ;  /* 0x000000080000780c */ /* 0x000fe40003f64270 */
        /* <DEDUP_REMOVED lines=20> */
[----:B------:R-:W-:Y:S02]  /*d750*/  FSEL R25, R70, -INF , P1 ;  /* 0xff80000046197808 */ /* 0x000fe40000800000 */
        /* <DEDUP_REMOVED lines=42> */
[----:B-1----:R-:W-:Y:S02]  /*da00*/  FMNMX.FTZ R2, R15, R17, !PT ;  /* 0x000000110f027209 */ /* 0x002fe40007810000 */
        /* <DEDUP_REMOVED lines=118> */
.L_x_2338:
[C---:B------:R-:W-:Y:S01]  /*e170*/  FMUL.FTZ R0, R90.reuse, c[0x0][0x2d0] ;  /* 0x0000b4005a007a20 */ /* 0x040fe20000410000 */
[----:B------:R-:W-:Y:S01]  /*e180*/  FSETP.NEU.FTZ.AND P0, PT, R90, -INF , PT ;  /* 0xff8000005a00780b */ /* 0x000fe20003f1d000 */
[----:B------:R-:W2:Y:S01]  /*e190*/  LDL R230, [R1+0x4] ;  /* 0x0000040001e67983 */ /* 0x000ea20000100800 */
[C---:B------:R-:W-:Y:S01]  /*e1a0*/  FMUL.FTZ R3, R89.reuse, c[0x0][0x2d0] ;  /* 0x0000b40059037a20 */ /* 0x040fe20000410000 */
        /* <DEDUP_REMOVED lines=10> */
[----:B------:R-:W4:Y:S01]  /*e250*/  LDSM.16.MT88.4 R40, [R197+0x800] ;  /* 0x00080000c528783b */ /* 0x000f220000004200 */
[----:B------:R-:W-:Y:S02]  /*e260*/  FFMA.FTZ R5, R28, c[0x0][0x2d0], -R3 ;  /* 0x0000b4001c057a23 */ /* 0x000fe40000010803 */
[--C-:B------:R-:W-:Y:S01]  /*e270*/  FFMA.FTZ R101, R76, c[0x0][0x2d0], -R4.reuse ;  /* 0x0000b4004c657a23 */ /* 0x100fe20000010804 */
[----:B------:R-:W5:Y:S01]  /*e280*/  LDSM.16.MT88.4 R44, [R201] ;  /* 0x00000000c92c783b */ /* 0x000f620000004200 */
[----:B------:R-:W-:-:S02]  /*e290*/  FFMA.FTZ R96, R75, c[0x0][0x2d0], -R4 ;  /* 0x0000b4004b607a23 */ /* 0x000fc40000010804 */
[----:B------:R1:W-:Y:S01]  /*e2a0*/  MUFU.EX2 R225, R2 ;  /* 0x0000000200e17308 */ /* 0x0003e20000000800 */
[--C-:B------:R-:W-:Y:S02]  /*e2b0*/  FFMA.FTZ R84, R72, c[0x0][0x2d0], -R4.reuse ;  /* 0x0000b40048547a23 */ /* 0x100fe40000010804 */
[--C-:B------:R-:W-:Y:S02]  /*e2c0*/  FFMA.FTZ R83, R71, c[0x0][0x2d0], -R4.reuse ;  /* 0x0000b40047537a23 */ /* 0x100fe40000010804 */
[--C-:B------:R-:W-:Y:S02]  /*e2d0*/  FFMA.FTZ R150, R69, c[0x0][0x2d0], -R4.reuse ;  /* 0x0000b40045967a23 */ /* 0x100fe40000010804 */
[--C-:B------:R-:W-:Y:S01]  /*e2e0*/  FFMA.FTZ R149, R67, c[0x0][0x2d0], -R4.reuse ;  /* 0x0000b40043957a23 */ /* 0x100fe20000010804 */
[----:B------:R1:W-:Y:S01]  /*e2f0*/  MUFU.EX2 R221, R5 ;  /* 0x0000000500dd7308 */ /* 0x0003e20000000800 */
[--C-:B---3--:R-:W-:Y:S02]  /*e300*/  FFMA.FTZ R0, R10, c[0x0][0x2d0], -R4.reuse ;  /* 0x0000b4000a007a23 */ /* 0x108fe40000010804 */
[----:B------:R-:W-:-:S02]  /*e310*/  FFMA.FTZ R148, R65, c[0x0][0x2d0], -R4 ;  /* 0x0000b40041947a23 */ /* 0x000fc40000010804 */
[--C-:B------:R-:W-:Y:S02]  /*e320*/  FFMA.FTZ R147, R63, c[0x0][0x2d0], -R4.reuse ;  /* 0x0000b4003f937a23 */ /* 0x100fe40000010804 */
[--C-:B------:R-:W-:Y:S01]  /*e330*/  FFMA.FTZ R171, R61, c[0x0][0x2d0], -R4.reuse ;  /* 0x0000b4003dab7a23 */ /* 0x100fe20000010804 */
[----:B------:R-:W3:Y:S01]  /*e340*/  MUFU.EX2 R165, R0 ;  /* 0x0000000000a57308 */ /* 0x000ee20000000800 */
[----:B-1----:R-:W-:Y:S02]  /*e350*/  FMUL.FTZ R2, R88, c[0x0][0x2d0] ;  /* 0x0000b40058027a20 */ /* 0x002fe40000410000 */
[--C-:B------:R-:W-:Y:S02]  /*e360*/  FFMA.FTZ R175, R58, c[0x0][0x2d0], -R4.reuse ;  /* 0x0000b4003aaf7a23 */ /* 0x100fe40000010804 */
[--C-:B------:R-:W-:Y:S01]  /*e370*/  FFMA.FTZ R174, R57, c[0x0][0x2d0], -R4.reuse ;  /* 0x0000b40039ae7a23 */ /* 0x100fe20000010804 */
[----:B------:R-:W-:Y:S01]  /*e380*/  FSEL R2, R2, RZ, P0 ;  /* 0x000000ff02027208 */ /* 0x000fe20000000000 */
[----:B------:R-:W-:Y:S01]  /*e390*/  FFMA.FTZ R173, R56, c[0x0][0x2d0], -R4 ;  /* 0x0000b40038ad7a23 */ /* 0x000fe20000010804 */
[----:B------:R-:W-:Y:S01]  /*e3a0*/  FSETP.NEU.FTZ.AND P0, PT, R85, -INF , PT ;  /* 0xff8000005500780b */ /* 0x000fe20003f1d000 */
[----:B------:R-:W-:Y:S01]  /*e3b0*/  FFMA.FTZ R169, R64, c[0x0][0x2d0], -R3 ;  /* 0x0000b40040a97a23 */ /* 0x000fe20000010803 */
[----:B------:R-:W-:Y:S01]  /*e3c0*/  MUFU.EX2 R194, R83 ;  /* 0x0000005300c27308 */ /* 0x000fe20000000800 */
[----:B------:R-:W-:-:S02]  /*e3d0*/  FFMA.FTZ R5, R35, c[0x0][0x2d0], -R2 ;  /* 0x0000b40023057a23 */ /* 0x000fc40000010802 */
[--C-:B------:R-:W-:Y:S02]  /*e3e0*/  FFMA.FTZ R156, R97, c[0x0][0x2d0], -R2.reuse ;  /* 0x0000b400619c7a23 */ /* 0x100fe40000010802 */
[----:B------:R-:W-:Y:S01]  /*e3f0*/  FFMA.FTZ R185, R95, c[0x0][0x2d0], -R2 ;  /* 0x0000b4005fb97a23 */ /* 0x000fe20000010802 */
[----:B---3--:R-:W-:Y:S01]  /*e400*/  F2FP.PACK_AB R20, R165, R166 ;  /* 0x000000a6a514723e */ /* 0x008fe200000000ff */
[----:B------:R-:W-:Y:S01]  /*e410*/  FFMA.FTZ R0, R11, c[0x0][0x2d0], -R4 ;  /* 0x0000b4000b007a23 */ /* 0x000fe20000010804 */
[----:B------:R1:W-:Y:S01]  /*e420*/  MUFU.EX2 R219, R5 ;  /* 0x0000000500db7308 */ /* 0x0003e20000000800 */
        /* <DEDUP_REMOVED lines=8> */
[----:B------:R-:W-:Y:S02]  /*e4b0*/  FFMA.FTZ R78, R78, c[0x0][0x2d0], -R3 ;  /* 0x0000b4004e4e7a23 */ /* 0x000fe40000010803 */
[----:B-1----:R-:W-:-:S02]  /*e4c0*/  FFMA.FTZ R5, R36, c[0x0][0x2d0], -R2 ;  /* 0x0000b40024057a23 */ /* 0x002fc40000010802 */
[--C-:B------:R-:W-:Y:S02]  /*e4d0*/  FFMA.FTZ R77, R74, c[0x0][0x2d0], -R3.reuse ;  /* 0x0000b4004a4d7a23 */ /* 0x100fe40000010803 */
[----:B------:R-:W-:Y:S01]  /*e4e0*/  MUFU.EX2 R228, R5 ;  /* 0x0000000500e47308 */ /* 0x000fe20000000800 */
[--C-:B------:R-:W-:Y:S02]  /*e4f0*/  FFMA.FTZ R144, R82, c[0x0][0x2d0], -R3.reuse ;  /* 0x0000b40052907a23 */ /* 0x100fe40000010803 */
[----:B---3--:R-:W-:Y:S02]  /*e500*/  FFMA.FTZ R0, R12, c[0x0][0x2d0], -R4 ;  /* 0x0000b4000c007a23 */ /* 0x008fe40000010804 */
[--C-:B------:R-:W-:Y:S02]  /*e510*/  FFMA.FTZ R145, R73, c[0x0][0x2d0], -R3.reuse ;  /* 0x0000b40049917a23 */ /* 0x100fe40000010803 */
[--C-:B------:R-:W-:Y:S01]  /*e520*/  FFMA.FTZ R146, R70, c[0x0][0x2d0], -R3.reuse ;  /* 0x0000b40046927a23 */ /* 0x100fe20000010803 */
[----:B------:R1:W3:Y:S01]  /*e530*/  MUFU.EX2 R176, R0 ;  /* 0x0000000000b07308 */ /* 0x0002e20000000800 */
[----:B------:R-:W-:-:S02]  /*e540*/  FFMA.FTZ R152, R68, c[0x0][0x2d0], -R3 ;  /* 0x0000b40044987a23 */ /* 0x000fc40000010803 */
[----:B------:R-:W-:Y:S02]  /*e550*/  FFMA.FTZ R170, R66, c[0x0][0x2d0], -R3 ;  /* 0x0000b40042aa7a23 */ /* 0x000fe40000010803 */
[--C-:B------:R-:W-:Y:S02]  /*e560*/  FFMA.FTZ R159, R105, c[0x0][0x2d0], -R2.reuse ;  /* 0x0000b400699f7a23 */ /* 0x100fe40000010802 */
[--C-:B------:R-:W-:Y:S01]  /*e570*/  FFMA.FTZ R158, R102, c[0x0][0x2d0], -R2.reuse ;  /* 0x0000b400669e7a23 */ /* 0x100fe20000010802 */
[----:B------:R-:W-:Y:S01]  /*e580*/  MUFU.EX2 R193, R77 ;  /* 0x0000004d00c17308 */ /* 0x000fe20000000800 */
[--C-:B------:R-:W-:Y:S02]  /*e590*/  FFMA.FTZ R157, R100, c[0x0][0x2d0], -R2.reuse ;  /* 0x0000b400649d7a23 */ /* 0x100fe40000010802 */
[--C-:B------:R-:W-:Y:S02]  /*e5a0*/  FFMA.FTZ R183, R81, c[0x0][0x2d0], -R2.reuse ;  /* 0x0000b40051b77a23 */ /* 0x100fe40000010802 */
[----:B------:R-:W-:-:S02]  /*e5b0*/  FFMA.FTZ R182, R80, c[0x0][0x2d0], -R2 ;  /* 0x0000b40050b67a23 */ /* 0x000fc40000010802 */
[----:B-1----:R-:W-:Y:S01]  /*e5c0*/  FFMA.FTZ R0, R13, c[0x0][0x2d0], -R4 ;  /* 0x0000b4000d007a23 */ /* 0x002fe20000010804 */
[----:B---3--:R-:W-:-:S03]  /*e5d0*/  F2FP.PACK_AB R22, R176, R168 ;  /* 0x000000a8b016723e */ /* 0x008fc600000000ff */
[----:B------:R1:W-:Y:S02]  /*e5e0*/  MUFU.EX2 R189, R0 ;  /* 0x0000000000bd7308 */ /* 0x0003e40000000800 */
[----:B-1----:R-:W-:-:S06]  /*e5f0*/  FFMA.FTZ R0, R14, c[0x0][0x2d0], -R4 ;  /* 0x0000b4000e007a23 */ /* 0x002fcc0000010804 */
[----:B------:R1:W3:Y:S02]  /*e600*/  MUFU.EX2 R222, R0 ;  /* 0x0000000000de7308 */ /* 0x0002e40000000800 */
[----:B-1----:R-:W-:Y:S01]  /*e610*/  FFMA.FTZ R0, R18, c[0x0][0x2d0], -R4 ;  /* 0x0000b40012007a23 */ /* 0x002fe20000010804 */
[----:B---3--:R-:W-:-:S05]  /*e620*/  F2FP.PACK_AB R12, R222, R189 ;  /* 0x000000bdde0c723e */ /* 0x008fca00000000ff */
        /* <DEDUP_REMOVED lines=14> */
[----:B------:R-:W-:Y:S01]  /*e710*/  HMMA.16816.F32 R8, R20, R48, RZ ;  /* 0x000000301408723c */ /* 0x000fe200000018ff */
[----:B-1----:R-:W-:-:S05]  /*e720*/  FFMA.FTZ R0, R26, c[0x0][0x2d0], -R3 ;  /* 0x0000b4001a007a23 */ /* 0x002fca0000010803 */
[----:B------:R1:W3:Y:S02]  /*e730*/  MUFU.EX2 R220, R0 ;  /* 0x0000000000dc7308 */ /* 0x0002e40000000800 */
[----:B-1----:R-:W-:Y:S01]  /*e740*/  FFMA.FTZ R0, R30, c[0x0][0x2d0], -R3 ;  /* 0x0000b4001e007a23 */ /* 0x002fe20000010803 */
[----:B---3--:R-:W-:Y:S01]  /*e750*/  F2FP.PACK_AB R13, R220, R188 ;  /* 0x000000bcdc0d723e */ /* 0x008fe200000000ff */
[----:B------:R-:W-:-:S04]  /*e760*/  FADD.FTZ R3, R166, R165 ;  /* 0x000000a5a6037221 */ /* 0x000fc80000010000 */
[----:B------:R1:W3:Y:S01]  /*e770*/  MUFU.EX2 R224, R0 ;  /* 0x0000000000e07308 */ /* 0x0002e20000000800 */
[----:B------:R-:W-:-:S04]  /*e780*/  FADD.FTZ R3, R168, R3 ;  /* 0x00000003a8037221 */ /* 0x000fc80000010000 */
[----:B------:R-:W-:-:S03]  /*e790*/  FADD.FTZ R67, R176, R3 ;  /* 0x00000003b0437221 */ /* 0x000fc60000010000 */
[----:B------:R-:W-:Y:S01]  /*e7a0*/  MUFU.EX2 R168, R145 ;  /* 0x0000009100a87308 */ /* 0x000fe20000000800 */
[----:B-1----:R-:W-:Y:S01]  /*e7b0*/  FFMA.FTZ R0, R27, c[0x0][0x2d0], -R2 ;  /* 0x0000b4001b007a23 */ /* 0x002fe20000010802 */
[----:B---3--:R-:W-:-:S06]  /*e7c0*/  F2FP.PACK_AB R15, R224, R221 ;  /* 0x000000dde00f723e */ /* 0x008fcc00000000ff */
[----:B------:R-:W-:Y:S01]  /*e7d0*/  MUFU.EX2 R176, R152 ;  /* 0x0000009800b07308 */ /* 0x000fe20000000800 */
[----:B----4-:R-:W-:Y:S07]  /*e7e0*/  HMMA.16816.F32 R128, R12, R40, R8 ;  /* 0x000000280c80723c */ /* 0x010fee0000001808 */
[----:B------:R1:W-:Y:S01]  /*e7f0*/  MUFU.EX2 R155, R0 ;  /* 0x00000000009b7308 */ /* 0x0003e20000000800 */
[----:B------:R-:W-:-:S07]  /*e800*/  F2FP.PACK_AB R10, R228, R219 ;  /* 0x000000dbe40a723e */ /* 0x000fce00000000ff */
[----:B------:R-:W-:Y:S01]  /*e810*/  MUFU.EX2 R165, R157 ;  /* 0x0000009d00a57308 */ /* 0x000fe20000000800 */
[----:B-1----:R-:W-:-:S07]  /*e820*/  FFMA.FTZ R0, R29, c[0x0][0x2d0], -R2 ;  /* 0x0000b4001d007a23 */ /* 0x002fce0000010802 */
[----:B------:R-:W-:Y:S08]  /*e830*/  MUFU.EX2 R166, R156 ;  /* 0x0000009c00a67308 */ /* 0x000ff00000000800 */
[----:B------:R1:W3:Y:S02]  /*e840*/  MUFU.EX2 R154, R0 ;  /* 0x00000000009a7308 */ /* 0x0002e40000000800 */
[--C-:B-1----:R-:W-:Y:S01]  /*e850*/  FFMA.FTZ R0, R31, c[0x0][0x2d0], -R2.reuse ;  /* 0x0000b4001f007a23 */ /* 0x102fe20000010802 */
[----:B---3--:R-:W-:Y:S01]  /*e860*/  F2FP.PACK_AB R16, R154, R155 ;  /* 0x0000009b9a10723e */ /* 0x008fe200000000ff */
[----:B------:R-:W1:Y:S04]  /*e870*/  LDSM.16.MT88.4 R28, [R201+0x800] ;  /* 0x00080000c91c783b */ /* 0x000e680000004200 */
[----:B------:R3:W-:Y:S02]  /*e880*/  MUFU.EX2 R160, R0 ;  /* 0x0000000000a07308 */ /* 0x0007e40000000800 */
[----:B---3--:R-:W-:-:S06]  /*e890*/  FFMA.FTZ R0, R32, c[0x0][0x2d0], -R2 ;  /* 0x0000b40020007a23 */ /* 0x008fcc0000010802 */
[----:B------:R3:W4:Y:S02]  /*e8a0*/  MUFU.EX2 R163, R0 ;  /* 0x0000000000a37308 */ /* 0x0007240000000800 */
[----:B---3--:R-:W-:Y:S01]  /*e8b0*/  FFMA.FTZ R0, R33, c[0x0][0x2d0], -R2 ;  /* 0x0000b40021007a23 */ /* 0x008fe20000010802 */
[----:B----4-:R-:W-:-:S05]  /*e8c0*/  F2FP.PACK_AB R18, R163, R160 ;  /* 0x000000a0a312723e */ /* 0x010fca00000000ff */
[----:B------:R3:W-:Y:S02]  /*e8d0*/  MUFU.EX2 R187, R0 ;  /* 0x0000000000bb7308 */ /* 0x0007e40000000800 */
[----:B---3--:R-:W-:-:S06]  /*e8e0*/  FFMA.FTZ R0, R34, c[0x0][0x2d0], -R2 ;  /* 0x0000b40022007a23 */ /* 0x008fcc0000010802 */
[----:B------:R3:W4:Y:S02]  /*e8f0*/  MUFU.EX2 R217, R0 ;  /* 0x0000000000d97308 */ /* 0x0007240000000800 */
[----:B---3--:R-:W-:Y:S01]  /*e900*/  FMUL.FTZ R0, R85, c[0x0][0x2d0] ;  /* 0x0000b40055007a20 */ /* 0x008fe20000410000 */
        /* <DEDUP_REMOVED lines=13> */
[--C-:B---3--:R-:W-:Y:S01]  /*e9e0*/  FFMA.FTZ R5, R38, c[0x0][0x2d0], -R0.reuse ;  /* 0x0000b40026057a23 */ /* 0x108fe20000010800 */
[----:B------:R-:W-:Y:S08]  /*e9f0*/  MUFU.EX2 R97, R97 ;  /* 0x0000006100617308 */ /* 0x000ff00000000800 */
[----:B------:R3:W4:Y:S08]  /*ea00*/  MUFU.EX2 R151, R5 ;  /* 0x0000000500977308 */ /* 0x0007300000000800 */
[----:B------:R-:W-:Y:S01]  /*ea10*/  MUFU.EX2 R95, R95 ;  /* 0x0000005f005f7308 */ /* 0x000fe20000000800 */
[----:B---3--:R-:W-:Y:S01]  /*ea20*/  FFMA.FTZ R5, R39, c[0x0][0x2d0], -R0 ;  /* 0x0000b40027057a23 */ /* 0x008fe20000010800 */
[----:B----4-:R-:W-:Y:S01]  /*ea30*/  F2FP.PACK_AB R17, R151, R153 ;  /* 0x000000999711723e */ /* 0x010fe200000000ff */
[----:B-----5:R-:W-:Y:S01]  /*ea40*/  HMMA.16816.F32 R36, R20, R44, RZ ;  /* 0x0000002c1424723c */ /* 0x020fe200000018ff */
[----:B------:R-:W-:-:S04]  /*ea50*/  FADD.FTZ R80, R153, R151 ;  /* 0x0000009799507221 */ /* 0x000fc80000010000 */
[----:B------:R3:W-:Y:S08]  /*ea60*/  MUFU.EX2 R186, R5 ;  /* 0x0000000500ba7308 */ /* 0x0007f00000000800 */
[----:B------:R-:W-:Y:S01]  /*ea70*/  MUFU.EX2 R153, R65 ;  /* 0x0000004100997308 */ /* 0x000fe20000000800 */
[----:B---3--:R-:W-:-:S07]  /*ea80*/  FFMA.FTZ R5, R52, c[0x0][0x2d0], -R0 ;  /* 0x0000b40034057a23 */ /* 0x008fce0000010800 */
[----:B------:R-:W-:Y:S03]  /*ea90*/  MUFU.EX2 R94, R94 ;  /* 0x0000005e005e7308 */ /* 0x000fe60000000800 */
[----:B-1----:R-:W-:Y:S01]  /*eaa0*/  HMMA.16816.F32 R140, R12, R28, R36 ;  /* 0x0000001c0c8c723c */ /* 0x002fe20000001824 */
[----:B------:R-:W-:Y:S04]  /*eab0*/  LDSM.16.MT88.4 R36, [R198+0x800] ;  /* 0x00080000c624783b */ /* 0x000fe80000004200 */
        /* <DEDUP_REMOVED lines=20> */
[--C-:B------:R-:W-:Y:S02]  /*ec00*/  FFMA.FTZ R28, R117, c[0x0][0x2d0], -R0.reuse ;  /* 0x0000b400751c7a23 */ /* 0x100fe40000010800 */
[----:B------:R-:W-:Y:S01]  /*ec10*/  FFMA.FTZ R116, R115, c[0x0][0x2d0], -R0 ;  /* 0x0000b40073747a23 */ /* 0x000fe20000010800 */
[----:B------:R-:W-:Y:S01]  /*ec20*/  MUFU.EX2 R162, R96 ;  /* 0x0000006000a27308 */ /* 0x000fe20000000800 */
[----:B------:R-:W-:-:S04]  /*ec30*/  FADD.FTZ R2, R164, R2 ;  /* 0x00000002a4027221 */ /* 0x000fc80000010000 */
[----:B------:R-:W-:Y:S02]  /*ec40*/  FADD.FTZ R66, R167, R2 ;  /* 0x00000002a7427221 */ /* 0x000fe40000010000 */
[----:B------:R-:W-:Y:S01]  /*ec50*/  FADD.FTZ R2, R189, R67 ;  /* 0x00000043bd027221 */ /* 0x000fe20000010000 */
[----:B------:R-:W-:Y:S03]  /*ec60*/  MUFU.EX2 R161, R78 ;  /* 0x0000004e00a17308 */ /* 0x000fe60000000800 */
[----:B------:R-:W-:-:S04]  /*ec70*/  FADD.FTZ R2, R222, R2 ;  /* 0x00000002de027221 */ /* 0x000fc80000010000 */
[----:B------:R-:W-:Y:S01]  /*ec80*/  FADD.FTZ R2, R225, R2 ;  /* 0x00000002e1027221 */ /* 0x000fe20000010000 */
[----:B------:R-:W-:Y:S03]  /*ec90*/  MUFU.EX2 R192, R40 ;  /* 0x0000002800c07308 */ /* 0x000fe60000000800 */
[----:B------:R-:W-:Y:S01]  /*eca0*/  FADD.FTZ R2, R227, R2 ;  /* 0x00000002e3027221 */ /* 0x000fe20000010000 */
[-C--:B-1----:R-:W-:Y:S04]  /*ecb0*/  HMMA.16816.F32 R24, R20, R32.reuse, RZ ;  /* 0x000000201418723c */ /* 0x082fe800000018ff */
[----:B------:R-:W-:Y:S04]  /*ecc0*/  MUFU.EX2 R189, R29 ;  /* 0x0000001d00bd7308 */ /* 0x000fe80000000800 */
[----:B------:R-:W-:Y:S04]  /*ecd0*/  HMMA.16816.F32 R4, R16, R32, RZ ;  /* 0x000000201004723c */ /* 0x000fe800000018ff */
[----:B------:R-:W-:Y:S08]  /*ece0*/  MUFU.EX2 R191, R28 ;  /* 0x0000001c00bf7308 */ /* 0x000ff00000000800 */
[----:B------:R-:W-:Y:S04]  /*ecf0*/  MUFU.EX2 R167, R146 ;  /* 0x0000009200a77308 */ /* 0x000fe80000000800 */
[-C--:B------:R-:W-:Y:S01]  /*ed00*/  HMMA.16816.F32 R124, R12, R36.reuse, R24 ;  /* 0x000000240c7c723c */ /* 0x080fe20000001818 */
[----:B------:R-:W1:Y:S03]  /*ed10*/  LDSM.16.MT88.4 R24, [R200] ;  /* 0x00000000c818783b */ /* 0x000e660000004200 */
[----:B------:R-:W-:Y:S04]  /*ed20*/  MUFU.EX2 R96, R159 ;  /* 0x0000009f00607308 */ /* 0x000fe80000000800 */
[----:B------:R-:W-:Y:S04]  /*ed30*/  HMMA.16816.F32 R120, R8, R36, R4 ;  /* 0x000000240878723c */ /* 0x000fe80000001804 */
[----:B------:R-:W-:Y:S03]  /*ed40*/  MUFU.EX2 R164, R158 ;  /* 0x0000009e00a47308 */ /* 0x000fe60000000800 */
[----:B------:R-:W-:-:S02]  /*ed50*/  FADD.FTZ R4, R155, R154 ;  /* 0x0000009a9b047221 */ /* 0x000fc40000010000 */
[--C-:B------:R-:W-:Y:S02]  /*ed60*/  FFMA.FTZ R37, R118, c[0x0][0x2d0], -R0.reuse ;  /* 0x0000b40076257a23 */ /* 0x100fe40000010800 */
[----:B------:R-:W-:Y:S01]  /*ed70*/  FFMA.FTZ R36, R119, c[0x0][0x2d0], -R0 ;  /* 0x0000b40077247a23 */ /* 0x000fe20000010800 */
[----:B------:R-:W-:Y:S01]  /*ed80*/  MUFU.EX2 R155, R64 ;  /* 0x00000040009b7308 */ /* 0x000fe20000000800 */
[----:B------:R-:W-:Y:S02]  /*ed90*/  FADD.FTZ R0, R160, R4 ;  /* 0x00000004a0007221 */ /* 0x000fe40000010000 */
[----:B------:R-:W3:Y:S02]  /*eda0*/  LDSM.16.MT88.4 R4, [R200+0x800] ;  /* 0x00080000c804783b */ /* 0x000ee40000004200 */
        /* <DEDUP_REMOVED lines=10> */
[----:B------:R-:W1:Y:S08]  /*ee50*/  MUFU.EX2 R25, R76 ;  /* 0x0000004c00197308 */ /* 0x000e700000000800 */
[----:B------:R-:W4:Y:S04]  /*ee60*/  MUFU.EX2 R154, R36 ;  /* 0x00000024009a7308 */ /* 0x000f280000000800 */
[----:B---3--:R-:W-:Y:S04]  /*ee70*/  HMMA.16816.F32 R108, R8, R4, R52 ;  /* 0x00000004086c723c */ /* 0x008fe80000001834 */
[----:B------:R-:W-:Y:S01]  /*ee80*/  MUFU.EX2 R188, R147 ;  /* 0x0000009300bc7308 */ /* 0x000fe20000000800 */
[----:B-1----:R-:W-:-:S03]  /*ee90*/  FADD.FTZ R0, R25, R0 ;  /* 0x0000000019007221 */ /* 0x002fc60000010000 */
[----:B------:R-:W-:Y:S01]  /*eea0*/  HMMA.16816.F32 R52, R16, R50, RZ ;  /* 0x000000321034723c */ /* 0x000fe200000018ff */
[----:B------:R-:W-:-:S03]  /*eeb0*/  FADD.FTZ R0, R160, R0 ;  /* 0x00000000a0007221 */ /* 0x000fc60000010000 */
[----:B------:R1:W-:Y:S01]  /*eec0*/  MUFU.EX2 R84, R116 ;  /* 0x0000007400547308 */ /* 0x0003e20000000800 */
[----:B------:R-:W-:-:S03]  /*eed0*/  FADD.FTZ R0, R161, R0 ;  /* 0x00000000a1007221 */ /* 0x000fc60000010000 */
[----:B------:R-:W-:Y:S01]  /*eee0*/  HMMA.16816.F32 R112, R12, R4, R56 ;  /* 0x000000040c70723c */ /* 0x000fe20000001838 */
[----:B------:R-:W-:-:S06]  /*eef0*/  FADD.FTZ R0, R193, R0 ;  /* 0x00000000c1007221 */ /* 0x000fcc0000010000 */
[----:B------:R-:W-:Y:S01]  /*ef00*/  F2FP.PACK_AB R4, R155, R153 ;  /* 0x000000999b04723e */ /* 0x000fe200000000ff */
[----:B------:R-:W-:Y:S01]  /*ef10*/  HMMA.16816.F32 R48, R20, R50, RZ ;  /* 0x000000321430723c */ /* 0x000fe200000018ff */
[----:B----4-:R-:W-:Y:S01]  /*ef20*/  F2FP.PACK_AB R5, R154, R151 ;  /* 0x000000979a05723e */ /* 0x010fe200000000ff */
[----:B-1----:R-:W-:Y:S06]  /*ef30*/  LDSM.16.MT88.4 R116, [R201+0x2000] ;  /* 0x00200000c974783b */ /* 0x002fec0000004200 */
        /* <DEDUP_REMOVED lines=45> */
[----:B------:R-:W3:Y:S07]  /*f210*/  LDSM.16.MT88.4 R12, [R201+0x1000] ;  /* 0x00100000c90c783b */ /* 0x000eee0000004200 */
[-C--:B---3--:R-:W-:Y:S08]  /*f220*/  HMMA.16816.F32 R52, R8, R12.reuse, R140 ;  /* 0x0000000c0834723c */ /* 0x088ff0000000188c */
[C---:B------:R-:W-:Y:S08]  /*f230*/  HMMA.16816.F32 R100, R4.reuse, R12, R136 ;  /* 0x0000000c0464723c */ /* 0x040ff00000001888 */
[-C--:B------:R-:W-:Y:S08]  /*f240*/  HMMA.16816.F32 R80, R4, R14.reuse, R60 ;  /* 0x0000000e0450723c */ /* 0x080ff0000000183c */
[C---:B------:R-:W-:Y:S01]  /*f250*/  HMMA.16816.F32 R48, R8.reuse, R14, R44 ;  /* 0x0000000e0830723c */ /* 0x040fe2000000182c */
[----:B------:R-:W3:Y:S07]  /*f260*/  LDSM.16.MT88.4 R12, [R198+0x1000] ;  /* 0x00100000c60c783b */ /* 0x000eee0000004200 */
[-C--:B---3--:R-:W-:Y:S01]  /*f270*/  HMMA.16816.F32 R44, R8, R12.reuse, R124 ;  /* 0x0000000c082c723c */ /* 0x088fe2000000187c */
[----:B------:R-:W-:Y:S07]  /*f280*/  LDSM.16.MT88.4 R124, [R197+0x2000] ;  /* 0x00200000c57c783b */ /* 0x000fee0000004200 */
[C---:B------:R-:W-:Y:S08]  /*f290*/  HMMA.16816.F32 R76, R4.reuse, R12, R120 ;  /* 0x0000000c044c723c */ /* 0x040ff00000001878 */
[-C--:B------:R-:W-:Y:S08]  /*f2a0*/  HMMA.16816.F32 R68, R4, R14.reuse, R68 ;  /* 0x0000000e0444723c */ /* 0x080ff00000001844 */
[----:B------:R-:W-:Y:S01]  /*f2b0*/  HMMA.16816.F32 R32, R8, R14, R32 ;  /* 0x0000000e0820723c */ /* 0x000fe20000001820 */
[----:B------:R-:W3:Y:S07]  /*f2c0*/  LDSM.16.MT88.4 R12, [R200+0x1000] ;  /* 0x00100000c80c783b */ /* 0x000eee0000004200 */
[C---:B---3--:R-:W-:Y:S01]  /*f2d0*/  HMMA.16816.F32 R60, R4.reuse, R12, R108 ;  /* 0x0000000c043c723c */ /* 0x048fe2000000186c */
[----:B------:R-:W-:Y:S07]  /*f2e0*/  LDSM.16.MT88.4 R108, [R198+0x2000] ;  /* 0x00200000c66c783b */ /* 0x000fee0000004200 */
[----:B------:R-:W-:Y:S01]  /*f2f0*/  HMMA.16816.F32 R40, R4, R14, R72 ;  /* 0x0000000e0428723c */ /* 0x000fe20000001848 */
[----:B------:R-:W3:Y:S06]  /*f300*/  MUFU.EX2 R72, R169 ;  /* 0x000000a900487308 */ /* 0x000eec0000000800 */
[----:B------:R-:W-:Y:S01]  /*f310*/  FADD.FTZ R4, R217, R16 ;  /* 0x00000010d9047221 */ /* 0x000fe20000010000 */
[----:B------:R-:W-:Y:S01]  /*f320*/  HMMA.16816.F32 R36, R8, R12, R112 ;  /* 0x0000000c0824723c */ /* 0x000fe20000001870 */
[----:B------:R-:W4:Y:S01]  /*f330*/  LDSM.16.MT88.4 R16, [R201+0x1800] ;  /* 0x00180000c910783b */ /* 0x000f220000004200 */
[----:B------:R-:W5:Y:S01]  /*f340*/  MUFU.EX2 R113, R150 ;  /* 0x0000009600717308 */ /* 0x000f620000000800 */
[----:B------:R-:W-:Y:S01]  /*f350*/  FADD.FTZ R24, R219, R4 ;  /* 0x00000004db187221 */ /* 0x000fe20000010000 */
[----:B-1----:R-:W-:-:S02]  /*f360*/  F2FP.PACK_AB R6, R188, R187 ;  /* 0x000000bbbc06723e */ /* 0x002fc400000000ff */
[----:B------:R-:W-:Y:S01]  /*f370*/  F2FP.PACK_AB R7, R176, R167 ;  /* 0x000000a7b007723e */ /* 0x000fe200000000ff */
[----:B------:R-:W-:Y:S01]  /*f380*/  FADD.FTZ R24, R228, R24 ;  /* 0x00000018e4187221 */ /* 0x000fe20000010000 */
[----:B------:R-:W-:Y:S01]  /*f390*/  HMMA.16816.F32 R28, R8, R14, R20 ;  /* 0x0000000e081c723c */ /* 0x000fe20000001814 */
[----:B------:R-:W1:Y:S01]  /*f3a0*/  LDSM.16.MT88.4 R20, [R197+0x1800] ;  /* 0x00180000c514783b */ /* 0x000e620000004200 */
[----:B------:R-:W2:Y:S01]  /*f3b0*/  MUFU.EX2 R112, R144 ;  /* 0x0000009000707308 */ /* 0x000ea20000000800 */
[----:B---3--:R-:W-:Y:S02]  /*f3c0*/  F2FP.PACK_AB R161, R72, R25 ;  /* 0x0000001948a1723e */ /* 0x008fe400000000ff */
[----:B------:R-:W3:Y:S04]  /*f3d0*/  LDSM.16.MT88.4 R12, [R198+0x1800] ;  /* 0x00180000c60c783b */ /* 0x000ee80000004200 */
[----:B------:R-:W3:Y:S01]  /*f3e0*/  LDSM.16.MT88.4 R8, [R200+0x1800] ;  /* 0x00180000c808783b */ /* 0x000ee20000004200 */
[----:B-----5:R-:W-:Y:S01]  /*f3f0*/  F2FP.PACK_AB R4, R186, R113 ;  /* 0x00000071ba04723e */ /* 0x020fe200000000ff */
[----:B------:R-:W5:Y:S01]  /*f400*/  MUFU.EX2 R73, R171 ;  /* 0x000000ab00497308 */ /* 0x000f620000000800 */
[----:B--2---:R-:W-:-:S07]  /*f410*/  F2FP.PACK_AB R5, R168, R112 ;  /* 0x00000070a805723e */ /* 0x004fce00000000ff */
[----:B------:R-:W-:Y:S08]  /*f420*/  MUFU.EX2 R74, R174 ;  /* 0x000000ae004a7308 */ /* 0x000ff00000000800 */
[----:B------:R-:W2:Y:S01]  /*f430*/  MUFU.EX2 R75, R173 ;  /* 0x000000ad004b7308 */ /* 0x000ea20000000800 */
[----:B-----5:R-:W-:Y:S01]  /*f440*/  F2FP.PACK_AB R160, R26, R73 ;  /* 0x000000491aa0723e */ /* 0x020fe200000000ff */
[C---:B----4-:R-:W-:Y:S08]  /*f450*/  HMMA.16816.F32 R52, R4.reuse, R16, R52 ;  /* 0x000000100434723c */ /* 0x050ff00000001834 */
[----:B-1----:R-:W-:Y:S01]  /*f460*/  HMMA.16816.F32 R64, R4, R20, R64 ;  /* 0x000000140440723c */ /* 0x002fe20000001840 */
[----:B--2---:R-:W-:-:S07]  /*f470*/  F2FP.PACK_AB R162, R75, R74 ;  /* 0x0000004a4ba2723e */ /* 0x004fce00000000ff */
[C---:B------:R-:W-:Y:S08]  /*f480*/  HMMA.16816.F32 R56, R4.reuse, R22, R56 ;  /* 0x000000160438723c */ /* 0x040ff00000001838 */
        /* <DEDUP_REMOVED lines=10> */
[C---:B------:R-:W-:Y:S08]  /*f530*/  HMMA.16816.F32 R20, R4.reuse, R22, R104 ;  /* 0x000000160414723c */ /* 0x040ff00000001868 */
[C---:B------:R-:W-:Y:S01]  /*f540*/  HMMA.16816.F32 R120, R4.reuse, R16, R100 ;  /* 0x000000100478723c */ /* 0x040fe20000001864 */
[----:B------:R-:W-:Y:S07]  /*f550*/  MUFU.EX2 R17, R182 ;  /* 0x000000b600117308 */ /* 0x000fee0000000800 */
[C---:B------:R-:W-:Y:S01]  /*f560*/  HMMA.16816.F32 R80, R4.reuse, R18, R80 ;  /* 0x000000120450723c */ /* 0x040fe20000001850 */
[----:B------:R-:W1:Y:S07]  /*f570*/  MUFU.EX2 R19, R172 ;  /* 0x000000ac00137308 */ /* 0x000e6e0000000800 */
[C---:B------:R-:W-:Y:S01]  /*f580*/  HMMA.16816.F32 R76, R4.reuse, R12, R76 ;  /* 0x0000000c044c723c */ /* 0x040fe2000000184c */
[----:B------:R-:W-:Y:S07]  /*f590*/  MUFU.EX2 R13, R184 ;  /* 0x000000b8000d7308 */ /* 0x000fee0000000800 */
[----:B------:R-:W-:Y:S01]  /*f5a0*/  HMMA.16816.F32 R68, R4, R14, R68 ;  /* 0x0000000e0444723c */ /* 0x000fe20000001844 */
[----:B------:R-:W2:Y:S01]  /*f5b0*/  MUFU.EX2 R15, R183 ;  /* 0x000000b7000f7308 */ /* 0x000ea20000000800 */
[----:B-1----:R-:W-:-:S06]  /*f5c0*/  F2FP.PACK_AB R163, R27, R19 ;  /* 0x000000131ba3723e */ /* 0x002fcc00000000ff */
[C---:B------:R-:W-:Y:S01]  /*f5d0*/  HMMA.16816.F32 R60, R4.reuse, R8, R60 ;  /* 0x00000008043c723c */ /* 0x040fe2000000183c */
[----:B------:R-:W-:Y:S07]  /*f5e0*/  MUFU.EX2 R12, R181 ;  /* 0x000000b5000c7308 */ /* 0x000fee0000000800 */
[----:B------:R-:W-:Y:S01]  /*f5f0*/  HMMA.16816.F32 R40, R4, R10, R40 ;  /* 0x0000000a0428723c */ /* 0x000fe20000001828 */
[----:B------:R-:W1:Y:S01]  /*f600*/  LDSM.16.MT88.4 R8, [R200+0x2000] ;  /* 0x00200000c808783b */ /* 0x000e620000004200 */
[----:B------:R-:W3:Y:S01]  /*f610*/  MUFU.EX2 R7, R185 ;  /* 0x000000b900077308 */ /* 0x000ee20000000800 */
        /* <DEDUP_REMOVED lines=10> */
[----:B------:R-:W-:Y:S01]  /*f6c0*/  MUFU.EX2 R16, R179 ;  /* 0x000000b300107308 */ /* 0x000fe20000000800 */
[----:B------:R-:W-:Y:S01]  /*f6d0*/  FADD.FTZ R6, R192, R4 ;  /* 0x00000004c0067221 */ /* 0x000fe20000010000 */
[----:B---3--:R-:W-:Y:S01]  /*f6e0*/  F2FP.PACK_AB R100, R13, R7 ;  /* 0x000000070d64723e */ /* 0x008fe200000000ff */
[----:B------:R-:W-:-:S02]  /*f6f0*/  FADD.FTZ R4, R113, R2 ;  /* 0x0000000271047221 */ /* 0x000fc40000010000 */
[----:B------:R-:W-:Y:S01]  /*f700*/  FADD.FTZ R2, R112, R0 ;  /* 0x0000000070027221 */ /* 0x000fe20000010000 */
[C---:B------:R-:W-:Y:S01]  /*f710*/  HMMA.16816.F32 R140, R160.reuse, R116, R52 ;  /* 0x00000074a08c723c */ /* 0x040fe20000001834 */
[----:B------:R-:W-:Y:S01]  /*f720*/  FADD.FTZ R0, R96, R6 ;  /* 0x0000000660007221 */ /* 0x000fe20000010000 */
[----:B------:R-:W3:Y:S01]  /*f730*/  MUFU.EX2 R18, R178 ;  /* 0x000000b200127308 */ /* 0x000ee20000000800 */
        /* <DEDUP_REMOVED lines=10> */
[----:B------:R-:W-:Y:S01]  /*f7e0*/  FADD.FTZ R0, R176, R4 ;  /* 0x00000004b0007221 */ /* 0x000fe20000010000 */
[----:B---3--:R-:W-:Y:S01]  /*f7f0*/  F2FP.PACK_AB R103, R18, R16 ;  /* 0x000000101267723e */ /* 0x008fe200000000ff */
[----:B------:R-:W-:Y:S02]  /*f800*/  FADD.FTZ R5, R95, R5 ;  /* 0x000000055f057221 */ /* 0x000fe40000010000 */
[----:B------:R-:W-:-:S02]  /*f810*/  FADD.FTZ R0, R25, R0 ;  /* 0x0000000019007221 */ /* 0x000fc40000010000 */
[----:B------:R-:W-:Y:S01]  /*f820*/  FADD.FTZ R4, R73, R2 ;  /* 0x0000000249047221 */ /* 0x000fe20000010000 */
[----:B------:R-:W-:Y:S01]  /*f830*/  HMMA.16816.F32 R152, R160, R110, R32 ;  /* 0x0000006ea098723c */ /* 0x000fe20000001820 */
[----:B------:R-:W-:Y:S01]  /*f840*/  FADD.FTZ R6, R72, R0 ;  /* 0x0000000048067221 */ /* 0x000fe20000010000 */
[----:B------:R-:W-:Y:S01]  /*f850*/  IADD3 R0, R229, -0x2, RZ ;  /* 0xfffffffee5007810 */ /* 0x000fe20007ffe0ff */
[----:B------:R-:W-:Y:S02]  /*f860*/  FADD.FTZ R3, R166, R3 ;  /* 0x00000003a6037221 */ /* 0x000fe40000010000 */
[----:B------:R-:W-:Y:S01]  /*f870*/  FADD.FTZ R2, R94, R5 ;  /* 0x000000055e027221 */ /* 0x000fe20000010000 */
[----:B------:R-:W-:Y:S01]  /*f880*/  ISETP.GE.AND P0, PT, R0, R230, PT ;  /* 0x000000e60000720c */ /* 0x000fe20003f06270 */
        /* <DEDUP_REMOVED lines=16> */
[----:B-1----:R-:W-:Y:S08]  /*f990*/  HMMA.16816.F32 R156, R160, R8, R36 ;  /* 0x00000008a09c723c */ /* 0x002ff00000001824 */
[C---:B------:R-:W-:Y:S08]  /*f9a0*/  HMMA.16816.F32 R124, R100.reuse, R126, R20 ;  /* 0x0000007e647c723c */ /* 0x040ff00000001814 */
        /* <DEDUP_REMOVED lines=12> */
.L_x_2252:
        /* <DEDUP_REMOVED lines=36> */
.L_x_2339:
[-C--:B------:R-:W-:Y:S01]  /*fcb0*/  HMMA.16816.F32 R4, R80, R16.reuse, RZ ;  /* 0x000000105004723c */ /* 0x080fe200000018ff */
[----:B------:R-:W3:Y:S01]  /*fcc0*/  LDL R84, [R1+0x4] ;  /* 0x0000040001547983 */ /* 0x000ee20000100800 */
[----:B------:R-:W-:Y:S01]  /*fcd0*/  BSSY B0, `(.L_x_2247) ;  /* 0x00000ca000007945 */ /* 0x000fe20003800000 */
[----:B------:R-:W-:Y:S02]  /*fce0*/  ISETP.GE.AND P0, PT, R244, c[0x0][0x1d4], PT ;  /* 0x00007500f4007a0c */ /* 0x000fe40003f06270 */
[----:B------:R-:W4:Y:S02]  /*fcf0*/  SHFL.IDX PT, R2, R0, RZ, 0x181f ;  /* 0x00181fff00027589 */ /* 0x000f2400000e0000 */
[----:B------:R-:W-:Y:S01]  /*fd00*/  SEL R89, RZ, 0x10, P0 ;  /* 0x00000010ff597807 */ /* 0x000fe20000000000 */
[C---:B------:R-:W-:Y:S05]  /*fd10*/  HMMA.16816.F32 R8, R76.reuse, R16, RZ ;  /* 0x000000104c08723c */ /* 0x040fea00000018ff */
[----:B------:R-:W5:Y:S03]  /*fd20*/  SHFL.IDX PT, R3, R0, 0x1, 0x181f ;  /* 0x00381f0000037f89 */ /* 0x000f6600000e0000 */
[-C--:B------:R-:W-:Y:S05]  /*fd30*/  HMMA.16816.F32 R12, R76, R18.reuse, RZ ;  /* 0x000000124c0c723c */ /* 0x080fea00000018ff */
[----:B------:R-:W1:Y:S03]  /*fd40*/  SHFL.IDX PT, R53, R0, 0x2, 0x181f ;  /* 0x00581f0000357f89 */ /* 0x000e6600000e0000 */
[C---:B------:R-:W-:Y:S05]  /*fd50*/  HMMA.16816.F32 R16, R80.reuse, R18, RZ ;  /* 0x000000125010723c */ /* 0x040fea00000018ff */
[----:B------:R-:W-:Y:S03]  /*fd60*/  SHFL.IDX PT, R54, R0, 0x3, 0x181f ;  /* 0x00781f0000367f89 */ /* 0x000fe600000e0000 */
[-C--:B------:R-:W-:Y:S05]  /*fd70*/  HMMA.16816.F32 R20, R80, R32.reuse, RZ ;  /* 0x000000205014723c */ /* 0x080fea00000018ff */
[----:B------:R2:W-:Y:S03]  /*fd80*/  SHFL.IDX PT, R55, R0, 0x4, 0x181f ;  /* 0x00981f0000377f89 */ /* 0x0005e600000e0000 */
[C---:B------:R-:W-:Y:S05]  /*fd90*/  HMMA.16816.F32 R24, R76.reuse, R32, RZ ;  /* 0x000000204c18723c */ /* 0x040fea00000018ff */
[----:B------:R-:W1:Y:S03]  /*fda0*/  SHFL.IDX PT, R57, R56, 0x1, 0x181f ;  /* 0x00381f0038397f89 */ /* 0x000e6600000e0000 */
[-C--:B------:R-:W-:Y:S05]  /*fdb0*/  HMMA.16816.F32 R28, R76, R34.reuse, RZ ;  /* 0x000000224c1c723c */ /* 0x080fea00000018ff */
[----:B------:R-:W1:Y:S03]  /*fdc0*/  SHFL.IDX PT, R61, R56, 0x2, 0x181f ;  /* 0x00581f00383d7f89 */ /* 0x000e6600000e0000 */
[C---:B------:R-:W-:Y:S04]  /*fdd0*/  HMMA.16816.F32 R32, R80.reuse, R34, RZ ;  /* 0x000000225020723c */ /* 0x040fe800000018ff */
[----:B--2---:R-:W-:Y:S01]  /*fde0*/  IADD3 R0, -R89, 0x10, RZ ;  /* 0x0000001059007810 */ /* 0x004fe20007ffe1ff */
[----:B------:R-:W2:Y:S03]  /*fdf0*/  SHFL.IDX PT, R69, R56, 0x3, 0x181f ;  /* 0x00781f0038457f89 */ /* 0x000ea600000e0000 */
[-C--:B------:R-:W-:Y:S01]  /*fe00*/  HMMA.16816.F32 R36, R80, R48.reuse, RZ ;  /* 0x000000305024723c */ /* 0x080fe200000018ff */
[----:B------:R-:W-:Y:S07]  /*fe10*/  LOP3.LUT R0, R0, 0xf, RZ, 0xc0, !PT ;  /* 0x0000000f00007812 */ /* 0x000fee00078ec0ff */
[C---:B------:R-:W-:Y:S08]  /*fe20*/  HMMA.16816.F32 R40, R76.reuse, R48, RZ ;  /* 0x000000304c28723c */ /* 0x040ff000000018ff */
[-C--:B------:R-:W-:Y:S08]  /*fe30*/  HMMA.16816.F32 R44, R76, R50.reuse, RZ ;  /* 0x000000324c2c723c */ /* 0x080ff000000018ff */
[C---:B------:R-:W-:Y:S04]  /*fe40*/  HMMA.16816.F32 R48, R80.reuse, R50, RZ ;  /* 0x000000325030723c */ /* 0x040fe800000018ff */
[-C--:B----4-:R-:W-:Y:S02]  /*fe50*/  IADD3 R2, P4, R2, R52.reuse, RZ ;  /* 0x0000003402027210 */ /* 0x090fe40007f9e0ff */
[-C--:B-----5:R-:W-:Y:S02]  /*fe60*/  IADD3 R62, P3, R3, R52.reuse, RZ ;  /* 0x00000034033e7210 */ /* 0x0a0fe40007f7e0ff */
[-C--:B-1----:R-:W-:Y:S01]  /*fe70*/  IADD3 R60, P2, R53, R52.reuse, RZ ;  /* 0x00000034353c7210 */ /* 0x082fe20007f5e0ff */
[--C-:B------:R-:W-:Y:S03]  /*fe80*/  IMAD.X R3, R58, 0x1, R68.reuse, P4 ;  /* 0x000000013a037824 */ /* 0x100fe600020e0644 */
[----:B------:R-:W-:Y:S01]  /*fe90*/  IMAD.X R63, R57, 0x1, R68, P3 ;  /* 0x00000001393f7824 */ /* 0x000fe200018e0644 */
[----:B------:R-:W-:Y:S01]  /*fea0*/  IADD3 R72, P6, P5, R0, R55, R52 ;  /* 0x0000003700487210 */ /* 0x000fe20007dde034 */
[----:B------:R1:W-:Y:S01]  /*feb0*/  LDGSTS.E.BYPASS.LTC128B.128 [R213+0x100], [R2.64], !P0 ;  /* 0x0010000002d57fae */ /* 0x0003e2000c101d48 */
[--C-:B------:R-:W-:Y:S01]  /*fec0*/  IMAD.X R61, R61, 0x1, R68.reuse, P2 ;  /* 0x000000013d3d7824 */ /* 0x100fe200010e0644 */
[----:B------:R-:W-:Y:S02]  /*fed0*/  IADD3 R70, P1, R54, R52, RZ ;  /* 0x0000003436467210 */ /* 0x000fe40007f3e0ff */
[-C--:B------:R-:W-:Y:S03]  /*fee0*/  HMMA.16816.F32 R52, R80, R64.reuse, RZ ;  /* 0x000000405034723c */ /* 0x080fe600000018ff */
[--C-:B--2---:R-:W-:Y:S01]  /*fef0*/  IMAD.X R71, R69, 0x1, R68.reuse, P1 ;  /* 0x0000000145477824 */ /* 0x104fe200008e0644 */
[----:B------:R2:W-:Y:S01]  /*ff00*/  LDGSTS.E.BYPASS.LTC128B.128 [R213+0x900], [R62.64], !P0 ;  /* 0x009000003ed57fae */ /* 0x0005e2000c101d48 */
[----:B------:R-:W-:Y:S07]  /*ff10*/  ISETP.NE.U32.AND P1, PT, R89, RZ, PT ;  /* 0x000000ff5900720c */ /* 0x000fee0003f25070 */
[----:B------:R4:W5:Y:S08]  /*ff20*/  SHFL.IDX PT, R0, R56, 0x4, 0x181f ;  /* 0x00981f0038007f89 */ /* 0x00097000000e0000 */
[----:B------:R2:W-:Y:S08]  /*ff30*/  LDGSTS.E.BYPASS.LTC128B.128 [R213+0x1100], [R60.64], !P0 ;  /* 0x011000003cd57fae */ /* 0x0005f0000c101d48 */
[----:B------:R1:W-:Y:S01]  /*ff40*/  LDGSTS.E.BYPASS.LTC128B.128 [R213+0x1900], [R70.64], !P0 ;  /* 0x0190000046d57fae */ /* 0x0003e2000c101d48 */
[C---:B----4-:R-:W-:Y:S02]  /*ff50*/  HMMA.16816.F32 R56, R76.reuse, R64, RZ ;  /* 0x000000404c38723c */ /* 0x050fe400000018ff */
[----:B-----5:R-:W-:Y:S05]  /*ff60*/  IADD3.X R73, RZ, R0, R68, P6, P5 ;  /* 0x00000000ff497210 */ /* 0x020fea00037ea444 */
[----:B------:R4:W-:Y:S01]  /*ff70*/  LDGSTS.E.BYPASS.LTC128B.128.ZFILL [R213+0x2100], [R72.64], P1 ;  /* 0x0210000048d57fae */ /* 0x0009e20008941d48 */
[-C--:B--2---:R-:W-:Y:S07]  /*ff80*/  HMMA.16816.F32 R60, R76, R66.reuse, RZ ;  /* 0x000000424c3c723c */ /* 0x084fee00000018ff */
[----:B------:R-:W0:Y:S01]  /*ff90*/  LDGDEPBAR ;  /* 0x00000000000079af */ /* 0x000e220000000000 */
[C---:B------:R-:W-:Y:S08]  /*ffa0*/  HMMA.16816.F32 R64, R80.reuse, R66, RZ ;  /* 0x000000425040723c */ /* 0x040ff000000018ff */
[-C--:B-1----:R-:W-:Y:S08]  /*ffb0*/  HMMA.16816.F32 R68, R80, R164.reuse, RZ ;  /* 0x000000a45044723c */ /* 0x082ff000000018ff */
        /* <DEDUP_REMOVED lines=18> */
[----:B------:R-:W4:Y:S07]  /*100e0*/  LDSM.16.M88.4 R184, [R202+0x800] ;  /* 0x00080000cab8783b */ /* 0x000f2e0000000200 */
[-C--:B------:R-:W-:Y:S03]  /*100f0*/  HMMA.16816.F32 R52, R168, R188.reuse, R52 ;  /* 0x000000bca834723c */ /* 0x080fe60000001834 */
[----:B---3--:R-:W-:Y:S05]  /*10100*/  ISETP.GT.AND P0, PT, R226, R84, PT ;  /* 0x00000054e200720c */ /* 0x008fea0003f04270 */
[C---:B------:R-:W-:Y:S08]  /*10110*/  HMMA.16816.F32 R56, R176.reuse, R188, R56 ;  /* 0x000000bcb038723c */ /* 0x040ff00000001838 */
[-C--:B------:R-:W-:Y:S08]  /*10120*/  HMMA.16816.F32 R60, R176, R190.reuse, R60 ;  /* 0x000000beb03c723c */ /* 0x080ff0000000183c */
[C---:B------:R-:W-:Y:S01]  /*10130*/  HMMA.16816.F32 R64, R168.reuse, R190, R64 ;  /* 0x000000bea840723c */ /* 0x040fe20000001840 */
[----:B------:R-:W-:Y:S07]  /*10140*/  LDSM.16.M88.4 R188, [R205+0x2000] ;  /* 0x00200000cdbc783b */ /* 0x000fee0000000200 */
[-C--:B------:R-:W-:Y:S08]  /*10150*/  HMMA.16816.F32 R68, R168, R192.reuse, R68 ;  /* 0x000000c0a844723c */ /* 0x080ff00000001844 */
[C---:B------:R-:W-:Y:S08]  /*10160*/  HMMA.16816.F32 R72, R176.reuse, R192, R72 ;  /* 0x000000c0b048723c */ /* 0x040ff00000001848 */
[-C--:B------:R-:W-:Y:S01]  /*10170*/  HMMA.16816.F32 R76, R176, R194.reuse, R76 ;  /* 0x000000c2b04c723c */ /* 0x080fe2000000184c */
[----:B------:R-:W3:Y:S07]  /*10180*/  LDSM.16.M88.4 R176, [R202+0x1000] ;  /* 0x00100000cab0783b */ /* 0x000eee0000000200 */
[----:B------:R-:W-:Y:S01]  /*10190*/  HMMA.16816.F32 R80, R168, R194, R80 ;  /* 0x000000c2a850723c */ /* 0x000fe20000001850 */
[----:B------:R-:W5:Y:S07]  /*101a0*/  LDSM.16.M88.4 R168, [R202+0x1800] ;  /* 0x00180000caa8783b */ /* 0x000f6e0000000200 */
[-C--:B-1----:R-:W-:Y:S08]  /*101b0*/  HMMA.16816.F32 R4, R164, R172.reuse, R4 ;  /* 0x000000aca404723c */ /* 0x082ff00000001804 */
[C---:B--2---:R-:W-:Y:S08]  /*101c0*/  HMMA.16816.F32 R8, R180.reuse, R172, R8 ;  /* 0x000000acb408723c */ /* 0x044ff00000001808 */
[-C--:B------:R-:W-:Y:S08]  /*101d0*/  HMMA.16816.F32 R12, R180, R174.reuse, R12 ;  /* 0x000000aeb40c723c */ /* 0x080ff0000000180c */
[C---:B------:R-:W-:Y:S01]  /*101e0*/  HMMA.16816.F32 R16, R164.reuse, R174, R16 ;  /* 0x000000aea410723c */ /* 0x040fe20000001810 */
[----:B------:R-:W1:Y:S07]  /*101f0*/  LDSM.16.M88.4 R172, [R202+0x2000] ;  /* 0x00200000caac783b */ /* 0x000e6e0000000200 */
[-C--:B----4-:R-:W-:Y:S08]  /*10200*/  HMMA.16816.F32 R20, R164, R184.reuse, R20 ;  /* 0x000000b8a414723c */ /* 0x090ff00000001814 */
[C---:B------:R-:W-:Y:S08]  /*10210*/  HMMA.16816.F32 R24, R180.reuse, R184, R24 ;  /* 0x000000b8b418723c */ /* 0x040ff00000001818 */
[-C--:B------:R-:W-:Y:S08]  /*10220*/  HMMA.16816.F32 R28, R180, R186.reuse, R28 ;  /* 0x000000bab41c723c */ /* 0x080ff0000000181c */
[C---:B------:R-:W-:Y:S01]  /*10230*/  HMMA.16816.F32 R32, R164.reuse, R186, R32 ;  /* 0x000000baa420723c */ /* 0x040fe20000001820 */
[----:B------:R-:W-:Y:S07]  /*10240*/  LDSM.16.M88.4 R184, [R199] ;  /* 0x00000000c7b8783b */ /* 0x000fee0000000200 */
[-C--:B---3--:R-:W-:Y:S08]  /*10250*/  HMMA.16816.F32 R36, R164, R176.reuse, R36 ;  /* 0x000000b0a424723c */ /* 0x088ff00000001824 */
        /* <DEDUP_REMOVED lines=11> */
[-C--:B------:R-:W-:Y:S01]  /*10310*/  HMMA.16816.F32 R76, R180, R174.reuse, R76 ;  /* 0x000000aeb44c723c */ /* 0x080fe2000000184c */
[----:B------:R-:W-:Y:S07]  /*10320*/  LDSM.16.M88.4 R180, [R199+0x2000] ;  /* 0x00200000c7b4783b */ /* 0x000fee0000000200 */
[----:B------:R-:W-:Y:S01]  /*10330*/  HMMA.16816.F32 R80, R164, R174, R80 ;  /* 0x000000aea450723c */ /* 0x000fe20000001850 */
[----:B------:R-:W1:Y:S07]  /*10340*/  LDSM.16.M88.4 R164, [R199+0x1000] ;  /* 0x00100000c7a4783b */ /* 0x000e6e0000000200 */
[-C--:B--2---:R-:W-:Y:S01]  /*10350*/  HMMA.16816.F32 R4, R176, R184.reuse, R4 ;  /* 0x000000b8b004723c */ /* 0x084fe20000001804 */
[----:B------:R-:W2:Y:S01]  /*10360*/  LDSM.16.M88.4 R172, [R199+0x1800] ;  /* 0x00180000c7ac783b */ /* 0x000ea20000000200 */
[----:B------:R-:W-:Y:S06]  /*10370*/  DEPBAR.LE SB0, 0x0 ;  /* 0x000080000000791a */ /* 0x000fec0000000000 */
[C---:B------:R-:W-:Y:S01]  /*10380*/  HMMA.16816.F32 R8, R188.reuse, R184, R8 ;  /* 0x000000b8bc08723c */ /* 0x040fe20000001808 */
[----:B------:R-:W-:Y:S07]  /*10390*/  BAR.SYNC.DEFER_BLOCKING 0x0 ;  /* 0x0000000000007b1d */ /* 0x000fee0000010000 */
[-C--:B------:R-:W-:Y:S08]  /*103a0*/  HMMA.16816.F32 R12, R188, R186.reuse, R12 ;  /* 0x000000babc0c723c */ /* 0x080ff0000000180c */
[C---:B------:R-:W-:Y:S08]  /*103b0*/  HMMA.16816.F32 R16, R176.reuse, R186, R16 ;  /* 0x000000bab010723c */ /* 0x040ff00000001810 */
[-C--:B---3--:R-:W-:Y:S08]  /*103c0*/  HMMA.16816.F32 R20, R176, R168.reuse, R20 ;  /* 0x000000a8b014723c */ /* 0x088ff00000001814 */
[C---:B------:R-:W-:Y:S08]  /*103d0*/  HMMA.16816.F32 R24, R188.reuse, R168, R24 ;  /* 0x000000a8bc18723c */ /* 0x040ff00000001818 */
[-C--:B------:R-:W-:Y:S08]  /*103e0*/  HMMA.16816.F32 R28, R188, R170.reuse, R28 ;  /* 0x000000aabc1c723c */ /* 0x080ff0000000181c */
[C---:B------:R-:W-:Y:S08]  /*103f0*/  HMMA.16816.F32 R32, R176.reuse, R170, R32 ;  /* 0x000000aab020723c */ /* 0x040ff00000001820 */
[-C--:B-1----:R-:W-:Y:S08]  /*10400*/  HMMA.16816.F32 R36, R176, R164.reuse, R36 ;  /* 0x000000a4b024723c */ /* 0x082ff00000001824 */
[C---:B------:R-:W-:Y:S08]  /*10410*/  HMMA.16816.F32 R40, R188.reuse, R164, R40 ;  /* 0x000000a4bc28723c */ /* 0x040ff00000001828 */
[-C--:B------:R-:W-:Y:S08]  /*10420*/  HMMA.16816.F32 R44, R188, R166.reuse, R44 ;  /* 0x000000a6bc2c723c */ /* 0x080ff0000000182c */
[C---:B------:R-:W-:Y:S08]  /*10430*/  HMMA.16816.F32 R48, R176.reuse, R166, R48 ;  /* 0x000000a6b030723c */ /* 0x040ff00000001830 */
[-C--:B--2---:R-:W-:Y:S08]  /*10440*/  HMMA.16816.F32 R52, R176, R172.reuse, R52 ;  /* 0x000000acb034723c */ /* 0x084ff00000001834 */
[C---:B------:R-:W-:Y:S08]  /*10450*/  HMMA.16816.F32 R56, R188.reuse, R172, R56 ;  /* 0x000000acbc38723c */ /* 0x040ff00000001838 */
[-C--:B------:R-:W-:Y:S08]  /*10460*/  HMMA.16816.F32 R60, R188, R174.reuse, R60 ;  /* 0x000000aebc3c723c */ /* 0x080ff0000000183c */
[C---:B------:R-:W-:Y:S08]  /*10470*/  HMMA.16816.F32 R64, R176.reuse, R174, R64 ;  /* 0x000000aeb040723c */ /* 0x040ff00000001840 */
[-C--:B------:R-:W-:Y:S08]  /*10480*/  HMMA.16816.F32 R68, R176, R180.reuse, R68 ;  /* 0x000000b4b044723c */ /* 0x080ff00000001844 */
[C---:B------:R-:W-:Y:S08]  /*10490*/  HMMA.16816.F32 R72, R188.reuse, R180, R72 ;  /* 0x000000b4bc48723c */ /* 0x040ff00000001848 */
[-C--:B------:R-:W-:Y:S08]  /*104a0*/  HMMA.16816.F32 R76, R188, R182.reuse, R76 ;  /* 0x000000b6bc4c723c */ /* 0x080ff0000000184c */
[----:B------:R-:W-:Y:S01]  /*104b0*/  HMMA.16816.F32 R80, R176, R182, R80 ;  /* 0x000000b6b050723c */ /* 0x000fe20000001850 */
[----:B------:R-:W-:Y:S07]  /*104c0*/  @!UPT UIADD3 URZ, URZ, URZ, URZ ;  /* 0x0000003f3f3ff290 */ /* 0x000fee000fffe03f */
[----:B------:R-:W-:-:S11]  /*104d0*/  @!P0 BRA `(.L_x_2248) ;  /* 0x0000049000008947 */ /* 0x000fd60003800000 */
[----:B------:R-:W-:Y:S01]  /*104e0*/  IMAD.MOV.U32 R0, RZ, RZ, 0x1 ;  /* 0x00000001ff007424 */ /* 0x000fe200078e00ff */
[----:B------:R-:W2:Y:S01]  /*104f0*/  LDL R90, [R1+0x2c] ;  /* 0x00002c00015a7983 */ /* 0x000ea20000100800 */
[----:B------:R-:W-:Y:S03]  /*10500*/  IMAD.MOV.U32 R214, RZ, RZ, RZ ;  /* 0x000000ffffd67224 */ /* 0x000fe600078e00ff */
[----:B------:R-:W3:Y:S01]  /*10510*/  LDL R84, [R1] ;  /* 0x0000000001547983 */ /* 0x000ee20000100800 */
[----:B------:R-:W-:Y:S03]  /*10520*/  ISETP.NE.AND P1, PT, R0, c[0x0][0x2b8], PT ;  /* 0x0000ae0000007a0c */ /* 0x000fe60003f25270 */
        /* <DEDUP_REMOVED lines=8> */
[----:B------:R-:W-:Y:S01]  /*105b0*/  IMAD.MOV.U32 R0, RZ, RZ, R2 ;  /* 0x000000ffff007224 */ /* 0x000fe200078e0002 */
[----:B------:R-:W-:Y:S04]  /*105c0*/  @P1 SHF.R.U32.HI R0, RZ, c[0x0][0x2c0], R3 ;  /* 0x0000b000ff001a19 */ /* 0x000fe80000011603 */
[C---:B----4-:R-:W-:Y:S01]  /*105d0*/  @!P0 IADD3 R3, P1, R0.reuse, R218, RZ ;  /* 0x000000da00038210 */ /* 0x050fe20007f3e0ff */
[----:B------:R-:W-:Y:S03]  /*105e0*/  IMAD.MOV R84, RZ, RZ, -R0 ;  /* 0x000000ffff547224 */ /* 0x000fe600078e0a00 */
[----:B-----5:R-:W-:Y:S01]  /*105f0*/  @!P0 LEA.HI.X.SX32 R0, R0, R88, 0x1, P1 ;  /* 0x0000005800008211 */ /* 0x020fe200008f0eff */
[----:B------:R-:W-:Y:S01]  /*10600*/  IMAD R223, R84, c[0x0][0x2b8], R2 ;  /* 0x0000ae0054df7a24 */ /* 0x000fe200078e0202 */
[C---:B------:R-:W-:Y:S02]  /*10610*/  @!P0 LEA R2, P1, R3.reuse, c[0x0][0x2a0], 0x2 ;  /* 0x0000a80003028a11 */ /* 0x040fe400078210ff */
[----:B------:R-:W-:Y:S02]  /*10620*/  SHF.L.U64.HI R88, R244, 0x1, R245 ;  /* 0x00000001f4587819 */ /* 0x000fe400000102f5 */
        /* <DEDUP_REMOVED lines=12> */
[----:B------:R-:W-:Y:S01]  /*106f0*/  IADD3.X R3, R85, R3, R0, P0, !PT ;  /* 0x0000000355037210 */ /* 0x000fe200007fe400 */
[----:B------:R-:W-:Y:S01]  /*10700*/  IMAD.SHL.U32 R85, R244, 0x2, RZ ;  /* 0x00000002f4557824 */ /* 0x000fe200078e00ff */
[C---:B------:R-:W-:Y:S04]  /*10710*/  LEA R0, P0, R2.reuse, c[0x0][0x1c8], 0x1 ;  /* 0x0000720002007a11 */ /* 0x040fe800078008ff */
[----:B------:R-:W-:Y:S01]  /*10720*/  LEA.HI.X R84, R2, c[0x0][0x1cc], R3, 0x1, P0 ;  /* 0x0000730002547a11 */ /* 0x000fe200000f0c03 */
[----:B------:R-:W-:-:S06]  /*10730*/  BRA.DIV ~URZ, `(.L_x_2249) ;  /* 0x00007d927f007947 */ /* 0x000fcc000b800000 */
[----:B------:R1:W2:Y:S02]  /*10740*/  SHFL.IDX PT, R90, R84, RZ, 0x181f ;  /* 0x00181fff545a7589 */ /* 0x0002a400000e0000 */
.L_x_2340:
        /* <DEDUP_REMOVED lines=20> */
[----:B-1----:R-:W1:Y:S01]  /*10890*/  SHFL.IDX PT, R84, R84, 0x4, 0x181f ;  /* 0x00981f0054547f89 */ /* 0x002e6200000e0000 */
[----:B---3--:R-:W-:Y:S04]  /*108a0*/  IADD3 R2, P1, P0, R2, R3, R85 ;  /* 0x0000000302027210 */ /* 0x008fe8000783e055 */
[----:B--2---:R-:W-:Y:S05]  /*108b0*/  IADD3.X R3, RZ, R90, R88, P1, P0 ;  /* 0x0000005aff037210 */ /* 0x004fea0000fe0458 */
[----:B------:R2:W-:Y:S04]  /*108c0*/  LDGSTS.E.BYPASS.LTC128B.128.ZFILL [R213+0x4100], [R2.64], P2 ;  /* 0x0410000002d57fae */ /* 0x0005e80009141d48 */
[----:B--2---:R4:W2:Y:S02]  /*108d0*/  SHFL.IDX PT, R2, R0, 0x4, 0x181f ;  /* 0x00981f0000027f89 */ /* 0x0048a400000e0000 */
.L_x_2341:
[C---:B-1--4-:R-:W-:Y:S02]  /*108e0*/  IADD3 R0, -R89.reuse, 0x10, RZ ;  /* 0x0000001059007810 */ /* 0x052fe40007ffe1ff */
        /* <DEDUP_REMOVED lines=8> */
.L_x_2248:
[----:B------:R-:W-:Y:S05]  /*10970*/  BSYNC B0 ;  /* 0x0000000000007941 */ /* 0x000fea0003800000 */
.L_x_2247:
        /* <DEDUP_REMOVED lines=97> */
.L_x_2342:
[----:B------:R-:W-:Y:S01]  /*10f90*/  FMUL.FTZ R2, R90, c[0x0][0x2d0] ;  /* 0x0000b4005a027a20 */ /* 0x000fe20000410000 */
[----:B--2---:R-:W-:Y:S01]  /*10fa0*/  FMNMX.FTZ R85, R0, R84, !PT ;  /* 0x0000005400557209 */ /* 0x004fe20007810000 */
[----:B------:R-:W-:Y:S01]  /*10fb0*/  FADD.FTZ R0, -R90, R94 ;  /* 0x0000005e5a007221 */ /* 0x000fe20000010100 */
[----:B------:R-:W-:Y:S01]  /*10fc0*/  WARPSYNC 0xffffffff ;  /* 0xffffffff00007948 */ /* 0x000fe20003800000 */
[--C-:B------:R-:W-:Y:S02]  /*10fd0*/  FFMA.FTZ R4, R4, c[0x0][0x2d0], -R2.reuse ;  /* 0x0000b40004047a23 */ /* 0x100fe40000010802 */
[----:B------:R-:W-:Y:S02]  /*10fe0*/  FMUL.FTZ R0, R0, c[0x0][0x2d0] ;  /* 0x0000b40000007a20 */ /* 0x000fe40000410000 */
[--C-:B------:R-:W-:Y:S02]  /*10ff0*/  FFMA.FTZ R3, R5, c[0x0][0x2d0], -R2.reuse ;  /* 0x0000b40005037a23 */ /* 0x100fe40000010802 */
[----:B-1----:R-:W-:Y:S01]  /*11000*/  MUFU.EX2 R84, R0 ;  /* 0x0000000000547308 */ /* 0x002fe20000000800 */
        /* <DEDUP_REMOVED lines=20> */
[----:B------:R-:W1:Y:S02]  /*11150*/  MUFU.EX2 R2, R4 ;  /* 0x0000000400027308 */ /* 0x000e640000000800 */
[----:B-1----:R-:W-:Y:S01]  /*11160*/  FFMA.FTZ R0, R84, R225, R2 ;  /* 0x000000e154007223 */ /* 0x002fe20000010002 */
[----:B------:R-:W-:Y:S01]  /*11170*/  F2FP.PACK_AB R68, R3, R2 ;  /* 0x000000020344723e */ /* 0x000fe200000000ff */
[----:B------:R-:W-:Y:S02]  /*11180*/  FMUL.FTZ R2, R89, c[0x0][0x2d0] ;  /* 0x0000b40059027a20 */ /* 0x000fe40000410000 */
[----:B------:R-:W-:Y:S02]  /*11190*/  FADD.FTZ R33, R3, R0 ;  /* 0x0000000003217221 */ /* 0x000fe40000010000 */
[----:B------:R-:W-:Y:S02]  /*111a0*/  FADD.FTZ R0, -R89, R95 ;  /* 0x0000005f59007221 */ /* 0x000fe40000010100 */
[--C-:B------:R-:W-:Y:S02]  /*111b0*/  FFMA.FTZ R6, R6, c[0x0][0x2d0], -R2.reuse ;  /* 0x0000b40006067a23 */ /* 0x100fe40000010802 */
[----:B------:R-:W-:Y:S02]  /*111c0*/  FMUL.FTZ R0, R0, c[0x0][0x2d0] ;  /* 0x0000b40000007a20 */ /* 0x000fe40000410000 */
[--C-:B------:R-:W-:Y:S02]  /*111d0*/  FFMA.FTZ R20, R18, c[0x0][0x2d0], -R2.reuse ;  /* 0x0000b40012147a23 */ /* 0x100fe40000010802 */
[----:B------:R-:W1:Y:S01]  /*111e0*/  MUFU.EX2 R3, R0 ;  /* 0x0000000000037308 */ /* 0x000e620000000800 */
[--C-:B------:R-:W-:Y:S02]  /*111f0*/  FFMA.FTZ R167, R38, c[0x0][0x2d0], -R2.reuse ;  /* 0x0000b40026a77a23 */ /* 0x100fe40000010802 */
[--C-:B------:R-:W-:Y:S02]  /*11200*/  FFMA.FTZ R172, R39, c[0x0][0x2d0], -R2.reuse ;  /* 0x0000b40027ac7a23 */ /* 0x100fe40000010802 */
[----:B------:R-:W-:Y:S01]  /*11210*/  LDSM.16.MT88.4 R36, [R201] ;  /* 0x00000000c924783b */ /* 0x000fe20000004200 */
[--C-:B------:R-:W-:Y:S02]  /*11220*/  FFMA.FTZ R216, R54, c[0x0][0x2d0], -R2.reuse ;  /* 0x0000b40036d87a23 */ /* 0x100fe40000010802 */
[--C-:B------:R-:W-:Y:S02]  /*11230*/  FFMA.FTZ R215, R55, c[0x0][0x2d0], -R2.reuse ;  /* 0x0000b40037d77a23 */ /* 0x100fe40000010802 */
[----:B------:R-:W2:Y:S01]  /*11240*/  MUFU.EX2 R6, R6 ;  /* 0x0000000600067308 */ /* 0x000ea20000000800 */
        /* <DEDUP_REMOVED lines=17> */
[C---:B-1----:R-:W-:Y:S01]  /*11360*/  FMUL.FTZ R35, R3.reuse, R147 ;  /* 0x0000009303237220 */ /* 0x042fe20000410000 */
[----:B------:R-:W1:Y:S01]  /*11370*/  MUFU.EX2 R2, R7 ;  /* 0x0000000700027308 */ /* 0x000e620000000800 */
[----:B--2---:R-:W-:Y:S02]  /*11380*/  FFMA.FTZ R0, R3, R224, R6 ;  /* 0x000000e003007223 */ /* 0x004fe40000010006 */
[----:B------:R-:W-:Y:S02]  /*11390*/  FMUL.FTZ R4, R88, c[0x0][0x2d0] ;  /* 0x0000b40058047a20 */ /* 0x000fe40000410000 */
[----:B------:R-:W-:Y:S02]  /*113a0*/  FMUL.FTZ R48, R84, R152 ;  /* 0x0000009854307220 */ /* 0x000fe40000410000 */
[--C-:B------:R-:W-:Y:S02]  /*113b0*/  FFMA.FTZ R5, R8, c[0x0][0x2d0], -R4.reuse ;  /* 0x0000b40008057a23 */ /* 0x100fe40000010804 */
[--C-:B------:R-:W-:Y:S01]  /*113c0*/  FFMA.FTZ R83, R24, c[0x0][0x2d0], -R4.reuse ;  /* 0x0000b40018537a23 */ /* 0x100fe20000010804 */
[----:B------:R-:W2:Y:S01]  /*113d0*/  MUFU.EX2 R8, R17 ;  /* 0x0000001100087308 */ /* 0x000ea20000000800 */
[--C-:B------:R-:W-:Y:S02]  /*113e0*/  FFMA.FTZ R82, R25, c[0x0][0x2d0], -R4.reuse ;  /* 0x0000b40019527a23 */ /* 0x100fe40000010804 */
[--C-:B------:R-:W-:Y:S02]  /*113f0*/  FFMA.FTZ R81, R28, c[0x0][0x2d0], -R4.reuse ;  /* 0x0000b4001c517a23 */ /* 0x100fe40000010804 */
[--C-:B------:R-:W-:Y:S02]  /*11400*/  FFMA.FTZ R80, R29, c[0x0][0x2d0], -R4.reuse ;  /* 0x0000b4001d507a23 */ /* 0x100fe40000010804 */
[--C-:B------:R-:W-:Y:S02]  /*11410*/  FFMA.FTZ R187, R45, c[0x0][0x2d0], -R4.reuse ;  /* 0x0000b4002dbb7a23 */ /* 0x100fe40000010804 */
[--C-:B------:R-:W-:Y:S01]  /*11420*/  FFMA.FTZ R234, R72, c[0x0][0x2d0], -R4.reuse ;  /* 0x0000b40048ea7a23 */ /* 0x100fe20000010804 */
[----:B------:R-:W-:Y:S01]  /*11430*/  MUFU.EX2 R23, R5 ;  /* 0x0000000500177308 */ /* 0x000fe20000000800 */
[--C-:B------:R-:W-:Y:S02]  /*11440*/  FFMA.FTZ R236, R73, c[0x0][0x2d0], -R4.reuse ;  /* 0x0000b40049ec7a23 */ /* 0x100fe40000010804 */
[----:B------:R-:W-:Y:S01]  /*11450*/  FFMA.FTZ R19, R12, c[0x0][0x2d0], -R4 ;  /* 0x0000b4000c137a23 */ /* 0x000fe20000010804 */
[C---:B-1----:R-:W-:Y:S01]  /*11460*/  F2FP.PACK_AB R69, R2.reuse, R6 ;  /* 0x000000060245723e */ /* 0x042fe200000000ff */
[----:B------:R-:W-:Y:S02]  /*11470*/  FADD.FTZ R34, R2, R0 ;  /* 0x0000000002227221 */ /* 0x000fe40000010000 */
[----:B------:R-:W-:Y:S02]  /*11480*/  FADD.FTZ R0, -R88, R96 ;  /* 0x0000006058007221 */ /* 0x000fe40000010100 */
[--C-:B------:R-:W-:Y:S01]  /*11490*/  FFMA.FTZ R6, R9, c[0x0][0x2d0], -R4.reuse ;  /* 0x0000b40009067a23 */ /* 0x100fe20000010804 */
[----:B------:R-:W-:Y:S01]  /*114a0*/  MUFU.EX2 R251, R80 ;  /* 0x0000005000fb7308 */ /* 0x000fe20000000800 */
[----:B------:R-:W-:Y:S02]  /*114b0*/  FMUL.FTZ R0, R0, c[0x0][0x2d0] ;  /* 0x0000b40000007a20 */ /* 0x000fe40000410000 */
[----:B------:R-:W-:Y:S01]  /*114c0*/  FMUL.FTZ R49, R84, R153 ;  /* 0x0000009954317220 */ /* 0x000fe20000410000 */
[----:B--2---:R-:W-:Y:S01]  /*114d0*/  F2FP.PACK_AB R70, R8, R21 ;  /* 0x000000150846723e */ /* 0x004fe200000000ff */
[C---:B------:R-:W-:Y:S02]  /*114e0*/  FMUL.FTZ R50, R3.reuse, R154 ;  /* 0x0000009a03327220 */ /* 0x040fe40000410000 */
[----:B------:R-:W-:Y:S02]  /*114f0*/  FMUL.FTZ R51, R3, R155 ;  /* 0x0000009b03337220 */ /* 0x000fe40000410000 */
[----:B------:R-:W-:Y:S01]  /*11500*/  LDSM.16.MT88.4 R152, [R198+0x2000] ;  /* 0x00200000c698783b */ /* 0x000fe20000004200 */
[----:B------:R1:W-:Y:S01]  /*11510*/  MUFU.EX2 R2, R0 ;  /* 0x0000000000027308 */ /* 0x0003e20000000800 */
        /* <DEDUP_REMOVED lines=9> */
[--C-:B------:R-:W-:Y:S02]  /*115b0*/  FFMA.FTZ R238, R76, c[0x0][0x2d0], -R4.reuse ;  /* 0x0000b4004cee7a23 */ /* 0x100fe40000010804 */
[----:B------:R-:W-:Y:S01]  /*115c0*/  FFMA.FTZ R240, R77, c[0x0][0x2d0], -R4 ;  /* 0x0000b4004df07a23 */ /* 0x000fe20000010804 */
[----:B------:R-:W-:Y:S01]  /*115d0*/  MUFU.EX2 R76, R184 ;  /* 0x000000b8004c7308 */ /* 0x000fe20000000800 */
[C---:B------:R-:W-:Y:S02]  /*115e0*/  FMUL.FTZ R4, R85.reuse, c[0x0][0x2d0] ;  /* 0x0000b40055047a20 */ /* 0x040fe40000410000 */
[----:B-1----:R-:W-:Y:S02]  /*115f0*/  FADD.FTZ R0, -R85, R97 ;  /* 0x0000006155007221 */ /* 0x002fe40000010100 */
[--C-:B------:R-:W-:Y:S02]  /*11600*/  FFMA.FTZ R5, R10, c[0x0][0x2d0], -R4.reuse ;  /* 0x0000b4000a057a23 */ /* 0x100fe40000010804 */
[----:B------:R-:W-:Y:S03]  /*11610*/  FMUL.FTZ R0, R0, c[0x0][0x2d0] ;  /* 0x0000b40000007a20 */ /* 0x000fe60000410000 */
[----:B------:R-:W-:Y:S01]  /*11620*/  MUFU.EX2 R77, R182 ;  /* 0x000000b6004d7308 */ /* 0x000fe20000000800 */
[--C-:B------:R-:W-:Y:S02]  /*11630*/  FFMA.FTZ R237, R74, c[0x0][0x2d0], -R4.reuse ;  /* 0x0000b4004aed7a23 */ /* 0x100fe40000010804 */
[--C-:B------:R-:W-:Y:S01]  /*11640*/  FFMA.FTZ R239, R75, c[0x0][0x2d0], -R4.reuse ;  /* 0x0000b4004bef7a23 */ /* 0x100fe20000010804 */
[----:B--2---:R-:W-:Y:S01]  /*11650*/  F2FP.PACK_AB R64, R22, R23 ;  /* 0x000000171640723e */ /* 0x004fe200000000ff */
[----:B------:R-:W-:Y:S01]  /*11660*/  FADD.FTZ R6, R21, R33 ;  /* 0x0000002115067221 */ /* 0x000fe20000010000 */
[----:B------:R-:W-:Y:S01]  /*11670*/  LDSM.16.MT88.4 R72, [R200] ;  /* 0x00000000c848783b */ /* 0x000fe20000004200 */
[----:B------:R-:W-:Y:S02]  /*11680*/  FMUL.FTZ R57, R2, R105 ;  /* 0x0000006902397220 */ /* 0x000fe40000410000 */
[--C-:B------:R-:W-:Y:S01]  /*11690*/  FFMA.FTZ R17, R11, c[0x0][0x2d0], -R4.reuse ;  /* 0x0000b4000b117a23 */ /* 0x100fe20000010804 */
[----:B------:R-:W1:Y:S01]  /*116a0*/  MUFU.EX2 R0, R0 ;  /* 0x0000000000007308 */ /* 0x000e620000000800 */
        /* <DEDUP_REMOVED lines=14> */
[C---:B-1----:R-:W-:Y:S02]  /*11790*/  FMUL.FTZ R58, R0.reuse, R106 ;  /* 0x0000006a003a7220 */ /* 0x042fe40000410000 */
[----:B------:R-:W-:Y:S02]  /*117a0*/  FMUL.FTZ R59, R0, R107 ;  /* 0x0000006b003b7220 */ /* 0x000fe40000410000 */
[--C-:B------:R-:W-:Y:S01]  /*117b0*/  FFMA.FTZ R227, R62, c[0x0][0x2d0], -R4.reuse ;  /* 0x0000b4003ee37a23 */ /* 0x100fe20000010804 */
[----:B------:R-:W-:Y:S01]  /*117c0*/  MUFU.EX2 R182, R173 ;  /* 0x000000ad00b67308 */ /* 0x000fe20000000800 */
[--C-:B------:R-:W-:Y:S02]  /*117d0*/  FFMA.FTZ R230, R63, c[0x0][0x2d0], -R4.reuse ;  /* 0x0000b4003fe67a23 */ /* 0x100fe40000010804 */
[--C-:B------:R-:W-:Y:S02]  /*117e0*/  FFMA.FTZ R242, R79, c[0x0][0x2d0], -R4.reuse ;  /* 0x0000b4004ff27a23 */ /* 0x100fe40000010804 */
        /* <DEDUP_REMOVED lines=15> */
[----:B------:R1:W-:Y:S01]  /*118e0*/  MUFU.EX2 R119, R7 ;  /* 0x0000000700777308 */ /* 0x0003e20000000800 */
[C---:B------:R-:W-:Y:S02]  /*118f0*/  FMUL.FTZ R63, R0.reuse, R103 ;  /* 0x00000067003f7220 */ /* 0x040fe40000410000 */
[----:B--2---:R-:W-:Y:S02]  /*11900*/  FFMA.FTZ R79, R0, R246, R33 ;  /* 0x000000f6004f7223 */ /* 0x004fe40000010021 */
[----:B------:R-:W-:Y:S02]  /*11910*/  FFMA.FTZ R241, R78, c[0x0][0x2d0], -R4 ;  /* 0x0000b4004ef17a23 */ /* 0x000fe40000010804 */
[C---:B------:R-:W-:Y:S02]  /*11920*/  FFMA.FTZ R4, R2.reuse, R243, R23 ;  /* 0x000000f302047223 */ /* 0x040fe40000010017 */
[----:B------:R-:W-:Y:S01]  /*11930*/  FMUL.FTZ R60, R2, R100 ;  /* 0x00000064023c7220 */ /* 0x000fe20000410000 */
[----:B------:R2:W3:Y:S01]  /*11940*/  MUFU.EX2 R0, R20 ;  /* 0x0000001400007308 */ /* 0x0004e20000000800 */
[----:B------:R-:W-:Y:S02]  /*11950*/  FADD.FTZ R100, R22, R4 ;  /* 0x0000000416647221 */ /* 0x000fe40000010000 */
[C---:B------:R-:W-:Y:S02]  /*11960*/  FMUL.FTZ R56, R2.reuse, R104 ;  /* 0x0000006802387220 */ /* 0x040fe40000410000 */
[C---:B------:R-:W-:Y:S02]  /*11970*/  FMUL.FTZ R61, R2.reuse, R101 ;  /* 0x00000065023d7220 */ /* 0x040fe40000410000 */
[----:B------:R-:W-:Y:S02]  /*11980*/  FMUL.FTZ R24, R2, R120 ;  /* 0x0000007802187220 */ /* 0x000fe40000410000 */
[C---:B------:R-:W-:Y:S01]  /*11990*/  FMUL.FTZ R4, R84.reuse, R132 ;  /* 0x0000008454047220 */ /* 0x040fe20000410000 */
[----:B------:R-:W4:Y:S01]  /*119a0*/  MUFU.EX2 R104, R32 ;  /* 0x0000002000687308 */ /* 0x000f220000000800 */
[----:B------:R-:W-:Y:S02]  /*119b0*/  FMUL.FTZ R5, R84, R133 ;  /* 0x0000008554057220 */ /* 0x000fe40000410000 */
[----:B------:R-:W-:Y:S02]  /*119c0*/  FADD.FTZ R97, R8, R6 ;  /* 0x0000000608617221 */ /* 0x000fe40000010000 */
[C---:B------:R-:W-:Y:S02]  /*119d0*/  FMUL.FTZ R6, R3.reuse, R134 ;  /* 0x0000008603067220 */ /* 0x040fe40000410000 */
[C---:B-1----:R-:W-:Y:S02]  /*119e0*/  FMUL.FTZ R7, R3.reuse, R135 ;  /* 0x0000008703077220 */ /* 0x042fe40000410000 */
[C---:B------:R-:W-:Y:S01]  /*119f0*/  FMUL.FTZ R8, R2.reuse, R128 ;  /* 0x0000008002087220 */ /* 0x040fe20000410000 */
[----:B------:R1:W5:Y:S01]  /*11a00*/  MUFU.EX2 R103, R19 ;  /* 0x0000001300677308 */ /* 0x0003620000000800 */
[C---:B------:R-:W-:Y:S02]  /*11a10*/  FMUL.FTZ R9, R2.reuse, R129 ;  /* 0x0000008102097220 */ /* 0x040fe40000410000 */
[C---:B------:R-:W-:Y:S01]  /*11a20*/  FMUL.FTZ R12, R2.reuse, R124 ;  /* 0x0000007c020c7220 */ /* 0x040fe20000410000 */
[----:B--2---:R-:W2:Y:S01]  /*11a30*/  LDSM.16.MT88.4 R20, [R197] ;  /* 0x00000000c514783b */ /* 0x004ea20000004200 */
[----:B------:R-:W-:Y:S02]  /*11a40*/  FMUL.FTZ R13, R2, R125 ;  /* 0x0000007d020d7220 */ /* 0x000fe40000410000 */
[----:B---3--:R-:W-:Y:S02]  /*11a50*/  FADD.FTZ R95, R0, R34 ;  /* 0x00000022005f7221 */ /* 0x008fe40000010000 */
[C---:B------:R-:W-:Y:S01]  /*11a60*/  FMUL.FTZ R34, R3.reuse, R146 ;  /* 0x0000009203227220 */ /* 0x040fe20000410000 */
[----:B------:R-:W3:Y:S01]  /*11a70*/  MUFU.EX2 R101, R17 ;  /* 0x0000001100657308 */ /* 0x000ee20000000800 */
[C---:B------:R-:W-:Y:S02]  /*11a80*/  FMUL.FTZ R41, R2.reuse, R113 ;  /* 0x0000007102297220 */ /* 0x040fe40000410000 */
[----:B------:R-:W-:Y:S01]  /*11a90*/  FMUL.FTZ R44, R2, R108 ;  /* 0x0000006c022c7220 */ /* 0x000fe20000410000 */
[----:B----4-:R-:W-:Y:S01]  /*11aa0*/  F2FP.PACK_AB R71, R104, R0 ;  /* 0x000000006847723e */ /* 0x010fe200000000ff */
[----:B------:R-:W-:Y:S02]  /*11ab0*/  FMUL.FTZ R32, R84, R144 ;  /* 0x0000009054207220 */ /* 0x000fe40000410000 */
[C---:B------:R-:W-:Y:S02]  /*11ac0*/  FMUL.FTZ R45, R2.reuse, R109 ;  /* 0x0000006d022d7220 */ /* 0x040fe40000410000 */
[C---:B------:R-:W-:Y:S01]  /*11ad0*/  FMUL.FTZ R25, R2.reuse, R121 ;  /* 0x0000007902197220 */ /* 0x040fe20000410000 */
[----:B------:R-:W4:Y:S01]  /*11ae0*/  MUFU.EX2 R102, R16 ;  /* 0x0000001000667308 */ /* 0x000f220000000800 */
[C---:B------:R-:W-:Y:S02]  /*11af0*/  FMUL.FTZ R28, R2.reuse, R116 ;  /* 0x00000074021c7220 */ /* 0x040fe40000410000 */
[C---:B------:R-:W-:Y:S02]  /*11b00*/  FMUL.FTZ R29, R2.reuse, R117 ;  /* 0x00000075021d7220 */ /* 0x040fe40000410000 */
[----:B-1----:R-:W-:Y:S02]  /*11b10*/  FMUL.FTZ R19, R3, R139 ;  /* 0x0000008b03137220 */ /* 0x002fe40000410000 */
[----:B-----5:R-:W-:Y:S02]  /*11b20*/  FADD.FTZ R94, R103, R100 ;  /* 0x00000064675e7221 */ /* 0x020fe40000010000 */
[----:B------:R-:W-:Y:S01]  /*11b30*/  FMUL.FTZ R40, R2, R112 ;  /* 0x0000007002287220 */ /* 0x000fe20000410000 */
[----:B------:R-:W1:Y:S01]  /*11b40*/  MUFU.EX2 R120, R18 ;  /* 0x0000001200787308 */ /* 0x000e620000000800 */
[----:B------:R-:W-:Y:S01]  /*11b50*/  FADD.FTZ R0, R76, R97 ;  /* 0x000000614c007221 */ /* 0x000fe20000010000 */
[----:B---3--:R-:W-:Y:S01]  /*11b60*/  F2FP.PACK_AB R65, R101, R33 ;  /* 0x000000216541723e */ /* 0x008fe200000000ff */
[C---:B------:R-:W-:Y:S02]  /*11b70*/  FMUL.FTZ R17, R84.reuse, R137 ;  /* 0x0000008954117220 */ /* 0x040fe40000410000 */
[C---:B------:R-:W-:Y:S02]  /*11b80*/  FMUL.FTZ R33, R84.reuse, R145 ;  /* 0x0000009154217220 */ /* 0x040fe40000410000 */
[----:B------:R-:W-:Y:S03]  /*11b90*/  LDSM.16.MT88.4 R144, [R201+0x2000] ;  /* 0x00200000c990783b */ /* 0x000fe60000004200 */
[----:B------:R-:W-:Y:S01]  /*11ba0*/  MUFU.EX2 R113, R83 ;  /* 0x0000005300717308 */ /* 0x000fe20000000800 */
[-C--:B--2---:R-:W-:Y:S05]  /*11bb0*/  HMMA.16816.F32 R4, R68, R20.reuse, R4 ;  /* 0x000000144404723c */ /* 0x084fea0000001804 */
[----:B----4-:R-:W-:Y:S01]  /*11bc0*/  F2FP.PACK_AB R67, R119, R102 ;  /* 0x000000667743723e */ /* 0x010fe200000000ff */
[----:B------:R-:W-:Y:S03]  /*11bd0*/  FMUL.FTZ R16, R84, R136 ;  /* 0x0000008854107220 */ /* 0x000fe60000410000 */
[----:B------:R2:W-:Y:S03]  /*11be0*/  MUFU.EX2 R126, R81 ;  /* 0x00000051007e7308 */ /* 0x0005e60000000800 */
[----:B-1----:R-:W-:Y:S01]  /*11bf0*/  F2FP.PACK_AB R66, R120, R103 ;  /* 0x000000677842723e */ /* 0x002fe200000000ff */
[C---:B------:R-:W-:Y:S02]  /*11c00*/  FMUL.FTZ R18, R3.reuse, R138 ;  /* 0x0000008a03127220 */ /* 0x040fe40000410000 */
[----:B------:R-:W-:Y:S04]  /*11c10*/  LDSM.16.MT88.4 R136, [R197+0x2000] ;  /* 0x00200000c588783b */ /* 0x000fe80000004200 */
[----:B------:R-:W-:Y:S01]  /*11c20*/  MUFU.EX2 R111, R180 ;  /* 0x000000b4006f7308 */ /* 0x000fe20000000800 */
[C---:B------:R-:W-:Y:S07]  /*11c30*/  HMMA.16816.F32 R8, R64.reuse, R20, R8 ;  /* 0x000000144008723c */ /* 0x040fee0000001808 */
[C---:B------:R-:W-:Y:S01]  /*11c40*/  FMUL.FTZ R20, R84.reuse, R140 ;  /* 0x0000008c54147220 */ /* 0x040fe20000410000 */
[-C--:B------:R-:W-:Y:S01]  /*11c50*/  HMMA.16816.F32 R12, R64, R22.reuse, R12 ;  /* 0x00000016400c723c */ /* 0x080fe2000000180c */
[----:B------:R-:W-:Y:S01]  /*11c60*/  MUFU.EX2 R109, R179 ;  /* 0x000000b3006d7308 */ /* 0x000fe20000000800 */
[----:B--2---:R-:W1:Y:S02]  /*11c70*/  LDSM.16.MT88.4 R80, [R197+0x800] ;  /* 0x00080000c550783b */ /* 0x004e640000004200 */
[C---:B------:R-:W-:Y:S04]  /*11c80*/  FMUL.FTZ R21, R84.reuse, R141 ;  /* 0x0000008d54157220 */ /* 0x040fe80000410000 */
[C---:B------:R-:W-:Y:S03]  /*11c90*/  HMMA.16816.F32 R16, R68.reuse, R22, R16 ;  /* 0x000000164410723c */ /* 0x040fe60000001810 */
[----:B------:R-:W-:Y:S04]  /*11ca0*/  MUFU.EX2 R110, R178 ;  /* 0x000000b2006e7308 */ /* 0x000fe80000000800 */
[C---:B------:R-:W-:Y:S02]  /*11cb0*/  FMUL.FTZ R22, R3.reuse, R142 ;  /* 0x0000008e03167220 */ /* 0x040fe40000410000 */
[C---:B------:R-:W-:Y:S04]  /*11cc0*/  FMUL.FTZ R23, R3.reuse, R143 ;  /* 0x0000008f03177220 */ /* 0x040fe80000410000 */
[----:B------:R-:W-:Y:S03]  /*11cd0*/  MUFU.EX2 R108, R176 ;  /* 0x000000b0006c7308 */ /* 0x000fe60000000800 */
[-C--:B------:R-:W-:Y:S07]  /*11ce0*/  HMMA.16816.F32 R20, R68, R36.reuse, R20 ;  /* 0x000000244414723c */ /* 0x080fee0000001814 */
[----:B------:R-:W2:Y:S01]  /*11cf0*/  MUFU.EX2 R2, R183 ;  /* 0x000000b700027308 */ /* 0x000ea20000000800 */
[C---:B------:R-:W-:Y:S07]  /*11d00*/  HMMA.16816.F32 R24, R64.reuse, R36, R24 ;  /* 0x000000244018723c */ /* 0x040fee0000001818 */
[C---:B------:R-:W-:Y:S01]  /*11d10*/  FMUL.FTZ R36, R84.reuse, R148 ;  /* 0x0000009454247220 */ /* 0x040fe20000410000 */
[-C--:B------:R-:W-:Y:S01]  /*11d20*/  HMMA.16816.F32 R28, R64, R38.reuse, R28 ;  /* 0x00000026401c723c */ /* 0x080fe2000000181c */
[----:B------:R-:W-:Y:S03]  /*11d30*/  MUFU.EX2 R183, R166 ;  /* 0x000000a600b77308 */ /* 0x000fe60000000800 */
[----:B------:R-:W-:Y:S04]  /*11d40*/  FMUL.FTZ R37, R84, R149 ;  /* 0x0000009554257220 */ /* 0x000fe80000410000 */
[C---:B------:R-:W-:Y:S03]  /*11d50*/  HMMA.16816.F32 R32, R68.reuse, R38, R32 ;  /* 0x000000264420723c */ /* 0x040fe60000001820 */
[----:B------:R-:W-:Y:S04]  /*11d60*/  MUFU.EX2 R173, R190 ;  /* 0x000000be00ad7308 */ /* 0x000fe80000000800 */
[C---:B------:R-:W-:Y:S01]  /*11d70*/  FMUL.FTZ R38, R3.reuse, R150 ;  /* 0x0000009603267220 */ /* 0x040fe20000410000 */
[C---:B--2---:R-:W-:Y:S01]  /*11d80*/  F2FP.PACK_AB R76, R2.reuse, R76 ;  /* 0x0000004c024c723e */ /* 0x044fe200000000ff */
[----:B------:R-:W-:Y:S03]  /*11d90*/  FMUL.FTZ R39, R3, R151 ;  /* 0x0000009703277220 */ /* 0x000fe60000410000 */
[----:B------:R-:W-:Y:S01]  /*11da0*/  FADD.FTZ R0, R2, R0 ;  /* 0x0000000002007221 */ /* 0x000fe20000010000 */
[----:B------:R-:W-:Y:S01]  /*11db0*/  MUFU.EX2 R176, R189 ;  /* 0x000000bd00b07308 */ /* 0x000fe20000000800 */
[----:B------:R-:W-:Y:S02]  /*11dc0*/  FADD.FTZ R2, R101, R79 ;  /* 0x0000004f65027221 */ /* 0x000fe40000010000 */
[-C--:B------:R-:W-:Y:S03]  /*11dd0*/  HMMA.16816.F32 R36, R68, R52.reuse, R36 ;  /* 0x000000344424723c */ /* 0x080fe60000001824 */
[----:B------:R-:W-:Y:S04]  /*11de0*/  FADD.FTZ R0, R77, R0 ;  /* 0x000000004d007221 */ /* 0x000fe80000010000 */
[----:B------:R-:W-:Y:S01]  /*11df0*/  MUFU.EX2 R178, R186 ;  /* 0x000000ba00b27308 */ /* 0x000fe20000000800 */
[C---:B------:R-:W-:Y:S07]  /*11e00*/  HMMA.16816.F32 R40, R64.reuse, R52, R40 ;  /* 0x000000344028723c */ /* 0x040fee0000001828 */
[C---:B------:R-:W-:Y:S01]  /*11e10*/  FMUL.FTZ R52, R84.reuse, R156 ;  /* 0x0000009c54347220 */ /* 0x040fe20000410000 */
[-C--:B------:R-:W-:Y:S01]  /*11e20*/  HMMA.16816.F32 R44, R64, R54.reuse, R44 ;  /* 0x00000036402c723c */ /* 0x080fe2000000182c */
[----:B------:R-:W-:Y:S03]  /*11e30*/  MUFU.EX2 R156, R192 ;  /* 0x000000c0009c7308 */ /* 0x000fe60000000800 */
[----:B------:R-:W-:Y:S04]  /*11e40*/  FMUL.FTZ R53, R84, R157 ;  /* 0x0000009d54357220 */ /* 0x000fe80000410000 */
[C---:B------:R-:W-:Y:S03]  /*11e50*/  HMMA.16816.F32 R48, R68.reuse, R54, R48 ;  /* 0x000000364430723c */ /* 0x040fe60000001830 */
[----:B------:R-:W2:Y:S04]  /*11e60*/  MUFU.EX2 R78, R181 ;  /* 0x000000b5004e7308 */ /* 0x000ea80000000800 */
[C---:B------:R-:W-:Y:S02]  /*11e70*/  FMUL.FTZ R54, R3.reuse, R158 ;  /* 0x0000009e03367220 */ /* 0x040fe40000410000 */
[----:B------:R-:W-:Y:S04]  /*11e80*/  FMUL.FTZ R55, R3, R159 ;  /* 0x0000009f03377220 */ /* 0x000fe80000410000 */
[----:B------:R-:W-:Y:S03]  /*11e90*/  MUFU.EX2 R159, R177 ;  /* 0x000000b1009f7308 */ /* 0x000fe60000000800 */
[-C--:B------:R-:W-:Y:S07]  /*11ea0*/  HMMA.16816.F32 R52, R68, R72.reuse, R52 ;  /* 0x000000484434723c */ /* 0x080fee0000001834 */
[----:B------:R-:W-:Y:S01]  /*11eb0*/  MUFU.EX2 R114, R171 ;  /* 0x000000ab00727308 */ /* 0x000fe20000000800 */
[C---:B------:R-:W-:Y:S04]  /*11ec0*/  HMMA.16816.F32 R56, R64.reuse, R72, R56 ;  /* 0x000000484038723c */ /* 0x040fe80000001838 */
[C---:B--2---:R-:W-:Y:S01]  /*11ed0*/  FADD.FTZ R0, R78.reuse, R0 ;  /* 0x000000004e007221 */ /* 0x044fe20000010000 */
[----:B------:R-:W-:Y:S03]  /*11ee0*/  F2FP.PACK_AB R78, R78, R77 ;  /* 0x0000004d4e4e723e */ /* 0x000fe600000000ff */
[-C--:B------:R-:W-:Y:S01]  /*11ef0*/  HMMA.16816.F32 R60, R64, R74.reuse, R60 ;  /* 0x0000004a403c723c */ /* 0x080fe2000000183c */
[----:B------:R-:W2:Y:S03]  /*11f00*/  MUFU.EX2 R122, R170 ;  /* 0x000000aa007a7308 */ /* 0x000ea60000000800 */
[----:B------:R-:W-:Y:S03]  /*11f10*/  FADD.FTZ R0, R111, R0 ;  /* 0x000000006f007221 */ /* 0x000fe60000010000 */
[C---:B------:R-:W-:Y:S02]  /*11f20*/  FMUL.FTZ R64, R84.reuse, R160 ;  /* 0x000000a054407220 */ /* 0x040fe40000410000 */
[----:B------:R-:W-:Y:S02]  /*11f30*/  FMUL.FTZ R65, R84, R161 ;  /* 0x000000a154417220 */ /* 0x000fe40000410000 */
[----:B------:R-:W-:Y:S01]  /*11f40*/  MUFU.EX2 R125, R169 ;  /* 0x000000a9007d7308 */ /* 0x000fe20000000800 */
[C---:B------:R-:W-:Y:S02]  /*11f50*/  FMUL.FTZ R66, R3.reuse, R162 ;  /* 0x000000a203427220 */ /* 0x040fe40000410000 */
[----:B------:R-:W-:Y:S02]  /*11f60*/  FMUL.FTZ R67, R3, R163 ;  /* 0x000000a303437220 */ /* 0x000fe40000410000 */
[----:B------:R-:W-:Y:S02]  /*11f70*/  FADD.FTZ R84, R102, R2 ;  /* 0x0000000266547221 */ /* 0x000fe40000010000 */
[----:B------:R-:W-:Y:S01]  /*11f80*/  LDSM.16.MT88.4 R100, [R198+0x800] ;  /* 0x00080000c664783b */ /* 0x000fe20000004200 */
[----:B------:R-:W-:Y:S02]  /*11f90*/  FADD.FTZ R3, R104, R95 ;  /* 0x0000005f68037221 */ /* 0x000fe40000010000 */
[----:B------:R-:W-:Y:S01]  /*11fa0*/  HMMA.16816.F32 R64, R68, R74, R64 ;  /* 0x0000004a4440723c */ /* 0x000fe20000001840 */
[----:B------:R-:W3:Y:S03]  /*11fb0*/  MUFU.EX2 R127, R168 ;  /* 0x000000a8007f7308 */ /* 0x000ee60000000800 */
[----:B--2---:R-:W-:Y:S01]  /*11fc0*/  F2FP.PACK_AB R77, R122, R114 ;  /* 0x000000727a4d723e */ /* 0x004fe200000000ff */
[----:B------:R-:W2:Y:S01]  /*11fd0*/  LDSM.16.MT88.4 R72, [R201+0x800] ;  /* 0x00080000c948783b */ /* 0x000ea20000004200 */
[----:B------:R-:W-:Y:S01]  /*11fe0*/  FADD.FTZ R0, R109, R0 ;  /* 0x000000006d007221 */ /* 0x000fe20000010000 */
[----:B------:R-:W-:Y:S01]  /*11ff0*/  F2FP.PACK_AB R68, R123, R113 ;  /* 0x000000717b44723e */ /* 0x000fe200000000ff */
[----:B------:R-:W-:Y:S01]  /*12000*/  FADD.FTZ R3, R114, R3 ;  /* 0x0000000372037221 */ /* 0x000fe20000010000 */
[----:B------:R-:W-:Y:S02]  /*12010*/  F2FP.PACK_AB R70, R251, R126 ;  /* 0x0000007efb46723e */ /* 0x000fe400000000ff */
[----:B------:R-:W-:Y:S01]  /*12020*/  MUFU.EX2 R116, R165 ;  /* 0x000000a500747308 */ /* 0x000fe20000000800 */
[----:B------:R-:W-:Y:S01]  /*12030*/  FADD.FTZ R0, R110, R0 ;  /* 0x000000006e007221 */ /* 0x000fe20000010000 */
[----:B------:R-:W-:Y:S01]  /*12040*/  LDSM.16.MT88.4 R104, [R198+0x1000] ;  /* 0x00100000c668783b */ /* 0x000fe20000004200 */
[----:B------:R-:W-:Y:S02]  /*12050*/  FADD.FTZ R3, R122, R3 ;  /* 0x000000037a037221 */ /* 0x000fe40000010000 */
[----:B------:R-:W-:Y:S02]  /*12060*/  FADD.FTZ R2, R108, R0 ;  /* 0x000000006c027221 */ /* 0x000fe40000010000 */
[----:B------:R-:W-:Y:S02]  /*12070*/  FADD.FTZ R0, R120, R94 ;  /* 0x0000005e78007221 */ /* 0x000fe40000010000 */
[----:B------:R-:W-:Y:S01]  /*12080*/  FADD.FTZ R94, R119, R84 ;  /* 0x00000054775e7221 */ /* 0x000fe20000010000 */
[----:B------:R-:W4:Y:S01]  /*12090*/  MUFU.EX2 R117, R164 ;  /* 0x000000a400757308 */ /* 0x000f220000000800 */
[----:B------:R-:W-:Y:S01]  /*120a0*/  FADD.FTZ R84, R113, R0 ;  /* 0x0000000071547221 */ /* 0x000fe20000010000 */
[----:B---3--:R-:W-:Y:S08]  /*120b0*/  F2FP.PACK_AB R79, R127, R125 ;  /* 0x0000007d7f4f723e */ /* 0x008ff000000000ff */
[----:B------:R-:W3:Y:S01]  /*120c0*/  MUFU.EX2 R124, R96 ;  /* 0x00000060007c7308 */ /* 0x000ee20000000800 */
[-C--:B-1----:R-:W-:Y:S09]  /*120d0*/  HMMA.16816.F32 R4, R76, R80.reuse, R4 ;  /* 0x000000504c04723c */ /* 0x082ff20000001804 */
[----:B------:R1:W-:Y:S03]  /*120e0*/  MUFU.EX2 R177, R187 ;  /* 0x000000bb00b17308 */ /* 0x0003e60000000800 */
[----:B----4-:R-:W-:Y:S07]  /*120f0*/  F2FP.PACK_AB R69, R117, R116 ;  /* 0x000000747545723e */ /* 0x010fee00000000ff */
[----:B------:R-:W-:Y:S01]  /*12100*/  MUFU.EX2 R158, R188 ;  /* 0x000000bc009e7308 */ /* 0x000fe20000000800 */
[----:B---3--:R-:W-:Y:S09]  /*12110*/  F2FP.PACK_AB R71, R184, R124 ;  /* 0x0000007cb847723e */ /* 0x008ff200000000ff */
[----:B------:R-:W-:Y:S01]  /*12120*/  MUFU.EX2 R157, R191 ;  /* 0x000000bf009d7308 */ /* 0x000fe20000000800 */
[C---:B------:R-:W-:Y:S01]  /*12130*/  HMMA.16816.F32 R8, R68.reuse, R80, R8 ;  /* 0x000000504408723c */ /* 0x040fe20000001808 */
[----:B-1----:R-:W3:Y:S07]  /*12140*/  LDL R187, [R1+0x4] ;  /* 0x0000040001bb7983 */ /* 0x002eee0000100800 */
[-C--:B------:R-:W-:Y:S01]  /*12150*/  HMMA.16816.F32 R12, R68, R82.reuse, R12 ;  /* 0x00000052440c723c */ /* 0x080fe2000000180c */
[----:B------:R-:W-:Y:S07]  /*12160*/  MUFU.EX2 R181, R185 ;  /* 0x000000b900b57308 */ /* 0x000fee0000000800 */
[C---:B------:R-:W-:Y:S01]  /*12170*/  HMMA.16816.F32 R16, R76.reuse, R82, R16 ;  /* 0x000000524c10723c */ /* 0x040fe20000001810 */
[----:B------:R-:W1:Y:S02]  /*12180*/  LDSM.16.MT88.4 R80, [R200+0x800] ;  /* 0x00080000c850783b */ /* 0x000e640000004200 */
[----:B------:R-:W-:Y:S05]  /*12190*/  MUFU.EX2 R168, R224 ;  /* 0x000000e000a87308 */ /* 0x000fea0000000800 */
[-C--:B--2---:R-:W-:Y:S05]  /*121a0*/  HMMA.16816.F32 R20, R76, R72.reuse, R20 ;  /* 0x000000484c14723c */ /* 0x084fea0000001814 */
[----:B------:R-:W-:Y:S03]  /*121b0*/  MUFU.EX2 R167, R225 ;  /* 0x000000e100a77308 */ /* 0x000fe60000000800 */
[C---:B------:R-:W-:Y:S07]  /*121c0*/  HMMA.16816.F32 R24, R68.reuse, R72, R24 ;  /* 0x000000484418723c */ /* 0x040fee0000001818 */
[----:B------:R-:W-:Y:S01]  /*121d0*/  MUFU.EX2 R166, R227 ;  /* 0x000000e300a67308 */ /* 0x000fe20000000800 */
        /* <DEDUP_REMOVED lines=10> */
[----:B------:R-:W4:Y:S01]  /*12280*/  LDSM.16.MT88.4 R100, [R201+0x1000] ;  /* 0x00100000c964783b */ /* 0x000f220000004200 */
[----:B------:R-:W-:Y:S06]  /*12290*/  MUFU.EX2 R246, R175 ;  /* 0x000000af00f67308 */ /* 0x000fec0000000800 */
[-C--:B-1----:R-:W-:Y:S04]  /*122a0*/  HMMA.16816.F32 R52, R76, R80.reuse, R52 ;  /* 0x000000504c34723c */ /* 0x082fe80000001834 */
[----:B------:R-:W1:Y:S04]  /*122b0*/  MUFU.EX2 R96, R221 ;  /* 0x000000dd00607308 */ /* 0x000e680000000800 */
[C---:B------:R-:W-:Y:S06]  /*122c0*/  HMMA.16816.F32 R56, R68.reuse, R80, R56 ;  /* 0x000000504438723c */ /* 0x040fec0000001838 */
[----:B------:R-:W5:Y:S02]  /*122d0*/  MUFU.EX2 R95, R220 ;  /* 0x000000dc005f7308 */ /* 0x000f640000000800 */
[-C--:B------:R-:W-:Y:S07]  /*122e0*/  HMMA.16816.F32 R60, R68, R82.reuse, R60 ;  /* 0x00000052443c723c */ /* 0x080fee000000183c */
[----:B------:R-:W-:Y:S01]  /*122f0*/  F2FP.PACK_AB R68, R109, R111 ;  /* 0x0000006f6d44723e */ /* 0x000fe200000000ff */
[----:B------:R-:W-:Y:S01]  /*12300*/  HMMA.16816.F32 R64, R76, R82, R64 ;  /* 0x000000524c40723c */ /* 0x000fe20000001840 */
[----:B------:R-:W4:Y:S01]  /*12310*/  LDSM.16.MT88.4 R80, [R200+0x1000] ;  /* 0x00100000c850783b */ /* 0x000f220000004200 */
[----:B------:R-:W5:Y:S02]  /*12320*/  MUFU.EX2 R112, R219 ;  /* 0x000000db00707308 */ /* 0x000f640000000800 */
[----:B------:R-:W-:Y:S01]  /*12330*/  F2FP.PACK_AB R70, R108, R110 ;  /* 0x0000006e6c46723e */ /* 0x000fe200000000ff */
[----:B-1----:R-:W-:Y:S01]  /*12340*/  FADD.FTZ R0, R96, R2 ;  /* 0x0000000260007221 */ /* 0x002fe20000010000 */
[----:B------:R-:W-:Y:S02]  /*12350*/  F2FP.PACK_AB R69, R243, R250 ;  /* 0x000000faf345723e */ /* 0x000fe400000000ff */
[----:B------:R-:W-:Y:S01]  /*12360*/  F2FP.PACK_AB R71, R249, R246 ;  /* 0x000000f6f947723e */ /* 0x000fe200000000ff */
[----:B------:R-:W-:Y:S03]  /*12370*/  LDSM.16.MT88.4 R108, [R198+0x1800] ;  /* 0x00180000c66c783b */ /* 0x000fe60000004200 */
[----:B------:R-:W-:Y:S01]  /*12380*/  F2FP.PACK_AB R76, R182, R183 ;  /* 0x000000b7b64c723e */ /* 0x000fe200000000ff */
[----:B------:R-:W1:Y:S01]  /*12390*/  MUFU.EX2 R97, R218 ;  /* 0x000000da00617308 */ /* 0x000e620000000800 */
[----:B------:R-:W-:Y:S01]  /*123a0*/  F2FP.PACK_AB R78, R177, R159 ;  /* 0x0000009fb14e723e */ /* 0x000fe200000000ff */
[-C--:B--2---:R-:W-:Y:S05]  /*123b0*/  HMMA.16816.F32 R4, R68, R72.reuse, R4 ;  /* 0x000000484404723c */ /* 0x084fea0000001804 */
[----:B------:R-:W-:Y:S01]  /*123c0*/  F2FP.PACK_AB R77, R157, R158 ;  /* 0x0000009e9d4d723e */ /* 0x000fe200000000ff */
[C---:B-----5:R-:W-:Y:S01]  /*123d0*/  FADD.FTZ R0, R95.reuse, R0 ;  /* 0x000000005f007221 */ /* 0x060fe20000010000 */
[----:B------:R-:W-:Y:S01]  /*123e0*/  F2FP.PACK_AB R79, R172, R156 ;  /* 0x0000009cac4f723e */ /* 0x000fe200000000ff */
[----:B------:R-:W2:Y:S04]  /*123f0*/  MUFU.EX2 R175, R215 ;  /* 0x000000d700af7308 */ /* 0x000ea80000000800 */
[----:B------:R-:W-:Y:S02]  /*12400*/  FADD.FTZ R0, R112, R0 ;  /* 0x0000000070007221 */ /* 0x000fe40000010000 */
[C---:B------:R-:W-:Y:S04]  /*12410*/  HMMA.16816.F32 R8, R76.reuse, R72, R8 ;  /* 0x000000484c08723c */ /* 0x040fe80000001808 */
[----:B------:R-:W-:Y:S03]  /*12420*/  MUFU.EX2 R179, R195 ;  /* 0x000000c300b37308 */ /* 0x000fe60000000800 */
[----:B------:R-:W-:Y:S01]  /*12430*/  F2FP.PACK_AB R72, R95, R96 ;  /* 0x000000605f48723e */ /* 0x000fe200000000ff */
[-C--:B------:R-:W-:Y:S04]  /*12440*/  HMMA.16816.F32 R12, R76, R74.reuse, R12 ;  /* 0x0000004a4c0c723c */ /* 0x080fe8000000180c */
[----:B-1----:R-:W-:Y:S02]  /*12450*/  FADD.FTZ R2, R97, R0 ;  /* 0x0000000061027221 */ /* 0x002fe40000010000 */
[----:B------:R-:W1:Y:S01]  /*12460*/  MUFU.EX2 R180, R194 ;  /* 0x000000c200b47308 */ /* 0x000e620000000800 */
[----:B------:R-:W-:Y:S01]  /*12470*/  FADD.FTZ R0, R116, R94 ;  /* 0x0000005e74007221 */ /* 0x000fe20000010000 */
[C---:B------:R-:W-:Y:S04]  /*12480*/  HMMA.16816.F32 R16, R68.reuse, R74, R16 ;  /* 0x0000004a4410723c */ /* 0x040fe80000001810 */
[----:B--2---:R-:W-:Y:S03]  /*12490*/  F2FP.PACK_AB R73, R175, R174 ;  /* 0x000000aeaf49723e */ /* 0x004fe600000000ff */
[----:B------:R-:W-:Y:S01]  /*124a0*/  F2FP.PACK_AB R74, R97, R112 ;  /* 0x00000070614a723e */ /* 0x000fe200000000ff */
[-C--:B----4-:R-:W-:Y:S01]  /*124b0*/  HMMA.16816.F32 R20, R68, R100.reuse, R20 ;  /* 0x000000644414723c */ /* 0x090fe20000001814 */
[----:B------:R-:W-:Y:S07]  /*124c0*/  MUFU.EX2 R121, R217 ;  /* 0x000000d900797308 */ /* 0x000fee0000000800 */
[C---:B------:R-:W-:Y:S03]  /*124d0*/  HMMA.16816.F32 R24, R76.reuse, R100, R24 ;  /* 0x000000644c18723c */ /* 0x040fe60000001818 */
[----:B------:R-:W2:Y:S01]  /*124e0*/  MUFU.EX2 R118, R222 ;  /* 0x000000de00767308 */ /* 0x000ea20000000800 */
[----:B-1----:R-:W-:Y:S04]  /*124f0*/  F2FP.PACK_AB R75, R180, R179 ;  /* 0x000000b3b44b723e */ /* 0x002fe800000000ff */
[-C--:B------:R-:W-:Y:S05]  /*12500*/  HMMA.16816.F32 R28, R76, R102.reuse, R28 ;  /* 0x000000664c1c723c */ /* 0x080fea000000181c */
[----:B------:R-:W-:Y:S03]  /*12510*/  MUFU.EX2 R115, R228 ;  /* 0x000000e400737308 */ /* 0x000fe60000000800 */
[C---:B------:R-:W-:Y:S01]  /*12520*/  HMMA.16816.F32 R32, R68.reuse, R102, R32 ;  /* 0x000000664420723c */ /* 0x040fe20000001820 */
[----:B------:R-:W1:Y:S06]  /*12530*/  LDSM.16.MT88.4 R100, [R197+0x1800] ;  /* 0x00180000c564783b */ /* 0x000e6c0000004200 */
[----:B------:R-:W4:Y:S01]  /*12540*/  MUFU.EX2 R113, R232 ;  /* 0x000000e800717308 */ /* 0x000f220000000800 */
[-C--:B------:R-:W-:Y:S04]  /*12550*/  HMMA.16816.F32 R36, R68, R104.reuse, R36 ;  /* 0x000000684424723c */ /* 0x080fe80000001824 */
[----:B--2---:R-:W-:Y:S04]  /*12560*/  F2FP.PACK_AB R160, R118, R121 ;  /* 0x0000007976a0723e */ /* 0x004fe800000000ff */
[C---:B------:R-:W-:Y:S01]  /*12570*/  HMMA.16816.F32 R40, R76.reuse, R104, R40 ;  /* 0x000000684c28723c */ /* 0x040fe20000001828 */
[----:B------:R-:W-:Y:S07]  /*12580*/  MUFU.EX2 R171, R229 ;  /* 0x000000e500ab7308 */ /* 0x000fee0000000800 */
[-C--:B------:R-:W-:Y:S03]  /*12590*/  HMMA.16816.F32 R44, R76, R106.reuse, R44 ;  /* 0x0000006a4c2c723c */ /* 0x080fe6000000182c */
[----:B------:R-:W2:Y:S01]  /*125a0*/  MUFU.EX2 R170, R231 ;  /* 0x000000e700aa7308 */ /* 0x000ea20000000800 */
[----:B----4-:R-:W-:Y:S04]  /*125b0*/  F2FP.PACK_AB R162, R113, R115 ;  /* 0x0000007371a2723e */ /* 0x010fe800000000ff */
[C---:B------:R-:W-:Y:S01]  /*125c0*/  HMMA.16816.F32 R48, R68.reuse, R106, R48 ;  /* 0x0000006a4430723c */ /* 0x040fe20000001830 */
[----:B------:R-:W4:Y:S04]  /*125d0*/  LDSM.16.MT88.4 R104, [R201+0x1800] ;  /* 0x00180000c968783b */ /* 0x000f280000004200 */
[----:B------:R-:W-:Y:S03]  /*125e0*/  MUFU.EX2 R169, R233 ;  /* 0x000000e900a97308 */ /* 0x000fe60000000800 */
[-C--:B------:R-:W-:Y:S07]  /*125f0*/  HMMA.16816.F32 R52, R68, R80.reuse, R52 ;  /* 0x000000504434723c */ /* 0x080fee0000001834 */
[----:B------:R-:W5:Y:S01]  /*12600*/  MUFU.EX2 R165, R235 ;  /* 0x000000eb00a57308 */ /* 0x000f620000000800 */
[C---:B------:R-:W-:Y:S04]  /*12610*/  HMMA.16816.F32 R56, R76.reuse, R80, R56 ;  /* 0x000000504c38723c */ /* 0x040fe80000001838 */
[----:B--2---:R-:W-:Y:S03]  /*12620*/  F2FP.PACK_AB R161, R170, R171 ;  /* 0x000000abaaa1723e */ /* 0x004fe600000000ff */
[----:B------:R-:W-:Y:S01]  /*12630*/  FADD.FTZ R81, R123, R84 ;  /* 0x000000547b517221 */ /* 0x000fe20000010000 */
[-C--:B------:R-:W-:Y:S01]  /*12640*/  HMMA.16816.F32 R60, R76, R82.reuse, R60 ;  /* 0x000000524c3c723c */ /* 0x080fe2000000183c */
[----:B------:R-:W2:Y:S01]  /*12650*/  LDSM.16.MT88.4 R76, [R200+0x1800] ;  /* 0x00180000c84c783b */ /* 0x000ea20000004200 */
[----:B------:R-:W-:Y:S02]  /*12660*/  MUFU.EX2 R97, R234 ;  /* 0x000000ea00617308 */ /* 0x000fe40000000800 */
[----:B------:R-:W-:Y:S02]  /*12670*/  FADD.FTZ R80, R117, R0 ;  /* 0x0000000075507221 */ /* 0x000fe40000010000 */
[----:B------:R-:W-:Y:S02]  /*12680*/  FADD.FTZ R0, R121, R2 ;  /* 0x0000000279007221 */ /* 0x000fe40000010000 */
[----:B------:R-:W-:Y:S04]  /*12690*/  HMMA.16816.F32 R64, R68, R82, R64 ;  /* 0x000000524440723c */ /* 0x000fe80000001840 */
[----:B------:R-:W4:Y:S01]  /*126a0*/  MUFU.EX2 R96, R236 ;  /* 0x000000ec00607308 */ /* 0x000f220000000800 */
[----:B------:R-:W-:Y:S02]  /*126b0*/  FADD.FTZ R0, R118, R0 ;  /* 0x0000000076007221 */ /* 0x000fe40000010000 */
[----:B------:R-:W-:Y:S01]  /*126c0*/  F2FP.PACK_AB R68, R176, R173 ;  /* 0x000000adb044723e */ /* 0x000fe200000000ff */
[-C--:B-1----:R-:W-:Y:S05]  /*126d0*/  HMMA.16816.F32 R4, R72, R100.reuse, R4 ;  /* 0x000000644804723c */ /* 0x082fea0000001804 */
[----:B------:R-:W-:Y:S01]  /*126e0*/  F2FP.PACK_AB R70, R181, R178 ;  /* 0x000000b2b546723e */ /* 0x000fe200000000ff */
[----:B------:R-:W-:Y:S01]  /*126f0*/  MUFU.EX2 R95, R238 ;  /* 0x000000ee005f7308 */ /* 0x000fe20000000800 */
[----:B------:R-:W-:Y:S01]  /*12700*/  F2FP.PACK_AB R69, R167, R168 ;  /* 0x000000a8a745723e */ /* 0x000fe200000000ff */
[----:B------:R-:W-:Y:S01]  /*12710*/  FADD.FTZ R0, R115, R0 ;  /* 0x0000000073007221 */ /* 0x000fe20000010000 */
[----:B------:R-:W-:Y:S03]  /*12720*/  F2FP.PACK_AB R71, R164, R166 ;  /* 0x000000a6a447723e */ /* 0x000fe600000000ff */
[----:B-----5:R-:W-:Y:S01]  /*12730*/  F2FP.PACK_AB R163, R165, R169 ;  /* 0x000000a9a5a3723e */ /* 0x020fe200000000ff */
[----:B------:R-:W-:Y:S02]  /*12740*/  FADD.FTZ R225, R113, R0 ;  /* 0x0000000071e17221 */ /* 0x000fe40000010000 */
[----:B------:R-:W-:Y:S01]  /*12750*/  FADD.FTZ R0, R125, R3 ;  /* 0x000000037d007221 */ /* 0x000fe20000010000 */
[C---:B------:R-:W-:Y:S01]  /*12760*/  HMMA.16816.F32 R8, R68.reuse, R100, R8 ;  /* 0x000000644408723c */ /* 0x040fe20000001808 */
[----:B------:R-:W1:Y:S03]  /*12770*/  MUFU.EX2 R94, R240 ;  /* 0x000000f0005e7308 */ /* 0x000e660000000800 */
[----:B------:R-:W-:Y:S02]  /*12780*/  FADD.FTZ R3, R126, R81 ;  /* 0x000000517e037221 */ /* 0x000fe40000010000 */
[----:B------:R-:W-:Y:S01]  /*12790*/  FADD.FTZ R2, R124, R80 ;  /* 0x000000507c027221 */ /* 0x000fe20000010000 */
[----:B----4-:R-:W-:Y:S01]  /*127a0*/  F2FP.PACK_AB R100, R96, R97 ;  /* 0x000000616064723e */ /* 0x010fe200000000ff */
[-C--:B------:R-:W-:Y:S03]  /*127b0*/  HMMA.16816.F32 R12, R68, R102.reuse, R12 ;  /* 0x00000066440c723c */ /* 0x080fe6000000180c */
[----:B------:R-:W-:Y:S01]  /*127c0*/  MUFU.EX2 R83, R237 ;  /* 0x000000ed00537308 */ /* 0x000fe20000000800 */
[----:B------:R-:W-:Y:S02]  /*127d0*/  FADD.FTZ R0, R127, R0 ;  /* 0x000000007f007221 */ /* 0x000fe40000010000 */
[----:B------:R-:W-:Y:S02]  /*127e0*/  FADD.FTZ R3, R251, R3 ;  /* 0x00000003fb037221 */ /* 0x000fe40000010000 */
[C---:B------:R-:W-:Y:S04]  /*127f0*/  HMMA.16816.F32 R16, R72.reuse, R102, R16 ;  /* 0x000000664810723c */ /* 0x040fe80000001810 */
[----:B------:R-:W-:Y:S01]  /*12800*/  FADD.FTZ R2, R184, R2 ;  /* 0x00000002b8027221 */ /* 0x000fe20000010000 */
[----:B------:R-:W4:Y:S01]  /*12810*/  MUFU.EX2 R84, R239 ;  /* 0x000000ef00547308 */ /* 0x000f220000000800 */
[----:B------:R-:W-:Y:S02]  /*12820*/  FADD.FTZ R3, R183, R3 ;  /* 0x00000003b7037221 */ /* 0x000fe40000010000 */
[-C--:B------:R-:W-:Y:S03]  /*12830*/  HMMA.16816.F32 R20, R72, R104.reuse, R20 ;  /* 0x000000684814723c */ /* 0x080fe60000001814 */
[----:B---3--:R-:W-:Y:S01]  /*12840*/  ISETP.GT.AND P0, PT, R226, R187, PT ;  /* 0x000000bbe200720c */ /* 0x008fe20003f04270 */
[----:B------:R-:W-:Y:S01]  /*12850*/  FADD.FTZ R2, R158, R2 ;  /* 0x000000029e027221 */ /* 0x000fe20000010000 */
[----:B-1----:R-:W-:Y:S01]  /*12860*/  F2FP.PACK_AB R102, R94, R95 ;  /* 0x0000005f5e66723e */ /* 0x002fe200000000ff */
[----:B------:R-:W-:Y:S01]  /*12870*/  FADD.FTZ R3, R182, R3 ;  /* 0x00000003b6037221 */ /* 0x000fe20000010000 */
[----:B------:R-:W-:Y:S01]  /*12880*/  MUFU.EX2 R82, R241 ;  /* 0x000000f100527308 */ /* 0x000fe20000000800 */
[C---:B------:R-:W-:Y:S04]  /*12890*/  HMMA.16816.F32 R24, R68.reuse, R104, R24 ;  /* 0x000000684418723c */ /* 0x040fe80000001818 */
[----:B------:R-:W-:Y:S02]  /*128a0*/  FADD.FTZ R2, R157, R2 ;  /* 0x000000029d027221 */ /* 0x000fe40000010000 */
[----:B------:R-:W-:Y:S02]  /*128b0*/  FADD.FTZ R0, R250, R0 ;  /* 0x00000000fa007221 */ /* 0x000fe40000010000 */
[-C--:B------:R-:W-:Y:S04]  /*128c0*/  HMMA.16816.F32 R28, R68, R106.reuse, R28 ;  /* 0x0000006a441c723c */ /* 0x080fe8000000181c */
[----:B------:R-:W-:Y:S01]  /*128d0*/  FADD.FTZ R3, R159, R3 ;  /* 0x000000039f037221 */ /* 0x000fe20000010000 */
[----:B----4-:R-:W-:Y:S01]  /*128e0*/  F2FP.PACK_AB R101, R84, R83 ;  /* 0x000000535465723e */ /* 0x010fe200000000ff */
        /* <DEDUP_REMOVED lines=16> */
[-C--:B--2---:R-:W-:Y:S04]  /*129f0*/  HMMA.16816.F32 R52, R72, R76.reuse, R52 ;  /* 0x0000004c4834723c */ /* 0x084fe80000001834 */
[----:B------:R-:W-:Y:S02]  /*12a00*/  FADD.FTZ R2, R167, R2 ;  /* 0x00000002a7027221 */ /* 0x000fe40000010000 */
[----:B------:R-:W-:Y:S02]  /*12a10*/  FADD.FTZ R0, R179, R0 ;  /* 0x00000000b3007221 */ /* 0x000fe40000010000 */
[C---:B------:R-:W-:Y:S01]  /*12a20*/  HMMA.16816.F32 R56, R68.reuse, R76, R56 ;  /* 0x0000004c4438723c */ /* 0x040fe20000001838 */
[----:B------:R-:W1:Y:S03]  /*12a30*/  MUFU.EX2 R76, R242 ;  /* 0x000000f2004c7308 */ /* 0x000e660000000800 */
[----:B------:R-:W-:Y:S02]  /*12a40*/  FADD.FTZ R3, R178, R3 ;  /* 0x00000003b2037221 */ /* 0x000fe40000010000 */
[----:B------:R-:W-:Y:S02]  /*12a50*/  FADD.FTZ R2, R166, R2 ;  /* 0x00000002a6027221 */ /* 0x000fe40000010000 */
[-C--:B------:R-:W-:Y:S01]  /*12a60*/  HMMA.16816.F32 R60, R68, R78.reuse, R60 ;  /* 0x0000004e443c723c */ /* 0x080fe2000000183c */
[----:B------:R-:W2:Y:S03]  /*12a70*/  LDSM.16.MT88.4 R68, [R200+0x2000] ;  /* 0x00200000c844783b */ /* 0x000ea60000004200 */
[----:B------:R-:W-:Y:S02]  /*12a80*/  FADD.FTZ R0, R180, R0 ;  /* 0x00000000b4007221 */ /* 0x000fe40000010000 */
[----:B------:R-:W-:Y:S02]  /*12a90*/  FADD.FTZ R3, R181, R3 ;  /* 0x00000003b5037221 */ /* 0x000fe40000010000 */
[----:B------:R-:W-:Y:S04]  /*12aa0*/  HMMA.16816.F32 R64, R72, R78, R64 ;  /* 0x0000004e4840723c */ /* 0x000fe80000001840 */
[----:B------:R-:W-:Y:S02]  /*12ab0*/  FADD.FTZ R2, R164, R2 ;  /* 0x00000002a4027221 */ /* 0x000fe40000010000 */
[----:B------:R-:W-:Y:S02]  /*12ac0*/  FADD.FTZ R0, R171, R0 ;  /* 0x00000000ab007221 */ /* 0x000fe40000010000 */
[-C--:B------:R-:W-:Y:S05]  /*12ad0*/  HMMA.16816.F32 R132, R160, R136.reuse, R4 ;  /* 0x00000088a084723c */ /* 0x080fea0000001804 */
[----:B-1----:R-:W-:Y:S02]  /*12ae0*/  F2FP.PACK_AB R103, R76, R82 ;  /* 0x000000524c67723e */ /* 0x002fe400000000ff */
[----:B------:R-:W-:Y:S01]  /*12af0*/  FADD.FTZ R5, R97, R3 ;  /* 0x0000000361057221 */ /* 0x000fe20000010000 */
[----:B------:R-:W-:Y:S01]  /*12b00*/  MOV R97, R85 ;  /* 0x0000005500617202 */ /* 0x000fe20000000f00 */
[----:B------:R-:W-:Y:S03]  /*12b10*/  FADD.FTZ R4, R83, R2 ;  /* 0x0000000253047221 */ /* 0x000fe60000010000 */
        /* <DEDUP_REMOVED lines=10> */
[----:B------:R-:W-:Y:S01]  /*12bc0*/  FADD.FTZ R2, R82, R0 ;  /* 0x0000000052027221 */ /* 0x000fe20000010000 */
[----:B------:R-:W-:Y:S01]  /*12bd0*/  IADD3 R0, R226, -0x1, RZ ;  /* 0xffffffffe2007810 */ /* 0x000fe20007ffe0ff */
[-C--:B------:R-:W-:Y:S04]  /*12be0*/  HMMA.16816.F32 R140, R160, R144.reuse, R20 ;  /* 0x00000090a08c723c */ /* 0x080fe80000001814 */
[----:B------:R-:W-:Y:S01]  /*12bf0*/  FADD.FTZ R224, R165, R4 ;  /* 0x00000004a5e07221 */ /* 0x000fe20000010000 */
[----:B------:R-:W-:Y:S01]  /*12c00*/  MOV R226, R0 ;  /* 0x0000000000e27202 */ /* 0x000fe20000000f00 */
        /* <DEDUP_REMOVED lines=13> */
[----:B------:R-:W-:Y:S01]  /*12ce0*/  HMMA.16816.F32 R160, R160, R70, R64 ;  /* 0x00000046a0a0723c */ /* 0x000fe20000001840 */
[----:B------:R-:W-:Y:S07]  /*12cf0*/  @!UPT UIADD3 URZ, URZ, URZ, URZ ;  /* 0x0000003f3f3ff290 */ /* 0x000fee000fffe03f */
[----:B------:R-:W-:-:S11]  /*12d00*/  @P0 BRA `(.L_x_2252) ;  /* 0xffffcd6000000947 */ /* 0x000fd6000383ffff */
.L_x_2245:
[----:B------:R-:W-:Y:S05]  /*12d10*/  BRA.DIV ~URZ, `(.L_x_2253) ;  /* 0x00005fc27f007947 */ /* 0x000fea000b800000 */
[----:B------:R1:W2:Y:S02]  /*12d20*/  SHFL.BFLY PT, R0, R225, 0x2, 0x1f ;  /* 0x0c401f00e1007f89 */ /* 0x0002a400000e0000 */
.L_x_2343:
        /* <DEDUP_REMOVED lines=15> */
.L_x_2344:
[----:B------:R-:W-:Y:S01]  /*12e20*/  FSETP.NE.FTZ.AND P3, PT, R4, RZ, PT ;  /* 0x000000ff0400720b */ /* 0x000fe20003f75000 */
[----:B------:R-:W-:Y:S01]  /*12e30*/  CS2R R2, SRZ ;  /* 0x0000000000027805 */ /* 0x000fe2000001ff00 */
[----:B------:R-:W-:Y:S02]  /*12e40*/  MOV R0, RZ ;  /* 0x000000ff00007202 */ /* 0x000fe40000000f00 */
[----:B------:R-:W-:Y:S02]  /*12e50*/  FSETP.NE.FTZ.AND P2, PT, R6, RZ, PT ;  /* 0x000000ff0600720b */ /* 0x000fe40003f55000 */
[----:B------:R-:W-:Y:S02]  /*12e60*/  FSETP.NE.FTZ.AND P1, PT, R5, RZ, PT ;  /* 0x000000ff0500720b */ /* 0x000fe40003f35000 */
[----:B------:R-:W-:-:S02]  /*12e70*/  MOV R25, 0xff800000 ;  /* 0xff80000000197802 */ /* 0x000fc40000000f00 */
[----:B------:R-:W-:Y:S02]  /*12e80*/  MOV R23, 0xff800000 ;  /* 0xff80000000177802 */ /* 0x000fe40000000f00 */
[----:B------:R-:W-:Y:S01]  /*12e90*/  MOV R24, 0xff800000 ;  /* 0xff80000000187802 */ /* 0x000fe20000000f00 */
[----:B------:R-:W2:Y:S01]  /*12ea0*/  @P3 MUFU.RCP R0, R4 ;  /* 0x0000000400003308 */ /* 0x000ea20000001000 */
[----:B------:R-:W-:-:S05]  /*12eb0*/  MOV R22, 0xff800000 ;  /* 0xff80000000167802 */ /* 0x000fca0000000f00 */
[----:B------:R-:W-:Y:S02]  /*12ec0*/  @P1 MOV R10, 0x3f317218 ;  /* 0x3f317218000a1802 */ /* 0x000fe40000000f00 */
[----:B------:R3:W-:Y:S01]  /*12ed0*/  @P3 MUFU.LG2 R9, R4 ;  /* 0x0000000400093308 */ /* 0x0007e20000000c00 */
[----:B--2---:R-:W-:-:S07]  /*12ee0*/  FMUL.FTZ R64, R0, R132 ;  /* 0x0000008400407220 */ /* 0x004fce0000410000 */
[----:B------:R-:W-:Y:S01]  /*12ef0*/  @P2 MUFU.RCP R3, R6 ;  /* 0x0000000600032308 */ /* 0x000fe20000001000 */
[C---:B------:R-:W-:Y:S02]  /*12f00*/  FMUL.FTZ R65, R0.reuse, R133 ;  /* 0x0000008500417220 */ /* 0x040fe40000410000 */
[C---:B------:R-:W-:Y:S02]  /*12f10*/  FMUL.FTZ R66, R0.reuse, R136 ;  /* 0x0000008800427220 */ /* 0x040fe40000410000 */
[----:B------:R-:W-:Y:S02]  /*12f20*/  FMUL.FTZ R67, R0, R137 ;  /* 0x0000008900437220 */ /* 0x000fe40000410000 */
[----:B-1-3--:R-:W-:Y:S01]  /*12f30*/  FADD.FTZ R4, R8, R7 ;  /* 0x0000000708047221 */ /* 0x00afe20000010000 */
[----:B------:R-:W-:Y:S01]  /*12f40*/  @P1 MUFU.RCP R2, R5 ;  /* 0x0000000500021308 */ /* 0x000fe20000001000 */
[C---:B------:R-:W-:Y:S02]  /*12f50*/  FMUL.FTZ R68, R0.reuse, R140 ;  /* 0x0000008c00447220 */ /* 0x040fe40000410000 */
[----:B------:R-:W-:Y:S01]  /*12f60*/  FMUL.FTZ R69, R0, R141 ;  /* 0x0000008d00457220 */ /* 0x000fe20000410000 */
[----:B------:R-:W-:Y:S01]  /*12f70*/  FSETP.NE.FTZ.AND P0, PT, R4, RZ, PT ;  /* 0x000000ff0400720b */ /* 0x000fe20003f15000 */
[----:B------:R-:W-:-:S02]  /*12f80*/  FMUL.FTZ R70, R0, R144 ;  /* 0x0000009000467220 */ /* 0x000fc40000410000 */
[C---:B------:R-:W-:Y:S01]  /*12f90*/  FMUL.FTZ R71, R0.reuse, R145 ;  /* 0x0000009100477220 */ /* 0x040fe20000410000 */
[----:B----4-:R-:W1:Y:S01]  /*12fa0*/  @P2 MUFU.LG2 R7, R6 ;  /* 0x0000000600072308 */ /* 0x010e620000000c00 */
        /* <DEDUP_REMOVED lines=8> */
[----:B------:R2:W3:Y:S01]  /*13030*/  @P1 MUFU.LG2 R0, R5 ;  /* 0x0000000500001308 */ /* 0x0004e20000000c00 */
[----:B-1----:R-:W-:Y:S02]  /*13040*/  @P2 FMUL.FTZ R8, R7, 0.69314718246459960938 ;  /* 0x3f31721807082820 */ /* 0x002fe40000410000 */
[C---:B------:R-:W-:Y:S02]  /*13050*/  FMUL.FTZ R78, R3.reuse, R134 ;  /* 0x00000086034e7220 */ /* 0x040fe40000410000 */
[----:B------:R-:W-:-:S02]  /*13060*/  FMUL.FTZ R79, R3, R135 ;  /* 0x00000087034f7220 */ /* 0x000fc40000410000 */
[C---:B------:R-:W-:Y:S02]  /*13070*/  FMUL.FTZ R80, R3.reuse, R138 ;  /* 0x0000008a03507220 */ /* 0x040fe40000410000 */
[C---:B------:R-:W-:Y:S02]  /*13080*/  FMUL.FTZ R81, R3.reuse, R139 ;  /* 0x0000008b03517220 */ /* 0x040fe40000410000 */
[C---:B------:R-:W-:Y:S02]  /*13090*/  FMUL.FTZ R82, R3.reuse, R142 ;  /* 0x0000008e03527220 */ /* 0x040fe40000410000 */
[C---:B------:R-:W-:Y:S02]  /*130a0*/  FMUL.FTZ R83, R3.reuse, R143 ;  /* 0x0000008f03537220 */ /* 0x040fe40000410000 */
[C---:B------:R-:W-:Y:S01]  /*130b0*/  FMUL.FTZ R94, R3.reuse, R146 ;  /* 0x00000092035e7220 */ /* 0x040fe20000410000 */
[----:B--2---:R-:W-:Y:S01]  /*130c0*/  @P2 MOV R5, 0x3f317218 ;  /* 0x3f31721800052802 */ /* 0x004fe20000000f00 */
[----:B---3--:R-:W-:Y:S01]  /*130d0*/  @P1 FMUL.FTZ R7, R0, 0.69314718246459960938 ;  /* 0x3f31721800071820 */ /* 0x008fe20000410000 */
        /* <DEDUP_REMOVED lines=58> */
.L_x_2183:
[----:B-1----:R1:W5:Y:S04]  /*13480*/  LDL R6, [R1+0x30] ;  /* 0x0000300001067983 */ /* 0x0023680000100800 */
[----:B------:R-:W3:Y:S01]  /*13490*/  S2R R2, SR_TID.X ;  /* 0x0000000000027919 */ /* 0x000ee20000002100 */
[----:B------:R-:W-:Y:S01]  /*134a0*/  BSSY B0, `(.L_x_2255) ;  /* 0x0000011000007945 */ /* 0x000fe20003800000 */
[----:B---3--:R-:W-:-:S13]  /*134b0*/  LOP3.LUT P0, RZ, R2, 0x7f, RZ, 0xc0, !PT ;  /* 0x0000007f02ff7812 */ /* 0x008fda000780c0ff */
[----:B------:R-:W-:Y:S05]  /*134c0*/  @P0 BRA `(.L_x_2256) ;  /* 0x000000e000000947 */ /* 0x000fea0003800000 */
[----:B-1----:R-:W1:Y:S01]  /*134d0*/  S2R R4, SR_LANEID ;  /* 0x0000000000047919 */ /* 0x002e620000000000 */
[----:B------:R-:W-:Y:S01]  /*134e0*/  VOTEU.ANY UR4, UPT, PT ;  /* 0x0000000000047886 */ /* 0x000fe200038e0100 */
[----:B------:R-:W-:Y:S01]  /*134f0*/  IMAD.MOV.U32 R5, RZ, RZ, c[0x0][0x564] ;  /* 0x00015900ff057624 */ /* 0x000fe200078e00ff */
[----:B--2---:R-:W1:Y:S08]  /*13500*/  FLO.U32 R3, UR4 ;  /* 0x0000000400037d00 */ /* 0x004e7000080e0000 */
        /* <DEDUP_REMOVED lines=10> */
.L_x_2256:
[----:B-1----:R-:W-:Y:S05]  /*135b0*/  BSYNC B0 ;  /* 0x0000000000007941 */ /* 0x002fea0003800000 */
.L_x_2255:
[----:B------:R-:W-:Y:S01]  /*135c0*/  PRMT R0, R0, 0x9910, RZ ;  /* 0x0000991000007816 */ /* 0x000fe200000000ff */
[----:B------:R-:W-:Y:S01]  /*135d0*/  BSSY B1, `(.L_x_2257) ;  /* 0x00002f4000017945 */ /* 0x000fe20003800000 */
[----:B-----5:R-:W-:Y:S02]  /*135e0*/  IMAD.MOV.U32 R84, RZ, RZ, R6 ;  /* 0x000000ffff547224 */ /* 0x020fe400078e0006 */
[----:B------:R-:W-:-:S13]  /*135f0*/  ISETP.NE.AND P0, PT, R0, RZ, PT ;  /* 0x000000ff0000720c */ /* 0x000fda0003f05270 */
[----:B------:R-:W-:Y:S05]  /*13600*/  @!P0 BRA `(.L_x_2258) ;  /* 0x0000230000008947 */ /* 0x000fea0003800000 */
[----:B------:R-:W3:Y:S04]  /*13610*/  LDL R6, [R1+0x8c] ;  /* 0x00008c0001067983 */ /* 0x000ee80000100800 */
[----:B------:R-:W4:Y:S04]  /*13620*/  LDL R5, [R1+0x9c] ;  /* 0x00009c0001057983 */ /* 0x000f280000100800 */
        /* <DEDUP_REMOVED lines=96> */
.L_x_2259:
        /* <DEDUP_REMOVED lines=93> */
[----:B-1----:R-:W2:Y:S01]  /*14200*/  LDL R88, [R1] ;  /* 0x0000000001587983 */ /* 0x002ea20000100800 */
[----:B------:R-:W-:Y:S01]  /*14210*/  IMAD R16, R16, c[0x0][0x3a0], RZ ;  /* 0x0000e80010107a24 */ /* 0x000fe200078e02ff */
[----:B------:R-:W-:Y:S01]  /*14220*/  SHF.R.S32.HI R4, RZ, 0x1f, R2 ;  /* 0x0000001fff047819 */ /* 0x000fe20000011402 */
[C---:B------:R-:W-:Y:S01]  /*14230*/  IMAD.WIDE.U32 R6, R3.reuse, c[0x0][0x3a0], RZ ;  /* 0x0000e80003067a25 */ /* 0x040fe200078e00ff */
[----:B------:R1:W3:Y:S01]  /*14240*/  LDS.128 R12, [R213+0x80] ;  /* 0x00008000d50c7984 */ /* 0x0002e20000000c00 */
[----:B------:R-:W-:Y:S02]  /*14250*/  ISETP.GE.AND P2, PT, R244, c[0x0][0x3c8], PT ;  /* 0x0000f200f4007a0c */ /* 0x000fe40003f46270 */
        /* <DEDUP_REMOVED lines=20> */
[----:B--2---:R-:W-:-:S04]  /*143a0*/  LEA R8, R85, R88, 0x7 ;  /* 0x0000005855087211 */ /* 0x004fc800078e38ff */
        /* <DEDUP_REMOVED lines=16> */
[----:B------:R-:W-:Y:S02]  /*144b0*/  LEA R4, R85, R10, 0x7 ;  /* 0x0000000a55047211 */ /* 0x000fe400078e38ff */
[----:B------:R-:W-:Y:S01]  /*144c0*/  LEA.HI.X R5, R2, c[0x0][0x384], R3, 0x1, P0 ;  /* 0x0000e10002057a11 */ /* 0x000fe200000f0c03 */
[----:B------:R-:W-:Y:S05]  /*144d0*/  BRA.DIV ~URZ, `(.L_x_2261) ;  /* 0x00004a927f007947 */ /* 0x000fea000b800000 */
[----:B-1-34-:R1:W2:Y:S02]  /*144e0*/  SHFL.IDX PT, R7, R5, RZ, 0x181f ;  /* 0x00181fff05077589 */ /* 0x01a2a400000e0000 */
.L_x_2345:
[----:B------:R-:W-:Y:S05]  /*144f0*/  BRA.DIV ~URZ, `(.L_x_2262) ;  /* 0x00004ae27f007947 */ /* 0x000fea000b800000 */
[----:B------:R3:W4:Y:S02]  /*14500*/  SHFL.IDX PT, R2, R6, RZ, 0x181f ;  /* 0x00181fff06027589 */ /* 0x00072400000e0000 */
.L_x_2346:
[----:B------:R-:W-:-:S13]  /*14510*/  ISETP.GE.OR P0, PT, R4, R0, P2 ;  /* 0x000000000400720c */ /* 0x000fda0001706670 */
[----:B----4-:R-:W-:-:S04]  /*14520*/  @!P0 LEA R2, P1, R244, R2, 0x1 ;  /* 0x00000002f4028211 */ /* 0x010fc800078208ff */
[----:B--2---:R-:W-:-:S05]  /*14530*/  @!P0 LEA.HI.X R3, R244, R7, R245, 0x1, P1 ;  /* 0x00000007f4038211 */ /* 0x004fca00008f0cf5 */
[----:B------:R2:W-:Y:S01]  /*14540*/  @!P0 ST.E.128 [R2.64], R12 ;  /* 0x0000000c02008985 */ /* 0x0005e2000c101d08 */
[----:B------:R-:W-:Y:S05]  /*14550*/  BRA.DIV ~URZ, `(.L_x_2263) ;  /* 0x00004af27f007947 */ /* 0x000fea000b800000 */
[----:B------:R4:W1:Y:S04]  /*14560*/  SHFL.IDX PT, R7, R5, 0x1, 0x181f ;  /* 0x00381f0005077f89 */ /* 0x00086800000e0000 */
[----:B--2---:R4:W2:Y:S02]  /*14570*/  SHFL.IDX PT, R2, R6, 0x1, 0x181f ;  /* 0x00381f0006027f89 */ /* 0x0048a400000e0000 */
.L_x_2347:
[----:B------:R-:W-:-:S04]  /*14580*/  IADD3 R3, R4, 0x10, RZ ;  /* 0x0000001004037810 */ /* 0x000fc80007ffe0ff */
[----:B------:R-:W-:-:S13]  /*14590*/  ISETP.GE.OR P0, PT, R3, R0, P2 ;  /* 0x000000000300720c */ /* 0x000fda0001706670 */
[----:B--2---:R-:W-:-:S04]  /*145a0*/  @!P0 LEA R2, P1, R244, R2, 0x1 ;  /* 0x00000002f4028211 */ /* 0x004fc800078208ff */
[----:B-1----:R-:W-:-:S05]  /*145b0*/  @!P0 LEA.HI.X R3, R244, R7, R245, 0x1, P1 ;  /* 0x00000007f4038211 */ /* 0x002fca00008f0cf5 */
[----:B------:R1:W-:Y:S01]  /*145c0*/  @!P0 ST.E.128 [R2.64], R16 ;  /* 0x0000001002008985 */ /* 0x0003e2000c101d08 */
[----:B------:R-:W-:Y:S05]  /*145d0*/  BRA.DIV ~URZ, `(.L_x_2264) ;  /* 0x00004b427f007947 */ /* 0x000fea000b800000 */
[----:B------:R2:W1:Y:S02]  /*145e0*/  SHFL.IDX PT, R7, R5, 0x2, 0x181f ;  /* 0x00581f0005077f89 */ /* 0x00046400000e0000 */
.L_x_2348:
[----:B------:R-:W-:Y:S05]  /*145f0*/  BRA.DIV ~URZ, `(.L_x_2265) ;  /* 0x00004b927f007947 */ /* 0x000fea000b800000 */
[----:B-1----:R1:W2:Y:S02]  /*14600*/  SHFL.IDX PT, R2, R6, 0x2, 0x181f ;  /* 0x00581f0006027f89 */ /* 0x0022a400000e0000 */
.L_x_2349:
        /* <DEDUP_REMOVED lines=8> */
.L_x_2350:
[----:B------:R-:W-:-:S04]  /*14690*/  IADD3 R3, R4, 0x30, RZ ;  /* 0x0000003004037810 */ /* 0x000fc80007ffe0ff */
[----:B------:R-:W-:-:S13]  /*146a0*/  ISETP.GE.OR P0, PT, R3, R0, P2 ;  /* 0x000000000300720c */ /* 0x000fda0001706670 */
[----:B--2---:R-:W-:-:S04]  /*146b0*/  @!P0 LEA R2, P1, R244, R2, 0x1 ;  /* 0x00000002f4028211 */ /* 0x004fc800078208ff */
[----:B------:R-:W-:-:S05]  /*146c0*/  @!P0 LEA.HI.X R3, R244, R7, R245, 0x1, P1 ;  /* 0x00000007f4038211 */ /* 0x000fca00008f0cf5 */
[----:B------:R2:W-:Y:S01]  /*146d0*/  @!P0 ST.E.128 [R2.64], R24 ;  /* 0x0000001802008985 */ /* 0x0005e2000c101d08 */
[----:B------:R-:W-:Y:S05]  /*146e0*/  BRA.DIV ~URZ, `(.L_x_2267) ;  /* 0x00004be27f007947 */ /* 0x000fea000b800000 */
[----:B------:R1:W2:Y:S02]  /*146f0*/  SHFL.IDX PT, R7, R5, 0x4, 0x181f ;  /* 0x00981f0005077f89 */ /* 0x0002a400000e0000 */
.L_x_2351:
[----:B------:R-:W-:Y:S05]  /*14700*/  BRA.DIV ~URZ, `(.L_x_2268) ;  /* 0x00004c327f007947 */ /* 0x000fea000b800000 */
[----:B--2---:R2:W1:Y:S02]  /*14710*/  SHFL.IDX PT, R2, R6, 0x4, 0x181f ;  /* 0x00981f0006027f89 */ /* 0x00446400000e0000 */
.L_x_2352:
        /* <DEDUP_REMOVED lines=8> */
.L_x_2353:
[----:B------:R-:W-:-:S04]  /*147a0*/  IADD3 R3, R4, 0x50, RZ ;  /* 0x0000005004037810 */ /* 0x000fc80007ffe0ff */
[----:B------:R-:W-:-:S13]  /*147b0*/  ISETP.GE.OR P0, PT, R3, R0, P2 ;  /* 0x000000000300720c */ /* 0x000fda0001706670 */
[----:B---3--:R-:W-:-:S04]  /*147c0*/  @!P0 LEA R2, P1, R244, R2, 0x1 ;  /* 0x00000002f4028211 */ /* 0x008fc800078208ff */
[----:B--2---:R-:W-:-:S05]  /*147d0*/  @!P0 LEA.HI.X R3, R244, R7, R245, 0x1, P1 ;  /* 0x00000007f4038211 */ /* 0x004fca00008f0cf5 */
[----:B------:R2:W-:Y:S01]  /*147e0*/  @!P0 ST.E.128 [R2.64], R32 ;  /* 0x0000002002008985 */ /* 0x0005e2000c101d08 */
[----:B------:R-:W-:Y:S05]  /*147f0*/  BRA.DIV ~URZ, `(.L_x_2270) ;  /* 0x00004c827f007947 */ /* 0x000fea000b800000 */
[----:B------:R3:W1:Y:S02]  /*14800*/  SHFL.IDX PT, R7, R5, 0x6, 0x181f ;  /* 0x00d81f0005077f89 */ /* 0x00066400000e0000 */
.L_x_2354:
[----:B------:R-:W-:Y:S05]  /*14810*/  BRA.DIV ~URZ, `(.L_x_2271) ;  /* 0x00004cd27f007947 */ /* 0x000fea000b800000 */
[----:B--2---:R2:W3:Y:S02]  /*14820*/  SHFL.IDX PT, R2, R6, 0x6, 0x181f ;  /* 0x00d81f0006027f89 */ /* 0x0044e400000e0000 */
.L_x_2355:
        /* <DEDUP_REMOVED lines=8> */
.L_x_2356:
[----:B------:R-:W-:-:S04]  /*148b0*/  IADD3 R2, R4, 0x70, RZ ;  /* 0x0000007004027810 */ /* 0x000fc80007ffe0ff */
[----:B------:R-:W-:-:S13]  /*148c0*/  ISETP.GE.OR P0, PT, R2, R0, P2 ;  /* 0x000000000200720c */ /* 0x000fda0001706670 */
[----:B------:R-:W-:Y:S05]  /*148d0*/  @P0 BRA `(.L_x_2273) ;  /* 0x00001c3000000947 */ /* 0x000fea0003800000 */
[----:B----4-:R-:W-:-:S04]  /*148e0*/  LEA R2, P0, R244, R3, 0x1 ;  /* 0x00000003f4027211 */ /* 0x010fc800078008ff */
[----:B---3--:R-:W-:-:S05]  /*148f0*/  LEA.HI.X R3, R244, R5, R245, 0x1, P0 ;  /* 0x00000005f4037211 */ /* 0x008fca00000f0cf5 */
[----:B------:R3:W-:Y:S01]  /*14900*/  ST.E.128 [R2.64], R40 ;  /* 0x0000002802007985 */ /* 0x0007e2000c101d08 */
[----:B------:R-:W-:Y:S05]  /*14910*/  BRA `(.L_x_2273) ;  /* 0x00001bf000007947 */ /* 0x000fea0003800000 */
.L_x_2260:
        /* <DEDUP_REMOVED lines=33> */
.L_x_2357:
[----:B------:R-:W-:Y:S05]  /*14b30*/  BRA.DIV ~URZ, `(.L_x_2275) ;  /* 0x00004b627f007947 */ /* 0x000fea000b800000 */
[----:B------:R3:W4:Y:S02]  /*14b40*/  SHFL.IDX PT, R0, R12, RZ, 0x1c1f ;  /* 0x001c1fff0c007589 */ /* 0x00072400000e0000 */
.L_x_2358:
        /* <DEDUP_REMOVED lines=50> */
.L_x_2277:
[----:B------:R-:W-:Y:S05]  /*14e70*/  BSYNC B0 ;  /* 0x0000000000007941 */ /* 0x000fea0003800000 */
.L_x_2276:
[----:B------:R-:W-:Y:S05]  /*14e80*/  BRA.DIV ~URZ, `(.L_x_2278) ;  /* 0x000048827f007947 */ /* 0x000fea000b800000 */
[----:B--2---:R2:W1:Y:S04]  /*14e90*/  SHFL.IDX PT, R4, R5, 0x1, 0x1c1f ;  /* 0x003c1f0005047f89 */ /* 0x00446800000e0000 */
[----:B----4-:R2:W4:Y:S02]  /*14ea0*/  SHFL.IDX PT, R0, R12, 0x1, 0x1c1f ;  /* 0x003c1f000c007f89 */ /* 0x01052400000e0000 */
.L_x_2359:
        /* <DEDUP_REMOVED lines=50> */
.L_x_2280:
[----:B------:R-:W-:Y:S05]  /*151d0*/  BSYNC B0 ;  /* 0x0000000000007941 */ /* 0x000fea0003800000 */
.L_x_2279:
[----:B------:R-:W-:Y:S05]  /*151e0*/  BRA.DIV ~URZ, `(.L_x_2281) ;  /* 0x000045f27f007947 */ /* 0x000fea000b800000 */
[----:B-1----:R1:W2:Y:S02]  /*151f0*/  SHFL.IDX PT, R4, R5, 0x2, 0x1c1f ;  /* 0x005c1f0005047f89 */ /* 0x0022a400000e0000 */
.L_x_2360:
[----:B------:R-:W-:Y:S05]  /*15200*/  BRA.DIV ~URZ, `(.L_x_2282) ;  /* 0x000046427f007947 */ /* 0x000fea000b800000 */
[----:B----4-:R4:W1:Y:S02]  /*15210*/  SHFL.IDX PT, R0, R12, 0x2, 0x1c1f ;  /* 0x005c1f000c007f89 */ /* 0x01086400000e0000 */
.L_x_2361:
        /* <DEDUP_REMOVED lines=52> */
.L_x_2284:
[----:B------:R-:W-:Y:S05]  /*15560*/  BSYNC B0 ;  /* 0x0000000000007941 */ /* 0x000fea0003800000 */
.L_x_2283:
[----:B------:R-:W-:Y:S05]  /*15570*/  BRA.DIV ~URZ, `(.L_x_2285) ;  /* 0x000043427f007947 */ /* 0x000fea000b800000 */
[----:B--2---:R2:W3:Y:S04]  /*15580*/  SHFL.IDX PT, R4, R5, 0x3, 0x1c1f ;  /* 0x007c1f0005047f89 */ /* 0x0044e800000e0000 */
[----:B-1----:R2:W1:Y:S02]  /*15590*/  SHFL.IDX PT, R0, R12, 0x3, 0x1c1f ;  /* 0x007c1f000c007f89 */ /* 0x00246400000e0000 */
.L_x_2362:
        /* <DEDUP_REMOVED lines=55> */
.L_x_2258:
[----:B------:R-:W3:Y:S04]  /*15910*/  LDL.LU R0, [R1+0x50] ;  /* 0x0000500001007983 */ /* 0x000ee80000300800 */
[----:B------:R-:W4:Y:S01]  /*15920*/  LDL.LU R7, [R1+0x54] ;  /* 0x0000540001077983 */ /* 0x000f220000300800 */
[----:B------:R-:W-:Y:S02]  /*15930*/  ISETP.NE.U32.AND P0, PT, RZ, c[0x0][0x508], PT ;  /* 0x00014200ff007a0c */ /* 0x000fe40003f05070 */
[----:B------:R-:W-:Y:S01]  /*15940*/  ISETP.NE.U32.AND P3, PT, RZ, c[0x0][0x500], PT ;  /* 0x00014000ff007a0c */ /* 0x000fe20003f65070 */
[----:B--2---:R-:W2:Y:S01]  /*15950*/  LDL.LU R6, [R1+0x84] ;  /* 0x0000840001067983 */ /* 0x004ea20000300800 */
[----:B------:R-:W-:Y:S01]  /*15960*/  ISETP.NE.AND.EX P2, PT, RZ, c[0x0][0x50c], PT, P0 ;  /* 0x00014300ff007a0c */ /* 0x000fe20003f45300 */
[----:B------:R-:W-:Y:S01]  /*15970*/  IMAD.MOV.U32 R19, RZ, RZ, c[0x0][0x388] ;  /* 0x0000e200ff137624 */ /* 0x000fe200078e00ff */
        /* <DEDUP_REMOVED lines=15> */
.L_x_2286:
        /* <DEDUP_REMOVED lines=60> */
.L_x_2288:
[----:B------:R-:W-:Y:S05]  /*15e30*/  BSYNC B0 ;  /* 0x0000000000007941 */ /* 0x000fea0003800000 */
.L_x_2287:
[----:B------:R-:W-:-:S13]  /*15e40*/  ISETP.GT.AND P0, PT, R18, 0x1, PT ;  /* 0x000000011200780c */ /* 0x000fda0003f04270 */
[----:B------:R-:W-:Y:S05]  /*15e50*/  @P0 BRA `(.L_x_2273) ;  /* 0x000006b000000947 */ /* 0x000fea0003800000 */
[----:B-1----:R-:W2:Y:S04]  /*15e60*/  LDL.LU R2, [R1+0x34] ;  /* 0x0000340001027983 */ /* 0x002ea80000300800 */
[----:B------:R-:W3:Y:S01]  /*15e70*/  LDL R5, [R1] ;  /* 0x0000000001057983 */ /* 0x000ee20000100800 */
        /* <DEDUP_REMOVED lines=11> */
[----:B---3--:R-:W-:Y:S01]  /*15f30*/  LEA R4, R10, R5, 0x7 ;  /* 0x000000050a047211 */ /* 0x008fe200078e38ff */
        /* <DEDUP_REMOVED lines=27> */
.L_x_2363:
[----:B------:R-:W-:Y:S05]  /*160f0*/  BRA.DIV ~URZ, `(.L_x_2290) ;  /* 0x000039027f007947 */ /* 0x000fea000b800000 */
[----:B------:R3:W4:Y:S02]  /*16100*/  SHFL.IDX PT, R2, R6, RZ, 0x181f ;  /* 0x00181fff06027589 */ /* 0x00072400000e0000 */
.L_x_2364:
        /* <DEDUP_REMOVED lines=8> */
.L_x_2365:
[----:B------:R-:W-:-:S04]  /*16190*/  IADD3 R3, R0, 0x10, RZ ;  /* 0x0000001000037810 */ /* 0x000fc80007ffe0ff */
[----:B------:R-:W-:-:S13]  /*161a0*/  ISETP.GE.OR P0, PT, R3, R4, P2 ;  /* 0x000000040300720c */ /* 0x000fda0001706670 */
[----:B--2---:R-:W-:-:S04]  /*161b0*/  @!P0 LEA R2, P1, R244, R2, 0x1 ;  /* 0x00000002f4028211 */ /* 0x004fc800078208ff */
[----:B-1----:R-:W-:-:S05]  /*161c0*/  @!P0 LEA.HI.X R3, R244, R7, R245, 0x1, P1 ;  /* 0x00000007f4038211 */ /* 0x002fca00008f0cf5 */
[----:B------:R1:W-:Y:S01]  /*161d0*/  @!P0 ST.E.128 [R2.64], RZ ;  /* 0x000000ff02008985 */ /* 0x0003e2000c101d08 */
[----:B------:R-:W-:Y:S05]  /*161e0*/  BRA.DIV ~URZ, `(.L_x_2292) ;  /* 0x000039527f007947 */ /* 0x000fea000b800000 */
[----:B------:R2:W1:Y:S02]  /*161f0*/  SHFL.IDX PT, R7, R5, 0x2, 0x181f ;  /* 0x00581f0005077f89 */ /* 0x00046400000e0000 */
.L_x_2366:
[----:B------:R-:W-:Y:S05]  /*16200*/  BRA.DIV ~URZ, `(.L_x_2293) ;  /* 0x000039a27f007947 */ /* 0x000fea000b800000 */
[----:B-1----:R1:W2:Y:S02]  /*16210*/  SHFL.IDX PT, R2, R6, 0x2, 0x181f ;  /* 0x00581f0006027f89 */ /* 0x0022a400000e0000 */
.L_x_2367:
        /* <DEDUP_REMOVED lines=8> */
.L_x_2368:
[----:B------:R-:W-:-:S04]  /*162a0*/  IADD3 R3, R0, 0x30, RZ ;  /* 0x0000003000037810 */ /* 0x000fc80007ffe0ff */
[----:B------:R-:W-:-:S13]  /*162b0*/  ISETP.GE.OR P0, PT, R3, R4, P2 ;  /* 0x000000040300720c */ /* 0x000fda0001706670 */
[----:B--2---:R-:W-:-:S04]  /*162c0*/  @!P0 LEA R2, P1, R244, R2, 0x1 ;  /* 0x00000002f4028211 */ /* 0x004fc800078208ff */
[----:B------:R-:W-:-:S05]  /*162d0*/  @!P0 LEA.HI.X R3, R244, R7, R245, 0x1, P1 ;  /* 0x00000007f4038211 */ /* 0x000fca00008f0cf5 */
[----:B------:R2:W-:Y:S01]  /*162e0*/  @!P0 ST.E.128 [R2.64], RZ ;  /* 0x000000ff02008985 */ /* 0x0005e2000c101d08 */
[----:B------:R-:W-:Y:S05]  /*162f0*/  BRA.DIV ~URZ, `(.L_x_2295) ;  /* 0x000039f27f007947 */ /* 0x000fea000b800000 */
[----:B------:R1:W2:Y:S02]  /*16300*/  SHFL.IDX PT, R7, R5, 0x4, 0x181f ;  /* 0x00981f0005077f89 */ /* 0x0002a400000e0000 */
.L_x_2369:
[----:B------:R-:W-:Y:S05]  /*16310*/  BRA.DIV ~URZ, `(.L_x_2296) ;  /* 0x00003a427f007947 */ /* 0x000fea000b800000 */
[----:B--2---:R2:W1:Y:S02]  /*16320*/  SHFL.IDX PT, R2, R6, 0x4, 0x181f ;  /* 0x00981f0006027f89 */ /* 0x00446400000e0000 */
.L_x_2370:
        /* <DEDUP_REMOVED lines=8> */
.L_x_2371:
[----:B------:R-:W-:-:S04]  /*163b0*/  IADD3 R3, R0, 0x50, RZ ;  /* 0x0000005000037810 */ /* 0x000fc80007ffe0ff */
[----:B------:R-:W-:-:S13]  /*163c0*/  ISETP.GE.OR P0, PT, R3, R4, P2 ;  /* 0x000000040300720c */ /* 0x000fda0001706670 */
[----:B---3--:R-:W-:-:S04]  /*163d0*/  @!P0 LEA R2, P1, R244, R2, 0x1 ;  /* 0x00000002f4028211 */ /* 0x008fc800078208ff */
[----:B--2---:R-:W-:-:S05]  /*163e0*/  @!P0 LEA.HI.X R3, R244, R7, R245, 0x1, P1 ;  /* 0x00000007f4038211 */ /* 0x004fca00008f0cf5 */
[----:B------:R2:W-:Y:S01]  /*163f0*/  @!P0 ST.E.128 [R2.64], RZ ;  /* 0x000000ff02008985 */ /* 0x0005e2000c101d08 */
[----:B------:R-:W-:Y:S05]  /*16400*/  BRA.DIV ~URZ, `(.L_x_2298) ;  /* 0x00003a927f007947 */ /* 0x000fea000b800000 */
[----:B------:R3:W1:Y:S02]  /*16410*/  SHFL.IDX PT, R7, R5, 0x6, 0x181f ;  /* 0x00d81f0005077f89 */ /* 0x00066400000e0000 */
.L_x_2372:
[----:B------:R-:W-:Y:S05]  /*16420*/  BRA.DIV ~URZ, `(.L_x_2299) ;  /* 0x00003ae27f007947 */ /* 0x000fea000b800000 */
[----:B--2---:R2:W3:Y:S02]  /*16430*/  SHFL.IDX PT, R2, R6, 0x6, 0x181f ;  /* 0x00d81f0006027f89 */ /* 0x0044e400000e0000 */
.L_x_2373:
        /* <DEDUP_REMOVED lines=8> */
.L_x_2374:
[----:B------:R-:W-:-:S04]  /*164c0*/  IADD3 R0, R0, 0x70, RZ ;  /* 0x0000007000007810 */ /* 0x000fc80007ffe0ff */
[----:B------:R-:W-:-:S13]  /*164d0*/  ISETP.GE.OR P0, PT, R0, R4, P2 ;  /* 0x000000040000720c */ /* 0x000fda0001706670 */
[----:B----4-:R-:W-:-:S04]  /*164e0*/  @!P0 LEA R2, P1, R244, R2, 0x1 ;  /* 0x00000002f4028211 */ /* 0x010fc800078208ff */
[----:B---3--:R-:W-:-:S05]  /*164f0*/  @!P0 LEA.HI.X R3, R244, R5, R245, 0x1, P1 ;  /* 0x00000005f4038211 */ /* 0x008fca00008f0cf5 */
[----:B------:R3:W-:Y:S04]  /*16500*/  @!P0 ST.E.128 [R2.64], RZ ;  /* 0x000000ff02008985 */ /* 0x0007e8000c101d08 */
.L_x_2273:
[----:B------:R-:W-:Y:S05]  /*16510*/  BSYNC B1 ;  /* 0x0000000000017941 */ /* 0x000fea0003800000 */
.L_x_2257:
        /* <DEDUP_REMOVED lines=15> */
.L_x_2375:
[----:B------:R-:W-:Y:S05]  /*16610*/  BRA.DIV ~URZ, `(.L_x_2303) ;  /* 0x00003aa27f007947 */ /* 0x000fea000b800000 */
[----:B------:R3:W1:Y:S02]  /*16620*/  SHFL.IDX PT, R8, R84, 0x1, 0x1f ;  /* 0x00201f0054087f89 */ /* 0x00066400000e0000 */
.L_x_2376:
        /* <DEDUP_REMOVED lines=19> */
.L_x_2377:
        /* <DEDUP_REMOVED lines=16> */
.L_x_2378:
[----:B----4-:R-:W-:Y:S01]  /*16860*/  IMAD R0, R0, c[0x0][0x538], RZ ;  /* 0x00014e0000007a24 */ /* 0x010fe200078e02ff */
[----:B------:R-:W-:Y:S04]  /*16870*/  BSSY B1, `(.L_x_2306) ;  /* 0x0000084000017945 */ /* 0x000fe80003800000 */
[----:B-1----:R-:W-:-:S04]  /*16880*/  IADD3 R8, R0, R8, RZ ;  /* 0x0000000800087210 */ /* 0x002fc80007ffe0ff */
[----:B--2---:R-:W-:-:S13]  /*16890*/  ISETP.GT.AND P0, PT, R8, R9, PT ;  /* 0x000000090800720c */ /* 0x004fda0003f04270 */
[----:B------:R-:W-:Y:S05]  /*168a0*/  @P0 BRA `(.L_x_2307) ;  /* 0x0000025000000947 */ /* 0x000fea0003800000 */
.L_x_2311:
        /* <DEDUP_REMOVED lines=17> */
.L_x_2379:
        /* <DEDUP_REMOVED lines=16> */
.L_x_2380:
[----:B--2---:R-:W-:-:S05]  /*16ac0*/  IMAD R0, R0, c[0x0][0x538], RZ ;  /* 0x00014e0000007a24 */ /* 0x004fca00078e02ff */
[----:B------:R-:W-:-:S04]  /*16ad0*/  IADD3 R8, R0, R8, RZ ;  /* 0x0000000800087210 */ /* 0x000fc80007ffe0ff */
[----:B------:R-:W-:-:S13]  /*16ae0*/  ISETP.GT.AND P0, PT, R8, R9, PT ;  /* 0x000000090800720c */ /* 0x000fda0003f04270 */
[----:B-1----:R-:W-:Y:S05]  /*16af0*/  @!P0 BRA `(.L_x_2311) ;  /* 0xfffffdb000008947 */ /* 0x002fea000383ffff */
.L_x_2307:
[----:B------:R-:W-:-:S05]  /*16b00*/  IADD3 R8, -R0, R8, RZ ;  /* 0x0000000800087210 */ /* 0x000fca0007ffe1ff */
[----:B------:R-:W-:-:S05]  /*16b10*/  IMAD R0, R4, c[0x0][0x538], R8 ;  /* 0x00014e0004007a24 */ /* 0x000fca00078e0208 */
[----:B------:R-:W-:Y:S01]  /*16b20*/  ISETP.GT.AND P0, PT, R0, R9, PT ;  /* 0x000000090000720c */ /* 0x000fe20003f04270 */
[----:B------:R-:W-:-:S12]  /*16b30*/  BRA.DIV ~URZ, `(.L_x_2312) ;  /* 0x000039e27f007947 */ /* 0x000fd8000b800000 */
[----:B------:R-:W-:-:S04]  /*16b40*/  VOTE.ANY R0, PT, !P0 ;  /* 0x0000000000007806 */ /* 0x000fc800040e0100 */
.L_x_2381:
[----:B------:R1:W2:Y:S01]  /*16b50*/  POPC R10, R0 ;  /* 0x00000000000a7309 */ /* 0x0002a20000000000 */
[----:B------:R-:W-:Y:S05]  /*16b60*/  BRA.DIV ~URZ, `(.L_x_2313) ;  /* 0x000039f27f007947 */ /* 0x000fea000b800000 */
[----:B--2---:R2:W4:Y:S04]  /*16b70*/  SHFL.IDX PT, R6, R6, R10, 0x1f ;  /* 0x00001f0a06067589 */ /* 0x00452800000e0000 */
[----:B------:R2:W1:Y:S02]  /*16b80*/  SHFL.IDX PT, R7, R7, R10, 0x1f ;  /* 0x00001f0a07077589 */ /* 0x00046400000e0000 */
.L_x_2382:
[----:B------:R-:W-:Y:S01]  /*16b90*/  ISETP.NE.AND P0, PT, R0, RZ, PT ;  /* 0x000000ff0000720c */ /* 0x000fe20003f05270 */
[----:B------:R-:W-:-:S12]  /*16ba0*/  BSSY B0, `(.L_x_2314) ;  /* 0x0000005000007945 */ /* 0x000fd80003800000 */
[----:B------:R-:W-:Y:S05]  /*16bb0*/  @!P0 BRA `(.L_x_2315) ;  /* 0x0000003000008947 */ /* 0x000fea0003800000 */
[----:B-1----:R-:W-:Y:S01]  /*16bc0*/  IADD3 R0, R10, -0x1, RZ ;  /* 0xffffffff0a007810 */ /* 0x002fe20007ffe0ff */
[----:B------:R-:W-:Y:S05]  /*16bd0*/  BRA.DIV ~URZ, `(.L_x_2316) ;  /* 0x00003a527f007947 */ /* 0x000fea000b800000 */
[----:B------:R1:W2:Y:S02]  /*16be0*/  SHFL.IDX PT, R11, R4, R0, 0x1f ;  /* 0x00001f00040b7589 */ /* 0x0002a400000e0000 */
.L_x_2315:
[----:B------:R-:W-:Y:S05]  /*16bf0*/  BSYNC B0 ;  /* 0x0000000000007941 */ /* 0x000fea0003800000 */
.L_x_2314:
        /* <DEDUP_REMOVED lines=70> */
.L_x_2308:
[----:B------:R-:W-:Y:S01]  /*17060*/  MOV R0, c[0x0][0x53c] ;  /* 0x00014f0000007a02 */ /* 0x000fe20000000f00 */
[----:B------:R1:W-:Y:S04]  /*17070*/  STL [R1+0x30], R9 ;  /* 0x0000300901007387 */ /* 0x0003e80000100800 */
[----:B------:R1:W-:Y:S04]  /*17080*/  STL [R1+0x34], RZ ;  /* 0x000034ff01007387 */ /* 0x0003e80000100800 */
[----:B------:R1:W-:Y:S04]  /*17090*/  STL [R1+0x38], RZ ;  /* 0x000038ff01007387 */ /* 0x0003e80000100800 */
[----:B------:R1:W-:Y:S02]  /*170a0*/  STL [R1+0x3c], R0 ;  /* 0x00003c0001007387 */ /* 0x0003e40000100800 */
.L_x_2317:
[----:B------:R-:W-:Y:S05]  /*170b0*/  BSYNC B1 ;  /* 0x0000000000017941 */ /* 0x000fea0003800000 */
.L_x_2306:
        /* <DEDUP_REMOVED lines=9> */
.L_x_2301:
[----:B-1----:R-:W3:Y:S02]  /*17150*/  LDL R0, [R1+0x3c] ;  /* 0x00003c0001007983 */ /* 0x002ee40000100800 */
[----:B---3--:R-:W-:-:S13]  /*17160*/  ISETP.GE.AND P0, PT, R0, c[0x0][0x53c], PT ;  /* 0x00014f0000007a0c */ /* 0x008fda0003f06270 */
[----:B--2-4-:R-:W-:Y:S01]  /*17170*/  @P0 CALL.REL.NOINC `(.L_x_2318) ;  /* 0x0000001000000944 */ /* 0x014fe20003c00000 */
[----:B------:R-:W-:Y:S05]  /*17180*/  BRA `(.L_x_2319) ;  /* 0xfffea8f000007947 */ /* 0x000fea000383ffff */
.L_x_2318:
[----:B------:R-:W-:Y:S05]  /*17190*/  EXIT ;  /* 0x000000000000794d */ /* 0x000fea0003800000 */
.L_x_2131:
[----:B------:R-:W-:Y:S01]  /*171a0*/  IMAD.MOV.U32 R0, RZ, RZ, R5 ;  /* 0x000000ffff007224 */ /* 0x000fe200078e0005 */
[----:B------:R-:W-:Y:S02]  /*171b0*/  MOV R2, 0x1 ;  /* 0x0000000100027802 */ /* 0x000fe40000000f00 */
[----:B------:R-:W-:Y:S02]  /*171c0*/  MOV R3, 0x171e0 ;  /* 0x000171e000037802 */ /* 0x000fe40000000f00 */
[----:B------:R-:W-:Y:S05]  /*171d0*/  CALL.REL.NOINC `($__internal_32_$__cuda_sm70_shflsync_up_p) ;  /* 0x0000357000007944 */ /* 0x000fea0003c00000 */
[----:B------:R-:W-:Y:S01]  /*171e0*/  MOV R0, R4 ;  /* 0x0000000400007202 */ /* 0x000fe20000000f00 */
[----:B------:R-:W-:Y:S05]  /*171f0*/  BRA `(.L_x_2320) ;  /* 0xfffe927000007947 */ /* 0x000fea000383ffff */
.L_x_2132:
[----:B------:R-:W-:Y:S01]  /*17200*/  IMAD.MOV.U32 R0, RZ, RZ, R5 ;  /* 0x000000ffff007224 */ /* 0x000fe200078e0005 */
[----:B------:R-:W-:Y:S02]  /*17210*/  MOV R2, 0x2 ;  /* 0x0000000200027802 */ /* 0x000fe40000000f00 */
[----:B------:R-:W-:Y:S02]  /*17220*/  MOV R3, 0x17240 ;  /* 0x0001724000037802 */ /* 0x000fe40000000f00 */
[----:B------:R-:W-:Y:S05]  /*17230*/  CALL.REL.NOINC `($__internal_32_$__cuda_sm70_shflsync_up_p) ;  /* 0x0000351000007944 */ /* 0x000fea0003c00000 */
[----:B------:R-:W-:Y:S01]  /*17240*/  SEL R0, R4, RZ, P4 ;  /* 0x000000ff04007207 */ /* 0x000fe20002000000 */
[----:B------:R-:W-:Y:S01]  /*17250*/  IMAD.MOV.U32 R2, RZ, RZ, 0x4 ;  /* 0x00000004ff027424 */ /* 0x000fe200078e00ff */
[----:B------:R-:W-:-:S03]  /*17260*/  MOV R3, 0x17290 ;  /* 0x0001729000037802 */ /* 0x000fc60000000f00 */
[----:B------:R-:W-:Y:S02]  /*17270*/  IMAD.IADD R0, R5, 0x1, R0 ;  /* 0x0000000105007824 */ /* 0x000fe400078e0200 */
        /* <DEDUP_REMOVED lines=13> */
[----:B------:R-:W-:Y:S02]  /*17350*/  MOV R3, 0x1f ;  /* 0x0000001f00037802 */ /* 0x000fe40000000f00 */
[----:B------:R-:W-:Y:S01]  /*17360*/  MOV R2, 0x173a0 ;  /* 0x000173a000027802 */ /* 0x000fe20000000f00 */
[----:B------:R-:W-:-:S04]  /*17370*/  IMAD.IADD R4, R0, 0x1, R4 ;  /* 0x0000000100047824 */ /* 0x000fc800078e0204 */
[----:B------:R-:W-:Y:S02]  /*17380*/  IMAD.MOV.U32 R216, RZ, RZ, R4 ;  /* 0x000000ffffd87224 */ /* 0x000fe400078e0004 */
[----:B------:R-:W-:Y:S05]  /*17390*/  CALL.REL.NOINC `($__internal_31_$__cuda_sm70_shflsync_idx_p) ;  /* 0x0000336000007944 */ /* 0x000fea0003c00000 */
[----:B------:R-:W-:Y:S01]  /*173a0*/  MOV R0, R215 ;  /* 0x000000d700007202 */ /* 0x000fe20000000f00 */
[----:B------:R-:W-:Y:S05]  /*173b0*/  BRA `(.L_x_2321) ;  /* 0xfffe91b000007947 */ /* 0x000fea000383ffff */
.L_x_2134:
[----:B------:R-:W-:Y:S02]  /*173c0*/  SEL R0, RZ, 0x1, P0 ;  /* 0x00000001ff007807 */ /* 0x000fe40000000000 */
[----:B------:R-:W-:Y:S02]  /*173d0*/  MOV R2, 0x173f0 ;  /* 0x000173f000027802 */ /* 0x000fe40000000f00 */
[----:B------:R-:W-:Y:S05]  /*173e0*/  CALL.REL.NOINC `($__internal_33_$__cuda_sm70_votesync_ballot) ;  /* 0x000033d000007944 */ /* 0x000fea0003c00000 */
[----:B------:R-:W-:Y:S05]  /*173f0*/  BRA `(.L_x_2322) ;  /* 0xfffe920000007947 */ /* 0x000fea000383ffff */
.L_x_2135:
[----:B------:R-:W-:Y:S01]  /*17400*/  IMAD.MOV.U32 R216, RZ, RZ, R8 ;  /* 0x000000ffffd87224 */ /* 0x000fe200078e0008 */
[----:B--2---:R-:W-:Y:S01]  /*17410*/  MOV R215, R13 ;  /* 0x0000000d00d77202 */ /* 0x004fe20000000f00 */
[----:B------:R-:W-:Y:S01]  /*17420*/  IMAD.MOV.U32 R3, RZ, RZ, 0x1f ;  /* 0x0000001fff037424 */ /* 0x000fe200078e00ff */
[----:B------:R-:W-:Y:S02]  /*17430*/  MOV R2, 0x17450 ;  /* 0x0001745000027802 */ /* 0x000fe40000000f00 */
[----:B-1----:R-:W-:Y:S05]  /*17440*/  CALL.REL.NOINC `($__internal_31_$__cuda_sm70_shflsync_idx_p) ;  /* 0x000032b000007944 */ /* 0x002fea0003c00000 */
[----:B------:R-:W-:Y:S01]  /*17450*/  IMAD.MOV.U32 R11, RZ, RZ, R215 ;  /* 0x000000ffff0b7224 */ /* 0x000fe200078e00d7 */
[----:B------:R-:W-:Y:S01]  /*17460*/  MOV R216, R7 ;  /* 0x0000000700d87202 */ /* 0x000fe20000000f00 */
[----:B------:R-:W-:Y:S01]  /*17470*/  IMAD.MOV.U32 R6, RZ, RZ, RZ ;  /* 0x000000ffff067224 */ /* 0x000fe200078e00ff */
[----:B------:R-:W-:Y:S01]  /*17480*/  MOV R215, R13 ;  /* 0x0000000d00d77202 */ /* 0x000fe20000000f00 */
[----:B------:R-:W-:Y:S01]  /*17490*/  IMAD.MOV.U32 R3, RZ, RZ, 0x1f ;  /* 0x0000001fff037424 */ /* 0x000fe200078e00ff */
[----:B------:R-:W-:-:S02]  /*174a0*/  MOV R2, 0x174c0 ;  /* 0x000174c000027802 */ /* 0x000fc40000000f00 */
[----:B------:R-:W-:Y:S05]  /*174b0*/  CALL.REL.NOINC `($__internal_31_$__cuda_sm70_shflsync_idx_p) ;  /* 0x0000324000007944 */ /* 0x000fea0003c00000 */
[----:B------:R-:W-:Y:S01]  /*174c0*/  MOV R10, R215 ;  /* 0x000000d7000a7202 */ /* 0x000fe20000000f00 */
[----:B------:R-:W-:Y:S05]  /*174d0*/  BRA `(.L_x_2323) ;  /* 0xfffe917000007947 */ /* 0x000fea000383ffff */
.L_x_2138:
[----:B------:R-:W-:Y:S01]  /*174e0*/  IMAD.MOV.U32 R216, RZ, RZ, R4 ;  /* 0x000000ffffd87224 */ /* 0x000fe200078e0004 */
[----:B------:R-:W-:-:S02]  /*174f0*/  MOV R3, 0x1f ;  /* 0x0000001f00037802 */ /* 0x000fc40000000f00 */
[----:B------:R-:W-:Y:S02]  /*17500*/  MOV R2, 0x17520 ;  /* 0x0001752000027802 */ /* 0x000fe40000000f00 */
[----:B-1234-:R-:W-:Y:S05]  /*17510*/  CALL.REL.NOINC `($__internal_31_$__cuda_sm70_shflsync_idx_p) ;  /* 0x000031e000007944 */ /* 0x01efea0003c00000 */
[----:B------:R-:W-:Y:S01]  /*17520*/  MOV R6, R215 ;  /* 0x000000d700067202 */ /* 0x000fe20000000f00 */
[----:B------:R-:W-:Y:S05]  /*17530*/  BRA `(.L_x_2137) ;  /* 0xfffe917000007947 */ /* 0x000fea000383ffff */
.L_x_2184:
[----:B------:R-:W-:Y:S01]  /*17540*/  IMAD.MOV.U32 R216, RZ, RZ, R5 ;  /* 0x000000ffffd87224 */ /* 0x000fe200078e0005 */
[----:B------:R-:W-:Y:S01]  /*17550*/  MOV R215, RZ ;  /* 0x000000ff00d77202 */ /* 0x000fe20000000f00 */
[----:B------:R-:W-:Y:S01]  /*17560*/  IMAD.MOV.U32 R3, RZ, RZ, 0x181f ;  /* 0x0000181fff037424 */ /* 0x000fe200078e00ff */
[----:B------:R-:W-:Y:S02]  /*17570*/  MOV R2, 0x17590 ;  /* 0x0001759000027802 */ /* 0x000fe40000000f00 */
[----:B-----5:R-:W-:Y:S05]  /*17580*/  CALL.REL.NOINC `($__internal_31_$__cuda_sm70_shflsync_idx_p) ;  /* 0x0000317000007944 */ /* 0x020fea0003c00000 */
[----:B------:R-:W-:Y:S01]  /*17590*/  MOV R7, R215 ;  /* 0x000000d700077202 */ /* 0x000fe20000000f00 */
[----:B------:R-:W-:Y:S05]  /*175a0*/  BRA `(.L_x_2324) ;  /* 0xffff0ee000007947 */ /* 0x000fea000383ffff */
.L_x_2185:
[----:B------:R-:W-:Y:S01]  /*175b0*/  IMAD.MOV.U32 R216, RZ, RZ, R6 ;  /* 0x000000ffffd87224 */ /* 0x000fe200078e0006 */
[----:B------:R-:W-:Y:S01]  /*175c0*/  MOV R215, RZ ;  /* 0x000000ff00d77202 */ /* 0x000fe20000000f00 */
[----:B------:R-:W-:Y:S01]  /*175d0*/  IMAD.MOV.U32 R3, RZ, RZ, 0x181f ;  /* 0x0000181fff037424 */ /* 0x000fe200078e00ff */
[----:B------:R-:W-:Y:S02]  /*175e0*/  MOV R2, 0x17600 ;  /* 0x0001760000027802 */ /* 0x000fe40000000f00 */
[----:B-12--5:R-:W-:Y:S05]  /*175f0*/  CALL.REL.NOINC `($__internal_31_$__cuda_sm70_shflsync_idx_p) ;  /* 0x0000310000007944 */ /* 0x026fea0003c00000 */
[----:B------:R-:W-:Y:S01]  /*17600*/  MOV R2, R215 ;  /* 0x000000d700027202 */ /* 0x000fe20000000f00 */
[----:B------:R-:W-:Y:S05]  /*17610*/  BRA `(.L_x_2325) ;  /* 0xffff0e9000007947 */ /* 0x000fea000383ffff */
.L_x_2188:
[----:B------:R-:W-:Y:S01]  /*17620*/  IMAD.MOV.U32 R216, RZ, RZ, R5 ;  /* 0x000000ffffd87224 */ /* 0x000fe200078e0005 */
[----:B------:R-:W-:Y:S01]  /*17630*/  MOV R215, 0x1 ;  /* 0x0000000100d77802 */ /* 0x000fe20000000f00 */
[----:B--2---:R-:W-:Y:S01]  /*17640*/  IMAD.MOV.U32 R3, RZ, RZ, 0x181f ;  /* 0x0000181fff037424 */ /* 0x004fe200078e00ff */
[----:B----4-:R-:W-:-:S02]  /*17650*/  MOV R2, 0x17670 ;  /* 0x0001767000027802 */ /* 0x010fc40000000f00 */
[----:B-1-3-5:R-:W-:Y:S05]  /*17660*/  CALL.REL.NOINC `($__internal_31_$__cuda_sm70_shflsync_idx_p) ;  /* 0x0000309000007944 */ /* 0x02afea0003c00000 */
[----:B------:R-:W-:Y:S01]  /*17670*/  IMAD.MOV.U32 R7, RZ, RZ, R215 ;  /* 0x000000ffff077224 */ /* 0x000fe200078e00d7 */
[----:B------:R-:W-:Y:S01]  /*17680*/  MOV R215, 0x1 ;  /* 0x0000000100d77802 */ /* 0x000fe20000000f00 */
[----:B------:R-:W-:Y:S01]  /*17690*/  IMAD.MOV.U32 R216, RZ, RZ, R6 ;  /* 0x000000ffffd87224 */ /* 0x000fe200078e0006 */
[----:B------:R-:W-:-:S02]  /*176a0*/  MOV R3, 0x181f ;  /* 0x0000181f00037802 */ /* 0x000fc40000000f00 */
[----:B------:R-:W-:Y:S02]  /*176b0*/  MOV R2, 0x176d0 ;  /* 0x000176d000027802 */ /* 0x000fe40000000f00 */
[----:B------:R-:W-:Y:S05]  /*176c0*/  CALL.REL.NOINC `($__internal_31_$__cuda_sm70_shflsync_idx_p) ;  /* 0x0000303000007944 */ /* 0x000fea0003c00000 */
[----:B------:R-:W-:Y:S01]  /*176d0*/  MOV R2, R215 ;  /* 0x000000d700027202 */ /* 0x000fe20000000f00 */
[----:B------:R-:W-:Y:S05]  /*176e0*/  BRA `(.L_x_2326) ;  /* 0xffff0ea000007947 */ /* 0x000fea000383ffff */
.L_x_2191:
[----:B------:R-:W-:Y:S01]  /*176f0*/  IMAD.MOV.U32 R216, RZ, RZ, R5 ;  /* 0x000000ffffd87224 */ /* 0x000fe200078e0005 */
[----:B------:R-:W-:Y:S01]  /*17700*/  MOV R215, 0x2 ;  /* 0x0000000200d77802 */ /* 0x000fe20000000f00 */
[----:B-1----:R-:W-:Y:S01]  /*17710*/  IMAD.MOV.U32 R3, RZ, RZ, 0x181f ;  /* 0x0000181fff037424 */ /* 0x002fe200078e00ff */
[----:B----4-:R-:W-:Y:S02]  /*17720*/  MOV R2, 0x17740 ;  /* 0x0001774000027802 */ /* 0x010fe40000000f00 */
[----:B--23-5:R-:W-:Y:S05]  /*17730*/  CALL.REL.NOINC `($__internal_31_$__cuda_sm70_shflsync_idx_p) ;  /* 0x00002fc000007944 */ /* 0x02cfea0003c00000 */
[----:B------:R-:W-:Y:S01]  /*17740*/  MOV R7, R215 ;  /* 0x000000d700077202 */ /* 0x000fe20000000f00 */
[----:B------:R-:W-:Y:S05]  /*17750*/  BRA `(.L_x_2327) ;  /* 0xffff0f0000007947 */ /* 0x000fea000383ffff */
.L_x_2192:
[----:B------:R-:W-:Y:S01]  /*17760*/  IMAD.MOV.U32 R216, RZ, RZ, R6 ;  /* 0x000000ffffd87224 */ /* 0x000fe200078e0006 */
[----:B------:R-:W-:Y:S01]  /*17770*/  MOV R215, 0x2 ;  /* 0x0000000200d77802 */ /* 0x000fe20000000f00 */
[----:B------:R-:W-:Y:S01]  /*17780*/  IMAD.MOV.U32 R3, RZ, RZ, 0x181f ;  /* 0x0000181fff037424 */ /* 0x000fe200078e00ff */
[----:B----4-:R-:W-:Y:S02]  /*17790*/  MOV R2, 0x177b0 ;  /* 0x000177b000027802 */ /* 0x010fe40000000f00 */
[----:B-123-5:R-:W-:Y:S05]  /*177a0*/  CALL.REL.NOINC `($__internal_31_$__cuda_sm70_shflsync_idx_p) ;  /* 0x00002f5000007944 */ /* 0x02efea0003c00000 */
[----:B------:R-:W-:Y:S01]  /*177b0*/  MOV R2, R215 ;  /* 0x000000d700027202 */ /* 0x000fe20000000f00 */
[----:B------:R-:W-:Y:S05]  /*177c0*/  BRA `(.L_x_2328) ;  /* 0xffff0eb000007947 */ /* 0x000fea000383ffff */
.L_x_2195:
[----:B------:R-:W-:Y:S01]  /*177d0*/  IMAD.MOV.U32 R216, RZ, RZ, R5 ;  /* 0x000000ffffd87224 */ /* 0x000fe200078e0005 */
[----:B------:R-:W-:Y:S01]  /*177e0*/  MOV R215, 0x3 ;  /* 0x0000000300d77802 */ /* 0x000fe20000000f00 */
[----:B-1----:R-:W-:Y:S01]  /*177f0*/  IMAD.MOV.U32 R3, RZ, RZ, 0x181f ;  /* 0x0000181fff037424 */ /* 0x002fe200078e00ff */
[----:B------:R-:W-:-:S02]  /*17800*/  MOV R2, 0x17820 ;  /* 0x0001782000027802 */ /* 0x000fc40000000f00 */
[----:B--2345:R-:W-:Y:S05]  /*17810*/  CALL.REL.NOINC `($__internal_31_$__cuda_sm70_shflsync_idx_p) ;  /* 0x00002ee000007944 */ /* 0x03cfea0003c00000 */
        /* <DEDUP_REMOVED lines=8> */
.L_x_2198:
[----:B------:R-:W-:Y:S01]  /*178a0*/  IMAD.MOV.U32 R216, RZ, RZ, R5 ;  /* 0x000000ffffd87224 */ /* 0x000fe200078e0005 */
[----:B------:R-:W-:Y:S01]  /*178b0*/  MOV R215, 0x4 ;  /* 0x0000000400d77802 */ /* 0x000fe20000000f00 */
[----:B-1----:R-:W-:Y:S01]  /*178c0*/  IMAD.MOV.U32 R3, RZ, RZ, 0x181f ;  /* 0x0000181fff037424 */ /* 0x002fe200078e00ff */
[----:B------:R-:W-:Y:S02]  /*178d0*/  MOV R2, 0x178f0 ;  /* 0x000178f000027802 */ /* 0x000fe40000000f00 */
[----:B--2345:R-:W-:Y:S05]  /*178e0*/  CALL.REL.NOINC `($__internal_31_$__cuda_sm70_shflsync_idx_p) ;  /* 0x00002e1000007944 */ /* 0x03cfea0003c00000 */
[----:B------:R-:W-:Y:S01]  /*178f0*/  MOV R7, R215 ;  /* 0x000000d700077202 */ /* 0x000fe20000000f00 */
[----:B------:R-:W-:Y:S05]  /*17900*/  BRA `(.L_x_2330) ;  /* 0xffff0f2000007947 */ /* 0x000fea000383ffff */
.L_x_2199:
[----:B------:R-:W-:Y:S01]  /*17910*/  IMAD.MOV.U32 R216, RZ, RZ, R6 ;  /* 0x000000ffffd87224 */ /* 0x000fe200078e0006 */
[----:B------:R-:W-:Y:S01]  /*17920*/  MOV R215, 0x4 ;  /* 0x0000000400d77802 */ /* 0x000fe20000000f00 */
[----:B-1----:R-:W-:Y:S01]  /*17930*/  IMAD.MOV.U32 R3, RZ, RZ, 0x181f ;  /* 0x0000181fff037424 */ /* 0x002fe200078e00ff */
[----:B------:R-:W-:Y:S02]  /*17940*/  MOV R2, 0x17960 ;  /* 0x0001796000027802 */ /* 0x000fe40000000f00 */
[----:B--2345:R-:W-:Y:S05]  /*17950*/  CALL.REL.NOINC `($__internal_31_$__cuda_sm70_shflsync_idx_p) ;  /* 0x00002da000007944 */ /* 0x03cfea0003c00000 */
[----:B------:R-:W-:Y:S01]  /*17960*/  MOV R2, R215 ;  /* 0x000000d700027202 */ /* 0x000fe20000000f00 */
[----:B------:R-:W-:Y:S05]  /*17970*/  BRA `(.L_x_2331) ;  /* 0xffff0ed000007947 */ /* 0x000fea000383ffff */
.L_x_2202:
[----:B------:R-:W-:Y:S01]  /*17980*/  IMAD.MOV.U32 R216, RZ, RZ, R5 ;  /* 0x000000ffffd87224 */ /* 0x000fe200078e0005 */
[----:B------:R-:W-:Y:S01]  /*17990*/  MOV R215, 0x5 ;  /* 0x0000000500d77802 */ /* 0x000fe20000000f00 */
[----:B--2---:R-:W-:Y:S01]  /*179a0*/  IMAD.MOV.U32 R3, RZ, RZ, 0x181f ;  /* 0x0000181fff037424 */ /* 0x004fe200078e00ff */
[----:B---3--:R-:W-:-:S02]  /*179b0*/  MOV R2, 0x179d0 ;  /* 0x000179d000027802 */ /* 0x008fc40000000f00 */
[----:B-1--45:R-:W-:Y:S05]  /*179c0*/  CALL.REL.NOINC `($__internal_31_$__cuda_sm70_shflsync_idx_p) ;  /* 0x00002d3000007944 */ /* 0x032fea0003c00000 */
        /* <DEDUP_REMOVED lines=8> */
.L_x_2205:
[----:B------:R-:W-:Y:S01]  /*17a50*/  IMAD.MOV.U32 R216, RZ, RZ, R5 ;  /* 0x000000ffffd87224 */ /* 0x000fe200078e0005 */
[----:B------:R-:W-:Y:S01]  /*17a60*/  MOV R215, 0x6 ;  /* 0x0000000600d77802 */ /* 0x000fe20000000f00 */
[----:B-1----:R-:W-:Y:S01]  /*17a70*/  IMAD.MOV.U32 R3, RZ, RZ, 0x181f ;  /* 0x0000181fff037424 */ /* 0x002fe200078e00ff */
[----:B---3--:R-:W-:Y:S02]  /*17a80*/  MOV R2, 0x17aa0 ;  /* 0x00017aa000027802 */ /* 0x008fe40000000f00 */
[----:B--2-45:R-:W-:Y:S05]  /*17a90*/  CALL.REL.NOINC `($__internal_31_$__cuda_sm70_shflsync_idx_p) ;  /* 0x00002c6000007944 */ /* 0x034fea0003c00000 */
[----:B------:R-:W-:Y:S01]  /*17aa0*/  MOV R7, R215 ;  /* 0x000000d700077202 */ /* 0x000fe20000000f00 */
[----:B------:R-:W-:Y:S05]  /*17ab0*/  BRA `(.L_x_2333) ;  /* 0xffff0f4000007947 */ /* 0x000fea000383ffff */
.L_x_2206:
[----:B------:R-:W-:Y:S01]  /*17ac0*/  IMAD.MOV.U32 R216, RZ, RZ, R6 ;  /* 0x000000ffffd87224 */ /* 0x000fe200078e0006 */
[----:B------:R-:W-:Y:S01]  /*17ad0*/  MOV R215, 0x6 ;  /* 0x0000000600d77802 */ /* 0x000fe20000000f00 */
[----:B------:R-:W-:Y:S01]  /*17ae0*/  IMAD.MOV.U32 R3, RZ, RZ, 0x181f ;  /* 0x0000181fff037424 */ /* 0x000fe200078e00ff */
[----:B---3--:R-:W-:Y:S02]  /*17af0*/  MOV R2, 0x17b10 ;  /* 0x00017b1000027802 */ /* 0x008fe40000000f00 */
[----:B-12-45:R-:W-:Y:S05]  /*17b00*/  CALL.REL.NOINC `($__internal_31_$__cuda_sm70_shflsync_idx_p) ;  /* 0x00002bf000007944 */ /* 0x036fea0003c00000 */
[----:B------:R-:W-:Y:S01]  /*17b10*/  MOV R2, R215 ;  /* 0x000000d700027202 */ /* 0x000fe20000000f00 */
[----:B------:R-:W-:Y:S05]  /*17b20*/  BRA `(.L_x_2334) ;  /* 0xffff0ef000007947 */ /* 0x000fea000383ffff */
.L_x_2209:
        /* <DEDUP_REMOVED lines=13> */
.L_x_2242:
[----:B------:R-:W-:Y:S01]  /*17c00*/  IMAD.MOV.U32 R216, RZ, RZ, R5 ;  /* 0x000000ffffd87224 */ /* 0x000fe200078e0005 */
[----:B------:R-:W-:Y:S01]  /*17c10*/  MOV R215, RZ ;  /* 0x000000ff00d77202 */ /* 0x000fe20000000f00 */
[----:B------:R-:W-:Y:S01]  /*17c20*/  IMAD.MOV.U32 R3, RZ, RZ, 0x181f ;  /* 0x0000181fff037424 */ /* 0x000fe200078e00ff */
[----:B------:R-:W-:Y:S02]  /*17c30*/  MOV R2, 0x17c50 ;  /* 0x00017c5000027802 */ /* 0x000fe40000000f00 */
[----:B------:R-:W-:Y:S05]  /*17c40*/  CALL.REL.NOINC `($__internal_31_$__cuda_sm70_shflsync_idx_p) ;  /* 0x00002ab000007944 */ /* 0x000fea0003c00000 */
[----:B------:R-:W-:Y:S01]  /*17c50*/  MOV R11, R215 ;  /* 0x000000d7000b7202 */ /* 0x000fe20000000f00 */
[----:B------:R-:W-:Y:S05]  /*17c60*/  BRA `(.L_x_2336) ;  /* 0xffff56b000007947 */ /* 0x000fea000383ffff */
.L_x_2243:
[----:B------:R-:W-:Y:S01]  /*17c70*/  IMAD.MOV.U32 R216, RZ, RZ, R4 ;  /* 0x000000ffffd87224 */ /* 0x000fe200078e0004 */
[----:B------:R-:W-:Y:S01]  /*17c80*/  MOV R215, RZ ;  /* 0x000000ff00d77202 */ /* 0x000fe20000000f00 */
[----:B------:R-:W-:Y:S01]  /*17c90*/  IMAD.MOV.U32 R3, RZ, RZ, 0x181f ;  /* 0x0000181fff037424 */ /* 0x000fe200078e00ff */
[----:B------:R-:W-:Y:S02]  /*17ca0*/  MOV R2, 0x17cc0 ;  /* 0x00017cc000027802 */ /* 0x000fe40000000f00 */
[----:B-12---:R-:W-:Y:S05]  /*17cb0*/  CALL.REL.NOINC `($__internal_31_$__cuda_sm70_shflsync_idx_p) ;  /* 0x00002a4000007944 */ /* 0x006fea0003c00000 */
        /* <DEDUP_REMOVED lines=12> */
[----:B------:R-:W-:Y:S05]  /*17d80*/  CALL.REL.NOINC `($__internal_31_$__cuda_sm70_shflsync_idx_p) ;  /* 0x0000297000007944 */ /* 0x000fea0003c00000 */
[----:B------:R-:W-:Y:S01]  /*17d90*/  IMAD.MOV.U32 R7, RZ, RZ, R215 ;  /* 0x000000ffff077224 */ /* 0x000fe200078e00d7 */
[----:B------:R-:W-:Y:S01]  /*17da0*/  MOV R215, 0x1 ;  /* 0x0000000100d77802 */ /* 0x000fe20000000f00 */
[----:B------:R-:W-:Y:S01]  /*17db0*/  IMAD.MOV.U32 R216, RZ, RZ, R4 ;  /* 0x000000ffffd87224 */ /* 0x000fe200078e0004 */
[----:B------:R-:W-:Y:S02]  /*17dc0*/  MOV R3, 0x181f ;  /* 0x0000181f00037802 */ /* 0x000fe40000000f00 */
[----:B------:R-:W-:Y:S02]  /*17dd0*/  MOV R2, 0x17df0 ;  /* 0x00017df000027802 */ /* 0x000fe40000000f00 */
[----:B------:R-:W-:Y:S05]  /*17de0*/  CALL.REL.NOINC `($__internal_31_$__cuda_sm70_shflsync_idx_p) ;  /* 0x0000291000007944 */ /* 0x000fea0003c00000 */
        /* <DEDUP_REMOVED lines=60> */
[----:B------:R-:W-:Y:S01]  /*181b0*/  MOV R4, R215 ;  /* 0x000000d700047202 */ /* 0x000fe20000000f00 */
[----:B------:R-:W-:Y:S05]  /*181c0*/  BRA `(.L_x_2337) ;  /* 0xffff52d000007947 */ /* 0x000fea000383ffff */
.L_x_2244:
[----:B------:R-:W-:Y:S01]  /*181d0*/  IMAD.MOV.U32 R84, RZ, RZ, R4 ;  /* 0x000000ffff547224 */ /* 0x000fe200078e0004 */
[----:B------:R-:W-:-:S02]  /*181e0*/  MOV R0, 0x2 ;  /* 0x0000000200007802 */ /* 0x000fc40000000f00 */
[----:B------:R-:W-:Y:S02]  /*181f0*/  MOV R2, 0x18210 ;  /* 0x0001821000027802 */ /* 0x000fe40000000f00 */
[----:B------:R-:W-:Y:S05]  /*18200*/  CALL.REL.NOINC `($__internal_30_$__cuda_sm70_shflsync_bfly_p) ;  /* 0x0000249000007944 */ /* 0x000fea0003c00000 */
[----:B------:R-:W-:Y:S01]  /*18210*/  FMNMX.FTZ R4, R4, R0, !PT ;  /* 0x0000000004047209 */ /* 0x000fe20007810000 */
[----:B------:R-:W-:Y:S01]  /*18220*/  IMAD.MOV.U32 R0, RZ, RZ, 0x1 ;  /* 0x00000001ff007424 */ /* 0x000fe200078e00ff */
[----:B------:R-:W-:-:S03]  /*18230*/  MOV R2, 0x18260 ;  /* 0x0001826000027802 */ /* 0x000fc60000000f00 */
[----:B------:R-:W-:Y:S02]  /*18240*/  IMAD.MOV.U32 R84, RZ, RZ, R4 ;  /* 0x000000ffff547224 */ /* 0x000fe400078e0004 */
[----:B------:R-:W-:Y:S05]  /*18250*/  CALL.REL.NOINC `($__internal_30_$__cuda_sm70_shflsync_bfly_p) ;  /* 0x0000244000007944 */ /* 0x000fea0003c00000 */
[----:B------:R-:W-:Y:S01]  /*18260*/  FMNMX.FTZ R90, R4, R0, !PT ;  /* 0x00000000045a7209 */ /* 0x000fe20007810000 */
[----:B------:R-:W-:Y:S01]  /*18270*/  IMAD.MOV.U32 R84, RZ, RZ, R5 ;  /* 0x000000ffff547224 */ /* 0x000fe200078e0005 */
[----:B------:R-:W-:Y:S01]  /*18280*/  MOV R2, 0x182b0 ;  /* 0x000182b000027802 */ /* 0x000fe20000000f00 */
[----:B------:R-:W-:Y:S02]  /*18290*/  IMAD.MOV.U32 R0, RZ, RZ, 0x2 ;  /* 0x00000002ff007424 */ /* 0x000fe400078e00ff */
        /* <DEDUP_REMOVED lines=26> */
[----:B------:R-:W-:Y:S01]  /*18440*/  MOV R8, R0 ;  /* 0x0000000000087202 */ /* 0x000fe20000000f00 */
[----:B------:R-:W-:Y:S05]  /*18450*/  BRA `(.L_x_2338) ;  /* 0xffff5d1000007947 */ /* 0x000fea000383ffff */
.L_x_2246:
[----:B-1--4-:R-:W-:Y:S01]  /*18460*/  MOV R215, RZ ;  /* 0x000000ff00d77202 */ /* 0x012fe20000000f00 */
[----:B------:R-:W-:Y:S01]  /*18470*/  IMAD.MOV.U32 R216, RZ, RZ, R56 ;  /* 0x000000ffffd87224 */ /* 0x000fe200078e0038 */
[----:B------:R-:W-:Y:S01]  /*18480*/  MOV R2, 0x184b0 ;  /* 0x000184b000027802 */ /* 0x000fe20000000f00 */
[----:B------:R-:W-:Y:S02]  /*18490*/  IMAD.MOV.U32 R3, RZ, RZ, 0x181f ;  /* 0x0000181fff037424 */ /* 0x000fe400078e00ff */
[----:B------:R-:W-:Y:S05]  /*184a0*/  CALL.REL.NOINC `($__internal_31_$__cuda_sm70_shflsync_idx_p) ;  /* 0x0000225000007944 */ /* 0x000fea0003c00000 */
[----:B------:R-:W-:Y:S01]  /*184b0*/  MOV R58, R215 ;  /* 0x000000d7003a7202 */ /* 0x000fe20000000f00 */
[----:B------:R-:W-:-:S05]  /*184c0*/  BRA `(.L_x_2339) ;  /* 0xffff77e000007947 */ /* 0x000fca000383ffff */
.L_x_2249:
[----:B------:R-:W-:Y:S01]  /*184d0*/  MOV R215, RZ ;  /* 0x000000ff00d77202 */ /* 0x000fe20000000f00 */
[----:B------:R-:W-:Y:S01]  /*184e0*/  IMAD.MOV.U32 R216, RZ, RZ, R84 ;  /* 0x000000ffffd87224 */ /* 0x000fe200078e0054 */
[----:B------:R-:W-:Y:S01]  /*184f0*/  MOV R2, 0x18520 ;  /* 0x0001852000027802 */ /* 0x000fe20000000f00 */
[----:B------:R-:W-:Y:S02]  /*18500*/  IMAD.MOV.U32 R3, RZ, RZ, 0x181f ;  /* 0x0000181fff037424 */ /* 0x000fe400078e00ff */
[----:B------:R-:W-:Y:S05]  /*18510*/  CALL.REL.NOINC `($__internal_31_$__cuda_sm70_shflsync_idx_p) ;  /* 0x000021e000007944 */ /* 0x000fea0003c00000 */
[----:B------:R-:W-:Y:S01]  /*18520*/  MOV R90, R215 ;  /* 0x000000d7005a7202 */ /* 0x000fe20000000f00 */
[----:B------:R-:W-:-:S05]  /*18530*/  BRA `(.L_x_2340) ;  /* 0xffff821000007947 */ /* 0x000fca000383ffff */
.L_x_2250:
[----:B------:R-:W-:Y:S01]  /*18540*/  MOV R215, RZ ;  /* 0x000000ff00d77202 */ /* 0x000fe20000000f00 */
[----:B------:R-:W-:Y:S01]  /*18550*/  IMAD.MOV.U32 R216, RZ, RZ, R0 ;  /* 0x000000ffffd87224 */ /* 0x000fe200078e0000 */
[----:B------:R-:W-:Y:S01]  /*18560*/  MOV R2, 0x18590 ;  /* 0x0001859000027802 */ /* 0x000fe20000000f00 */
[----:B------:R-:W-:Y:S02]  /*18570*/  IMAD.MOV.U32 R3, RZ, RZ, 0x181f ;  /* 0x0000181fff037424 */ /* 0x000fe400078e00ff */
[----:B-12---:R-:W-:Y:S05]  /*18580*/  CALL.REL.NOINC `($__internal_31_$__cuda_sm70_shflsync_idx_p) ;  /* 0x0000217000007944 */ /* 0x006fea0003c00000 */
        /* <DEDUP_REMOVED lines=13> */
[----:B------:R-:W-:Y:S05]  /*18660*/  CALL.REL.NOINC `($__internal_31_$__cuda_sm70_shflsync_idx_p) ;  /* 0x0000209000007944 */ /* 0x000fea0003c00000 */
[----:B------:R-:W-:Y:S01]  /*18670*/  MOV R3, 0x181f ;  /* 0x0000181f00037802 */ /* 0x000fe20000000f00 */
[----:B------:R-:W-:Y:S01]  /*18680*/  IMAD.MOV.U32 R90, RZ, RZ, R215 ;  /* 0x000000ffff5a7224 */ /* 0x000fe200078e00d7 */
[----:B------:R-:W-:Y:S01]  /*18690*/  MOV R215, 0x1 ;  /* 0x0000000100d77802 */ /* 0x000fe20000000f00 */
[----:B------:R-:W-:Y:S01]  /*186a0*/  IMAD.MOV.U32 R216, RZ, RZ, R0 ;  /* 0x000000ffffd87224 */ /* 0x000fe200078e0000 */
[----:B------:R-:W-:Y:S02]  /*186b0*/  MOV R2, 0x186d0 ;  /* 0x000186d000027802 */ /* 0x000fe40000000f00 */
[----:B------:R-:W-:Y:S05]  /*186c0*/  CALL.REL.NOINC `($__internal_31_$__cuda_sm70_shflsync_idx_p) ;  /* 0x0000203000007944 */ /* 0x000fea0003c00000 */
        /* <DEDUP_REMOVED lines=60> */
[----:B------:R-:W-:Y:S01]  /*18a90*/  MOV R2, R215 ;  /* 0x000000d700027202 */ /* 0x000fe20000000f00 */
[----:B------:R-:W-:-:S05]  /*18aa0*/  BRA `(.L_x_2341) ;  /* 0xffff7e3000007947 */ /* 0x000fca000383ffff */
.L_x_2251:
[----:B------:R-:W-:Y:S02]  /*18ab0*/  MOV R0, 0x2 ;  /* 0x0000000200007802 */ /* 0x000fe40000000f00 */
[----:B------:R-:W-:Y:S02]  /*18ac0*/  MOV R2, 0x18ae0 ;  /* 0x00018ae000027802 */ /* 0x000fe40000000f00 */
[----:B------:R-:W-:Y:S05]  /*18ad0*/  CALL.REL.NOINC `($__internal_30_$__cuda_sm70_shflsync_bfly_p) ;  /* 0x00001bc000007944 */ /* 0x000fea0003c00000 */
[----:B------:R-:W-:Y:S01]  /*18ae0*/  FMNMX.FTZ R84, R84, R0, !PT ;  /* 0x0000000054547209 */ /* 0x000fe20007810000 */
[----:B------:R-:W-:Y:S01]  /*18af0*/  IMAD.MOV.U32 R0, RZ, RZ, 0x1 ;  /* 0x00000001ff007424 */ /* 0x000fe200078e00ff */
[----:B------:R-:W-:Y:S02]  /*18b00*/  MOV R2, 0x18b20 ;  /* 0x00018b2000027802 */ /* 0x000fe40000000f00 */
        /* <DEDUP_REMOVED lines=28> */
[----:B------:R-:W-:-:S05]  /*18cd0*/  BRA `(.L_x_2342) ;  /* 0xffff82b000007947 */ /* 0x000fca000383ffff */
.L_x_2253:
[----:B------:R-:W-:Y:S01]  /*18ce0*/  IMAD.MOV.U32 R84, RZ, RZ, R225 ;  /* 0x000000ffff547224 */ /* 0x000fe200078e00e1 */
[----:B------:R-:W-:-:S02]  /*18cf0*/  MOV R0, 0x2 ;  /* 0x0000000200007802 */ /* 0x000fc40000000f00 */
[----:B------:R-:W-:Y:S02]  /*18d00*/  MOV R2, 0x18d20 ;  /* 0x00018d2000027802 */ /* 0x000fe40000000f00 */
[----:B------:R-:W-:Y:S05]  /*18d10*/  CALL.REL.NOINC `($__internal_30_$__cuda_sm70_shflsync_bfly_p) ;  /* 0x0000198000007944 */ /* 0x000fea0003c00000 */
[----:B------:R-:W-:Y:S05]  /*18d20*/  BRA `(.L_x_2343) ;  /* 0xffffa00000007947 */ /* 0x000fea000383ffff */
.L_x_2254:
[----:B------:R-:W-:Y:S01]  /*18d30*/  IMAD.MOV.U32 R84, RZ, RZ, R4 ;  /* 0x000000ffff547224 */ /* 0x000fe200078e0004 */
[----:B------:R-:W-:Y:S02]  /*18d40*/  MOV R0, 0x1 ;  /* 0x0000000100007802 */ /* 0x000fe40000000f00 */
[----:B------:R-:W-:Y:S02]  /*18d50*/  MOV R2, 0x18d70 ;  /* 0x00018d7000027802 */ /* 0x000fe40000000f00 */
[----:B-1----:R-:W-:Y:S05]  /*18d60*/  CALL.REL.NOINC `($__internal_30_$__cuda_sm70_shflsync_bfly_p) ;  /* 0x0000193000007944 */ /* 0x002fea0003c00000 */
[----:B------:R-:W-:Y:S01]  /*18d70*/  FADD.FTZ R4, R4, R0 ;  /* 0x0000000004047221 */ /* 0x000fe20000010000 */
[----:B------:R-:W-:Y:S02]  /*18d80*/  MOV R84, R224 ;  /* 0x000000e000547202 */ /* 0x000fe40000000f00 */
[----:B------:R-:W-:Y:S02]  /*18d90*/  MOV R0, 0x2 ;  /* 0x0000000200007802 */ /* 0x000fe40000000f00 */
[----:B------:R-:W-:Y:S02]  /*18da0*/  MOV R2, 0x18dc0 ;  /* 0x00018dc000027802 */ /* 0x000fe40000000f00 */
[----:B------:R-:W-:Y:S05]  /*18db0*/  CALL.REL.NOINC `($__internal_30_$__cuda_sm70_shflsync_bfly_p) ;  /* 0x000018e000007944 */ /* 0x000fea0003c00000 */
[----:B------:R-:W-:Y:S01]  /*18dc0*/  FADD.FTZ R6, R224, R0 ;  /* 0x00000000e0067221 */ /* 0x000fe20000010000 */
[----:B------:R-:W-:Y:S02]  /*18dd0*/  MOV R0, 0x1 ;  /* 0x0000000100007802 */ /* 0x000fe40000000f00 */
[----:B------:R-:W-:-:S02]  /*18de0*/  MOV R2, 0x18e10 ;  /* 0x00018e1000027802 */ /* 0x000fc40000000f00 */
[----:B------:R-:W-:Y:S02]  /*18df0*/  MOV R84, R6 ;  /* 0x0000000600547202 */ /* 0x000fe40000000f00 */
[----:B------:R-:W-:Y:S05]  /*18e00*/  CALL.REL.NOINC `($__internal_30_$__cuda_sm70_shflsync_bfly_p) ;  /* 0x0000189000007944 */ /* 0x000fea0003c00000 */
[----:B------:R-:W-:Y:S01]  /*18e10*/  FADD.FTZ R6, R6, R0 ;  /* 0x0000000006067221 */ /* 0x000fe20000010000 */
[----:B------:R-:W-:Y:S02]  /*18e20*/  MOV R84, R243 ;  /* 0x000000f300547202 */ /* 0x000fe40000000f00 */
[----:B------:R-:W-:Y:S02]  /*18e30*/  MOV R0, 0x2 ;  /* 0x0000000200007802 */ /* 0x000fe40000000f00 */
[----:B------:R-:W-:Y:S02]  /*18e40*/  MOV R2, 0x18e60 ;  /* 0x00018e6000027802 */ /* 0x000fe40000000f00 */
[----:B------:R-:W-:Y:S05]  /*18e50*/  CALL.REL.NOINC `($__internal_30_$__cuda_sm70_shflsync_bfly_p) ;  /* 0x0000184000007944 */ /* 0x000fea0003c00000 */
[----:B------:R-:W-:Y:S01]  /*18e60*/  FADD.FTZ R5, R243, R0 ;  /* 0x00000000f3057221 */ /* 0x000fe20000010000 */
[----:B------:R-:W-:Y:S02]  /*18e70*/  MOV R0, 0x1 ;  /* 0x0000000100007802 */ /* 0x000fe40000000f00 */
[----:B------:R-:W-:Y:S02]  /*18e80*/  MOV R2, 0x18eb0 ;  /* 0x00018eb000027802 */ /* 0x000fe40000000f00 */
[----:B------:R-:W-:-:S02]  /*18e90*/  MOV R84, R5 ;  /* 0x0000000500547202 */ /* 0x000fc40000000f00 */
[----:B------:R-:W-:Y:S05]  /*18ea0*/  CALL.REL.NOINC `($__internal_30_$__cuda_sm70_shflsync_bfly_p) ;  /* 0x000017f000007944 */ /* 0x000fea0003c00000 */
[----:B------:R-:W-:Y:S01]  /*18eb0*/  FADD.FTZ R5, R5, R0 ;  /* 0x0000000005057221 */ /* 0x000fe20000010000 */
[----:B------:R-:W-:-:S02]  /*18ec0*/  MOV R84, R246 ;  /* 0x000000f600547202 */ /* 0x000fc40000000f00 */
[----:B------:R-:W-:Y:S02]  /*18ed0*/  MOV R0, 0x2 ;  /* 0x0000000200007802 */ /* 0x000fe40000000f00 */
[----:B------:R-:W-:Y:S02]  /*18ee0*/  MOV R2, 0x18f00 ;  /* 0x00018f0000027802 */ /* 0x000fe40000000f00 */
[----:B------:R-:W-:Y:S05]  /*18ef0*/  CALL.REL.NOINC `($__internal_30_$__cuda_sm70_shflsync_bfly_p) ;  /* 0x000017a000007944 */ /* 0x000fea0003c00000 */
[----:B------:R-:W-:Y:S01]  /*18f00*/  FADD.FTZ R7, R246, R0 ;  /* 0x00000000f6077221 */ /* 0x000fe20000010000 */
[----:B------:R-:W-:Y:S02]  /*18f10*/  MOV R0, 0x1 ;  /* 0x0000000100007802 */ /* 0x000fe40000000f00 */
[----:B------:R-:W-:Y:S02]  /*18f20*/  MOV R2, 0x18f50 ;  /* 0x00018f5000027802 */ /* 0x000fe40000000f00 */
[----:B------:R-:W-:Y:S02]  /*18f30*/  MOV R84, R7 ;  /* 0x0000000700547202 */ /* 0x000fe40000000f00 */
[----:B------:R-:W-:Y:S05]  /*18f40*/  CALL.REL.NOINC `($__internal_30_$__cuda_sm70_shflsync_bfly_p) ;  /* 0x0000175000007944 */ /* 0x000fea0003c00000 */
[----:B------:R-:W-:Y:S01]  /*18f50*/  MOV R8, R0 ;  /* 0x0000000000087202 */ /* 0x000fe20000000f00 */
[----:B------:R-:W-:Y:S05]  /*18f60*/  BRA `(.L_x_2344) ;  /* 0xffff9eb000007947 */ /* 0x000fea000383ffff */
.L_x_2261:
[----:B-1-34-:R-:W-:Y:S01]  /*18f70*/  IMAD.MOV.U32 R216, RZ, RZ, R5 ;  /* 0x000000ffffd87224 */ /* 0x01afe200078e0005 */
[----:B------:R-:W-:Y:S01]  /*18f80*/  MOV R215, RZ ;  /* 0x000000ff00d77202 */ /* 0x000fe20000000f00 */
[----:B------:R-:W-:Y:S01]  /*18f90*/  IMAD.MOV.U32 R3, RZ, RZ, 0x181f ;  /* 0x0000181fff037424 */ /* 0x000fe200078e00ff */
[----:B------:R-:W-:-:S02]  /*18fa0*/  MOV R2, 0x18fc0 ;  /* 0x00018fc000027802 */ /* 0x000fc40000000f00 */
[----:B------:R-:W-:Y:S05]  /*18fb0*/  CALL.REL.NOINC `($__internal_31_$__cuda_sm70_shflsync_idx_p) ;  /* 0x0000174000007944 */ /* 0x000fea0003c00000 */
[----:B------:R-:W-:Y:S01]  /*18fc0*/  MOV R7, R215 ;  /* 0x000000d700077202 */ /* 0x000fe20000000f00 */
[----:B------:R-:W-:Y:S05]  /*18fd0*/  BRA `(.L_x_2345) ;  /* 0xffffb51000007947 */ /* 0x000fea000383ffff */
.L_x_2262:
[----:B------:R-:W-:Y:S01]  /*18fe0*/  IMAD.MOV.U32 R216, RZ, RZ, R6 ;  /* 0x000000ffffd87224 */ /* 0x000fe200078e0006 */
[----:B------:R-:W-:Y:S01]  /*18ff0*/  MOV R215, RZ ;  /* 0x000000ff00d77202 */ /* 0x000fe20000000f00 */
[----:B------:R-:W-:Y:S01]  /*19000*/  IMAD.MOV.U32 R3, RZ, RZ, 0x181f ;  /* 0x0000181fff037424 */ /* 0x000fe200078e00ff */
[----:B------:R-:W-:-:S02]  /*19010*/  MOV R2, 0x19030 ;  /* 0x0001903000027802 */ /* 0x000fc40000000f00 */
[----:B-12---:R-:W-:Y:S05]  /*19020*/  CALL.REL.NOINC `($__internal_31_$__cuda_sm70_shflsync_idx_p) ;  /* 0x000016d000007944 */ /* 0x006fea0003c00000 */
[----:B------:R-:W-:Y:S01]  /*19030*/  MOV R2, R215 ;  /* 0x000000d700027202 */ /* 0x000fe20000000f00 */
[----:B------:R-:W-:Y:S05]  /*19040*/  BRA `(.L_x_2346) ;  /* 0xffffb4c000007947 */ /* 0x000fea000383ffff */
.L_x_2263:
[----:B------:R-:W-:Y:S01]  /*19050*/  IMAD.MOV.U32 R216, RZ, RZ, R5 ;  /* 0x000000ffffd87224 */ /* 0x000fe200078e0005 */
[----:B------:R-:W-:Y:S01]  /*19060*/  MOV R215, 0x1 ;  /* 0x0000000100d77802 */ /* 0x000fe20000000f00 */
[----:B--2---:R-:W-:Y:S01]  /*19070*/  IMAD.MOV.U32 R3, RZ, RZ, 0x181f ;  /* 0x0000181fff037424 */ /* 0x004fe200078e00ff */
[----:B------:R-:W-:-:S02]  /*19080*/  MOV R2, 0x190a0 ;  /* 0x000190a000027802 */ /* 0x000fc40000000f00 */
[----:B-1-3--:R-:W-:Y:S05]  /*19090*/  CALL.REL.NOINC `($__internal_31_$__cuda_sm70_shflsync_idx_p) ;  /* 0x0000166000007944 */ /* 0x00afea0003c00000 */
        /* <DEDUP_REMOVED lines=8> */
.L_x_2264:
[----:B------:R-:W-:Y:S01]  /*19120*/  IMAD.MOV.U32 R216, RZ, RZ, R5 ;  /* 0x000000ffffd87224 */ /* 0x000fe200078e0005 */
[----:B------:R-:W-:Y:S01]  /*19130*/  MOV R215, 0x2 ;  /* 0x0000000200d77802 */ /* 0x000fe20000000f00 */
[----:B-1----:R-:W-:Y:S01]  /*19140*/  IMAD.MOV.U32 R3, RZ, RZ, 0x181f ;  /* 0x0000181fff037424 */ /* 0x002fe200078e00ff */
[----:B------:R-:W-:Y:S02]  /*19150*/  MOV R2, 0x19170 ;  /* 0x0001917000027802 */ /* 0x000fe40000000f00 */
[----:B---34-:R-:W-:Y:S05]  /*19160*/  CALL.REL.NOINC `($__internal_31_$__cuda_sm70_shflsync_idx_p) ;  /* 0x0000159000007944 */ /* 0x018fea0003c00000 */
[----:B------:R-:W-:Y:S01]  /*19170*/  MOV R7, R215 ;  /* 0x000000d700077202 */ /* 0x000fe20000000f00 */
[----:B------:R-:W-:Y:S05]  /*19180*/  BRA `(.L_x_2348) ;  /* 0xffffb46000007947 */ /* 0x000fea000383ffff */
.L_x_2265:
[----:B------:R-:W-:Y:S01]  /*19190*/  IMAD.MOV.U32 R216, RZ, RZ, R6 ;  /* 0x000000ffffd87224 */ /* 0x000fe200078e0006 */
[----:B------:R-:W-:Y:S01]  /*191a0*/  MOV R215, 0x2 ;  /* 0x0000000200d77802 */ /* 0x000fe20000000f00 */
[----:B-1----:R-:W-:Y:S01]  /*191b0*/  IMAD.MOV.U32 R3, RZ, RZ, 0x181f ;  /* 0x0000181fff037424 */ /* 0x002fe200078e00ff */
[----:B------:R-:W-:Y:S02]  /*191c0*/  MOV R2, 0x191e0 ;  /* 0x000191e000027802 */ /* 0x000fe40000000f00 */
[----:B--234-:R-:W-:Y:S05]  /*191d0*/  CALL.REL.NOINC `($__internal_31_$__cuda_sm70_shflsync_idx_p) ;  /* 0x0000152000007944 */ /* 0x01cfea0003c00000 */
[----:B------:R-:W-:Y:S01]  /*191e0*/  MOV R2, R215 ;  /* 0x000000d700027202 */ /* 0x000fe20000000f00 */
[----:B------:R-:W-:Y:S05]  /*191f0*/  BRA `(.L_x_2349) ;  /* 0xffffb41000007947 */ /* 0x000fea000383ffff */
.L_x_2266:
[----:B------:R-:W-:Y:S01]  /*19200*/  IMAD.MOV.U32 R216, RZ, RZ, R5 ;  /* 0x000000ffffd87224 */ /* 0x000fe200078e0005 */
[----:B------:R-:W-:Y:S01]  /*19210*/  MOV R215, 0x3 ;  /* 0x0000000300d77802 */ /* 0x000fe20000000f00 */
[----:B--2---:R-:W-:Y:S01]  /*19220*/  IMAD.MOV.U32 R3, RZ, RZ, 0x181f ;  /* 0x0000181fff037424 */ /* 0x004fe200078e00ff */
[----:B------:R-:W-:-:S02]  /*19230*/  MOV R2, 0x19250 ;  /* 0x0001925000027802 */ /* 0x000fc40000000f00 */
[----:B-1-34-:R-:W-:Y:S05]  /*19240*/  CALL.REL.NOINC `($__internal_31_$__cuda_sm70_shflsync_idx_p) ;  /* 0x000014b000007944 */ /* 0x01afea0003c00000 */
        /* <DEDUP_REMOVED lines=8> */
.L_x_2267:
[----:B------:R-:W-:Y:S01]  /*192d0*/  IMAD.MOV.U32 R216, RZ, RZ, R5 ;  /* 0x000000ffffd87224 */ /* 0x000fe200078e0005 */
[----:B------:R-:W-:Y:S01]  /*192e0*/  MOV R215, 0x4 ;  /* 0x0000000400d77802 */ /* 0x000fe20000000f00 */
[----:B--2---:R-:W-:Y:S01]  /*192f0*/  IMAD.MOV.U32 R3, RZ, RZ, 0x181f ;  /* 0x0000181fff037424 */ /* 0x004fe200078e00ff */
[----:B------:R-:W-:Y:S02]  /*19300*/  MOV R2, 0x19320 ;  /* 0x0001932000027802 */ /* 0x000fe40000000f00 */
[----:B-1-34-:R-:W-:Y:S05]  /*19310*/  CALL.REL.NOINC `($__internal_31_$__cuda_sm70_shflsync_idx_p) ;  /* 0x000013e000007944 */ /* 0x01afea0003c00000 */
[----:B------:R-:W-:Y:S01]  /*19320*/  MOV R7, R215 ;  /* 0x000000d700077202 */ /* 0x000fe20000000f00 */
[----:B------:R-:W-:Y:S05]  /*19330*/  BRA `(.L_x_2351) ;  /* 0xffffb3c000007947 */ /* 0x000fea000383ffff */
.L_x_2268:
[----:B------:R-:W-:Y:S01]  /*19340*/  IMAD.MOV.U32 R216, RZ, RZ, R6 ;  /* 0x000000ffffd87224 */ /* 0x000fe200078e0006 */
[----:B------:R-:W-:Y:S01]  /*19350*/  MOV R215, 0x4 ;  /* 0x0000000400d77802 */ /* 0x000fe20000000f00 */
[----:B--2---:R-:W-:Y:S01]  /*19360*/  IMAD.MOV.U32 R3, RZ, RZ, 0x181f ;  /* 0x0000181fff037424 */ /* 0x004fe200078e00ff */
[----:B------:R-:W-:Y:S02]  /*19370*/  MOV R2, 0x19390 ;  /* 0x0001939000027802 */ /* 0x000fe40000000f00 */
[----:B-1-34-:R-:W-:Y:S05]  /*19380*/  CALL.REL.NOINC `($__internal_31_$__cuda_sm70_shflsync_idx_p) ;  /* 0x0000137000007944 */ /* 0x01afea0003c00000 */
[----:B------:R-:W-:Y:S01]  /*19390*/  MOV R2, R215 ;  /* 0x000000d700027202 */ /* 0x000fe20000000f00 */
[----:B------:R-:W-:Y:S05]  /*193a0*/  BRA `(.L_x_2352) ;  /* 0xffffb37000007947 */ /* 0x000fea000383ffff */
.L_x_2269:
[----:B------:R-:W-:Y:S01]  /*193b0*/  IMAD.MOV.U32 R216, RZ, RZ, R5 ;  /* 0x000000ffffd87224 */ /* 0x000fe200078e0005 */
[----:B------:R-:W-:Y:S01]  /*193c0*/  MOV R215, 0x5 ;  /* 0x0000000500d77802 */ /* 0x000fe20000000f00 */
[----:B-1----:R-:W-:Y:S01]  /*193d0*/  IMAD.MOV.U32 R3, RZ, RZ, 0x181f ;  /* 0x0000181fff037424 */ /* 0x002fe200078e00ff */
[----:B------:R-:W-:-:S02]  /*193e0*/  MOV R2, 0x19400 ;  /* 0x0001940000027802 */ /* 0x000fc40000000f00 */
[----:B--234-:R-:W-:Y:S05]  /*193f0*/  CALL.REL.NOINC `($__internal_31_$__cuda_sm70_shflsync_idx_p) ;  /* 0x0000130000007944 */ /* 0x01cfea0003c00000 */
        /* <DEDUP_REMOVED lines=8> */
.L_x_2270:
[----:B------:R-:W-:Y:S01]  /*19480*/  IMAD.MOV.U32 R216, RZ, RZ, R5 ;  /* 0x000000ffffd87224 */ /* 0x000fe200078e0005 */
[----:B------:R-:W-:Y:S01]  /*19490*/  MOV R215, 0x6 ;  /* 0x0000000600d77802 */ /* 0x000fe20000000f00 */
[----:B--2---:R-:W-:Y:S01]  /*194a0*/  IMAD.MOV.U32 R3, RZ, RZ, 0x181f ;  /* 0x0000181fff037424 */ /* 0x004fe200078e00ff */
[----:B------:R-:W-:Y:S02]  /*194b0*/  MOV R2, 0x194d0 ;  /* 0x000194d000027802 */ /* 0x000fe40000000f00 */
[----:B-1--4-:R-:W-:Y:S05]  /*194c0*/  CALL.REL.NOINC `($__internal_31_$__cuda_sm70_shflsync_idx_p) ;  /* 0x0000123000007944 */ /* 0x012fea0003c00000 */
[----:B------:R-:W-:Y:S01]  /*194d0*/  MOV R7, R215 ;  /* 0x000000d700077202 */ /* 0x000fe20000000f00 */
[----:B------:R-:W-:Y:S05]  /*194e0*/  BRA `(.L_x_2354) ;  /* 0xffffb32000007947 */ /* 0x000fea000383ffff */
.L_x_2271:
[----:B------:R-:W-:Y:S01]  /*194f0*/  IMAD.MOV.U32 R216, RZ, RZ, R6 ;  /* 0x000000ffffd87224 */ /* 0x000fe200078e0006 */
[----:B------:R-:W-:Y:S01]  /*19500*/  MOV R215, 0x6 ;  /* 0x0000000600d77802 */ /* 0x000fe20000000f00 */
[----:B--2---:R-:W-:Y:S01]  /*19510*/  IMAD.MOV.U32 R3, RZ, RZ, 0x181f ;  /* 0x0000181fff037424 */ /* 0x004fe200078e00ff */
[----:B------:R-:W-:Y:S02]  /*19520*/  MOV R2, 0x19540 ;  /* 0x0001954000027802 */ /* 0x000fe40000000f00 */
[----:B-1-34-:R-:W-:Y:S05]  /*19530*/  CALL.REL.NOINC `($__internal_31_$__cuda_sm70_shflsync_idx_p) ;  /* 0x000011c000007944 */ /* 0x01afea0003c00000 */
[----:B------:R-:W-:Y:S01]  /*19540*/  MOV R2, R215 ;  /* 0x000000d700027202 */ /* 0x000fe20000000f00 */
[----:B------:R-:W-:Y:S05]  /*19550*/  BRA `(.L_x_2355) ;  /* 0xffffb2d000007947 */ /* 0x000fea000383ffff */
.L_x_2272:
[----:B------:R-:W-:Y:S01]  /*19560*/  IMAD.MOV.U32 R216, RZ, RZ, R5 ;  /* 0x000000ffffd87224 */ /* 0x000fe200078e0005 */
[----:B------:R-:W-:Y:S01]  /*19570*/  MOV R215, 0x7 ;  /* 0x0000000700d77802 */ /* 0x000fe20000000f00 */
[----:B-1----:R-:W-:Y:S01]  /*19580*/  IMAD.MOV.U32 R3, RZ, RZ, 0x181f ;  /* 0x0000181fff037424 */ /* 0x002fe200078e00ff */
[----:B------:R-:W-:-:S02]  /*19590*/  MOV R2, 0x195b0 ;  /* 0x000195b000027802 */ /* 0x000fc40000000f00 */
[----:B--2-4-:R-:W-:Y:S05]  /*195a0*/  CALL.REL.NOINC `($__internal_31_$__cuda_sm70_shflsync_idx_p) ;  /* 0x0000115000007944 */ /* 0x014fea0003c00000 */
        /* <DEDUP_REMOVED lines=8> */
.L_x_2274:
[----:B------:R-:W-:Y:S01]  /*19630*/  IMAD.MOV.U32 R216, RZ, RZ, R5 ;  /* 0x000000ffffd87224 */ /* 0x000fe200078e0005 */
[----:B------:R-:W-:Y:S01]  /*19640*/  MOV R215, RZ ;  /* 0x000000ff00d77202 */ /* 0x000fe20000000f00 */
[----:B------:R-:W-:Y:S01]  /*19650*/  IMAD.MOV.U32 R3, RZ, RZ, 0x1c1f ;  /* 0x00001c1fff037424 */ /* 0x000fe200078e00ff */
[----:B------:R-:W-:Y:S02]  /*19660*/  MOV R2, 0x19680 ;  /* 0x0001968000027802 */ /* 0x000fe40000000f00 */
[----:B------:R-:W-:Y:S05]  /*19670*/  CALL.REL.NOINC `($__internal_31_$__cuda_sm70_shflsync_idx_p) ;  /* 0x0000108000007944 */ /* 0x000fea0003c00000 */
[----:B------:R-:W-:Y:S01]  /*19680*/  MOV R4, R215 ;  /* 0x000000d700047202 */ /* 0x000fe20000000f00 */
[----:B------:R-:W-:Y:S05]  /*19690*/  BRA `(.L_x_2357) ;  /* 0xffffb49000007947 */ /* 0x000fea000383ffff */
.L_x_2275:
[----:B------:R-:W-:Y:S01]  /*196a0*/  IMAD.MOV.U32 R216, RZ, RZ, R12 ;  /* 0x000000ffffd87224 */ /* 0x000fe200078e000c */
[----:B------:R-:W-:Y:S01]  /*196b0*/  MOV R215, RZ ;  /* 0x000000ff00d77202 */ /* 0x000fe20000000f00 */
[----:B------:R-:W-:Y:S01]  /*196c0*/  IMAD.MOV.U32 R3, RZ, RZ, 0x1c1f ;  /* 0x00001c1fff037424 */ /* 0x000fe200078e00ff */
[----:B------:R-:W-:Y:S02]  /*196d0*/  MOV R2, 0x196f0 ;  /* 0x000196f000027802 */ /* 0x000fe40000000f00 */
[----:B-12---:R-:W-:Y:S05]  /*196e0*/  CALL.REL.NOINC `($__internal_31_$__cuda_sm70_shflsync_idx_p) ;  /* 0x0000101000007944 */ /* 0x006fea0003c00000 */
[----:B------:R-:W-:Y:S01]  /*196f0*/  MOV R0, R215 ;  /* 0x000000d700007202 */ /* 0x000fe20000000f00 */
[----:B------:R-:W-:Y:S05]  /*19700*/  BRA `(.L_x_2358) ;  /* 0xffffb44000007947 */ /* 0x000fea000383ffff */
.L_x_2278:
[----:B------:R-:W-:Y:S01]  /*19710*/  IMAD.MOV.U32 R216, RZ, RZ, R5 ;  /* 0x000000ffffd87224 */ /* 0x000fe200078e0005 */
[----:B------:R-:W-:Y:S01]  /*19720*/  MOV R215, 0x1 ;  /* 0x0000000100d77802 */ /* 0x000fe20000000f00 */
[----:B----4-:R-:W-:Y:S01]  /*19730*/  IMAD.MOV.U32 R3, RZ, RZ, 0x1c1f ;  /* 0x00001c1fff037424 */ /* 0x010fe200078e00ff */
[----:B------:R-:W-:-:S02]  /*19740*/  MOV R2, 0x19760 ;  /* 0x0001976000027802 */ /* 0x000fc40000000f00 */
[----:B-123--:R-:W-:Y:S05]  /*19750*/  CALL.REL.NOINC `($__internal_31_$__cuda_sm70_shflsync_idx_p) ;  /* 0x00000fa000007944 */ /* 0x00efea0003c00000 */
        /* <DEDUP_REMOVED lines=8> */
.L_x_2281:
[----:B------:R-:W-:Y:S01]  /*197e0*/  IMAD.MOV.U32 R216, RZ, RZ, R5 ;  /* 0x000000ffffd87224 */ /* 0x000fe200078e0005 */
[----:B------:R-:W-:Y:S01]  /*197f0*/  MOV R215, 0x2 ;  /* 0x0000000200d77802 */ /* 0x000fe20000000f00 */
[----:B-1----:R-:W-:Y:S01]  /*19800*/  IMAD.MOV.U32 R3, RZ, RZ, 0x1c1f ;  /* 0x00001c1fff037424 */ /* 0x002fe200078e00ff */
[----:B------:R-:W-:Y:S02]  /*19810*/  MOV R2, 0x19830 ;  /* 0x0001983000027802 */ /* 0x000fe40000000f00 */
[----:B--234-:R-:W-:Y:S05]  /*19820*/  CALL.REL.NOINC `($__internal_31_$__cuda_sm70_shflsync_idx_p) ;  /* 0x00000ed000007944 */ /* 0x01cfea0003c00000 */
[----:B------:R-:W-:Y:S01]  /*19830*/  MOV R4, R215 ;  /* 0x000000d700047202 */ /* 0x000fe20000000f00 */
[----:B------:R-:W-:Y:S05]  /*19840*/  BRA `(.L_x_2360) ;  /* 0xffffb9b000007947 */ /* 0x000fea000383ffff */
.L_x_2282:
[----:B------:R-:W-:Y:S01]  /*19850*/  IMAD.MOV.U32 R216, RZ, RZ, R12 ;  /* 0x000000ffffd87224 */ /* 0x000fe200078e000c */
[----:B------:R-:W-:Y:S01]  /*19860*/  MOV R215, 0x2 ;  /* 0x0000000200d77802 */ /* 0x000fe20000000f00 */
[----:B------:R-:W-:Y:S01]  /*19870*/  IMAD.MOV.U32 R3, RZ, RZ, 0x1c1f ;  /* 0x00001c1fff037424 */ /* 0x000fe200078e00ff */
[----:B------:R-:W-:Y:S02]  /*19880*/  MOV R2, 0x198a0 ;  /* 0x000198a000027802 */ /* 0x000fe40000000f00 */
[----:B-1234-:R-:W-:Y:S05]  /*19890*/  CALL.REL.NOINC `($__internal_31_$__cuda_sm70_shflsync_idx_p) ;  /* 0x00000e6000007944 */ /* 0x01efea0003c00000 */
[----:B------:R-:W-:Y:S01]  /*198a0*/  MOV R0, R215 ;  /* 0x000000d700007202 */ /* 0x000fe20000000f00 */
[----:B------:R-:W-:Y:S05]  /*198b0*/  BRA `(.L_x_2361) ;  /* 0xffffb96000007947 */ /* 0x000fea000383ffff */
.L_x_2285:
        /* <DEDUP_REMOVED lines=13> */
.L_x_2289:
[----:B------:R-:W-:Y:S01]  /*19990*/  IMAD.MOV.U32 R216, RZ, RZ, R5 ;  /* 0x000000ffffd87224 */ /* 0x000fe200078e0005 */
[----:B------:R-:W-:Y:S01]  /*199a0*/  MOV R215, RZ ;  /* 0x000000ff00d77202 */ /* 0x000fe20000000f00 */
[----:B------:R-:W-:Y:S01]  /*199b0*/  IMAD.MOV.U32 R3, RZ, RZ, 0x181f ;  /* 0x0000181fff037424 */ /* 0x000fe200078e00ff */
[----:B------:R-:W-:Y:S02]  /*199c0*/  MOV R2, 0x199e0 ;  /* 0x000199e000027802 */ /* 0x000fe40000000f00 */
[----:B------:R-:W-:Y:S05]  /*199d0*/  CALL.REL.NOINC `($__internal_31_$__cuda_sm70_shflsync_idx_p) ;  /* 0x00000d2000007944 */ /* 0x000fea0003c00000 */
[----:B------:R-:W-:Y:S01]  /*199e0*/  MOV R7, R215 ;  /* 0x000000d700077202 */ /* 0x000fe20000000f00 */
[----:B------:R-:W-:Y:S05]  /*199f0*/  BRA `(.L_x_2363) ;  /* 0xffffc6f000007947 */ /* 0x000fea000383ffff */
.L_x_2290:
[----:B------:R-:W-:Y:S01]  /*19a00*/  IMAD.MOV.U32 R216, RZ, RZ, R6 ;  /* 0x000000ffffd87224 */ /* 0x000fe200078e0006 */
[----:B------:R-:W-:Y:S01]  /*19a10*/  MOV R215, RZ ;  /* 0x000000ff00d77202 */ /* 0x000fe20000000f00 */
[----:B------:R-:W-:Y:S01]  /*19a20*/  IMAD.MOV.U32 R3, RZ, RZ, 0x181f ;  /* 0x0000181fff037424 */ /* 0x000fe200078e00ff */
[----:B------:R-:W-:Y:S02]  /*19a30*/  MOV R2, 0x19a50 ;  /* 0x00019a5000027802 */ /* 0x000fe40000000f00 */
[----:B-12---:R-:W-:Y:S05]  /*19a40*/  CALL.REL.NOINC `($__internal_31_$__cuda_sm70_shflsync_idx_p) ;  /* 0x00000cb000007944 */ /* 0x006fea0003c00000 */
[----:B------:R-:W-:Y:S01]  /*19a50*/  MOV R2, R215 ;  /* 0x000000d700027202 */ /* 0x000fe20000000f00 */
[----:B------:R-:W-:Y:S05]  /*19a60*/  BRA `(.L_x_2364) ;  /* 0xffffc6a000007947 */ /* 0x000fea000383ffff */
.L_x_2291:
        /* <DEDUP_REMOVED lines=13> */
.L_x_2292:
[----:B------:R-:W-:Y:S01]  /*19b40*/  IMAD.MOV.U32 R216, RZ, RZ, R5 ;  /* 0x000000ffffd87224 */ /* 0x000fe200078e0005 */
[----:B------:R-:W-:Y:S01]  /*19b50*/  MOV R215, 0x2 ;  /* 0x0000000200d77802 */ /* 0x000fe20000000f00 */
[----:B-1----:R-:W-:Y:S01]  /*19b60*/  IMAD.MOV.U32 R3, RZ, RZ, 0x181f ;  /* 0x0000181fff037424 */ /* 0x002fe200078e00ff */
[----:B------:R-:W-:Y:S02]  /*19b70*/  MOV R2, 0x19b90 ;  /* 0x00019b9000027802 */ /* 0x000fe40000000f00 */
[----:B---34-:R-:W-:Y:S05]  /*19b80*/  CALL.REL.NOINC `($__internal_31_$__cuda_sm70_shflsync_idx_p) ;  /* 0x00000b7000007944 */ /* 0x018fea0003c00000 */
[----:B------:R-:W-:Y:S01]  /*19b90*/  MOV R7, R215 ;  /* 0x000000d700077202 */ /* 0x000fe20000000f00 */
[----:B------:R-:W-:Y:S05]  /*19ba0*/  BRA `(.L_x_2366) ;  /* 0xffffc65000007947 */ /* 0x000fea000383ffff */
.L_x_2293:
[----:B------:R-:W-:Y:S01]  /*19bb0*/  IMAD.MOV.U32 R216, RZ, RZ, R6 ;  /* 0x000000ffffd87224 */ /* 0x000fe200078e0006 */
[----:B------:R-:W-:Y:S01]  /*19bc0*/  MOV R215, 0x2 ;  /* 0x0000000200d77802 */ /* 0x000fe20000000f00 */
[----:B-1----:R-:W-:Y:S01]  /*19bd0*/  IMAD.MOV.U32 R3, RZ, RZ, 0x181f ;  /* 0x0000181fff037424 */ /* 0x002fe200078e00ff */
[----:B------:R-:W-:Y:S02]  /*19be0*/  MOV R2, 0x19c00 ;  /* 0x00019c0000027802 */ /* 0x000fe40000000f00 */
[----:B--234-:R-:W-:Y:S05]  /*19bf0*/  CALL.REL.NOINC `($__internal_31_$__cuda_sm70_shflsync_idx_p) ;  /* 0x00000b0000007944 */ /* 0x01cfea0003c00000 */
[----:B------:R-:W-:Y:S01]  /*19c00*/  MOV R2, R215 ;  /* 0x000000d700027202 */ /* 0x000fe20000000f00 */
[----:B------:R-:W-:Y:S05]  /*19c10*/  BRA `(.L_x_2367) ;  /* 0xffffc60000007947 */ /* 0x000fea000383ffff */
.L_x_2294:
        /* <DEDUP_REMOVED lines=13> */
.L_x_2295:
[----:B------:R-:W-:Y:S01]  /*19cf0*/  IMAD.MOV.U32 R216, RZ, RZ, R5 ;  /* 0x000000ffffd87224 */ /* 0x000fe200078e0005 */
[----:B------:R-:W-:Y:S01]  /*19d00*/  MOV R215, 0x4 ;  /* 0x0000000400d77802 */ /* 0x000fe20000000f00 */
[----:B--2---:R-:W-:Y:S01]  /*19d10*/  IMAD.MOV.U32 R3, RZ, RZ, 0x181f ;  /* 0x0000181fff037424 */ /* 0x004fe200078e00ff */
[----:B------:R-:W-:Y:S02]  /*19d20*/  MOV R2, 0x19d40 ;  /* 0x00019d4000027802 */ /* 0x000fe40000000f00 */
[----:B-1-34-:R-:W-:Y:S05]  /*19d30*/  CALL.REL.NOINC `($__internal_31_$__cuda_sm70_shflsync_idx_p) ;  /* 0x000009c000007944 */ /* 0x01afea0003c00000 */
[----:B------:R-:W-:Y:S01]  /*19d40*/  MOV R7, R215 ;  /* 0x000000d700077202 */ /* 0x000fe20000000f00 */
[----:B------:R-:W-:Y:S05]  /*19d50*/  BRA `(.L_x_2369) ;  /* 0xffffc5b000007947 */ /* 0x000fea000383ffff */
.L_x_2296:
[----:B------:R-:W-:Y:S01]  /*19d60*/  IMAD.MOV.U32 R216, RZ, RZ, R6 ;  /* 0x000000ffffd87224 */ /* 0x000fe200078e0006 */
[----:B------:R-:W-:Y:S01]  /*19d70*/  MOV R215, 0x4 ;  /* 0x0000000400d77802 */ /* 0x000fe20000000f00 */
[----:B--2---:R-:W-:Y:S01]  /*19d80*/  IMAD.MOV.U32 R3, RZ, RZ, 0x181f ;  /* 0x0000181fff037424 */ /* 0x004fe200078e00ff */
[----:B------:R-:W-:Y:S02]  /*19d90*/  MOV R2, 0x19db0 ;  /* 0x00019db000027802 */ /* 0x000fe40000000f00 */
[----:B-1-34-:R-:W-:Y:S05]  /*19da0*/  CALL.REL.NOINC `($__internal_31_$__cuda_sm70_shflsync_idx_p) ;  /* 0x0000095000007944 */ /* 0x01afea0003c00000 */
[----:B------:R-:W-:Y:S01]  /*19db0*/  MOV R2, R215 ;  /* 0x000000d700027202 */ /* 0x000fe20000000f00 */
[----:B------:R-:W-:Y:S05]  /*19dc0*/  BRA `(.L_x_2370) ;  /* 0xffffc56000007947 */ /* 0x000fea000383ffff */
.L_x_2297:
        /* <DEDUP_REMOVED lines=13> */
.L_x_2298:
[----:B------:R-:W-:Y:S01]  /*19ea0*/  IMAD.MOV.U32 R216, RZ, RZ, R5 ;  /* 0x000000ffffd87224 */ /* 0x000fe200078e0005 */
[----:B------:R-:W-:Y:S01]  /*19eb0*/  MOV R215, 0x6 ;  /* 0x0000000600d77802 */ /* 0x000fe20000000f00 */
[----:B--2---:R-:W-:Y:S01]  /*19ec0*/  IMAD.MOV.U32 R3, RZ, RZ, 0x181f ;  /* 0x0000181fff037424 */ /* 0x004fe200078e00ff */
[----:B------:R-:W-:Y:S02]  /*19ed0*/  MOV R2, 0x19ef0 ;  /* 0x00019ef000027802 */ /* 0x000fe40000000f00 */
[----:B-1--4-:R-:W-:Y:S05]  /*19ee0*/  CALL.REL.NOINC `($__internal_31_$__cuda_sm70_shflsync_idx_p) ;  /* 0x0000081000007944 */ /* 0x012fea0003c00000 */
[----:B------:R-:W-:Y:S01]  /*19ef0*/  MOV R7, R215 ;  /* 0x000000d700077202 */ /* 0x000fe20000000f00 */
[----:B------:R-:W-:Y:S05]  /*19f00*/  BRA `(.L_x_2372) ;  /* 0xffffc51000007947 */ /* 0x000fea000383ffff */
.L_x_2299:
[----:B------:R-:W-:Y:S01]  /*19f10*/  IMAD.MOV.U32 R216, RZ, RZ, R6 ;  /* 0x000000ffffd87224 */ /* 0x000fe200078e0006 */
[----:B------:R-:W-:Y:S01]  /*19f20*/  MOV R215, 0x6 ;  /* 0x0000000600d77802 */ /* 0x000fe20000000f00 */
[----:B--2---:R-:W-:Y:S01]  /*19f30*/  IMAD.MOV.U32 R3, RZ, RZ, 0x181f ;  /* 0x0000181fff037424 */ /* 0x004fe200078e00ff */
[----:B------:R-:W-:Y:S02]  /*19f40*/  MOV R2, 0x19f60 ;  /* 0x00019f6000027802 */ /* 0x000fe40000000f00 */
[----:B-1-34-:R-:W-:Y:S05]  /*19f50*/  CALL.REL.NOINC `($__internal_31_$__cuda_sm70_shflsync_idx_p) ;  /* 0x000007a000007944 */ /* 0x01afea0003c00000 */
[----:B------:R-:W-:Y:S01]  /*19f60*/  MOV R2, R215 ;  /* 0x000000d700027202 */ /* 0x000fe20000000f00 */
[----:B------:R-:W-:Y:S05]  /*19f70*/  BRA `(.L_x_2373) ;  /* 0xffffc4c000007947 */ /* 0x000fea000383ffff */
.L_x_2300:
        /* <DEDUP_REMOVED lines=13> */
.L_x_2302:
[----:B------:R-:W-:Y:S01]  /*1a050*/  IMAD.MOV.U32 R216, RZ, RZ, R84 ;  /* 0x000000ffffd87224 */ /* 0x000fe200078e0054 */
[----:B------:R-:W-:Y:S01]  /*1a060*/  MOV R215, RZ ;  /* 0x000000ff00d77202 */ /* 0x000fe20000000f00 */
[----:B----4-:R-:W-:Y:S01]  /*1a070*/  IMAD.MOV.U32 R3, RZ, RZ, 0x1f ;  /* 0x0000001fff037424 */ /* 0x010fe200078e00ff */
[----:B------:R-:W-:Y:S02]  /*1a080*/  MOV R2, 0x1a0a0 ;  /* 0x0001a0a000027802 */ /* 0x000fe40000000f00 */
[----:B------:R-:W-:Y:S05]  /*1a090*/  CALL.REL.NOINC `($__internal_31_$__cuda_sm70_shflsync_idx_p) ;  /* 0x0000066000007944 */ /* 0x000fea0003c00000 */
[----:B------:R-:W-:Y:S01]  /*1a0a0*/  MOV R9, R215 ;  /* 0x000000d700097202 */ /* 0x000fe20000000f00 */
[----:B------:R-:W-:Y:S05]  /*1a0b0*/  BRA `(.L_x_2375) ;  /* 0xffffc55000007947 */ /* 0x000fea000383ffff */
.L_x_2303:
[----:B------:R-:W-:Y:S01]  /*1a0c0*/  IMAD.MOV.U32 R216, RZ, RZ, R84 ;  /* 0x000000ffffd87224 */ /* 0x000fe200078e0054 */
[----:B------:R-:W-:Y:S01]  /*1a0d0*/  MOV R215, 0x1 ;  /* 0x0000000100d77802 */ /* 0x000fe20000000f00 */
[----:B----4-:R-:W-:Y:S01]  /*1a0e0*/  IMAD.MOV.U32 R3, RZ, RZ, 0x1f ;  /* 0x0000001fff037424 */ /* 0x010fe200078e00ff */
[----:B------:R-:W-:Y:S02]  /*1a0f0*/  MOV R2, 0x1a110 ;  /* 0x0001a11000027802 */ /* 0x000fe40000000f00 */
[----:B-12---:R-:W-:Y:S05]  /*1a100*/  CALL.REL.NOINC `($__internal_31_$__cuda_sm70_shflsync_idx_p) ;  /* 0x000005f000007944 */ /* 0x006fea0003c00000 */
[----:B------:R-:W-:Y:S01]  /*1a110*/  MOV R8, R215 ;  /* 0x000000d700087202 */ /* 0x000fe20000000f00 */
[----:B------:R-:W-:Y:S05]  /*1a120*/  BRA `(.L_x_2376) ;  /* 0xffffc50000007947 */ /* 0x000fea000383ffff */
.L_x_2304:
[----:B------:R-:W-:Y:S02]  /*1a130*/  MOV R2, 0x1 ;  /* 0x0000000100027802 */ /* 0x000fe40000000f00 */
[----:B------:R-:W-:-:S02]  /*1a140*/  MOV R3, 0x1a160 ;  /* 0x0001a16000037802 */ /* 0x000fc40000000f00 */
[----:B-123--:R-:W-:Y:S05]  /*1a150*/  CALL.REL.NOINC `($__internal_32_$__cuda_sm70_shflsync_up_p) ;  /* 0x000005f000007944 */ /* 0x00efea0003c00000 */
[----:B------:R-:W-:Y:S05]  /*1a160*/  BRA `(.L_x_2377) ;  /* 0xffffc5f000007947 */ /* 0x000fea000383ffff */
.L_x_2305:
[----:B------:R-:W-:Y:S02]  /*1a170*/  MOV R2, 0x2 ;  /* 0x0000000200027802 */ /* 0x000fe40000000f00 */
[----:B------:R-:W-:-:S02]  /*1a180*/  MOV R3, 0x1a1a0 ;  /* 0x0001a1a000037802 */ /* 0x000fc40000000f00 */
[----:B-12---:R-:W-:Y:S05]  /*1a190*/  CALL.REL.NOINC `($__internal_32_$__cuda_sm70_shflsync_up_p) ;  /* 0x000005b000007944 */ /* 0x006fea0003c00000 */
        /* <DEDUP_REMOVED lines=24> */
.L_x_2309:
[----:B------:R-:W-:Y:S02]  /*1a320*/  MOV R2, 0x1 ;  /* 0x0000000100027802 */ /* 0x000fe40000000f00 */
[----:B------:R-:W-:Y:S02]  /*1a330*/  MOV R3, 0x1a350 ;  /* 0x0001a35000037802 */ /* 0x000fe40000000f00 */
[----:B------:R-:W-:Y:S05]  /*1a340*/  CALL.REL.NOINC `($__internal_32_$__cuda_sm70_shflsync_up_p) ;  /* 0x0000040000007944 */ /* 0x000fea0003c00000 */
[----:B------:R-:W-:Y:S01]  /*1a350*/  MOV R2, R4 ;  /* 0x0000000400027202 */ /* 0x000fe20000000f00 */
[----:B------:R-:W-:Y:S05]  /*1a360*/  BRA `(.L_x_2379) ;  /* 0xffffc65000007947 */ /* 0x000fea000383ffff */
.L_x_2310:
        /* <DEDUP_REMOVED lines=27> */
.L_x_2312:
[----:B------:R-:W-:Y:S02]  /*1a520*/  SEL R0, RZ, 0x1, P0 ;  /* 0x00000001ff007807 */ /* 0x000fe40000000000 */
[----:B------:R-:W-:Y:S02]  /*1a530*/  MOV R2, 0x1a550 ;  /* 0x0001a55000027802 */ /* 0x000fe40000000f00 */
[----:B---3--:R-:W-:Y:S05]  /*1a540*/  CALL.REL.NOINC `($__internal_33_$__cuda_sm70_votesync_ballot) ;  /* 0x0000027000007944 */ /* 0x008fea0003c00000 */
[----:B------:R-:W-:Y:S05]  /*1a550*/  BRA `(.L_x_2381) ;  /* 0xffffc5f000007947 */ /* 0x000fea000383ffff */
.L_x_2313:
[----:B------:R-:W-:Y:S01]  /*1a560*/  IMAD.MOV.U32 R216, RZ, RZ, R6 ;  /* 0x000000ffffd87224 */ /* 0x000fe200078e0006 */
[----:B--2---:R-:W-:Y:S01]  /*1a570*/  MOV R215, R10 ;  /* 0x0000000a00d77202 */ /* 0x004fe20000000f00 */
[----:B------:R-:W-:Y:S01]  /*1a580*/  IMAD.MOV.U32 R3, RZ, RZ, 0x1f ;  /* 0x0000001fff037424 */ /* 0x000fe200078e00ff */
[----:B------:R-:W-:Y:S02]  /*1a590*/  MOV R2, 0x1a5b0 ;  /* 0x0001a5b000027802 */ /* 0x000fe40000000f00 */
[----:B-1-3--:R-:W-:Y:S05]  /*1a5a0*/  CALL.REL.NOINC `($__internal_31_$__cuda_sm70_shflsync_idx_p) ;  /* 0x0000015000007944 */ /* 0x00afea0003c00000 */
[----:B------:R-:W-:Y:S01]  /*1a5b0*/  IMAD.MOV.U32 R6, RZ, RZ, R215 ;  /* 0x000000ffff067224 */ /* 0x000fe200078e00d7 */
[----:B------:R-:W-:Y:S01]  /*1a5c0*/  MOV R215, R10 ;  /* 0x0000000a00d77202 */ /* 0x000fe20000000f00 */
[----:B------:R-:W-:Y:S01]  /*1a5d0*/  IMAD.MOV.U32 R216, RZ, RZ, R7 ;  /* 0x000000ffffd87224 */ /* 0x000fe200078e0007 */
[----:B------:R-:W-:Y:S02]  /*1a5e0*/  MOV R3, 0x1f ;  /* 0x0000001f00037802 */ /* 0x000fe40000000f00 */
[----:B------:R-:W-:-:S02]  /*1a5f0*/  MOV R2, 0x1a610 ;  /* 0x0001a61000027802 */ /* 0x000fc40000000f00 */
[----:B------:R-:W-:Y:S05]  /*1a600*/  CALL.REL.NOINC `($__internal_31_$__cuda_sm70_shflsync_idx_p) ;  /* 0x000000f000007944 */ /* 0x000fea0003c00000 */
[----:B------:R-:W-:Y:S01]  /*1a610*/  MOV R7, R215 ;  /* 0x000000d700077202 */ /* 0x000fe20000000f00 */
[----:B------:R-:W-:Y:S05]  /*1a620*/  BRA `(.L_x_2382) ;  /* 0xffffc56000007947 */ /* 0x000fea000383ffff */
.L_x_2316:
[----:B------:R-:W-:Y:S01]  /*1a630*/  IMAD.MOV.U32 R216, RZ, RZ, R4 ;  /* 0x000000ffffd87224 */ /* 0x000fe200078e0004 */
[----:B------:R-:W-:Y:S01]  /*1a640*/  MOV R215, R0 ;  /* 0x0000000000d77202 */ /* 0x000fe20000000f00 */
[----:B------:R-:W-:Y:S01]  /*1a650*/  IMAD.MOV.U32 R3, RZ, RZ, 0x1f ;  /* 0x0000001fff037424 */ /* 0x000fe200078e00ff */
[----:B------:R-:W-:-:S02]  /*1a660*/  MOV R2, 0x1a680 ;  /* 0x0001a68000027802 */ /* 0x000fc40000000f00 */
[----:B--234-:R-:W-:Y:S05]  /*1a670*/  CALL.REL.NOINC `($__internal_31_$__cuda_sm70_shflsync_idx_p) ;  /* 0x0000008000007944 */ /* 0x01cfea0003c00000 */
[----:B------:R-:W-:Y:S01]  /*1a680*/  MOV R11, R215 ;  /* 0x000000d7000b7202 */ /* 0x000fe20000000f00 */
[----:B------:R-:W-:Y:S05]  /*1a690*/  BRA `(.L_x_2315) ;  /* 0xffffc55000007947 */ /* 0x000fea000383ffff */
        .weak           $__internal_30_$__cuda_sm70_shflsync_bfly_p
        .type           $__internal_30_$__cuda_sm70_shflsync_bfly_p,@function
        .size           $__internal_30_$__cuda_sm70_shflsync_bfly_p,($__internal_31_$__cuda_sm70_shflsync_idx_p - $__internal_30_$__cuda_sm70_shflsync_bfly_p)
$__internal_30_$__cuda_sm70_shflsync_bfly_p:
[----:B------:R-:W-:Y:S02]  /*1a6a0*/  MOV R165, 0xffffffff ;  /* 0xffffffff00a57802 */ /* 0x000fe40000000f00 */
[----:B------:R-:W-:-:S02]  /*1a6b0*/  MOV R3, 0x1f ;  /* 0x0000001f00037802 */ /* 0x000fc40000000f00 */
[----:B------:R-:W-:Y:S04]  /*1a6c0*/  WARPSYNC R165 ;  /* 0x000000a500007348 */ /* 0x000fe80003800000 */
[----:B------:R1:W2:Y:S02]  /*1a6d0*/  SHFL.BFLY PT, R0, R84, R0, R3 ;  /* 0x0c00000054007389 */ /* 0x0002a400000e0003 */
[----:B-1----:R-:W-:-:S04]  /*1a6e0*/  MOV R3, 0x0 ;  /* 0x0000000000037802 */ /* 0x002fc80000000f00 */
[----:B--2---:R-:W-:Y:S05]  /*1a6f0*/  RET.REL.NODEC R2 `(_ZN7cutlass13device_kernelIN5flash19enable_sm80_to_sm89INS1_16FlashAttnFwdSm80INS1_25CollectiveMainloopFwdSm80ILi4ELi1ELb0EN4cute5tupleIJNS5_1CILi128EEENS7_ILi80EEENS7_ILi64EEEEEELi64ENS_6half_tEfNS_4arch4Sm80ELb0ELb0ELb0ELb1ELb1ELb1ELb1ELb1EEENS1_21CollectiveEpilogueFwdINS6_IJS8_SA_S9_EEENS6_IJNS7_ILi1EEESI_SI_EEESC_SE_Li128ELb1ELb1ELb1ELb0EEENS1_36VarlenDynamicPersistentTileSchedulerILi128ELi80ELi128ELi128ELb1ELb1ELb0ELb0ELb1ELb1EEEEEEEEEvNT_6ParamsE) ;  /* 0xfffe590002007950 */ /* 0x004fea0003c3ffff */
        .weak           $__internal_31_$__cuda_sm70_shflsync_idx_p
        .type           $__internal_31_$__cuda_sm70_shflsync_idx_p,@function
        .size           $__internal_31_$__cuda_sm70_shflsync_idx_p,($__internal_32_$__cuda_sm70_shflsync_up_p - $__internal_31_$__cuda_sm70_shflsync_idx_p)
$__internal_31_$__cuda_sm70_shflsync_idx_p:
[----:B------:R-:W-:-:S04]  /*1a700*/  MOV R217, 0xffffffff ;  /* 0xffffffff00d97802 */ /* 0x000fc80000000f00 */
[----:B------:R-:W-:Y:S04]  /*1a710*/  WARPSYNC R217 ;  /* 0x000000d900007348 */ /* 0x000fe80003800000 */
[----:B------:R1:W2:Y:S02]  /*1a720*/  SHFL.IDX PT, R215, R216, R215, R3 ;  /* 0x000000d7d8d77389 */ /* 0x0002a400000e0003 */
[----:B-1----:R-:W-:-:S04]  /*1a730*/  MOV R3, 0x0 ;  /* 0x0000000000037802 */ /* 0x002fc80000000f00 */
[----:B--2---:R-:W-:Y:S05]  /*1a740*/  RET.REL.NODEC R2 `(_ZN7cutlass13device_kernelIN5flash19enable_sm80_to_sm89INS1_16FlashAttnFwdSm80INS1_25CollectiveMainloopFwdSm80ILi4ELi1ELb0EN4cute5tupleIJNS5_1CILi128EEENS7_ILi80EEENS7_ILi64EEEEEELi64ENS_6half_tEfNS_4arch4Sm80ELb0ELb0ELb0ELb1ELb1ELb1ELb1ELb1EEENS1_21CollectiveEpilogueFwdINS6_IJS8_SA_S9_EEENS6_IJNS7_ILi1EEESI_SI_EEESC_SE_Li128ELb1ELb1ELb1ELb0EEENS1_36VarlenDynamicPersistentTileSchedulerILi128ELi80ELi128ELi128ELb1ELb1ELb0ELb0ELb1ELb1EEEEEEEEEvNT_6ParamsE) ;  /* 0xfffe58b002007950 */ /* 0x004fea0003c3ffff */
        .weak           $__internal_32_$__cuda_sm70_shflsync_up_p
        .type           $__internal_32_$__cuda_sm70_shflsync_up_p,@function
        .size           $__internal_32_$__cuda_sm70_shflsync_up_p,($__internal_33_$__cuda_sm70_votesync_ballot - $__internal_32_$__cuda_sm70_shflsync_up_p)
$__internal_32_$__cuda_sm70_shflsync_up_p:
[----:B------:R-:W-:Y:S02]  /*1a750*/  IMAD.MOV.U32 R4, RZ, RZ, RZ ;  /* 0x000000ffff047224 */ /* 0x000fe400078e00ff */
[----:B------:R-:W-:-:S04]  /*1a760*/  IMAD.MOV.U32 R10, RZ, RZ, -0x1 ;  /* 0xffffffffff0a7424 */ /* 0x000fc800078e00ff */
[----:B------:R-:W-:Y:S04]  /*1a770*/  WARPSYNC R10 ;  /* 0x0000000a00007348 */ /* 0x000fe80003800000 */
[----:B------:R1:W2:Y:S02]  /*1a780*/  SHFL.UP PT, R4, R0, R2, R4 ;  /* 0x0400000200047389 */ /* 0x0002a400000e0004 */
[----:B-1----:R-:W-:Y:S02]  /*1a790*/  MOV R2, R3 ;  /* 0x0000000300027202 */ /* 0x002fe40000000f00 */
[----:B------:R-:W-:-:S04]  /*1a7a0*/  MOV R3, 0x0 ;  /* 0x0000000000037802 */ /* 0x000fc80000000f00 */
[----:B--2---:R-:W-:Y:S05]  /*1a7b0*/  RET.REL.NODEC R2 `(_ZN7cutlass13device_kernelIN5flash19enable_sm80_to_sm89INS1_16FlashAttnFwdSm80INS1_25CollectiveMainloopFwdSm80ILi4ELi1ELb0EN4cute5tupleIJNS5_1CILi128EEENS7_ILi80EEENS7_ILi64EEEEEELi64ENS_6half_tEfNS_4arch4Sm80ELb0ELb0ELb0ELb1ELb1ELb1ELb1ELb1EEENS1_21CollectiveEpilogueFwdINS6_IJS8_SA_S9_EEENS6_IJNS7_ILi1EEESI_SI_EEESC_SE_Li128ELb1ELb1ELb1ELb0EEENS1_36VarlenDynamicPersistentTileSchedulerILi128ELi80ELi128ELi128ELb1ELb1ELb0ELb0ELb1ELb1EEEEEEEEEvNT_6ParamsE) ;  /* 0xfffe584002007950 */ /* 0x004fea0003c3ffff */
        .weak           $__internal_33_$__cuda_sm70_votesync_ballot
        .type           $__internal_33_$__cuda_sm70_votesync_ballot,@function
        .size           $__internal_33_$__cuda_sm70_votesync_ballot,(.L_x_3859 - $__internal_33_$__cuda_sm70_votesync_ballot)
$__internal_33_$__cuda_sm70_votesync_ballot:
[----:B------:R-:W-:Y:S01]  /*1a7c0*/  ISETP.NE.U32.AND P0, PT, R0, 0x1, PT ;  /* 0x000000010000780c */ /* 0x000fe20003f05070 */
[----:B------:R-:W-:-:S04]  /*1a7d0*/  IMAD.MOV.U32 R3, RZ, RZ, -0x1 ;  /* 0xffffffffff037424 */ /* 0x000fc800078e00ff */
[----:B------:R-:W-:Y:S08]  /*1a7e0*/  WARPSYNC R3 ;  /* 0x0000000300007348 */ /* 0x000ff00003800000 */
[----:B------:R-:W-:-:S04]  /*1a7f0*/  VOTE.ANY R0, PT, !P0 ;  /* 0x0000000000007806 */ /* 0x000fc800040e0100 */
[----:B------:R-:W-:Y:S01]  /*1a800*/  LOP3.LUT R0, R0, R3, RZ, 0xc0, !PT ;  /* 0x0000000300007212 */ /* 0x000fe200078ec0ff */
[----:B------:R-:W-:-:S04]  /*1a810*/  IMAD.MOV.U32 R3, RZ, RZ, 0x0 ;  /* 0x00000000ff037424 */ /* 0x000fc800078e00ff */
[----:B------:R-:W-:Y:S05]  /*1a820*/  RET.REL.NODEC R2 `(_ZN7cutlass13device_kernelIN5flash19enable_sm80_to_sm89INS1_16FlashAttnFwdSm80INS1_25CollectiveMainloopFwdSm80ILi4ELi1ELb0EN4cute5tupleIJNS5_1CILi128EEENS7_ILi80EEENS7_ILi64EEEEEELi64ENS_6half_tEfNS_4arch4Sm80ELb0ELb0ELb0ELb1ELb1ELb1ELb1ELb1EEENS1_21CollectiveEpilogueFwdINS6_IJS8_SA_S9_EEENS6_IJNS7_ILi1EEESI_SI_EEESC_SE_Li128ELb1ELb1ELb1ELb0EEENS1_36VarlenDynamicPersistentTileSchedulerILi128ELi80ELi128ELi128ELb1ELb1ELb0ELb0ELb1ELb1EEEEEEEEEvNT_6ParamsE) ;  /* 0xfffe57d002007950 */ /* 0x000fea0003c3ffff */
.L_x_2383:
        /* <DEDUP_REMOVED lines=13> */
.L_x_3859:


//--------------------- .text._ZN7cutlass13device_kernelIN5flash19enable_sm80_to_sm89INS1_16FlashAttnFwdSm80INS1_25CollectiveMainloopFwdSm80ILi4ELi1ELb0EN4cute5tupleIJNS5_1CILi128EEENS7_ILi96EEENS7_ILi64EEEEEELi64ENS_6half_tEfNS_4arch4Sm80ELb0ELb1ELb0ELb0ELb1ELb0ELb1ELb1EEENS1_21CollectiveEpilogueFwdINS6_IJS8_SA_S9_EEENS6_IJNS7_ILi1EEESI_SI_EEESC_SE_Li128ELb0ELb1ELb1ELb0EEENS1_19SingleTileSchedulerILb0ELb1ELb1ELi128EEEEEEEEEvNT_6ParamsE --------------------------
	.section	.text._ZN7cutlass13device_kernelIN5flash19enable_sm80_to_sm89INS1_16FlashAttnFwdSm80INS1_25CollectiveMainloopFwdSm80ILi4ELi1ELb0EN4cute5tupleIJNS5_1CILi128EEENS7_ILi96EEENS7_ILi64EEEEEELi64ENS_6half_tEfNS_4arch4Sm80ELb0ELb1ELb0ELb0ELb1ELb0ELb1ELb1EEENS1_21CollectiveEpilogueFwdINS6_IJS8_SA_S9_EEENS6_IJNS7_ILi1EEESI_SI_EEESC_SE_Li128ELb0ELb1ELb1ELb0EEENS1_19SingleTileSchedulerILb0ELb1ELb1ELi128EEEEEEEEEvNT_6ParamsE,"ax",@progbits
	.sectioninfo	@"SHI_REGISTERS=255"
	.align	128
.text._ZN7cutlass13device_kernelIN5flash19enable_sm80_to_sm89INS1_16FlashAttnFwdSm80INS1_25CollectiveMainloopFwdSm80ILi4ELi1ELb0EN4cute5tupleIJNS5_1CILi128EEENS7_ILi96EEENS7_ILi64EEEEEELi64ENS_6half_tEfNS_4arch4Sm80ELb0ELb1ELb0ELb0ELb1ELb0ELb1ELb1EEENS1_21CollectiveEpilogueFwdINS6_IJS8_SA_S9_EEENS6_IJNS7_ILi1EEESI_SI_EEESC_SE_Li128ELb0ELb1ELb1ELb0EEENS1_19SingleTileSchedulerILb0ELb1ELb1ELi128EEEEEEEEEvNT_6ParamsE:
        .type           _ZN7cutlass13device_kernelIN5flash19enable_sm80_to_sm89INS1_16FlashAttnFwdSm80INS1_25CollectiveMainloopFwdSm80ILi4ELi1ELb0EN4cute5tupleIJNS5_1CILi128EEENS7_ILi96EEENS7_ILi64EEEEEELi64ENS_6half_tEfNS_4arch4Sm80ELb0ELb1ELb0ELb0ELb1ELb0ELb1ELb1EEENS1_21CollectiveEpilogueFwdINS6_IJS8_SA_S9_EEENS6_IJNS7_ILi1EEESI_SI_EEESC_SE_Li128ELb0ELb1ELb1ELb0EEENS1_19SingleTileSchedulerILb0ELb1ELb1ELi128EEEEEEEEEvNT_6ParamsE,@function
        .size           _ZN7cutlass13device_kernelIN5flash19enable_sm80_to_sm89INS1_16FlashAttnFwdSm80INS1_25CollectiveMainloopFwdSm80ILi4ELi1ELb0EN4cute5tupleIJNS5_1CILi128EEENS7_ILi96EEENS7_ILi64EEEEEELi64ENS_6half_tEfNS_4arch4Sm80ELb0ELb1ELb0ELb0ELb1ELb0ELb1ELb1EEENS1_21CollectiveEpilogueFwdINS6_IJS8_SA_S9_EEENS6_IJNS7_ILi1EEESI_SI_EEESC_SE_Li128ELb0ELb1ELb1ELb0EEENS1_19SingleTileSchedulerILb0ELb1ELb1ELi128EEEEEEEEEvNT_6ParamsE,(.L_x_3864 - _ZN7cutlass13device_kernelIN5flash19enable_sm80_to_sm89INS1_16FlashAttnFwdSm80INS1_25CollectiveMainloopFwdSm80ILi4ELi1ELb0EN4cute5tupleIJNS5_1CILi128EEENS7_ILi96EEENS7_ILi64EEEEEELi64ENS_6half_tEfNS_4arch4Sm80ELb0ELb1ELb0ELb0ELb1ELb0ELb1ELb1EEENS1_21CollectiveEpilogueFwdINS6_IJS8_SA_S9_EEENS6_IJNS7_ILi1EEESI_SI_EEESC_SE_Li128ELb0ELb1ELb1ELb0EEENS1_19SingleTileSchedulerILb0ELb1ELb1ELi128EEEEEEEEEvNT_6ParamsE)
        .other          _ZN7cutlass13device_kernelIN5flash19enable_sm80_to_sm89INS1_16FlashAttnFwdSm80INS1_25CollectiveMainloopFwdSm80ILi4ELi1ELb0EN4cute5tupleIJNS5_1CILi128EEENS7_ILi96EEENS7_ILi64EEEEEELi64ENS_6half_tEfNS_4arch4Sm80ELb0ELb1ELb0ELb0ELb1ELb0ELb1ELb1EEENS1_21CollectiveEpilogueFwdINS6_IJS8_SA_S9_EEENS6_IJNS7_ILi1EEESI_SI_EEESC_SE_Li128ELb0ELb1ELb1ELb0EEENS1_19SingleTileSchedulerILb0ELb1ELb1ELi128EEEEEEEEEvNT_6ParamsE,@"STO_CUDA_ENTRY STV_DEFAULT"
_ZN7cutlass13device_kernelIN5flash19enable_sm80_to_sm89INS1_16FlashAttnFwdSm80INS1_25CollectiveMainloopFwdSm80ILi4ELi1ELb0EN4cute5tupleIJNS5_1CILi128EEENS7_ILi96EEENS7_ILi64EEEEEELi64ENS_6half_tEfNS_4arch4Sm80ELb0ELb1ELb0ELb0ELb1ELb0ELb1ELb1EEENS1_21CollectiveEpilogueFwdINS6_IJS8_SA_S9_EEENS6_IJNS7_ILi1EEESI_SI_EEESC_SE_Li128ELb0ELb1ELb1ELb0EEENS1_19SingleTileSchedulerILb0ELb1ELb1ELi128EEEEEEEEEvNT_6ParamsE:
        /* <DEDUP_REMOVED lines=18> */
.L_x_2384:
[----:B------:R-:W-:Y:S02]  /*0120*/  ULDC.64 UR4, c[0x0][0x550] ;  /* 0x0001540000047ab9 */ /* 0x000fe40000000a00 */
[----:B------:R-:W-:Y:S02]  /*0130*/  UISETP.NE.AND UP0, UPT, UR4, 0x1, UPT ;  /* 0x000000010400788c */ /* 0x000fe4000bf05270 */
[----:B------:R-:W-:-:S02]  /*0140*/  UIMAD.WIDE.U32 UR10, UR7, UR5, URZ ;  /* 0x00000005070a72a5 */ /* 0x000fc4000f8e003f */
[----:B------:R-:W-:Y:S02]  /*0150*/  ULDC UR4, c[0x0][0x558] ;  /* 0x0001560000047ab9 */ /* 0x000fe40000000800 */
[----:B------:R-:W-:-:S05]  /*0160*/  UMOV UR9, UR7 ;  /* 0x0000000700097c82 */ /* 0x000fca0008000000 */
[----:B------:R-:W-:-:S03]  /*0170*/  @UP0 USHF.R.U32.HI UR9, URZ, UR4, UR11 ;  /* 0x000000043f090299 */ /* 0x000fc6000801160b */
.L_x_2385:
        /* <DEDUP_REMOVED lines=9> */
[----:B------:R-:W-:Y:S01]  /*0210*/  UISETP.NE.AND.EX UP0, UPT, URZ, UR5, UPT, UP0 ;  /* 0x000000053f00728c */ /* 0x000fe2000bf05300 */
[----:B------:R-:W1:Y:S01]  /*0220*/  S2UR UR19, SR_CTAID.X ;  /* 0x00000000001379c3 */ /* 0x000e620000002500 */
[----:B------:R-:W-:Y:S02]  /*0230*/  ULDC UR8, c[0x0][0x2ac] ;  /* 0x0000ab0000087ab9 */ /* 0x000fe40000000800 */
[----:B------:R-:W-:-:S02]  /*0240*/  ULDC.64 UR16, c[0x0][0x118] ;  /* 0x0000460000107ab9 */ /* 0x000fc40000000a00 */
[----:B------:R-:W-:-:S05]  /*0250*/  PLOP3.LUT P0, PT, PT, PT, UP0, 0x80, 0x0 ;  /* 0x000000000000781c */ /* 0x000fca0003f0f008 */
[----:B------:R-:W-:Y:S02]  /*0260*/  @UP0 UMOV UR4, 0x4 ;  /* 0x0000000400040882 */ /* 0x000fe40000000000 */
[----:B------:R-:W-:-:S06]  /*0270*/  @UP0 UIMAD.WIDE UR4, UR6, UR4, UR10 ;  /* 0x00000004060402a5 */ /* 0x000fcc000f8e020a */
[----:B------:R-:W-:Y:S01]  /*0280*/  MOV R2, UR4 ;  /* 0x0000000400027c02 */ /* 0x000fe20008000f00 */
[----:B------:R-:W-:Y:S01]  /*0290*/  ULDC UR4, c[0x0][0x2c4] ;  /* 0x0000b10000047ab9 */ /* 0x000fe20000000800 */
[----:B------:R-:W-:Y:S01]  /*02a0*/  IMAD.U32 R3, RZ, RZ, UR5 ;  /* 0x00000005ff037e24 */ /* 0x000fe2000f8e00ff */
[----:B------:R-:W-:Y:S02]  /*02b0*/  UISETP.NE.AND UP2, UPT, UR4, 0x1, UPT ;  /* 0x000000010400788c */ /* 0x000fe4000bf45270 */
[----:B-1----:R-:W-:Y:S02]  /*02c0*/  USHF.L.U32 UR19, UR19, 0x7, URZ ;  /* 0x0000000713137899 */ /* 0x002fe4000800063f */
[----:B------:R1:W5:Y:S01]  /*02d0*/  @P0 LDG.E R234, [R2.64] ;  /* 0x0000001002ea0981 */ /* 0x000362000c1e1900 */
[----:B------:R-:W-:Y:S02]  /*02e0*/  ULDC.64 UR4, c[0x0][0x2c8] ;  /* 0x0000b20000047ab9 */ /* 0x000fe40000000a00 */
[----:B------:R-:W-:-:S04]  /*02f0*/  UIADD3 UR10, UR19, 0x7f, URZ ;  /* 0x0000007f130a7890 */ /* 0x000fc8000fffe03f */
[----:B------:R-:W-:-:S04]  /*0300*/  @UP2 UIADD3 UR12, UR19, 0x7f, URZ ;  /* 0x0000007f130c2890 */ /* 0x000fc8000fffe03f */
        /* <DEDUP_REMOVED lines=12> */
[----:B------:R-:W-:-:S08]  /*03d0*/  UIADD3 UR10, UR5, UR4, URZ ;  /* 0x00000004050a7290 */ /* 0x000fd0000fffe03f */
[----:B------:R-:W-:Y:S05]  /*03e0*/  @P0 BRA `(.L_x_2386) ;  /* 0x0000016000000947 */ /* 0x000fea0003800000 */
[----:B-1----:R-:W-:Y:S01]  /*03f0*/  ISETP.LT.AND P0, PT, RZ, UR5, PT ;  /* 0x00000005ff007c0c */ /* 0x002fe2000bf01270 */
        /* <DEDUP_REMOVED lines=11> */
.L_x_2387:
[----:B------:R-:W-:Y:S02]  /*04b0*/  ULDC UR4, c[0x0][0x32c] ;  /* 0x0000cb0000047ab9 */ /* 0x000fe40000000800 */
[----:B------:R-:W-:-:S03]  /*04c0*/  UISETP.NE.AND UP0, UPT, UR11, UR4, UPT ;  /* 0x000000040b00728c */ /* 0x000fc6000bf05270 */
[----:B------:R-:W-:Y:S02]  /*04d0*/  ULDC.64 UR4, c[0x0][0x330] ;  /* 0x0000cc0000047ab9 */ /* 0x000fe40000000a00 */
[----:B------:R-:W-:-:S07]  /*04e0*/  UIMAD.WIDE.U32 UR14, UR12, UR4, URZ ;  /* 0x000000040c0e72a5 */ /* 0x000fce000f8e003f */
[----:B------:R-:W-:Y:S02]  /*04f0*/  @UP0 UMOV UR11, UR15 ;  /* 0x0000000f000b0c82 */ /* 0x000fe40008000000 */
[----:B------:R-:W-:Y:S02]  /*0500*/  @UP0 USHF.R.U32.HI UR12, URZ, UR5, UR11 ;  /* 0x000000053f0c0299 */ /* 0x000fe4000801160b */
.L_x_2388:
[----:B------:R-:W-:Y:S02]  /*0510*/  ULDC UR4, c[0x0][0x32c] ;  /* 0x0000cb0000047ab9 */ /* 0x000fe40000000800 */
[----:B------:R-:W-:-:S04]  /*0520*/  UIMAD UR4, UR12, UR4, UR4 ;  /* 0x000000040c0472a4 */ /* 0x000fc8000f8e0204 */
[----:B------:R-:W-:-:S04]  /*0530*/  UISETP.LT.AND UP0, UPT, UR10, UR4, UPT ;  /* 0x000000040a00728c */ /* 0x000fc8000bf01270 */
[----:B------:R-:W-:Y:S02]  /*0540*/  USEL UR10, UR10, UR4, UP0 ;  /* 0x000000040a0a7287 */ /* 0x000fe40008000000 */
.L_x_2386:
[----:B-1----:R-:W-:Y:S01]  /*0550*/  UIADD3 UR11, UR8, 0x5f, URZ ;  /* 0x0000005f080b7890 */ /* 0x002fe2000fffe03f */
        /* <DEDUP_REMOVED lines=32> */
.L_x_2390:
[----:B------:R-:W-:-:S04]  /*0760*/  MOV R0, c[0x0][0x32c] ;  /* 0x0000cb0000007a02 */ /* 0x000fc80000000f00 */
[----:B------:R-:W-:-:S13]  /*0770*/  ISETP.NE.AND P0, PT, R0, 0x1, PT ;  /* 0x000000010000780c */ /* 0x000fda0003f05270 */
[----:B------:R-:W-:-:S05]  /*0780*/  @P0 IMAD.HI.U32 R0, R3, c[0x0][0x330], RZ ;  /* 0x0000cc0003000a27 */ /* 0x000fca00078e00ff */
[----:B------:R-:W-:-:S05]  /*0790*/  @P0 SHF.R.U32.HI R3, RZ, c[0x0][0x334], R0 ;  /* 0x0000cd00ff030a19 */ /* 0x000fca0000011600 */
.L_x_2391:
[----:B------:R-:W-:-:S05]  /*07a0*/  IMAD R3, R3, c[0x0][0x32c], RZ ;  /* 0x0000cb0003037a24 */ /* 0x000fca00078e02ff */
[----:B------:R-:W-:-:S05]  /*07b0*/  IMNMX R2, R2, R3, !PT ;  /* 0x0000000302027217 */ /* 0x000fca0007800200 */
.L_x_2389:
[----:B------:R-:W-:Y:S01]  /*07c0*/  IMAD.HI R2, R2, 0x2aaaaaab, RZ ;  /* 0x2aaaaaab02027827 */ /* 0x000fe200078e02ff */
[----:B------:R-:W-:Y:S02]  /*07d0*/  USHF.R.U32.HI UR5, URZ, 0x10, UR7 ;  /* 0x000000103f057899 */ /* 0x000fe40008011607 */
[----:B------:R-:W-:Y:S01]  /*07e0*/  ULDC UR4, c[0x0][0x338] ;  /* 0x0000ce0000047ab9 */ /* 0x000fe20000000800 */
[----:B------:R-:W-:Y:S01]  /*07f0*/  IMAD.MOV.U32 R6, RZ, RZ, RZ ;  /* 0x000000ffff067224 */ /* 0x000fe200078e00ff */
[----:B------:R-:W-:Y:S01]  /*0800*/  SHF.R.U32.HI R0, RZ, 0x1f, R2 ;  /* 0x0000001fff007819 */ /* 0x000fe20000011602 */
[----:B------:R-:W-:-:S03]  /*0810*/  UISETP.NE.AND UP0, UPT, UR5, URZ, UPT ;  /* 0x0000003f0500728c */ /* 0x000fc6000bf05270 */
[----:B------:R-:W-:Y:S01]  /*0820*/  LEA.HI.SX32 R0, R2, R0, 0x1c ;  /* 0x0000000002007211 */ /* 0x000fe200078fe2ff */
[----:B------:R-:W-:-:S03]  /*0830*/  USEL UR4, UR5, UR4, UP0 ;  /* 0x0000000405047287 */ /* 0x000fc60008000000 */
[----:B------:R-:W-:-:S04]  /*0840*/  IMNMX R230, RZ, R0, !PT ;  /* 0x00000000ffe67217 */ /* 0x000fc80007800200 */
[----:B------:R-:W-:-:S13]  /*0850*/  ISETP.LT.AND P0, PT, R230, UR10, PT ;  /* 0x0000000ae6007c0c */ /* 0x000fda000bf01270 */
[----:B------:R-:W-:Y:S05]  /*0860*/  @!P0 BRA `(.L_x_2392) ;  /* 0x000001c000008947 */ /* 0x000fea0003800000 */
[----:B------:R-:W-:Y:S01]  /*0870*/  IMAD.U32 R0, RZ, RZ, UR4 ;  /* 0x00000004ff007e24 */ /* 0x000fe2000f8e00ff */
[----:B------:R-:W-:-:S04]  /*0880*/  UIADD3 UR5, UR4, -0x1, UR10 ;  /* 0xffffffff04057890 */ /* 0x000fc8000fffe00a */
[-C--:B------:R-:W-:Y:S02]  /*0890*/  IABS R4, R0.reuse ;  /* 0x0000000000047213 */ /* 0x080fe40000000000 */
[----:B------:R-:W-:Y:S02]  /*08a0*/  IADD3 R5, -R230, UR5, RZ ;  /* 0x00000005e6057c10 */ /* 0x000fe4000fffe1ff */
[----:B------:R-:W1:Y:S01]  /*08b0*/  I2F.RP R6, R4 ;  /* 0x0000000400067306 */ /* 0x000e620000209400 */
[----:B------:R-:W-:Y:S02]  /*08c0*/  IABS R0, R0 ;  /* 0x0000000000007213 */ /* 0x000fe40000000000 */
[----:B------:R-:W-:Y:S02]  /*08d0*/  IABS R2, R5 ;  /* 0x0000000500027213 */ /* 0x000fe40000000000 */
[----:B------:R-:W-:Y:S01]  /*08e0*/  LOP3.LUT R5, R5, UR4, RZ, 0x3c, !PT ;  /* 0x0000000405057c12 */ /* 0x000fe2000f8e3cff */
[----:B------:R-:W-:-:S03]  /*08f0*/  IMAD.MOV R0, RZ, RZ, -R0 ;  /* 0x000000ffff007224 */ /* 0x000fc600078e0a00 */
[----:B------:R-:W-:Y:S01]  /*0900*/  ISETP.GE.AND P0, PT, R5, RZ, PT ;  /* 0x000000ff0500720c */ /* 0x000fe20003f06270 */
[----:B-1----:R-:W1:Y:S02]  /*0910*/  MUFU.RCP R6, R6 ;  /* 0x0000000600067308 */ /* 0x002e640000001000 */
[----:B-1----:R-:W-:-:S06]  /*0920*/  IADD3 R6, R6, 0xffffffe, RZ ;  /* 0x0ffffffe06067810 */ /* 0x002fcc0007ffe0ff */
[----:B------:R-:W1:Y:S02]  /*0930*/  F2I.FTZ.U32.TRUNC.NTZ R7, R6 ;  /* 0x0000000600077305 */ /* 0x000e64000021f000 */
[----:B-1----:R-:W-:Y:S02]  /*0940*/  IMAD.MOV R3, RZ, RZ, -R7 ;  /* 0x000000ffff037224 */ /* 0x002fe400078e0a07 */
        /* <DEDUP_REMOVED lines=8> */
[----:B------:R-:W-:Y:S02]  /*09d0*/  ISETP.NE.AND P1, PT, RZ, UR4, PT ;  /* 0x00000004ff007c0c */ /* 0x000fe4000bf25270 */
[----:B------:R-:W-:-:S13]  /*09e0*/  ISETP.GE.U32.AND P2, PT, R0, R4, PT ;  /* 0x000000040000720c */ /* 0x000fda0003f46070 */
[----:B------:R-:W-:-:S05]  /*09f0*/  @P2 IADD3 R3, R3, 0x1, RZ ;  /* 0x0000000103032810 */ /* 0x000fca0007ffe0ff */
[----:B------:R-:W-:Y:S01]  /*0a00*/  @!P0 IMAD.MOV R3, RZ, RZ, -R3 ;  /* 0x000000ffff038224 */ /* 0x000fe200078e0a03 */
[----:B------:R-:W-:-:S05]  /*0a10*/  @!P1 LOP3.LUT R3, RZ, UR4, RZ, 0x33, !PT ;  /* 0x00000004ff039c12 */ /* 0x000fca000f8e33ff */
[----:B------:R-:W-:Y:S02]  /*0a20*/  IMAD.MOV.U32 R6, RZ, RZ, R3 ;  /* 0x000000ffff067224 */ /* 0x000fe400078e0003 */
.L_x_2392:
        /* <DEDUP_REMOVED lines=11> */
[----:B------:R-:W-:Y:S01]  /*0ae0*/  CS2R R116, SRZ ;  /* 0x0000000000747805 */ /* 0x000fe2000001ff00 */
        /* <DEDUP_REMOVED lines=42> */
[----:B------:R1:W2:Y:S01]  /*0d90*/  @P1 LDG.E R2, [R2.64] ;  /* 0x0000001002021981 */ /* 0x0002a2000c1e1900 */
[CC--:B------:R-:W-:Y:S01]  /*0da0*/  LEA.HI R18, R173.reuse, R171.reuse, RZ, 0x3 ;  /* 0x000000abad127211 */ /* 0x0c0fe200078f18ff */
[----:B------:R-:W-:Y:S01]  /*0db0*/  UIMAD UR7, UR7, UR4, URZ ;  /* 0x00000004070772a4 */ /* 0x000fe2000f8e023f */
[----:B------:R-:W-:Y:S01]  /*0dc0*/  PLOP3.LUT P0, PT, PT, PT, UP2, 0x80, 0x0 ;  /* 0x000000000000781c */ /* 0x000fe20003f0f028 */
[----:B------:R-:W-:Y:S01]  /*0dd0*/  UIMAD.WIDE.U32 UR12, UR9, UR4, URZ ;  /* 0x00000004090c72a5 */ /* 0x000fe2000f8e003f */
[----:B------:R-:W-:Y:S01]  /*0de0*/  LOP3.LUT R0, R18, 0xfffffff8, RZ, 0xc0, !PT ;  /* 0xfffffff812007812 */ /* 0x000fe200078ec0ff */
[----:B------:R-:W-:Y:S01]  /*0df0*/  UIMAD UR7, UR9, UR5, UR7 ;  /* 0x00000005090772a4 */ /* 0x000fe2000f8e0207 */
[----:B------:R-:W-:Y:S01]  /*0e00*/  SHF.R.S32.HI R18, RZ, 0x3, R18 ;  /* 0x00000003ff127819 */ /* 0x000fe20000011412 */
[----:B------:R-:W-:Y:S01]  /*0e10*/  USHF.R.S32.HI UR10, URZ, 0x1f, UR6 ;  /* 0x0000001f3f0a7899 */ /* 0x000fe20008011406 */
[-C--:B------:R-:W-:Y:S01]  /*0e20*/  LEA.HI R21, R173, R171.reuse, RZ, 0x4 ;  /* 0x000000abad157211 */ /* 0x080fe200078f20ff */
[----:B------:R-:W-:Y:S01]  /*0e30*/  IMAD.IADD R0, R171, 0x1, -R0 ;  /* 0x00000001ab007824 */ /* 0x000fe200078e0a00 */
[----:B------:R-:W-:Y:S01]  /*0e40*/  ULDC.64 UR4, c[0x0][0x1c0] ;  /* 0x0000700000047ab9 */ /* 0x000fe20000000a00 */
[----:B------:R-:W-:Y:S01]  /*0e50*/  IMAD.SHL.U32 R229, R18, 0x40, RZ ;  /* 0x0000004012e57824 */ /* 0x000fe200078e00ff */
[----:B------:R-:W-:Y:S01]  /*0e60*/  UIADD3 UR13, UR13, UR7, URZ ;  /* 0x000000070d0d7290 */ /* 0x000fe2000fffe03f */
[C---:B------:R-:W-:Y:S01]  /*0e70*/  IMAD R233, R0.reuse, 0x10, R18 ;  /* 0x0000001000e97824 */ /* 0x040fe200078e0212 */
[----:B------:R-:W-:Y:S01]  /*0e80*/  UIMAD UR10, UR10, UR4, URZ ;  /* 0x000000040a0a72a4 */ /* 0x000fe2000f8e023f */
[----:B------:R-:W-:Y:S01]  /*0e90*/  IMAD.SHL.U32 R0, R0, 0x8, RZ ;  /* 0x0000000800007824 */ /* 0x000fe200078e00ff */
[----:B------:R-:W-:Y:S01]  /*0ea0*/  UIMAD.WIDE.U32 UR12, UR6, UR4, UR12 ;  /* 0x00000004060c72a5 */ /* 0x000fe2000f8e000c */
[----:B------:R-:W-:Y:S01]  /*0eb0*/  LOP3.LUT R229, R229, 0x1c0, RZ, 0xc0, !PT ;  /* 0x000001c0e5e57812 */ /* 0x000fe200078ec0ff */
[----:B------:R-:W-:Y:S01]  /*0ec0*/  UIMAD UR5, UR6, UR5, UR10 ;  /* 0x00000005060572a4 */ /* 0x000fe2000f8e020a */
[----:B------:R-:W-:Y:S01]  /*0ed0*/  IADD3 R4, R233, UR19, RZ ;  /* 0x00000013e9047c10 */ /* 0x000fe2000fffe0ff */
[----:B------:R-:W-:Y:S01]  /*0ee0*/  ULDC UR4, c[0x0][0x2c4] ;  /* 0x0000b10000047ab9 */ /* 0x000fe20000000800 */
[----:B------:R-:W-:Y:S01]  /*0ef0*/  LEA.HI R88, R173, R171, RZ, 0x3 ;  /* 0x000000abad587211 */ /* 0x000fe200078f18ff */
[----:B------:R-:W-:Y:S01]  /*0f00*/  UIADD3 UR5, UR13, UR5, URZ ;  /* 0x000000050d057290 */ /* 0x000fe2000fffe03f */
[----:B------:R-:W-:Y:S01]  /*0f10*/  IMAD.U32 R9, RZ, RZ, UR13 ;  /* 0x0000000dff097e24 */ /* 0x000fe2000f8e00ff */
[----:B------:R-:W-:Y:S01]  /*0f20*/  ULDC UR7, c[0x0][0x168] ;  /* 0x00005a0000077ab9 */ /* 0x000fe20000000800 */
[----:B-1----:R-:W-:Y:S01]  /*0f30*/  @P2 IMAD.HI.U32 R3, R4, c[0x0][0x2c8], RZ ;  /* 0x0000b20004032a27 */ /* 0x002fe200078e00ff */
[----:B------:R-:W-:Y:S01]  /*0f40*/  UIMAD UR7, UR4, UR7, URZ ;  /* 0x00000007040772a4 */ /* 0x000fe2000f8e023f */
[----:B------:R-:W-:Y:S01]  /*0f50*/  LOP3.LUT R88, R88, 0xfffffff8, RZ, 0xc0, !PT ;  /* 0xfffffff858587812 */ /* 0x000fe200078ec0ff */
[----:B------:R-:W-:Y:S01]  /*0f60*/  BSSY B0, `(.L_x_2394) ;  /* 0x0000034000007945 */ /* 0x000fe20003800000 */
[----:B------:R-:W-:Y:S01]  /*0f70*/  IMAD.MOV.U32 R7, RZ, RZ, R4 ;  /* 0x000000ffff077224 */ /* 0x000fe200078e0004 */
[----:B------:R-:W-:Y:S01]  /*0f80*/  @P0 SHF.R.U32.HI R7, RZ, c[0x0][0x2cc], R3 ;  /* 0x0000b300ff070a19 */ /* 0x000fe20000011603 */
[----:B------:R-:W-:Y:S01]  /*0f90*/  IMAD.U32 R8, RZ, RZ, UR12 ;  /* 0x0000000cff087e24 */ /* 0x000fe2000f8e00ff */
[----:B------:R-:W-:Y:S01]  /*0fa0*/  ISETP.GE.AND P0, PT, R0, c[0x0][0x198], PT ;  /* 0x0000660000007a0c */ /* 0x000fe20003f06270 */
[----:B------:R-:W-:Y:S01]  /*0fb0*/  IMAD.U32 R9, RZ, RZ, UR5 ;  /* 0x00000005ff097e24 */ /* 0x000fe2000f8e00ff */
[--C-:B------:R-:W-:Y:S01]  /*0fc0*/  SHF.R.S32.HI R5, RZ, 0x1f, R7.reuse ;  /* 0x0000001fff057819 */ /* 0x100fe20000011407 */
[----:B------:R-:W-:-:S02]  /*0fd0*/  IMAD.MOV R3, RZ, RZ, -R7 ;  /* 0x000000ffff037224 */ /* 0x000fc400078e0a07 */
[----:B------:R-:W-:-:S04]  /*0fe0*/  IMAD.WIDE.U32 R10, R7, c[0x0][0x1b0], R8 ;  /* 0x00006c00070a7a25 */ /* 0x000fc800078e0008 */
[----:B------:R-:W-:Y:S02]  /*0ff0*/  IMAD R5, R5, c[0x0][0x1b0], RZ ;  /* 0x00006c0005057a24 */ /* 0x000fe400078e02ff */
[----:B------:R-:W-:Y:S01]  /*1000*/  IMAD R4, R3, c[0x0][0x2c4], R4 ;  /* 0x0000b10003047a24 */ /* 0x000fe200078e0204 */
[----:B------:R-:W-:Y:S01]  /*1010*/  LOP3.LUT R3, R229, 0x38, R0, 0xf8, !PT ;  /* 0x00000038e5037812 */ /* 0x000fe200078ef800 */
[----:B------:R-:W-:Y:S01]  /*1020*/  IMAD R5, R7, c[0x0][0x1b4], R5 ;  /* 0x00006d0007057a24 */ /* 0x000fe200078e0205 */
[----:B------:R-:W-:Y:S01]  /*1030*/  LOP3.LUT R7, R21, 0xfffffff0, RZ, 0xc0, !PT ;  /* 0xfffffff015077812 */ /* 0x000fe200078ec0ff */
[----:B------:R-:W-:Y:S01]  /*1040*/  IMAD.IADD R88, R171, 0x1, -R88 ;  /* 0x00000001ab587824 */ /* 0x000fe200078e0a58 */
[----:B------:R-:W-:Y:S01]  /*1050*/  SHF.R.S32.HI R9, RZ, 0x1f, R4 ;  /* 0x0000001fff097819 */ /* 0x000fe20000011404 */
[----:B------:R-:W-:Y:S01]  /*1060*/  IMAD.IADD R11, R11, 0x1, R5 ;  /* 0x000000010b0b7824 */ /* 0x000fe200078e0205 */
[----:B------:R-:W-:Y:S01]  /*1070*/  SHF.R.U32.HI R229, RZ, 0x3, R229 ;  /* 0x00000003ffe57819 */ /* 0x000fe200000116e5 */
[----:B------:R-:W-:-:S02]  /*1080*/  IMAD.IADD R0, R171, 0x1, -R7 ;  /* 0x00000001ab007824 */ /* 0x000fc400078e0a07 */
[----:B------:R-:W-:Y:S01]  /*1090*/  IMAD R9, R9, c[0x0][0x1a8], RZ ;  /* 0x00006a0009097a24 */ /* 0x000fe200078e02ff */
[----:B------:R-:W-:Y:S01]  /*10a0*/  LOP3.LUT R229, R3, R229, RZ, 0x3c, !PT ;  /* 0x000000e503e57212 */ /* 0x000fe200078e3cff */
[----:B------:R-:W-:Y:S01]  /*10b0*/  IMAD.SHL.U32 R236, R88, 0x8, RZ ;  /* 0x0000000858ec7824 */ /* 0x000fe200078e00ff */
[----:B------:R-:W-:Y:S01]  /*10c0*/  SHF.R.S32.HI R20, RZ, 0x1f, R0 ;  /* 0x0000001fff147819 */ /* 0x000fe20000011400 */
[C---:B------:R-:W-:Y:S02]  /*10d0*/  IMAD R9, R4.reuse, c[0x0][0x1ac], R9 ;  /* 0x00006b0004097a24 */ /* 0x040fe400078e0209 */
[----:B------:R-:W-:Y:S01]  /*10e0*/  IMAD.WIDE.U32 R4, R4, c[0x0][0x1a8], R10 ;  /* 0x00006a0004047a25 */ /* 0x000fe200078e000a */
[----:B------:R-:W-:Y:S02]  /*10f0*/  LEA.HI R20, R20, R0, RZ, 0x3 ;  /* 0x0000000014147211 */ /* 0x000fe400078f18ff */
[----:B------:R-:W-:Y:S01]  /*1100*/  SHF.R.S32.HI R235, RZ, 0x1f, R236 ;  /* 0x0000001fffeb7819 */ /* 0x000fe200000114ec */
[----:B------:R-:W-:Y:S01]  /*1110*/  IMAD.IADD R9, R5, 0x1, R9 ;  /* 0x0000000105097824 */ /* 0x000fe200078e0209 */
[----:B------:R-:W-:-:S02]  /*1120*/  LOP3.LUT R19, R20, 0xfffffff8, RZ, 0xc0, !PT ;  /* 0xfffffff814137812 */ /* 0x000fc400078ec0ff */
[----:B------:R-:W-:Y:S02]  /*1130*/  LEA R10, P2, R4, c[0x0][0x160], 0x1 ;  /* 0x00005800040a7a11 */ /* 0x000fe400078408ff */
[----:B------:R-:W-:Y:S01]  /*1140*/  LEA.HI R5, R173, R171, RZ, 0x6 ;  /* 0x000000abad057211 */ /* 0x000fe200078f30ff */
[----:B------:R-:W-:Y:S01]  /*1150*/  IMAD.IADD R19, R0, 0x1, -R19 ;  /* 0x0000000100137824 */ /* 0x000fe200078e0a13 */
[----:B------:R-:W-:Y:S01]  /*1160*/  LEA.HI.X R9, R4, c[0x0][0x164], R9, 0x1, P2 ;  /* 0x0000590004097a11 */ /* 0x000fe200010f0c09 */
[----:B------:R-:W-:Y:S01]  /*1170*/  IMAD.MOV.U32 R0, RZ, RZ, 0x10 ;  /* 0x00000010ff007424 */ /* 0x000fe200078e00ff */
[----:B------:R1:W3:Y:S01]  /*1180*/  SHFL.IDX PT, R12, R10, RZ, 0x181f ;  /* 0x00181fff0a0c7589 */ /* 0x0002e200000e0000 */
[----:B------:R-:W-:Y:S02]  /*1190*/  IMAD.SHL.U32 R5, R5, 0x8, RZ ;  /* 0x0000000805057824 */ /* 0x000fe400078e00ff */
[----:B------:R-:W-:Y:S01]  /*11a0*/  IMAD.MOV.U32 R4, RZ, RZ, 0x20 ;  /* 0x00000020ff047424 */ /* 0x000fe200078e00ff */
[----:B------:R1:W4:Y:S02]  /*11b0*/  SHFL.IDX PT, R3, R9, RZ, 0x181f ;  /* 0x00181fff09037589 */ /* 0x00032400000e0000 */
[----:B------:R-:W-:Y:S01]  /*11c0*/  LOP3.LUT R229, R229, 0xfffffe00, R5, 0xf8, !PT ;  /* 0xfffffe00e5e57812 */ /* 0x000fe200078ef805 */
[----:B--2---:R2:W1:Y:S02]  /*11d0*/  @P1 R2UR UR10, R2 ;  /* 0x00000000020a13c2 */ /* 0x00446400000e0000 */
[----:B-1----:R-:W-:Y:S01]  /*11e0*/  @!UP0 UMOV UR10, UR6 ;  /* 0x00000006000a8c82 */ /* 0x002fe20008000000 */
[----:B--2---:R-:W-:-:S04]  /*11f0*/  IADD3 R2, R18, UR19, RZ ;  /* 0x0000001312027c10 */ /* 0x004fc8000fffe0ff */
[----:B------:R-:W-:-:S04]  /*1200*/  ISETP.GE.AND P3, PT, R2, UR7, PT ;  /* 0x0000000702007c0c */ /* 0x000fc8000bf66270 */
[----:B------:R-:W-:-:S05]  /*1210*/  R2P PR, R19, 0x6 ;  /* 0x0000000613007804 */ /* 0x000fca0000000000 */
[----:B------:R-:W-:Y:S02]  /*1220*/  SEL R0, R0, 0xfffffff0, !P1 ;  /* 0xfffffff000007807 */ /* 0x000fe40004800000 */
[----:B------:R-:W-:Y:S02]  /*1230*/  SEL R4, R4, 0xffffffe0, !P2 ;  /* 0xffffffe004047807 */ /* 0x000fe40005000000 */
[----:B------:R-:W-:Y:S05]  /*1240*/  @P3 BRA `(.L_x_2395) ;  /* 0x0000005000003947 */ /* 0x000fea0003800000 */
[----:B---34-:R-:W-:-:S04]  /*1250*/  LEA R12, P1, R236, R12, 0x1 ;  /* 0x0000000cec0c7211 */ /* 0x018fc800078208ff */
[----:B------:R-:W-:Y:S01]  /*1260*/  LEA.HI.X R13, R236, R3, R235, 0x1, P1 ;  /* 0x00000003ec0d7211 */ /* 0x000fe200008f0ceb */
[----:B------:R-:W-:-:S05]  /*1270*/  IMAD.SHL.U32 R3, R229, 0x2, RZ ;  /* 0x00000002e5037824 */ /* 0x000fca00078e00ff */
[----:B------:R-:W-:Y:S01]  /*1280*/  @!PT LDS RZ, [RZ] ;  /* 0x00000000fffff984 */ /* 0x000fe20000000800 */
[----:B------:R1:W-:Y:S03]  /*1290*/  LDGSTS.E.BYPASS.LTC128B.128 [R3+0x6100], [R12.64], !P0 ;  /* 0x061000000c037fae */ /* 0x0003e6000c101d50 */
.L_x_2395:
[----:B---34-:R-:W-:Y:S05]  /*12a0*/  BSYNC B0 ;  /* 0x0000000000007941 */ /* 0x018fea0003800000 */
.L_x_2394:
[----:B------:R-:W-:Y:S01]  /*12b0*/  IADD3 R5, R2, 0x10, RZ ;  /* 0x0000001002057810 */ /* 0x000fe20007ffe0ff */
[----:B-1----:R1:W2:Y:S01]  /*12c0*/  SHFL.IDX PT, R3, R9, 0x1, 0x181f ;  /* 0x00381f0009037f89 */ /* 0x0022a200000e0000 */
[----:B------:R-:W-:Y:S02]  /*12d0*/  BSSY B0, `(.L_x_2396) ;  /* 0x0000009000007945 */ /* 0x000fe40003800000 */
[----:B------:R-:W-:Y:S01]  /*12e0*/  ISETP.GE.AND P1, PT, R5, UR7, PT ;  /* 0x0000000705007c0c */ /* 0x000fe2000bf26270 */
[----:B------:R1:W3:-:S12]  /*12f0*/  SHFL.IDX PT, R12, R10, 0x1, 0x181f ;  /* 0x00381f000a0c7f89 */ /* 0x0002d800000e0000 */
[----:B------:R-:W-:Y:S05]  /*1300*/  @P1 BRA `(.L_x_2397) ;  /* 0x0000005000001947 */ /* 0x000fea0003800000 */
[----:B---3--:R-:W-:-:S04]  /*1310*/  LEA R12, P1, R236, R12, 0x1 ;  /* 0x0000000cec0c7211 */ /* 0x008fc800078208ff */
[----:B--2---:R-:W-:Y:S01]  /*1320*/  LEA.HI.X R13, R236, R3, R235, 0x1, P1 ;  /* 0x00000003ec0d7211 */ /* 0x004fe200008f0ceb */
[----:B------:R-:W-:-:S05]  /*1330*/  IMAD.SHL.U32 R3, R229, 0x2, RZ ;  /* 0x00000002e5037824 */ /* 0x000fca00078e00ff */
[----:B------:R-:W-:Y:S01]  /*1340*/  @!PT LDS RZ, [RZ] ;  /* 0x00000000fffff984 */ /* 0x000fe20000000800 */
[----:B------:R2:W-:Y:S03]  /*1350*/  LDGSTS.E.BYPASS.LTC128B.128 [R3+0x6900], [R12.64], !P0 ;  /* 0x069000000c037fae */ /* 0x0005e6000c101d50 */
.L_x_2397:
[----:B------:R-:W-:Y:S05]  /*1360*/  BSYNC B0 ;  /* 0x0000000000007941 */ /* 0x000fea0003800000 */
.L_x_2396:
[----:B------:R-:W-:Y:S01]  /*1370*/  IADD3 R5, R2, 0x20, RZ ;  /* 0x0000002002057810 */ /* 0x000fe20007ffe0ff */
[----:B--2---:R2:W4:Y:S01]  /*1380*/  SHFL.IDX PT, R3, R9, 0x2, 0x181f ;  /* 0x00581f0009037f89 */ /* 0x00452200000e0000 */
[----:B------:R-:W-:Y:S02]  /*1390*/  BSSY B0, `(.L_x_2398) ;  /* 0x0000009000007945 */ /* 0x000fe40003800000 */
[----:B------:R-:W-:Y:S01]  /*13a0*/  ISETP.GE.AND P1, PT, R5, UR7, PT ;  /* 0x0000000705007c0c */ /* 0x000fe2000bf26270 */
[----:B---3--:R2:W3:-:S12]  /*13b0*/  SHFL.IDX PT, R12, R10, 0x2, 0x181f ;  /* 0x00581f000a0c7f89 */ /* 0x0084d800000e0000 */
[----:B------:R-:W-:Y:S05]  /*13c0*/  @P1 BRA `(.L_x_2399) ;  /* 0x0000005000001947 */ /* 0x000fea0003800000 */
[----:B---3--:R-:W-:-:S04]  /*13d0*/  LEA R12, P1, R236, R12, 0x1 ;  /* 0x0000000cec0c7211 */ /* 0x008fc800078208ff */
[----:B----4-:R-:W-:Y:S01]  /*13e0*/  LEA.HI.X R13, R236, R3, R235, 0x1, P1 ;  /* 0x00000003ec0d7211 */ /* 0x010fe200008f0ceb */
[----:B------:R-:W-:-:S05]  /*13f0*/  IMAD.SHL.U32 R3, R229, 0x2, RZ ;  /* 0x00000002e5037824 */ /* 0x000fca00078e00ff */
[----:B------:R-:W-:Y:S01]  /*1400*/  @!PT LDS RZ, [RZ] ;  /* 0x00000000fffff984 */ /* 0x000fe20000000800 */
[----:B------:R3:W-:Y:S03]  /*1410*/  LDGSTS.E.BYPASS.LTC128B.128 [R3+0x7100], [R12.64], !P0 ;  /* 0x071000000c037fae */ /* 0x0007e6000c101d50 */
.L_x_2399:
[----:B------:R-:W-:Y:S05]  /*1420*/  BSYNC B0 ;  /* 0x0000000000007941 */ /* 0x000fea0003800000 */
.L_x_2398:
[----:B------:R-:W-:Y:S01]  /*1430*/  IADD3 R5, R2, 0x30, RZ ;  /* 0x0000003002057810 */ /* 0x000fe20007ffe0ff */
[----:B---34-:R3:W4:Y:S01]  /*1440*/  SHFL.IDX PT, R3, R9, 0x3, 0x181f ;  /* 0x00781f0009037f89 */ /* 0x01872200000e0000 */
[----:B------:R-:W-:Y:S02]  /*1450*/  BSSY B0, `(.L_x_2400) ;  /* 0x0000009000007945 */ /* 0x000fe40003800000 */
[----:B------:R-:W-:Y:S01]  /*1460*/  ISETP.GE.AND P1, PT, R5, UR7, PT ;  /* 0x0000000705007c0c */ /* 0x000fe2000bf26270 */
[----:B------:R3:W1:-:S12]  /*1470*/  SHFL.IDX PT, R12, R10, 0x3, 0x181f ;  /* 0x00781f000a0c7f89 */ /* 0x00065800000e0000 */
[----:B------:R-:W-:Y:S05]  /*1480*/  @P1 BRA `(.L_x_2401) ;  /* 0x0000005000001947 */ /* 0x000fea0003800000 */
[----:B-1----:R-:W-:-:S04]  /*1490*/  LEA R12, P1, R236, R12, 0x1 ;  /* 0x0000000cec0c7211 */ /* 0x002fc800078208ff */
[----:B----4-:R-:W-:Y:S01]  /*14a0*/  LEA.HI.X R13, R236, R3, R235, 0x1, P1 ;  /* 0x00000003ec0d7211 */ /* 0x010fe200008f0ceb */
[----:B------:R-:W-:-:S05]  /*14b0*/  IMAD.SHL.U32 R3, R229, 0x2, RZ ;  /* 0x00000002e5037824 */ /* 0x000fca00078e00ff */
[----:B------:R-:W-:Y:S01]  /*14c0*/  @!PT LDS RZ, [RZ] ;  /* 0x00000000fffff984 */ /* 0x000fe20000000800 */
[----:B------:R1:W-:Y:S03]  /*14d0*/  LDGSTS.E.BYPASS.LTC128B.128 [R3+0x7900], [R12.64], !P0 ;  /* 0x079000000c037fae */ /* 0x0003e6000c101d50 */
.L_x_2401:
[----:B------:R-:W-:Y:S05]  /*14e0*/  BSYNC B0 ;  /* 0x0000000000007941 */ /* 0x000fea0003800000 */
.L_x_2400:
[----:B------:R-:W-:Y:S01]  /*14f0*/  IADD3 R5, R2, 0x40, RZ ;  /* 0x0000004002057810 */ /* 0x000fe20007ffe0ff */
[----:B-1--4-:R1:W4:Y:S01]  /*1500*/  SHFL.IDX PT, R3, R9, 0x4, 0x181f ;  /* 0x00981f0009037f89 */ /* 0x01232200000e0000 */
[----:B------:R-:W-:Y:S02]  /*1510*/  BSSY B0, `(.L_x_2402) ;  /* 0x0000009000007945 */ /* 0x000fe40003800000 */
[----:B------:R-:W-:Y:S01]  /*1520*/  ISETP.GE.AND P1, PT, R5, UR7, PT ;  /* 0x0000000705007c0c */ /* 0x000fe2000bf26270 */
[----:B------:R1:W2:-:S12]  /*1530*/  SHFL.IDX PT, R12, R10, 0x4, 0x181f ;  /* 0x00981f000a0c7f89 */ /* 0x00029800000e0000 */
[----:B------:R-:W-:Y:S05]  /*1540*/  @P1 BRA `(.L_x_2403) ;  /* 0x0000005000001947 */ /* 0x000fea0003800000 */
[----:B--2---:R-:W-:-:S04]  /*1550*/  LEA R12, P1, R236, R12, 0x1 ;  /* 0x0000000cec0c7211 */ /* 0x004fc800078208ff */
[----:B----4-:R-:W-:Y:S01]  /*1560*/  LEA.HI.X R13, R236, R3, R235, 0x1, P1 ;  /* 0x00000003ec0d7211 */ /* 0x010fe200008f0ceb */
[----:B------:R-:W-:-:S05]  /*1570*/  IMAD.SHL.U32 R3, R229, 0x2, RZ ;  /* 0x00000002e5037824 */ /* 0x000fca00078e00ff */
[----:B------:R-:W-:Y:S01]  /*1580*/  @!PT LDS RZ, [RZ] ;  /* 0x00000000fffff984 */ /* 0x000fe20000000800 */
[----:B------:R2:W-:Y:S03]  /*1590*/  LDGSTS.E.BYPASS.LTC128B.128 [R3+0x8100], [R12.64], !P0 ;  /* 0x081000000c037fae */ /* 0x0005e6000c101d50 */
.L_x_2403:
[----:B------:R-:W-:Y:S05]  /*15a0*/  BSYNC B0 ;  /* 0x0000000000007941 */ /* 0x000fea0003800000 */
.L_x_2402:
[----:B------:R-:W-:Y:S01]  /*15b0*/  IADD3 R5, R2, 0x50, RZ ;  /* 0x0000005002057810 */ /* 0x000fe20007ffe0ff */
[----:B--2-4-:R2:W4:Y:S01]  /*15c0*/  SHFL.IDX PT, R3, R9, 0x5, 0x181f ;  /* 0x00b81f0009037f89 */ /* 0x01452200000e0000 */
        /* <DEDUP_REMOVED lines=9> */
.L_x_2405:
[----:B------:R-:W-:Y:S05]  /*1660*/  BSYNC B0 ;  /* 0x0000000000007941 */ /* 0x000fea0003800000 */
.L_x_2404:
        /* <DEDUP_REMOVED lines=11> */
.L_x_2407:
[----:B------:R-:W-:Y:S05]  /*1720*/  BSYNC B0 ;  /* 0x0000000000007941 */ /* 0x000fea0003800000 */
.L_x_2406:
[----:B-123--:R-:W1:Y:S01]  /*1730*/  SHFL.IDX PT, R10, R10, 0x7, 0x181f ;  /* 0x00f81f000a0a7f89 */ /* 0x00ee6200000e0000 */
[----:B------:R-:W-:Y:S01]  /*1740*/  ULDC UR4, c[0x0][0x2b8] ;  /* 0x0000ae0000047ab9 */ /* 0x000fe20000000800 */
[----:B----4-:R-:W-:Y:S01]  /*1750*/  IMAD.MOV.U32 R3, RZ, RZ, 0x60 ;  /* 0x00000060ff037424 */ /* 0x010fe200078e00ff */
[----:B------:R-:W-:Y:S01]  /*1760*/  UISETP.NE.AND UP3, UPT, UR4, 0x1, UPT ;  /* 0x000000010400788c */ /* 0x000fe2000bf65270 */
[----:B------:R-:W2:Y:S01]  /*1770*/  SHFL.IDX PT, R9, R9, 0x7, 0x181f ;  /* 0x00f81f0009097f89 */ /* 0x000ea200000e0000 */
[----:B------:R-:W-:Y:S01]  /*1780*/  IADD3 R2, R2, 0x70, RZ ;  /* 0x0000007002027810 */ /* 0x000fe20007ffe0ff */
[----:B------:R-:W-:Y:S01]  /*1790*/  IMAD R169, R6, R3, -0x60 ;  /* 0xffffffa006a97424 */ /* 0x000fe200078e0203 */
[----:B------:R-:W-:Y:S01]  /*17a0*/  USHF.R.S32.HI UR6, URZ, 0x1f, UR10 ;  /* 0x0000001f3f067899 */ /* 0x000fe2000801140a */
[----:B------:R-:W-:Y:S01]  /*17b0*/  IMAD.SHL.U32 R229, R229, 0x2, RZ ;  /* 0x00000002e5e57824 */ /* 0x000fe200078e00ff */
[----:B------:R-:W-:Y:S01]  /*17c0*/  PLOP3.LUT P2, PT, PT, PT, UP3, 0x80, 0x0 ;  /* 0x000000000000781c */ /* 0x000fe20003f4f038 */
[C---:B------:R-:W-:Y:S01]  /*17d0*/  IMAD.IADD R232, R233.reuse, 0x1, R169 ;  /* 0x00000001e9e87824 */ /* 0x040fe200078e02a9 */
[----:B------:R-:W-:Y:S01]  /*17e0*/  ISETP.GE.AND P3, PT, R2, UR7, PT ;  /* 0x0000000702007c0c */ /* 0x000fe2000bf66270 */
[----:B------:R-:W-:Y:S01]  /*17f0*/  ULDC.64 UR4, c[0x0][0x2b0] ;  /* 0x0000ac0000047ab9 */ /* 0x000fe20000000a00 */
[----:B------:R-:W-:Y:S01]  /*1800*/  PLOP3.LUT P1, PT, PT, PT, UP3, 0x80, 0x0 ;  /* 0x000000000000781c */ /* 0x000fe20003f2f038 */
[----:B------:R-:W-:Y:S01]  /*1810*/  UIMAD UR6, UR6, UR4, URZ ;  /* 0x00000004060672a4 */ /* 0x000fe2000f8e023f */
[C---:B------:R-:W-:Y:S01]  /*1820*/  ISETP.GE.AND P4, PT, R232.reuse, UR8, PT ;  /* 0x00000008e8007c0c */ /* 0x040fe2000bf86270 */
[----:B-----5:R-:W-:Y:S01]  /*1830*/  IMAD.IADD R232, R232, 0x1, R234 ;  /* 0x00000001e8e87824 */ /* 0x020fe200078e02ea */
[----:B------:R-:W-:Y:S01]  /*1840*/  UIMAD.WIDE.U32 UR14, UR10, UR4, URZ ;  /* 0x000000040a0e72a5 */ /* 0x000fe2000f8e003f */
[----:B------:R-:W-:Y:S01]  /*1850*/  IMAD.MOV.U32 R231, RZ, RZ, RZ ;  /* 0x000000ffffe77224 */ /* 0x000fe200078e00ff */
[----:B------:R-:W-:Y:S01]  /*1860*/  ISETP.GT.OR P4, PT, R233, 0x5f, P4 ;  /* 0x0000005fe900780c */ /* 0x000fe20002784670 */
[----:B------:R-:W-:Y:S01]  /*1870*/  UIMAD UR5, UR10, UR5, UR6 ;  /* 0x000000050a0572a4 */ /* 0x000fe2000f8e0206 */
[----:B------:R-:W-:-:S02]  /*1880*/  IMAD.MOV.U32 R2, RZ, RZ, R232 ;  /* 0x000000ffff027224 */ /* 0x000fc400078e00e8 */
[----:B------:R-:W-:Y:S01]  /*1890*/  @P2 IMAD.HI.U32 R5, R232, c[0x0][0x2bc], RZ ;  /* 0x0000af00e8052a27 */ /* 0x000fe200078e00ff */
[----:B-1----:R-:W-:Y:S01]  /*18a0*/  @!P3 LEA R10, P2, R236, R10, 0x1 ;  /* 0x0000000aec0ab211 */ /* 0x002fe200078408ff */
[----:B------:R-:W-:-:S03]  /*18b0*/  UIADD3 UR7, UR15, UR5, URZ ;  /* 0x000000050f077290 */ /* 0x000fc6000fffe03f */
[----:B--2---:R-:W-:Y:S01]  /*18c0*/  @!P3 LEA.HI.X R11, R236, R9, R235, 0x1, P2 ;  /* 0x00000009ec0bb211 */ /* 0x004fe200010f0ceb */
[----:B------:R-:W-:Y:S01]  /*18d0*/  USHF.R.S32.HI UR12, URZ, 0x1f, UR9 ;  /* 0x0000001f3f0c7899 */ /* 0x000fe20008011409 */
[----:B------:R-:W-:Y:S01]  /*18e0*/  @P1 SHF.R.U32.HI R2, RZ, c[0x0][0x2c0], R5 ;  /* 0x0000b000ff021a19 */ /* 0x000fe20000011605 */
[----:B------:R-:W-:Y:S02]  /*18f0*/  ULDC.64 UR4, c[0x0][0x1e8] ;  /* 0x00007a0000047ab9 */ /* 0x000fe40000000a00 */
[----:B------:R-:W-:Y:S01]  /*1900*/  @!PT LDS RZ, [RZ] ;  /* 0x00000000fffff984 */ /* 0x000fe20000000800 */
[----:B------:R1:W-:Y:S01]  /*1910*/  @!P3 LDGSTS.E.BYPASS.LTC128B.128 [R229+0x9900], [R10.64], !P0 ;  /* 0x099000000ae5bfae */ /* 0x0003e2000c101d50 */
[----:B------:R-:W-:-:S03]  /*1920*/  @!P4 IADD3 R7, P1, R2, UR14, RZ ;  /* 0x0000000e0207cc10 */ /* 0x000fc6000ff3e0ff */
[----:B------:R-:W0:Y:S01]  /*1930*/  LDGDEPBAR ;  /* 0x00000000000079af */ /* 0x000e220000000000 */
[----:B------:R-:W-:Y:S02]  /*1940*/  @!P4 LEA.HI.X.SX32 R5, R2, UR7, 0x1, P1 ;  /* 0x000000070205cc11 */ /* 0x000fe400088f0eff */
[----:B------:R-:W-:-:S04]  /*1950*/  @!P4 LEA R8, P1, R7, c[0x0][0x2a0], 0x2 ;  /* 0x0000a8000708ca11 */ /* 0x000fc800078210ff */
[----:B------:R-:W-:Y:S01]  /*1960*/  @!P4 LEA.HI.X R9, R7, c[0x0][0x2a4], R5, 0x2, P1 ;  /* 0x0000a9000709ca11 */ /* 0x000fe200008f1405 */
[----:B------:R-:W-:Y:S06]  /*1970*/  BAR.SYNC.DEFER_BLOCKING 0x0 ;  /* 0x0000000000007b1d */ /* 0x000fec0000010000 */
[----:B------:R2:W3:Y:S01]  /*1980*/  @!P4 LDG.E R231, [R8.64] ;  /* 0x0000001008e7c981 */ /* 0x0004e2000c1e1900 */
[----:B------:R-:W-:Y:S01]  /*1990*/  IMAD.MOV R2, RZ, RZ, -R2 ;  /* 0x000000ffff027224 */ /* 0x000fe200078e0a02 */
[----:B------:R-:W-:Y:S01]  /*19a0*/  UIMAD UR6, UR12, UR4, URZ ;  /* 0x000000040c0672a4 */ /* 0x000fe2000f8e023f */
[----:B------:R-:W-:Y:S01]  /*19b0*/  IMAD R3, R6, -0x60, R3 ;  /* 0xffffffa006037824 */ /* 0x000fe200078e0203 */
[----:B------:R-:W-:Y:S01]  /*19c0*/  UIMAD.WIDE.U32 UR10, UR9, UR4, URZ ;  /* 0x00000004090a72a5 */ /* 0x000fe2000f8e003f */
[----:B------:R-:W-:Y:S01]  /*19d0*/  IMAD R232, R2, c[0x0][0x2b8], R232 ;  /* 0x0000ae0002e87a24 */ /* 0x000fe200078e02e8 */
[----:B------:R-:W-:Y:S01]  /*19e0*/  UIMAD UR6, UR9, UR5, UR6 ;  /* 0x00000005090672a4 */ /* 0x000fe2000f8e0206 */
[----:B------:R-:W-:Y:S01]  /*19f0*/  ISETP.GE.AND P4, PT, R236, c[0x0][0x1d4], PT ;  /* 0x00007500ec007a0c */ /* 0x000fe20003f86270 */
[----:B------:R-:W-:Y:S01]  /*1a00*/  IMAD.SHL.U32 R19, R19, 0x40, RZ ;  /* 0x0000004013137824 */ /* 0x000fe200078e00ff */
[----:B------:R-:W-:Y:S01]  /*1a10*/  IADD3 R5, R3, UR8, RZ ;  /* 0x0000000803057c10 */ /* 0x000fe2000fffe0ff */
[----:B------:R-:W-:Y:S01]  /*1a20*/  IMAD.WIDE.U32 R12, R232, c[0x0][0x1e0], RZ ;  /* 0x00007800e80c7a25 */ /* 0x000fe200078e00ff */
[----:B------:R-:W-:Y:S01]  /*1a30*/  UIADD3 UR6, UR11, UR6, URZ ;  /* 0x000000060b067290 */ /* 0x000fe2000fffe03f */
[----:B------:R-:W-:Y:S01]  /*1a40*/  LEA.HI R172, R173, R171, RZ, 0x5 ;  /* 0x000000abadac7211 */ /* 0x000fe200078f28ff */
[----:B------:R-:W-:Y:S01]  /*1a50*/  ULDC.64 UR4, c[0x0][0x210] ;  /* 0x0000840000047ab9 */ /* 0x000fe20000000a00 */
[----:B------:R-:W-:Y:S01]  /*1a60*/  IMAD.SHL.U32 R168, R20, 0x40, RZ ;  /* 0x0000004014a87824 */ /* 0x000fe200078e00ff */
[----:B------:R-:W-:Y:S01]  /*1a70*/  LOP3.LUT R19, R19, 0x1c0, RZ, 0xc0, !PT ;  /* 0x000001c013137812 */ /* 0x000fe200078ec0ff */
[----:B------:R-:W-:Y:S01]  /*1a80*/  IMAD.WIDE.U32 R38, R232, c[0x0][0x208], RZ ;  /* 0x00008200e8267a25 */ /* 0x000fe200078e00ff */
[----:B------:R-:W-:Y:S01]  /*1a90*/  SHF.R.S32.HI R170, RZ, 0x5, R172 ;  /* 0x00000005ffaa7819 */ /* 0x000fe200000114ac */
[----:B------:R-:W-:Y:S01]  /*1aa0*/  UIMAD UR12, UR12, UR4, URZ ;  /* 0x000000040c0c72a4 */ /* 0x000fe2000f8e023f */
[----:B------:R-:W-:Y:S01]  /*1ab0*/  LOP3.LUT R168, R168, 0xfffffe00, RZ, 0xc0, !PT ;  /* 0xfffffe00a8a87812 */ /* 0x000fe200078ec0ff */
[----:B------:R-:W-:Y:S01]  /*1ac0*/  UIMAD.WIDE.U32 UR20, UR9, UR4, URZ ;  /* 0x00000004091472a5 */ /* 0x000fe2000f8e003f */
[----:B------:R-:W-:Y:S01]  /*1ad0*/  IADD3 R239, R229, 0x100, RZ ;  /* 0x00000100e5ef7810 */ /* 0x000fe20007ffe0ff */
[----:B------:R-:W-:-:S02]  /*1ae0*/  UIMAD UR12, UR9, UR5, UR12 ;  /* 0x00000005090c72a4 */ /* 0x000fc4000f8e020c */
[----:B------:R-:W-:Y:S01]  /*1af0*/  IMAD R228, R170, 0x400, R168 ;  /* 0x00000400aae47824 */ /* 0x000fe200078e02a8 */
[----:B--2---:R-:W-:Y:S01]  /*1b00*/  SHF.R.S32.HI R8, RZ, 0x1f, R232 ;  /* 0x0000001fff087819 */ /* 0x004fe200000114e8 */
[----:B------:R-:W-:-:S04]  /*1b10*/  UIADD3 UR12, UR21, UR12, URZ ;  /* 0x0000000c150c7290 */ /* 0x000fc8000fffe03f */
[C---:B-1----:R-:W-:Y:S02]  /*1b20*/  IMAD R10, R8.reuse, c[0x0][0x1e0], RZ ;  /* 0x00007800080a7a24 */ /* 0x042fe400078e02ff */
[----:B------:R-:W-:Y:S02]  /*1b30*/  IMAD R8, R8, c[0x0][0x208], RZ ;  /* 0x0000820008087a24 */ /* 0x000fe400078e02ff */
[C---:B------:R-:W-:Y:S02]  /*1b40*/  IMAD R10, R232.reuse, c[0x0][0x1e4], R10 ;  /* 0x00007900e80a7a24 */ /* 0x040fe400078e020a */
[----:B------:R-:W-:Y:S02]  /*1b50*/  IMAD R8, R232, c[0x0][0x20c], R8 ;  /* 0x00008300e8087a24 */ /* 0x000fe400078e0208 */
[----:B------:R-:W-:Y:S02]  /*1b60*/  IMAD.IADD R11, R13, 0x1, R10 ;  /* 0x000000010d0b7824 */ /* 0x000fe400078e020a */
[----:B------:R-:W-:-:S02]  /*1b70*/  IMAD.MOV.U32 R10, RZ, RZ, R12 ;  /* 0x000000ffff0a7224 */ /* 0x000fc400078e000c */
[----:B------:R-:W-:Y:S01]  /*1b80*/  IMAD.IADD R39, R39, 0x1, R8 ;  /* 0x0000000127277824 */ /* 0x000fe200078e0208 */
[----:B---3--:R-:W-:Y:S01]  /*1b90*/  SHF.R.S32.HI R36, RZ, 0x1f, R231 ;  /* 0x0000001fff247819 */ /* 0x008fe200000114e7 */
[----:B------:R-:W-:-:S04]  /*1ba0*/  IMAD.WIDE.U32 R10, R231, c[0x0][0x1f0], R10 ;  /* 0x00007c00e70a7a25 */ /* 0x000fc800078e000a */
[----:B------:R-:W-:Y:S01]  /*1bb0*/  IMAD R9, R36, c[0x0][0x1f0], RZ ;  /* 0x00007c0024097a24 */ /* 0x000fe200078e02ff */
[----:B------:R-:W-:Y:S01]  /*1bc0*/  IADD3 R2, P0, R10, UR10, RZ ;  /* 0x0000000a0a027c10 */ /* 0x000fe2000ff1e0ff */
[----:B------:R-:W-:Y:S02]  /*1bd0*/  IMAD R36, R36, c[0x0][0x218], RZ ;  /* 0x0000860024247a24 */ /* 0x000fe400078e02ff */
[C---:B------:R-:W-:Y:S02]  /*1be0*/  IMAD R9, R231.reuse, c[0x0][0x1f4], R9 ;  /* 0x00007d00e7097a24 */ /* 0x040fe400078e0209 */
[----:B------:R-:W-:-:S03]  /*1bf0*/  IMAD.WIDE.U32 R38, R231, c[0x0][0x218], R38 ;  /* 0x00008600e7267a25 */ /* 0x000fc600078e0026 */
[----:B------:R-:W-:Y:S01]  /*1c00*/  IADD3.X R9, R11, UR6, R9, P0, !PT ;  /* 0x000000060b097c10 */ /* 0x000fe200087fe409 */
[----:B------:R-:W-:Y:S01]  /*1c10*/  IMAD R36, R231, c[0x0][0x21c], R36 ;  /* 0x00008700e7247a24 */ /* 0x000fe200078e0224 */
[----:B------:R-:W-:-:S04]  /*1c20*/  LEA R11, P0, R2, c[0x0][0x1c8], 0x1 ;  /* 0x00007200020b7a11 */ /* 0x000fc800078008ff */
[----:B------:R-:W-:Y:S01]  /*1c30*/  LEA.HI.X R9, R2, c[0x0][0x1cc], R9, 0x1, P0 ;  /* 0x0000730002097a11 */ /* 0x000fe200000f0c09 */
[----:B------:R-:W1:Y:S01]  /*1c40*/  SHFL.IDX PT, R22, R11, RZ, 0x181f ;  /* 0x00181fff0b167589 */ /* 0x000e6200000e0000 */
[----:B------:R-:W-:Y:S02]  /*1c50*/  IMAD.IADD R2, R5, 0x1, -R18 ;  /* 0x0000000105027824 */ /* 0x000fe400078e0a12 */
[----:B------:R-:W-:Y:S01]  /*1c60*/  IMAD.SHL.U32 R18, R18, 0x8, RZ ;  /* 0x0000000812127824 */ /* 0x000fe200078e00ff */
[----:B------:R-:W2:Y:S02]  /*1c70*/  SHFL.IDX PT, R7, R9, RZ, 0x181f ;  /* 0x00181fff09077589 */ /* 0x000ea400000e0000 */
[C---:B------:R-:W-:Y:S02]  /*1c80*/  ISETP.GE.AND P1, PT, R2.reuse, 0x1, PT ;  /* 0x000000010200780c */ /* 0x040fe40003f26270 */
[----:B------:R-:W3:Y:S01]  /*1c90*/  SHFL.IDX PT, R16, R11, 0x1, 0x181f ;  /* 0x00381f000b107f89 */ /* 0x000ee200000e0000 */
[----:B------:R-:W-:-:S02]  /*1ca0*/  ISETP.GE.AND P0, PT, R2, 0x11, PT ;  /* 0x000000110200780c */ /* 0x000fc40003f06270 */
[C---:B------:R-:W-:Y:S01]  /*1cb0*/  ISETP.GE.AND P6, PT, R2.reuse, 0x21, PT ;  /* 0x000000210200780c */ /* 0x040fe20003fc6270 */
[----:B------:R-:W4:Y:S01]  /*1cc0*/  SHFL.IDX PT, R17, R9, 0x1, 0x181f ;  /* 0x00381f0009117f89 */ /* 0x000f2200000e0000 */
[C---:B------:R-:W-:Y:S02]  /*1cd0*/  ISETP.GE.AND P5, PT, R2.reuse, 0x31, PT ;  /* 0x000000310200780c */ /* 0x040fe40003fa6270 */
[----:B------:R-:W-:Y:S01]  /*1ce0*/  ISETP.GE.AND P3, PT, R2, 0x41, PT ;  /* 0x000000410200780c */ /* 0x000fe20003f66270 */
[----:B------:R-:W3:Y:S04]  /*1cf0*/  SHFL.IDX PT, R14, R11, 0x2, 0x181f ;  /* 0x00581f000b0e7f89 */ /* 0x000ee800000e0000 */
[----:B------:R-:W3:Y:S01]  /*1d00*/  SHFL.IDX PT, R12, R11, 0x3, 0x181f ;  /* 0x00781f000b0c7f89 */ /* 0x000ee200000e0000 */
[----:B-1----:R-:W-:-:S03]  /*1d10*/  @P1 LEA R22, P2, R236, R22, 0x1 ;  /* 0x00000016ec161211 */ /* 0x002fc600078408ff */
[----:B------:R-:W1:Y:S01]  /*1d20*/  SHFL.IDX PT, R15, R9, 0x2, 0x181f ;  /* 0x00581f00090f7f89 */ /* 0x000e6200000e0000 */
[----:B--2---:R-:W-:-:S03]  /*1d30*/  @P1 LEA.HI.X R23, R236, R7, R235, 0x1, P2 ;  /* 0x00000007ec171211 */ /* 0x004fc600010f0ceb */
[----:B------:R-:W2:Y:S01]  /*1d40*/  SHFL.IDX PT, R10, R11, 0x4, 0x181f ;  /* 0x00981f000b0a7f89 */ /* 0x000ea200000e0000 */
[----:B------:R-:W-:-:S03]  /*1d50*/  ISETP.GE.AND P2, PT, R2, 0x51, PT ;  /* 0x000000510200780c */ /* 0x000fc60003f46270 */
[----:B------:R-:W1:Y:S04]  /*1d60*/  SHFL.IDX PT, R13, R9, 0x3, 0x181f ;  /* 0x00781f00090d7f89 */ /* 0x000e6800000e0000 */
[----:B------:R-:W-:Y:S04]  /*1d70*/  SHFL.IDX PT, R7, R11, 0x5, 0x181f ;  /* 0x00b81f000b077f89 */ /* 0x000fe800000e0000 */
[----:B------:R-:W1:Y:S04]  /*1d80*/  SHFL.IDX PT, R11, R9, 0x4, 0x181f ;  /* 0x00981f00090b7f89 */ /* 0x000e6800000e0000 */
[----:B------:R-:W1:Y:S04]  /*1d90*/  SHFL.IDX PT, R9, R9, 0x5, 0x181f ;  /* 0x00b81f0009097f89 */ /* 0x000e6800000e0000 */
[----:B------:R3:W-:Y:S02]  /*1da0*/  @P1 LDGSTS.E.BYPASS.LTC128B.128 [R229+0x3100], [R22.64], !P4 ;  /* 0x0310000016e51fae */ /* 0x0007e4000e101d50 */
[----:B---3--:R-:W-:-:S02]  /*1db0*/  @P0 LEA R22, P1, R236, R16, 0x1 ;  /* 0x00000010ec160211 */ /* 0x008fc400078208ff */
[----:B------:R-:W-:Y:S02]  /*1dc0*/  SHF.R.S32.HI R16, RZ, 0x4, R21 ;  /* 0x00000004ff107819 */ /* 0x000fe40000011415 */
[C-C-:B----4-:R-:W-:Y:S02]  /*1dd0*/  @P0 LEA.HI.X R23, R236.reuse, R17, R235.reuse, 0x1, P1 ;  /* 0x00000011ec170211 */ /* 0x150fe400008f0ceb */
[C---:B------:R-:W-:Y:S02]  /*1de0*/  @P6 LEA R14, P1, R236.reuse, R14, 0x1 ;  /* 0x0000000eec0e6211 */ /* 0x040fe400078208ff */
[----:B------:R-:W-:Y:S01]  /*1df0*/  LEA.HI R21, R21, R16, RZ, 0x1 ;  /* 0x0000001015157211 */ /* 0x000fe200078f08ff */
[----:B------:R3:W-:Y:S01]  /*1e00*/  @P0 LDGSTS.E.BYPASS.LTC128B.128 [R229+0x3900], [R22.64], !P4 ;  /* 0x0390000016e50fae */ /* 0x0007e2000e101d50 */
[C---:B------:R-:W-:Y:S02]  /*1e10*/  @P5 LEA R12, P0, R236.reuse, R12, 0x1 ;  /* 0x0000000cec0c5211 */ /* 0x040fe400078008ff */
[----:B-1----:R-:W-:-:S02]  /*1e20*/  @P6 LEA.HI.X R15, R236, R15, R235, 0x1, P1 ;  /* 0x0000000fec0f6211 */ /* 0x002fc400008f0ceb */
[C---:B--2---:R-:W-:Y:S02]  /*1e30*/  @P3 LEA R10, P1, R236.reuse, R10, 0x1 ;  /* 0x0000000aec0a3211 */ /* 0x044fe400078208ff */
[C-C-:B------:R-:W-:Y:S01]  /*1e40*/  @P5 LEA.HI.X R13, R236.reuse, R13, R235.reuse, 0x1, P0 ;  /* 0x0000000dec0d5211 */ /* 0x140fe200000f0ceb */
[----:B------:R1:W-:Y:S01]  /*1e50*/  @P6 LDGSTS.E.BYPASS.LTC128B.128 [R229+0x4100], [R14.64], !P4 ;  /* 0x041000000ee56fae */ /* 0x0003e2000e101d50 */
[----:B------:R-:W-:Y:S02]  /*1e60*/  @P3 LEA.HI.X R11, R236, R11, R235, 0x1, P1 ;  /* 0x0000000bec0b3211 */ /* 0x000fe400008f0ceb */
[----:B------:R-:W-:Y:S01]  /*1e70*/  LOP3.LUT R21, R21, 0xfffffffe, RZ, 0xc0, !PT ;  /* 0xfffffffe15157812 */ /* 0x000fe200078ec0ff */
[----:B------:R1:W-:Y:S01]  /*1e80*/  @P5 LDGSTS.E.BYPASS.LTC128B.128 [R229+0x4900], [R12.64], !P4 ;  /* 0x049000000ce55fae */ /* 0x0003e2000e101d50 */
[----:B------:R-:W-:-:S03]  /*1e90*/  LOP3.LUT P1, RZ, R88, 0x2, RZ, 0xc0, !PT ;  /* 0x0000000258ff7812 */ /* 0x000fc6000782c0ff */
[----:B------:R2:W-:Y:S01]  /*1ea0*/  @P3 LDGSTS.E.BYPASS.LTC128B.128 [R229+0x5100], [R10.64], !P4 ;  /* 0x051000000ae53fae */ /* 0x0005e2000e101d50 */
[----:B------:R-:W-:Y:S01]  /*1eb0*/  IMAD.IADD R16, R16, 0x1, -R21 ;  /* 0x0000000110107824 */ /* 0x000fe200078e0a15 */
[----:B---3--:R-:W-:Y:S01]  /*1ec0*/  @P2 LEA R22, P0, R236, R7, 0x1 ;  /* 0x00000007ec162211 */ /* 0x008fe200078008ff */
[----:B------:R-:W-:-:S03]  /*1ed0*/  IMAD.SHL.U32 R7, R88, 0x40, RZ ;  /* 0x0000004058077824 */ /* 0x000fc600078e00ff */
[----:B------:R-:W-:Y:S01]  /*1ee0*/  @P2 LEA.HI.X R23, R236, R9, R235, 0x1, P0 ;  /* 0x00000009ec172211 */ /* 0x000fe200000f0ceb */
[----:B------:R-:W-:Y:S01]  /*1ef0*/  IMAD.SHL.U32 R9, R16, 0x8, RZ ;  /* 0x0000000810097824 */ /* 0x000fe200078e00ff */
[----:B------:R-:W-:Y:S02]  /*1f00*/  LOP3.LUT R7, R7, 0x1c0, RZ, 0xc0, !PT ;  /* 0x000001c007077812 */ /* 0x000fe400078ec0ff */
[----:B------:R-:W-:Y:S01]  /*1f10*/  IADD3 R94, P0, R38, UR20, RZ ;  /* 0x00000014265e7c10 */ /* 0x000fe2000ff1e0ff */
[----:B------:R3:W-:Y:S01]  /*1f20*/  @P2 LDGSTS.E.BYPASS.LTC128B.128 [R229+0x5900], [R22.64], !P4 ;  /* 0x0590000016e52fae */ /* 0x0007e2000e101d50 */
[----:B------:R-:W-:Y:S02]  /*1f30*/  LOP3.LUT R18, R7, 0x8, R18, 0xf8, !PT ;  /* 0x0000000807127812 */ /* 0x000fe400078ef812 */
[----:B------:R-:W-:Y:S01]  /*1f40*/  SHF.R.U32.HI R7, RZ, 0x3, R7 ;  /* 0x00000003ff077819 */ /* 0x000fe20000011607 */
[----:B------:R-:W0:Y:S01]  /*1f50*/  LDGDEPBAR ;  /* 0x00000000000079af */ /* 0x000e220000000000 */
[----:B------:R-:W-:-:S02]  /*1f60*/  LOP3.LUT R9, R19, 0x8, R9, 0xf8, !PT ;  /* 0x0000000813097812 */ /* 0x000fc400078ef809 */
[----:B------:R-:W-:Y:S02]  /*1f70*/  SHF.R.U32.HI R19, RZ, 0x3, R19 ;  /* 0x00000003ff137819 */ /* 0x000fe40000011613 */
[----:B------:R-:W-:Y:S02]  /*1f80*/  LOP3.LUT R18, R18, R7, RZ, 0x3c, !PT ;  /* 0x0000000712127212 */ /* 0x000fe400078e3cff */
[----:B------:R-:W-:Y:S02]  /*1f90*/  LOP3.LUT R7, R9, R19, RZ, 0x3c, !PT ;  /* 0x0000001309077212 */ /* 0x000fe400078e3cff */
[----:B------:R-:W-:Y:S01]  /*1fa0*/  IADD3.X R36, R39, UR12, R36, P0, !PT ;  /* 0x0000000c27247c10 */ /* 0x000fe200087fe424 */
[----:B------:R-:W-:Y:S01]  /*1fb0*/  IMAD R227, R16, 0x200, R18 ;  /* 0x0000020010e37824 */ /* 0x000fe200078e0212 */
[----:B------:R-:W-:Y:S01]  /*1fc0*/  LEA R93, P0, R94, c[0x0][0x1f8], 0x1 ;  /* 0x00007e005e5d7a11 */ /* 0x000fe200078008ff */
[----:B------:R-:W-:Y:S01]  /*1fd0*/  IMAD.IADD R228, R7, 0x1, R228 ;  /* 0x0000000107e47824 */ /* 0x000fe200078e02e4 */
[----:B------:R-:W-:Y:S01]  /*1fe0*/  SHF.L.U64.HI R235, R236, 0x1, R235 ;  /* 0x00000001eceb7819 */ /* 0x000fe200000102eb */
[----:B------:R-:W-:Y:S01]  /*1ff0*/  IMAD.SHL.U32 R227, R227, 0x2, RZ ;  /* 0x00000002e3e37824 */ /* 0x000fe200078e00ff */
[----:B------:R-:W-:Y:S01]  /*2000*/  LEA.HI.X R94, R94, c[0x0][0x1fc], R36, 0x1, P0 ;  /* 0x00007f005e5e7a11 */ /* 0x000fe200000f0c24 */
[----:B------:R-:W-:Y:S01]  /*2010*/  IMAD.SHL.U32 R228, R228, 0x2, RZ ;  /* 0x00000002e4e47824 */ /* 0x000fe200078e00ff */
[----:B------:R-:W4:Y:S01]  /*2020*/  SHFL.IDX PT, R92, R93, 0x1, 0x181f ;  /* 0x00381f005d5c7f89 */ /* 0x000f2200000e0000 */
[C---:B------:R-:W-:Y:S01]  /*2030*/  ISETP.GE.AND P2, PT, R236.reuse, c[0x0][0x1d4], PT ;  /* 0x00007500ec007a0c */ /* 0x040fe20003f46270 */
[----:B------:R-:W-:Y:S01]  /*2040*/  IMAD.SHL.U32 R236, R236, 0x2, RZ ;  /* 0x00000002ecec7824 */ /* 0x000fe200078e00ff */
[C---:B------:R-:W-:Y:S01]  /*2050*/  IADD3 R37, R227.reuse, 0x3100, RZ ;  /* 0x00003100e3257810 */ /* 0x040fe20007ffe0ff */
[----:B------:R-:W-:Y:S01]  /*2060*/  SHFL.IDX PT, R95, R94, 0x1, 0x181f ;  /* 0x00381f005e5f7f89 */ /* 0x000fe200000e0000 */
[----:B------:R-:W-:Y:S01]  /*2070*/  IADD3 R226, R227, 0x3120, RZ ;  /* 0x00003120e3e27810 */ /* 0x000fe20007ffe0ff */
[----:B------:R-:W-:Y:S01]  /*2080*/  IMAD R224, R0, 0x2, R228 ;  /* 0x0000000200e07824 */ /* 0x000fe200078e02e4 */
[----:B------:R-:W-:-:S04]  /*2090*/  DEPBAR.LE SB0, 0x1 ;  /* 0x000080400000791a */ /* 0x000fc80000000000 */
[----:B------:R-:W-:-:S04]  /*20a0*/  DEPBAR.LE SB0, 0x0 ;  /* 0x000080000000791a */ /* 0x000fc80000000000 */
[----:B------:R-:W-:Y:S01]  /*20b0*/  BAR.SYNC.DEFER_BLOCKING 0x0 ;  /* 0x0000000000007b1d */ /* 0x000fe20000010000 */
[----:B------:R-:W-:Y:S01]  /*20c0*/  @P1 IADD3 R226, R37, -0x20, RZ ;  /* 0xffffffe025e21810 */ /* 0x000fe20007ffe0ff */
[----:B------:R-:W-:Y:S01]  /*20d0*/  IMAD R223, R4, 0x2, R228 ;  /* 0x0000000204df7824 */ /* 0x000fe200078e02e4 */
[----:B------:R-:W-:Y:S02]  /*20e0*/  LOP3.LUT P1, RZ, R88, 0x4, RZ, 0xc0, !PT ;  /* 0x0000000458ff7812 */ /* 0x000fe4000782c0ff */
[C---:B------:R-:W-:Y:S01]  /*20f0*/  ISETP.LT.OR P5, PT, R2.reuse, 0x1, P2 ;  /* 0x000000010200780c */ /* 0x040fe200017a1670 */
[----:B------:R-:W1:Y:S01]  /*2100*/  SHFL.IDX PT, R98, R93, RZ, 0x181f ;  /* 0x00181fff5d627589 */ /* 0x000e6200000e0000 */
[----:B------:R-:W-:Y:S01]  /*2110*/  ISETP.LT.OR P0, PT, R2, 0x11, P2 ;  /* 0x000000110200780c */ /* 0x000fe20001701670 */
[----:B------:R-:W-:Y:S01]  /*2120*/  IMAD R221, R0, 0x2, R223 ;  /* 0x0000000200dd7824 */ /* 0x000fe200078e02df */
[----:B----4-:R-:W-:Y:S01]  /*2130*/  IADD3 R92, P3, R92, R236, RZ ;  /* 0x000000ec5c5c7210 */ /* 0x010fe20007f7e0ff */
[----:B------:R-:W4:Y:S01]  /*2140*/  SHFL.IDX PT, R96, R94, RZ, 0x181f ;  /* 0x00181fff5e607589 */ /* 0x000f2200000e0000 */
[----:B------:R-:W-:-:S02]  /*2150*/  IADD3 R217, R226, 0x800, RZ ;  /* 0x00000800e2d97810 */ /* 0x000fc40007ffe0ff */
[C---:B------:R-:W-:Y:S01]  /*2160*/  IADD3 R216, R226.reuse, 0x1000, RZ ;  /* 0x00001000e2d87810 */ /* 0x040fe20007ffe0ff */
[----:B------:R-:W-:Y:S01]  /*2170*/  SHFL.IDX PT, R89, R94, 0x2, 0x181f ;  /* 0x00581f005e597f89 */ /* 0x000fe200000e0000 */
[C---:B------:R-:W-:Y:S02]  /*2180*/  IADD3 R215, R226.reuse, 0x1800, RZ ;  /* 0x00001800e2d77810 */ /* 0x040fe40007ffe0ff */
[C---:B------:R-:W-:Y:S01]  /*2190*/  IADD3 R214, R226.reuse, 0x2000, RZ ;  /* 0x00002000e2d67810 */ /* 0x040fe20007ffe0ff */
[----:B------:R-:W-:Y:S01]  /*21a0*/  SHFL.IDX PT, R91, R93, 0x3, 0x181f ;  /* 0x00781f005d5b7f89 */ /* 0x000fe200000e0000 */
[----:B------:R-:W-:-:S03]  /*21b0*/  IADD3 R213, R226, 0x2800, RZ ;  /* 0x00002800e2d57810 */ /* 0x000fc60007ffe0ff */
[----:B------:R-:W-:Y:S04]  /*21c0*/  SHFL.IDX PT, R90, R94, 0x3, 0x181f ;  /* 0x00781f005e5a7f89 */ /* 0x000fe800000e0000 */
[----:B------:R-:W-:Y:S04]  /*21d0*/  LDSM.16.M88.4 R28, [R228+0x6100] ;  /* 0x00610000e41c783b */ /* 0x000fe80000000200 */
[----:B------:R-:W-:Y:S01]  /*21e0*/  LDSM.16.M88.4 R32, [R228+0x8100] ;  /* 0x00810000e420783b */ /* 0x000fe20000000200 */
[----:B-1----:R-:W-:-:S03]  /*21f0*/  IADD3 R98, P6, R98, R236, RZ ;  /* 0x000000ec62627210 */ /* 0x002fc60007fde0ff */
[----:B------:R-:W1:Y:S02]  /*2200*/  LDSM.16.M88.4 R84, [R227+0x5900] ;  /* 0x00590000e354783b */ /* 0x000e640000000200 */
[----:B----4-:R-:W-:Y:S01]  /*2210*/  IMAD.X R99, R96, 0x1, R235, P6 ;  /* 0x0000000160637824 */ /* 0x010fe200030e06eb */
[C---:B------:R-:W-:Y:S01]  /*2220*/  ISETP.LT.OR P6, PT, R2.reuse, 0x21, P2 ;  /* 0x000000210200780c */ /* 0x040fe200017c1670 */
[----:B------:R-:W4:Y:S04]  /*2230*/  LDSM.16.M88.4 R76, [R227+0x3100] ;  /* 0x00310000e34c783b */ /* 0x000f280000000200 */
[----:B------:R-:W2:Y:S04]  /*2240*/  LDSM.16.M88.4 R68, [R227+0x3900] ;  /* 0x00390000e344783b */ /* 0x000ea80000000200 */
[----:B------:R-:W2:Y:S04]  /*2250*/  LDSM.16.M88.4 R60, [R227+0x4100] ;  /* 0x00410000e33c783b */ /* 0x000ea80000000200 */
[----:B------:R-:W2:Y:S04]  /*2260*/  LDSM.16.M88.4 R52, [R227+0x4900] ;  /* 0x00490000e334783b */ /* 0x000ea80000000200 */
[----:B------:R-:W2:Y:S04]  /*2270*/  LDSM.16.M88.4 R40, [R227+0x5100] ;  /* 0x00510000e328783b */ /* 0x000ea80000000200 */
[----:B------:R-:W-:Y:S04]  /*2280*/  LDSM.16.M88.4 R156, [R226] ;  /* 0x00000000e29c783b */ /* 0x000fe80000000200 */
[----:B------:R-:W-:Y:S04]  /*2290*/  LDSM.16.M88.4 R152, [R226+0x800] ;  /* 0x00080000e298783b */ /* 0x000fe80000000200 */
[----:B------:R-:W-:Y:S04]  /*22a0*/  LDSM.16.M88.4 R148, [R226+0x1000] ;  /* 0x00100000e294783b */ /* 0x000fe80000000200 */
[----:B------:R-:W-:Y:S01]  /*22b0*/  LDSM.16.M88.4 R144, [R226+0x1800] ;  /* 0x00180000e290783b */ /* 0x000fe20000000200 */
[-C--:B-1----:R-:W-:Y:S03]  /*22c0*/  HMMA.16816.F32 R36, R28, R84.reuse, RZ ;  /* 0x000000541c24723c */ /* 0x082fe600000018ff */
[----:B------:R-:W-:Y:S04]  /*22d0*/  LDSM.16.M88.4 R140, [R226+0x2000] ;  /* 0x00200000e28c783b */ /* 0x000fe80000000200 */
[----:B------:R-:W-:Y:S01]  /*22e0*/  LDSM.16.M88.4 R136, [R226+0x2800] ;  /* 0x00280000e288783b */ /* 0x000fe20000000200 */
[----:B------:R-:W-:Y:S03]  /*22f0*/  HMMA.16816.F32 R116, R32, R84, RZ ;  /* 0x000000542074723c */ /* 0x000fe600000018ff */
[----:B------:R-:W-:Y:S04]  /*2300*/  SHFL.IDX PT, R84, R93, 0x2, 0x181f ;  /* 0x00581f005d547f89 */ /* 0x000fe800000e0000 */
[----:B------:R-:W1:Y:S01]  /*2310*/  LDSM.16.M88.4 R112, [R224+0x6100] ;  /* 0x00610000e070783b */ /* 0x000e620000000200 */
[-C--:B----4-:R-:W-:Y:S03]  /*2320*/  HMMA.16816.F32 R80, R28, R76.reuse, RZ ;  /* 0x0000004c1c50723c */ /* 0x090fe600000018ff */
[----:B------:R-:W-:Y:S04]  /*2330*/  SHFL.IDX PT, R85, R93, 0x5, 0x181f ;  /* 0x00b81f005d557f89 */ /* 0x000fe800000e0000 */
[----:B------:R-:W-:Y:S01]  /*2340*/  LDSM.16.M88.4 R160, [R224+0x8100] ;  /* 0x00810000e0a0783b */ /* 0x000fe20000000200 */
[----:B------:R-:W-:Y:S03]  /*2350*/  HMMA.16816.F32 R24, R32, R76, RZ ;  /* 0x0000004c2018723c */ /* 0x000fe600000018ff */
[----:B------:R-:W-:Y:S01]  /*2360*/  @!PT LDS RZ, [RZ] ;  /* 0x00000000fffff984 */ /* 0x000fe20000000800 */
[----:B------:R-:W-:Y:S01]  /*2370*/  @!PT LDS RZ, [RZ] ;  /* 0x00000000fffff984 */ /* 0x000fe20000000800 */
[----:B------:R-:W-:Y:S01]  /*2380*/  @!PT LDS RZ, [RZ] ;  /* 0x00000000fffff984 */ /* 0x000fe20000000800 */
[----:B------:R4:W-:Y:S01]  /*2390*/  LDGSTS.E.BYPASS.LTC128B.128 [R229+0x100], [R98.64], !P5 ;  /* 0x0010000062e57fae */ /* 0x0009e2000e901d50 */
[----:B------:R-:W-:-:S04]  /*23a0*/  ISETP.LT.OR P5, PT, R2, 0x31, P2 ;  /* 0x000000310200780c */ /* 0x000fc800017a1670 */
[----:B------:R-:W-:Y:S08]  /*23b0*/  HMMA.16816.F32 R132, R32, R78, RZ ;  /* 0x0000004e2084723c */ /* 0x000ff000000018ff */
[-C--:B--2---:R-:W-:Y:S08]  /*23c0*/  HMMA.16816.F32 R72, R28, R68.reuse, RZ ;  /* 0x000000441c48723c */ /* 0x084ff000000018ff */
[C---:B---3--:R-:W-:Y:S08]  /*23d0*/  HMMA.16816.F32 R20, R32.reuse, R68, RZ ;  /* 0x000000442014723c */ /* 0x048ff000000018ff */
[----:B------:R-:W-:Y:S08]  /*23e0*/  HMMA.16816.F32 R128, R32, R70, RZ ;  /* 0x000000462080723c */ /* 0x000ff000000018ff */
[-C--:B------:R-:W-:Y:S08]  /*23f0*/  HMMA.16816.F32 R64, R28, R60.reuse, RZ ;  /* 0x0000003c1c40723c */ /* 0x080ff000000018ff */
[C---:B------:R-:W-:Y:S08]  /*2400*/  HMMA.16816.F32 R16, R32.reuse, R60, RZ ;  /* 0x0000003c2010723c */ /* 0x040ff000000018ff */
[----:B------:R-:W-:Y:S08]  /*2410*/  HMMA.16816.F32 R124, R32, R62, RZ ;  /* 0x0000003e207c723c */ /* 0x000ff000000018ff */
[-C--:B------:R-:W-:Y:S08]  /*2420*/  HMMA.16816.F32 R56, R28, R52.reuse, RZ ;  /* 0x000000341c38723c */ /* 0x080ff000000018ff */
[C---:B------:R-:W-:Y:S08]  /*2430*/  HMMA.16816.F32 R12, R32.reuse, R52, RZ ;  /* 0x00000034200c723c */ /* 0x040ff000000018ff */
[----:B------:R-:W-:Y:S08]  /*2440*/  HMMA.16816.F32 R120, R32, R54, RZ ;  /* 0x000000362078723c */ /* 0x000ff000000018ff */
[-C--:B------:R-:W-:Y:S08]  /*2450*/  HMMA.16816.F32 R48, R28, R40.reuse, RZ ;  /* 0x000000281c30723c */ /* 0x080ff000000018ff */
[C---:B------:R-:W-:Y:S08]  /*2460*/  HMMA.16816.F32 R8, R32.reuse, R40, RZ ;  /* 0x000000282008723c */ /* 0x040ff000000018ff */
[----:B------:R-:W-:Y:S08]  /*2470*/  HMMA.16816.F32 R44, R32, R42, RZ ;  /* 0x0000002a202c723c */ /* 0x000ff000000018ff */
[C---:B------:R-:W-:Y:S08]  /*2480*/  HMMA.16816.F32 R76, R28.reuse, R78, RZ ;  /* 0x0000004e1c4c723c */ /* 0x040ff000000018ff */
[C---:B------:R-:W-:Y:S08]  /*2490*/  HMMA.16816.F32 R68, R28.reuse, R70, RZ ;  /* 0x000000461c44723c */ /* 0x040ff000000018ff */
[C---:B------:R-:W-:Y:S08]  /*24a0*/  HMMA.16816.F32 R60, R28.reuse, R62, RZ ;  /* 0x0000003e1c3c723c */ /* 0x040ff000000018ff */
[C---:B------:R-:W-:Y:S08]  /*24b0*/  HMMA.16816.F32 R52, R28.reuse, R54, RZ ;  /* 0x000000361c34723c */ /* 0x040ff000000018ff */
[----:B------:R-:W-:Y:S08]  /*24c0*/  HMMA.16816.F32 R40, R28, R42, RZ ;  /* 0x0000002a1c28723c */ /* 0x000ff000000018ff */
[-C--:B------:R-:W-:Y:S08]  /*24d0*/  HMMA.16816.F32 R32, R32, R86.reuse, RZ ;  /* 0x000000562020723c */ /* 0x080ff000000018ff */
[----:B------:R-:W-:Y:S01]  /*24e0*/  HMMA.16816.F32 R28, R28, R86, RZ ;  /* 0x000000561c1c723c */ /* 0x000fe200000018ff */
[----:B------:R2:W3:Y:S04]  /*24f0*/  SHFL.IDX PT, R87, R93, 0x4, 0x181f ;  /* 0x00981f005d577f89 */ /* 0x0004e800000e0000 */
[----:B------:R-:W3:Y:S03]  /*2500*/  SHFL.IDX PT, R86, R94, 0x4, 0x181f ;  /* 0x00981f005e567f89 */ /* 0x000ee600000e0000 */
[C---:B-1----:R-:W-:Y:S08]  /*2510*/  HMMA.16816.F32 R80, R112.reuse, R156, R80 ;  /* 0x0000009c7050723c */ /* 0x042ff00000001850 */
[----:B------:R-:W-:Y:S01]  /*2520*/  HMMA.16816.F32 R72, R112, R152, R72 ;  /* 0x000000987048723c */ /* 0x000fe20000001848 */
[----:B--2---:R-:W-:Y:S01]  /*2530*/  IMAD.X R93, R95, 0x1, R235, P3 ;  /* 0x000000015f5d7824 */ /* 0x004fe200018e06eb */
[----:B------:R-:W-:-:S06]  /*2540*/  IADD3 R88, P3, R84, R236, RZ ;  /* 0x000000ec54587210 */ /* 0x000fcc0007f7e0ff */
[----:B------:R-:W-:Y:S01]  /*2550*/  HMMA.16816.F32 R64, R112, R148, R64 ;  /* 0x000000947040723c */ /* 0x000fe20000001840 */
[----:B------:R1:W2:Y:S01]  /*2560*/  SHFL.IDX PT, R84, R94, 0x5, 0x181f ;  /* 0x00b81f005e547f89 */ /* 0x0002a200000e0000 */
[----:B------:R-:W-:-:S03]  /*2570*/  IMAD.X R89, R89, 0x1, R235, P3 ;  /* 0x0000000159597824 */ /* 0x000fc600018e06eb */
[----:B------:R2:W-:Y:S03]  /*2580*/  LDGSTS.E.BYPASS.LTC128B.128 [R229+0x900], [R92.64], !P0 ;  /* 0x009000005ce57fae */ /* 0x0005e6000c101d50 */
[C---:B------:R-:W-:Y:S01]  /*2590*/  HMMA.16816.F32 R56, R112.reuse, R144, R56 ;  /* 0x000000907038723c */ /* 0x040fe20000001838 */
[----:B------:R2:W-:Y:S07]  /*25a0*/  LDGSTS.E.BYPASS.LTC128B.128 [R229+0x1100], [R88.64], !P6 ;  /* 0x0110000058e57fae */ /* 0x0005ee000f101d50 */
[----:B------:R-:W-:Y:S01]  /*25b0*/  HMMA.16816.F32 R48, R112, R140, R48 ;  /* 0x0000008c7030723c */ /* 0x000fe20000001830 */
[----:B-1----:R-:W-:-:S07]  /*25c0*/  IADD3 R94, P3, R91, R236, RZ ;  /* 0x000000ec5b5e7210 */ /* 0x002fce0007f7e0ff */
[----:B------:R-:W-:Y:S01]  /*25d0*/  HMMA.16816.F32 R36, R112, R136, R36 ;  /* 0x000000887024723c */ /* 0x000fe20000001824 */
[----:B------:R-:W-:Y:S01]  /*25e0*/  IMAD.X R95, R90, 0x1, R235, P3 ;  /* 0x000000015a5f7824 */ /* 0x000fe200018e06eb */
[----:B------:R-:W-:Y:S02]  /*25f0*/  ISETP.LT.OR P3, PT, R2, 0x41, P2 ;  /* 0x000000410200780c */ /* 0x000fe40001761670 */
[----:B---3--:R-:W-:-:S04]  /*2600*/  IADD3 R90, P0, R87, R236, RZ ;  /* 0x000000ec575a7210 */ /* 0x008fc80007f1e0ff */
[C---:B------:R-:W-:Y:S01]  /*2610*/  HMMA.16816.F32 R76, R112.reuse, R158, R76 ;  /* 0x0000009e704c723c */ /* 0x040fe2000000184c */
[----:B------:R-:W-:Y:S01]  /*2620*/  ISETP.LT.OR P2, PT, R2, 0x51, P2 ;  /* 0x000000510200780c */ /* 0x000fe20001741670 */
[----:B------:R-:W-:Y:S01]  /*2630*/  IMAD.MOV.U32 R2, RZ, RZ, 0x40 ;  /* 0x00000040ff027424 */ /* 0x000fe200078e00ff */
[----:B------:R1:W-:Y:S01]  /*2640*/  LDGSTS.E.BYPASS.LTC128B.128 [R229+0x1900], [R94.64], !P5 ;  /* 0x019000005ee57fae */ /* 0x0003e2000e901d50 */
[--C-:B------:R-:W-:Y:S01]  /*2650*/  IMAD.X R91, R86, 0x1, R235.reuse, P0 ;  /* 0x00000001565b7824 */ /* 0x100fe200000e06eb */
[----:B------:R-:W-:Y:S02]  /*2660*/  IADD3 R86, P0, R85, R236, RZ ;  /* 0x000000ec55567210 */ /* 0x000fe40007f1e0ff */
[----:B------:R-:W-:Y:S01]  /*2670*/  SEL R2, R2, 0xffffffc0, !P1 ;  /* 0xffffffc002027807 */ /* 0x000fe20004800000 */
[C---:B------:R-:W-:Y:S02]  /*2680*/  HMMA.16816.F32 R68, R112.reuse, R154, R68 ;  /* 0x0000009a7044723c */ /* 0x040fe40000001844 */
[----:B--2---:R-:W-:Y:S01]  /*2690*/  IMAD.X R87, R84, 0x1, R235, P0 ;  /* 0x0000000154577824 */ /* 0x004fe200000e06eb */
[----:B------:R2:W-:Y:S01]  /*26a0*/  LDGSTS.E.BYPASS.LTC128B.128 [R229+0x2100], [R90.64], !P3 ;  /* 0x021000005ae57fae */ /* 0x0005e2000d901d50 */
[----:B------:R-:W-:Y:S01]  /*26b0*/  IMAD.IADD R222, R227, 0x1, R2 ;  /* 0x00000001e3de7824 */ /* 0x000fe200078e0202 */
[----:B------:R-:W-:Y:S01]  /*26c0*/  ISETP.GT.AND P3, PT, R233, 0x5f, PT ;  /* 0x0000005fe900780c */ /* 0x000fe20003f64270 */
[----:B------:R-:W-:Y:S01]  /*26d0*/  IMAD.IADD R212, R2, 0x1, R226 ;  /* 0x0000000102d47824 */ /* 0x000fe200078e02e2 */
[----:B------:R3:W-:Y:S01]  /*26e0*/  LDGSTS.E.BYPASS.LTC128B.128 [R229+0x2900], [R86.64], !P2 ;  /* 0x0290000056e57fae */ /* 0x0007e2000d101d50 */
[----:B------:R-:W-:Y:S01]  /*26f0*/  HMMA.16816.F32 R60, R112, R150, R60 ;  /* 0x00000096703c723c */ /* 0x000fe2000000183c */
[----:B------:R-:W-:-:S02]  /*2700*/  IADD3 R2, R6, -0x1, RZ ;  /* 0xffffffff06027810 */ /* 0x000fc40007ffe0ff */
[----:B------:R-:W-:Y:S02]  /*2710*/  LDSM.16.M88.4 R108, [R223+0x8100] ;  /* 0x00810000df6c783b */ /* 0x000fe40000000200 */
[----:B------:R-:W-:Y:S02]  /*2720*/  ISETP.GT.AND P0, PT, R2, R230, PT ;  /* 0x000000e60200720c */ /* 0x000fe40003f04270 */
[----:B------:R-:W3:Y:S01]  /*2730*/  LDSM.16.M88.4 R104, [R222+0x3100] ;  /* 0x00310000de68783b */ /* 0x000ee20000000200 */
[C---:B------:R-:W-:Y:S03]  /*2740*/  HMMA.16816.F32 R52, R112.reuse, R146, R52 ;  /* 0x000000927034723c */ /* 0x040fe60000001834 */
[----:B------:R-:W3:Y:S04]  /*2750*/  LDSM.16.M88.4 R100, [R222+0x3900] ;  /* 0x00390000de64783b */ /* 0x000ee80000000200 */
[----:B----4-:R-:W4:Y:S01]  /*2760*/  LDSM.16.M88.4 R96, [R222+0x4100] ;  /* 0x00410000de60783b */ /* 0x010f220000000200 */
[C---:B------:R-:W-:Y:S03]  /*2770*/  HMMA.16816.F32 R40, R112.reuse, R142, R40 ;  /* 0x0000008e7028723c */ /* 0x040fe60000001828 */
[----:B-1----:R-:W1:Y:S04]  /*2780*/  LDSM.16.M88.4 R92, [R222+0x4900] ;  /* 0x00490000de5c783b */ /* 0x002e680000000200 */
[----:B--2---:R-:W2:Y:S01]  /*2790*/  LDSM.16.M88.4 R88, [R222+0x5100] ;  /* 0x00510000de58783b */ /* 0x004ea20000000200 */
[----:B------:R-:W-:Y:S03]  /*27a0*/  HMMA.16816.F32 R28, R112, R138, R28 ;  /* 0x0000008a701c723c */ /* 0x000fe6000000181c */
[----:B---3--:R-:W3:Y:S04]  /*27b0*/  LDSM.16.M88.4 R84, [R222+0x5900] ;  /* 0x00590000de54783b */ /* 0x008ee80000000200 */
[----:B------:R-:W1:Y:S01]  /*27c0*/  LDSM.16.M88.4 R112, [R223+0x6100] ;  /* 0x00610000df70783b */ /* 0x000e620000000200 */
[C---:B------:R-:W-:Y:S03]  /*27d0*/  HMMA.16816.F32 R24, R160.reuse, R156, R24 ;  /* 0x0000009ca018723c */ /* 0x040fe60000001818 */
[----:B------:R-:W-:Y:S04]  /*27e0*/  LDSM.16.M88.4 R164, [R221+0x6100] ;  /* 0x00610000dda4783b */ /* 0x000fe80000000200 */
[----:B------:R-:W0:Y:S01]  /*27f0*/  LDGDEPBAR ;  /* 0x00000000000079af */ /* 0x000e220000000000 */
        /* <DEDUP_REMOVED lines=9> */
[C---:B------:R-:W-:Y:S01]  /*2890*/  HMMA.16816.F32 R124, R160.reuse, R150, R124 ;  /* 0x00000096a07c723c */ /* 0x040fe2000000187c */
[----:B------:R-:W-:Y:S07]  /*28a0*/  LDSM.16.M88.4 R148, [R212+0x1000] ;  /* 0x00100000d494783b */ /* 0x000fee0000000200 */
[C---:B------:R-:W-:Y:S01]  /*28b0*/  HMMA.16816.F32 R120, R160.reuse, R146, R120 ;  /* 0x00000092a078723c */ /* 0x040fe20000001878 */
[----:B------:R-:W-:Y:S07]  /*28c0*/  LDSM.16.M88.4 R144, [R212+0x1800] ;  /* 0x00180000d490783b */ /* 0x000fee0000000200 */
[C---:B------:R-:W-:Y:S01]  /*28d0*/  HMMA.16816.F32 R44, R160.reuse, R142, R44 ;  /* 0x0000008ea02c723c */ /* 0x040fe2000000182c */
[----:B------:R-:W-:Y:S07]  /*28e0*/  LDSM.16.M88.4 R140, [R212+0x2000] ;  /* 0x00200000d48c783b */ /* 0x000fee0000000200 */
[----:B------:R-:W-:Y:S01]  /*28f0*/  HMMA.16816.F32 R32, R160, R138, R32 ;  /* 0x0000008aa020723c */ /* 0x000fe20000001820 */
[----:B------:R-:W2:Y:S04]  /*2900*/  LDSM.16.M88.4 R160, [R221+0x8100] ;  /* 0x00810000dda0783b */ /* 0x000ea80000000200 */
[----:B------:R-:W3:Y:S01]  /*2910*/  LDSM.16.M88.4 R136, [R212+0x2800] ;  /* 0x00280000d488783b */ /* 0x000ee20000000200 */
[----:B------:R-:W-:-:S04]  /*2920*/  DEPBAR.LE SB0, 0x0 ;  /* 0x000080000000791a */ /* 0x000fc80000000000 */
[C---:B------:R-:W-:Y:S08]  /*2930*/  HMMA.16816.F32 R24, R108.reuse, R104, R24 ;  /* 0x000000686c18723c */ /* 0x040ff00000001818 */
[C---:B------:R-:W-:Y:S08]  /*2940*/  HMMA.16816.F32 R20, R108.reuse, R100, R20 ;  /* 0x000000646c14723c */ /* 0x040ff00000001814 */
[C---:B----4-:R-:W-:Y:S08]  /*2950*/  HMMA.16816.F32 R16, R108.reuse, R96, R16 ;  /* 0x000000606c10723c */ /* 0x050ff00000001810 */
[C---:B-1----:R-:W-:Y:S08]  /*2960*/  HMMA.16816.F32 R12, R108.reuse, R92, R12 ;  /* 0x0000005c6c0c723c */ /* 0x042ff0000000180c */
[C---:B--2---:R-:W-:Y:S08]  /*2970*/  HMMA.16816.F32 R8, R108.reuse, R88, R8 ;  /* 0x000000586c08723c */ /* 0x044ff00000001808 */
[C---:B---3--:R-:W-:Y:S08]  /*2980*/  HMMA.16816.F32 R116, R108.reuse, R84, R116 ;  /* 0x000000546c74723c */ /* 0x048ff00000001874 */
        /* <DEDUP_REMOVED lines=67> */
[----:B------:R-:W-:-:S03]  /*2dc0*/  IADD3 R2, P0, R86, UR10, RZ ;  /* 0x0000000a56027c10 */ /* 0x000fc6000ff1e0ff */
[----:B------:R-:W-:-:S05]  /*2dd0*/  IMAD R84, R231, c[0x0][0x1f4], R84 ;  /* 0x00007d00e7547a24 */ /* 0x000fca00078e0254 */
[----:B------:R-:W-:Y:S02]  /*2de0*/  IADD3.X R84, R87, UR6, R84, P0, !PT ;  /* 0x0000000657547c10 */ /* 0x000fe400087fe454 */
[----:B------:R-:W-:-:S04]  /*2df0*/  LEA R98, P0, R2, c[0x0][0x1c8], 0x1 ;  /* 0x0000720002627a11 */ /* 0x000fc800078008ff */
[----:B------:R-:W-:Y:S01]  /*2e00*/  LEA.HI.X R2, R2, c[0x0][0x1cc], R84, 0x1, P0 ;  /* 0x0000730002027a11 */ /* 0x000fe200000f0c54 */
[----:B------:R-:W1:Y:S04]  /*2e10*/  SHFL.IDX PT, R93, R98, RZ, 0x181f ;  /* 0x00181fff625d7589 */ /* 0x000e6800000e0000 */
[----:B------:R-:W2:Y:S04]  /*2e20*/  SHFL.IDX PT, R94, R2, RZ, 0x181f ;  /* 0x00181fff025e7589 */ /* 0x000ea800000e0000 */
[----:B------:R-:W3:Y:S04]  /*2e30*/  SHFL.IDX PT, R91, R98, 0x1, 0x181f ;  /* 0x00381f00625b7f89 */ /* 0x000ee800000e0000 */
[----:B------:R-:W-:Y:S04]  /*2e40*/  SHFL.IDX PT, R89, R98, 0x2, 0x181f ;  /* 0x00581f0062597f89 */ /* 0x000fe800000e0000 */
[----:B------:R-:W4:Y:S04]  /*2e50*/  SHFL.IDX PT, R92, R2, 0x1, 0x181f ;  /* 0x00381f00025c7f89 */ /* 0x000f2800000e0000 */
[----:B------:R-:W5:Y:S04]  /*2e60*/  SHFL.IDX PT, R87, R98, 0x3, 0x181f ;  /* 0x00781f0062577f89 */ /* 0x000f6800000e0000 */
[----:B------:R-:W5:Y:S01]  /*2e70*/  SHFL.IDX PT, R85, R98, 0x4, 0x181f ;  /* 0x00981f0062557f89 */ /* 0x000f6200000e0000 */
[----:B-1----:R-:W-:-:S03]  /*2e80*/  IADD3 R96, P0, R93, R236, RZ ;  /* 0x000000ec5d607210 */ /* 0x002fc60007f1e0ff */
[----:B------:R1:W1:Y:S02]  /*2e90*/  SHFL.IDX PT, R84, R98, 0x5, 0x181f ;  /* 0x00b81f0062547f89 */ /* 0x00026400000e0000 */
[----:B--2---:R-:W-:Y:S02]  /*2ea0*/  IMAD.X R97, R94, 0x1, R235, P0 ;  /* 0x000000015e617824 */ /* 0x004fe400000e06eb */
[----:B------:R-:W-:Y:S01]  /*2eb0*/  SHFL.IDX PT, R90, R2, 0x2, 0x181f ;  /* 0x00581f00025a7f89 */ /* 0x000fe200000e0000 */
[----:B---3--:R-:W-:-:S03]  /*2ec0*/  IADD3 R94, P0, R91, R236, RZ ;  /* 0x000000ec5b5e7210 */ /* 0x008fc60007f1e0ff */
[----:B------:R-:W2:Y:S04]  /*2ed0*/  SHFL.IDX PT, R88, R2, 0x3, 0x181f ;  /* 0x00781f0002587f89 */ /* 0x000ea800000e0000 */
[----:B------:R-:W3:Y:S01]  /*2ee0*/  SHFL.IDX PT, R86, R2, 0x4, 0x181f ;  /* 0x00981f0002567f89 */ /* 0x000ee200000e0000 */
[----:B----4-:R-:W-:-:S03]  /*2ef0*/  IMAD.X R95, R92, 0x1, R235, P0 ;  /* 0x000000015c5f7824 */ /* 0x010fc600000e06eb */
[----:B------:R-:W4:Y:S01]  /*2f00*/  SHFL.IDX PT, R2, R2, 0x5, 0x181f ;  /* 0x00b81f0002027f89 */ /* 0x000f2200000e0000 */
[----:B-----5:R-:W-:-:S03]  /*2f10*/  IADD3 R92, P2, R87, R236, RZ ;  /* 0x000000ec575c7210 */ /* 0x020fc60007f5e0ff */
[----:B------:R5:W-:Y:S01]  /*2f20*/  LDGSTS.E.BYPASS.LTC128B.128 [R229+0x3100], [R96.64], !P4 ;  /* 0x0310000060e57fae */ /* 0x000be2000e101d50 */
[----:B-1----:R-:W-:-:S03]  /*2f30*/  IADD3 R98, P1, R85, R236, RZ ;  /* 0x000000ec55627210 */ /* 0x002fc60007f3e0ff */
[----:B------:R1:W-:Y:S01]  /*2f40*/  LDGSTS.E.BYPASS.LTC128B.128 [R229+0x3900], [R94.64], !P4 ;  /* 0x039000005ee57fae */ /* 0x0003e2000e101d50 */
[-C--:B------:R-:W-:Y:S01]  /*2f50*/  IADD3 R84, P0, R84, R236.reuse, RZ ;  /* 0x000000ec54547210 */ /* 0x080fe20007f1e0ff */
[--C-:B--2---:R-:W-:Y:S02]  /*2f60*/  IMAD.X R93, R88, 0x1, R235.reuse, P2 ;  /* 0x00000001585d7824 */ /* 0x104fe400010e06eb */
[--C-:B---3--:R-:W-:Y:S02]  /*2f70*/  IMAD.X R99, R86, 0x1, R235.reuse, P1 ;  /* 0x0000000156637824 */ /* 0x108fe400008e06eb */
[----:B----4-:R-:W-:Y:S01]  /*2f80*/  IMAD.X R85, R2, 0x1, R235, P0 ;  /* 0x0000000102557824 */ /* 0x010fe200000e06eb */
[----:B-----5:R-:W-:-:S05]  /*2f90*/  IADD3 R96, P5, R89, R236, RZ ;  /* 0x000000ec59607210 */ /* 0x020fca0007fbe0ff */
[----:B------:R-:W-:-:S05]  /*2fa0*/  IMAD.X R97, R90, 0x1, R235, P5 ;  /* 0x000000015a617824 */ /* 0x000fca00028e06eb */
[----:B------:R1:W-:Y:S04]  /*2fb0*/  LDGSTS.E.BYPASS.LTC128B.128 [R229+0x4100], [R96.64], !P4 ;  /* 0x0410000060e57fae */ /* 0x0003e8000e101d50 */
[----:B------:R1:W-:Y:S04]  /*2fc0*/  LDGSTS.E.BYPASS.LTC128B.128 [R229+0x4900], [R92.64], !P4 ;  /* 0x049000005ce57fae */ /* 0x0003e8000e101d50 */
[----:B------:R1:W-:Y:S04]  /*2fd0*/  LDGSTS.E.BYPASS.LTC128B.128 [R229+0x5100], [R98.64], !P4 ;  /* 0x0510000062e57fae */ /* 0x0003e8000e101d50 */
[----:B------:R1:W-:Y:S02]  /*2fe0*/  LDGSTS.E.BYPASS.LTC128B.128 [R229+0x5900], [R84.64], !P4 ;  /* 0x0590000054e57fae */ /* 0x0003e4000e101d50 */
.L_x_2408:
[----:B-1----:R-:W-:Y:S01]  /*2ff0*/  LEA.HI R85, R173, R171, RZ, 0x2 ;  /* 0x000000abad557211 */ /* 0x002fe200078f10ff */
[----:B------:R-:W-:Y:S01]  /*3000*/  ULDC UR13, c[0x0][0x324] ;  /* 0x0000c900000d7ab9 */ /* 0x000fe20000000800 */
[----:B------:R-:W-:Y:S01]  /*3010*/  LOP3.LUT R84, R172, 0xffffffe0, RZ, 0xc0, !PT ;  /* 0xffffffe0ac547812 */ /* 0x000fe200078ec0ff */
[----:B------:R-:W-:Y:S01]  /*3020*/  ULOP3.LUT UR13, URZ, UR13, URZ, 0x33, !UPT ;  /* 0x0000000d3f0d7292 */ /* 0x000fe2000f8e333f */
[----:B------:R-:W-:Y:S01]  /*3030*/  LOP3.LUT R85, R85, 0xfffffffc, RZ, 0xc0, !PT ;  /* 0xfffffffc55557812 */ /* 0x000fe200078ec0ff */
[----:B------:R-:W0:Y:S01]  /*3040*/  LDGDEPBAR ;  /* 0x00000000000079af */ /* 0x000e220000000000 */
[----:B------:R-:W-:Y:S01]  /*3050*/  SHF.R.S32.HI R86, RZ, 0x1f, R170 ;  /* 0x0000001fff567819 */ /* 0x000fe200000114aa */
[C---:B------:R-:W-:Y:S01]  /*3060*/  IMAD.IADD R84, R171.reuse, 0x1, -R84 ;  /* 0x00000001ab547824 */ /* 0x040fe200078e0a54 */
[----:B------:R-:W-:Y:S01]  /*3070*/  PLOP3.LUT P1, PT, PT, PT, UP2, 0x80, 0x0 ;  /* 0x000000000000781c */ /* 0x000fe20003f2f028 */
[----:B------:R-:W-:Y:S01]  /*3080*/  IMAD.IADD R171, R171, 0x1, -R85 ;  /* 0x00000001abab7824 */ /* 0x000fe200078e0a55 */
[----:B------:R-:W-:-:S02]  /*3090*/  LEA.HI R86, R86, R170, RZ, 0x2 ;  /* 0x000000aa56567211 */ /* 0x000fc400078f10ff */
[----:B------:R-:W-:Y:S02]  /*30a0*/  SHF.R.S32.HI R2, RZ, 0x1f, R84 ;  /* 0x0000001fff027819 */ /* 0x000fe40000011454 */
[----:B------:R-:W-:Y:S02]  /*30b0*/  LOP3.LUT R86, R86, 0xffffffc, RZ, 0xc0, !PT ;  /* 0x0ffffffc56567812 */ /* 0x000fe400078ec0ff */
[----:B------:R-:W-:Y:S02]  /*30c0*/  LEA.HI R85, R171, R171, RZ, 0x1 ;  /* 0x000000abab557211 */ /* 0x000fe400078f08ff */
[----:B------:R-:W-:Y:S01]  /*30d0*/  LEA.HI R2, R2, R84, RZ, 0x2 ;  /* 0x0000005402027211 */ /* 0x000fe200078f10ff */
[----:B------:R-:W-:Y:S01]  /*30e0*/  IMAD.IADD R170, R170, 0x1, -R86 ;  /* 0x00000001aaaa7824 */ /* 0x000fe200078e0a56 */
[----:B------:R-:W-:Y:S01]  /*30f0*/  PLOP3.LUT P0, PT, PT, PT, UP2, 0x80, 0x0 ;  /* 0x000000000000781c */ /* 0x000fe20003f0f028 */
[----:B------:R-:W-:Y:S01]  /*3100*/  IMAD.SHL.U32 R87, R85, 0x20, RZ ;  /* 0x0000002055577824 */ /* 0x000fe200078e00ff */
[----:B------:R-:W-:-:S02]  /*3110*/  LEA.HI.SX32 R86, R2, UR19, 0x1e ;  /* 0x0000001302567c11 */ /* 0x000fc4000f8ff2ff */
[----:B------:R-:W-:Y:S02]  /*3120*/  LOP3.LUT R85, R85, 0x1ffffffe, RZ, 0xc0, !PT ;  /* 0x1ffffffe55557812 */ /* 0x000fe400078ec0ff */
[----:B------:R-:W-:Y:S01]  /*3130*/  LOP3.LUT R87, R87, 0xffffffc0, RZ, 0xc0, !PT ;  /* 0xffffffc057577812 */ /* 0x000fe200078ec0ff */
[----:B------:R-:W-:Y:S02]  /*3140*/  IMAD R86, R170, 0x10, R86 ;  /* 0x00000010aa567824 */ /* 0x000fe400078e0256 */
[----:B------:R-:W-:Y:S02]  /*3150*/  IMAD.IADD R85, R171, 0x1, -R85 ;  /* 0x00000001ab557824 */ /* 0x000fe400078e0a55 */
[----:B------:R-:W-:-:S04]  /*3160*/  IMAD.IADD R86, R87, 0x1, R86 ;  /* 0x0000000157567824 */ /* 0x000fc800078e0256 */
[----:B------:R-:W-:-:S04]  /*3170*/  IMAD R237, R85, 0x8, R86 ;  /* 0x0000000855ed7824 */ /* 0x000fc800078e0256 */
[----:B------:R-:W-:-:S04]  /*3180*/  @P1 IMAD.HI.U32 R85, R237, c[0x0][0x2c8], RZ ;  /* 0x0000b200ed551a27 */ /* 0x000fc800078e00ff */
[----:B------:R-:W-:Y:S01]  /*3190*/  IMAD.MOV.U32 R96, RZ, RZ, R237 ;  /* 0x000000ffff607224 */ /* 0x000fe200078e00ed */
[----:B------:R-:W-:Y:S02]  /*31a0*/  @P0 SHF.R.U32.HI R96, RZ, c[0x0][0x2cc], R85 ;  /* 0x0000b300ff600a19 */ /* 0x000fe40000011655 */
[----:B------:R-:W-:Y:S02]  /*31b0*/  LOP3.LUT R85, R2, 0x7ffffffc, RZ, 0xc0, !PT ;  /* 0x7ffffffc02557812 */ /* 0x000fe400078ec0ff */
[----:B------:R-:W-:Y:S01]  /*31c0*/  PLOP3.LUT P0, PT, PT, PT, UP1, 0x40, 0x0 ;  /* 0x000000000000781c */ /* 0x000fe20003f0e818 */
[----:B------:R-:W1:Y:S02]  /*31d0*/  SHFL.IDX PT, R2, R96, RZ, 0x1c1f ;  /* 0x001c1fff60027589 */ /* 0x000e6400000e0000 */
[----:B------:R-:W-:Y:S02]  /*31e0*/  IMAD.IADD R85, R84, 0x1, -R85 ;  /* 0x0000000154557824 */ /* 0x000fe400078e0a55 */
[----:B------:R-:W-:-:S02]  /*31f0*/  IMAD.MOV.U32 R84, RZ, RZ, c[0x0][0x2ac] ;  /* 0x0000ab00ff547624 */ /* 0x000fc400078e00ff */
[----:B------:R-:W-:Y:S02]  /*3200*/  IMAD.SHL.U32 R238, R85, 0x2, RZ ;  /* 0x0000000255ee7824 */ /* 0x000fe400078e00ff */
[----:B------:R-:W-:Y:S02]  /*3210*/  IMAD R84, R84, c[0x0][0x1d0], R3 ;  /* 0x0000740054547a24 */ /* 0x000fe400078e0203 */
[--C-:B------:R-:W-:Y:S01]  /*3220*/  IMAD.IADD R100, R3, 0x1, -R238.reuse ;  /* 0x0000000103647824 */ /* 0x100fe200078e0aee */
[----:B------:R-:W-:Y:S01]  /*3230*/  IADD3 R98, -R238, 0x1, R5 ;  /* 0x00000001ee627810 */ /* 0x000fe20007ffe105 */
[----:B------:R-:W-:Y:S02]  /*3240*/  IMAD.IADD R97, R84, 0x1, -R238 ;  /* 0x0000000154617824 */ /* 0x000fe400078e0aee */
[----:B------:R-:W-:Y:S01]  /*3250*/  IMAD.IADD R5, R168, 0x1, R7 ;  /* 0x00000001a8057824 */ /* 0x000fe200078e0207 */
[----:B------:R-:W-:-:S04]  /*3260*/  IADD3 R98, R98, -c[0x0][0x168], RZ ;  /* 0x80005a0062627a10 */ /* 0x000fc80007ffe0ff */
[C---:B------:R-:W-:Y:S02]  /*3270*/  IADD3 R99, R98.reuse, c[0x0][0x328], RZ ;  /* 0x0000ca0062637a10 */ /* 0x040fe40007ffe0ff */
[----:B------:R-:W-:-:S03]  /*3280*/  IADD3 R98, R98, UR13, RZ ;  /* 0x0000000d62627c10 */ /* 0x000fc6000fffe0ff */
[--C-:B-1----:R-:W-:Y:S02]  /*3290*/  IMAD.IADD R87, R99, 0x1, R2.reuse ;  /* 0x0000000163577824 */ /* 0x102fe400078e0202 */
[----:B------:R-:W-:-:S03]  /*32a0*/  IMAD.IADD R84, R98, 0x1, R2 ;  /* 0x0000000162547824 */ /* 0x000fc600078e0202 */
[----:B------:R-:W-:Y:S01]  /*32b0*/  IMNMX R87, R87, R97, PT ;  /* 0x0000006157577217 */ /* 0x000fe20003800200 */
[----:B------:R-:W-:Y:S05]  /*32c0*/  @P0 BRA `(.L_x_2409) ;  /* 0x0000015000000947 */ /* 0x000fea0003800000 */
[----:B------:R-:W-:Y:S01]  /*32d0*/  IMAD.U32 R7, RZ, RZ, UR8 ;  /* 0x00000008ff077e24 */ /* 0x000fe2000f8e00ff */
        /* <DEDUP_REMOVED lines=11> */
.L_x_2411:
[----:B------:R-:W-:-:S04]  /*3390*/  MOV R2, c[0x0][0x32c] ;  /* 0x0000cb0000027a02 */ /* 0x000fc80000000f00 */
[----:B------:R-:W-:-:S13]  /*33a0*/  ISETP.NE.AND P0, PT, R2, 0x1, PT ;  /* 0x000000010200780c */ /* 0x000fda0003f05270 */
[----:B------:R-:W-:-:S05]  /*33b0*/  @P0 IMAD.HI.U32 R2, R7, c[0x0][0x330], RZ ;  /* 0x0000cc0007020a27 */ /* 0x000fca00078e00ff */
[----:B------:R-:W-:Y:S02]  /*33c0*/  @P0 SHF.R.U32.HI R7, RZ, c[0x0][0x334], R2 ;  /* 0x0000cd00ff070a19 */ /* 0x000fe40000011602 */
.L_x_2412:
[----:B------:R-:W-:Y:S05]  /*33d0*/  BSYNC B0 ;  /* 0x0000000000007941 */ /* 0x000fea0003800000 */
.L_x_2410:
[----:B------:R-:W-:-:S05]  /*33e0*/  IMAD R7, R7, c[0x0][0x32c], R100 ;  /* 0x0000cb0007077a24 */ /* 0x000fca00078e0264 */
[----:B------:R-:W-:Y:S02]  /*33f0*/  IADD3 R2, R7, c[0x0][0x32c], RZ ;  /* 0x0000cb0007027a10 */ /* 0x000fe40007ffe0ff */
[----:B------:R-:W-:Y:S02]  /*3400*/  IMNMX R84, R84, R7, !PT ;  /* 0x0000000754547217 */ /* 0x000fe40007800200 */
[----:B------:R-:W-:Y:S02]  /*3410*/  IMNMX R87, R87, R2, PT ;  /* 0x0000000257577217 */ /* 0x000fe40003800200 */
.L_x_2409:
[----:B------:R-:W1:Y:S01]  /*3420*/  SHFL.IDX PT, R2, R96, 0x1, 0x1c1f ;  /* 0x003c1f0060027f89 */ /* 0x000e6200000e0000 */
[----:B------:R-:W-:Y:S01]  /*3430*/  PLOP3.LUT P0, PT, PT, PT, UP1, 0x40, 0x0 ;  /* 0x000000000000781c */ /* 0x000fe20003f0e818 */
[--C-:B-1----:R-:W-:Y:S02]  /*3440*/  IMAD.IADD R142, R99, 0x1, R2.reuse ;  /* 0x00000001638e7824 */ /* 0x102fe400078e0202 */
[----:B------:R-:W-:-:S03]  /*3450*/  IMAD.IADD R139, R98, 0x1, R2 ;  /* 0x00000001628b7824 */ /* 0x000fc600078e0202 */
[----:B------:R-:W-:-:S07]  /*3460*/  IMNMX R142, R142, R97, PT ;  /* 0x000000618e8e7217 */ /* 0x000fce0003800200 */
        /* <DEDUP_REMOVED lines=13> */
.L_x_2415:
[----:B------:R-:W-:-:S04]  /*3540*/  MOV R2, c[0x0][0x32c] ;  /* 0x0000cb0000027a02 */ /* 0x000fc80000000f00 */
[----:B------:R-:W-:-:S13]  /*3550*/  ISETP.NE.AND P0, PT, R2, 0x1, PT ;  /* 0x000000010200780c */ /* 0x000fda0003f05270 */
[----:B------:R-:W-:-:S05]  /*3560*/  @P0 IMAD.HI.U32 R2, R7, c[0x0][0x330], RZ ;  /* 0x0000cc0007020a27 */ /* 0x000fca00078e00ff */
[----:B------:R-:W-:Y:S02]  /*3570*/  @P0 SHF.R.U32.HI R7, RZ, c[0x0][0x334], R2 ;  /* 0x0000cd00ff070a19 */ /* 0x000fe40000011602 */
.L_x_2416:
[----:B------:R-:W-:Y:S05]  /*3580*/  BSYNC B0 ;  /* 0x0000000000007941 */ /* 0x000fea0003800000 */
.L_x_2414:
[----:B------:R-:W-:-:S05]  /*3590*/  IMAD R7, R7, c[0x0][0x32c], R100 ;  /* 0x0000cb0007077a24 */ /* 0x000fca00078e0264 */
[----:B------:R-:W-:Y:S02]  /*35a0*/  IADD3 R2, R7, c[0x0][0x32c], RZ ;  /* 0x0000cb0007027a10 */ /* 0x000fe40007ffe0ff */
[----:B------:R-:W-:Y:S02]  /*35b0*/  IMNMX R139, R139, R7, !PT ;  /* 0x000000078b8b7217 */ /* 0x000fe40007800200 */
[----:B------:R-:W-:Y:S02]  /*35c0*/  IMNMX R142, R142, R2, PT ;  /* 0x000000028e8e7217 */ /* 0x000fe40003800200 */
.L_x_2413:
[C---:B------:R-:W-:Y:S02]  /*35d0*/  ISETP.GE.AND P0, PT, R3.reuse, 0x2, PT ;  /* 0x000000020300780c */ /* 0x040fe40003f06270 */
        /* <DEDUP_REMOVED lines=10> */
[C---:B------:R-:W-:Y:S02]  /*3680*/  ISETP.GT.AND P1, PT, R84.reuse, 0x8, !P1 ;  /* 0x000000085400780c */ /* 0x040fe40004f24270 */
        /* <DEDUP_REMOVED lines=28> */
[C---:B------:R-:W-:Y:S02]  /*3850*/  ISETP.GT.AND P0, PT, R84.reuse, 0x21, !P1 ;  /* 0x000000215400780c */ /* 0x040fe40004f04270 */
        /* <DEDUP_REMOVED lines=50> */
[----:B------:R-:W-:Y:S02]  /*3b80*/  ISETP.GE.AND P6, PT, R3, 0x51, PT ;  /* 0x000000510300780c */ /* 0x000fe40003fc6270 */
        /* <DEDUP_REMOVED lines=17> */
[----:B------:R-:W-:Y:S01]  /*3ca0*/  ISETP.GT.AND P0, PT, R84, RZ, !P1 ;  /* 0x000000ff5400720c */ /* 0x000fe20004f04270 */
[----:B------:R-:W1:Y:S01]  /*3cb0*/  SHFL.IDX PT, R28, R96, 0x2, 0x1c1f ;  /* 0x005c1f00601c7f89 */ /* 0x000e6200000e0000 */
[----:B------:R-:W-:Y:S02]  /*3cc0*/  ISETP.GE.AND P1, PT, R3, 0x5a, PT ;  /* 0x0000005a0300780c */ /* 0x000fe40003f26270 */
[----:B------:R-:W-:-:S04]  /*3cd0*/  ISETP.LT.OR P0, PT, R87, 0x1, P0 ;  /* 0x000000015700780c */ /* 0x000fc80000701670 */
[----:B------:R-:W-:Y:S02]  /*3ce0*/  FSEL R41, R80, -INF , !P0 ;  /* 0xff80000050297808 */ /* 0x000fe40004000000 */
[----:B------:R-:W-:-:S04]  /*3cf0*/  ISETP.GT.AND P0, PT, R84, 0x59, !P1 ;  /* 0x000000595400780c */ /* 0x000fc80004f04270 */
[----:B------:R-:W-:-:S04]  /*3d00*/  ISETP.LT.OR P0, PT, R87, 0x5a, P0 ;  /* 0x0000005a5700780c */ /* 0x000fc80000701670 */
[----:B------:R-:W-:Y:S02]  /*3d10*/  FSEL R111, R29, -INF , !P0 ;  /* 0xff8000001d6f7808 */ /* 0x000fe40004000000 */
        /* <DEDUP_REMOVED lines=17> */
.L_x_2419:
[----:B------:R-:W-:-:S04]  /*3e30*/  MOV R28, c[0x0][0x32c] ;  /* 0x0000cb00001c7a02 */ /* 0x000fc80000000f00 */
[----:B------:R-:W-:-:S13]  /*3e40*/  ISETP.NE.AND P0, PT, R28, 0x1, PT ;  /* 0x000000011c00780c */ /* 0x000fda0003f05270 */
[----:B------:R-:W-:-:S05]  /*3e50*/  @P0 IMAD.HI.U32 R28, R29, c[0x0][0x330], RZ ;  /* 0x0000cc001d1c0a27 */ /* 0x000fca00078e00ff */
[----:B------:R-:W-:Y:S02]  /*3e60*/  @P0 SHF.R.U32.HI R29, RZ, c[0x0][0x334], R28 ;  /* 0x0000cd00ff1d0a19 */ /* 0x000fe4000001161c */
.L_x_2420:
[----:B------:R-:W-:Y:S05]  /*3e70*/  BSYNC B0 ;  /* 0x0000000000007941 */ /* 0x000fea0003800000 */
.L_x_2418:
[----:B------:R-:W-:-:S05]  /*3e80*/  IMAD R29, R29, c[0x0][0x32c], R100 ;  /* 0x0000cb001d1d7a24 */ /* 0x000fca00078e0264 */
[----:B------:R-:W-:Y:S02]  /*3e90*/  IADD3 R28, R29, c[0x0][0x32c], RZ ;  /* 0x0000cb001d1c7a10 */ /* 0x000fe40007ffe0ff */
[----:B------:R-:W-:Y:S02]  /*3ea0*/  IMNMX R3, R3, R29, !PT ;  /* 0x0000001d03037217 */ /* 0x000fe40007800200 */
[----:B------:R-:W-:Y:S02]  /*3eb0*/  IMNMX R48, R48, R28, PT ;  /* 0x0000001c30307217 */ /* 0x000fe40003800200 */
.L_x_2417:
[----:B------:R-:W-:Y:S02]  /*3ec0*/  ISETP.NE.AND P0, PT, R102, RZ, PT ;  /* 0x000000ff6600720c */ /* 0x000fe40003f05270 */
[----:B------:R-:W-:Y:S02]  /*3ed0*/  P2R R147, PR, RZ, 0x10 ;  /* 0x00000010ff937803 */ /* 0x000fe40000000000 */
[----:B------:R-:W-:Y:S02]  /*3ee0*/  ISETP.GT.AND P0, PT, R139, 0x8, !P0 ;  /* 0x000000088b00780c */ /* 0x000fe40004704270 */
[----:B------:R-:W-:-:S02]  /*3ef0*/  ISETP.NE.AND P4, PT, R52, RZ, PT ;  /* 0x000000ff3400720c */ /* 0x000fc40003f85270 */
[----:B------:R-:W-:Y:S02]  /*3f00*/  ISETP.LT.OR P0, PT, R142, 0x9, P0 ;  /* 0x000000098e00780c */ /* 0x000fe40000701670 */
[----:B------:R-:W-:Y:S02]  /*3f10*/  P2R R57, PR, RZ, 0x8 ;  /* 0x00000008ff397803 */ /* 0x000fe40000000000 */
[----:B------:R-:W-:Y:S02]  /*3f20*/  FSEL R29, R78, -INF , !P0 ;  /* 0xff8000004e1d7808 */ /* 0x000fe40004000000 */
[----:B------:R-:W-:Y:S02]  /*3f30*/  ISETP.NE.AND P0, PT, R101, RZ, PT ;  /* 0x000000ff6500720c */ /* 0x000fe40003f05270 */
[----:B------:R-:W-:Y:S02]  /*3f40*/  ISETP.NE.AND P3, PT, R40, RZ, PT ;  /* 0x000000ff2800720c */ /* 0x000fe40003f65270 */
[----:B------:R-:W-:-:S02]  /*3f50*/  ISETP.GT.AND P0, PT, R139, 0x9, !P0 ;  /* 0x000000098b00780c */ /* 0x000fc40004704270 */
[----:B------:R-:W-:Y:S02]  /*3f60*/  P2R R36, PR, RZ, 0x10 ;  /* 0x00000010ff247803 */ /* 0x000fe40000000000 */
        /* <DEDUP_REMOVED lines=58> */
[----:B------:R-:W-:Y:S02]  /*4310*/  ISETP.GT.AND P0, PT, R139, 0x48, !P4 ;  /* 0x000000488b00780c */ /* 0x000fe40006704270 */
[----:B------:R-:W-:Y:S02]  /*4320*/  ISETP.NE.AND P4, PT, R146, RZ, PT ;  /* 0x000000ff9200720c */ /* 0x000fe40003f85270 */
        /* <DEDUP_REMOVED lines=12> */
[----:B------:R-:W-:-:S04]  /*43f0*/  ISETP.GT.AND P0, PT, R139, 0x1, !P0 ;  /* 0x000000018b00780c */ /* 0x000fc80004704270 */
[----:B------:R-:W-:-:S04]  /*4400*/  ISETP.LT.OR P0, PT, R142, 0x2, P0 ;  /* 0x000000028e00780c */ /* 0x000fc80000701670 */
[----:B------:R-:W-:Y:S02]  /*4410*/  FSEL R83, R83, -INF , !P0 ;  /* 0xff80000053537808 */ /* 0x000fe40004000000 */
[----:B------:R-:W-:-:S04]  /*4420*/  ISETP.GT.AND P0, PT, R139, RZ, !P4 ;  /* 0x000000ff8b00720c */ /* 0x000fc80006704270 */
        /* <DEDUP_REMOVED lines=8> */
[----:B------:R-:W-:Y:S02]  /*44b0*/  ISETP.GT.AND P0, PT, R3, RZ, !P4 ;  /* 0x000000ff0300720c */ /* 0x000fe40006704270 */
[----:B------:R-:W-:Y:S02]  /*44c0*/  ISETP.NE.AND P4, PT, R36, RZ, PT ;  /* 0x000000ff2400720c */ /* 0x000fe40003f85270 */
        /* <DEDUP_REMOVED lines=87> */
[----:B------:R-:W-:Y:S02]  /*4a40*/  ISETP.GT.AND P0, PT, R3, 0x59, !P1 ;  /* 0x000000590300780c */ /* 0x000fe40004f04270 */
[----:B------:R-:W1:Y:S02]  /*4a50*/  SHFL.IDX PT, R3, R96, 0x3, 0x1c1f ;  /* 0x007c1f0060037f89 */ /* 0x000e6400000e0000 */
        /* <DEDUP_REMOVED lines=19> */
.L_x_2423:
[----:B------:R-:W-:-:S04]  /*4b90*/  MOV R3, c[0x0][0x32c] ;  /* 0x0000cb0000037a02 */ /* 0x000fc80000000f00 */
[----:B------:R-:W-:-:S13]  /*4ba0*/  ISETP.NE.AND P0, PT, R3, 0x1, PT ;  /* 0x000000010300780c */ /* 0x000fda0003f05270 */
[----:B------:R-:W-:-:S05]  /*4bb0*/  @P0 IMAD.HI.U32 R3, R8, c[0x0][0x330], RZ ;  /* 0x0000cc0008030a27 */ /* 0x000fca00078e00ff */
[----:B------:R-:W-:Y:S02]  /*4bc0*/  @P0 SHF.R.U32.HI R8, RZ, c[0x0][0x334], R3 ;  /* 0x0000cd00ff080a19 */ /* 0x000fe40000011603 */
.L_x_2424:
[----:B------:R-:W-:Y:S05]  /*4bd0*/  BSYNC B0 ;  /* 0x0000000000007941 */ /* 0x000fea0003800000 */
.L_x_2422:
[----:B------:R-:W-:-:S05]  /*4be0*/  IMAD R8, R8, c[0x0][0x32c], R100 ;  /* 0x0000cb0008087a24 */ /* 0x000fca00078e0264 */
[----:B------:R-:W-:Y:S02]  /*4bf0*/  IADD3 R3, R8, c[0x0][0x32c], RZ ;  /* 0x0000cb0008037a10 */ /* 0x000fe40007ffe0ff */
[----:B------:R-:W-:Y:S02]  /*4c00*/  IMNMX R98, R98, R8, !PT ;  /* 0x0000000862627217 */ /* 0x000fe40007800200 */
[----:B------:R-:W-:Y:S02]  /*4c10*/  IMNMX R97, R97, R3, PT ;  /* 0x0000000361617217 */ /* 0x000fe40003800200 */
.L_x_2421:
[----:B------:R-:W-:Y:S01]  /*4c20*/  ISETP.NE.AND P0, PT, R102, RZ, PT ;  /* 0x000000ff6600720c */ /* 0x000fe20003f05270 */
[----:B------:R-:W-:Y:S01]  /*4c30*/  IMAD.SHL.U32 R225, R5, 0x2, RZ ;  /* 0x0000000205e17824 */ /* 0x000fe200078e00ff */
[----:B------:R-:W-:Y:S01]  /*4c40*/  FMNMX.FTZ R3, R41, R95, !PT ;  /* 0x0000005f29037209 */ /* 0x000fe20007810000 */
[----:B------:R-:W-:Y:S01]  /*4c50*/  ULDC.64 UR4, c[0x0][0x2c8] ;  /* 0x0000b20000047ab9 */ /* 0x000fe20000000a00 */
[----:B------:R-:W-:Y:S01]  /*4c60*/  ISETP.GT.AND P0, PT, R98, 0x8, !P0 ;  /* 0x000000086200780c */ /* 0x000fe20004704270 */
[--C-:B------:R-:W-:Y:S01]  /*4c70*/  IMAD R219, R4, 0x2, R225.reuse ;  /* 0x0000000204db7824 */ /* 0x100fe200078e02e1 */
[----:B------:R-:W-:Y:S01]  /*4c80*/  FMNMX.FTZ R3, R94, R3, !PT ;  /* 0x000000035e037209 */ /* 0x000fe20007810000 */
[C---:B------:R-:W-:Y:S01]  /*4c90*/  IMAD R220, R0.reuse, 0x2, R225 ;  /* 0x0000000200dc7824 */ /* 0x040fe200078e02e1 */
[----:B------:R-:W-:Y:S01]  /*4ca0*/  ISETP.LT.OR P0, PT, R97, 0x9, P0 ;  /* 0x000000096100780c */ /* 0x000fe20000701670 */
[----:B------:R-:W-:Y:S01]  /*4cb0*/  IMAD R218, R0, 0x2, R219 ;  /* 0x0000000200da7824 */ /* 0x000fe200078e02db */
[----:B------:R-:W-:Y:S01]  /*4cc0*/  FMNMX.FTZ R3, R93, R3, !PT ;  /* 0x000000035d037209 */ /* 0x000fe20007810000 */
[----:B------:R-:W-:Y:S01]  /*4cd0*/  UIMAD.WIDE.U32 UR22, UR19, UR4, URZ ;  /* 0x00000004131672a5 */ /* 0x000fe2000f8e003f */
[----:B------:R-:W-:-:S02]  /*4ce0*/  FSEL R57, R134, -INF , !P0 ;  /* 0xff80000086397808 */ /* 0x000fc40004000000 */
[----:B------:R-:W-:Y:S01]  /*4cf0*/  ISETP.NE.AND P0, PT, R101, RZ, PT ;  /* 0x000000ff6500720c */ /* 0x000fe20003f05270 */
[----:B------:R-:W-:Y:S01]  /*4d00*/  @UP2 USHF.R.U32.HI UR19, URZ, UR5, UR23 ;  /* 0x000000053f132299 */ /* 0x000fe20008011617 */
[----:B------:R-:W-:Y:S02]  /*4d10*/  FMNMX.FTZ R3, R92, R3, !PT ;  /* 0x000000035c037209 */ /* 0x000fe40007810000 */
[----:B------:R-:W-:Y:S01]  /*4d20*/  ISETP.GT.AND P0, PT, R98, 0x9, !P0 ;  /* 0x000000096200780c */ /* 0x000fe20004704270 */
[----:B------:R-:W-:Y:S01]  /*4d30*/  UIADD3 UR4, UR18, UR19, URZ ;  /* 0x0000001312047290 */ /* 0x000fe2000fffe03f */
[----:B------:R-:W-:Y:S02]  /*4d40*/  FMNMX.FTZ R3, R91, R3, !PT ;  /* 0x000000035b037209 */ /* 0x000fe40007810000 */
[----:B------:R-:W-:Y:S01]  /*4d50*/  ISETP.LT.OR P0, PT, R97, 0xa, P0 ;  /* 0x0000000a6100780c */ /* 0x000fe20000701670 */
[----:B------:R-:W-:Y:S01]  /*4d60*/  ULDC UR18, c[0x0][0x328] ;  /* 0x0000ca0000127ab9 */ /* 0x000fe20000000800 */
[----:B------:R-:W-:Y:S01]  /*4d70*/  FMNMX.FTZ R3, R90, R3, !PT ;  /* 0x000000035a037209 */ /* 0x000fe20007810000 */
[----:B------:R-:W-:Y:S01]  /*4d80*/  UIADD3 UR18, UR4, UR18, URZ ;  /* 0x0000001204127290 */ /* 0x000fe2000fffe03f */
        /* <DEDUP_REMOVED lines=11> */
[----:B------:R-:W-:Y:S02]  /*4e40*/  FMNMX.FTZ R3, R7, R3, !PT ;  /* 0x0000000307037209 */ /* 0x000fe40007810000 */
[----:B------:R-:W-:-:S02]  /*4e50*/  ISETP.LT.OR P0, PT, R97, 0x12, P0 ;  /* 0x000000126100780c */ /* 0x000fc40000701670 */
[----:B------:R-:W-:Y:S02]  /*4e60*/  FMNMX.FTZ R3, R73, R3, !PT ;  /* 0x0000000349037209 */ /* 0x000fe40007810000 */
[----:B------:R-:W-:Y:S02]  /*4e70*/  FSEL R38, R23, -INF , !P0 ;  /* 0xff80000017267808 */ /* 0x000fe40004000000 */
[----:B------:R-:W-:Y:S01]  /*4e80*/  ISETP.NE.AND P0, PT, R141, RZ, PT ;  /* 0x000000ff8d00720c */ /* 0x000fe20003f05270 */
[----:B------:R-:W-:Y:S01]  /*4e90*/  LDSM.16.MT88.4 R20, [R220+0x900] ;  /* 0x00090000dc14783b */ /* 0x000fe20000004200 */
[----:B------:R-:W-:Y:S02]  /*4ea0*/  FMNMX.FTZ R3, R72, R3, !PT ;  /* 0x0000000348037209 */ /* 0x000fe40007810000 */
[----:B------:R-:W-:Y:S02]  /*4eb0*/  ISETP.GT.AND P0, PT, R98, 0x18, !P0 ;  /* 0x000000186200780c */ /* 0x000fe40004704270 */
[----:B------:R-:W-:-:S02]  /*4ec0*/  FMNMX.FTZ R3, R69, R3, !PT ;  /* 0x0000000345037209 */ /* 0x000fc40007810000 */
[----:B------:R-:W-:Y:S02]  /*4ed0*/  ISETP.LT.OR P0, PT, R97, 0x19, P0 ;  /* 0x000000196100780c */ /* 0x000fe40000701670 */
[----:B------:R-:W-:Y:S02]  /*4ee0*/  FMNMX.FTZ R8, R82, R83, !PT ;  /* 0x0000005352087209 */ /* 0x000fe40007810000 */
[----:B------:R-:W-:Y:S02]  /*4ef0*/  FSEL R33, R130, -INF , !P0 ;  /* 0xff80000082217808 */ /* 0x000fe40004000000 */
[----:B------:R-:W-:Y:S02]  /*4f00*/  ISETP.NE.AND P0, PT, R140, RZ, PT ;  /* 0x000000ff8c00720c */ /* 0x000fe40003f05270 */
[----:B------:R-:W-:Y:S02]  /*4f10*/  FMNMX.FTZ R3, R68, R3, !PT ;  /* 0x0000000344037209 */ /* 0x000fe40007810000 */
[----:B------:R-:W-:-:S02]  /*4f20*/  ISETP.GT.AND P0, PT, R98, 0x19, !P0 ;  /* 0x000000196200780c */ /* 0x000fc40004704270 */
[----:B------:R-:W-:Y:S02]  /*4f30*/  FMNMX.FTZ R8, R29, R8, !PT ;  /* 0x000000081d087209 */ /* 0x000fe40007810000 */
[----:B------:R-:W-:Y:S02]  /*4f40*/  ISETP.LT.OR P0, PT, R97, 0x1a, P0 ;  /* 0x0000001a6100780c */ /* 0x000fe40000701670 */
[----:B------:R-:W-:Y:S02]  /*4f50*/  FMNMX.FTZ R3, R65, R3, !PT ;  /* 0x0000000341037209 */ /* 0x000fe40007810000 */
[----:B------:R-:W-:Y:S02]  /*4f60*/  FSEL R32, R131, -INF , !P0 ;  /* 0xff80000083207808 */ /* 0x000fe40004000000 */
        /* <DEDUP_REMOVED lines=14> */
[----:B------:R-:W-:Y:S01]  /*5050*/  ISETP.NE.AND P0, PT, R113, RZ, PT ;  /* 0x000000ff7100720c */ /* 0x000fe20003f05270 */
[----:B------:R-:W-:Y:S01]  /*5060*/  LDSM.16.MT88.4 R16, [R219+0x900] ;  /* 0x00090000db10783b */ /* 0x000fe20000004200 */
        /* <DEDUP_REMOVED lines=27> */
[----:B------:R-:W-:Y:S01]  /*5220*/  ISETP.NE.AND P0, PT, R105, RZ, PT ;  /* 0x000000ff6900720c */ /* 0x000fe20003f05270 */
[----:B------:R-:W-:Y:S01]  /*5230*/  LDSM.16.MT88.4 R12, [R218+0x900] ;  /* 0x00090000da0c783b */ /* 0x000fe20000004200 */
        /* <DEDUP_REMOVED lines=22> */
[C---:B------:R-:W-:Y:S02]  /*53a0*/  ISETP.GT.AND P0, PT, R98.reuse, 0x41, !P0 ;  /* 0x000000416200780c */ /* 0x040fe40004704270 */
[----:B------:R-:W-:Y:S02]  /*53b0*/  ISETP.GT.AND P6, PT, R98, 0x50, !P6 ;  /* 0x000000506200780c */ /* 0x000fe400077c4270 */
[----:B------:R-:W-:-:S02]  /*53c0*/  ISETP.LT.OR P0, PT, R97, 0x42, P0 ;  /* 0x000000426100780c */ /* 0x000fc40000701670 */
[----:B------:R-:W-:Y:S02]  /*53d0*/  ISETP.GT.AND P5, PT, R98, 0x51, !P5 ;  /* 0x000000516200780c */ /* 0x000fe40006fa4270 */
[----:B------:R-:W-:Y:S02]  /*53e0*/  FSEL R179, R11, -INF , !P0 ;  /* 0xff8000000bb37808 */ /* 0x000fe40004000000 */
[----:B------:R-:W-:Y:S02]  /*53f0*/  ISETP.NE.AND P0, PT, R2, RZ, PT ;  /* 0x000000ff0200720c */ /* 0x000fe40003f05270 */
[----:B------:R-:W1:Y:S01]  /*5400*/  SHFL.BFLY PT, R2, R3, 0x2, 0x1f ;  /* 0x0c401f0003027f89 */ /* 0x000e6200000e0000 */
[----:B------:R-:W-:Y:S02]  /*5410*/  ISETP.LT.OR P6, PT, R97, 0x51, P6 ;  /* 0x000000516100780c */ /* 0x000fe400037c1670 */
[C---:B------:R-:W-:Y:S02]  /*5420*/  ISETP.GT.AND P0, PT, R98.reuse, 0x1, !P0 ;  /* 0x000000016200780c */ /* 0x040fe40004704270 */
[----:B------:R-:W-:-:S02]  /*5430*/  ISETP.GT.AND P2, PT, R98, 0x58, !P2 ;  /* 0x000000586200780c */ /* 0x000fc40005744270 */
[C---:B------:R-:W-:Y:S02]  /*5440*/  ISETP.LT.OR P0, PT, R97.reuse, 0x2, P0 ;  /* 0x000000026100780c */ /* 0x040fe40000701670 */
[----:B------:R-:W-:Y:S02]  /*5450*/  ISETP.LT.OR P5, PT, R97, 0x52, P5 ;  /* 0x000000526100780c */ /* 0x000fe40002fa1670 */
[----:B------:R-:W-:Y:S02]  /*5460*/  FSEL R75, R27, -INF , !P0 ;  /* 0xff8000001b4b7808 */ /* 0x000fe40004000000 */
[----:B------:R-:W-:Y:S02]  /*5470*/  ISETP.NE.AND P0, PT, R146, RZ, PT ;  /* 0x000000ff9200720c */ /* 0x000fe40003f05270 */
[----:B------:R-:W-:Y:S02]  /*5480*/  FSEL R178, R118, -INF , !P6 ;  /* 0xff80000076b27808 */ /* 0x000fe40007000000 */
[----:B------:R-:W-:-:S02]  /*5490*/  ISETP.GT.AND P0, PT, R98, RZ, !P0 ;  /* 0x000000ff6200720c */ /* 0x000fc40004704270 */
[----:B------:R-:W-:Y:S02]  /*54a0*/  ISETP.GT.AND P1, PT, R98, 0x59, !P1 ;  /* 0x000000596200780c */ /* 0x000fe40004f24270 */
[C---:B------:R-:W-:Y:S02]  /*54b0*/  ISETP.LT.OR P0, PT, R97.reuse, 0x1, P0 ;  /* 0x000000016100780c */ /* 0x040fe40000701670 */
[----:B------:R-:W-:Y:S02]  /*54c0*/  ISETP.LT.OR P2, PT, R97, 0x59, P2 ;  /* 0x000000596100780c */ /* 0x000fe40001741670 */
[----:B-1----:R-:W-:Y:S02]  /*54d0*/  FMNMX.FTZ R3, R3, R2, !PT ;  /* 0x0000000203037209 */ /* 0x002fe40007810000 */
[----:B------:R-:W-:Y:S02]  /*54e0*/  FSEL R181, R26, -INF , !P0 ;  /* 0xff8000001ab57808 */ /* 0x000fe40004000000 */
[----:B------:R-:W-:Y:S01]  /*54f0*/  ISETP.NE.AND P0, PT, R52, RZ, PT ;  /* 0x000000ff3400720c */ /* 0x000fe20003f05270 */
[----:B------:R-:W1:Y:S01]  /*5500*/  SHFL.BFLY PT, R2, R3, 0x1, 0x1f ;  /* 0x0c201f0003027f89 */ /* 0x000e6200000e0000 */
[----:B------:R-:W-:-:S02]  /*5510*/  FMNMX.FTZ R44, R181, R75, !PT ;  /* 0x0000004bb52c7209 */ /* 0x000fc40007810000 */
[----:B------:R-:W-:Y:S01]  /*5520*/  ISETP.GT.AND P0, PT, R98, 0x48, !P0 ;  /* 0x000000486200780c */ /* 0x000fe20004704270 */
[----:B------:R-:W-:Y:S01]  /*5530*/  LDSM.16.MT88.4 R52, [R225+0x100] ;  /* 0x00010000e134783b */ /* 0x000fe20000004200 */
[----:B------:R-:W-:Y:S02]  /*5540*/  FMNMX.FTZ R44, R57, R44, !PT ;  /* 0x0000002c392c7209 */ /* 0x000fe40007810000 */
[----:B------:R-:W-:Y:S01]  /*5550*/  ISETP.LT.OR P0, PT, R97, 0x49, P0 ;  /* 0x000000496100780c */ /* 0x000fe20000701670 */
[----:B------:R-:W-:Y:S01]  /*5560*/  LDSM.16.MT88.4 R24, [R218+0x100] ;  /* 0x00010000da18783b */ /* 0x000fe20000004200 */
[----:B------:R-:W-:Y:S02]  /*5570*/  FMNMX.FTZ R44, R51, R44, !PT ;  /* 0x0000002c332c7209 */ /* 0x000fe40007810000 */
[----:B------:R-:W-:Y:S02]  /*5580*/  FSEL R180, R46, -INF , !P0 ;  /* 0xff8000002eb47808 */ /* 0x000fe40004000000 */
[----:B------:R-:W-:-:S02]  /*5590*/  FMNMX.FTZ R44, R48, R44, !PT ;  /* 0x0000002c302c7209 */ /* 0x000fc40007810000 */
[----:B------:R-:W-:Y:S02]  /*55a0*/  FSEL R176, R119, -INF , !P5 ;  /* 0xff80000077b07808 */ /* 0x000fe40006800000 */
[----:B------:R-:W-:Y:S02]  /*55b0*/  FMNMX.FTZ R44, R38, R44, !PT ;  /* 0x0000002c262c7209 */ /* 0x000fe40007810000 */
[----:B------:R-:W-:Y:S02]  /*55c0*/  ISETP.LT.OR P1, PT, R97, 0x5a, P1 ;  /* 0x0000005a6100780c */ /* 0x000fe40000f21670 */
[----:B------:R-:W-:Y:S02]  /*55d0*/  FMNMX.FTZ R44, R33, R44, !PT ;  /* 0x0000002c212c7209 */ /* 0x000fe40007810000 */
[----:B------:R-:W-:Y:S02]  /*55e0*/  FSEL R174, R34, -INF , !P2 ;  /* 0xff80000022ae7808 */ /* 0x000fe40005000000 */
[----:B-1----:R-:W-:-:S02]  /*55f0*/  FMNMX.FTZ R3, R3, R2, !PT ;  /* 0x0000000203037209 */ /* 0x002fc40007810000 */
[----:B------:R-:W1:Y:S01]  /*5600*/  SHFL.BFLY PT, R2, R8, 0x2, 0x1f ;  /* 0x0c401f0008027f89 */ /* 0x000e6200000e0000 */
[----:B------:R-:W-:Y:S02]  /*5610*/  FMNMX.FTZ R44, R32, R44, !PT ;  /* 0x0000002c202c7209 */ /* 0x000fe40007810000 */
[C---:B------:R-:W-:Y:S01]  /*5620*/  FMUL.FTZ R123, R3.reuse, c[0x0][0x2d0] ;  /* 0x0000b400037b7a20 */ /* 0x040fe20000410000 */
[----:B------:R-:W-:Y:S02]  /*5630*/  FSETP.NEU.FTZ.AND P0, PT, R3, -INF , PT ;  /* 0xff8000000300780b */ /* 0x000fe40003f1d000 */
[----:B------:R-:W-:Y:S02]  /*5640*/  FMNMX.FTZ R44, R247, R44, !PT ;  /* 0x0000002cf72c7209 */ /* 0x000fe40007810000 */
[----:B------:R-:W-:Y:S02]  /*5650*/  FSEL R123, R123, RZ, P0 ;  /* 0x000000ff7b7b7208 */ /* 0x000fe40000000000 */
[----:B------:R-:W-:-:S02]  /*5660*/  FMNMX.FTZ R44, R78, R44, !PT ;  /* 0x0000002c4e2c7209 */ /* 0x000fc40007810000 */
[----:B------:R-:W-:Y:S01]  /*5670*/  FSEL R175, R35, -INF , !P1 ;  /* 0xff80000023af7808 */ /* 0x000fe20004800000 */
[--C-:B------:R-:W-:Y:S01]  /*5680*/  FFMA.FTZ R141, R41, c[0x0][0x2d0], -R123.reuse ;  /* 0x0000b400298d7a23 */ /* 0x100fe2000001087b */
[----:B------:R-:W-:Y:S01]  /*5690*/  FMNMX.FTZ R44, R155, R44, !PT ;  /* 0x0000002c9b2c7209 */ /* 0x000fe20007810000 */
[--C-:B------:R-:W-:Y:S02]  /*56a0*/  FFMA.FTZ R140, R95, c[0x0][0x2d0], -R123.reuse ;  /* 0x0000b4005f8c7a23 */ /* 0x100fe4000001087b */
[--C-:B------:R-:W-:Y:S01]  /*56b0*/  FFMA.FTZ R164, R94, c[0x0][0x2d0], -R123.reuse ;  /* 0x0000b4005ea47a23 */ /* 0x100fe2000001087b */
[----:B------:R-:W-:Y:S01]  /*56c0*/  FMNMX.FTZ R44, R154, R44, !PT ;  /* 0x0000002c9a2c7209 */ /* 0x000fe20007810000 */
[--C-:B------:R-:W-:Y:S01]  /*56d0*/  FFMA.FTZ R107, R93, c[0x0][0x2d0], -R123.reuse ;  /* 0x0000b4005d6b7a23 */ /* 0x100fe2000001087b */
[----:B------:R-:W-:Y:S01]  /*56e0*/  MUFU.EX2 R141, R141 ;  /* 0x0000008d008d7308 */ /* 0x000fe20000000800 */
[--C-:B------:R-:W-:Y:S01]  /*56f0*/  FFMA.FTZ R105, R92, c[0x0][0x2d0], -R123.reuse ;  /* 0x0000b4005c697a23 */ /* 0x100fe2000001087b */
[----:B------:R-:W-:Y:S01]  /*5700*/  FMNMX.FTZ R44, R209, R44, !PT ;  /* 0x0000002cd12c7209 */ /* 0x000fe20007810000 */
[--C-:B------:R-:W-:Y:S01]  /*5710*/  FFMA.FTZ R99, R91, c[0x0][0x2d0], -R123.reuse ;  /* 0x0000b4005b637a23 */ /* 0x100fe2000001087b */
[----:B-1----:R-:W-:Y:S01]  /*5720*/  FMNMX.FTZ R8, R8, R2, !PT ;  /* 0x0000000208087209 */ /* 0x002fe20007810000 */
[--C-:B------:R-:W-:Y:S01]  /*5730*/  FFMA.FTZ R46, R88, c[0x0][0x2d0], -R123.reuse ;  /* 0x0000b400582e7a23 */ /* 0x100fe2000001087b */
[----:B------:R-:W-:Y:S01]  /*5740*/  FMNMX.FTZ R44, R205, R44, !PT ;  /* 0x0000002ccd2c7209 */ /* 0x000fe20007810000 */
[--C-:B------:R-:W-:Y:S01]  /*5750*/  FFMA.FTZ R118, R86, c[0x0][0x2d0], -R123.reuse ;  /* 0x0000b40056767a23 */ /* 0x100fe2000001087b */
[----:B------:R-:W1:Y:S01]  /*5760*/  MUFU.EX2 R140, R140 ;  /* 0x0000008c008c7308 */ /* 0x000e620000000800 */
[----:B------:R-:W2:Y:S01]  /*5770*/  SHFL.BFLY PT, R2, R8, 0x1, 0x1f ;  /* 0x0c201f0008027f89 */ /* 0x000ea200000e0000 */
[----:B------:R-:W-:Y:S01]  /*5780*/  FMNMX.FTZ R44, R203, R44, !PT ;  /* 0x0000002ccb2c7209 */ /* 0x000fe20007810000 */
[----:B------:R-:W-:-:S02]  /*5790*/  FFMA.FTZ R45, R81, c[0x0][0x2d0], -R123 ;  /* 0x0000b400512d7a23 */ /* 0x000fc4000001087b */
[----:B------:R-:W-:Y:S01]  /*57a0*/  LDSM.16.MT88.4 R92, [R225+0x1100] ;  /* 0x00110000e15c783b */ /* 0x000fe20000004200 */
[----:B------:R-:W-:Y:S01]  /*57b0*/  FMNMX.FTZ R44, R202, R44, !PT ;  /* 0x0000002cca2c7209 */ /* 0x000fe20007810000 */
[--C-:B------:R-:W-:Y:S01]  /*57c0*/  FFMA.FTZ R7, R7, c[0x0][0x2d0], -R123.reuse ;  /* 0x0000b40007077a23 */ /* 0x100fe2000001087b */
[----:B------:R-:W-:Y:S01]  /*57d0*/  MUFU.EX2 R164, R164 ;  /* 0x000000a400a47308 */ /* 0x000fe20000000800 */
[--C-:B------:R-:W-:Y:S01]  /*57e0*/  FFMA.FTZ R195, R73, c[0x0][0x2d0], -R123.reuse ;  /* 0x0000b40049c37a23 */ /* 0x100fe2000001087b */
[----:B------:R-:W-:Y:S01]  /*57f0*/  FMNMX.FTZ R44, R177, R44, !PT ;  /* 0x0000002cb12c7209 */ /* 0x000fe20007810000 */
[--C-:B------:R-:W-:Y:S02]  /*5800*/  FFMA.FTZ R194, R72, c[0x0][0x2d0], -R123.reuse ;  /* 0x0000b40048c27a23 */ /* 0x100fe4000001087b */
[--C-:B------:R-:W-:Y:S01]  /*5810*/  FFMA.FTZ R197, R69, c[0x0][0x2d0], -R123.reuse ;  /* 0x0000b40045c57a23 */ /* 0x100fe2000001087b */
[----:B------:R-:W-:Y:S01]  /*5820*/  FMNMX.FTZ R44, R179, R44, !PT ;  /* 0x0000002cb32c7209 */ /* 0x000fe20007810000 */
[--C-:B------:R-:W-:Y:S01]  /*5830*/  FFMA.FTZ R199, R68, c[0x0][0x2d0], -R123.reuse ;  /* 0x0000b40044c77a23 */ /* 0x100fe2000001087b */
[----:B------:R-:W3:Y:S01]  /*5840*/  MUFU.EX2 R107, R107 ;  /* 0x0000006b006b7308 */ /* 0x000ee20000000800 */
[----:B-1----:R-:W-:Y:S01]  /*5850*/  F2FP.PACK_AB R124, R140, R141 ;  /* 0x0000008d8c7c723e */ /* 0x002fe200000000ff */
[--C-:B------:R-:W-:Y:S01]  /*5860*/  FFMA.FTZ R200, R65, c[0x0][0x2d0], -R123.reuse ;  /* 0x0000b40041c87a23 */ /* 0x100fe2000001087b */
[----:B------:R-:W-:Y:S01]  /*5870*/  FMNMX.FTZ R44, R180, R44, !PT ;  /* 0x0000002cb42c7209 */ /* 0x000fe20007810000 */
[----:B------:R-:W-:-:S02]  /*5880*/  FFMA.FTZ R208, R208, c[0x0][0x2d0], -R123 ;  /* 0x0000b400d0d07a23 */ /* 0x000fc4000001087b */
[--C-:B------:R-:W-:Y:S02]  /*5890*/  FFMA.FTZ R210, R210, c[0x0][0x2d0], -R123.reuse ;  /* 0x0000b400d2d27a23 */ /* 0x100fe4000001087b */
[----:B------:R-:W-:Y:S01]  /*58a0*/  MUFU.EX2 R105, R105 ;  /* 0x0000006900697308 */ /* 0x000fe20000000800 */
[----:B--2---:R-:W-:Y:S01]  /*58b0*/  FMNMX.FTZ R2, R8, R2, !PT ;  /* 0x0000000208027209 */ /* 0x004fe20007810000 */
[--C-:B------:R-:W-:Y:S01]  /*58c0*/  FFMA.FTZ R211, R77, c[0x0][0x2d0], -R123.reuse ;  /* 0x0000b4004dd37a23 */ /* 0x100fe2000001087b */
[----:B------:R-:W-:Y:S01]  /*58d0*/  FMNMX.FTZ R8, R59, R58, !PT ;  /* 0x0000003a3b087209 */ /* 0x000fe20007810000 */
[----:B------:R-:W-:Y:S01]  /*58e0*/  FFMA.FTZ R111, R111, c[0x0][0x2d0], -R123 ;  /* 0x0000b4006f6f7a23 */ /* 0x000fe2000001087b */
[C---:B------:R-:W-:Y:S01]  /*58f0*/  FSETP.NEU.FTZ.AND P0, PT, R2.reuse, -INF , PT ;  /* 0xff8000000200780b */ /* 0x040fe20003f1d000 */
[----:B------:R-:W-:Y:S01]  /*5900*/  FMUL.FTZ R122, R2, c[0x0][0x2d0] ;  /* 0x0000b400027a7a20 */ /* 0x000fe20000410000 */
[----:B------:R-:W-:Y:S01]  /*5910*/  FMNMX.FTZ R8, R56, R8, !PT ;  /* 0x0000000838087209 */ /* 0x000fe20007810000 */
[----:B------:R-:W-:Y:S01]  /*5920*/  MUFU.EX2 R99, R99 ;  /* 0x0000006300637308 */ /* 0x000fe20000000800 */
[----:B---3--:R-:W-:-:S02]  /*5930*/  F2FP.PACK_AB R126, R107, R164 ;  /* 0x000000a46b7e723e */ /* 0x008fc400000000ff */
[----:B------:R-:W-:Y:S02]  /*5940*/  FMNMX.FTZ R8, R50, R8, !PT ;  /* 0x0000000832087209 */ /* 0x000fe40007810000 */
[----:B------:R-:W-:Y:S02]  /*5950*/  FSEL R122, R122, RZ, P0 ;  /* 0x000000ff7a7a7208 */ /* 0x000fe40000000000 */
[----:B------:R-:W-:Y:S01]  /*5960*/  FMNMX.FTZ R8, R49, R8, !PT ;  /* 0x0000000831087209 */ /* 0x000fe20007810000 */
[----:B------:R-:W-:Y:S01]  /*5970*/  MUFU.EX2 R46, R46 ;  /* 0x0000002e002e7308 */ /* 0x000fe20000000800 */
[----:B------:R-:W-:Y:S01]  /*5980*/  ISETP.NE.AND P0, PT, R40, RZ, PT ;  /* 0x000000ff2800720c */ /* 0x000fe20003f05270 */
[--C-:B------:R-:W-:Y:S01]  /*5990*/  FFMA.FTZ R167, R29, c[0x0][0x2d0], -R122.reuse ;  /* 0x0000b4001da77a23 */ /* 0x100fe2000001087a */
[----:B------:R-:W-:Y:S01]  /*59a0*/  FMNMX.FTZ R8, R39, R8, !PT ;  /* 0x0000000827087209 */ /* 0x000fe20007810000 */
[--C-:B------:R-:W-:Y:S01]  /*59b0*/  FFMA.FTZ R104, R28, c[0x0][0x2d0], -R122.reuse ;  /* 0x0000b4001c687a23 */ /* 0x100fe2000001087a */
[----:B------:R-:W-:Y:S01]  /*59c0*/  ISETP.GT.AND P0, PT, R98, 0x49, !P0 ;  /* 0x000000496200780c */ /* 0x000fe20004704270 */
[----:B------:R-:W-:Y:S01]  /*59d0*/  LDSM.16.MT88.4 R40, [R220+0x100] ;  /* 0x00010000dc28783b */ /* 0x000fe20000004200 */
[----:B------:R-:W-:Y:S01]  /*59e0*/  FMNMX.FTZ R5, R37, R8, !PT ;  /* 0x0000000825057209 */ /* 0x000fe20007810000 */
[--C-:B------:R-:W-:Y:S01]  /*59f0*/  FFMA.FTZ R166, R82, c[0x0][0x2d0], -R122.reuse ;  /* 0x0000b40052a67a23 */ /* 0x100fe2000001087a */
[----:B------:R-:W-:Y:S01]  /*5a00*/  ISETP.LT.OR P0, PT, R97, 0x4a, P0 ;  /* 0x0000004a6100780c */ /* 0x000fe20000701670 */
[----:B------:R-:W-:Y:S01]  /*5a10*/  LDSM.16.MT88.4 R28, [R219+0x100] ;  /* 0x00010000db1c783b */ /* 0x000fe20000004200 */
[----:B------:R-:W-:Y:S01]  /*5a20*/  FMNMX.FTZ R5, R36, R5, !PT ;  /* 0x0000000524057209 */ /* 0x000fe20007810000 */
[--C-:B------:R-:W-:Y:S01]  /*5a30*/  FFMA.FTZ R165, R83, c[0x0][0x2d0], -R122.reuse ;  /* 0x0000b40053a57a23 */ /* 0x100fe2000001087a */
[----:B------:R-:W-:Y:S01]  /*5a40*/  FSEL R182, R47, -INF , !P0 ;  /* 0xff8000002fb67808 */ /* 0x000fe20004000000 */
[----:B------:R-:W-:Y:S01]  /*5a50*/  MUFU.EX2 R166, R166 ;  /* 0x000000a600a67308 */ /* 0x000fe20000000800 */
[----:B------:R-:W-:Y:S01]  /*5a60*/  FMNMX.FTZ R5, R244, R5, !PT ;  /* 0x00000005f4057209 */ /* 0x000fe20007810000 */
[--C-:B------:R-:W-:Y:S01]  /*5a70*/  FFMA.FTZ R106, R61, c[0x0][0x2d0], -R122.reuse ;  /* 0x0000b4003d6a7a23 */ /* 0x100fe2000001087a */
[----:B------:R-:W-:Y:S01]  /*5a80*/  FMNMX.FTZ R44, R182, R44, !PT ;  /* 0x0000002cb62c7209 */ /* 0x000fe20007810000 */
[--C-:B------:R-:W-:Y:S01]  /*5a90*/  FFMA.FTZ R117, R60, c[0x0][0x2d0], -R122.reuse ;  /* 0x0000b4003c757a23 */ /* 0x100fe2000001087a */
[----:B------:R-:W-:Y:S01]  /*5aa0*/  FMNMX.FTZ R5, R245, R5, !PT ;  /* 0x00000005f5057209 */ /* 0x000fe20007810000 */
[----:B------:R-:W-:Y:S01]  /*5ab0*/  LDSM.16.MT88.4 R60, [R225+0x900] ;  /* 0x00090000e13c783b */ /* 0x000fe20000004200 */
[----:B------:R-:W-:Y:S01]  /*5ac0*/  FMNMX.FTZ R44, R178, R44, !PT ;  /* 0x0000002cb22c7209 */ /* 0x000fe20007810000 */
[----:B------:R-:W1:Y:S01]  /*5ad0*/  MUFU.EX2 R165, R165 ;  /* 0x000000a500a57308 */ /* 0x000e620000000800 */
[----:B------:R-:W-:Y:S01]  /*5ae0*/  FMNMX.FTZ R4, R246, R5, !PT ;  /* 0x00000005f6047209 */ /* 0x000fe20007810000 */
[--C-:B------:R-:W-:Y:S01]  /*5af0*/  FFMA.FTZ R98, R90, c[0x0][0x2d0], -R123.reuse ;  /* 0x0000b4005a627a23 */ /* 0x100fe2000001087b */
[----:B------:R-:W-:Y:S01]  /*5b00*/  FMNMX.FTZ R44, R176, R44, !PT ;  /* 0x0000002cb02c7209 */ /* 0x000fe20007810000 */
[--C-:B------:R-:W-:Y:S01]  /*5b10*/  FFMA.FTZ R116, R87, c[0x0][0x2d0], -R122.reuse ;  /* 0x0000b40057747a23 */ /* 0x100fe2000001087a */
[----:B------:R-:W-:Y:S01]  /*5b20*/  FMNMX.FTZ R4, R76, R4, !PT ;  /* 0x000000044c047209 */ /* 0x000fe20007810000 */
[--C-:B------:R-:W-:Y:S01]  /*5b30*/  FFMA.FTZ R89, R89, c[0x0][0x2d0], -R122.reuse ;  /* 0x0000b40059597a23 */ /* 0x100fe2000001087a */
[----:B------:R-:W-:Y:S01]  /*5b40*/  FMNMX.FTZ R44, R174, R44, !PT ;  /* 0x0000002cae2c7209 */ /* 0x000fe20007810000 */
[----:B------:R-:W-:Y:S01]  /*5b50*/  MUFU.EX2 R167, R167 ;  /* 0x000000a700a77308 */ /* 0x000fe20000000800 */
[----:B------:R-:W-:Y:S01]  /*5b60*/  FMNMX.FTZ R0, R152, R4, !PT ;  /* 0x0000000498007209 */ /* 0x000fe20007810000 */
[----:B------:R-:W-:Y:S01]  /*5b70*/  FFMA.FTZ R97, R85, c[0x0][0x2d0], -R123 ;  /* 0x0000b40055617a23 */ /* 0x000fe2000001087b */
[----:B------:R-:W-:Y:S01]  /*5b80*/  FMNMX.FTZ R44, R175, R44, !PT ;  /* 0x0000002caf2c7209 */ /* 0x000fe20007810000 */
[--C-:B------:R-:W-:Y:S01]  /*5b90*/  FFMA.FTZ R96, R84, c[0x0][0x2d0], -R122.reuse ;  /* 0x0000b40054607a23 */ /* 0x100fe2000001087a */
[----:B------:R-:W-:Y:S01]  /*5ba0*/  FMNMX.FTZ R0, R153, R0, !PT ;  /* 0x0000000099007209 */ /* 0x000fe20007810000 */
[--C-:B------:R-:W-:Y:S01]  /*5bb0*/  FFMA.FTZ R47, R80, c[0x0][0x2d0], -R122.reuse ;  /* 0x0000b400502f7a23 */ /* 0x100fe2000001087a */
[----:B------:R-:W-:Y:S01]  /*5bc0*/  LDSM.16.MT88.4 R84, [R219+0x1100] ;  /* 0x00110000db54783b */ /* 0x000fe20000004200 */
[----:B------:R-:W2:Y:S01]  /*5bd0*/  MUFU.EX2 R104, R104 ;  /* 0x0000006800687308 */ /* 0x000ea20000000800 */
[----:B------:R-:W-:Y:S01]  /*5be0*/  FMNMX.FTZ R0, R120, R0, !PT ;  /* 0x0000000078007209 */ /* 0x000fe20007810000 */
[--C-:B------:R-:W-:Y:S01]  /*5bf0*/  FFMA.FTZ R201, R70, c[0x0][0x2d0], -R122.reuse ;  /* 0x0000b40046c97a23 */ /* 0x100fe2000001087a */
[----:B------:R-:W3:Y:S01]  /*5c00*/  SHFL.BFLY PT, R5, R44, 0x2, 0x1f ;  /* 0x0c401f002c057f89 */ /* 0x000ee200000e0000 */
[----:B-1----:R-:W-:Y:S01]  /*5c10*/  F2FP.PACK_AB R125, R165, R166 ;  /* 0x000000a6a57d723e */ /* 0x002fe200000000ff */
[--C-:B------:R-:W-:Y:S01]  /*5c20*/  FFMA.FTZ R204, R67, c[0x0][0x2d0], -R122.reuse ;  /* 0x0000b40043cc7a23 */ /* 0x100fe2000001087a */
[----:B------:R-:W-:Y:S01]  /*5c30*/  FMNMX.FTZ R0, R121, R0, !PT ;  /* 0x0000000079007209 */ /* 0x000fe20007810000 */
[----:B------:R-:W-:Y:S01]  /*5c40*/  LDSM.16.MT88.4 R80, [R218+0x1100] ;  /* 0x00110000da50783b */ /* 0x000fe20000004200 */
[----:B------:R-:W1:Y:S01]  /*5c50*/  MUFU.EX2 R98, R98 ;  /* 0x0000006200627308 */ /* 0x000e620000000800 */
[----:B------:R-:W-:Y:S01]  /*5c60*/  F2FP.PACK_AB R8, R99, R105 ;  /* 0x000000696308723e */ /* 0x000fe200000000ff */
[--C-:B------:R-:W-:Y:S01]  /*5c70*/  FFMA.FTZ R207, R66, c[0x0][0x2d0], -R122.reuse ;  /* 0x0000b40042cf7a23 */ /* 0x100fe2000001087a */
[----:B------:R-:W-:Y:S01]  /*5c80*/  FMNMX.FTZ R0, R142, R0, !PT ;  /* 0x000000008e007209 */ /* 0x000fe20007810000 */
[----:B------:R-:W-:-:S02]  /*5c90*/  FFMA.FTZ R206, R64, c[0x0][0x2d0], -R122 ;  /* 0x0000b40040ce7a23 */ /* 0x000fc4000001087a */
[----:B------:R-:W-:Y:S01]  /*5ca0*/  LDSM.16.MT88.4 R64, [R219+0x1900] ;  /* 0x00190000db40783b */ /* 0x000fe20000004200 */
[----:B------:R-:W-:Y:S01]  /*5cb0*/  FMNMX.FTZ R0, R143, R0, !PT ;  /* 0x000000008f007209 */ /* 0x000fe20007810000 */
[----:B------:R-:W-:Y:S01]  /*5cc0*/  MUFU.EX2 R106, R106 ;  /* 0x0000006a006a7308 */ /* 0x000fe20000000800 */
[----:B--2---:R-:W-:Y:S01]  /*5cd0*/  F2FP.PACK_AB R127, R104, R167 ;  /* 0x000000a7687f723e */ /* 0x004fe200000000ff */
[--C-:B------:R-:W-:Y:S01]  /*5ce0*/  FFMA.FTZ R240, R240, c[0x0][0x2d0], -R122.reuse ;  /* 0x0000b400f0f07a23 */ /* 0x100fe2000001087a */
[----:B------:R-:W-:Y:S01]  /*5cf0*/  FMNMX.FTZ R0, R156, R0, !PT ;  /* 0x000000009c007209 */ /* 0x000fe20007810000 */
[--C-:B------:R-:W-:Y:S02]  /*5d00*/  FFMA.FTZ R241, R241, c[0x0][0x2d0], -R122.reuse ;  /* 0x0000b400f1f17a23 */ /* 0x100fe4000001087a */
[--C-:B------:R-:W-:Y:S01]  /*5d10*/  FFMA.FTZ R242, R242, c[0x0][0x2d0], -R122.reuse ;  /* 0x0000b400f2f27a23 */ /* 0x100fe2000001087a */
[----:B------:R-:W-:Y:S01]  /*5d20*/  FMNMX.FTZ R0, R157, R0, !PT ;  /* 0x000000009d007209 */ /* 0x000fe20007810000 */
[C---:B------:R-:W-:Y:S01]  /*5d30*/  HMMA.16816.F32 R160, R124.reuse, R52, RZ ;  /* 0x000000347ca0723c */ /* 0x040fe200000018ff */
[----:B------:R-:W2:Y:S01]  /*5d40*/  MUFU.EX2 R117, R117 ;  /* 0x0000007500757308 */ /* 0x000ea20000000800 */
[----:B-1----:R-:W-:Y:S01]  /*5d50*/  F2FP.PACK_AB R10, R46, R98 ;  /* 0x000000622e0a723e */ /* 0x002fe200000000ff */
[--C-:B------:R-:W-:Y:S01]  /*5d60*/  FFMA.FTZ R243, R79, c[0x0][0x2d0], -R122.reuse ;  /* 0x0000b4004ff37a23 */ /* 0x100fe2000001087a */
[----:B------:R-:W-:Y:S01]  /*5d70*/  FMNMX.FTZ R0, R158, R0, !PT ;  /* 0x000000009e007209 */ /* 0x000fe20007810000 */
[----:B------:R-:W-:Y:S01]  /*5d80*/  FADD.FTZ R165, R166, R165 ;  /* 0x000000a5a6a57221 */ /* 0x000fe20000010000 */
[----:B---3--:R-:W-:Y:S01]  /*5d90*/  FMNMX.FTZ R44, R44, R5, !PT ;  /* 0x000000052c2c7209 */ /* 0x008fe20007810000 */
[----:B------:R-:W-:Y:S01]  /*5da0*/  FFMA.FTZ R5, R74, c[0x0][0x2d0], -R122 ;  /* 0x0000b4004a057a23 */ /* 0x000fe2000001087a */
[----:B------:R-:W-:Y:S01]  /*5db0*/  FMNMX.FTZ R0, R159, R0, !PT ;  /* 0x000000009f007209 */ /* 0x000fe20007810000 */
[----:B------:R-:W-:Y:S01]  /*5dc0*/  HMMA.16816.F32 R144, R124, R40, RZ ;  /* 0x000000287c90723c */ /* 0x000fe200000018ff */
[----:B------:R1:W3:Y:S01]  /*5dd0*/  MUFU.EX2 R119, R89 ;  /* 0x0000005900777308 */ /* 0x0002e20000000800 */
[----:B------:R-:W4:Y:S01]  /*5de0*/  SHFL.BFLY PT, R34, R44, 0x1, 0x1f ;  /* 0x0c201f002c227f89 */ /* 0x000f2200000e0000 */
[----:B------:R-:W-:Y:S01]  /*5df0*/  FMNMX.FTZ R0, R171, R0, !PT ;  /* 0x00000000ab007209 */ /* 0x000fe20007810000 */
[----:B------:R-:W-:-:S03]  /*5e00*/  FADD.FTZ R165, R167, R165 ;  /* 0x000000a5a7a57221 */ /* 0x000fc60000010000 */
[----:B------:R-:W-:Y:S01]  /*5e10*/  FMNMX.FTZ R0, R173, R0, !PT ;  /* 0x00000000ad007209 */ /* 0x000fe20007810000 */
[C---:B------:R-:W-:Y:S01]  /*5e20*/  HMMA.16816.F32 R132, R124.reuse, R28, RZ ;  /* 0x0000001c7c84723c */ /* 0x040fe200000018ff */
[----:B------:R-:W5:Y:S01]  /*5e30*/  MUFU.EX2 R116, R116 ;  /* 0x0000007400747308 */ /* 0x000f620000000800 */
[C---:B--2---:R-:W-:Y:S01]  /*5e40*/  F2FP.PACK_AB R9, R117.reuse, R106 ;  /* 0x0000006a7509723e */ /* 0x044fe200000000ff */
[----:B------:R-:W-:Y:S01]  /*5e50*/  FADD.FTZ R165, R104, R165 ;  /* 0x000000a568a57221 */ /* 0x000fe20000010000 */
[----:B------:R-:W2:Y:S03]  /*5e60*/  SHFL.BFLY PT, R4, R0, 0x2, 0x1f ;  /* 0x0c401f0000047f89 */ /* 0x000ea600000e0000 */
[----:B------:R-:W-:Y:S01]  /*5e70*/  FADD.FTZ R165, R106, R165 ;  /* 0x000000a56aa57221 */ /* 0x000fe20000010000 */
[----:B------:R-:W-:Y:S01]  /*5e80*/  HMMA.16816.F32 R128, R124, R24, RZ ;  /* 0x000000187c80723c */ /* 0x000fe200000018ff */
[----:B-1----:R-:W-:Y:S01]  /*5e90*/  LDSM.16.MT88.4 R88, [R220+0x1100] ;  /* 0x00110000dc58783b */ /* 0x002fe20000004200 */
[----:B------:R-:W-:Y:S01]  /*5ea0*/  MUFU.EX2 R118, R118 ;  /* 0x0000007600767308 */ /* 0x000fe20000000800 */
[----:B------:R-:W-:-:S04]  /*5eb0*/  FADD.FTZ R165, R117, R165 ;  /* 0x000000a575a57221 */ /* 0x000fc80000010000 */
[----:B---3--:R-:W-:Y:S01]  /*5ec0*/  FADD.FTZ R165, R119, R165 ;  /* 0x000000a577a57221 */ /* 0x008fe20000010000 */
[----:B------:R-:W-:Y:S01]  /*5ed0*/  HMMA.16816.F32 R148, R124, R54, RZ ;  /* 0x000000367c94723c */ /* 0x000fe200000018ff */
[----:B-----5:R-:W-:Y:S01]  /*5ee0*/  F2FP.PACK_AB R11, R116, R119 ;  /* 0x00000077740b723e */ /* 0x020fe200000000ff */
[----:B------:R-:W-:Y:S01]  /*5ef0*/  MUFU.EX2 R97, R97 ;  /* 0x0000006100617308 */ /* 0x000fe20000000800 */
[----:B----4-:R-:W-:Y:S01]  /*5f00*/  FMNMX.FTZ R44, R34, R44, !PT ;  /* 0x0000002c222c7209 */ /* 0x010fe20007810000 */
[----:B------:R-:W-:-:S04]  /*5f10*/  FADD.FTZ R165, R116, R165 ;  /* 0x000000a574a57221 */ /* 0x000fc80000010000 */
[----:B------:R-:W-:Y:S01]  /*5f20*/  HMMA.16816.F32 R100, R124, R42, RZ ;  /* 0x0000002a7c64723c */ /* 0x000fe200000018ff */
[----:B------:R-:W-:Y:S01]  /*5f30*/  FMUL.FTZ R198, R44, c[0x0][0x2d0] ;  /* 0x0000b4002cc67a20 */ /* 0x000fe20000410000 */
[----:B------:R-:W-:Y:S01]  /*5f40*/  MUFU.EX2 R45, R45 ;  /* 0x0000002d002d7308 */ /* 0x000fe20000000800 */
[----:B--2---:R-:W-:-:S05]  /*5f50*/  FMNMX.FTZ R0, R0, R4, !PT ;  /* 0x0000000400007209 */ /* 0x004fca0007810000 */
[C---:B------:R-:W-:Y:S01]  /*5f60*/  HMMA.16816.F32 R112, R124.reuse, R30, RZ ;  /* 0x0000001e7c70723c */ /* 0x040fe200000018ff */
[----:B------:R-:W1:Y:S01]  /*5f70*/  SHFL.BFLY PT, R4, R0, 0x1, 0x1f ;  /* 0x0c201f0000047f89 */ /* 0x000e6200000e0000 */
[----:B------:R-:W-:Y:S06]  /*5f80*/  MUFU.EX2 R7, R7 ;  /* 0x0000000700077308 */ /* 0x000fec0000000800 */
[----:B------:R-:W-:Y:S02]  /*5f90*/  HMMA.16816.F32 R124, R124, R26, RZ ;  /* 0x0000001a7c7c723c */ /* 0x000fe400000018ff */
[----:B------:R-:W2:Y:S06]  /*5fa0*/  MUFU.EX2 R96, R96 ;  /* 0x0000006000607308 */ /* 0x000eac0000000800 */
[C---:B------:R-:W-:Y:S02]  /*5fb0*/  HMMA.16816.F32 R160, R8.reuse, R60, R160 ;  /* 0x0000003c08a0723c */ /* 0x040fe400000018a0 */
[----:B------:R-:W3:Y:S06]  /*5fc0*/  MUFU.EX2 R47, R47 ;  /* 0x0000002f002f7308 */ /* 0x000eec0000000800 */
[----:B------:R-:W-:Y:S01]  /*5fd0*/  HMMA.16816.F32 R144, R8, R20, R144 ;  /* 0x000000140890723c */ /* 0x000fe20000001890 */
[----:B-1----:R-:W-:Y:S01]  /*5fe0*/  FMNMX.FTZ R0, R0, R4, !PT ;  /* 0x0000000400007209 */ /* 0x002fe20007810000 */
[----:B------:R-:W-:Y:S01]  /*5ff0*/  FFMA.FTZ R4, R71, c[0x0][0x2d0], -R122 ;  /* 0x0000b40047047a23 */ /* 0x000fe2000001087a */
[----:B------:R-:W-:Y:S01]  /*6000*/  MUFU.EX2 R5, R5 ;  /* 0x0000000500057308 */ /* 0x000fe20000000800 */
[----:B------:R-:W-:Y:S01]  /*6010*/  LDSM.16.MT88.4 R68, [R220+0x1900] ;  /* 0x00190000dc44783b */ /* 0x000fe20000004200 */
[C---:B------:R-:W-:Y:S01]  /*6020*/  FSETP.NEU.FTZ.AND P0, PT, R0.reuse, -INF , PT ;  /* 0xff8000000000780b */ /* 0x040fe20003f1d000 */
[----:B------:R-:W-:-:S02]  /*6030*/  FMUL.FTZ R196, R0, c[0x0][0x2d0] ;  /* 0x0000b40000c47a20 */ /* 0x000fc40000410000 */
[C---:B------:R-:W-:Y:S01]  /*6040*/  HMMA.16816.F32 R132, R8.reuse, R16, R132 ;  /* 0x000000100884723c */ /* 0x040fe20000001884 */
[----:B--2---:R-:W-:Y:S02]  /*6050*/  FADD.FTZ R165, R96, R165 ;  /* 0x000000a560a57221 */ /* 0x004fe40000010000 */
[----:B------:R-:W-:Y:S01]  /*6060*/  FSEL R196, R196, RZ, P0 ;  /* 0x000000ffc4c47208 */ /* 0x000fe20000000000 */
[----:B------:R-:W1:Y:S01]  /*6070*/  MUFU.EX2 R4, R4 ;  /* 0x0000000400047308 */ /* 0x000e620000000800 */
[----:B------:R-:W-:Y:S01]  /*6080*/  FSETP.NEU.FTZ.AND P0, PT, R44, -INF , PT ;  /* 0xff8000002c00780b */ /* 0x000fe20003f1d000 */
[----:B---3--:R-:W-:Y:S02]  /*6090*/  FADD.FTZ R165, R47, R165 ;  /* 0x000000a52fa57221 */ /* 0x008fe40000010000 */
[----:B------:R-:W-:Y:S01]  /*60a0*/  HMMA.16816.F32 R128, R8, R12, R128 ;  /* 0x0000000c0880723c */ /* 0x000fe20000001880 */
[----:B------:R-:W-:Y:S01]  /*60b0*/  FSEL R198, R198, RZ, P0 ;  /* 0x000000ffc6c67208 */ /* 0x000fe20000000000 */
[--C-:B------:R-:W-:Y:S01]  /*60c0*/  FFMA.FTZ R168, R59, c[0x0][0x2d0], -R196.reuse ;  /* 0x0000b4003ba87a23 */ /* 0x100fe200000108c4 */
[----:B------:R-:W-:Y:S01]  /*60d0*/  PLOP3.LUT P0, PT, PT, PT, UP1, 0x40, 0x0 ;  /* 0x000000000000781c */ /* 0x000fe20003f0e818 */
[--C-:B------:R-:W-:Y:S01]  /*60e0*/  FFMA.FTZ R170, R58, c[0x0][0x2d0], -R196.reuse ;  /* 0x0000b4003aaa7a23 */ /* 0x100fe200000108c4 */
[----:B------:R-:W-:Y:S01]  /*60f0*/  MUFU.EX2 R195, R195 ;  /* 0x000000c300c37308 */ /* 0x000fe20000000800 */
[----:B------:R-:W-:-:S02]  /*6100*/  FFMA.FTZ R169, R56, c[0x0][0x2d0], -R196 ;  /* 0x0000b40038a97a23 */ /* 0x000fc400000108c4 */
[C---:B------:R-:W-:Y:S01]  /*6110*/  HMMA.16816.F32 R148, R8.reuse, R62, R148 ;  /* 0x0000003e0894723c */ /* 0x040fe20000001894 */
[----:B------:R-:W-:Y:S02]  /*6120*/  FFMA.FTZ R172, R50, c[0x0][0x2d0], -R196 ;  /* 0x0000b40032ac7a23 */ /* 0x000fe400000108c4 */
[--C-:B------:R-:W-:Y:S02]  /*6130*/  FFMA.FTZ R181, R181, c[0x0][0x2d0], -R198.reuse ;  /* 0x0000b400b5b57a23 */ /* 0x100fe400000108c6 */
[--C-:B------:R-:W-:Y:S01]  /*6140*/  FFMA.FTZ R184, R75, c[0x0][0x2d0], -R198.reuse ;  /* 0x0000b4004bb87a23 */ /* 0x100fe200000108c6 */
[----:B------:R-:W-:Y:S01]  /*6150*/  MUFU.EX2 R168, R168 ;  /* 0x000000a800a87308 */ /* 0x000fe20000000800 */
[--C-:B------:R-:W-:Y:S01]  /*6160*/  FFMA.FTZ R183, R57, c[0x0][0x2d0], -R198.reuse ;  /* 0x0000b40039b77a23 */ /* 0x100fe200000108c6 */
[----:B------:R-:W-:Y:S01]  /*6170*/  HMMA.16816.F32 R100, R8, R22, R100 ;  /* 0x000000160864723c */ /* 0x000fe20000001864 */
[----:B------:R-:W-:Y:S01]  /*6180*/  FFMA.FTZ R185, R51, c[0x0][0x2d0], -R198 ;  /* 0x0000b40033b97a23 */ /* 0x000fe200000108c6 */
[----:B------:R-:W2:Y:S01]  /*6190*/  LDSM.16.MT88.4 R72, [R225+0x1900] ;  /* 0x00190000e148783b */ /* 0x000ea20000004200 */
[----:B------:R-:W-:-:S02]  /*61a0*/  FFMA.FTZ R186, R49, c[0x0][0x2d0], -R196 ;  /* 0x0000b40031ba7a23 */ /* 0x000fc400000108c4 */
[--C-:B------:R-:W-:Y:S01]  /*61b0*/  FFMA.FTZ R189, R39, c[0x0][0x2d0], -R196.reuse ;  /* 0x0000b40027bd7a23 */ /* 0x100fe200000108c4 */
[----:B------:R-:W3:Y:S01]  /*61c0*/  MUFU.EX2 R170, R170 ;  /* 0x000000aa00aa7308 */ /* 0x000ee20000000800 */
[--C-:B------:R-:W-:Y:S01]  /*61d0*/  FFMA.FTZ R187, R37, c[0x0][0x2d0], -R196.reuse ;  /* 0x0000b40025bb7a23 */ /* 0x100fe200000108c4 */
[C---:B------:R-:W-:Y:S01]  /*61e0*/  HMMA.16816.F32 R112, R8.reuse, R18, R112 ;  /* 0x000000120870723c */ /* 0x040fe20000001870 */
[----:B------:R-:W-:Y:S02]  /*61f0*/  FFMA.FTZ R188, R36, c[0x0][0x2d0], -R196 ;  /* 0x0000b40024bc7a23 */ /* 0x000fe400000108c4 */
[--C-:B------:R-:W-:Y:S02]  /*6200*/  FFMA.FTZ R191, R48, c[0x0][0x2d0], -R198.reuse ;  /* 0x0000b40030bf7a23 */ /* 0x100fe400000108c6 */
[--C-:B------:R-:W-:Y:S01]  /*6210*/  FFMA.FTZ R193, R38, c[0x0][0x2d0], -R198.reuse ;  /* 0x0000b40026c17a23 */ /* 0x100fe200000108c6 */
[----:B------:R-:W-:Y:S01]  /*6220*/  MUFU.EX2 R169, R169 ;  /* 0x000000a900a97308 */ /* 0x000fe20000000800 */
[--C-:B------:R-:W-:Y:S01]  /*6230*/  FFMA.FTZ R190, R33, c[0x0][0x2d0], -R198.reuse ;  /* 0x0000b40021be7a23 */ /* 0x100fe200000108c6 */
[----:B------:R-:W-:Y:S01]  /*6240*/  HMMA.16816.F32 R124, R8, R14, R124 ;  /* 0x0000000e087c723c */ /* 0x000fe2000000187c */
[----:B------:R-:W-:-:S02]  /*6250*/  FFMA.FTZ R192, R32, c[0x0][0x2d0], -R198 ;  /* 0x0000b40020c07a23 */ /* 0x000fc400000108c6 */
[--C-:B------:R-:W-:Y:S02]  /*6260*/  FFMA.FTZ R249, R246, c[0x0][0x2d0], -R196.reuse ;  /* 0x0000b400f6f97a23 */ /* 0x100fe400000108c4 */
[--C-:B------:R-:W-:Y:S01]  /*6270*/  FFMA.FTZ R244, R244, c[0x0][0x2d0], -R196.reuse ;  /* 0x0000b400f4f47a23 */ /* 0x100fe200000108c4 */
[----:B------:R-:W4:Y:S01]  /*6280*/  MUFU.EX2 R172, R172 ;  /* 0x000000ac00ac7308 */ /* 0x000f220000000800 */
[----:B------:R-:W-:Y:S01]  /*6290*/  F2FP.PACK_AB R8, R97, R118 ;  /* 0x000000766108723e */ /* 0x000fe200000000ff */
[--C-:B------:R-:W-:Y:S01]  /*62a0*/  FFMA.FTZ R245, R245, c[0x0][0x2d0], -R196.reuse ;  /* 0x0000b400f5f57a23 */ /* 0x100fe200000108c4 */
[----:B------:R-:W-:Y:S01]  /*62b0*/  F2FP.PACK_AB R9, R47, R96 ;  /* 0x000000602f09723e */ /* 0x000fe200000000ff */
[----:B------:R-:W-:Y:S01]  /*62c0*/  FFMA.FTZ R248, R76, c[0x0][0x2d0], -R196 ;  /* 0x0000b4004cf87a23 */ /* 0x000fe200000108c4 */
[----:B------:R-:W-:Y:S01]  /*62d0*/  F2FP.PACK_AB R10, R7, R45 ;  /* 0x0000002d070a723e */ /* 0x000fe200000000ff */
[--C-:B------:R-:W-:Y:S01]  /*62e0*/  FFMA.FTZ R247, R247, c[0x0][0x2d0], -R198.reuse ;  /* 0x0000b400f7f77a23 */ /* 0x100fe200000108c6 */
[----:B-1----:R-:W-:Y:S01]  /*62f0*/  F2FP.PACK_AB R11, R4, R5 ;  /* 0x00000005040b723e */ /* 0x002fe200000000ff */
[----:B------:R-:W-:Y:S01]  /*6300*/  MUFU.EX2 R181, R181 ;  /* 0x000000b500b57308 */ /* 0x000fe20000000800 */
[----:B------:R-:W-:-:S02]  /*6310*/  FFMA.FTZ R246, R78, c[0x0][0x2d0], -R198 ;  /* 0x0000b4004ef67a23 */ /* 0x000fc400000108c6 */
[--C-:B------:R-:W-:Y:S02]  /*6320*/  FFMA.FTZ R250, R155, c[0x0][0x2d0], -R198.reuse ;  /* 0x0000b4009bfa7a23 */ /* 0x100fe400000108c6 */
[----:B------:R-:W-:Y:S01]  /*6330*/  FFMA.FTZ R251, R154, c[0x0][0x2d0], -R198 ;  /* 0x0000b4009afb7a23 */ /* 0x000fe200000108c6 */
[C---:B------:R-:W-:Y:S01]  /*6340*/  HMMA.16816.F32 R160, R8.reuse, R92, R160 ;  /* 0x0000005c08a0723c */ /* 0x040fe200000018a0 */
[----:B------:R-:W-:Y:S01]  /*6350*/  FFMA.FTZ R120, R120, c[0x0][0x2d0], -R196 ;  /* 0x0000b40078787a23 */ /* 0x000fe200000108c4 */
[----:B------:R-:W1:Y:S01]  /*6360*/  MUFU.EX2 R184, R184 ;  /* 0x000000b800b87308 */ /* 0x000e620000000800 */
[----:B------:R-:W-:Y:S02]  /*6370*/  FADD.FTZ R165, R5, R165 ;  /* 0x000000a505a57221 */ /* 0x000fe40000010000 */
[----:B------:R-:W-:Y:S02]  /*6380*/  FFMA.FTZ R175, R175, c[0x0][0x2d0], -R198 ;  /* 0x0000b400afaf7a23 */ /* 0x000fe400000108c6 */
[----:B------:R-:W-:Y:S01]  /*6390*/  FADD.FTZ R165, R4, R165 ;  /* 0x000000a504a57221 */ /* 0x000fe20000010000 */
[C---:B------:R-:W-:Y:S02]  /*63a0*/  HMMA.16816.F32 R144, R8.reuse, R88, R144 ;  /* 0x000000580890723c */ /* 0x040fe40000001890 */
[----:B------:R-:W-:Y:S06]  /*63b0*/  MUFU.EX2 R183, R183 ;  /* 0x000000b700b77308 */ /* 0x000fec0000000800 */
[C---:B------:R-:W-:Y:S02]  /*63c0*/  HMMA.16816.F32 R132, R8.reuse, R84, R132 ;  /* 0x000000540884723c */ /* 0x040fe40000001884 */
[----:B------:R-:W5:Y:S06]  /*63d0*/  MUFU.EX2 R185, R185 ;  /* 0x000000b900b97308 */ /* 0x000f6c0000000800 */
[C---:B------:R-:W-:Y:S02]  /*63e0*/  HMMA.16816.F32 R128, R8.reuse, R80, R128 ;  /* 0x000000500880723c */ /* 0x040fe40000001880 */
[----:B------:R-:W1:Y:S06]  /*63f0*/  MUFU.EX2 R186, R186 ;  /* 0x000000ba00ba7308 */ /* 0x000e6c0000000800 */
[C---:B------:R-:W-:Y:S02]  /*6400*/  HMMA.16816.F32 R148, R8.reuse, R94, R148 ;  /* 0x0000005e0894723c */ /* 0x040fe40000001894 */
[----:B------:R-:W-:Y:S06]  /*6410*/  MUFU.EX2 R189, R189 ;  /* 0x000000bd00bd7308 */ /* 0x000fec0000000800 */
[C---:B------:R-:W-:Y:S02]  /*6420*/  HMMA.16816.F32 R100, R8.reuse, R90, R100 ;  /* 0x0000005a0864723c */ /* 0x040fe40000001864 */
[----:B------:R-:W-:Y:S06]  /*6430*/  MUFU.EX2 R187, R187 ;  /* 0x000000bb00bb7308 */ /* 0x000fec0000000800 */
[C---:B------:R-:W-:Y:S02]  /*6440*/  HMMA.16816.F32 R112, R8.reuse, R86, R112 ;  /* 0x000000560870723c */ /* 0x040fe40000001870 */
[----:B------:R-:W-:Y:S06]  /*6450*/  MUFU.EX2 R188, R188 ;  /* 0x000000bc00bc7308 */ /* 0x000fec0000000800 */
[----:B------:R-:W-:Y:S02]  /*6460*/  HMMA.16816.F32 R124, R8, R82, R124 ;  /* 0x00000052087c723c */ /* 0x000fe4000000187c */
[----:B------:R-:W2:Y:S05]  /*6470*/  MUFU.EX2 R191, R191 ;  /* 0x000000bf00bf7308 */ /* 0x000eaa0000000800 */
[----:B---3--:R-:W-:Y:S01]  /*6480*/  F2FP.PACK_AB R8, R170, R168 ;  /* 0x000000a8aa08723e */ /* 0x008fe200000000ff */
[----:B------:R-:W-:Y:S01]  /*6490*/  FADD.FTZ R168, R168, R170 ;  /* 0x000000aaa8a87221 */ /* 0x000fe20000010000 */
[----:B----4-:R-:W-:Y:S01]  /*64a0*/  F2FP.PACK_AB R10, R172, R169 ;  /* 0x000000a9ac0a723e */ /* 0x010fe200000000ff */
[----:B------:R-:W3:Y:S01]  /*64b0*/  MUFU.EX2 R193, R193 ;  /* 0x000000c100c17308 */ /* 0x000ee20000000800 */
[----:B-1----:R-:W-:Y:S01]  /*64c0*/  F2FP.PACK_AB R9, R184, R181 ;  /* 0x000000b5b809723e */ /* 0x002fe200000000ff */
[----:B------:R-:W-:Y:S01]  /*64d0*/  FADD.FTZ R181, R181, R184 ;  /* 0x000000b8b5b57221 */ /* 0x000fe20000010000 */
[----:B-----5:R-:W-:Y:S01]  /*64e0*/  F2FP.PACK_AB R11, R185, R183 ;  /* 0x000000b7b90b723e */ /* 0x020fe200000000ff */
[----:B------:R-:W-:-:S02]  /*64f0*/  FADD.FTZ R168, R169, R168 ;  /* 0x000000a8a9a87221 */ /* 0x000fc40000010000 */
[----:B------:R-:W-:Y:S02]  /*6500*/  FADD.FTZ R181, R183, R181 ;  /* 0x000000b5b7b57221 */ /* 0x000fe40000010000 */
[----:B------:R-:W1:Y:S01]  /*6510*/  MUFU.EX2 R190, R190 ;  /* 0x000000be00be7308 */ /* 0x000e620000000800 */
[----:B------:R-:W-:Y:S01]  /*6520*/  FADD.FTZ R168, R172, R168 ;  /* 0x000000a8aca87221 */ /* 0x000fe20000010000 */
[C---:B------:R-:W-:Y:S01]  /*6530*/  HMMA.16816.F32 R56, R8.reuse, R52, RZ ;  /* 0x000000340838723c */ /* 0x040fe200000018ff */
[----:B------:R-:W-:Y:S02]  /*6540*/  FADD.FTZ R181, R185, R181 ;  /* 0x000000b5b9b57221 */ /* 0x000fe40000010000 */
[----:B------:R-:W-:Y:S02]  /*6550*/  FADD.FTZ R168, R186, R168 ;  /* 0x000000a8baa87221 */ /* 0x000fe40000010000 */
[----:B--2---:R-:W-:Y:S01]  /*6560*/  FADD.FTZ R181, R191, R181 ;  /* 0x000000b5bfb57221 */ /* 0x004fe20000010000 */
[----:B------:R-:W2:Y:S01]  /*6570*/  MUFU.EX2 R192, R192 ;  /* 0x000000c000c07308 */ /* 0x000ea20000000800 */
[----:B------:R-:W-:Y:S01]  /*6580*/  FADD.FTZ R168, R189, R168 ;  /* 0x000000a8bda87221 */ /* 0x000fe20000010000 */
[----:B------:R-:W-:Y:S01]  /*6590*/  HMMA.16816.F32 R52, R8, R54, RZ ;  /* 0x000000360834723c */ /* 0x000fe200000018ff */
[----:B---3--:R-:W-:-:S02]  /*65a0*/  FADD.FTZ R181, R193, R181 ;  /* 0x000000b5c1b57221 */ /* 0x008fc40000010000 */
[----:B------:R-:W-:-:S03]  /*65b0*/  FADD.FTZ R168, R187, R168 ;  /* 0x000000a8bba87221 */ /* 0x000fc60000010000 */
[----:B------:R-:W-:Y:S01]  /*65c0*/  MUFU.EX2 R194, R194 ;  /* 0x000000c200c27308 */ /* 0x000fe20000000800 */
[----:B-1----:R-:W-:Y:S01]  /*65d0*/  FADD.FTZ R181, R190, R181 ;  /* 0x000000b5beb57221 */ /* 0x002fe20000010000 */
[----:B------:R-:W-:Y:S01]  /*65e0*/  HMMA.16816.F32 R36, R8, R28, RZ ;  /* 0x0000001c0824723c */ /* 0x000fe200000018ff */
[----:B------:R-:W-:-:S05]  /*65f0*/  FADD.FTZ R168, R188, R168 ;  /* 0x000000a8bca87221 */ /* 0x000fca0000010000 */
[----:B------:R-:W-:Y:S01]  /*6600*/  MUFU.EX2 R197, R197 ;  /* 0x000000c500c57308 */ /* 0x000fe20000000800 */
[----:B--2---:R-:W-:Y:S01]  /*6610*/  FADD.FTZ R181, R192, R181 ;  /* 0x000000b5c0b57221 */ /* 0x004fe20000010000 */
[C---:B------:R-:W-:Y:S06]  /*6620*/  HMMA.16816.F32 R32, R8.reuse, R30, RZ ;  /* 0x0000001e0820723c */ /* 0x040fec00000018ff */
[----:B------:R-:W-:Y:S02]  /*6630*/  MUFU.EX2 R199, R199 ;  /* 0x000000c700c77308 */ /* 0x000fe40000000800 */
[C---:B------:R-:W-:Y:S06]  /*6640*/  HMMA.16816.F32 R48, R8.reuse, R40, RZ ;  /* 0x000000280830723c */ /* 0x040fec00000018ff */
[----:B------:R-:W1:Y:S02]  /*6650*/  MUFU.EX2 R201, R201 ;  /* 0x000000c900c97308 */ /* 0x000e640000000800 */
[C---:B------:R-:W-:Y:S06]  /*6660*/  HMMA.16816.F32 R28, R8.reuse, R24, RZ ;  /* 0x00000018081c723c */ /* 0x040fec00000018ff */
[----:B------:R-:W2:Y:S02]  /*6670*/  MUFU.EX2 R204, R204 ;  /* 0x000000cc00cc7308 */ /* 0x000ea40000000800 */
[C---:B------:R-:W-:Y:S06]  /*6680*/  HMMA.16816.F32 R40, R8.reuse, R42, RZ ;  /* 0x0000002a0828723c */ /* 0x040fec00000018ff */
[----:B------:R-:W3:Y:S01]  /*6690*/  MUFU.EX2 R207, R207 ;  /* 0x000000cf00cf7308 */ /* 0x000ee20000000800 */
[----:B-1----:R-:W-:Y:S01]  /*66a0*/  FADD.FTZ R165, R201, R165 ;  /* 0x000000a5c9a57221 */ /* 0x002fe20000010000 */
[----:B------:R-:W-:Y:S06]  /*66b0*/  HMMA.16816.F32 R24, R8, R26, RZ ;  /* 0x0000001a0818723c */ /* 0x000fec00000018ff */
[----:B------:R-:W1:Y:S01]  /*66c0*/  MUFU.EX2 R206, R206 ;  /* 0x000000ce00ce7308 */ /* 0x000e620000000800 */
[----:B------:R-:W-:Y:S01]  /*66d0*/  F2FP.PACK_AB R8, R189, R186 ;  /* 0x000000babd08723e */ /* 0x000fe200000000ff */
[----:B--2---:R-:W-:Y:S01]  /*66e0*/  FADD.FTZ R165, R204, R165 ;  /* 0x000000a5cca57221 */ /* 0x004fe20000010000 */
[----:B------:R-:W-:-:S02]  /*66f0*/  F2FP.PACK_AB R10, R188, R187 ;  /* 0x000000bbbc0a723e */ /* 0x000fc400000000ff */
[----:B------:R-:W-:Y:S02]  /*6700*/  F2FP.PACK_AB R9, R193, R191 ;  /* 0x000000bfc109723e */ /* 0x000fe400000000ff */
[----:B------:R-:W-:Y:S01]  /*6710*/  F2FP.PACK_AB R11, R192, R190 ;  /* 0x000000bec00b723e */ /* 0x000fe200000000ff */
[----:B------:R-:W-:Y:S01]  /*6720*/  MUFU.EX2 R200, R200 ;  /* 0x000000c800c87308 */ /* 0x000fe20000000800 */
[----:B---3--:R-:W-:-:S05]  /*6730*/  FADD.FTZ R165, R207, R165 ;  /* 0x000000a5cfa57221 */ /* 0x008fca0000010000 */
[----:B------:R-:W-:Y:S02]  /*6740*/  HMMA.16816.F32 R56, R8, R60, R56 ;  /* 0x0000003c0838723c */ /* 0x000fe40000001838 */
[----:B------:R-:W2:Y:S01]  /*6750*/  MUFU.EX2 R208, R208 ;  /* 0x000000d000d07308 */ /* 0x000ea20000000800 */
[----:B-1----:R-:W-:-:S05]  /*6760*/  FADD.FTZ R165, R206, R165 ;  /* 0x000000a5cea57221 */ /* 0x002fca0000010000 */
[C---:B------:R-:W-:Y:S01]  /*6770*/  HMMA.16816.F32 R52, R8.reuse, R62, R52 ;  /* 0x0000003e0834723c */ /* 0x040fe20000001834 */
[----:B------:R-:W1:Y:S01]  /*6780*/  LDSM.16.MT88.4 R60, [R218+0x1900] ;  /* 0x00190000da3c783b */ /* 0x000e620000004200 */
[----:B------:R-:W-:Y:S06]  /*6790*/  MUFU.EX2 R210, R210 ;  /* 0x000000d200d27308 */ /* 0x000fec0000000800 */
[----:B------:R-:W-:Y:S02]  /*67a0*/  HMMA.16816.F32 R48, R8, R20, R48 ;  /* 0x000000140830723c */ /* 0x000fe40000001830 */
[----:B------:R-:W3:Y:S01]  /*67b0*/  MUFU.EX2 R211, R211 ;  /* 0x000000d300d37308 */ /* 0x000ee20000000800 */
[----:B--2---:R-:W-:-:S05]  /*67c0*/  F2FP.PACK_AB R76, R208, R200 ;  /* 0x000000c8d04c723e */ /* 0x004fca00000000ff */
[C---:B------:R-:W-:Y:S02]  /*67d0*/  HMMA.16816.F32 R36, R8.reuse, R16, R36 ;  /* 0x000000100824723c */ /* 0x040fe40000001824 */
[----:B------:R-:W2:Y:S06]  /*67e0*/  MUFU.EX2 R240, R240 ;  /* 0x000000f000f07308 */ /* 0x000eac0000000800 */
[----:B------:R-:W-:Y:S02]  /*67f0*/  HMMA.16816.F32 R28, R8, R12, R28 ;  /* 0x0000000c081c723c */ /* 0x000fe4000000181c */
[----:B------:R-:W4:Y:S01]  /*6800*/  MUFU.EX2 R241, R241 ;  /* 0x000000f100f17308 */ /* 0x000f220000000800 */
[----:B---3--:R-:W-:-:S05]  /*6810*/  F2FP.PACK_AB R78, R211, R210 ;  /* 0x000000d2d34e723e */ /* 0x008fca00000000ff */
[----:B------:R-:W-:Y:S01]  /*6820*/  HMMA.16816.F32 R40, R8, R22, R40 ;  /* 0x000000160828723c */ /* 0x000fe20000001828 */
[----:B------:R-:W3:Y:S01]  /*6830*/  LDSM.16.MT88.4 R20, [R225+0x2100] ;  /* 0x00210000e114783b */ /* 0x000ee20000004200 */
[----:B------:R-:W5:Y:S01]  /*6840*/  MUFU.EX2 R242, R242 ;  /* 0x000000f200f27308 */ /* 0x000f620000000800 */
[----:B--2---:R-:W-:-:S05]  /*6850*/  FADD.FTZ R165, R240, R165 ;  /* 0x000000a5f0a57221 */ /* 0x004fca0000010000 */
[----:B------:R-:W-:Y:S01]  /*6860*/  HMMA.16816.F32 R32, R8, R18, R32 ;  /* 0x000000120820723c */ /* 0x000fe20000001820 */
[----:B------:R-:W2:Y:S01]  /*6870*/  LDSM.16.MT88.4 R16, [R220+0x2100] ;  /* 0x00210000dc10783b */ /* 0x000ea20000004200 */
[----:B------:R-:W1:Y:S01]  /*6880*/  MUFU.EX2 R243, R243 ;  /* 0x000000f300f37308 */ /* 0x000e620000000800 */
[C---:B----4-:R-:W-:Y:S01]  /*6890*/  F2FP.PACK_AB R77, R241.reuse, R240 ;  /* 0x000000f0f14d723e */ /* 0x050fe200000000ff */
[----:B------:R-:W-:-:S04]  /*68a0*/  FADD.FTZ R165, R241, R165 ;  /* 0x000000a5f1a57221 */ /* 0x000fc80000010000 */
[----:B------:R-:W-:Y:S01]  /*68b0*/  HMMA.16816.F32 R24, R8, R14, R24 ;  /* 0x0000000e0818723c */ /* 0x000fe20000001818 */
[----:B------:R-:W4:Y:S01]  /*68c0*/  LDSM.16.MT88.4 R12, [R219+0x2100] ;  /* 0x00210000db0c783b */ /* 0x000f220000004200 */
[----:B------:R-:W1:Y:S01]  /*68d0*/  MUFU.EX2 R244, R244 ;  /* 0x000000f400f47308 */ /* 0x000e620000000800 */
[----:B-----5:R-:W-:-:S04]  /*68e0*/  FADD.FTZ R165, R242, R165 ;  /* 0x000000a5f2a57221 */ /* 0x020fc80000010000 */
[----:B------:R-:W-:Y:S02]  /*68f0*/  F2FP.PACK_AB R8, R194, R195 ;  /* 0x000000c3c208723e */ /* 0x000fe400000000ff */
[----:B------:R-:W-:Y:S01]  /*6900*/  F2FP.PACK_AB R9, R204, R201 ;  /* 0x000000c9cc09723e */ /* 0x000fe200000000ff */
[----:B------:R-:W5:Y:S01]  /*6910*/  MUFU.EX2 R245, R245 ;  /* 0x000000f500f57308 */ /* 0x000f620000000800 */
[----:B------:R-:W-:Y:S01]  /*6920*/  F2FP.PACK_AB R10, R199, R197 ;  /* 0x000000c5c70a723e */ /* 0x000fe200000000ff */
[C---:B-1----:R-:W-:Y:S01]  /*6930*/  FADD.FTZ R165, R243.reuse, R165 ;  /* 0x000000a5f3a57221 */ /* 0x042fe20000010000 */
[----:B------:R-:W-:Y:S02]  /*6940*/  F2FP.PACK_AB R11, R206, R207 ;  /* 0x000000cfce0b723e */ /* 0x000fe400000000ff */
[----:B------:R-:W-:-:S03]  /*6950*/  F2FP.PACK_AB R79, R243, R242 ;  /* 0x000000f2f34f723e */ /* 0x000fc600000000ff */
[----:B------:R-:W1:Y:S01]  /*6960*/  MUFU.EX2 R249, R249 ;  /* 0x000000f900f97308 */ /* 0x000e620000000800 */
[----:B------:R-:W-:Y:S01]  /*6970*/  FADD.FTZ R168, R244, R168 ;  /* 0x000000a8f4a87221 */ /* 0x000fe20000010000 */
[C---:B------:R-:W-:Y:S06]  /*6980*/  HMMA.16816.F32 R160, R8.reuse, R72, R160 ;  /* 0x0000004808a0723c */ /* 0x040fec00000018a0 */
[----:B------:R-:W2:Y:S01]  /*6990*/  MUFU.EX2 R248, R248 ;  /* 0x000000f800f87308 */ /* 0x000ea20000000800 */
[----:B-----5:R-:W-:Y:S01]  /*69a0*/  FADD.FTZ R168, R245, R168 ;  /* 0x000000a8f5a87221 */ /* 0x020fe20000010000 */
[C---:B------:R-:W-:Y:S06]  /*69b0*/  HMMA.16816.F32 R148, R8.reuse, R74, R148 ;  /* 0x0000004a0894723c */ /* 0x040fec0000001894 */
[----:B------:R-:W5:Y:S01]  /*69c0*/  MUFU.EX2 R247, R247 ;  /* 0x000000f700f77308 */ /* 0x000f620000000800 */
[----:B-1----:R-:W-:Y:S01]  /*69d0*/  FADD.FTZ R168, R249, R168 ;  /* 0x000000a8f9a87221 */ /* 0x002fe20000010000 */
[C---:B------:R-:W-:Y:S06]  /*69e0*/  HMMA.16816.F32 R144, R8.reuse, R68, R144 ;  /* 0x000000440890723c */ /* 0x040fec0000001890 */
[----:B------:R-:W1:Y:S01]  /*69f0*/  MUFU.EX2 R246, R246 ;  /* 0x000000f600f67308 */ /* 0x000e620000000800 */
[----:B--2---:R-:W-:Y:S01]  /*6a00*/  FADD.FTZ R168, R248, R168 ;  /* 0x000000a8f8a87221 */ /* 0x004fe20000010000 */
[C---:B------:R-:W-:Y:S06]  /*6a10*/  HMMA.16816.F32 R100, R8.reuse, R70, R100 ;  /* 0x000000460864723c */ /* 0x040fec0000001864 */
[----:B------:R-:W2:Y:S01]  /*6a20*/  MUFU.EX2 R250, R250 ;  /* 0x000000fa00fa7308 */ /* 0x000ea20000000800 */
[----:B-----5:R-:W-:Y:S01]  /*6a30*/  FADD.FTZ R181, R247, R181 ;  /* 0x000000b5f7b57221 */ /* 0x020fe20000010000 */
[C---:B------:R-:W-:Y:S06]  /*6a40*/  HMMA.16816.F32 R132, R8.reuse, R64, R132 ;  /* 0x000000400884723c */ /* 0x040fec0000001884 */
[----:B------:R-:W5:Y:S01]  /*6a50*/  MUFU.EX2 R251, R251 ;  /* 0x000000fb00fb7308 */ /* 0x000f620000000800 */
[----:B-1----:R-:W-:Y:S01]  /*6a60*/  FADD.FTZ R181, R246, R181 ;  /* 0x000000b5f6b57221 */ /* 0x002fe20000010000 */
[----:B------:R-:W-:Y:S03]  /*6a70*/  HMMA.16816.F32 R112, R8, R66, R112 ;  /* 0x000000420870723c */ /* 0x000fe60000001870 */
[----:B--2---:R-:W-:-:S05]  /*6a80*/  FADD.FTZ R181, R250, R181 ;  /* 0x000000b5fab57221 */ /* 0x004fca0000010000 */
[----:B------:R-:W-:Y:S01]  /*6a90*/  HMMA.16816.F32 R128, R8, R60, R128 ;  /* 0x0000003c0880723c */ /* 0x000fe20000001880 */
[----:B-----5:R-:W-:-:S07]  /*6aa0*/  FADD.FTZ R181, R251, R181 ;  /* 0x000000b5fbb57221 */ /* 0x020fce0000010000 */
[----:B------:R-:W-:Y:S01]  /*6ab0*/  HMMA.16816.F32 R124, R8, R62, R124 ;  /* 0x0000003e087c723c */ /* 0x000fe2000000187c */
[----:B------:R-:W1:Y:S07]  /*6ac0*/  LDSM.16.MT88.4 R8, [R218+0x2100] ;  /* 0x00210000da08783b */ /* 0x000e6e0000004200 */
[C---:B---3--:R-:W-:Y:S08]  /*6ad0*/  HMMA.16816.F32 R160, R76.reuse, R20, R160 ;  /* 0x000000144ca0723c */ /* 0x048ff000000018a0 */
[C---:B------:R-:W-:Y:S08]  /*6ae0*/  HMMA.16816.F32 R148, R76.reuse, R22, R148 ;  /* 0x000000164c94723c */ /* 0x040ff00000001894 */
[C---:B------:R-:W-:Y:S08]  /*6af0*/  HMMA.16816.F32 R144, R76.reuse, R16, R144 ;  /* 0x000000104c90723c */ /* 0x040ff00000001890 */
[C---:B------:R-:W-:Y:S08]  /*6b00*/  HMMA.16816.F32 R100, R76.reuse, R18, R100 ;  /* 0x000000124c64723c */ /* 0x040ff00000001864 */
[C---:B----4-:R-:W-:Y:S08]  /*6b10*/  HMMA.16816.F32 R132, R76.reuse, R12, R132 ;  /* 0x0000000c4c84723c */ /* 0x050ff00000001884 */
[C---:B------:R-:W-:Y:S08]  /*6b20*/  HMMA.16816.F32 R112, R76.reuse, R14, R112 ;  /* 0x0000000e4c70723c */ /* 0x040ff00000001870 */
[C---:B-1----:R-:W-:Y:S08]  /*6b30*/  HMMA.16816.F32 R128, R76.reuse, R8, R128 ;  /* 0x000000084c80723c */ /* 0x042ff00000001880 */
[----:B------:R-:W-:Y:S07]  /*6b40*/  HMMA.16816.F32 R124, R76, R10, R124 ;  /* 0x0000000a4c7c723c */ /* 0x000fee000000187c */
[----:B------:R-:W-:-:S02]  /*6b50*/  F2FP.PACK_AB R76, R245, R244 ;  /* 0x000000f4f54c723e */ /* 0x000fc400000000ff */
[----:B------:R-:W-:Y:S02]  /*6b60*/  F2FP.PACK_AB R78, R248, R249 ;  /* 0x000000f9f84e723e */ /* 0x000fe400000000ff */
[----:B------:R-:W-:Y:S02]  /*6b70*/  F2FP.PACK_AB R77, R246, R247 ;  /* 0x000000f7f64d723e */ /* 0x000fe400000000ff */
[----:B------:R-:W-:Y:S02]  /*6b80*/  F2FP.PACK_AB R79, R251, R250 ;  /* 0x000000fafb4f723e */ /* 0x000fe400000000ff */
[----:B------:R-:W-:-:S05]  /*6b90*/  IADD3 R244, R6, -0x2, RZ ;  /* 0xfffffffe06f47810 */ /* 0x000fca0007ffe0ff */
[C---:B------:R-:W-:Y:S07]  /*6ba0*/  HMMA.16816.F32 R48, R76.reuse, R88, R48 ;  /* 0x000000584c30723c */ /* 0x040fee0000001830 */
[----:B------:R-:W-:Y:S01]  /*6bb0*/  FFMA.FTZ R89, R137, c[0x0][0x2d0], -R122 ;  /* 0x0000b40089597a23 */ /* 0x000fe2000001087a */
[----:B------:R-:W-:Y:S01]  /*6bc0*/  HMMA.16816.F32 R40, R76, R90, R40 ;  /* 0x0000005a4c28723c */ /* 0x000fe20000001828 */
[----:B------:R-:W-:-:S04]  /*6bd0*/  FFMA.FTZ R88, R110, c[0x0][0x2d0], -R123 ;  /* 0x0000b4006e587a23 */ /* 0x000fc8000001087b */
[----:B------:R-:W-:Y:S02]  /*6be0*/  MUFU.EX2 R89, R89 ;  /* 0x0000005900597308 */ /* 0x000fe40000000800 */
[----:B------:R-:W-:Y:S01]  /*6bf0*/  FFMA.FTZ R90, R138, c[0x0][0x2d0], -R122 ;  /* 0x0000b4008a5a7a23 */ /* 0x000fe2000001087a */
[----:B------:R-:W-:Y:S01]  /*6c00*/  HMMA.16816.F32 R32, R76, R86, R32 ;  /* 0x000000564c20723c */ /* 0x000fe20000001820 */
[----:B------:R-:W-:-:S04]  /*6c10*/  FFMA.FTZ R91, R153, c[0x0][0x2d0], -R196 ;  /* 0x0000b400995b7a23 */ /* 0x000fc800000108c4 */
[----:B------:R1:W-:Y:S02]  /*6c20*/  MUFU.EX2 R86, R111 ;  /* 0x0000006f00567308 */ /* 0x0003e40000000800 */
[--C-:B------:R-:W-:Y:S01]  /*6c30*/  FFMA.FTZ R87, R136, c[0x0][0x2d0], -R122.reuse ;  /* 0x0000b40088577a23 */ /* 0x100fe2000001087a */
[C---:B------:R-:W-:Y:S01]  /*6c40*/  HMMA.16816.F32 R36, R76.reuse, R84, R36 ;  /* 0x000000544c24723c */ /* 0x040fe20000001824 */
[----:B------:R-:W-:Y:S02]  /*6c50*/  FFMA.FTZ R122, R139, c[0x0][0x2d0], -R122 ;  /* 0x0000b4008b7a7a23 */ /* 0x000fe4000001087a */
[----:B------:R-:W-:Y:S02]  /*6c60*/  LDSM.16.MT88.4 R136, [R220+0x2900] ;  /* 0x00290000dc88783b */ /* 0x000fe40000004200 */
[----:B------:R-:W2:Y:S02]  /*6c70*/  MUFU.EX2 R88, R88 ;  /* 0x0000005800587308 */ /* 0x000ea40000000800 */
[--C-:B------:R-:W-:Y:S01]  /*6c80*/  FFMA.FTZ R84, R108, c[0x0][0x2d0], -R123.reuse ;  /* 0x0000b4006c547a23 */ /* 0x100fe2000001087b */
[----:B------:R-:W-:Y:S01]  /*6c90*/  HMMA.16816.F32 R28, R76, R80, R28 ;  /* 0x000000504c1c723c */ /* 0x000fe2000000181c */
[----:B------:R-:W-:-:S04]  /*6ca0*/  FFMA.FTZ R85, R109, c[0x0][0x2d0], -R123 ;  /* 0x0000b4006d557a23 */ /* 0x000fc8000001087b */
[----:B------:R-:W-:Y:S01]  /*6cb0*/  MUFU.EX2 R80, R122 ;  /* 0x0000007a00507308 */ /* 0x000fe20000000800 */
[----:B-1----:R-:W-:Y:S01]  /*6cc0*/  LDSM.16.MT88.4 R108, [R219+0x2900] ;  /* 0x00290000db6c783b */ /* 0x002fe20000004200 */
[--C-:B------:R-:W-:Y:S01]  /*6cd0*/  FFMA.FTZ R81, R152, c[0x0][0x2d0], -R196.reuse ;  /* 0x0000b40098517a23 */ /* 0x100fe200000108c4 */
[C---:B------:R-:W-:Y:S02]  /*6ce0*/  HMMA.16816.F32 R24, R76.reuse, R82, R24 ;  /* 0x000000524c18723c */ /* 0x040fe40000001818 */
[----:B------:R-:W1:Y:S03]  /*6cf0*/  LDSM.16.MT88.4 R152, [R225+0x2900] ;  /* 0x00290000e198783b */ /* 0x000e660000004200 */
[----:B------:R3:W-:Y:S02]  /*6d00*/  MUFU.EX2 R82, R120 ;  /* 0x0000007800527308 */ /* 0x0007e40000000800 */
[----:B------:R-:W-:Y:S01]  /*6d10*/  FFMA.FTZ R83, R121, c[0x0][0x2d0], -R196 ;  /* 0x0000b40079537a23 */ /* 0x000fe200000108c4 */
[C---:B------:R-:W-:Y:S05]  /*6d20*/  HMMA.16816.F32 R56, R76.reuse, R92, R56 ;  /* 0x0000005c4c38723c */ /* 0x040fea0000001838 */
[----:B------:R-:W-:Y:S02]  /*6d30*/  MUFU.EX2 R84, R84 ;  /* 0x0000005400547308 */ /* 0x000fe40000000800 */
[--C-:B------:R-:W-:Y:S01]  /*6d40*/  FFMA.FTZ R92, R209, c[0x0][0x2d0], -R198.reuse ;  /* 0x0000b400d15c7a23 */ /* 0x100fe200000108c6 */
[----:B------:R-:W-:Y:S01]  /*6d50*/  HMMA.16816.F32 R52, R76, R94, R52 ;  /* 0x0000005e4c34723c */ /* 0x000fe20000001834 */
[--C-:B------:R-:W-:Y:S01]  /*6d60*/  FFMA.FTZ R93, R205, c[0x0][0x2d0], -R198.reuse ;  /* 0x0000b400cd5d7a23 */ /* 0x100fe200000108c6 */
[----:B---3--:R-:W3:Y:S03]  /*6d70*/  LDSM.16.MT88.4 R120, [R218+0x2900] ;  /* 0x00290000da78783b */ /* 0x008ee60000004200 */
[----:B------:R-:W4:Y:S02]  /*6d80*/  MUFU.EX2 R85, R85 ;  /* 0x0000005500557308 */ /* 0x000f240000000800 */
[--C-:B------:R-:W-:Y:S01]  /*6d90*/  FFMA.FTZ R94, R203, c[0x0][0x2d0], -R198.reuse ;  /* 0x0000b400cb5e7a23 */ /* 0x100fe200000108c6 */
[----:B--2---:R-:W-:Y:S01]  /*6da0*/  F2FP.PACK_AB R78, R86, R88 ;  /* 0x00000058564e723e */ /* 0x004fe200000000ff */
[----:B------:R-:W-:-:S04]  /*6db0*/  FFMA.FTZ R95, R202, c[0x0][0x2d0], -R198 ;  /* 0x0000b400ca5f7a23 */ /* 0x000fc800000108c6 */
[----:B------:R-:W2:Y:S08]  /*6dc0*/  MUFU.EX2 R87, R87 ;  /* 0x0000005700577308 */ /* 0x000eb00000000800 */
[----:B------:R-:W5:Y:S01]  /*6dd0*/  MUFU.EX2 R90, R90 ;  /* 0x0000005a005a7308 */ /* 0x000f620000000800 */
[----:B----4-:R-:W-:-:S07]  /*6de0*/  F2FP.PACK_AB R76, R85, R84 ;  /* 0x00000054554c723e */ /* 0x010fce00000000ff */
[----:B------:R-:W4:Y:S01]  /*6df0*/  MUFU.EX2 R81, R81 ;  /* 0x0000005100517308 */ /* 0x000f220000000800 */
[----:B--2---:R-:W-:Y:S01]  /*6e00*/  F2FP.PACK_AB R77, R89, R87 ;  /* 0x00000057594d723e */ /* 0x004fe200000000ff */
[----:B------:R-:W-:-:S04]  /*6e10*/  FADD.FTZ R165, R87, R165 ;  /* 0x000000a557a57221 */ /* 0x000fc80000010000 */
[----:B------:R-:W-:Y:S02]  /*6e20*/  FADD.FTZ R165, R89, R165 ;  /* 0x000000a559a57221 */ /* 0x000fe40000010000 */
[----:B------:R-:W2:Y:S01]  /*6e30*/  MUFU.EX2 R91, R91 ;  /* 0x0000005b005b7308 */ /* 0x000ea20000000800 */
[----:B-----5:R-:W-:Y:S01]  /*6e40*/  F2FP.PACK_AB R79, R80, R90 ;  /* 0x0000005a504f723e */ /* 0x020fe200000000ff */
[----:B------:R-:W-:-:S04]  /*6e50*/  FADD.FTZ R165, R90, R165 ;  /* 0x000000a55aa57221 */ /* 0x000fc80000010000 */
[----:B------:R-:W-:Y:S02]  /*6e60*/  FADD.FTZ R242, R80, R165 ;  /* 0x000000a550f27221 */ /* 0x000fe40000010000 */
[----:B------:R-:W5:Y:S01]  /*6e70*/  MUFU.EX2 R83, R83 ;  /* 0x0000005300537308 */ /* 0x000f620000000800 */
[----:B-1----:R-:W-:Y:S01]  /*6e80*/  HMMA.16816.F32 R160, R76, R152, R160 ;  /* 0x000000984ca0723c */ /* 0x002fe200000018a0 */
[----:B----4-:R-:W-:-:S06]  /*6e90*/  FADD.FTZ R168, R81, R168 ;  /* 0x000000a851a87221 */ /* 0x010fcc0000010000 */
[----:B------:R-:W1:Y:S01]  /*6ea0*/  MUFU.EX2 R92, R92 ;  /* 0x0000005c005c7308 */ /* 0x000e620000000800 */
[----:B------:R-:W-:Y:S01]  /*6eb0*/  HMMA.16816.F32 R148, R76, R154, R148 ;  /* 0x0000009a4c94723c */ /* 0x000fe20000001894 */
[----:B--2---:R-:W-:-:S04]  /*6ec0*/  FADD.FTZ R168, R91, R168 ;  /* 0x000000a85ba87221 */ /* 0x004fc80000010000 */
[----:B------:R-:W-:Y:S02]  /*6ed0*/  FADD.FTZ R168, R82, R168 ;  /* 0x000000a852a87221 */ /* 0x000fe40000010000 */
[----:B------:R-:W2:Y:S01]  /*6ee0*/  MUFU.EX2 R93, R93 ;  /* 0x0000005d005d7308 */ /* 0x000ea20000000800 */
[----:B------:R-:W-:Y:S01]  /*6ef0*/  HMMA.16816.F32 R144, R76, R136, R144 ;  /* 0x000000884c90723c */ /* 0x000fe20000001890 */
[----:B-----5:R-:W-:-:S06]  /*6f00*/  FADD.FTZ R168, R83, R168 ;  /* 0x000000a853a87221 */ /* 0x020fcc0000010000 */
[----:B------:R-:W4:Y:S01]  /*6f10*/  MUFU.EX2 R94, R94 ;  /* 0x0000005e005e7308 */ /* 0x000f220000000800 */
[----:B------:R-:W-:Y:S01]  /*6f20*/  HMMA.16816.F32 R100, R76, R138, R100 ;  /* 0x0000008a4c64723c */ /* 0x000fe20000001864 */
[----:B-1----:R-:W-:-:S06]  /*6f30*/  FADD.FTZ R181, R92, R181 ;  /* 0x000000b55cb57221 */ /* 0x002fcc0000010000 */
[----:B------:R-:W1:Y:S01]  /*6f40*/  MUFU.EX2 R95, R95 ;  /* 0x0000005f005f7308 */ /* 0x000e620000000800 */
[----:B------:R-:W-:Y:S01]  /*6f50*/  HMMA.16816.F32 R132, R76, R108, R132 ;  /* 0x0000006c4c84723c */ /* 0x000fe20000001884 */
[----:B--2---:R-:W-:-:S04]  /*6f60*/  FADD.FTZ R181, R93, R181 ;  /* 0x000000b55db57221 */ /* 0x004fc80000010000 */
[----:B----4-:R-:W-:-:S03]  /*6f70*/  FADD.FTZ R181, R94, R181 ;  /* 0x000000b55eb57221 */ /* 0x010fc60000010000 */
[----:B------:R-:W-:Y:S01]  /*6f80*/  HMMA.16816.F32 R112, R76, R110, R112 ;  /* 0x0000006e4c70723c */ /* 0x000fe20000001870 */
[----:B-1----:R-:W-:-:S07]  /*6f90*/  FADD.FTZ R181, R95, R181 ;  /* 0x000000b55fb57221 */ /* 0x002fce0000010000 */
[C---:B---3--:R-:W-:Y:S08]  /*6fa0*/  HMMA.16816.F32 R128, R76.reuse, R120, R128 ;  /* 0x000000784c80723c */ /* 0x048ff00000001880 */
[----:B------:R-:W-:Y:S07]  /*6fb0*/  HMMA.16816.F32 R124, R76, R122, R124 ;  /* 0x0000007a4c7c723c */ /* 0x000fee000000187c */
[----:B------:R-:W-:-:S02]  /*6fc0*/  F2FP.PACK_AB R76, R91, R81 ;  /* 0x000000515b4c723e */ /* 0x000fc400000000ff */
[----:B------:R-:W-:Y:S02]  /*6fd0*/  F2FP.PACK_AB R78, R83, R82 ;  /* 0x00000052534e723e */ /* 0x000fe400000000ff */
[----:B------:R-:W-:Y:S02]  /*6fe0*/  F2FP.PACK_AB R77, R93, R92 ;  /* 0x0000005c5d4d723e */ /* 0x000fe400000000ff */
[----:B------:R-:W-:-:S07]  /*6ff0*/  F2FP.PACK_AB R79, R95, R94 ;  /* 0x0000005e5f4f723e */ /* 0x000fce00000000ff */
[C---:B------:R-:W-:Y:S07]  /*7000*/  HMMA.16816.F32 R56, R76.reuse, R72, R56 ;  /* 0x000000484c38723c */ /* 0x040fee0000001838 */
[--C-:B------:R-:W-:Y:S01]  /*7010*/  FFMA.FTZ R72, R180, c[0x0][0x2d0], -R198.reuse ;  /* 0x0000b400b4487a23 */ /* 0x100fe200000108c6 */
[----:B------:R-:W-:Y:S01]  /*7020*/  HMMA.16816.F32 R40, R76, R70, R40 ;  /* 0x000000464c28723c */ /* 0x000fe20000001828 */
[----:B------:R-:W-:-:S04]  /*7030*/  FFMA.FTZ R73, R182, c[0x0][0x2d0], -R198 ;  /* 0x0000b400b6497a23 */ /* 0x000fc800000108c6 */
[----:B------:R-:W-:Y:S02]  /*7040*/  MUFU.EX2 R72, R72 ;  /* 0x0000004800487308 */ /* 0x000fe40000000800 */
[--C-:B------:R-:W-:Y:S01]  /*7050*/  FFMA.FTZ R70, R177, c[0x0][0x2d0], -R198.reuse ;  /* 0x0000b400b1467a23 */ /* 0x100fe200000108c6 */
[----:B------:R-:W-:Y:S01]  /*7060*/  HMMA.16816.F32 R36, R76, R64, R36 ;  /* 0x000000404c24723c */ /* 0x000fe20000001824 */
[----:B------:R-:W-:-:S04]  /*7070*/  FFMA.FTZ R71, R179, c[0x0][0x2d0], -R198 ;  /* 0x0000b400b3477a23 */ /* 0x000fc800000108c6 */
[----:B------:R-:W1:Y:S02]  /*7080*/  MUFU.EX2 R70, R70 ;  /* 0x0000004600467308 */ /* 0x000e640000000800 */
[--C-:B------:R-:W-:Y:S01]  /*7090*/  FFMA.FTZ R64, R142, c[0x0][0x2d0], -R196.reuse ;  /* 0x0000b4008e407a23 */ /* 0x100fe200000108c4 */
[----:B------:R-:W-:Y:S01]  /*70a0*/  HMMA.16816.F32 R32, R76, R66, R32 ;  /* 0x000000424c20723c */ /* 0x000fe20000001820 */
[----:B------:R-:W-:-:S04]  /*70b0*/  FFMA.FTZ R65, R143, c[0x0][0x2d0], -R196 ;  /* 0x0000b4008f417a23 */ /* 0x000fc800000108c4 */
[----:B------:R-:W2:Y:S02]  /*70c0*/  MUFU.EX2 R64, R64 ;  /* 0x0000004000407308 */ /* 0x000ea40000000800 */
[--C-:B------:R-:W-:Y:S01]  /*70d0*/  FFMA.FTZ R66, R156, c[0x0][0x2d0], -R196.reuse ;  /* 0x0000b4009c427a23 */ /* 0x100fe200000108c4 */
[----:B------:R-:W-:Y:S01]  /*70e0*/  HMMA.16816.F32 R28, R76, R60, R28 ;  /* 0x0000003c4c1c723c */ /* 0x000fe2000000181c */
[----:B------:R-:W-:-:S04]  /*70f0*/  FFMA.FTZ R67, R157, c[0x0][0x2d0], -R196 ;  /* 0x0000b4009d437a23 */ /* 0x000fc800000108c4 */
[----:B------:R-:W3:Y:S01]  /*7100*/  MUFU.EX2 R65, R65 ;  /* 0x0000004100417308 */ /* 0x000ee20000000800 */
[----:B-1----:R-:W-:Y:S02]  /*7110*/  FADD.FTZ R181, R70, R181 ;  /* 0x000000b546b57221 */ /* 0x002fe40000010000 */
[C---:B------:R-:W-:Y:S05]  /*7120*/  HMMA.16816.F32 R24, R76.reuse, R62, R24 ;  /* 0x0000003e4c18723c */ /* 0x040fea0000001818 */
[----:B------:R-:W-:Y:S01]  /*7130*/  MUFU.EX2 R66, R66 ;  /* 0x0000004200427308 */ /* 0x000fe20000000800 */
[----:B--2---:R-:W-:Y:S02]  /*7140*/  FADD.FTZ R168, R64, R168 ;  /* 0x000000a840a87221 */ /* 0x004fe40000010000 */
[C---:B------:R-:W-:Y:S05]  /*7150*/  HMMA.16816.F32 R48, R76.reuse, R68, R48 ;  /* 0x000000444c30723c */ /* 0x040fea0000001830 */
[----:B------:R-:W1:Y:S01]  /*7160*/  MUFU.EX2 R67, R67 ;  /* 0x0000004300437308 */ /* 0x000e620000000800 */
[----:B---3--:R-:W-:Y:S01]  /*7170*/  F2FP.PACK_AB R60, R65, R64 ;  /* 0x00000040413c723e */ /* 0x008fe200000000ff */
[--C-:B------:R-:W-:Y:S01]  /*7180*/  FFMA.FTZ R68, R158, c[0x0][0x2d0], -R196.reuse ;  /* 0x0000b4009e447a23 */ /* 0x100fe200000108c4 */
[----:B------:R-:W-:Y:S01]  /*7190*/  HMMA.16816.F32 R52, R76, R74, R52 ;  /* 0x0000004a4c34723c */ /* 0x000fe20000001834 */
[----:B------:R-:W-:-:S02]  /*71a0*/  FFMA.FTZ R69, R159, c[0x0][0x2d0], -R196 ;  /* 0x0000b4009f457a23 */ /* 0x000fc400000108c4 */
[----:B------:R-:W-:Y:S02]  /*71b0*/  FADD.FTZ R168, R65, R168 ;  /* 0x000000a841a87221 */ /* 0x000fe40000010000 */
[----:B------:R-:W2:Y:S02]  /*71c0*/  MUFU.EX2 R71, R71 ;  /* 0x0000004700477308 */ /* 0x000ea40000000800 */
[----:B------:R-:W-:Y:S02]  /*71d0*/  FFMA.FTZ R76, R178, c[0x0][0x2d0], -R198 ;  /* 0x0000b400b24c7a23 */ /* 0x000fe400000108c6 */
[--C-:B------:R-:W-:Y:S02]  /*71e0*/  FFMA.FTZ R74, R171, c[0x0][0x2d0], -R196.reuse ;  /* 0x0000b400ab4a7a23 */ /* 0x100fe400000108c4 */
[----:B------:R-:W-:Y:S02]  /*71f0*/  FFMA.FTZ R75, R173, c[0x0][0x2d0], -R196 ;  /* 0x0000b400ad4b7a23 */ /* 0x000fe400000108c4 */
[----:B------:R-:W3:Y:S01]  /*7200*/  MUFU.EX2 R73, R73 ;  /* 0x0000004900497308 */ /* 0x000ee20000000800 */
[----:B-1----:R-:W-:Y:S01]  /*7210*/  F2FP.PACK_AB R62, R67, R66 ;  /* 0x00000042433e723e */ /* 0x002fe200000000ff */
[----:B------:R-:W-:-:S04]  /*7220*/  FADD.FTZ R168, R66, R168 ;  /* 0x000000a842a87221 */ /* 0x000fc80000010000 */
[----:B------:R-:W-:Y:S01]  /*7230*/  FADD.FTZ R168, R67, R168 ;  /* 0x000000a843a87221 */ /* 0x000fe20000010000 */
[C---:B--2---:R-:W-:Y:S01]  /*7240*/  F2FP.PACK_AB R61, R71.reuse, R70 ;  /* 0x00000046473d723e */ /* 0x044fe200000000ff */
[----:B------:R-:W1:Y:S01]  /*7250*/  MUFU.EX2 R68, R68 ;  /* 0x0000004400447308 */ /* 0x000e620000000800 */
[----:B------:R-:W-:-:S04]  /*7260*/  FADD.FTZ R181, R71, R181 ;  /* 0x000000b547b57221 */ /* 0x000fc80000010000 */
[----:B------:R-:W-:Y:S01]  /*7270*/  FADD.FTZ R181, R72, R181 ;  /* 0x000000b548b57221 */ /* 0x000fe20000010000 */
[C---:B---3--:R-:W-:Y:S02]  /*7280*/  F2FP.PACK_AB R63, R73.reuse, R72 ;  /* 0x00000048493f723e */ /* 0x048fe400000000ff */
[----:B------:R-:W2:Y:S01]  /*7290*/  MUFU.EX2 R76, R76 ;  /* 0x0000004c004c7308 */ /* 0x000ea20000000800 */
[----:B------:R-:W-:-:S04]  /*72a0*/  FADD.FTZ R181, R73, R181 ;  /* 0x000000b549b57221 */ /* 0x000fc80000010000 */
[----:B------:R-:W-:Y:S03]  /*72b0*/  HMMA.16816.F32 R36, R60, R12, R36 ;  /* 0x0000000c3c24723c */ /* 0x000fe60000001824 */
[----:B------:R-:W3:Y:S01]  /*72c0*/  MUFU.EX2 R69, R69 ;  /* 0x0000004500457308 */ /* 0x000ee20000000800 */
[----:B-1----:R-:W-:-:S03]  /*72d0*/  FADD.FTZ R168, R68, R168 ;  /* 0x000000a844a87221 */ /* 0x002fc60000010000 */
[----:B------:R-:W-:Y:S01]  /*72e0*/  FADD.FTZ R12, R141, R140 ;  /* 0x0000008c8d0c7221 */ /* 0x000fe20000010000 */
[C---:B------:R-:W-:Y:S03]  /*72f0*/  HMMA.16816.F32 R56, R60.reuse, R20, R56 ;  /* 0x000000143c38723c */ /* 0x040fe60000001838 */
[----:B------:R-:W1:Y:S01]  /*7300*/  MUFU.EX2 R74, R74 ;  /* 0x0000004a004a7308 */ /* 0x000e620000000800 */
[----:B------:R-:W-:Y:S02]  /*7310*/  FADD.FTZ R12, R164, R12 ;  /* 0x0000000ca40c7221 */ /* 0x000fe40000010000 */
[----:B--2---:R-:W-:Y:S02]  /*7320*/  FADD.FTZ R181, R76, R181 ;  /* 0x000000b54cb57221 */ /* 0x004fe40000010000 */
[----:B------:R-:W-:Y:S01]  /*7330*/  FADD.FTZ R12, R107, R12 ;  /* 0x0000000c6b0c7221 */ /* 0x000fe20000010000 */
[----:B------:R-:W-:Y:S01]  /*7340*/  HMMA.16816.F32 R48, R60, R16, R48 ;  /* 0x000000103c30723c */ /* 0x000fe20000001830 */
[----:B------:R-:W-:Y:S01]  /*7350*/  FFMA.FTZ R20, R176, c[0x0][0x2d0], -R198 ;  /* 0x0000b400b0147a23 */ /* 0x000fe200000108c6 */
[----:B------:R-:W2:Y:S01]  /*7360*/  MUFU.EX2 R75, R75 ;  /* 0x0000004b004b7308 */ /* 0x000ea20000000800 */
[----:B------:R-:W-:-:S02]  /*7370*/  FADD.FTZ R12, R105, R12 ;  /* 0x0000000c690c7221 */ /* 0x000fc40000010000 */
[----:B------:R-:W-:Y:S02]  /*7380*/  FFMA.FTZ R21, R174, c[0x0][0x2d0], -R198 ;  /* 0x0000b400ae157a23 */ /* 0x000fe400000108c6 */
[----:B------:R-:W-:Y:S01]  /*7390*/  FADD.FTZ R12, R99, R12 ;  /* 0x0000000c630c7221 */ /* 0x000fe20000010000 */
[C---:B------:R-:W-:Y:S01]  /*73a0*/  HMMA.16816.F32 R28, R60.reuse, R8, R28 ;  /* 0x000000083c1c723c */ /* 0x040fe2000000181c */
[C---:B---3--:R-:W-:Y:S01]  /*73b0*/  FADD.FTZ R168, R69.reuse, R168 ;  /* 0x000000a845a87221 */ /* 0x048fe20000010000 */
[----:B------:R-:W3:Y:S01]  /*73c0*/  MUFU.EX2 R20, R20 ;  /* 0x0000001400147308 */ /* 0x000ee20000000800 */
[----:B------:R-:W-:Y:S02]  /*73d0*/  FADD.FTZ R12, R98, R12 ;  /* 0x0000000c620c7221 */ /* 0x000fe40000010000 */
[----:B-1----:R-:W-:Y:S02]  /*73e0*/  FADD.FTZ R168, R74, R168 ;  /* 0x000000a84aa87221 */ /* 0x002fe40000010000 */
[----:B------:R-:W-:Y:S01]  /*73f0*/  FADD.FTZ R12, R46, R12 ;  /* 0x0000000c2e0c7221 */ /* 0x000fe20000010000 */
[----:B------:R-:W-:Y:S01]  /*7400*/  HMMA.16816.F32 R52, R60, R22, R52 ;  /* 0x000000163c34723c */ /* 0x000fe20000001834 */
[----:B------:R-:W-:Y:S01]  /*7410*/  F2FP.PACK_AB R8, R69, R68 ;  /* 0x000000444508723e */ /* 0x000fe200000000ff */
[----:B------:R-:W1:Y:S01]  /*7420*/  MUFU.EX2 R21, R21 ;  /* 0x0000001500157308 */ /* 0x000e620000000800 */
[----:B------:R-:W-:-:S02]  /*7430*/  FADD.FTZ R12, R118, R12 ;  /* 0x0000000c760c7221 */ /* 0x000fc40000010000 */
[----:B--2---:R-:W-:Y:S02]  /*7440*/  FADD.FTZ R241, R75, R168 ;  /* 0x000000a84bf17221 */ /* 0x004fe40000010000 */
[----:B------:R-:W-:Y:S01]  /*7450*/  FADD.FTZ R12, R97, R12 ;  /* 0x0000000c610c7221 */ /* 0x000fe20000010000 */
[C---:B------:R-:W-:Y:S02]  /*7460*/  HMMA.16816.F32 R40, R60.reuse, R18, R40 ;  /* 0x000000123c28723c */ /* 0x040fe40000001828 */
[----:B------:R-:W2:Y:S01]  /*7470*/  MUFU.EX2 R16, R175 ;  /* 0x000000af00107308 */ /* 0x000ea20000000800 */
[----:B------:R-:W-:Y:S01]  /*7480*/  FADD.FTZ R12, R45, R12 ;  /* 0x0000000c2d0c7221 */ /* 0x000fe20000010000 */
[C---:B---3--:R-:W-:Y:S01]  /*7490*/  F2FP.PACK_AB R9, R20.reuse, R76 ;  /* 0x0000004c1409723e */ /* 0x048fe200000000ff */
[----:B------:R-:W-:Y:S02]  /*74a0*/  FADD.FTZ R181, R20, R181 ;  /* 0x000000b514b57221 */ /* 0x000fe40000010000 */
[----:B------:R-:W-:Y:S01]  /*74b0*/  FADD.FTZ R12, R7, R12 ;  /* 0x0000000c070c7221 */ /* 0x000fe20000010000 */
[----:B------:R-:W-:Y:S01]  /*74c0*/  HMMA.16816.F32 R32, R60, R14, R32 ;  /* 0x0000000e3c20723c */ /* 0x000fe20000001820 */
[----:B-1----:R-:W-:-:S02]  /*74d0*/  FADD.FTZ R181, R21, R181 ;  /* 0x000000b515b57221 */ /* 0x002fc40000010000 */
[----:B------:R-:W-:-:S04]  /*74e0*/  FADD.FTZ R12, R195, R12 ;  /* 0x0000000cc30c7221 */ /* 0x000fc80000010000 */
[----:B------:R-:W-:Y:S01]  /*74f0*/  FADD.FTZ R12, R194, R12 ;  /* 0x0000000cc20c7221 */ /* 0x000fe20000010000 */
[----:B------:R-:W-:Y:S01]  /*7500*/  HMMA.16816.F32 R24, R60, R10, R24 ;  /* 0x0000000a3c18723c */ /* 0x000fe20000001818 */
[----:B--2---:R-:W-:Y:S02]  /*7510*/  FADD.FTZ R240, R16, R181 ;  /* 0x000000b510f07221 */ /* 0x004fe40000010000 */
[----:B------:R-:W-:-:S04]  /*7520*/  FADD.FTZ R12, R197, R12 ;  /* 0x0000000cc50c7221 */ /* 0x000fc80000010000 */
[----:B------:R-:W-:Y:S01]  /*7530*/  FADD.FTZ R12, R199, R12 ;  /* 0x0000000cc70c7221 */ /* 0x000fe20000010000 */
[----:B------:R-:W-:Y:S02]  /*7540*/  F2FP.PACK_AB R10, R75, R74 ;  /* 0x0000004a4b0a723e */ /* 0x000fe400000000ff */
[----:B------:R-:W-:Y:S01]  /*7550*/  F2FP.PACK_AB R11, R16, R21 ;  /* 0x00000015100b723e */ /* 0x000fe200000000ff */
[----:B------:R-:W-:-:S04]  /*7560*/  FADD.FTZ R12, R200, R12 ;  /* 0x0000000cc80c7221 */ /* 0x000fc80000010000 */
[----:B------:R-:W-:Y:S02]  /*7570*/  FADD.FTZ R12, R208, R12 ;  /* 0x0000000cd00c7221 */ /* 0x000fe40000010000 */
[----:B------:R-:W-:Y:S02]  /*7580*/  HMMA.16816.F32 R156, R8, R152, R56 ;  /* 0x00000098089c723c */ /* 0x000fe40000001838 */
        /* <DEDUP_REMOVED lines=8> */
[C---:B------:R-:W-:Y:S08]  /*7610*/  HMMA.16816.F32 R116, R8.reuse, R120, R28 ;  /* 0x000000780874723c */ /* 0x040ff0000000181c */
[C---:B------:R-:W-:Y:S08]  /*7620*/  HMMA.16816.F32 R152, R8.reuse, R154, R52 ;  /* 0x0000009a0898723c */ /* 0x040ff00000001834 */
[C---:B------:R-:W-:Y:S08]  /*7630*/  HMMA.16816.F32 R136, R8.reuse, R138, R40 ;  /* 0x0000008a0888723c */ /* 0x040ff00000001828 */
[C---:B------:R-:W-:Y:S08]  /*7640*/  HMMA.16816.F32 R108, R8.reuse, R110, R32 ;  /* 0x0000006e086c723c */ /* 0x040ff00000001820 */
[----:B------:R-:W-:Y:S01]  /*7650*/  HMMA.16816.F32 R120, R8, R122, R24 ;  /* 0x0000007a0878723c */ /* 0x000fe20000001818 */
[----:B------:R-:W-:Y:S07]  /*7660*/  @P0 BRA `(.L_x_2425) ;  /* 0x0000016000000947 */ /* 0x000fee0003800000 */
[----:B------:R-:W-:Y:S01]  /*7670*/  ISETP.LT.AND P0, PT, RZ, UR4, PT ;  /* 0x00000004ff007c0c */ /* 0x000fe2000bf01270 */
        /* <DEDUP_REMOVED lines=11> */
.L_x_2426:
[----:B------:R-:W-:Y:S02]  /*7730*/  UMOV UR5, 0x1 ;  /* 0x0000000100057882 */ /* 0x000fe40000000000 */
[----:B------:R-:W-:Y:S02]  /*7740*/  ULDC UR4, c[0x0][0x32c] ;  /* 0x0000cb0000047ab9 */ /* 0x000fe40000000800 */
[----:B------:R-:W-:-:S03]  /*7750*/  UISETP.NE.AND UP0, UPT, UR5, UR4, UPT ;  /* 0x000000040500728c */ /* 0x000fc6000bf05270 */
[----:B------:R-:W-:Y:S02]  /*7760*/  ULDC.64 UR4, c[0x0][0x330] ;  /* 0x0000cc0000047ab9 */ /* 0x000fe40000000a00 */
[----:B------:R-:W-:-:S06]  /*7770*/  UIMAD.WIDE.U32 UR22, UR19, UR4, URZ ;  /* 0x00000004131672a5 */ /* 0x000fcc000f8e003f */
[----:B------:R-:W-:Y:S02]  /*7780*/  @UP0 USHF.R.U32.HI UR19, URZ, UR5, UR23 ;  /* 0x000000053f130299 */ /* 0x000fe40008011617 */
.L_x_2427:
[----:B------:R-:W-:Y:S02]  /*7790*/  ULDC UR4, c[0x0][0x32c] ;  /* 0x0000cb0000047ab9 */ /* 0x000fe40000000800 */
[----:B------:R-:W-:-:S04]  /*77a0*/  UIMAD UR4, UR19, UR4, UR4 ;  /* 0x00000004130472a4 */ /* 0x000fc8000f8e0204 */
[----:B------:R-:W-:-:S04]  /*77b0*/  UISETP.LT.AND UP0, UPT, UR18, UR4, UPT ;  /* 0x000000041200728c */ /* 0x000fc8000bf01270 */
[----:B------:R-:W-:-:S03]  /*77c0*/  USEL UR18, UR18, UR4, UP0 ;  /* 0x0000000412127287 */ /* 0x000fc60008000000 */
.L_x_2425:
[----:B------:R-:W1:Y:S01]  /*77d0*/  R2UR UR4, R230 ;  /* 0x00000000e60473c2 */ /* 0x000e6200000e0000 */
[----:B------:R-:W-:-:S04]  /*77e0*/  UIMAD.WIDE UR18, UR18, 0x2aaaaaab, URZ ;  /* 0x2aaaaaab121278a5 */ /* 0x000fc8000f8e023f */
[----:B------:R-:W-:-:S04]  /*77f0*/  USHF.R.U32.HI UR5, URZ, 0x1f, UR19 ;  /* 0x0000001f3f057899 */ /* 0x000fc80008011613 */
[----:B------:R-:W-:-:S04]  /*7800*/  ULEA.HI.SX32 UR5, UR19, UR5, 0x1c ;  /* 0x0000000513057291 */ /* 0x000fc8000f8fe23f */
        /* <DEDUP_REMOVED lines=8> */
.L_x_2447:
[----:B------:R-:W-:Y:S04]  /*7890*/  DEPBAR.LE SB0, 0x0 ;  /* 0x000080000000791a */ /* 0x000fe80000000000 */
[----:B------:R-:W-:Y:S01]  /*78a0*/  BAR.SYNC.DEFER_BLOCKING 0x0 ;  /* 0x0000000000007b1d */ /* 0x000fe20000010000 */
[----:B------:R-:W-:Y:S05]  /*78b0*/  ISETP.GT.AND P0, PT, R230, R244, PT ;  /* 0x000000f4e600720c */ /* 0x000fea0003f04270 */
[----:B------:R1:W2:Y:S04]  /*78c0*/  LDSM.16.M88.4 R96, [R228+0x6100] ;  /* 0x00610000e460783b */ /* 0x0002a80000000200 */
[----:B------:R1:W3:Y:S04]  /*78d0*/  LDSM.16.M88.4 R92, [R228+0x8100] ;  /* 0x00810000e45c783b */ /* 0x0002e80000000200 */
        /* <DEDUP_REMOVED lines=14> */
[----:B------:R-:W-:-:S05]  /*79c0*/  @P0 BRA `(.L_x_2429) ;  /* 0x000002b000000947 */ /* 0x000fca0003800000 */
[----:B--234-:R-:W-:Y:S01]  /*79d0*/  SHF.R.S32.HI R0, RZ, 0x1f, R232 ;  /* 0x0000001fff007819 */ /* 0x01cfe200000114e8 */
[----:B------:R-:W-:Y:S01]  /*79e0*/  IMAD.WIDE.U32 R4, R232, c[0x0][0x208], RZ ;  /* 0x00008200e8047a25 */ /* 0x000fe200078e00ff */
[----:B------:R-:W-:Y:S03]  /*79f0*/  SHF.R.S32.HI R2, RZ, 0x1f, R231 ;  /* 0x0000001fff027819 */ /* 0x000fe600000114e7 */
[----:B------:R-:W-:Y:S02]  /*7a00*/  IMAD R0, R0, c[0x0][0x208], RZ ;  /* 0x0000820000007a24 */ /* 0x000fe400078e02ff */
[----:B------:R-:W-:Y:S02]  /*7a10*/  IMAD R2, R2, c[0x0][0x218], RZ ;  /* 0x0000860002027a24 */ /* 0x000fe400078e02ff */
[----:B------:R-:W-:Y:S02]  /*7a20*/  IMAD R0, R232, c[0x0][0x20c], R0 ;  /* 0x00008300e8007a24 */ /* 0x000fe400078e0200 */
[----:B------:R-:W-:Y:S02]  /*7a30*/  IMAD R2, R231, c[0x0][0x21c], R2 ;  /* 0x00008700e7027a24 */ /* 0x000fe400078e0202 */
[----:B------:R-:W-:Y:S04]  /*7a40*/  IMAD.IADD R5, R5, 0x1, R0 ;  /* 0x0000000105057824 */ /* 0x000fe800078e0200 */
[----:B------:R-:W-:Y:S05]  /*7a50*/  IMAD.WIDE.U32 R4, R231, c[0x0][0x218], R4 ;  /* 0x00008600e7047a25 */ /* 0x000fea00078e0004 */
[----:B------:R-:W-:Y:S04]  /*7a60*/  IADD3 R0, P0, R4, UR20, RZ ;  /* 0x0000001404007c10 */ /* 0x000fe8000ff1e0ff */
[----:B------:R-:W-:Y:S02]  /*7a70*/  IADD3.X R2, R5, UR12, R2, P0, !PT ;  /* 0x0000000c05027c10 */ /* 0x000fe400087fe402 */
[C---:B------:R-:W-:Y:S04]  /*7a80*/  LEA R20, P0, R0.reuse, c[0x0][0x1f8], 0x1 ;  /* 0x00007e0000147a11 */ /* 0x040fe800078008ff */
[----:B------:R-:W-:Y:S01]  /*7a90*/  LEA.HI.X R0, R0, c[0x0][0x1fc], R2, 0x1, P0 ;  /* 0x00007f0000007a11 */ /* 0x000fe200000f0c02 */
[----:B------:R-:W2:Y:S04]  /*7aa0*/  SHFL.IDX PT, R11, R20, RZ, 0x181f ;  /* 0x00181fff140b7589 */ /* 0x000ea800000e0000 */
[----:B------:R-:W3:Y:S04]  /*7ab0*/  SHFL.IDX PT, R12, R0, RZ, 0x181f ;  /* 0x00181fff000c7589 */ /* 0x000ee800000e0000 */
[----:B------:R-:W4:Y:S04]  /*7ac0*/  SHFL.IDX PT, R9, R20, 0x1, 0x181f ;  /* 0x00381f0014097f89 */ /* 0x000f2800000e0000 */
[----:B------:R-:W-:Y:S04]  /*7ad0*/  SHFL.IDX PT, R7, R20, 0x2, 0x181f ;  /* 0x00581f0014077f89 */ /* 0x000fe800000e0000 */
[----:B------:R-:W5:Y:S04]  /*7ae0*/  SHFL.IDX PT, R10, R0, 0x1, 0x181f ;  /* 0x00381f00000a7f89 */ /* 0x000f6800000e0000 */
[----:B------:R-:W1:Y:S04]  /*7af0*/  SHFL.IDX PT, R5, R20, 0x3, 0x181f ;  /* 0x00781f0014057f89 */ /* 0x000e6800000e0000 */
[----:B------:R-:W-:Y:S04]  /*7b00*/  SHFL.IDX PT, R8, R0, 0x2, 0x181f ;  /* 0x00581f0000087f89 */ /* 0x000fe800000e0000 */
[----:B------:R-:W1:Y:S04]  /*7b10*/  SHFL.IDX PT, R3, R20, 0x4, 0x181f ;  /* 0x00981f0014037f89 */ /* 0x000e6800000e0000 */
[----:B------:R1:W-:Y:S04]  /*7b20*/  SHFL.IDX PT, R2, R20, 0x5, 0x181f ;  /* 0x00b81f0014027f89 */ /* 0x0003e800000e0000 */
[----:B------:R-:W1:Y:S04]  /*7b30*/  SHFL.IDX PT, R6, R0, 0x3, 0x181f ;  /* 0x00781f0000067f89 */ /* 0x000e6800000e0000 */
[----:B------:R-:W1:Y:S04]  /*7b40*/  SHFL.IDX PT, R4, R0, 0x4, 0x181f ;  /* 0x00981f0000047f89 */ /* 0x000e6800000e0000 */
[----:B------:R-:W1:Y:S01]  /*7b50*/  SHFL.IDX PT, R0, R0, 0x5, 0x181f ;  /* 0x00b81f0000007f89 */ /* 0x000e6200000e0000 */
[-C--:B--2---:R-:W-:Y:S05]  /*7b60*/  IADD3 R14, P0, R11, R236.reuse, RZ ;  /* 0x000000ec0b0e7210 */ /* 0x084fea0007f1e0ff */
[--C-:B---3--:R-:W-:Y:S01]  /*7b70*/  IMAD.X R15, R12, 0x1, R235.reuse, P0 ;  /* 0x000000010c0f7824 */ /* 0x108fe200000e06eb */
[-C--:B----4-:R-:W-:Y:S04]  /*7b80*/  IADD3 R12, P0, R9, R236.reuse, RZ ;  /* 0x000000ec090c7210 */ /* 0x090fe80007f1e0ff */
[----:B------:R2:W-:Y:S01]  /*7b90*/  LDGSTS.E.BYPASS.LTC128B.128 [R239], [R14.64], !P4 ;  /* 0x000000000eef7fae */ /* 0x0005e2000e101d50 */
[--C-:B-----5:R-:W-:Y:S01]  /*7ba0*/  IMAD.X R13, R10, 0x1, R235.reuse, P0 ;  /* 0x000000010a0d7824 */ /* 0x120fe200000e06eb */
[-C--:B-1----:R-:W-:Y:S02]  /*7bb0*/  IADD3 R10, P2, R5, R236.reuse, RZ ;  /* 0x000000ec050a7210 */ /* 0x082fe40007f5e0ff */
[-C--:B------:R-:W-:Y:S02]  /*7bc0*/  IADD3 R20, P1, R3, R236.reuse, RZ ;  /* 0x000000ec03147210 */ /* 0x080fe40007f3e0ff */
[----:B------:R1:W-:Y:S01]  /*7bd0*/  LDGSTS.E.BYPASS.LTC128B.128 [R239+0x800], [R12.64], !P4 ;  /* 0x008000000cef7fae */ /* 0x0003e2000e101d50 */
[--C-:B------:R-:W-:Y:S01]  /*7be0*/  IMAD.X R11, R6, 0x1, R235.reuse, P2 ;  /* 0x00000001060b7824 */ /* 0x100fe200010e06eb */
[-C--:B------:R-:W-:Y:S01]  /*7bf0*/  IADD3 R2, P0, R2, R236.reuse, RZ ;  /* 0x000000ec02027210 */ /* 0x080fe20007f1e0ff */
[----:B------:R-:W-:Y:S03]  /*7c00*/  IMAD.X R21, R4, 0x1, R235, P1 ;  /* 0x0000000104157824 */ /* 0x000fe600008e06eb */
[-C--:B------:R-:W-:Y:S02]  /*7c10*/  IADD3.X R3, R0, R235.reuse, RZ, P0, !PT ;  /* 0x000000eb00037210 */ /* 0x080fe400007fe4ff */
[----:B--2---:R-:W-:Y:S04]  /*7c20*/  IADD3 R14, P5, R7, R236, RZ ;  /* 0x000000ec070e7210 */ /* 0x004fe80007fbe0ff */
[----:B------:R-:W-:Y:S05]  /*7c30*/  IADD3.X R15, R8, R235, RZ, P5, !PT ;  /* 0x000000eb080f7210 */ /* 0x000fea0002ffe4ff */
[----:B------:R1:W-:Y:S04]  /*7c40*/  LDGSTS.E.BYPASS.LTC128B.128 [R239+0x1000], [R14.64], !P4 ;  /* 0x010000000eef7fae */ /* 0x0003e8000e101d50 */
[----:B------:R1:W-:Y:S04]  /*7c50*/  LDGSTS.E.BYPASS.LTC128B.128 [R239+0x1800], [R10.64], !P4 ;  /* 0x018000000aef7fae */ /* 0x0003e8000e101d50 */
[----:B------:R1:W-:Y:S04]  /*7c60*/  LDGSTS.E.BYPASS.LTC128B.128 [R239+0x2000], [R20.64], !P4 ;  /* 0x0200000014ef7fae */ /* 0x0003e8000e101d50 */
[----:B------:R1:W-:Y:S02]  /*7c70*/  LDGSTS.E.BYPASS.LTC128B.128 [R239+0x2800], [R2.64], !P4 ;  /* 0x0280000002ef7fae */ /* 0x0003e4000e101d50 */
.L_x_2429:
[-C--:B--234-:R-:W-:Y:S01]  /*7c80*/  HMMA.16816.F32 R4, R96, R16.reuse, RZ ;  /* 0x000000106004723c */ /* 0x09cfe200000018ff */
[----:B------:R-:W-:Y:S02]  /*7c90*/  LDSM.16.M88.4 R204, [R222+0x4100] ;  /* 0x00410000decc783b */ /* 0x000fe40000000200 */
[----:B------:R-:W-:Y:S05]  /*7ca0*/  ISETP.GT.AND P0, PT, R244, R230, PT ;  /* 0x000000e6f400720c */ /* 0x000fea0003f04270 */
[C---:B-1----:R-:W-:Y:S01]  /*7cb0*/  HMMA.16816.F32 R8, R92.reuse, R16, RZ ;  /* 0x000000105c08723c */ /* 0x042fe200000018ff */
[----:B------:R-:W0:Y:S07]  /*7cc0*/  LDGDEPBAR ;  /* 0x00000000000079af */ /* 0x000e2e0000000000 */
[-C--:B------:R-:W-:Y:S01]  /*7cd0*/  HMMA.16816.F32 R12, R92, R18.reuse, RZ ;  /* 0x000000125c0c723c */ /* 0x080fe200000018ff */
[----:B------:R-:W-:Y:S07]  /*7ce0*/  LDSM.16.M88.4 R208, [R222+0x4900] ;  /* 0x00490000ded0783b */ /* 0x000fee0000000200 */
        /* <DEDUP_REMOVED lines=54> */
[----:B------:R-:W-:Y:S07]  /*8050*/  LDSM.16.M88.4 R200, [R212+0x1000] ;  /* 0x00100000d4c8783b */ /* 0x000fee0000000200 */
        /* <DEDUP_REMOVED lines=19> */
[-C--:B----4-:R-:W-:Y:S08]  /*8190*/  HMMA.16816.F32 R68, R168, R172.reuse, R68 ;  /* 0x000000aca844723c */ /* 0x090ff00000001844 */
[C---:B------:R-:W-:Y:S08]  /*81a0*/  HMMA.16816.F32 R72, R184.reuse, R172, R72 ;  /* 0x000000acb848723c */ /* 0x040ff00000001848 */
[-C--:B------:R-:W-:Y:S08]  /*81b0*/  HMMA.16816.F32 R76, R184, R174.reuse, R76 ;  /* 0x000000aeb84c723c */ /* 0x080ff0000000184c */
[C---:B------:R-:W-:Y:S01]  /*81c0*/  HMMA.16816.F32 R80, R168.reuse, R174, R80 ;  /* 0x000000aea850723c */ /* 0x040fe20000001850 */
[----:B------:R-:W4:Y:S01]  /*81d0*/  LDSM.16.M88.4 R172, [R212+0x2800] ;  /* 0x00280000d4ac783b */ /* 0x000f220000000200 */
[----:B------:R-:W-:Y:S06]  /*81e0*/  DEPBAR.LE SB0, 0x0 ;  /* 0x000080000000791a */ /* 0x000fec0000000000 */
[-C--:B-1----:R-:W-:Y:S01]  /*81f0*/  HMMA.16816.F32 R84, R168, R176.reuse, R84 ;  /* 0x000000b0a854723c */ /* 0x082fe20000001854 */
[----:B------:R-:W-:Y:S07]  /*8200*/  BAR.SYNC.DEFER_BLOCKING 0x0 ;  /* 0x0000000000007b1d */ /* 0x000fee0000010000 */
[C---:B------:R-:W-:Y:S08]  /*8210*/  HMMA.16816.F32 R88, R184.reuse, R176, R88 ;  /* 0x000000b0b858723c */ /* 0x040ff00000001858 */
[-C--:B------:R-:W-:Y:S08]  /*8220*/  HMMA.16816.F32 R92, R184, R178.reuse, R92 ;  /* 0x000000b2b85c723c */ /* 0x080ff0000000185c */
[----:B------:R-:W-:Y:S08]  /*8230*/  HMMA.16816.F32 R96, R168, R178, R96 ;  /* 0x000000b2a860723c */ /* 0x000ff00000001860 */
[-C--:B--2---:R-:W-:Y:S08]  /*8240*/  HMMA.16816.F32 R4, R180, R188.reuse, R4 ;  /* 0x000000bcb404723c */ /* 0x084ff00000001804 */
        /* <DEDUP_REMOVED lines=15> */
[-C--:B-----5:R-:W-:Y:S08]  /*8340*/  HMMA.16816.F32 R68, R180, R208.reuse, R68 ;  /* 0x000000d0b444723c */ /* 0x0a0ff00000001844 */
[C---:B------:R-:W-:Y:S08]  /*8350*/  HMMA.16816.F32 R72, R192.reuse, R208, R72 ;  /* 0x000000d0c048723c */ /* 0x040ff00000001848 */
[-C--:B------:R-:W-:Y:S08]  /*8360*/  HMMA.16816.F32 R76, R192, R210.reuse, R76 ;  /* 0x000000d2c04c723c */ /* 0x080ff0000000184c */
[C---:B------:R-:W-:Y:S08]  /*8370*/  HMMA.16816.F32 R80, R180.reuse, R210, R80 ;  /* 0x000000d2b450723c */ /* 0x040ff00000001850 */
[-C--:B----4-:R-:W-:Y:S08]  /*8380*/  HMMA.16816.F32 R84, R180, R172.reuse, R84 ;  /* 0x000000acb454723c */ /* 0x090ff00000001854 */
[C---:B------:R-:W-:Y:S08]  /*8390*/  HMMA.16816.F32 R88, R192.reuse, R172, R88 ;  /* 0x000000acc058723c */ /* 0x040ff00000001858 */
[-C--:B------:R-:W-:Y:S08]  /*83a0*/  HMMA.16816.F32 R92, R192, R174.reuse, R92 ;  /* 0x000000aec05c723c */ /* 0x080ff0000000185c */
[----:B------:R-:W-:Y:S01]  /*83b0*/  HMMA.16816.F32 R96, R180, R174, R96 ;  /* 0x000000aeb460723c */ /* 0x000fe20000001860 */
[----:B------:R-:W-:-:S07]  /*83c0*/  @!P0 BRA `(.L_x_2430) ;  /* 0x000003a000008947 */ /* 0x000fce0003800000 */
[----:B------:R-:W-:Y:S01]  /*83d0*/  PLOP3.LUT P1, PT, PT, PT, UP3, 0x80, 0x0 ;  /* 0x000000000000781c */ /* 0x000fe20003f2f038 */
[----:B------:R-:W-:Y:S01]  /*83e0*/  IMAD R232, R244, 0x60, R234 ;  /* 0x00000060f4e87824 */ /* 0x000fe200078e02ea */
[----:B------:R-:W-:Y:S01]  /*83f0*/  PLOP3.LUT P0, PT, PT, PT, UP3, 0x80, 0x0 ;  /* 0x000000000000781c */ /* 0x000fe20003f0f038 */
[----:B------:R-:W-:Y:S03]  /*8400*/  IMAD.MOV.U32 R231, RZ, RZ, RZ ;  /* 0x000000ffffe77224 */ /* 0x000fe600078e00ff */
[----:B------:R-:W-:Y:S05]  /*8410*/  IADD3 R232, R232, -0x60, R233 ;  /* 0xffffffa0e8e87810 */ /* 0x000fea0007ffe0e9 */
[----:B------:R-:W-:Y:S02]  /*8420*/  IMAD.MOV.U32 R0, RZ, RZ, R232 ;  /* 0x000000ffff007224 */ /* 0x000fe400078e00e8 */
[----:B------:R-:W-:Y:S05]  /*8430*/  @P1 IMAD.HI.U32 R2, R232, c[0x0][0x2bc], RZ ;  /* 0x0000af00e8021a27 */ /* 0x000fea00078e00ff */
[----:B------:R-:W-:Y:S04]  /*8440*/  @P0 SHF.R.U32.HI R0, RZ, c[0x0][0x2c0], R2 ;  /* 0x0000b000ff000a19 */ /* 0x000fe80000011602 */
[C---:B------:R-:W-:Y:S04]  /*8450*/  @!P3 IADD3 R168, P0, R0.reuse, UR14, RZ ;  /* 0x0000000e00a8bc10 */ /* 0x040fe8000ff1e0ff */
[----:B------:R-:W-:Y:S01]  /*8460*/  @!P3 LEA.HI.X.SX32 R3, R0, UR7, 0x1, P0 ;  /* 0x000000070003bc11 */ /* 0x000fe200080f0eff */
[----:B------:R-:W-:Y:S01]  /*8470*/  IMAD.MOV R0, RZ, RZ, -R0 ;  /* 0x000000ffff007224 */ /* 0x000fe200078e0a00 */
[----:B------:R-:W-:Y:S03]  /*8480*/  @!P3 LEA R2, P0, R168, c[0x0][0x2a0], 0x2 ;  /* 0x0000a800a802ba11 */ /* 0x000fe600078010ff */
        /* <DEDUP_REMOVED lines=12> */
[----:B------:R-:W-:Y:S05]  /*8550*/  IMAD R0, R231, c[0x0][0x1f4], R0 ;  /* 0x00007d00e7007a24 */ /* 0x000fea00078e0200 */
[----:B------:R-:W-:Y:S02]  /*8560*/  IADD3.X R0, R3, UR6, R0, P0, !PT ;  /* 0x0000000603007c10 */ /* 0x000fe400087fe400 */
[C---:B------:R-:W-:Y:S04]  /*8570*/  LEA R180, P0, R2.reuse, c[0x0][0x1c8], 0x1 ;  /* 0x0000720002b47a11 */ /* 0x040fe800078008ff */
[----:B------:R-:W-:Y:S01]  /*8580*/  LEA.HI.X R0, R2, c[0x0][0x1cc], R0, 0x1, P0 ;  /* 0x0000730002007a11 */ /* 0x000fe200000f0c00 */
[----:B------:R-:W1:Y:S04]  /*8590*/  SHFL.IDX PT, R175, R180, RZ, 0x181f ;  /* 0x00181fffb4af7589 */ /* 0x000e6800000e0000 */
[----:B------:R-:W2:Y:S04]  /*85a0*/  SHFL.IDX PT, R176, R0, RZ, 0x181f ;  /* 0x00181fff00b07589 */ /* 0x000ea800000e0000 */
[----:B------:R-:W3:Y:S04]  /*85b0*/  SHFL.IDX PT, R173, R180, 0x1, 0x181f ;  /* 0x00381f00b4ad7f89 */ /* 0x000ee800000e0000 */
[----:B------:R-:W-:Y:S04]  /*85c0*/  SHFL.IDX PT, R171, R180, 0x2, 0x181f ;  /* 0x00581f00b4ab7f89 */ /* 0x000fe800000e0000 */
[----:B------:R-:W4:Y:S04]  /*85d0*/  SHFL.IDX PT, R174, R0, 0x1, 0x181f ;  /* 0x00381f0000ae7f89 */ /* 0x000f2800000e0000 */
[----:B------:R-:W5:Y:S04]  /*85e0*/  SHFL.IDX PT, R169, R180, 0x3, 0x181f ;  /* 0x00781f00b4a97f89 */ /* 0x000f6800000e0000 */
[----:B------:R-:W-:Y:S01]  /*85f0*/  SHFL.IDX PT, R172, R0, 0x2, 0x181f ;  /* 0x00581f0000ac7f89 */ /* 0x000fe200000e0000 */
[-C--:B-1----:R-:W-:Y:S03]  /*8600*/  IADD3 R178, P0, R175, R236.reuse, RZ ;  /* 0x000000ecafb27210 */ /* 0x082fe60007f1e0ff */
[----:B------:R-:W1:Y:S02]  /*8610*/  SHFL.IDX PT, R3, R180, 0x4, 0x181f ;  /* 0x00981f00b4037f89 */ /* 0x000e6400000e0000 */
[--C-:B--2---:R-:W-:Y:S02]  /*8620*/  IMAD.X R179, R176, 0x1, R235.reuse, P0 ;  /* 0x00000001b0b37824 */ /* 0x104fe400000e06eb */
[----:B------:R1:W2:Y:S01]  /*8630*/  SHFL.IDX PT, R2, R180, 0x5, 0x181f ;  /* 0x00b81f00b4027f89 */ /* 0x0002a200000e0000 */
[-C--:B---3--:R-:W-:Y:S03]  /*8640*/  IADD3 R176, P0, R173, R236.reuse, RZ ;  /* 0x000000ecadb07210 */ /* 0x088fe60007f1e0ff */
[----:B------:R3:W-:Y:S04]  /*8650*/  LDGSTS.E.BYPASS.LTC128B.128 [R229+0x3100], [R178.64], !P4 ;  /* 0x03100000b2e57fae */ /* 0x0007e8000e101d50 */
[----:B------:R-:W3:Y:S01]  /*8660*/  SHFL.IDX PT, R170, R0, 0x3, 0x181f ;  /* 0x00781f0000aa7f89 */ /* 0x000ee200000e0000 */
[--C-:B----4-:R-:W-:Y:S03]  /*8670*/  IMAD.X R177, R174, 0x1, R235.reuse, P0 ;  /* 0x00000001aeb17824 */ /* 0x110fe600000e06eb */
[----:B------:R-:W4:Y:S01]  /*8680*/  SHFL.IDX PT, R168, R0, 0x4, 0x181f ;  /* 0x00981f0000a87f89 */ /* 0x000f2200000e0000 */
[-C--:B-----5:R-:W-:Y:S03]  /*8690*/  IADD3 R174, P2, R169, R236.reuse, RZ ;  /* 0x000000eca9ae7210 */ /* 0x0a0fe60007f5e0ff */
[----:B------:R-:W5:Y:S04]  /*86a0*/  SHFL.IDX PT, R0, R0, 0x5, 0x181f ;  /* 0x00b81f0000007f89 */ /* 0x000f6800000e0000 */
[----:B------:R5:W-:Y:S01]  /*86b0*/  LDGSTS.E.BYPASS.LTC128B.128 [R229+0x3900], [R176.64], !P4 ;  /* 0x03900000b0e57fae */ /* 0x000be2000e101d50 */
[-C--:B-1----:R-:W-:Y:S02]  /*86c0*/  IADD3 R180, P1, R3, R236.reuse, RZ ;  /* 0x000000ec03b47210 */ /* 0x082fe40007f3e0ff */
[-C--:B--2---:R-:W-:Y:S02]  /*86d0*/  IADD3 R2, P0, R2, R236.reuse, RZ ;  /* 0x000000ec02027210 */ /* 0x084fe40007f1e0ff */
[----:B---3--:R-:W-:Y:S01]  /*86e0*/  IADD3 R178, P5, R171, R236, RZ ;  /* 0x000000ecabb27210 */ /* 0x008fe20007fbe0ff */
[--C-:B------:R-:W-:Y:S04]  /*86f0*/  IMAD.X R175, R170, 0x1, R235.reuse, P2 ;  /* 0x00000001aaaf7824 */ /* 0x100fe800010e06eb */
[--C-:B------:R-:W-:Y:S02]  /*8700*/  IMAD.X R179, R172, 0x1, R235.reuse, P5 ;  /* 0x00000001acb37824 */ /* 0x100fe400028e06eb */
[--C-:B----4-:R-:W-:Y:S02]  /*8710*/  IMAD.X R181, R168, 0x1, R235.reuse, P1 ;  /* 0x00000001a8b57824 */ /* 0x110fe400008e06eb */
[----:B-----5:R-:W-:Y:S01]  /*8720*/  IMAD.X R3, R0, 0x1, R235, P0 ;  /* 0x0000000100037824 */ /* 0x020fe200000e06eb */
[----:B------:R1:W-:Y:S04]  /*8730*/  LDGSTS.E.BYPASS.LTC128B.128 [R229+0x4100], [R178.64], !P4 ;  /* 0x04100000b2e57fae */ /* 0x0003e8000e101d50 */
[----:B------:R1:W-:Y:S04]  /*8740*/  LDGSTS.E.BYPASS.LTC128B.128 [R229+0x4900], [R174.64], !P4 ;  /* 0x04900000aee57fae */ /* 0x0003e8000e101d50 */
[----:B------:R1:W-:Y:S04]  /*8750*/  LDGSTS.E.BYPASS.LTC128B.128 [R229+0x5100], [R180.64], !P4 ;  /* 0x05100000b4e57fae */ /* 0x0003e8000e101d50 */
[----:B------:R1:W-:Y:S02]  /*8760*/  LDGSTS.E.BYPASS.LTC128B.128 [R229+0x5900], [R2.64], !P4 ;  /* 0x0590000002e57fae */ /* 0x0003e4000e101d50 */
.L_x_2430:
[----:B------:R-:W-:Y:S01]  /*8770*/  IMAD.MOV.U32 R171, RZ, RZ, R237 ;  /* 0x000000ffffab7224 */ /* 0x000fe200078e00ed */
[----:B------:R-:W-:Y:S01]  /*8780*/  PLOP3.LUT P1, PT, PT, PT, UP2, 0x80, 0x0 ;  /* 0x000000000000781c */ /* 0x000fe20003f2f028 */
[----:B------:R-:W0:Y:S01]  /*8790*/  LDGDEPBAR ;  /* 0x00000000000079af */ /* 0x000e220000000000 */
[----:B------:R-:W-:Y:S01]  /*87a0*/  PLOP3.LUT P0, PT, PT, PT, UP2, 0x80, 0x0 ;  /* 0x000000000000781c */ /* 0x000fe20003f0f028 */
[----:B------:R-:W-:Y:S05]  /*87b0*/  IMAD R170, R244, -0x60, RZ ;  /* 0xffffffa0f4aa7824 */ /* 0x000fea00078e02ff */
[----:B-1----:R-:W-:Y:S05]  /*87c0*/  IADD3 R2, -R238, 0x1, R170 ;  /* 0x00000001ee027810 */ /* 0x002fea0007ffe1aa */
[----:B------:R-:W-:Y:S05]  /*87d0*/  @P1 IMAD.HI.U32 R0, R237, c[0x0][0x2c8], RZ ;  /* 0x0000b200ed001a27 */ /* 0x000fea00078e00ff */
[----:B------:R-:W-:Y:S01]  /*87e0*/  @P0 SHF.R.U32.HI R171, RZ, c[0x0][0x2cc], R0 ;  /* 0x0000b300ffab0a19 */ /* 0x000fe20000011600 */
[----:B------:R-:W-:Y:S01]  /*87f0*/  IMAD.MOV.U32 R0, RZ, RZ, c[0x0][0x2ac] ;  /* 0x0000ab00ff007624 */ /* 0x000fe200078e00ff */
[----:B------:R-:W-:Y:S03]  /*8800*/  PLOP3.LUT P0, PT, PT, PT, UP1, 0x40, 0x0 ;  /* 0x000000000000781c */ /* 0x000fe60003f0e818 */
[----:B------:R-:W1:Y:S01]  /*8810*/  SHFL.IDX PT, R168, R171, RZ, 0x1c1f ;  /* 0x001c1fffaba87589 */ /* 0x000e6200000e0000 */
        /* <DEDUP_REMOVED lines=22> */
.L_x_2433:
[----:B------:R-:W-:Y:S04]  /*8980*/  MOV R0, c[0x0][0x32c] ;  /* 0x0000cb0000007a02 */ /* 0x000fe80000000f00 */
[----:B------:R-:W-:Y:S11]  /*8990*/  ISETP.NE.AND P0, PT, R0, 0x1, PT ;  /* 0x000000010000780c */ /* 0x000ff60003f05270 */
[----:B------:R-:W-:Y:S02]  /*89a0*/  @!UPT UIADD3 URZ, URZ, URZ, URZ ;  /* 0x0000003f3f3ff290 */ /* 0x000fe4000fffe03f */
[----:B------:R-:W-:Y:S05]  /*89b0*/  @P0 IMAD.HI.U32 R0, R168, c[0x0][0x330], RZ ;  /* 0x0000cc00a8000a27 */ /* 0x000fea00078e00ff */
[----:B------:R-:W-:Y:S02]  /*89c0*/  @P0 SHF.R.U32.HI R168, RZ, c[0x0][0x334], R0 ;  /* 0x0000cd00ffa80a19 */ /* 0x000fe40000011600 */
.L_x_2434:
[----:B------:R-:W-:Y:S05]  /*89d0*/  BSYNC B0 ;  /* 0x0000000000007941 */ /* 0x000fea0003800000 */
.L_x_2432:
[----:B------:R-:W-:Y:S04]  /*89e0*/  IMAD.IADD R0, R170, 0x1, -R238 ;  /* 0x00000001aa007824 */ /* 0x000fe800078e0aee */
[----:B------:R-:W-:Y:S05]  /*89f0*/  IMAD R168, R168, c[0x0][0x32c], R0 ;  /* 0x0000cb00a8a87a24 */ /* 0x000fea00078e0200 */
[----:B------:R-:W-:Y:S02]  /*8a00*/  IADD3 R0, R168, c[0x0][0x32c], RZ ;  /* 0x0000cb00a8007a10 */ /* 0x000fe40007ffe0ff */
[----:B------:R-:W-:Y:S02]  /*8a10*/  IMNMX R180, R180, R168, !PT ;  /* 0x000000a8b4b47217 */ /* 0x000fe40007800200 */
[----:B------:R-:W-:Y:S02]  /*8a20*/  IMNMX R183, R183, R0, PT ;  /* 0x00000000b7b77217 */ /* 0x000fe40003800200 */
.L_x_2431:
[----:B------:R-:W-:Y:S01]  /*8a30*/  PLOP3.LUT P0, PT, PT, PT, UP1, 0x40, 0x0 ;  /* 0x000000000000781c */ /* 0x000fe20003f0e818 */
[----:B------:R-:W1:Y:S02]  /*8a40*/  SHFL.IDX PT, R168, R171, 0x1, 0x1c1f ;  /* 0x003c1f00aba87f89 */ /* 0x000e6400000e0000 */
[----:B-1----:R-:W-:Y:S01]  /*8a50*/  IADD3 R177, R2, R168, RZ ;  /* 0x000000a802b17210 */ /* 0x002fe20007ffe0ff */
[----:B------:R-:W-:Y:S09]  /*8a60*/  IMAD.IADD R181, R3, 0x1, R168 ;  /* 0x0000000103b57824 */ /* 0x000ff200078e02a8 */
        /* <DEDUP_REMOVED lines=16> */
.L_x_2437:
[----:B------:R-:W-:Y:S04]  /*8b70*/  MOV R0, 0x1 ;  /* 0x0000000100007802 */ /* 0x000fe80000000f00 */
[----:B------:R-:W-:Y:S11]  /*8b80*/  ISETP.NE.AND P0, PT, R0, c[0x0][0x32c], PT ;  /* 0x0000cb0000007a0c */ /* 0x000ff60003f05270 */
[----:B------:R-:W-:Y:S02]  /*8b90*/  @!UPT UIADD3 URZ, URZ, URZ, URZ ;  /* 0x0000003f3f3ff290 */ /* 0x000fe4000fffe03f */
[----:B------:R-:W-:Y:S05]  /*8ba0*/  @P0 IMAD.HI.U32 R0, R168, c[0x0][0x330], RZ ;  /* 0x0000cc00a8000a27 */ /* 0x000fea00078e00ff */
[----:B------:R-:W-:Y:S02]  /*8bb0*/  @P0 SHF.R.U32.HI R168, RZ, c[0x0][0x334], R0 ;  /* 0x0000cd00ffa80a19 */ /* 0x000fe40000011600 */
.L_x_2438:
[----:B------:R-:W-:Y:S05]  /*8bc0*/  BSYNC B0 ;  /* 0x0000000000007941 */ /* 0x000fea0003800000 */
.L_x_2436:
[----:B------:R-:W-:Y:S04]  /*8bd0*/  IMAD.IADD R0, R170, 0x1, -R238 ;  /* 0x00000001aa007824 */ /* 0x000fe800078e0aee */
[----:B------:R-:W-:Y:S05]  /*8be0*/  IMAD R0, R168, c[0x0][0x32c], R0 ;  /* 0x0000cb00a8007a24 */ /* 0x000fea00078e0200 */
[----:B------:R-:W-:Y:S02]  /*8bf0*/  IADD3 R168, R0, c[0x0][0x32c], RZ ;  /* 0x0000cb0000a87a10 */ /* 0x000fe40007ffe0ff */
[----:B------:R-:W-:Y:S02]  /*8c00*/  IMNMX R177, R177, R0, !PT ;  /* 0x00000000b1b17217 */ /* 0x000fe40007800200 */
[----:B------:R-:W-:Y:S02]  /*8c10*/  IMNMX R181, R181, R168, PT ;  /* 0x000000a8b5b57217 */ /* 0x000fe40003800200 */
.L_x_2435:
        /* <DEDUP_REMOVED lines=20> */
.L_x_2441:
[----:B------:R-:W-:Y:S04]  /*8d60*/  MOV R0, c[0x0][0x32c] ;  /* 0x0000cb0000007a02 */ /* 0x000fe80000000f00 */
[----:B------:R-:W-:Y:S11]  /*8d70*/  ISETP.NE.AND P0, PT, R0, 0x1, PT ;  /* 0x000000010000780c */ /* 0x000ff60003f05270 */
[----:B------:R-:W-:Y:S02]  /*8d80*/  @!UPT UIADD3 URZ, URZ, URZ, URZ ;  /* 0x0000003f3f3ff290 */ /* 0x000fe4000fffe03f */
[----:B------:R-:W-:Y:S05]  /*8d90*/  @P0 IMAD.HI.U32 R0, R168, c[0x0][0x330], RZ ;  /* 0x0000cc00a8000a27 */ /* 0x000fea00078e00ff */
[----:B------:R-:W-:Y:S02]  /*8da0*/  @P0 SHF.R.U32.HI R168, RZ, c[0x0][0x334], R0 ;  /* 0x0000cd00ffa80a19 */ /* 0x000fe40000011600 */
.L_x_2442:
[----:B------:R-:W-:Y:S05]  /*8db0*/  BSYNC B0 ;  /* 0x0000000000007941 */ /* 0x000fea0003800000 */
.L_x_2440:
[----:B------:R-:W-:Y:S04]  /*8dc0*/  IMAD.IADD R0, R170, 0x1, -R238 ;  /* 0x00000001aa007824 */ /* 0x000fe800078e0aee */
[----:B------:R-:W-:Y:S05]  /*8dd0*/  IMAD R0, R168, c[0x0][0x32c], R0 ;  /* 0x0000cb00a8007a24 */ /* 0x000fea00078e0200 */
[----:B------:R-:W-:Y:S02]  /*8de0*/  IADD3 R168, R0, c[0x0][0x32c], RZ ;  /* 0x0000cb0000a87a10 */ /* 0x000fe40007ffe0ff */
[----:B------:R-:W-:Y:S02]  /*8df0*/  IMNMX R174, R174, R0, !PT ;  /* 0x00000000aeae7217 */ /* 0x000fe40007800200 */
[----:B------:R-:W-:Y:S02]  /*8e00*/  IMNMX R175, R175, R168, PT ;  /* 0x000000a8afaf7217 */ /* 0x000fe40003800200 */
.L_x_2439:
[C---:B------:R-:W-:Y:S02]  /*8e10*/  ISETP.GE.AND P1, PT, R170.reuse, 0x9, PT ;  /* 0x00000009aa00780c */ /* 0x040fe40003f26270 */
[----:B------:R-:W-:Y:S02]  /*8e20*/  ISETP.GE.AND P5, PT, R170, 0xa, PT ;  /* 0x0000000aaa00780c */ /* 0x000fe40003fa6270 */
[----:B------:R-:W-:Y:S02]  /*8e30*/  ISETP.GT.AND P0, PT, R180, 0x8, !P1 ;  /* 0x00000008b400780c */ /* 0x000fe40004f04270 */
[----:B------:R-:W-:Y:S02]  /*8e40*/  P2R R173, PR, RZ, 0x2 ;  /* 0x00000002ffad7803 */ /* 0x000fe40000000000 */
[----:B------:R-:W-:Y:S02]  /*8e50*/  ISETP.LT.OR P0, PT, R183, 0x9, P0 ;  /* 0x00000009b700780c */ /* 0x000fe40000701670 */
[C---:B------:R-:W-:Y:S02]  /*8e60*/  ISETP.GT.AND P1, PT, R177.reuse, 0x8, !P1 ;  /* 0x00000008b100780c */ /* 0x040fe40004f24270 */
[----:B------:R-:W-:Y:S02]  /*8e70*/  P2R R179, PR, RZ, 0x10 ;  /* 0x00000010ffb37803 */ /* 0x000fe40000000000 */
[----:B------:R-:W-:Y:S02]  /*8e80*/  FSEL R169, R16, -INF , !P0 ;  /* 0xff80000010a97808 */ /* 0x000fe40004000000 */
[----:B------:R-:W-:Y:S02]  /*8e90*/  ISETP.GT.AND P0, PT, R177, 0x9, !P5 ;  /* 0x00000009b100780c */ /* 0x000fe40006f04270 */
[C---:B------:R-:W-:Y:S02]  /*8ea0*/  ISETP.LT.OR P1, PT, R181.reuse, 0x9, P1 ;  /* 0x00000009b500780c */ /* 0x040fe40000f21670 */
[----:B------:R-:W-:Y:S02]  /*8eb0*/  ISETP.GE.AND P4, PT, R170, 0x11, PT ;  /* 0x00000011aa00780c */ /* 0x000fe40003f86270 */
[----:B------:R-:W-:Y:S02]  /*8ec0*/  ISETP.LT.OR P0, PT, R181, 0xa, P0 ;  /* 0x0000000ab500780c */ /* 0x000fe40000701670 */
[----:B------:R-:W-:Y:S02]  /*8ed0*/  FSEL R0, R18, -INF , !P1 ;  /* 0xff80000012007808 */ /* 0x000fe40004800000 */
[----:B------:R-:W-:Y:S02]  /*8ee0*/  ISETP.GT.AND P1, PT, R180, 0x10, !P4 ;  /* 0x00000010b400780c */ /* 0x000fe40006724270 */
[----:B------:R-:W-:Y:S02]  /*8ef0*/  P2R R176, PR, RZ, 0x8 ;  /* 0x00000008ffb07803 */ /* 0x000fe40000000000 */
[----:B------:R-:W-:Y:S02]  /*8f00*/  FSEL R19, R19, -INF , !P0 ;  /* 0xff80000013137808 */ /* 0x000fe40004000000 */
[C---:B------:R-:W-:Y:S02]  /*8f10*/  ISETP.LT.OR P0, PT, R183.reuse, 0x11, P1 ;  /* 0x00000011b700780c */ /* 0x040fe40000f01670 */
[----:B------:R-:W-:Y:S02]  /*8f20*/  ISETP.GE.AND P3, PT, R170, 0x12, PT ;  /* 0x00000012aa00780c */ /* 0x000fe40003f66270 */
[----:B------:R-:W-:Y:S02]  /*8f30*/  ISETP.GT.AND P2, PT, R180, 0x9, !P5 ;  /* 0x00000009b400780c */ /* 0x000fe40006f44270 */
[----:B------:R-:W-:Y:S02]  /*8f40*/  FSEL R20, R20, -INF , !P0 ;  /* 0xff80000014147808 */ /* 0x000fe40004000000 */
[----:B------:R-:W-:Y:S02]  /*8f50*/  ISETP.GT.AND P0, PT, R180, 0x11, !P3 ;  /* 0x00000011b400780c */ /* 0x000fe40005f04270 */
[C---:B------:R-:W-:Y:S02]  /*8f60*/  ISETP.LT.OR P2, PT, R183.reuse, 0xa, P2 ;  /* 0x0000000ab700780c */ /* 0x040fe40001741670 */
[----:B------:R-:W-:Y:S02]  /*8f70*/  ISETP.LT.OR P0, PT, R183, 0x12, P0 ;  /* 0x00000012b700780c */ /* 0x000fe40000701670 */
[----:B------:R-:W-:Y:S02]  /*8f80*/  FSEL R168, R17, -INF , !P2 ;  /* 0xff80000011a87808 */ /* 0x000fe40005000000 */
[----:B------:R-:W-:Y:S02]  /*8f90*/  FSEL R17, R21, -INF , !P0 ;  /* 0xff80000015117808 */ /* 0x000fe40004000000 */
[----:B------:R-:W-:Y:S02]  /*8fa0*/  ISETP.GT.AND P0, PT, R177, 0x10, !P4 ;  /* 0x00000010b100780c */ /* 0x000fe40006704270 */
[C---:B------:R-:W-:Y:S02]  /*8fb0*/  ISETP.GE.AND P2, PT, R170.reuse, 0x19, PT ;  /* 0x00000019aa00780c */ /* 0x040fe40003f46270 */
[----:B------:R-:W-:Y:S02]  /*8fc0*/  ISETP.LT.OR P0, PT, R181, 0x11, P0 ;  /* 0x00000011b500780c */ /* 0x000fe40000701670 */
[----:B------:R-:W-:Y:S02]  /*8fd0*/  ISETP.GE.AND P1, PT, R170, 0x1a, PT ;  /* 0x0000001aaa00780c */ /* 0x000fe40003f26270 */
[----:B------:R-:W-:Y:S02]  /*8fe0*/  FSEL R18, R22, -INF , !P0 ;  /* 0xff80000016127808 */ /* 0x000fe40004000000 */
[----:B------:R-:W-:Y:S02]  /*8ff0*/  ISETP.GT.AND P0, PT, R177, 0x11, !P3 ;  /* 0x00000011b100780c */ /* 0x000fe40005f04270 */
[----:B------:R-:W-:Y:S02]  /*9000*/  P2R R22, PR, RZ, 0x4 ;  /* 0x00000004ff167803 */ /* 0x000fe40000000000 */
[----:B------:R-:W-:Y:S02]  /*9010*/  ISETP.LT.OR P0, PT, R181, 0x12, P0 ;  /* 0x00000012b500780c */ /* 0x000fe40000701670 */
[----:B------:R-:W-:Y:S02]  /*9020*/  P2R R21, PR, RZ, 0x2 ;  /* 0x00000002ff157803 */ /* 0x000fe40000000000 */
[----:B------:R-:W-:Y:S02]  /*9030*/  FSEL R16, R23, -INF , !P0 ;  /* 0xff80000017107808 */ /* 0x000fe40004000000 */
[----:B------:R-:W-:Y:S02]  /*9040*/  ISETP.GT.AND P0, PT, R180, 0x18, !P2 ;  /* 0x00000018b400780c */ /* 0x000fe40005704270 */
[----:B------:R-:W-:Y:S02]  /*9050*/  P2R R178, PR, RZ, 0x10 ;  /* 0x00000010ffb27803 */ /* 0x000fe40000000000 */
[C---:B------:R-:W-:Y:S02]  /*9060*/  ISETP.LT.OR P0, PT, R183.reuse, 0x19, P0 ;  /* 0x00000019b700780c */ /* 0x040fe40000701670 */
[----:B------:R-:W-:Y:S02]  /*9070*/  ISETP.GE.AND P4, PT, R170, 0x4a, PT ;  /* 0x0000004aaa00780c */ /* 0x000fe40003f86270 */
[----:B------:R-:W-:Y:S02]  /*9080*/  FSEL R32, R32, -INF , !P0 ;  /* 0xff80000020207808 */ /* 0x000fe40004000000 */
[----:B------:R-:W-:Y:S02]  /*9090*/  ISETP.GT.AND P0, PT, R180, 0x19, !P1 ;  /* 0x00000019b400780c */ /* 0x000fe40004f04270 */
[C---:B------:R-:W-:Y:S02]  /*90a0*/  ISETP.GE.AND P6, PT, R170.reuse, 0x52, PT ;  /* 0x00000052aa00780c */ /* 0x040fe40003fc6270 */
[----:B------:R-:W-:Y:S02]  /*90b0*/  ISETP.LT.OR P0, PT, R183, 0x1a, P0 ;  /* 0x0000001ab700780c */ /* 0x000fe40000701670 */
[----:B------:R-:W-:Y:S02]  /*90c0*/  P2R R182, PR, RZ, 0x8 ;  /* 0x00000008ffb67803 */ /* 0x000fe40000000000 */
[----:B------:R-:W-:Y:S02]  /*90d0*/  FSEL R33, R33, -INF , !P0 ;  /* 0xff80000021217808 */ /* 0x000fe40004000000 */
[----:B------:R-:W-:Y:S02]  /*90e0*/  ISETP.GT.AND P0, PT, R177, 0x18, !P2 ;  /* 0x00000018b100780c */ /* 0x000fe40005704270 */
[----:B------:R-:W-:Y:S02]  /*90f0*/  ISETP.GE.AND P2, PT, R170, 0x21, PT ;  /* 0x00000021aa00780c */ /* 0x000fe40003f46270 */
        /* <DEDUP_REMOVED lines=10> */
[C---:B------:R-:W-:Y:S02]  /*91a0*/  ISETP.LT.OR P0, PT, R183.reuse, 0x21, P0 ;  /* 0x00000021b700780c */ /* 0x040fe40000701670 */
[----:B------:R-:W-:Y:S02]  /*91b0*/  P2R R172, PR, RZ, 0x20 ;  /* 0x00000020ffac7803 */ /* 0x000fe40000000000 */
[----:B------:R-:W-:Y:S02]  /*91c0*/  FSEL R190, R36, -INF , !P0 ;  /* 0xff80000024be7808 */ /* 0x000fe40004000000 */
[----:B------:R-:W-:Y:S02]  /*91d0*/  ISETP.GT.AND P0, PT, R180, 0x21, !P1 ;  /* 0x00000021b400780c */ /* 0x000fe40004f04270 */
[C---:B------:R-:W-:Y:S02]  /*91e0*/  ISETP.GE.AND P5, PT, R170.reuse, 0x59, PT ;  /* 0x00000059aa00780c */ /* 0x040fe40003fa6270 */
[----:B------:R-:W-:Y:S04]  /*91f0*/  ISETP.LT.OR P0, PT, R183, 0x22, P0 ;  /* 0x00000022b700780c */ /* 0x000fe80000701670 */
[----:B------:R-:W-:Y:S02]  /*9200*/  FSEL R36, R37, -INF , !P0 ;  /* 0xff80000025247808 */ /* 0x000fe40004000000 */
[----:B------:R-:W-:Y:S02]  /*9210*/  ISETP.GT.AND P0, PT, R177, 0x20, !P2 ;  /* 0x00000020b100780c */ /* 0x000fe40005704270 */
[----:B------:R-:W-:Y:S01]  /*9220*/  ISETP.GE.AND P2, PT, R170, 0x29, PT ;  /* 0x00000029aa00780c */ /* 0x000fe20003f46270 */
[----:B------:R1:W-:Y:S01]  /*9230*/  STL [R1+0x10], R36 ;  /* 0x0000102401007387 */ /* 0x0003e20000100800 */
[----:B------:R-:W-:Y:S02]  /*9240*/  ISETP.LT.OR P0, PT, R181, 0x21, P0 ;  /* 0x00000021b500780c */ /* 0x000fe40000701670 */
[----:B------:R-:W-:Y:S02]  /*9250*/  P2R R37, PR, RZ, 0x4 ;  /* 0x00000004ff257803 */ /* 0x000fe40000000000 */
[----:B-1----:R-:W-:Y:S02]  /*9260*/  FSEL R36, R38, -INF , !P0 ;  /* 0xff80000026247808 */ /* 0x002fe40004000000 */
[----:B------:R-:W-:Y:S02]  /*9270*/  ISETP.GT.AND P0, PT, R177, 0x21, !P1 ;  /* 0x00000021b100780c */ /* 0x000fe40004f04270 */
[----:B------:R-:W-:Y:S01]  /*9280*/  ISETP.GE.AND P1, PT, R170, 0x2a, PT ;  /* 0x0000002aaa00780c */ /* 0x000fe20003f26270 */
[----:B------:R1:W-:Y:S01]  /*9290*/  STL [R1+0xc], R36 ;  /* 0x00000c2401007387 */ /* 0x0003e20000100800 */
[----:B------:R-:W-:Y:S04]  /*92a0*/  ISETP.LT.OR P0, PT, R181, 0x22, P0 ;  /* 0x00000022b500780c */ /* 0x000fe80000701670 */
[----:B------:R-:W-:Y:S02]  /*92b0*/  FSEL R211, R39, -INF , !P0 ;  /* 0xff80000027d37808 */ /* 0x000fe40004000000 */
[----:B------:R-:W-:Y:S04]  /*92c0*/  ISETP.GT.AND P0, PT, R180, 0x28, !P2 ;  /* 0x00000028b400780c */ /* 0x000fe80005704270 */
[C---:B------:R-:W-:Y:S04]  /*92d0*/  ISETP.LT.OR P0, PT, R183.reuse, 0x29, P0 ;  /* 0x00000029b700780c */ /* 0x040fe80000701670 */
[----:B------:R-:W-:Y:S02]  /*92e0*/  FSEL R196, R48, -INF , !P0 ;  /* 0xff80000030c47808 */ /* 0x000fe40004000000 */
[----:B------:R-:W-:Y:S02]  /*92f0*/  ISETP.GT.AND P0, PT, R180, 0x29, !P1 ;  /* 0x00000029b400780c */ /* 0x000fe40004f04270 */
[----:B------:R-:W-:Y:S02]  /*9300*/  P2R R48, PR, RZ, 0x10 ;  /* 0x00000010ff307803 */ /* 0x000fe40000000000 */
[----:B------:R-:W-:Y:S04]  /*9310*/  ISETP.LT.OR P0, PT, R183, 0x2a, P0 ;  /* 0x0000002ab700780c */ /* 0x000fe80000701670 */
[----:B------:R-:W-:Y:S02]  /*9320*/  FSEL R188, R49, -INF , !P0 ;  /* 0xff80000031bc7808 */ /* 0x000fe40004000000 */
[----:B------:R-:W-:Y:S02]  /*9330*/  ISETP.GT.AND P0, PT, R177, 0x28, !P2 ;  /* 0x00000028b100780c */ /* 0x000fe40005704270 */
[----:B------:R-:W-:Y:S02]  /*9340*/  ISETP.GE.AND P2, PT, R170, 0x31, PT ;  /* 0x00000031aa00780c */ /* 0x000fe40003f46270 */
[----:B------:R-:W-:Y:S02]  /*9350*/  ISETP.LT.OR P0, PT, R181, 0x29, P0 ;  /* 0x00000029b500780c */ /* 0x000fe40000701670 */
[----:B-1----:R-:W-:Y:S02]  /*9360*/  P2R R36, PR, RZ, 0x2 ;  /* 0x00000002ff247803 */ /* 0x002fe40000000000 */
[----:B------:R-:W-:Y:S02]  /*9370*/  FSEL R205, R50, -INF , !P0 ;  /* 0xff80000032cd7808 */ /* 0x000fe40004000000 */
[----:B------:R-:W-:Y:S02]  /*9380*/  ISETP.GT.AND P0, PT, R177, 0x29, !P1 ;  /* 0x00000029b100780c */ /* 0x000fe40004f04270 */
[----:B------:R-:W-:Y:S02]  /*9390*/  ISETP.GE.AND P1, PT, R170, 0x32, PT ;  /* 0x00000032aa00780c */ /* 0x000fe40003f26270 */
[----:B------:R-:W-:Y:S02]  /*93a0*/  ISETP.LT.OR P0, PT, R181, 0x2a, P0 ;  /* 0x0000002ab500780c */ /* 0x000fe40000701670 */
[----:B------:R-:W-:Y:S02]  /*93b0*/  P2R R39, PR, RZ, 0x4 ;  /* 0x00000004ff277803 */ /* 0x000fe40000000000 */
[----:B------:R-:W-:Y:S02]  /*93c0*/  FSEL R251, R51, -INF , !P0 ;  /* 0xff80000033fb7808 */ /* 0x000fe40004000000 */
[----:B------:R-:W-:Y:S02]  /*93d0*/  ISETP.GT.AND P0, PT, R180, 0x30, !P2 ;  /* 0x00000030b400780c */ /* 0x000fe40005704270 */
[----:B------:R-:W-:Y:S02]  /*93e0*/  P2R R38, PR, RZ, 0x2 ;  /* 0x00000002ff267803 */ /* 0x000fe40000000000 */
[C---:B------:R-:W-:Y:S04]  /*93f0*/  ISETP.LT.OR P0, PT, R183.reuse, 0x31, P0 ;  /* 0x00000031b700780c */ /* 0x040fe80000701670 */
[----:B------:R-:W-:Y:S02]  /*9400*/  FSEL R208, R52, -INF , !P0 ;  /* 0xff80000034d07808 */ /* 0x000fe40004000000 */
[----:B------:R-:W-:Y:S04]  /*9410*/  ISETP.GT.AND P0, PT, R180, 0x31, !P1 ;  /* 0x00000031b400780c */ /* 0x000fe80004f04270 */
[----:B------:R-:W-:Y:S04]  /*9420*/  ISETP.LT.OR P0, PT, R183, 0x32, P0 ;  /* 0x00000032b700780c */ /* 0x000fe80000701670 */
        /* <DEDUP_REMOVED lines=46> */
[----:B------:R-:W-:Y:S04]  /*9710*/  ISETP.GT.AND P0, PT, R180, 0x49, !P4 ;  /* 0x00000049b400780c */ /* 0x000fe80006704270 */
[----:B------:R-:W-:Y:S04]  /*9720*/  ISETP.LT.OR P0, PT, R183, 0x4a, P0 ;  /* 0x0000004ab700780c */ /* 0x000fe80000701670 */
[----:B------:R-:W-:Y:S02]  /*9730*/  FSEL R203, R81, -INF , !P0 ;  /* 0xff80000051cb7808 */ /* 0x000fe40004000000 */
[----:B------:R-:W-:Y:S02]  /*9740*/  ISETP.GT.AND P0, PT, R177, 0x48, !P1 ;  /* 0x00000048b100780c */ /* 0x000fe40004f04270 */
[----:B------:R-:W-:Y:S02]  /*9750*/  ISETP.GE.AND P1, PT, R170, 0x51, PT ;  /* 0x00000051aa00780c */ /* 0x000fe40003f26270 */
        /* <DEDUP_REMOVED lines=19> */
[----:B------:R-:W-:Y:S04]  /*9890*/  ISETP.GT.AND P0, PT, R180, RZ, !P3 ;  /* 0x000000ffb400720c */ /* 0x000fe80005f04270 */
        /* <DEDUP_REMOVED lines=9> */
[----:B------:R-:W-:Y:S04]  /*9930*/  ISETP.LT.OR P0, PT, R181, 0x1, P0 ;  /* 0x00000001b500780c */ /* 0x000fe80000701670 */
[----:B------:R-:W-:Y:S02]  /*9940*/  FSEL R6, R6, -INF , !P0 ;  /* 0xff80000006067808 */ /* 0x000fe40004000000 */
[----:B------:R-:W-:Y:S04]  /*9950*/  ISETP.GT.AND P0, PT, R180, 0x58, !P5 ;  /* 0x00000058b400780c */ /* 0x000fe80006f04270 */
[C---:B------:R-:W-:Y:S04]  /*9960*/  ISETP.LT.OR P0, PT, R183.reuse, 0x59, P0 ;  /* 0x00000059b700780c */ /* 0x040fe80000701670 */
[----:B------:R-:W-:Y:S02]  /*9970*/  FSEL R186, R96, -INF , !P0 ;  /* 0xff80000060ba7808 */ /* 0x000fe40004000000 */
[----:B------:R-:W-:Y:S04]  /*9980*/  ISETP.GE.AND P0, PT, R170, 0x5a, PT ;  /* 0x0000005aaa00780c */ /* 0x000fe80003f06270 */
        /* <DEDUP_REMOVED lines=10> */
[----:B------:R-:W-:Y:S02]  /*9a30*/  ISETP.NE.AND P4, PT, R48, RZ, PT ;  /* 0x000000ff3000720c */ /* 0x000fe40003f85270 */
        /* <DEDUP_REMOVED lines=22> */
[----:B------:R-:W-:Y:S01]  /*9ba0*/  ISETP.NE.AND P2, PT, R21, RZ, PT ;  /* 0x000000ff1500720c */ /* 0x000fe20003f45270 */
[----:B------:R-:W1:Y:S03]  /*9bb0*/  SHFL.IDX PT, R28, R171, 0x3, 0x1c1f ;  /* 0x007c1f00ab1c7f89 */ /* 0x000e6600000e0000 */
[----:B------:R-:W-:Y:S04]  /*9bc0*/  ISETP.GT.AND P2, PT, R174, 0x19, !P2 ;  /* 0x00000019ae00780c */ /* 0x000fe80005744270 */
[----:B------:R-:W-:Y:S04]  /*9bd0*/  ISETP.LT.OR P2, PT, R175, 0x1a, P2 ;  /* 0x0000001aaf00780c */ /* 0x000fe80001741670 */
[----:B------:R-:W-:Y:S02]  /*9be0*/  FSEL R48, R29, -INF , !P2 ;  /* 0xff8000001d307808 */ /* 0x000fe40005000000 */
[----:B------:R-:W-:Y:S04]  /*9bf0*/  ISETP.NE.AND P2, PT, R184, RZ, PT ;  /* 0x000000ffb800720c */ /* 0x000fe80003f45270 */
[----:B------:R-:W-:Y:S04]  /*9c00*/  ISETP.GT.AND P2, PT, R174, 0x20, !P2 ;  /* 0x00000020ae00780c */ /* 0x000fe80005744270 */
[----:B------:R-:W-:Y:S01]  /*9c10*/  ISETP.LT.OR P2, PT, R175, 0x21, P2 ;  /* 0x00000021af00780c */ /* 0x000fe20001741670 */
[--C-:B-1----:R-:W-:Y:S03]  /*9c20*/  IMAD.IADD R24, R3, 0x1, R28.reuse ;  /* 0x0000000103187824 */ /* 0x102fe600078e021c */
[----:B------:R-:W-:Y:S01]  /*9c30*/  FSEL R40, R40, -INF , !P2 ;  /* 0xff80000028287808 */ /* 0x000fe20005000000 */
[----:B------:R-:W-:Y:S01]  /*9c40*/  IMAD.IADD R25, R2, 0x1, R28 ;  /* 0x0000000102197824 */ /* 0x000fe200078e021c */
        /* <DEDUP_REMOVED lines=38> */
[----:B------:R-:W-:Y:S04]  /*9eb0*/  ISETP.LT.OR P2, PT, R175, 0x49, P2 ;  /* 0x00000049af00780c */ /* 0x000fe80001741670 */
[----:B------:R-:W-:Y:S02]  /*9ec0*/  FSEL R207, R76, -INF , !P2 ;  /* 0xff8000004ccf7808 */ /* 0x000fe40005000000 */
[C---:B------:R-:W-:Y:S02]  /*9ed0*/  ISETP.GT.AND P2, PT, R174.reuse, 0x49, !P4 ;  /* 0x00000049ae00780c */ /* 0x040fe40006744270 */
[----:B------:R-:W-:Y:S02]  /*9ee0*/  ISETP.NE.AND P4, PT, R179, RZ, PT ;  /* 0x000000ffb300720c */ /* 0x000fe40003f85270 */
        /* <DEDUP_REMOVED lines=11> */
[----:B------:R-:W-:Y:S02]  /*9fa0*/  ISETP.GT.AND P2, PT, R174, RZ, !P3 ;  /* 0x000000ffae00720c */ /* 0x000fe40005f44270 */
[----:B------:R-:W-:Y:S02]  /*9fb0*/  ISETP.NE.AND P3, PT, R176, RZ, PT ;  /* 0x000000ffb000720c */ /* 0x000fe40003f65270 */
[C---:B------:R-:W-:Y:S04]  /*9fc0*/  ISETP.LT.OR P2, PT, R175.reuse, 0x1, P2 ;  /* 0x00000001af00780c */ /* 0x040fe80001741670 */
[----:B------:R-:W-:Y:S02]  /*9fd0*/  FSEL R8, R8, -INF , !P2 ;  /* 0xff80000008087808 */ /* 0x000fe40005000000 */
[----:B------:R-:W-:Y:S04]  /*9fe0*/  ISETP.GT.AND P2, PT, R174, 0x59, !P0 ;  /* 0x00000059ae00780c */ /* 0x000fe80004744270 */
[----:B------:R-:W-:Y:S04]  /*9ff0*/  ISETP.LT.OR P2, PT, R175, 0x5a, P2 ;  /* 0x0000005aaf00780c */ /* 0x000fe80001741670 */
        /* <DEDUP_REMOVED lines=19> */
.L_x_2445:
[----:B------:R-:W-:Y:S04]  /*a130*/  MOV R2, c[0x0][0x32c] ;  /* 0x0000cb0000027a02 */ /* 0x000fe80000000f00 */
[----:B------:R-:W-:Y:S11]  /*a140*/  ISETP.NE.AND P2, PT, R2, 0x1, PT ;  /* 0x000000010200780c */ /* 0x000ff60003f45270 */
[----:B------:R-:W-:Y:S02]  /*a150*/  @!UPT UIADD3 URZ, URZ, URZ, URZ ;  /* 0x0000003f3f3ff290 */ /* 0x000fe4000fffe03f */
[----:B------:R-:W-:Y:S05]  /*a160*/  @P2 IMAD.HI.U32 R2, R28, c[0x0][0x330], RZ ;  /* 0x0000cc001c022a27 */ /* 0x000fea00078e00ff */
[----:B------:R-:W-:Y:S02]  /*a170*/  @P2 SHF.R.U32.HI R28, RZ, c[0x0][0x334], R2 ;  /* 0x0000cd00ff1c2a19 */ /* 0x000fe40000011602 */
.L_x_2446:
[----:B------:R-:W-:Y:S05]  /*a180*/  BSYNC B0 ;  /* 0x0000000000007941 */ /* 0x000fea0003800000 */
.L_x_2444:
[----:B------:R-:W-:Y:S04]  /*a190*/  IMAD.IADD R170, R170, 0x1, -R238 ;  /* 0x00000001aaaa7824 */ /* 0x000fe800078e0aee */
[----:B------:R-:W-:Y:S05]  /*a1a0*/  IMAD R170, R28, c[0x0][0x32c], R170 ;  /* 0x0000cb001caa7a24 */ /* 0x000fea00078e02aa */
[----:B------:R-:W-:Y:S02]  /*a1b0*/  IADD3 R2, R170, c[0x0][0x32c], RZ ;  /* 0x0000cb00aa027a10 */ /* 0x000fe40007ffe0ff */
[----:B------:R-:W-:Y:S02]  /*a1c0*/  IMNMX R25, R25, R170, !PT ;  /* 0x000000aa19197217 */ /* 0x000fe40007800200 */
[----:B------:R-:W-:Y:S02]  /*a1d0*/  IMNMX R24, R24, R2, PT ;  /* 0x0000000218187217 */ /* 0x000fe40003800200 */
.L_x_2443:
[----:B------:R-:W2:Y:S01]  /*a1e0*/  LDL.LU R89, [R1+0x10] ;  /* 0x0000100001597983 */ /* 0x000ea20000300800 */
[----:B------:R-:W-:Y:S01]  /*a1f0*/  ISETP.NE.AND P2, PT, R67, RZ, PT ;  /* 0x000000ff4300720c */ /* 0x000fe20003f45270 */
[----:B------:R-:W-:Y:S01]  /*a200*/  IMAD.MOV.U32 R86, RZ, RZ, R208 ;  /* 0x000000ffff567224 */ /* 0x000fe200078e00d0 */
[----:B------:R-:W-:Y:S01]  /*a210*/  FMNMX.FTZ R3, R4, R167, !PT ;  /* 0x000000a704037209 */ /* 0x000fe20007810000 */
[----:B------:R-:W3:Y:S01]  /*a220*/  LDL.LU R44, [R1+0xc] ;  /* 0x00000c00012c7983 */ /* 0x000ee20000300800 */
[----:B------:R-:W-:Y:S01]  /*a230*/  ISETP.GT.AND P2, PT, R25, RZ, !P2 ;  /* 0x000000ff1900720c */ /* 0x000fe20005744270 */
[----:B------:R-:W-:Y:S01]  /*a240*/  IMAD.MOV.U32 R61, RZ, RZ, R246 ;  /* 0x000000ffff3d7224 */ /* 0x000fe200078e00f6 */
        /* <DEDUP_REMOVED lines=19> */
[----:B------:R-:W-:Y:S01]  /*a380*/  MOV R92, R40 ;  /* 0x00000028005c7202 */ /* 0x000fe20000000f00 */
[----:B------:R-:W-:Y:S01]  /*a390*/  IMAD.MOV.U32 R40, RZ, RZ, R191 ;  /* 0x000000ffff287224 */ /* 0x000fe200078e00bf */
[----:B------:R-:W-:Y:S02]  /*a3a0*/  ISETP.GT.AND P2, PT, R25, 0x9, !P2 ;  /* 0x000000091900780c */ /* 0x000fe40005744270 */
[----:B------:R-:W-:Y:S02]  /*a3b0*/  MOV R85, R211 ;  /* 0x000000d300557202 */ /* 0x000fe40000000f00 */
[----:B------:R-:W-:Y:S02]  /*a3c0*/  ISETP.LT.OR P2, PT, R24, 0xa, P2 ;  /* 0x0000000a1800780c */ /* 0x000fe40001741670 */
[----:B------:R-:W-:Y:S02]  /*a3d0*/  MOV R87, R205 ;  /* 0x000000cd00577202 */ /* 0x000fe40000000f00 */
[----:B------:R-:W-:Y:S02]  /*a3e0*/  FSEL R15, R15, -INF , !P2 ;  /* 0xff8000000f0f7808 */ /* 0x000fe40005000000 */
[----:B------:R-:W-:Y:S02]  /*a3f0*/  ISETP.NE.AND P2, PT, R178, RZ, PT ;  /* 0x000000ffb200720c */ /* 0x000fe40003f45270 */
[----:B------:R-:W-:Y:S02]  /*a400*/  MOV R29, R195 ;  /* 0x000000c3001d7202 */ /* 0x000fe40000000f00 */
[C---:B------:R-:W-:Y:S02]  /*a410*/  ISETP.GT.AND P2, PT, R25.reuse, 0x10, !P2 ;  /* 0x000000101900780c */ /* 0x040fe40005744270 */
[C---:B------:R-:W-:Y:S02]  /*a420*/  ISETP.GT.AND P1, PT, R25.reuse, 0x50, !P1 ;  /* 0x000000501900780c */ /* 0x040fe40004f24270 */
[C---:B------:R-:W-:Y:S02]  /*a430*/  ISETP.LT.OR P2, PT, R24.reuse, 0x11, P2 ;  /* 0x000000111800780c */ /* 0x040fe40001741670 */
[----:B------:R-:W-:Y:S02]  /*a440*/  ISETP.LT.OR P1, PT, R24, 0x51, P1 ;  /* 0x000000511800780c */ /* 0x000fe40000f21670 */
[----:B------:R-:W-:Y:S02]  /*a450*/  FSEL R57, R26, -INF , !P2 ;  /* 0xff8000001a397808 */ /* 0x000fe40005000000 */
[----:B------:R-:W-:Y:S02]  /*a460*/  ISETP.NE.AND P2, PT, R182, RZ, PT ;  /* 0x000000ffb600720c */ /* 0x000fe40003f45270 */
[C---:B------:R-:W-:Y:S02]  /*a470*/  ISETP.GT.AND P6, PT, R25.reuse, 0x51, !P6 ;  /* 0x000000511900780c */ /* 0x040fe400077c4270 */
[----:B------:R-:W-:Y:S02]  /*a480*/  ISETP.GT.AND P2, PT, R25, 0x11, !P2 ;  /* 0x000000111900780c */ /* 0x000fe40005744270 */
[----:B------:R-:W-:Y:S02]  /*a490*/  FSEL R191, R90, -INF , !P1 ;  /* 0xff8000005abf7808 */ /* 0x000fe40004800000 */
[C---:B------:R-:W-:Y:S02]  /*a4a0*/  ISETP.LT.OR P2, PT, R24.reuse, 0x12, P2 ;  /* 0x000000121800780c */ /* 0x040fe40001741670 */
[----:B------:R-:W-:Y:S02]  /*a4b0*/  ISETP.LT.OR P6, PT, R24, 0x52, P6 ;  /* 0x000000521800780c */ /* 0x000fe400037c1670 */
[----:B------:R-:W-:Y:S02]  /*a4c0*/  FSEL R56, R27, -INF , !P2 ;  /* 0xff8000001b387808 */ /* 0x000fe40005000000 */
[----:B------:R-:W-:Y:S02]  /*a4d0*/  ISETP.NE.AND P2, PT, R22, RZ, PT ;  /* 0x000000ff1600720c */ /* 0x000fe40003f45270 */
[C---:B------:R-:W-:Y:S02]  /*a4e0*/  ISETP.GT.AND P5, PT, R25.reuse, 0x58, !P5 ;  /* 0x000000581900780c */ /* 0x040fe40006fa4270 */
[----:B------:R-:W-:Y:S02]  /*a4f0*/  ISETP.GT.AND P2, PT, R25, 0x18, !P2 ;  /* 0x000000181900780c */ /* 0x000fe40005744270 */
[----:B------:R-:W-:Y:S02]  /*a500*/  MOV R90, R187 ;  /* 0x000000bb005a7202 */ /* 0x000fe40000000f00 */
[C---:B------:R-:W-:Y:S02]  /*a510*/  ISETP.LT.OR P2, PT, R24.reuse, 0x19, P2 ;  /* 0x000000191800780c */ /* 0x040fe40001741670 */
[----:B------:R-:W-:Y:S02]  /*a520*/  ISETP.LT.OR P5, PT, R24, 0x59, P5 ;  /* 0x000000591800780c */ /* 0x000fe40002fa1670 */
        /* <DEDUP_REMOVED lines=28> */
[----:B------:R-:W-:Y:S01]  /*a6f0*/  FSEL R28, R46, -INF , !P2 ;  /* 0xff8000002e1c7808 */ /* 0x000fe20005000000 */
[----:B------:R-:W-:Y:S01]  /*a700*/  IMAD.MOV.U32 R46, RZ, RZ, R199 ;  /* 0x000000ffff2e7224 */ /* 0x000fe200078e00c7 */
        /* <DEDUP_REMOVED lines=8> */
[----:B------:R-:W-:Y:S02]  /*a790*/  MOV R47, R198 ;  /* 0x000000c6002f7202 */ /* 0x000fe40000000f00 */
[----:B------:R-:W-:Y:S02]  /*a7a0*/  ISETP.GT.AND P2, PT, R25, 0x30, !P2 ;  /* 0x000000301900780c */ /* 0x000fe40005744270 */
[----:B------:R-:W-:Y:S02]  /*a7b0*/  FMNMX.FTZ R21, R47, R21, !PT ;  /* 0x000000152f157209 */ /* 0x000fe40007810000 */
[----:B------:R-:W-:Y:S02]  /*a7c0*/  ISETP.LT.OR P2, PT, R24, 0x31, P2 ;  /* 0x000000311800780c */ /* 0x000fe40001741670 */
[----:B------:R-:W-:Y:S02]  /*a7d0*/  FMNMX.FTZ R21, R81, R21, !PT ;  /* 0x0000001551157209 */ /* 0x000fe40007810000 */
[----:B------:R-:W-:Y:S01]  /*a7e0*/  FSEL R45, R58, -INF , !P2 ;  /* 0xff8000003a2d7808 */ /* 0x000fe20005000000 */
[----:B------:R-:W-:Y:S01]  /*a7f0*/  IMAD.MOV.U32 R58, RZ, RZ, R2 ;  /* 0x000000ffff3a7224 */ /* 0x000fe200078e0002 */
[----:B------:R-:W-:Y:S02]  /*a800*/  FMNMX.FTZ R2, R6, R166, !PT ;  /* 0x000000a606027209 */ /* 0x000fe40007810000 */
        /* <DEDUP_REMOVED lines=8> */
[----:B------:R-:W-:Y:S02]  /*a890*/  FMNMX.FTZ R2, R18, R2, !PT ;  /* 0x0000000212027209 */ /* 0x000fe40007810000 */
        /* <DEDUP_REMOVED lines=43> */
[----:B------:R-:W-:Y:S02]  /*ab50*/  FMNMX.FTZ R23, R93, R23, !PT ;  /* 0x000000175d177209 */ /* 0x000fe40007810000 */
[----:B------:R-:W-:Y:S02]  /*ab60*/  ISETP.GT.AND P0, PT, R25, 0x59, !P0 ;  /* 0x000000591900780c */ /* 0x000fe40004704270 */
[----:B------:R-:W-:Y:S02]  /*ab70*/  FMNMX.FTZ R23, R84, R23, !PT ;  /* 0x0000001754177209 */ /* 0x000fe40007810000 */
[----:B------:R-:W-:Y:S01]  /*ab80*/  FSEL R184, R94, -INF , !P5 ;  /* 0xff8000005eb87808 */ /* 0x000fe20006800000 */
[----:B------:R-:W-:Y:S01]  /*ab90*/  IMAD.MOV.U32 R94, RZ, RZ, R196 ;  /* 0x000000ffff5e7224 */ /* 0x000fe200078e00c4 */
[----:B------:R-:W-:Y:S02]  /*aba0*/  FMNMX.FTZ R23, R28, R23, !PT ;  /* 0x000000171c177209 */ /* 0x000fe40007810000 */
[----:B------:R-:W-:Y:S04]  /*abb0*/  ISETP.LT.OR P0, PT, R24, 0x5a, P0 ;  /* 0x0000005a1800780c */ /* 0x000fe80000701670 */
[----:B------:R-:W-:Y:S02]  /*abc0*/  FSEL R73, R95, -INF , !P0 ;  /* 0xff8000005f497808 */ /* 0x000fe40004000000 */
[----:B------:R-:W-:Y:S02]  /*abd0*/  MOV R95, R29 ;  /* 0x0000001d005f7202 */ /* 0x000fe40000000f00 */
[----:B---3--:R-:W-:Y:S02]  /*abe0*/  FMNMX.FTZ R2, R44, R2, !PT ;  /* 0x000000022c027209 */ /* 0x008fe40007810000 */
[----:B--2---:R-:W-:Y:S02]  /*abf0*/  FMNMX.FTZ R3, R89, R3, !PT ;  /* 0x0000000359037209 */ /* 0x004fe40007810000 */
        /* <DEDUP_REMOVED lines=29> */
[----:B------:R-:W-:Y:S01]  /*add0*/  FSEL R187, R91, -INF , !P6 ;  /* 0xff8000005bbb7808 */ /* 0x000fe20007000000 */
[----:B------:R-:W1:Y:S01]  /*ade0*/  SHFL.BFLY PT, R22, R3, 0x2, 0x1f ;  /* 0x0c401f0003167f89 */ /* 0x000e6200000e0000 */
[----:B------:R-:W-:Y:S07]  /*adf0*/  IMAD.MOV.U32 R91, RZ, RZ, R192 ;  /* 0x000000ffff5b7224 */ /* 0x000fee00078e00c0 */
[----:B------:R-:W2:Y:S01]  /*ae00*/  SHFL.BFLY PT, R26, R2, 0x2, 0x1f ;  /* 0x0c401f00021a7f89 */ /* 0x000ea200000e0000 */
[----:B-1----:R-:W-:Y:S07]  /*ae10*/  FMNMX.FTZ R3, R3, R22, !PT ;  /* 0x0000001603037209 */ /* 0x002fee0007810000 */
[----:B------:R-:W1:Y:S01]  /*ae20*/  SHFL.BFLY PT, R22, R3, 0x1, 0x1f ;  /* 0x0c201f0003167f89 */ /* 0x000e6200000e0000 */
[----:B--2---:R-:W-:Y:S02]  /*ae30*/  FMNMX.FTZ R2, R2, R26, !PT ;  /* 0x0000001a02027209 */ /* 0x004fe40007810000 */
[----:B-1----:R-:W-:Y:S05]  /*ae40*/  FMNMX.FTZ R3, R3, R22, !PT ;  /* 0x0000001603037209 */ /* 0x002fea0007810000 */
[----:B------:R-:W1:Y:S01]  /*ae50*/  SHFL.BFLY PT, R22, R2, 0x1, 0x1f ;  /* 0x0c201f0002167f89 */ /* 0x000e6200000e0000 */
[C---:B------:R-:W-:Y:S01]  /*ae60*/  FSETP.NEU.FTZ.AND P2, PT, R3.reuse, -INF , PT ;  /* 0xff8000000300780b */ /* 0x040fe20003f5d000 */
[C---:B------:R-:W-:Y:S03]  /*ae70*/  FMUL.FTZ R199, R3.reuse, c[0x0][0x2d0] ;  /* 0x0000b40003c77a20 */ /* 0x040fe60000410000 */
[----:B------:R-:W-:Y:S02]  /*ae80*/  FSEL R71, R3, RZ, P2 ;  /* 0x000000ff03477208 */ /* 0x000fe40001000000 */
[----:B------:R-:W-:Y:S03]  /*ae90*/  FSEL R199, R199, RZ, P2 ;  /* 0x000000ffc7c77208 */ /* 0x000fe60001000000 */
[----:B------:R-:W-:Y:S02]  /*aea0*/  FADD.FTZ R71, -R71, R167 ;  /* 0x000000a747477221 */ /* 0x000fe40000010100 */
[--C-:B------:R-:W-:Y:S02]  /*aeb0*/  FFMA.FTZ R172, R4, c[0x0][0x2d0], -R199.reuse ;  /* 0x0000b40004ac7a23 */ /* 0x100fe400000108c7 */
[----:B------:R-:W2:Y:S01]  /*aec0*/  SHFL.BFLY PT, R4, R21, 0x2, 0x1f ;  /* 0x0c401f0015047f89 */ /* 0x000ea200000e0000 */
        /* <DEDUP_REMOVED lines=8> */
[----:B------:R-:W-:Y:S01]  /*af50*/  FMUL.FTZ R71, R71, c[0x0][0x2d0] ;  /* 0x0000b40047477a20 */ /* 0x000fe20000410000 */
[----:B------:R-:W-:Y:S01]  /*af60*/  FMNMX.FTZ R5, R59, R5, !PT ;  /* 0x000000053b057209 */ /* 0x000fe20007810000 */
[--C-:B------:R-:W-:Y:S01]  /*af70*/  FFMA.FTZ R178, R17, c[0x0][0x2d0], -R199.reuse ;  /* 0x0000b40011b27a23 */ /* 0x100fe200000108c7 */
[----:B------:R-:W-:Y:S02]  /*af80*/  FSETP.NEU.FTZ.AND P1, PT, R2, -INF , PT ;  /* 0xff8000000200780b */ /* 0x000fe40003f3d000 */
[----:B------:R-:W1:Y:S01]  /*af90*/  MUFU.EX2 R97, R97 ;  /* 0x0000006100617308 */ /* 0x000e620000000800 */
[----:B------:R-:W-:Y:S01]  /*afa0*/  FMNMX.FTZ R5, R62, R5, !PT ;  /* 0x000000053e057209 */ /* 0x000fe20007810000 */
[C---:B------:R-:W-:Y:S01]  /*afb0*/  FMUL.FTZ R198, R2.reuse, c[0x0][0x2d0] ;  /* 0x0000b40002c67a20 */ /* 0x040fe20000410000 */
[----:B------:R-:W-:Y:S01]  /*afc0*/  FSEL R70, R2, RZ, P1 ;  /* 0x000000ff02467208 */ /* 0x000fe20000800000 */
[--C-:B------:R-:W-:Y:S02]  /*afd0*/  FFMA.FTZ R249, R249, c[0x0][0x2d0], -R199.reuse ;  /* 0x0000b400f9f97a23 */ /* 0x100fe400000108c7 */
[--C-:B------:R-:W-:Y:S01]  /*afe0*/  FFMA.FTZ R248, R248, c[0x0][0x2d0], -R199.reuse ;  /* 0x0000b400f8f87a23 */ /* 0x100fe200000108c7 */
[----:B------:R-:W-:Y:S01]  /*aff0*/  FSEL R198, R198, RZ, P1 ;  /* 0x000000ffc6c67208 */ /* 0x000fe20000800000 */
[----:B------:R-:W-:Y:S02]  /*b000*/  FADD.FTZ R70, -R70, R166 ;  /* 0x000000a646467221 */ /* 0x000fe40000010100 */
[----:B------:R-:W-:Y:S01]  /*b010*/  MUFU.EX2 R74, R74 ;  /* 0x0000004a004a7308 */ /* 0x000fe20000000800 */
[----:B--2---:R-:W-:Y:S01]  /*b020*/  FMNMX.FTZ R21, R21, R4, !PT ;  /* 0x0000000415157209 */ /* 0x004fe20007810000 */
[--C-:B------:R-:W-:Y:S01]  /*b030*/  FFMA.FTZ R96, R0, c[0x0][0x2d0], -R198.reuse ;  /* 0x0000b40000607a23 */ /* 0x100fe200000108c6 */
[----:B------:R-:W-:Y:S01]  /*b040*/  FMNMX.FTZ R4, R63, R5, !PT ;  /* 0x000000053f047209 */ /* 0x000fe20007810000 */
[--C-:B------:R-:W-:Y:S02]  /*b050*/  FFMA.FTZ R169, R7, c[0x0][0x2d0], -R198.reuse ;  /* 0x0000b40007a97a23 */ /* 0x100fe400000108c6 */
[----:B------:R-:W2:Y:S01]  /*b060*/  SHFL.BFLY PT, R5, R21, 0x1, 0x1f ;  /* 0x0c201f0015057f89 */ /* 0x000ea200000e0000 */
[----:B------:R-:W-:Y:S01]  /*b070*/  FMNMX.FTZ R4, R246, R4, !PT ;  /* 0x00000004f6047209 */ /* 0x000fe20007810000 */
[--C-:B------:R-:W-:Y:S02]  /*b080*/  FFMA.FTZ R168, R19, c[0x0][0x2d0], -R198.reuse ;  /* 0x0000b40013a87a23 */ /* 0x100fe400000108c6 */
[----:B------:R-:W3:Y:S01]  /*b090*/  MUFU.EX2 R75, R75 ;  /* 0x0000004b004b7308 */ /* 0x000ee20000000800 */
[----:B------:R-:W-:Y:S01]  /*b0a0*/  FMNMX.FTZ R4, R211, R4, !PT ;  /* 0x00000004d3047209 */ /* 0x000fe20007810000 */
[--C-:B------:R-:W-:Y:S02]  /*b0b0*/  FFMA.FTZ R174, R6, c[0x0][0x2d0], -R198.reuse ;  /* 0x0000b40006ae7a23 */ /* 0x100fe400000108c6 */
[----:B------:R-:W-:Y:S01]  /*b0c0*/  FMUL.FTZ R70, R70, c[0x0][0x2d0] ;  /* 0x0000b40046467a20 */ /* 0x000fe20000410000 */
[----:B------:R-:W-:Y:S01]  /*b0d0*/  FMNMX.FTZ R4, R208, R4, !PT ;  /* 0x00000004d0047209 */ /* 0x000fe20007810000 */
[--C-:B------:R-:W-:Y:S01]  /*b0e0*/  FFMA.FTZ R196, R35, c[0x0][0x2d0], -R198.reuse ;  /* 0x0000b40023c47a23 */ /* 0x100fe200000108c6 */
[----:B-1----:R-:W-:Y:S01]  /*b0f0*/  F2FP.PACK_AB R76, R97, R172 ;  /* 0x000000ac614c723e */ /* 0x002fe200000000ff */
[--C-:B------:R-:W-:Y:S01]  /*b100*/  FFMA.FTZ R182, R16, c[0x0][0x2d0], -R198.reuse ;  /* 0x0000b40010b67a23 */ /* 0x100fe200000108c6 */
[----:B------:R-:W-:Y:S01]  /*b110*/  FMNMX.FTZ R4, R205, R4, !PT ;  /* 0x00000004cd047209 */ /* 0x000fe20007810000 */
[----:B------:R-:W-:Y:S01]  /*b120*/  MUFU.EX2 R174, R174 ;  /* 0x000000ae00ae7308 */ /* 0x000fe20000000800 */
[--C-:B------:R-:W-:Y:S02]  /*b130*/  FFMA.FTZ R252, R252, c[0x0][0x2d0], -R198.reuse ;  /* 0x0000b400fcfc7a23 */ /* 0x100fe400000108c6 */
[----:B------:R-:W-:Y:S01]  /*b140*/  FMNMX.FTZ R4, R191, R4, !PT ;  /* 0x00000004bf047209 */ /* 0x000fe20007810000 */
[--C-:B------:R-:W-:Y:S02]  /*b150*/  FFMA.FTZ R250, R250, c[0x0][0x2d0], -R198.reuse ;  /* 0x0000b400fafa7a23 */ /* 0x100fe400000108c6 */
[--C-:B------:R-:W-:Y:S01]  /*b160*/  FFMA.FTZ R247, R247, c[0x0][0x2d0], -R198.reuse ;  /* 0x0000b400f7f77a23 */ /* 0x100fe200000108c6 */
[----:B------:R-:W-:Y:S01]  /*b170*/  FMNMX.FTZ R4, R187, R4, !PT ;  /* 0x00000004bb047209 */ /* 0x000fe20007810000 */
[--C-:B------:R-:W-:Y:S02]  /*b180*/  FFMA.FTZ R209, R209, c[0x0][0x2d0], -R198.reuse ;  /* 0x0000b400d1d17a23 */ /* 0x100fe400000108c6 */
[----:B------:R-:W1:Y:S01]  /*b190*/  MUFU.EX2 R169, R169 ;  /* 0x000000a900a97308 */ /* 0x000e620000000800 */
[----:B------:R-:W-:Y:S01]  /*b1a0*/  FMNMX.FTZ R4, R184, R4, !PT ;  /* 0x00000004b8047209 */ /* 0x000fe20007810000 */
[--C-:B------:R-:W-:Y:S01]  /*b1b0*/  FFMA.FTZ R206, R206, c[0x0][0x2d0], -R199.reuse ;  /* 0x0000b400cece7a23 */ /* 0x100fe200000108c7 */
[----:B--2---:R-:W-:Y:S01]  /*b1c0*/  FMNMX.FTZ R0, R21, R5, !PT ;  /* 0x0000000515007209 */ /* 0x004fe20007810000 */
[--C-:B------:R-:W-:Y:S01]  /*b1d0*/  FFMA.FTZ R203, R203, c[0x0][0x2d0], -R199.reuse ;  /* 0x0000b400cbcb7a23 */ /* 0x100fe200000108c7 */
[----:B------:R-:W-:Y:S01]  /*b1e0*/  FMNMX.FTZ R4, R73, R4, !PT ;  /* 0x0000000449047209 */ /* 0x000fe20007810000 */
[----:B------:R-:W-:Y:S01]  /*b1f0*/  LDSM.16.MT88.4 R20, [R225+0x100] ;  /* 0x00010000e114783b */ /* 0x000fe20000004200 */
[C---:B------:R-:W-:Y:S01]  /*b200*/  FSETP.NEU.FTZ.AND P0, PT, R0.reuse, -INF , PT ;  /* 0xff8000000000780b */ /* 0x040fe20003f1d000 */
[----:B------:R-:W-:Y:S01]  /*b210*/  FMUL.FTZ R195, R0, c[0x0][0x2d0] ;  /* 0x0000b40000c37a20 */ /* 0x000fe20000410000 */
[----:B---3--:R-:W-:Y:S01]  /*b220*/  F2FP.PACK_AB R78, R75, R74 ;  /* 0x0000004a4b4e723e */ /* 0x008fe200000000ff */
[----:B------:R-:W-:Y:S01]  /*b230*/  MUFU.EX2 R96, R96 ;  /* 0x0000006000607308 */ /* 0x000fe20000000800 */
[--C-:B------:R-:W-:Y:S02]  /*b240*/  FFMA.FTZ R202, R202, c[0x0][0x2d0], -R198.reuse ;  /* 0x0000b400caca7a23 */ /* 0x100fe400000108c6 */
[----:B------:R-:W-:Y:S01]  /*b250*/  FSEL R195, R195, RZ, P0 ;  /* 0x000000ffc3c37208 */ /* 0x000fe20000000000 */
[----:B------:R-:W2:Y:S01]  /*b260*/  SHFL.BFLY PT, R5, R4, 0x2, 0x1f ;  /* 0x0c401f0004057f89 */ /* 0x000ea200000e0000 */
[--C-:B------:R-:W-:Y:S02]  /*b270*/  FFMA.FTZ R201, R201, c[0x0][0x2d0], -R198.reuse ;  /* 0x0000b400c9c97a23 */ /* 0x100fe400000108c6 */
[----:B------:R-:W-:Y:S02]  /*b280*/  FFMA.FTZ R200, R200, c[0x0][0x2d0], -R199 ;  /* 0x0000b400c8c87a23 */ /* 0x000fe400000108c7 */
[--C-:B------:R-:W-:Y:S01]  /*b290*/  FFMA.FTZ R51, R51, c[0x0][0x2d0], -R195.reuse ;  /* 0x0000b40033337a23 */ /* 0x100fe200000108c3 */
[----:B------:R-:W3:Y:S01]  /*b2a0*/  MUFU.EX2 R168, R168 ;  /* 0x000000a800a87308 */ /* 0x000ee20000000800 */
[--C-:B------:R-:W-:Y:S02]  /*b2b0*/  FFMA.FTZ R49, R49, c[0x0][0x2d0], -R195.reuse ;  /* 0x0000b40031317a23 */ /* 0x100fe400000108c3 */
[--C-:B------:R-:W-:Y:S01]  /*b2c0*/  FFMA.FTZ R173, R8, c[0x0][0x2d0], -R195.reuse ;  /* 0x0000b40008ad7a23 */ /* 0x100fe200000108c3 */
[----:B-1----:R-:W-:Y:S01]  /*b2d0*/  F2FP.PACK_AB R77, R169, R174 ;  /* 0x000000aea94d723e */ /* 0x002fe200000000ff */
[--C-:B------:R-:W-:Y:S02]  /*b2e0*/  FFMA.FTZ R99, R9, c[0x0][0x2d0], -R195.reuse ;  /* 0x0000b40009637a23 */ /* 0x100fe400000108c3 */
[--C-:B------:R-:W-:Y:S02]  /*b2f0*/  FFMA.FTZ R98, R12, c[0x0][0x2d0], -R195.reuse ;  /* 0x0000b4000c627a23 */ /* 0x100fe400000108c3 */
[--C-:B------:R-:W-:Y:S01]  /*b300*/  FFMA.FTZ R170, R13, c[0x0][0x2d0], -R195.reuse ;  /* 0x0000b4000daa7a23 */ /* 0x100fe200000108c3 */
[----:B------:R-:W1:Y:S01]  /*b310*/  MUFU.EX2 R71, R71 ;  /* 0x0000004700477308 */ /* 0x000e620000000800 */
[--C-:B------:R-:W-:Y:S02]  /*b320*/  FFMA.FTZ R245, R245, c[0x0][0x2d0], -R195.reuse ;  /* 0x0000b400f5f57a23 */ /* 0x100fe400000108c3 */
[--C-:B------:R-:W-:Y:S02]  /*b330*/  FFMA.FTZ R210, R210, c[0x0][0x2d0], -R195.reuse ;  /* 0x0000b400d2d27a23 */ /* 0x100fe400000108c3 */
[--C-:B------:R-:W-:Y:S02]  /*b340*/  FFMA.FTZ R207, R207, c[0x0][0x2d0], -R195.reuse ;  /* 0x0000b400cfcf7a23 */ /* 0x100fe400000108c3 */
[----:B------:R-:W-:Y:S01]  /*b350*/  FFMA.FTZ R204, R204, c[0x0][0x2d0], -R195 ;  /* 0x0000b400cccc7a23 */ /* 0x000fe200000108c3 */
[----:B--2---:R-:W-:Y:S01]  /*b360*/  FMNMX.FTZ R4, R4, R5, !PT ;  /* 0x0000000504047209 */ /* 0x004fe20007810000 */
[----:B------:R-:W-:Y:S01]  /*b370*/  FFMA.FTZ R197, R197, c[0x0][0x2d0], -R199 ;  /* 0x0000b400c5c57a23 */ /* 0x000fe200000108c7 */
[----:B------:R-:W2:Y:S01]  /*b380*/  MUFU.EX2 R70, R70 ;  /* 0x0000004600467308 */ /* 0x000ea20000000800 */
[----:B------:R-:W-:Y:S01]  /*b390*/  FSEL R5, R0, RZ, P0 ;  /* 0x000000ff00057208 */ /* 0x000fe20000000000 */
[--C-:B------:R-:W-:Y:S01]  /*b3a0*/  FFMA.FTZ R194, R194, c[0x0][0x2d0], -R198.reuse ;  /* 0x0000b400c2c27a23 */ /* 0x100fe200000108c6 */
[----:B------:R-:W4:Y:S01]  /*b3b0*/  SHFL.BFLY PT, R72, R4, 0x1, 0x1f ;  /* 0x0c201f0004487f89 */ /* 0x000f2200000e0000 */
[----:B---3--:R-:W-:Y:S01]  /*b3c0*/  F2FP.PACK_AB R79, R168, R96 ;  /* 0x00000060a84f723e */ /* 0x008fe200000000ff */
[--C-:B------:R-:W-:Y:S02]  /*b3d0*/  FFMA.FTZ R189, R189, c[0x0][0x2d0], -R198.reuse ;  /* 0x0000b400bdbd7a23 */ /* 0x100fe400000108c6 */
[----:B------:R-:W-:Y:S02]  /*b3e0*/  FADD.FTZ R5, -R5, R165 ;  /* 0x000000a505057221 */ /* 0x000fe40000010100 */
[----:B------:R-:W-:Y:S01]  /*b3f0*/  FFMA.FTZ R186, R186, c[0x0][0x2d0], -R199 ;  /* 0x0000b400baba7a23 */ /* 0x000fe200000108c7 */
[----:B------:R-:W-:Y:S01]  /*b400*/  MUFU.EX2 R173, R173 ;  /* 0x000000ad00ad7308 */ /* 0x000fe20000000800 */
[----:B------:R-:W-:Y:S02]  /*b410*/  FMUL.FTZ R5, R5, c[0x0][0x2d0] ;  /* 0x0000b40005057a20 */ /* 0x000fe40000410000 */
[----:B------:R-:W-:Y:S02]  /*b420*/  FFMA.FTZ R180, R180, c[0x0][0x2d0], -R198 ;  /* 0x0000b400b4b47a23 */ /* 0x000fe400000108c6 */
[C---:B-1----:R-:W-:Y:S02]  /*b430*/  FMUL.FTZ R17, R71.reuse, R149 ;  /* 0x0000009547117220 */ /* 0x042fe40000410000 */
[----:B------:R-:W-:Y:S02]  /*b440*/  IMAD.MOV.U32 R149, RZ, RZ, R58 ;  /* 0x000000ffff957224 */ /* 0x000fe400078e003a */
[C---:B------:R-:W-:Y:S01]  /*b450*/  FMUL.FTZ R16, R71.reuse, R148 ;  /* 0x0000009447107220 */ /* 0x040fe20000410000 */
[----:B------:R1:W-:Y:S01]  /*b460*/  MUFU.EX2 R69, R5 ;  /* 0x0000000500457308 */ /* 0x0003e20000000800 */
[----:B------:R-:W-:Y:S02]  /*b470*/  FFMA.FTZ R172, R71, R243, R172 ;  /* 0x000000f347ac7223 */ /* 0x000fe400000100ac */
[----:B--2---:R-:W-:Y:S02]  /*b480*/  FMUL.FTZ R7, R70, R163 ;  /* 0x000000a346077220 */ /* 0x004fe40000410000 */
[----:B------:R-:W-:Y:S01]  /*b490*/  IMAD.MOV.U32 R163, RZ, RZ, R80 ;  /* 0x000000ffffa37224 */ /* 0x000fe200078e0050 */
[----:B----4-:R-:W-:Y:S01]  /*b4a0*/  FMNMX.FTZ R72, R72, R4, !PT ;  /* 0x0000000448487209 */ /* 0x010fe20007810000 */
[----:B------:R-:W-:Y:S01]  /*b4b0*/  FMUL.FTZ R19, R70, R151 ;  /* 0x0000009746137220 */ /* 0x000fe20000410000 */
[----:B------:R-:W-:Y:S02]  /*b4c0*/  MOV R151, R84 ;  /* 0x0000005400977202 */ /* 0x000fe40000000f00 */
[----:B------:R-:W2:Y:S01]  /*b4d0*/  MUFU.EX2 R99, R99 ;  /* 0x0000006300637308 */ /* 0x000ea20000000800 */
[C---:B------:R-:W-:Y:S01]  /*b4e0*/  FSETP.NEU.FTZ.AND P0, PT, R72.reuse, -INF , PT ;  /* 0xff8000004800780b */ /* 0x040fe20003f1d000 */
[----:B------:R-:W-:Y:S02]  /*b4f0*/  FMUL.FTZ R192, R72, c[0x0][0x2d0] ;  /* 0x0000b40048c07a20 */ /* 0x000fe40000410000 */
[----:B------:R-:W-:Y:S01]  /*b500*/  FMUL.FTZ R35, R70, R103 ;  /* 0x0000006746237220 */ /* 0x000fe20000410000 */
[----:B------:R-:W-:Y:S01]  /*b510*/  FSEL R4, R72, RZ, P0 ;  /* 0x000000ff48047208 */ /* 0x000fe20000000000 */
[----:B------:R-:W-:Y:S01]  /*b520*/  FMUL.FTZ R6, R70, R162 ;  /* 0x000000a246067220 */ /* 0x000fe20000410000 */
[----:B------:R-:W-:Y:S01]  /*b530*/  FSEL R192, R192, RZ, P0 ;  /* 0x000000ffc0c07208 */ /* 0x000fe20000000000 */
[----:B------:R-:W-:Y:S01]  /*b540*/  FADD.FTZ R172, R97, R172 ;  /* 0x000000ac61ac7221 */ /* 0x000fe20000010000 */
[----:B------:R-:W-:Y:S01]  /*b550*/  MOV R162, R40 ;  /* 0x0000002800a27202 */ /* 0x000fe20000000f00 */
[----:B------:R-:W-:Y:S01]  /*b560*/  MUFU.EX2 R98, R98 ;  /* 0x0000006200627308 */ /* 0x000fe20000000800 */
[----:B------:R-:W-:Y:S01]  /*b570*/  FADD.FTZ R4, -R4, R164 ;  /* 0x000000a404047221 */ /* 0x000fe20000010100 */
[----:B------:R-:W-:Y:S01]  /*b580*/  ISETP.GT.AND P0, PT, R244, UR4, PT ;  /* 0x00000004f4007c0c */ /* 0x000fe2000bf04270 */
[--C-:B------:R-:W-:Y:S01]  /*b590*/  FFMA.FTZ R175, R10, c[0x0][0x2d0], -R192.reuse ;  /* 0x0000b4000aaf7a23 */ /* 0x100fe200000108c0 */
[----:B------:R-:W-:Y:S01]  /*b5a0*/  IADD3 R244, R244, -0x1, RZ ;  /* 0xfffffffff4f47810 */ /* 0x000fe20007ffe0ff */
[----:B------:R-:W-:Y:S02]  /*b5b0*/  FMUL.FTZ R4, R4, c[0x0][0x2d0] ;  /* 0x0000b40004047a20 */ /* 0x000fe40000410000 */
[----:B-1----:R-:W-:Y:S02]  /*b5c0*/  FMUL.FTZ R5, R71, R161 ;  /* 0x000000a147057220 */ /* 0x002fe40000410000 */
[----:B------:R-:W-:Y:S01]  /*b5d0*/  IMAD.MOV.U32 R161, RZ, RZ, R81 ;  /* 0x000000ffffa17224 */ /* 0x000fe200078e0051 */
[----:B------:R1:W3:Y:S01]  /*b5e0*/  MUFU.EX2 R68, R4 ;  /* 0x0000000400447308 */ /* 0x0002e20000000800 */
[--C-:B------:R-:W-:Y:S02]  /*b5f0*/  FFMA.FTZ R167, R11, c[0x0][0x2d0], -R192.reuse ;  /* 0x0000b4000ba77a23 */ /* 0x100fe400000108c0 */
[--C-:B------:R-:W-:Y:S01]  /*b600*/  FFMA.FTZ R166, R14, c[0x0][0x2d0], -R192.reuse ;  /* 0x0000b4000ea67a23 */ /* 0x100fe200000108c0 */
[----:B--2---:R-:W-:Y:S01]  /*b610*/  F2FP.PACK_AB R64, R99, R173 ;  /* 0x000000ad6340723e */ /* 0x004fe200000000ff */
[----:B------:R-:W-:Y:S02]  /*b620*/  FFMA.FTZ R165, R15, c[0x0][0x2d0], -R192 ;  /* 0x0000b4000fa57a23 */ /* 0x000fe400000108c0 */
[----:B------:R-:W-:Y:S01]  /*b630*/  IMAD.MOV.U32 R148, RZ, RZ, R161 ;  /* 0x000000ffff947224 */ /* 0x000fe200078e00a1 */
[----:B------:R-:W-:Y:S01]  /*b640*/  MOV R161, R62 ;  /* 0x0000003e00a17202 */ /* 0x000fe20000000f00 */
[C---:B------:R-:W-:Y:S01]  /*b650*/  FMUL.FTZ R8, R69.reuse, R156 ;  /* 0x0000009c45087220 */ /* 0x040fe20000410000 */
[----:B------:R-:W2:Y:S01]  /*b660*/  MUFU.EX2 R170, R170 ;  /* 0x000000aa00aa7308 */ /* 0x000ea20000000800 */
[C---:B------:R-:W-:Y:S01]  /*b670*/  FMUL.FTZ R9, R69.reuse, R157 ;  /* 0x0000009d45097220 */ /* 0x040fe20000410000 */
[----:B------:R-:W-:Y:S01]  /*b680*/  MOV R157, R28 ;  /* 0x0000001c009d7202 */ /* 0x000fe20000000f00 */
[C---:B------:R-:W-:Y:S01]  /*b690*/  FMUL.FTZ R12, R69.reuse, R152 ;  /* 0x00000098450c7220 */ /* 0x040fe20000410000 */
[----:B------:R-:W-:Y:S01]  /*b6a0*/  MOV R152, R190 ;  /* 0x000000be00987202 */ /* 0x000fe20000000f00 */
[C---:B------:R-:W-:Y:S02]  /*b6b0*/  FMUL.FTZ R13, R69.reuse, R153 ;  /* 0x00000099450d7220 */ /* 0x040fe40000410000 */
[----:B------:R-:W-:Y:S02]  /*b6c0*/  FFMA.FTZ R164, R18, c[0x0][0x2d0], -R198 ;  /* 0x0000b40012a47a23 */ /* 0x000fe400000108c6 */
[----:B------:R-:W-:Y:S01]  /*b6d0*/  FMUL.FTZ R18, R70, R150 ;  /* 0x0000009646127220 */ /* 0x000fe20000410000 */
[----:B------:R-:W-:Y:S01]  /*b6e0*/  MUFU.EX2 R175, R175 ;  /* 0x000000af00af7308 */ /* 0x000fe20000000800 */
[----:B------:R-:W-:Y:S02]  /*b6f0*/  IMAD.MOV.U32 R150, RZ, RZ, R157 ;  /* 0x000000ffff967224 */ /* 0x000fe400078e009d */
[----:B------:R-:W-:Y:S02]  /*b700*/  FMUL.FTZ R24, R69, R140 ;  /* 0x0000008c45187220 */ /* 0x000fe40000410000 */
[----:B-1----:R-:W-:Y:S01]  /*b710*/  FMUL.FTZ R4, R71, R160 ;  /* 0x000000a047047220 */ /* 0x002fe20000410000 */
[----:B------:R-:W-:Y:S01]  /*b720*/  MOV R160, R82 ;  /* 0x0000005200a07202 */ /* 0x000fe20000000f00 */
[C---:B---3--:R-:W-:Y:S01]  /*b730*/  FMUL.FTZ R10, R68.reuse, R158 ;  /* 0x0000009e440a7220 */ /* 0x048fe20000410000 */
[----:B------:R-:W1:Y:S01]  /*b740*/  LDSM.16.MT88.4 R80, [R218+0x100] ;  /* 0x00010000da50783b */ /* 0x000e620000004200 */
[----:B------:R-:W-:Y:S01]  /*b750*/  MOV R158, R193 ;  /* 0x000000c1009e7202 */ /* 0x000fe20000000f00 */
[----:B------:R-:W3:Y:S01]  /*b760*/  MUFU.EX2 R167, R167 ;  /* 0x000000a700a77308 */ /* 0x000ee20000000800 */
[C---:B------:R-:W-:Y:S01]  /*b770*/  FMUL.FTZ R11, R68.reuse, R159 ;  /* 0x0000009f440b7220 */ /* 0x040fe20000410000 */
[-C--:B------:R-:W-:Y:S01]  /*b780*/  HMMA.16816.F32 R4, R76, R20.reuse, R4 ;  /* 0x000000144c04723c */ /* 0x080fe20000001804 */
[----:B------:R-:W-:Y:S01]  /*b790*/  FMUL.FTZ R14, R68, R154 ;  /* 0x0000009a440e7220 */ /* 0x000fe20000410000 */
[----:B------:R-:W-:Y:S01]  /*b7a0*/  MOV R154, R158 ;  /* 0x0000009e009a7202 */ /* 0x000fe20000000f00 */
[----:B------:R-:W-:Y:S01]  /*b7b0*/  IMAD.MOV.U32 R158, RZ, RZ, R91 ;  /* 0x000000ffff9e7224 */ /* 0x000fe200078e005b */
[----:B--2---:R-:W-:Y:S01]  /*b7c0*/  F2FP.PACK_AB R66, R170, R98 ;  /* 0x00000062aa42723e */ /* 0x004fe200000000ff */
[C---:B------:R-:W-:Y:S01]  /*b7d0*/  FMUL.FTZ R15, R68.reuse, R155 ;  /* 0x0000009b440f7220 */ /* 0x040fe20000410000 */
[----:B------:R-:W-:Y:S01]  /*b7e0*/  MOV R155, R162 ;  /* 0x000000a2009b7202 */ /* 0x000fe20000000f00 */
[C---:B------:R-:W-:Y:S01]  /*b7f0*/  FMUL.FTZ R25, R69.reuse, R141 ;  /* 0x0000008d45197220 */ /* 0x040fe20000410000 */
[----:B------:R-:W-:Y:S01]  /*b800*/  MUFU.EX2 R166, R166 ;  /* 0x000000a600a67308 */ /* 0x000fe20000000800 */
[----:B------:R-:W-:Y:S03]  /*b810*/  MOV R162, R59 ;  /* 0x0000003b00a27202 */ /* 0x000fe60000000f00 */
[C---:B------:R-:W-:Y:S01]  /*b820*/  FMUL.FTZ R26, R68.reuse, R142 ;  /* 0x0000008e441a7220 */ /* 0x040fe20000410000 */
[----:B------:R-:W-:Y:S01]  /*b830*/  MOV R157, R160 ;  /* 0x000000a0009d7202 */ /* 0x000fe20000000f00 */
[----:B------:R-:W-:Y:S02]  /*b840*/  IMAD.MOV.U32 R160, RZ, RZ, R63 ;  /* 0x000000ffffa07224 */ /* 0x000fe400078e003f */
[C---:B------:R-:W-:Y:S02]  /*b850*/  FMUL.FTZ R27, R68.reuse, R143 ;  /* 0x0000008f441b7220 */ /* 0x040fe40000410000 */
[----:B------:R-:W2:Y:S01]  /*b860*/  MUFU.EX2 R165, R165 ;  /* 0x000000a500a57308 */ /* 0x000ea20000000800 */
[C---:B------:R-:W-:Y:S02]  /*b870*/  FMUL.FTZ R28, R69.reuse, R136 ;  /* 0x00000088451c7220 */ /* 0x040fe40000410000 */
[----:B------:R-:W-:Y:S01]  /*b880*/  FMUL.FTZ R29, R69, R137 ;  /* 0x00000089451d7220 */ /* 0x000fe20000410000 */
[----:B---3--:R-:W-:Y:S01]  /*b890*/  F2FP.PACK_AB R65, R167, R175 ;  /* 0x000000afa741723e */ /* 0x008fe200000000ff */
[C---:B------:R-:W-:Y:S02]  /*b8a0*/  FMUL.FTZ R30, R68.reuse, R138 ;  /* 0x0000008a441e7220 */ /* 0x040fe40000410000 */
[----:B------:R-:W-:Y:S02]  /*b8b0*/  FMUL.FTZ R31, R68, R139 ;  /* 0x0000008b441f7220 */ /* 0x000fe40000410000 */
[----:B------:R-:W-:Y:S01]  /*b8c0*/  IMAD.MOV.U32 R159, RZ, RZ, R188 ;  /* 0x000000ffff9f7224 */ /* 0x000fe200078e00bc */
[----:B------:R3:W-:Y:S01]  /*b8d0*/  MUFU.EX2 R136, R51 ;  /* 0x0000003300887308 */ /* 0x0007e20000000800 */
[--C-:B------:R-:W-:Y:S02]  /*b8e0*/  FFMA.FTZ R188, R32, c[0x0][0x2d0], -R199.reuse ;  /* 0x0000b40020bc7a23 */ /* 0x100fe400000108c7 */
[----:B------:R-:W-:Y:S02]  /*b8f0*/  FMUL.FTZ R32, R71, R100 ;  /* 0x0000006447207220 */ /* 0x000fe40000410000 */
[----:B------:R-:W-:Y:S02]  /*b900*/  FFMA.FTZ R190, R33, c[0x0][0x2d0], -R199 ;  /* 0x0000b40021be7a23 */ /* 0x000fe400000108c7 */
[----:B------:R-:W-:Y:S02]  /*b910*/  FMUL.FTZ R33, R71, R101 ;  /* 0x0000006547217220 */ /* 0x000fe40000410000 */
[----:B------:R-:W-:Y:S01]  /*b920*/  FFMA.FTZ R193, R34, c[0x0][0x2d0], -R198 ;  /* 0x0000b40022c17a23 */ /* 0x000fe200000108c6 */
[----:B------:R-:W-:Y:S01]  /*b930*/  MUFU.EX2 R171, R171 ;  /* 0x000000ab00ab7308 */ /* 0x000fe20000000800 */
[----:B------:R-:W-:Y:S02]  /*b940*/  FMUL.FTZ R34, R70, R102 ;  /* 0x0000006646227220 */ /* 0x000fe40000410000 */
[----:B------:R-:W-:Y:S01]  /*b950*/  FMUL.FTZ R40, R69, R104 ;  /* 0x0000006845287220 */ /* 0x000fe20000410000 */
[----:B--2---:R-:W-:Y:S01]  /*b960*/  F2FP.PACK_AB R67, R165, R166 ;  /* 0x000000a6a543723e */ /* 0x004fe200000000ff */
[C---:B------:R-:W-:Y:S02]  /*b970*/  FMUL.FTZ R42, R68.reuse, R106 ;  /* 0x0000006a442a7220 */ /* 0x040fe40000410000 */
[C---:B------:R-:W-:Y:S02]  /*b980*/  FMUL.FTZ R43, R68.reuse, R107 ;  /* 0x0000006b442b7220 */ /* 0x040fe40000410000 */
[----:B------:R-:W-:Y:S01]  /*b990*/  IMAD.MOV.U32 R156, RZ, RZ, R41 ;  /* 0x000000ffff9c7224 */ /* 0x000fe200078e0029 */
[----:B------:R-:W-:Y:S01]  /*b9a0*/  MUFU.EX2 R178, R178 ;  /* 0x000000b200b27308 */ /* 0x000fe20000000800 */
[C---:B------:R-:W-:Y:S01]  /*b9b0*/  HMMA.16816.F32 R8, R64.reuse, R20, R8 ;  /* 0x000000144008723c */ /* 0x040fe20000001808 */
[----:B------:R-:W-:Y:S02]  /*b9c0*/  FMUL.FTZ R41, R69, R105 ;  /* 0x0000006945297220 */ /* 0x000fe40000410000 */
[----:B------:R-:W-:Y:S01]  /*b9d0*/  IMAD.MOV.U32 R141, RZ, RZ, R159 ;  /* 0x000000ffff8d7224 */ /* 0x000fe200078e009f */
[----:B------:R-:W-:Y:S01]  /*b9e0*/  MOV R159, R46 ;  /* 0x0000002e009f7202 */ /* 0x000fe20000000f00 */
[----:B------:R-:W-:Y:S01]  /*b9f0*/  FMUL.FTZ R46, R68, R110 ;  /* 0x0000006e442e7220 */ /* 0x000fe20000410000 */
[----:B------:R-:W-:Y:S01]  /*ba00*/  MOV R140, R156 ;  /* 0x0000009c008c7202 */ /* 0x000fe20000000f00 */
[C---:B------:R-:W-:Y:S01]  /*ba10*/  FMUL.FTZ R21, R71.reuse, R145 ;  /* 0x0000009147157220 */ /* 0x040fe20000410000 */
[-C--:B------:R-:W-:Y:S01]  /*ba20*/  HMMA.16816.F32 R12, R64, R22.reuse, R12 ;  /* 0x00000016400c723c */ /* 0x080fe2000000180c */
[----:B------:R-:W-:Y:S03]  /*ba30*/  MUFU.EX2 R164, R164 ;  /* 0x000000a400a47308 */ /* 0x000fe60000000800 */
[----:B------:R-:W-:Y:S01]  /*ba40*/  FMUL.FTZ R20, R71, R144 ;  /* 0x0000009047147220 */ /* 0x000fe20000410000 */
[----:B------:R-:W-:Y:S01]  /*ba50*/  MOV R145, R86 ;  /* 0x0000005600917202 */ /* 0x000fe20000000f00 */
[----:B------:R-:W-:Y:S01]  /*ba60*/  IMAD.MOV.U32 R144, RZ, RZ, R47 ;  /* 0x000000ffff907224 */ /* 0x000fe200078e002f */
[----:B------:R-:W-:Y:S01]  /*ba70*/  MOV R143, R141 ;  /* 0x0000008d008f7202 */ /* 0x000fe20000000f00 */
[C---:B------:R-:W-:Y:S01]  /*ba80*/  HMMA.16816.F32 R16, R76.reuse, R22, R16 ;  /* 0x000000164c10723c */ /* 0x040fe20000001810 */
[----:B------:R-:W-:Y:S02]  /*ba90*/  IMAD.MOV.U32 R156, RZ, RZ, R163 ;  /* 0x000000ffff9c7224 */ /* 0x000fe400078e00a3 */
[----:B------:R-:W-:Y:S01]  /*baa0*/  MUFU.EX2 R182, R182 ;  /* 0x000000b600b67308 */ /* 0x000fe20000000800 */
[----:B------:R-:W-:Y:S01]  /*bab0*/  MOV R163, R45 ;  /* 0x0000002d00a37202 */ /* 0x000fe20000000f00 */
[C---:B------:R-:W-:Y:S02]  /*bac0*/  FMUL.FTZ R45, R69.reuse, R109 ;  /* 0x0000006d452d7220 */ /* 0x040fe40000410000 */
[C---:B------:R-:W-:Y:S02]  /*bad0*/  FMUL.FTZ R22, R70.reuse, R146 ;  /* 0x0000009246167220 */ /* 0x040fe40000410000 */
[----:B------:R-:W-:Y:S03]  /*bae0*/  FMUL.FTZ R23, R70, R147 ;  /* 0x0000009346177220 */ /* 0x000fe60000410000 */
[----:B------:R-:W-:Y:S01]  /*baf0*/  FMUL.FTZ R47, R68, R111 ;  /* 0x0000006f442f7220 */ /* 0x000fe20000410000 */
[----:B------:R-:W-:Y:S01]  /*bb00*/  MUFU.EX2 R188, R188 ;  /* 0x000000bc00bc7308 */ /* 0x000fe20000000800 */
[----:B------:R-:W-:Y:S02]  /*bb10*/  IMAD.MOV.U32 R142, RZ, RZ, R44 ;  /* 0x000000ffff8e7224 */ /* 0x000fe400078e002c */
[-C--:B------:R-:W-:Y:S01]  /*bb20*/  HMMA.16816.F32 R20, R76, R36.reuse, R20 ;  /* 0x000000244c14723c */ /* 0x080fe20000001814 */
[----:B------:R-:W-:Y:S02]  /*bb30*/  FMUL.FTZ R44, R69, R108 ;  /* 0x0000006c452c7220 */ /* 0x000fe40000410000 */
[----:B---3--:R-:W-:Y:S02]  /*bb40*/  FMUL.FTZ R51, R70, R115 ;  /* 0x0000007346337220 */ /* 0x008fe40000410000 */
[--C-:B------:R-:W-:Y:S02]  /*bb50*/  FFMA.FTZ R137, R50, c[0x0][0x2d0], -R195.reuse ;  /* 0x0000b40032897a23 */ /* 0x100fe400000108c3 */
[----:B------:R-:W-:Y:S01]  /*bb60*/  MUFU.EX2 R190, R190 ;  /* 0x000000be00be7308 */ /* 0x000fe20000000800 */
[C---:B------:R-:W-:Y:S01]  /*bb70*/  HMMA.16816.F32 R24, R64.reuse, R36, R24 ;  /* 0x000000244018723c */ /* 0x040fe20000001818 */
[----:B------:R-:W-:Y:S03]  /*bb80*/  FMUL.FTZ R50, R70, R114 ;  /* 0x0000007246327220 */ /* 0x000fe60000410000 */
[----:B------:R-:W-:Y:S02]  /*bb90*/  FFMA.FTZ R104, R48, c[0x0][0x2d0], -R195 ;  /* 0x0000b40030687a23 */ /* 0x000fe400000108c3 */
[C---:B------:R-:W-:Y:S02]  /*bba0*/  FMUL.FTZ R48, R71.reuse, R112 ;  /* 0x0000007047307220 */ /* 0x040fe40000410000 */
[-C--:B------:R-:W-:Y:S01]  /*bbb0*/  HMMA.16816.F32 R28, R64, R38.reuse, R28 ;  /* 0x00000026401c723c */ /* 0x080fe2000000181c */
[----:B------:R-:W-:Y:S03]  /*bbc0*/  MUFU.EX2 R193, R193 ;  /* 0x000000c100c17308 */ /* 0x000fe60000000800 */
[C---:B------:R-:W-:Y:S02]  /*bbd0*/  FMUL.FTZ R36, R71.reuse, R132 ;  /* 0x0000008447247220 */ /* 0x040fe40000410000 */
[----:B------:R-:W-:Y:S02]  /*bbe0*/  IMAD.MOV.U32 R146, RZ, RZ, R87 ;  /* 0x000000ffff927224 */ /* 0x000fe400078e0057 */
[C---:B------:R-:W-:Y:S01]  /*bbf0*/  HMMA.16816.F32 R32, R76.reuse, R38, R32 ;  /* 0x000000264c20723c */ /* 0x040fe20000001820 */
[----:B------:R-:W-:Y:S02]  /*bc00*/  IMAD.MOV.U32 R147, RZ, RZ, R85 ;  /* 0x000000ffff937224 */ /* 0x000fe400078e0055 */
[----:B------:R2:W-:Y:S01]  /*bc10*/  MUFU.EX2 R132, R49 ;  /* 0x0000003100847308 */ /* 0x0005e20000000800 */
[----:B------:R-:W-:Y:S01]  /*bc20*/  FMUL.FTZ R37, R71, R133 ;  /* 0x0000008547257220 */ /* 0x000fe20000410000 */
[----:B------:R-:W3:Y:S01]  /*bc30*/  LDSM.16.MT88.4 R84, [R225+0x900] ;  /* 0x00090000e154783b */ /* 0x000ee20000004200 */
[--C-:B------:R-:W-:Y:S02]  /*bc40*/  FFMA.FTZ R106, R57, c[0x0][0x2d0], -R192.reuse ;  /* 0x0000b400396a7a23 */ /* 0x100fe400000108c0 */
[C---:B------:R-:W-:Y:S04]  /*bc50*/  FMUL.FTZ R38, R70.reuse, R134 ;  /* 0x0000008646267220 */ /* 0x040fe80000410000 */
[----:B------:R-:W-:Y:S01]  /*bc60*/  FMUL.FTZ R39, R70, R135 ;  /* 0x0000008746277220 */ /* 0x000fe20000410000 */
[----:B------:R-:W-:Y:S01]  /*bc70*/  MUFU.EX2 R196, R196 ;  /* 0x000000c400c47308 */ /* 0x000fe20000000800 */
[----:B------:R-:W-:Y:S02]  /*bc80*/  FFMA.FTZ R109, R88, c[0x0][0x2d0], -R192 ;  /* 0x0000b400586d7a23 */ /* 0x000fe400000108c0 */
[--C-:B------:R-:W-:Y:S02]  /*bc90*/  FFMA.FTZ R110, R89, c[0x0][0x2d0], -R199.reuse ;  /* 0x0000b400596e7a23 */ /* 0x100fe400000108c7 */
[----:B------:R-:W-:Y:S01]  /*bca0*/  IMAD.MOV.U32 R141, RZ, RZ, R92 ;  /* 0x000000ffff8d7224 */ /* 0x000fe200078e005c */
[-C--:B------:R-:W-:Y:S01]  /*bcb0*/  HMMA.16816.F32 R36, R76, R52.reuse, R36 ;  /* 0x000000344c24723c */ /* 0x080fe20000001824 */
[----:B------:R-:W-:Y:S02]  /*bcc0*/  FMUL.FTZ R57, R69, R117 ;  /* 0x0000007545397220 */ /* 0x000fe40000410000 */
[--C-:B------:R-:W-:Y:S01]  /*bcd0*/  FFMA.FTZ R107, R56, c[0x0][0x2d0], -R192.reuse ;  /* 0x0000b400386b7a23 */ /* 0x100fe200000108c0 */
[----:B------:R-:W4:Y:S01]  /*bce0*/  MUFU.EX2 R137, R137 ;  /* 0x0000008900897308 */ /* 0x000f220000000800 */
[--C-:B------:R-:W-:Y:S02]  /*bcf0*/  FFMA.FTZ R117, R94, c[0x0][0x2d0], -R199.reuse ;  /* 0x0000b4005e757a23 */ /* 0x100fe400000108c7 */
[----:B------:R-:W-:Y:S01]  /*bd00*/  FFMA.FTZ R105, R152, c[0x0][0x2d0], -R199 ;  /* 0x0000b40098697a23 */ /* 0x000fe200000108c7 */
[C---:B------:R-:W-:Y:S01]  /*bd10*/  HMMA.16816.F32 R40, R64.reuse, R52, R40 ;  /* 0x000000344028723c */ /* 0x040fe20000001828 */
[----:B--2---:R-:W-:Y:S03]  /*bd20*/  FMUL.FTZ R49, R71, R113 ;  /* 0x0000007147317220 */ /* 0x004fe60000410000 */
[----:B------:R-:W-:Y:S01]  /*bd30*/  FMUL.FTZ R56, R69, R116 ;  /* 0x0000007445387220 */ /* 0x000fe20000410000 */
[----:B------:R-:W-:Y:S01]  /*bd40*/  MOV R152, R90 ;  /* 0x0000005a00987202 */ /* 0x000fe20000000f00 */
[----:B------:R-:W-:Y:S01]  /*bd50*/  MUFU.EX2 R104, R104 ;  /* 0x0000006800687308 */ /* 0x000fe20000000800 */
[----:B------:R-:W2:Y:S01]  /*bd60*/  LDSM.16.MT88.4 R88, [R220+0x900] ;  /* 0x00090000dc58783b */ /* 0x000ea20000004200 */
[-C--:B------:R-:W-:Y:S01]  /*bd70*/  HMMA.16816.F32 R44, R64, R54.reuse, R44 ;  /* 0x00000036402c723c */ /* 0x080fe2000000182c */
[C---:B------:R-:W-:Y:S03]  /*bd80*/  FMUL.FTZ R52, R71.reuse, R128 ;  /* 0x0000008047347220 */ /* 0x040fe60000410000 */
[----:B------:R-:W-:Y:S02]  /*bd90*/  FMUL.FTZ R53, R71, R129 ;  /* 0x0000008147357220 */ /* 0x000fe40000410000 */
[C---:B------:R-:W-:Y:S02]  /*bda0*/  FMUL.FTZ R58, R68.reuse, R118 ;  /* 0x00000076443a7220 */ /* 0x040fe40000410000 */
[----:B------:R-:W-:Y:S01]  /*bdb0*/  MUFU.EX2 R106, R106 ;  /* 0x0000006a006a7308 */ /* 0x000fe20000000800 */
[C---:B------:R-:W-:Y:S03]  /*bdc0*/  HMMA.16816.F32 R48, R76.reuse, R54, R48 ;  /* 0x000000364c30723c */ /* 0x040fe60000001830 */
[----:B------:R-:W-:Y:S02]  /*bdd0*/  FMUL.FTZ R59, R68, R119 ;  /* 0x00000077443b7220 */ /* 0x000fe40000410000 */
[----:B------:R-:W-:Y:S02]  /*bde0*/  IMAD.MOV.U32 R153, RZ, RZ, R61 ;  /* 0x000000ffff997224 */ /* 0x000fe400078e003d */
[C---:B------:R-:W-:Y:S02]  /*bdf0*/  FMUL.FTZ R54, R70.reuse, R130 ;  /* 0x0000008246367220 */ /* 0x040fe40000410000 */
[----:B------:R-:W-:Y:S01]  /*be00*/  FMUL.FTZ R55, R70, R131 ;  /* 0x0000008346377220 */ /* 0x000fe20000410000 */
[----:B------:R-:W5:Y:S02]  /*be10*/  MUFU.EX2 R107, R107 ;  /* 0x0000006b006b7308 */ /* 0x000f640000000800 */
[C---:B------:R-:W-:Y:S02]  /*be20*/  FMUL.FTZ R61, R69.reuse, R121 ;  /* 0x00000079453d7220 */ /* 0x040fe40000410000 */
[----:B------:R-:W-:Y:S02]  /*be30*/  FFMA.FTZ R108, R60, c[0x0][0x2d0], -R192 ;  /* 0x0000b4003c6c7a23 */ /* 0x000fe400000108c0 */
[-C--:B-1----:R-:W-:Y:S01]  /*be40*/  HMMA.16816.F32 R52, R76, R80.reuse, R52 ;  /* 0x000000504c34723c */ /* 0x082fe20000001834 */
[----:B------:R-:W-:Y:S02]  /*be50*/  FMUL.FTZ R60, R69, R120 ;  /* 0x00000078453c7220 */ /* 0x000fe40000410000 */
[C---:B------:R-:W-:Y:S01]  /*be60*/  FMUL.FTZ R62, R68.reuse, R122 ;  /* 0x0000007a443e7220 */ /* 0x040fe20000410000 */
[----:B------:R-:W-:Y:S01]  /*be70*/  MUFU.EX2 R108, R108 ;  /* 0x0000006c006c7308 */ /* 0x000fe20000000800 */
[----:B------:R-:W-:Y:S02]  /*be80*/  FMUL.FTZ R63, R68, R123 ;  /* 0x0000007b443f7220 */ /* 0x000fe40000410000 */
[----:B------:R-:W-:Y:S01]  /*be90*/  FFMA.FTZ R116, R147, c[0x0][0x2d0], -R198 ;  /* 0x0000b40093747a23 */ /* 0x000fe200000108c6 */
[C---:B------:R-:W-:Y:S01]  /*bea0*/  HMMA.16816.F32 R56, R64.reuse, R80, R56 ;  /* 0x000000504038723c */ /* 0x040fe20000001838 */
[----:B------:R-:W-:Y:S03]  /*beb0*/  MOV R147, R144 ;  /* 0x0000009000937202 */ /* 0x000fe60000000f00 */
[----:B------:R-:W-:Y:S01]  /*bec0*/  MOV R144, R93 ;  /* 0x0000005d00907202 */ /* 0x000fe20000000f00 */
[----:B------:R-:W-:Y:S01]  /*bed0*/  FFMA.FTZ R246, R246, c[0x0][0x2d0], -R192 ;  /* 0x0000b400f6f67a23 */ /* 0x000fe200000108c0 */
[----:B------:R-:W1:Y:S01]  /*bee0*/  MUFU.EX2 R109, R109 ;  /* 0x0000006d006d7308 */ /* 0x000e620000000800 */
[----:B----4-:R-:W-:Y:S01]  /*bef0*/  F2FP.PACK_AB R80, R137, R136 ;  /* 0x000000888950723e */ /* 0x010fe200000000ff */
[-C--:B------:R-:W-:Y:S01]  /*bf00*/  HMMA.16816.F32 R60, R64, R82.reuse, R60 ;  /* 0x00000052403c723c */ /* 0x080fe2000000183c */
[----:B------:R-:W-:Y:S03]  /*bf10*/  FFMA.FTZ R111, R142, c[0x0][0x2d0], -R198 ;  /* 0x0000b4008e6f7a23 */ /* 0x000fe600000108c6 */
[----:B-----5:R-:W-:Y:S01]  /*bf20*/  F2FP.PACK_AB R81, R107, R106 ;  /* 0x0000006a6b51723e */ /* 0x020fe200000000ff */
[----:B------:R-:W-:Y:S01]  /*bf30*/  IMAD.MOV.U32 R142, RZ, RZ, R146 ;  /* 0x000000ffff8e7224 */ /* 0x000fe200078e0092 */
[----:B------:R-:W-:Y:S01]  /*bf40*/  MOV R146, R148 ;  /* 0x0000009400927202 */ /* 0x000fe20000000f00 */
[C---:B------:R-:W-:Y:S01]  /*bf50*/  FMUL.FTZ R64, R71.reuse, R124 ;  /* 0x0000007c47407220 */ /* 0x040fe20000410000 */
[----:B------:R-:W-:Y:S01]  /*bf60*/  MUFU.EX2 R105, R105 ;  /* 0x0000006900697308 */ /* 0x000fe20000000800 */
[----:B------:R-:W-:Y:S03]  /*bf70*/  FMUL.FTZ R65, R71, R125 ;  /* 0x0000007d47417220 */ /* 0x000fe60000410000 */
[C---:B------:R-:W-:Y:S02]  /*bf80*/  FMUL.FTZ R66, R70.reuse, R126 ;  /* 0x0000007e46427220 */ /* 0x040fe40000410000 */
[----:B------:R-:W-:Y:S02]  /*bf90*/  FMUL.FTZ R67, R70, R127 ;  /* 0x0000007f46437220 */ /* 0x000fe40000410000 */
[----:B------:R-:W-:Y:S01]  /*bfa0*/  IMAD.MOV.U32 R148, RZ, RZ, R155 ;  /* 0x000000ffff947224 */ /* 0x000fe200078e009b */
[----:B------:R-:W-:Y:S01]  /*bfb0*/  MOV R155, R95 ;  /* 0x0000005f009b7202 */ /* 0x000fe20000000f00 */
[----:B------:R-:W-:Y:S01]  /*bfc0*/  MUFU.EX2 R110, R110 ;  /* 0x0000006e006e7308 */ /* 0x000fe20000000800 */
[----:B------:R-:W4:Y:S01]  /*bfd0*/  LDSM.16.MT88.4 R92, [R219+0x900] ;  /* 0x00090000db5c783b */ /* 0x000f220000004200 */
[----:B------:R-:W-:Y:S01]  /*bfe0*/  FFMA.FTZ R211, R211, c[0x0][0x2d0], -R192 ;  /* 0x0000b400d3d37a23 */ /* 0x000fe200000108c0 */
[----:B------:R-:W-:Y:S01]  /*bff0*/  HMMA.16816.F32 R64, R76, R82, R64 ;  /* 0x000000524c40723c */ /* 0x000fe20000001840 */
[----:B------:R-:W-:Y:S02]  /*c000*/  FFMA.FTZ R118, R143, c[0x0][0x2d0], -R199 ;  /* 0x0000b4008f767a23 */ /* 0x000fe400000108c7 */
[--C-:B------:R-:W-:Y:S02]  /*c010*/  FFMA.FTZ R119, R142, c[0x0][0x2d0], -R198.reuse ;  /* 0x0000b4008e777a23 */ /* 0x100fe400000108c6 */
[----:B------:R-:W-:Y:S02]  /*c020*/  FFMA.FTZ R128, R251, c[0x0][0x2d0], -R198 ;  /* 0x0000b400fb807a23 */ /* 0x000fe400000108c6 */
[----:B------:R-:W-:Y:S01]  /*c030*/  F2FP.PACK_AB R76, R178, R171 ;  /* 0x000000abb24c723e */ /* 0x000fe200000000ff */
[----:B------:R-:W-:Y:S01]  /*c040*/  MUFU.EX2 R111, R111 ;  /* 0x0000006f006f7308 */ /* 0x000fe20000000800 */
[----:B------:R-:W-:Y:S03]  /*c050*/  F2FP.PACK_AB R77, R182, R164 ;  /* 0x000000a4b64d723e */ /* 0x000fe600000000ff */
[----:B------:R-:W-:Y:S01]  /*c060*/  F2FP.PACK_AB R78, R190, R188 ;  /* 0x000000bcbe4e723e */ /* 0x000fe200000000ff */
[--C-:B------:R-:W-:Y:S01]  /*c070*/  FFMA.FTZ R129, R141, c[0x0][0x2d0], -R195.reuse ;  /* 0x0000b4008d817a23 */ /* 0x100fe200000108c3 */
[----:B------:R-:W-:Y:S01]  /*c080*/  F2FP.PACK_AB R79, R196, R193 ;  /* 0x000000c1c44f723e */ /* 0x000fe200000000ff */
[--C-:B------:R-:W-:Y:S01]  /*c090*/  FFMA.FTZ R208, R208, c[0x0][0x2d0], -R192.reuse ;  /* 0x0000b400d0d07a23 */ /* 0x100fe200000108c0 */
[----:B------:R-:W-:Y:S01]  /*c0a0*/  F2FP.PACK_AB R82, R104, R132 ;  /* 0x000000846852723e */ /* 0x000fe200000000ff */
[----:B------:R-:W-:Y:S01]  /*c0b0*/  FFMA.FTZ R205, R205, c[0x0][0x2d0], -R192 ;  /* 0x0000b400cdcd7a23 */ /* 0x000fe200000108c0 */
[----:B-1----:R-:W-:Y:S01]  /*c0c0*/  F2FP.PACK_AB R83, R109, R108 ;  /* 0x0000006c6d53723e */ /* 0x002fe200000000ff */
[----:B------:R-:W-:Y:S01]  /*c0d0*/  MUFU.EX2 R116, R116 ;  /* 0x0000007400747308 */ /* 0x000fe20000000800 */
[--C-:B------:R-:W-:Y:S01]  /*c0e0*/  FFMA.FTZ R130, R140, c[0x0][0x2d0], -R195.reuse ;  /* 0x0000b4008c827a23 */ /* 0x100fe200000108c3 */
[-C--:B---3--:R-:W-:Y:S01]  /*c0f0*/  HMMA.16816.F32 R4, R76, R84.reuse, R4 ;  /* 0x000000544c04723c */ /* 0x088fe20000001804 */
[--C-:B------:R-:W-:Y:S02]  /*c100*/  FFMA.FTZ R131, R147, c[0x0][0x2d0], -R195.reuse ;  /* 0x0000b40093837a23 */ /* 0x100fe400000108c3 */
[----:B------:R-:W-:Y:S02]  /*c110*/  FFMA.FTZ R251, R146, c[0x0][0x2d0], -R195 ;  /* 0x0000b40092fb7a23 */ /* 0x000fe400000108c3 */
[----:B------:R-:W-:Y:S02]  /*c120*/  FFMA.FTZ R173, R69, R241, R173 ;  /* 0x000000f145ad7223 */ /* 0x000fe400000100ad */
[----:B------:R-:W-:Y:S01]  /*c130*/  FADD.FTZ R172, R74, R172 ;  /* 0x000000ac4aac7221 */ /* 0x000fe20000010000 */
[C---:B------:R-:W-:Y:S01]  /*c140*/  HMMA.16816.F32 R8, R80.reuse, R84, R8 ;  /* 0x000000545008723c */ /* 0x040fe20000001808 */
[----:B------:R-:W-:Y:S03]  /*c150*/  MUFU.EX2 R117, R117 ;  /* 0x0000007500757308 */ /* 0x000fe60000000800 */
[----:B------:R-:W-:Y:S02]  /*c160*/  FADD.FTZ R173, R99, R173 ;  /* 0x000000ad63ad7221 */ /* 0x000fe40000010000 */
[----:B------:R-:W-:Y:S02]  /*c170*/  FFMA.FTZ R175, R68, R240, R175 ;  /* 0x000000f044af7223 */ /* 0x000fe400000100af */
[-C--:B------:R-:W-:Y:S01]  /*c180*/  HMMA.16816.F32 R12, R80, R86.reuse, R12 ;  /* 0x00000056500c723c */ /* 0x080fe2000000180c */
[----:B------:R-:W-:Y:S02]  /*c190*/  FADD.FTZ R173, R98, R173 ;  /* 0x000000ad62ad7221 */ /* 0x000fe40000010000 */
        /* <DEDUP_REMOVED lines=8> */
[-C--:B--2---:R-:W-:Y:S01]  /*c220*/  HMMA.16816.F32 R20, R76, R88.reuse, R20 ;  /* 0x000000584c14723c */ /* 0x084fe20000001814 */
[----:B------:R-:W-:Y:S03]  /*c230*/  FADD.FTZ R173, R136, R173 ;  /* 0x000000ad88ad7221 */ /* 0x000fe60000010000 */
[----:B------:R-:W-:Y:S02]  /*c240*/  FFMA.FTZ R174, R70, R242, R174 ;  /* 0x000000f246ae7223 */ /* 0x000fe400000100ae */
[----:B------:R-:W-:Y:S01]  /*c250*/  FADD.FTZ R175, R166, R175 ;  /* 0x000000afa6af7221 */ /* 0x000fe20000010000 */
[----:B------:R-:W-:Y:S01]  /*c260*/  MUFU.EX2 R128, R128 ;  /* 0x0000008000807308 */ /* 0x000fe20000000800 */
[C---:B------:R-:W-:Y:S01]  /*c270*/  HMMA.16816.F32 R24, R80.reuse, R88, R24 ;  /* 0x000000585018723c */ /* 0x040fe20000001818 */
[----:B------:R-:W-:Y:S03]  /*c280*/  MOV R166, R2 ;  /* 0x0000000200a67202 */ /* 0x000fe60000000f00 */
[----:B------:R-:W-:Y:S02]  /*c290*/  FADD.FTZ R172, R178, R172 ;  /* 0x000000acb2ac7221 */ /* 0x000fe40000010000 */
[----:B------:R-:W-:Y:S02]  /*c2a0*/  FADD.FTZ R173, R137, R173 ;  /* 0x000000ad89ad7221 */ /* 0x000fe40000010000 */
[-C--:B------:R-:W-:Y:S01]  /*c2b0*/  HMMA.16816.F32 R28, R80, R90.reuse, R28 ;  /* 0x0000005a501c723c */ /* 0x080fe2000000181c */
[----:B------:R-:W-:Y:S01]  /*c2c0*/  FFMA.FTZ R88, R145, c[0x0][0x2d0], -R199 ;  /* 0x0000b40091587a23 */ /* 0x000fe200000108c7 */
[----:B------:R-:W2:Y:S02]  /*c2d0*/  MUFU.EX2 R129, R129 ;  /* 0x0000008100817308 */ /* 0x000ea40000000800 */
[----:B------:R-:W-:Y:S02]  /*c2e0*/  FADD.FTZ R174, R169, R174 ;  /* 0x000000aea9ae7221 */ /* 0x000fe40000010000 */
[----:B------:R-:W-:Y:S01]  /*c2f0*/  FADD.FTZ R175, R165, R175 ;  /* 0x000000afa5af7221 */ /* 0x000fe20000010000 */
[----:B------:R-:W-:Y:S01]  /*c300*/  MOV R165, R0 ;  /* 0x0000000000a57202 */ /* 0x000fe20000000f00 */
[C---:B------:R-:W-:Y:S01]  /*c310*/  HMMA.16816.F32 R32, R76.reuse, R90, R32 ;  /* 0x0000005a4c20723c */ /* 0x040fe20000001820 */
[----:B------:R-:W-:Y:S03]  /*c320*/  FADD.FTZ R172, R188, R172 ;  /* 0x000000acbcac7221 */ /* 0x000fe60000010000 */
[----:B------:R3:W-:Y:S01]  /*c330*/  MUFU.EX2 R102, R88 ;  /* 0x0000005800667308 */ /* 0x0007e20000000800 */
[----:B------:R-:W-:Y:S02]  /*c340*/  FADD.FTZ R173, R132, R173 ;  /* 0x000000ad84ad7221 */ /* 0x000fe40000010000 */
[----:B------:R-:W-:Y:S01]  /*c350*/  FADD.FTZ R174, R96, R174 ;  /* 0x000000ae60ae7221 */ /* 0x000fe20000010000 */
[-C--:B----4-:R-:W-:Y:S01]  /*c360*/  HMMA.16816.F32 R36, R76, R92.reuse, R36 ;  /* 0x0000005c4c24723c */ /* 0x090fe20000001824 */
[----:B------:R-:W-:Y:S03]  /*c370*/  FADD.FTZ R175, R106, R175 ;  /* 0x000000af6aaf7221 */ /* 0x000fe60000010000 */
[----:B------:R-:W-:Y:S02]  /*c380*/  FADD.FTZ R172, R190, R172 ;  /* 0x000000acbeac7221 */ /* 0x000fe40000010000 */
[----:B------:R-:W4:Y:S01]  /*c390*/  MUFU.EX2 R130, R130 ;  /* 0x0000008200827308 */ /* 0x000f220000000800 */
[----:B------:R-:W-:Y:S01]  /*c3a0*/  FADD.FTZ R104, R104, R173 ;  /* 0x000000ad68687221 */ /* 0x000fe20000010000 */
[C---:B------:R-:W-:Y:S01]  /*c3b0*/  HMMA.16816.F32 R40, R80.reuse, R92, R40 ;  /* 0x0000005c5028723c */ /* 0x040fe20000001828 */
[----:B------:R-:W-:Y:S03]  /*c3c0*/  FADD.FTZ R174, R168, R174 ;  /* 0x000000aea8ae7221 */ /* 0x000fe60000010000 */
[----:B------:R-:W-:Y:S02]  /*c3d0*/  FADD.FTZ R107, R107, R175 ;  /* 0x000000af6b6b7221 */ /* 0x000fe40000010000 */
[----:B--2---:R-:W-:Y:S02]  /*c3e0*/  FADD.FTZ R104, R129, R104 ;  /* 0x0000006881687221 */ /* 0x004fe40000010000 */
[-C--:B------:R-:W-:Y:S01]  /*c3f0*/  HMMA.16816.F32 R44, R80, R94.reuse, R44 ;  /* 0x0000005e502c723c */ /* 0x080fe2000000182c */
[--C-:B------:R-:W-:Y:S01]  /*c400*/  FFMA.FTZ R92, R151, c[0x0][0x2d0], -R192.reuse ;  /* 0x0000b400975c7a23 */ /* 0x100fe200000108c0 */
[----:B------:R-:W2:Y:S02]  /*c410*/  MUFU.EX2 R131, R131 ;  /* 0x0000008300837308 */ /* 0x000ea40000000800 */
[----:B---3--:R-:W-:Y:S02]  /*c420*/  FFMA.FTZ R88, R144, c[0x0][0x2d0], -R192 ;  /* 0x0000b40090587a23 */ /* 0x008fe400000108c0 */
[----:B------:R-:W-:Y:S01]  /*c430*/  FADD.FTZ R174, R164, R174 ;  /* 0x000000aea4ae7221 */ /* 0x000fe20000010000 */
[----:B------:R-:W-:Y:S01]  /*c440*/  MOV R164, R72 ;  /* 0x0000004800a47202 */ /* 0x000fe20000000f00 */
[C---:B------:R-:W-:Y:S01]  /*c450*/  HMMA.16816.F32 R48, R76.reuse, R94, R48 ;  /* 0x0000005e4c30723c */ /* 0x040fe20000001830 */
[----:B------:R-:W-:Y:S03]  /*c460*/  FADD.FTZ R107, R108, R107 ;  /* 0x0000006b6c6b7221 */ /* 0x000fe60000010000 */
[----:B------:R3:W-:Y:S01]  /*c470*/  MUFU.EX2 R100, R88 ;  /* 0x0000005800647308 */ /* 0x0007e20000000800 */
[----:B------:R-:W-:Y:S02]  /*c480*/  FADD.FTZ R174, R182, R174 ;  /* 0x000000aeb6ae7221 */ /* 0x000fe40000010000 */
[----:B----4-:R-:W-:Y:S01]  /*c490*/  FADD.FTZ R104, R130, R104 ;  /* 0x0000006882687221 */ /* 0x010fe20000010000 */
[-C--:B-1----:R-:W-:Y:S01]  /*c4a0*/  HMMA.16816.F32 R52, R76, R84.reuse, R52 ;  /* 0x000000544c34723c */ /* 0x082fe20000001834 */
[----:B------:R-:W-:Y:S03]  /*c4b0*/  FADD.FTZ R107, R109, R107 ;  /* 0x0000006b6d6b7221 */ /* 0x000fe60000010000 */
[----:B------:R-:W-:Y:S02]  /*c4c0*/  FADD.FTZ R174, R193, R174 ;  /* 0x000000aec1ae7221 */ /* 0x000fe40000010000 */
[----:B------:R-:W1:Y:S01]  /*c4d0*/  MUFU.EX2 R101, R92 ;  /* 0x0000005c00657308 */ /* 0x000e620000000800 */
[----:B------:R-:W-:Y:S01]  /*c4e0*/  IMAD.MOV.U32 R167, RZ, RZ, R3 ;  /* 0x000000ffffa77224 */ /* 0x000fe200078e0003 */
[C---:B------:R-:W-:Y:S01]  /*c4f0*/  HMMA.16816.F32 R56, R80.reuse, R84, R56 ;  /* 0x000000545038723c */ /* 0x040fe20000001838 */
[----:B------:R-:W-:Y:S03]  /*c500*/  FADD.FTZ R174, R196, R174 ;  /* 0x000000aec4ae7221 */ /* 0x000fe60000010000 */
[----:B--2---:R-:W-:Y:S02]  /*c510*/  FADD.FTZ R104, R131, R104 ;  /* 0x0000006883687221 */ /* 0x004fe40000010000 */
[----:B------:R-:W-:Y:S02]  /*c520*/  FADD.FTZ R174, R111, R174 ;  /* 0x000000ae6fae7221 */ /* 0x000fe40000010000 */
[-C--:B------:R-:W-:Y:S01]  /*c530*/  HMMA.16816.F32 R60, R80, R86.reuse, R60 ;  /* 0x00000056503c723c */ /* 0x080fe2000000183c */
[----:B------:R-:W-:Y:S01]  /*c540*/  FFMA.FTZ R84, R149, c[0x0][0x2d0], -R192 ;  /* 0x0000b40095547a23 */ /* 0x000fe200000108c0 */
[----:B------:R-:W2:Y:S01]  /*c550*/  MUFU.EX2 R251, R251 ;  /* 0x000000fb00fb7308 */ /* 0x000ea20000000800 */
[----:B---3--:R-:W3:Y:S01]  /*c560*/  LDSM.16.MT88.4 R88, [R225+0x1100] ;  /* 0x00110000e158783b */ /* 0x008ee20000004200 */
[----:B------:R-:W-:Y:S03]  /*c570*/  FADD.FTZ R174, R116, R174 ;  /* 0x000000ae74ae7221 */ /* 0x000fe60000010000 */
[----:B------:R-:W-:Y:S01]  /*c580*/  FFMA.FTZ R80, R148, c[0x0][0x2d0], -R199 ;  /* 0x0000b40094507a23 */ /* 0x000fe200000108c7 */
[----:B------:R-:W-:Y:S01]  /*c590*/  HMMA.16816.F32 R64, R76, R86, R64 ;  /* 0x000000564c40723c */ /* 0x000fe20000001840 */
[----:B------:R-:W-:Y:S03]  /*c5a0*/  FADD.FTZ R174, R119, R174 ;  /* 0x000000ae77ae7221 */ /* 0x000fe60000010000 */
[----:B------:R4:W-:Y:S01]  /*c5b0*/  MUFU.EX2 R114, R80 ;  /* 0x0000005000727308 */ /* 0x0009e20000000800 */
[----:B------:R-:W-:Y:S01]  /*c5c0*/  FADD.FTZ R174, R128, R174 ;  /* 0x000000ae80ae7221 */ /* 0x000fe20000010000 */
[----:B-1----:R-:W-:Y:S01]  /*c5d0*/  F2FP.PACK_AB R81, R101, R100 ;  /* 0x000000646551723e */ /* 0x002fe200000000ff */
[----:B------:R-:W-:Y:S01]  /*c5e0*/  FFMA.FTZ R92, R150, c[0x0][0x2d0], -R192 ;  /* 0x0000b400965c7a23 */ /* 0x000fe200000108c0 */
[----:B------:R-:W-:Y:S01]  /*c5f0*/  F2FP.PACK_AB R76, R110, R105 ;  /* 0x000000696e4c723e */ /* 0x000fe200000000ff */
[----:B------:R-:W-:Y:S03]  /*c600*/  LDSM.16.MT88.4 R148, [R225+0x2900] ;  /* 0x00290000e194783b */ /* 0x000fe60000004200 */
[----:B------:R-:W-:Y:S01]  /*c610*/  F2FP.PACK_AB R77, R116, R111 ;  /* 0x0000006f744d723e */ /* 0x000fe200000000ff */
[----:B------:R-:W-:Y:S01]  /*c620*/  FADD.FTZ R105, R105, R172 ;  /* 0x000000ac69697221 */ /* 0x000fe20000010000 */
[----:B------:R1:W-:Y:S01]  /*c630*/  MUFU.EX2 R121, R84 ;  /* 0x0000005400797308 */ /* 0x0003e20000000800 */
[----:B------:R-:W-:Y:S02]  /*c640*/  F2FP.PACK_AB R78, R118, R117 ;  /* 0x00000075764e723e */ /* 0x000fe400000000ff */
[----:B------:R-:W-:Y:S01]  /*c650*/  F2FP.PACK_AB R79, R128, R119 ;  /* 0x00000077804f723e */ /* 0x000fe200000000ff */
[----:B------:R-:W-:Y:S01]  /*c660*/  FADD.FTZ R105, R110, R105 ;  /* 0x000000696e697221 */ /* 0x000fe20000010000 */
[C---:B--2---:R-:W-:Y:S01]  /*c670*/  F2FP.PACK_AB R82, R251.reuse, R131 ;  /* 0x00000083fb52723e */ /* 0x044fe200000000ff */
[----:B------:R-:W-:Y:S02]  /*c680*/  FADD.FTZ R251, R251, R104 ;  /* 0x00000068fbfb7221 */ /* 0x000fe40000010000 */
[----:B------:R-:W-:Y:S02]  /*c690*/  FADD.FTZ R105, R117, R105 ;  /* 0x0000006975697221 */ /* 0x000fe40000010000 */
[----:B------:R-:W2:Y:S02]  /*c6a0*/  MUFU.EX2 R113, R92 ;  /* 0x0000005c00717308 */ /* 0x000ea40000000800 */
[----:B------:R-:W-:Y:S02]  /*c6b0*/  FADD.FTZ R118, R118, R105 ;  /* 0x0000006976767221 */ /* 0x000fe40000010000 */
[--C-:B----4-:R-:W-:Y:S06]  /*c6c0*/  FFMA.FTZ R80, R155, c[0x0][0x2d0], -R198.reuse ;  /* 0x0000b4009b507a23 */ /* 0x110fec00000108c6 */
[----:B------:R4:W-:Y:S01]  /*c6d0*/  MUFU.EX2 R103, R80 ;  /* 0x0000005000677308 */ /* 0x0009e20000000800 */
[-C--:B---3--:R-:W-:Y:S01]  /*c6e0*/  HMMA.16816.F32 R4, R76, R88.reuse, R4 ;  /* 0x000000584c04723c */ /* 0x088fe20000001804 */
[----:B-1----:R-:W1:Y:S08]  /*c6f0*/  LDSM.16.MT88.4 R84, [R220+0x1100] ;  /* 0x00110000dc54783b */ /* 0x002e700000004200 */
[----:B------:R-:W-:Y:S03]  /*c700*/  MUFU.EX2 R252, R252 ;  /* 0x000000fc00fc7308 */ /* 0x000fe60000000800 */
[----:B--2---:R-:W-:Y:S01]  /*c710*/  F2FP.PACK_AB R83, R121, R113 ;  /* 0x000000717953723e */ /* 0x004fe200000000ff */
[--C-:B------:R-:W-:Y:S02]  /*c720*/  FFMA.FTZ R92, R154, c[0x0][0x2d0], -R198.reuse ;  /* 0x0000b4009a5c7a23 */ /* 0x100fe400000108c6 */
[----:B------:R-:W-:Y:S04]  /*c730*/  FFMA.FTZ R198, R177, c[0x0][0x2d0], -R198 ;  /* 0x0000b400b1c67a23 */ /* 0x000fe800000108c6 */
[----:B------:R2:W-:Y:S01]  /*c740*/  MUFU.EX2 R115, R92 ;  /* 0x0000005c00737308 */ /* 0x0005e20000000800 */
[----:B----4-:R-:W-:Y:S09]  /*c750*/  F2FP.PACK_AB R80, R130, R129 ;  /* 0x000000818250723e */ /* 0x010ff200000000ff */
[----:B------:R-:W-:Y:S01]  /*c760*/  MUFU.EX2 R250, R250 ;  /* 0x000000fa00fa7308 */ /* 0x000fe20000000800 */
[C---:B------:R-:W-:Y:S07]  /*c770*/  HMMA.16816.F32 R8, R80.reuse, R88, R8 ;  /* 0x000000585008723c */ /* 0x040fee0000001808 */
[----:B------:R-:W-:Y:S01]  /*c780*/  FFMA.FTZ R88, R153, c[0x0][0x2d0], -R199 ;  /* 0x0000b40099587a23 */ /* 0x000fe200000108c7 */
[-C--:B------:R-:W-:Y:S01]  /*c790*/  HMMA.16816.F32 R12, R80, R90.reuse, R12 ;  /* 0x0000005a500c723c */ /* 0x080fe2000000180c */
[----:B------:R-:W-:Y:S01]  /*c7a0*/  MUFU.EX2 R249, R249 ;  /* 0x000000f900f97308 */ /* 0x000fe20000000800 */
[----:B--2---:R-:W2:Y:S06]  /*c7b0*/  LDSM.16.MT88.4 R92, [R219+0x1100] ;  /* 0x00110000db5c783b */ /* 0x004eac0000004200 */
[C---:B------:R-:W-:Y:S03]  /*c7c0*/  HMMA.16816.F32 R16, R76.reuse, R90, R16 ;  /* 0x0000005a4c10723c */ /* 0x040fe60000001810 */
[----:B------:R3:W-:Y:S05]  /*c7d0*/  MUFU.EX2 R122, R88 ;  /* 0x00000058007a7308 */ /* 0x0007ea0000000800 */
[-C--:B-1----:R-:W-:Y:S05]  /*c7e0*/  HMMA.16816.F32 R20, R76, R84.reuse, R20 ;  /* 0x000000544c14723c */ /* 0x082fea0000001814 */
[----:B------:R-:W-:Y:S03]  /*c7f0*/  MUFU.EX2 R248, R248 ;  /* 0x000000f800f87308 */ /* 0x000fe60000000800 */
[C---:B------:R-:W-:Y:S07]  /*c800*/  HMMA.16816.F32 R24, R80.reuse, R84, R24 ;  /* 0x000000545018723c */ /* 0x040fee0000001818 */
[----:B------:R-:W-:Y:S01]  /*c810*/  FFMA.FTZ R84, R159, c[0x0][0x2d0], -R195 ;  /* 0x0000b4009f547a23 */ /* 0x000fe200000108c3 */
[-C--:B------:R-:W-:Y:S01]  /*c820*/  HMMA.16816.F32 R28, R80, R86.reuse, R28 ;  /* 0x00000056501c723c */ /* 0x080fe2000000181c */
[----:B------:R-:W-:Y:S03]  /*c830*/  MUFU.EX2 R247, R247 ;  /* 0x000000f700f77308 */ /* 0x000fe60000000800 */
[--C-:B---3--:R-:W-:Y:S02]  /*c840*/  FFMA.FTZ R88, R152, c[0x0][0x2d0], -R199.reuse ;  /* 0x0000b40098587a23 */ /* 0x108fe400000108c7 */
[----:B------:R-:W-:Y:S02]  /*c850*/  FFMA.FTZ R199, R183, c[0x0][0x2d0], -R199 ;  /* 0x0000b400b7c77a23 */ /* 0x000fe400000108c7 */
[C---:B------:R-:W-:Y:S03]  /*c860*/  HMMA.16816.F32 R32, R76.reuse, R86, R32 ;  /* 0x000000564c20723c */ /* 0x040fe60000001820 */
[----:B------:R1:W-:Y:S05]  /*c870*/  MUFU.EX2 R112, R84 ;  /* 0x0000005400707308 */ /* 0x0003ea0000000800 */
[-C--:B--2---:R-:W-:Y:S05]  /*c880*/  HMMA.16816.F32 R36, R76, R92.reuse, R36 ;  /* 0x0000005c4c24723c */ /* 0x084fea0000001824 */
[----:B------:R2:W-:Y:S03]  /*c890*/  MUFU.EX2 R125, R88 ;  /* 0x00000058007d7308 */ /* 0x0005e60000000800 */
[C---:B------:R-:W-:Y:S07]  /*c8a0*/  HMMA.16816.F32 R40, R80.reuse, R92, R40 ;  /* 0x0000005c5028723c */ /* 0x040fee0000001828 */
[--C-:B------:R-:W-:Y:S01]  /*c8b0*/  FFMA.FTZ R92, R162, c[0x0][0x2d0], -R192.reuse ;  /* 0x0000b400a25c7a23 */ /* 0x100fe200000108c0 */
[-C--:B------:R-:W-:Y:S01]  /*c8c0*/  HMMA.16816.F32 R44, R80, R94.reuse, R44 ;  /* 0x0000005e502c723c */ /* 0x080fe2000000182c */
[----:B------:R-:W-:Y:S03]  /*c8d0*/  MUFU.EX2 R209, R209 ;  /* 0x000000d100d17308 */ /* 0x000fe60000000800 */
[--C-:B-1----:R-:W-:Y:S04]  /*c8e0*/  FFMA.FTZ R84, R158, c[0x0][0x2d0], -R195.reuse ;  /* 0x0000b4009e547a23 */ /* 0x102fe800000108c3 */
[C---:B------:R-:W-:Y:S03]  /*c8f0*/  HMMA.16816.F32 R48, R76.reuse, R94, R48 ;  /* 0x0000005e4c30723c */ /* 0x040fe60000001830 */
[----:B------:R1:W3:Y:S01]  /*c900*/  MUFU.EX2 R120, R84 ;  /* 0x0000005400787308 */ /* 0x0002e20000000800 */
[----:B--2---:R-:W2:Y:S09]  /*c910*/  LDSM.16.MT88.4 R88, [R218+0x1100] ;  /* 0x00110000da58783b */ /* 0x004eb20000004200 */
[----:B------:R4:W-:Y:S10]  /*c920*/  MUFU.EX2 R126, R92 ;  /* 0x0000005c007e7308 */ /* 0x0009f40000000800 */
[----:B------:R-:W-:Y:S01]  /*c930*/  MUFU.EX2 R206, R206 ;  /* 0x000000ce00ce7308 */ /* 0x000fe20000000800 */
[--C-:B-1----:R-:W-:Y:S09]  /*c940*/  FFMA.FTZ R84, R157, c[0x0][0x2d0], -R195.reuse ;  /* 0x0000b4009d547a23 */ /* 0x102ff200000108c3 */
[----:B------:R1:W-:Y:S01]  /*c950*/  MUFU.EX2 R123, R84 ;  /* 0x00000054007b7308 */ /* 0x0003e20000000800 */
[--C-:B----4-:R-:W-:Y:S09]  /*c960*/  FFMA.FTZ R92, R161, c[0x0][0x2d0], -R192.reuse ;  /* 0x0000b400a15c7a23 */ /* 0x110ff200000108c0 */
[----:B------:R4:W5:Y:S01]  /*c970*/  MUFU.EX2 R133, R92 ;  /* 0x0000005c00857308 */ /* 0x0009620000000800 */
[-C--:B--2---:R-:W-:Y:S08]  /*c980*/  HMMA.16816.F32 R52, R76, R88.reuse, R52 ;  /* 0x000000584c34723c */ /* 0x084ff00000001834 */
[C---:B------:R-:W-:Y:S01]  /*c990*/  HMMA.16816.F32 R56, R80.reuse, R88, R56 ;  /* 0x000000585038723c */ /* 0x040fe20000001838 */
[----:B------:R-:W-:Y:S03]  /*c9a0*/  MUFU.EX2 R203, R203 ;  /* 0x000000cb00cb7308 */ /* 0x000fe60000000800 */
[--C-:B-1----:R-:W-:Y:S03]  /*c9b0*/  FFMA.FTZ R84, R156, c[0x0][0x2d0], -R195.reuse ;  /* 0x0000b4009c547a23 */ /* 0x102fe600000108c3 */
[--C-:B------:R-:W-:Y:S01]  /*c9c0*/  FFMA.FTZ R88, R160, c[0x0][0x2d0], -R192.reuse ;  /* 0x0000b400a0587a23 */ /* 0x100fe200000108c0 */
[-C--:B------:R-:W-:Y:S03]  /*c9d0*/  HMMA.16816.F32 R60, R80, R90.reuse, R60 ;  /* 0x0000005a503c723c */ /* 0x080fe6000000183c */
[----:B------:R1:W2:Y:S01]  /*c9e0*/  MUFU.EX2 R127, R84 ;  /* 0x00000054007f7308 */ /* 0x0002a20000000800 */
[----:B----4-:R-:W-:Y:S03]  /*c9f0*/  LDSM.16.MT88.4 R92, [R219+0x1900] ;  /* 0x00190000db5c783b */ /* 0x010fe60000004200 */
[----:B---3--:R-:W-:Y:S01]  /*ca00*/  F2FP.PACK_AB R80, R120, R112 ;  /* 0x000000707850723e */ /* 0x008fe200000000ff */
[----:B------:R-:W-:Y:S01]  /*ca10*/  HMMA.16816.F32 R64, R76, R90, R64 ;  /* 0x0000005a4c40723c */ /* 0x000fe20000001840 */
[----:B-----5:R-:W-:Y:S04]  /*ca20*/  MOV R177, R133 ;  /* 0x0000008500b17202 */ /* 0x020fe80000000f00 */
[----:B------:R3:W4:Y:S02]  /*ca30*/  MUFU.EX2 R134, R88 ;  /* 0x0000005800867308 */ /* 0x0007240000000800 */
[----:B------:R-:W-:Y:S02]  /*ca40*/  F2FP.PACK_AB R76, R114, R102 ;  /* 0x00000066724c723e */ /* 0x000fe400000000ff */
[----:B------:R-:W-:Y:S03]  /*ca50*/  F2FP.PACK_AB R77, R115, R103 ;  /* 0x00000067734d723e */ /* 0x000fe600000000ff */
[----:B------:R-:W-:Y:S02]  /*ca60*/  F2FP.PACK_AB R78, R125, R122 ;  /* 0x0000007a7d4e723e */ /* 0x000fe400000000ff */
[----:B------:R-:W-:Y:S01]  /*ca70*/  F2FP.PACK_AB R79, R250, R252 ;  /* 0x000000fcfa4f723e */ /* 0x000fe200000000ff */
[----:B------:R-:W-:Y:S01]  /*ca80*/  MUFU.EX2 R202, R202 ;  /* 0x000000ca00ca7308 */ /* 0x000fe20000000800 */
[--C-:B-1----:R-:W-:Y:S01]  /*ca90*/  FFMA.FTZ R84, R163, c[0x0][0x2d0], -R192.reuse ;  /* 0x0000b400a3547a23 */ /* 0x102fe200000108c0 */
[----:B--2---:R-:W-:Y:S08]  /*caa0*/  F2FP.PACK_AB R82, R127, R123 ;  /* 0x0000007b7f52723e */ /* 0x004ff000000000ff */
[----:B------:R1:W2:Y:S01]  /*cab0*/  MUFU.EX2 R124, R84 ;  /* 0x00000054007c7308 */ /* 0x0002a20000000800 */
[----:B---3--:R-:W-:Y:S01]  /*cac0*/  LDSM.16.MT88.4 R88, [R220+0x1900] ;  /* 0x00190000dc58783b */ /* 0x008fe20000004200 */
[----:B----4-:R-:W-:Y:S02]  /*cad0*/  F2FP.PACK_AB R83, R134, R133 ;  /* 0x000000858653723e */ /* 0x010fe400000000ff */
[----:B------:R-:W-:Y:S06]  /*cae0*/  MOV R183, R134 ;  /* 0x0000008600b77202 */ /* 0x000fec0000000f00 */
[----:B------:R-:W-:Y:S10]  /*caf0*/  MUFU.EX2 R201, R201 ;  /* 0x000000c900c97308 */ /* 0x000ff40000000800 */
[----:B------:R-:W-:Y:S01]  /*cb00*/  MUFU.EX2 R245, R245 ;  /* 0x000000f500f57308 */ /* 0x000fe20000000800 */
[----:B-1----:R-:W1:Y:S01]  /*cb10*/  LDSM.16.MT88.4 R84, [R225+0x1900] ;  /* 0x00190000e154783b */ /* 0x002e620000004200 */
[----:B--2---:R-:W-:Y:S08]  /*cb20*/  F2FP.PACK_AB R81, R126, R124 ;  /* 0x0000007c7e51723e */ /* 0x004ff000000000ff */
[----:B------:R-:W2:Y:S10]  /*cb30*/  MUFU.EX2 R210, R210 ;  /* 0x000000d200d27308 */ /* 0x000eb40000000800 */
[----:B------:R-:W-:Y:S10]  /*cb40*/  MUFU.EX2 R207, R207 ;  /* 0x000000cf00cf7308 */ /* 0x000ff40000000800 */
[----:B------:R-:W3:Y:S10]  /*cb50*/  MUFU.EX2 R204, R204 ;  /* 0x000000cc00cc7308 */ /* 0x000ef40000000800 */
[----:B------:R-:W-:Y:S01]  /*cb60*/  MUFU.EX2 R246, R246 ;  /* 0x000000f600f67308 */ /* 0x000fe20000000800 */
[-C--:B-1----:R-:W-:Y:S09]  /*cb70*/  HMMA.16816.F32 R4, R76, R84.reuse, R4 ;  /* 0x000000544c04723c */ /* 0x082ff20000001804 */
[----:B------:R-:W1:Y:S01]  /*cb80*/  MUFU.EX2 R211, R211 ;  /* 0x000000d300d37308 */ /* 0x000e620000000800 */
[C---:B------:R-:W-:Y:S08]  /*cb90*/  HMMA.16816.F32 R8, R80.reuse, R84, R8 ;  /* 0x000000545008723c */ /* 0x040ff00000001808 */
[-C--:B------:R-:W-:Y:S01]  /*cba0*/  HMMA.16816.F32 R12, R80, R86.reuse, R12 ;  /* 0x00000056500c723c */ /* 0x080fe2000000180c */
[----:B------:R-:W-:Y:S07]  /*cbb0*/  MUFU.EX2 R208, R208 ;  /* 0x000000d000d07308 */ /* 0x000fee0000000800 */
[C---:B------:R-:W-:Y:S01]  /*cbc0*/  HMMA.16816.F32 R16, R76.reuse, R86, R16 ;  /* 0x000000564c10723c */ /* 0x040fe20000001810 */
[----:B------:R-:W4:Y:S02]  /*cbd0*/  LDSM.16.MT88.4 R84, [R218+0x1900] ;  /* 0x00190000da54783b */ /* 0x000f240000004200 */
[----:B------:R-:W5:Y:S05]  /*cbe0*/  MUFU.EX2 R205, R205 ;  /* 0x000000cd00cd7308 */ /* 0x000f6a0000000800 */
[-C--:B------:R-:W-:Y:S05]  /*cbf0*/  HMMA.16816.F32 R20, R76, R88.reuse, R20 ;  /* 0x000000584c14723c */ /* 0x080fea0000001814 */
        /* <DEDUP_REMOVED lines=10> */
[----:B------:R-:W-:Y:S02]  /*cca0*/  MUFU.EX2 R186, R186 ;  /* 0x000000ba00ba7308 */ /* 0x000fe40000000800 */
[-C--:B------:R-:W-:Y:S08]  /*ccb0*/  HMMA.16816.F32 R44, R80, R94.reuse, R44 ;  /* 0x0000005e502c723c */ /* 0x080ff0000000182c */
[C---:B------:R-:W-:Y:S01]  /*ccc0*/  HMMA.16816.F32 R48, R76.reuse, R94, R48 ;  /* 0x0000005e4c30723c */ /* 0x040fe20000001830 */
[----:B------:R-:W-:Y:S01]  /*ccd0*/  LDSM.16.MT88.4 R92, [R219+0x2100] ;  /* 0x00210000db5c783b */ /* 0x000fe20000004200 */
[----:B------:R-:W-:Y:S06]  /*cce0*/  MUFU.EX2 R199, R199 ;  /* 0x000000c700c77308 */ /* 0x000fec0000000800 */
[-C--:B----4-:R-:W-:Y:S04]  /*ccf0*/  HMMA.16816.F32 R52, R76, R84.reuse, R52 ;  /* 0x000000544c34723c */ /* 0x090fe80000001834 */
[----:B------:R-:W-:Y:S04]  /*cd00*/  MUFU.EX2 R180, R180 ;  /* 0x000000b400b47308 */ /* 0x000fe80000000800 */
[C---:B------:R-:W-:Y:S06]  /*cd10*/  HMMA.16816.F32 R56, R80.reuse, R84, R56 ;  /* 0x000000545038723c */ /* 0x040fec0000001838 */
[----:B------:R-:W4:Y:S02]  /*cd20*/  MUFU.EX2 R198, R198 ;  /* 0x000000c600c67308 */ /* 0x000f240000000800 */
[-C--:B------:R-:W-:Y:S07]  /*cd30*/  HMMA.16816.F32 R60, R80, R86.reuse, R60 ;  /* 0x00000056503c723c */ /* 0x080fee000000183c */
[----:B--2---:R-:W-:Y:S01]  /*cd40*/  F2FP.PACK_AB R80, R210, R245 ;  /* 0x000000f5d250723e */ /* 0x004fe200000000ff */
[----:B------:R-:W-:Y:S01]  /*cd50*/  HMMA.16816.F32 R64, R76, R86, R64 ;  /* 0x000000564c40723c */ /* 0x000fe20000001840 */
[----:B------:R-:W2:Y:S03]  /*cd60*/  LDSM.16.MT88.4 R84, [R220+0x2100] ;  /* 0x00210000dc54783b */ /* 0x000ea60000004200 */
[----:B---3--:R-:W-:Y:S02]  /*cd70*/  F2FP.PACK_AB R82, R204, R207 ;  /* 0x000000cfcc52723e */ /* 0x008fe400000000ff */
[----:B-1----:R-:W-:Y:S02]  /*cd80*/  F2FP.PACK_AB R81, R211, R246 ;  /* 0x000000f6d351723e */ /* 0x002fe400000000ff */
[----:B------:R-:W-:Y:S04]  /*cd90*/  F2FP.PACK_AB R76, R248, R249 ;  /* 0x000000f9f84c723e */ /* 0x000fe800000000ff */
[----:B------:R-:W-:Y:S02]  /*cda0*/  F2FP.PACK_AB R77, R209, R247 ;  /* 0x000000f7d14d723e */ /* 0x000fe400000000ff */
[----:B------:R-:W-:Y:S02]  /*cdb0*/  F2FP.PACK_AB R78, R203, R206 ;  /* 0x000000cecb4e723e */ /* 0x000fe400000000ff */
[----:B------:R-:W-:Y:S02]  /*cdc0*/  F2FP.PACK_AB R79, R201, R202 ;  /* 0x000000cac94f723e */ /* 0x000fe400000000ff */
[----:B-----5:R-:W-:Y:S05]  /*cdd0*/  F2FP.PACK_AB R83, R205, R208 ;  /* 0x000000d0cd53723e */ /* 0x020fea00000000ff */
[-C--:B------:R-:W-:Y:S08]  /*cde0*/  HMMA.16816.F32 R4, R76, R88.reuse, R4 ;  /* 0x000000584c04723c */ /* 0x080ff00000001804 */
[C---:B------:R-:W-:Y:S08]  /*cdf0*/  HMMA.16816.F32 R8, R80.reuse, R88, R8 ;  /* 0x000000585008723c */ /* 0x040ff00000001808 */
[-C--:B------:R-:W-:Y:S08]  /*ce00*/  HMMA.16816.F32 R12, R80, R90.reuse, R12 ;  /* 0x0000005a500c723c */ /* 0x080ff0000000180c */
[C---:B------:R-:W-:Y:S01]  /*ce10*/  HMMA.16816.F32 R16, R76.reuse, R90, R16 ;  /* 0x0000005a4c10723c */ /* 0x040fe20000001810 */
[----:B------:R-:W1:Y:S07]  /*ce20*/  LDSM.16.MT88.4 R88, [R218+0x2100] ;  /* 0x00210000da58783b */ /* 0x000e6e0000004200 */
[-C--:B--2---:R-:W-:Y:S08]  /*ce30*/  HMMA.16816.F32 R20, R76, R84.reuse, R20 ;  /* 0x000000544c14723c */ /* 0x084ff00000001814 */
[C---:B------:R-:W-:Y:S07]  /*ce40*/  HMMA.16816.F32 R24, R80.reuse, R84, R24 ;  /* 0x000000545018723c */ /* 0x040fee0000001818 */
[----:B------:R-:W-:Y:S01]  /*ce50*/  FFMA.FTZ R84, R185, c[0x0][0x2d0], -R195 ;  /* 0x0000b400b9547a23 */ /* 0x000fe200000108c3 */
[-C--:B------:R-:W-:Y:S01]  /*ce60*/  HMMA.16816.F32 R28, R80, R86.reuse, R28 ;  /* 0x00000056501c723c */ /* 0x080fe2000000181c */
[----:B------:R-:W-:Y:S03]  /*ce70*/  IMAD.MOV.U32 R185, RZ, RZ, R127 ;  /* 0x000000ffffb97224 */ /* 0x000fe600078e007f */
[----:B----4-:R-:W-:Y:S01]  /*ce80*/  F2FP.PACK_AB R127, R198, R180 ;  /* 0x000000b4c67f723e */ /* 0x010fe200000000ff */
[--C-:B------:R-:W-:Y:S01]  /*ce90*/  FFMA.FTZ R85, R181, c[0x0][0x2d0], -R195.reuse ;  /* 0x0000b400b5557a23 */ /* 0x100fe200000108c3 */
[----:B------:R-:W-:Y:S01]  /*cea0*/  MOV R181, R126 ;  /* 0x0000007e00b57202 */ /* 0x000fe20000000f00 */
[----:B------:R-:W-:Y:S01]  /*ceb0*/  MUFU.EX2 R84, R84 ;  /* 0x0000005400547308 */ /* 0x000fe20000000800 */
[C---:B------:R-:W-:Y:S01]  /*cec0*/  HMMA.16816.F32 R32, R76.reuse, R86, R32 ;  /* 0x000000564c20723c */ /* 0x040fe20000001820 */
[----:B------:R-:W-:Y:S06]  /*ced0*/  F2FP.PACK_AB R126, R199, R186 ;  /* 0x000000bac77e723e */ /* 0x000fec00000000ff */
[----:B------:R-:W-:Y:S01]  /*cee0*/  FFMA.FTZ R87, R191, c[0x0][0x2d0], -R192 ;  /* 0x0000b400bf577a23 */ /* 0x000fe200000108c0 */
[-C--:B------:R-:W-:Y:S01]  /*cef0*/  HMMA.16816.F32 R36, R76, R92.reuse, R36 ;  /* 0x0000005c4c24723c */ /* 0x080fe20000001824 */
[--C-:B------:R-:W-:Y:S01]  /*cf00*/  FFMA.FTZ R86, R179, c[0x0][0x2d0], -R195.reuse ;  /* 0x0000b400b3567a23 */ /* 0x100fe200000108c3 */
[----:B------:R-:W2:Y:S02]  /*cf10*/  MUFU.EX2 R85, R85 ;  /* 0x0000005500557308 */ /* 0x000ea40000000800 */
[----:B------:R-:W-:Y:S01]  /*cf20*/  MOV R179, R125 ;  /* 0x0000007d00b37202 */ /* 0x000fe20000000f00 */
[----:B------:R-:W-:Y:S01]  /*cf30*/  FFMA.FTZ R195, R176, c[0x0][0x2d0], -R195 ;  /* 0x0000b400b0c37a23 */ /* 0x000fe200000108c3 */
[----:B------:R-:W-:Y:S01]  /*cf40*/  F2FP.PACK_AB R125, R189, R194 ;  /* 0x000000c2bd7d723e */ /* 0x000fe200000000ff */
[----:B------:R-:W-:Y:S01]  /*cf50*/  IMAD.MOV.U32 R176, RZ, RZ, R124 ;  /* 0x000000ffffb07224 */ /* 0x000fe200078e007c */
[C---:B------:R-:W-:Y:S01]  /*cf60*/  HMMA.16816.F32 R40, R80.reuse, R92, R40 ;  /* 0x0000005c5028723c */ /* 0x040fe20000001828 */
[----:B------:R-:W-:Y:S03]  /*cf70*/  F2FP.PACK_AB R124, R197, R200 ;  /* 0x000000c8c57c723e */ /* 0x000fe600000000ff */
[----:B------:R-:W-:Y:S01]  /*cf80*/  MOV R191, R123 ;  /* 0x0000007b00bf7202 */ /* 0x000fe20000000f00 */
[----:B------:R-:W-:Y:S02]  /*cf90*/  MUFU.EX2 R86, R86 ;  /* 0x0000005600567308 */ /* 0x000fe40000000800 */
[--C-:B------:R-:W-:Y:S01]  /*cfa0*/  FFMA.FTZ R93, R184, c[0x0][0x2d0], -R192.reuse ;  /* 0x0000b400b85d7a23 */ /* 0x100fe200000108c0 */
[-C--:B------:R-:W-:Y:S01]  /*cfb0*/  HMMA.16816.F32 R44, R80, R94.reuse, R44 ;  /* 0x0000005e502c723c */ /* 0x080fe2000000182c */
[----:B------:R-:W-:Y:S03]  /*cfc0*/  MOV R184, R115 ;  /* 0x0000007300b87202 */ /* 0x000fe60000000f00 */
[--C-:B------:R-:W-:Y:S01]  /*cfd0*/  FFMA.FTZ R92, R187, c[0x0][0x2d0], -R192.reuse ;  /* 0x0000b400bb5c7a23 */ /* 0x100fe200000108c0 */
[----:B------:R-:W-:Y:S01]  /*cfe0*/  MOV R187, R120 ;  /* 0x0000007800bb7202 */ /* 0x000fe20000000f00 */
[----:B------:R-:W-:Y:S01]  /*cff0*/  FFMA.FTZ R192, R73, c[0x0][0x2d0], -R192 ;  /* 0x0000b40049c07a23 */ /* 0x000fe200000108c0 */
[----:B------:R-:W-:Y:S01]  /*d000*/  MOV R73, R112 ;  /* 0x0000007000497202 */ /* 0x000fe20000000f00 */
[C---:B------:R-:W-:Y:S01]  /*d010*/  HMMA.16816.F32 R48, R76.reuse, R94, R48 ;  /* 0x0000005e4c30723c */ /* 0x040fe20000001830 */
[----:B------:R-:W3:Y:S03]  /*d020*/  MUFU.EX2 R195, R195 ;  /* 0x000000c300c37308 */ /* 0x000ee60000000800 */
[----:B--2---:R-:W-:Y:S01]  /*d030*/  F2FP.PACK_AB R120, R85, R84 ;  /* 0x000000545578723e */ /* 0x004fe200000000ff */
[----:B------:R-:W-:Y:S02]  /*d040*/  FADD.FTZ R251, R73, R251 ;  /* 0x000000fb49fb7221 */ /* 0x000fe40000010000 */
[----:B------:R-:W-:Y:S01]  /*d050*/  MOV R95, R122 ;  /* 0x0000007a005f7202 */ /* 0x000fe20000000f00 */
[-C--:B-1----:R-:W-:Y:S01]  /*d060*/  HMMA.16816.F32 R52, R76, R88.reuse, R52 ;  /* 0x000000584c34723c */ /* 0x082fe20000001834 */
[----:B------:R-:W-:Y:S02]  /*d070*/  IMAD.MOV.U32 R94, RZ, RZ, R121 ;  /* 0x000000ffff5e7224 */ /* 0x000fe400078e0079 */
[----:B------:R-:W-:Y:S01]  /*d080*/  MUFU.EX2 R87, R87 ;  /* 0x0000005700577308 */ /* 0x000fe20000000800 */
[----:B------:R-:W-:Y:S04]  /*d090*/  FADD.FTZ R251, R187, R251 ;  /* 0x000000fbbbfb7221 */ /* 0x000fe80000010000 */
[C---:B------:R-:W-:Y:S01]  /*d0a0*/  HMMA.16816.F32 R56, R80.reuse, R88, R56 ;  /* 0x000000585038723c */ /* 0x040fe20000001838 */
[----:B------:R-:W-:Y:S04]  /*d0b0*/  FADD.FTZ R251, R191, R251 ;  /* 0x000000fbbffb7221 */ /* 0x000fe80000010000 */
[----:B------:R-:W1:Y:S01]  /*d0c0*/  MUFU.EX2 R92, R92 ;  /* 0x0000005c005c7308 */ /* 0x000e620000000800 */
[----:B------:R-:W-:Y:S01]  /*d0d0*/  FADD.FTZ R251, R185, R251 ;  /* 0x000000fbb9fb7221 */ /* 0x000fe20000010000 */
[----:B------:R-:W-:Y:S01]  /*d0e0*/  MOV R88, R113 ;  /* 0x0000007100587202 */ /* 0x000fe20000000f00 */
[-C--:B------:R-:W-:Y:S01]  /*d0f0*/  HMMA.16816.F32 R60, R80, R90.reuse, R60 ;  /* 0x0000005a503c723c */ /* 0x080fe2000000183c */
[----:B------:R-:W-:Y:S02]  /*d100*/  IMAD.MOV.U32 R89, RZ, RZ, R114 ;  /* 0x000000ffff597224 */ /* 0x000fe400078e0072 */
[----:B------:R-:W-:Y:S01]  /*d110*/  LDSM.16.MT88.4 R112, [R219+0x2900] ;  /* 0x00290000db70783b */ /* 0x000fe20000004200 */
[----:B---3--:R-:W-:Y:S01]  /*d120*/  F2FP.PACK_AB R122, R195, R86 ;  /* 0x00000056c37a723e */ /* 0x008fe200000000ff */
[----:B------:R-:W-:Y:S02]  /*d130*/  FADD.FTZ R251, R245, R251 ;  /* 0x000000fbf5fb7221 */ /* 0x000fe40000010000 */
[----:B------:R-:W-:Y:S01]  /*d140*/  MUFU.EX2 R93, R93 ;  /* 0x0000005d005d7308 */ /* 0x000fe20000000800 */
[----:B------:R-:W-:Y:S01]  /*d150*/  HMMA.16816.F32 R64, R76, R90, R64 ;  /* 0x0000005a4c40723c */ /* 0x000fe20000001840 */
[----:B------:R-:W-:Y:S03]  /*d160*/  IMAD.MOV.U32 R83, RZ, RZ, R103 ;  /* 0x000000ffff537224 */ /* 0x000fe600078e0067 */
[----:B------:R-:W-:Y:S01]  /*d170*/  MOV R82, R102 ;  /* 0x0000006600527202 */ /* 0x000fe20000000f00 */
[----:B------:R-:W-:Y:S01]  /*d180*/  IMAD.MOV.U32 R80, RZ, RZ, R100 ;  /* 0x000000ffff507224 */ /* 0x000fe200078e0064 */
[----:B------:R-:W-:Y:S01]  /*d190*/  MOV R81, R101 ;  /* 0x0000006500517202 */ /* 0x000fe20000000f00 */
[----:B------:R-:W-:Y:S01]  /*d1a0*/  FADD.FTZ R174, R83, R174 ;  /* 0x000000ae53ae7221 */ /* 0x000fe20000010000 */
[-C--:B------:R-:W-:Y:S01]  /*d1b0*/  HMMA.16816.F32 R160, R124, R148.reuse, R4 ;  /* 0x000000947ca0723c */ /* 0x080fe20000001804 */
[----:B------:R-:W2:Y:S01]  /*d1c0*/  MUFU.EX2 R192, R192 ;  /* 0x000000c000c07308 */ /* 0x000ea20000000800 */
[----:B------:R-:W3:Y:S02]  /*d1d0*/  LDSM.16.MT88.4 R100, [R220+0x2900] ;  /* 0x00290000dc64783b */ /* 0x000ee40000004200 */
[----:B------:R-:W-:Y:S01]  /*d1e0*/  FADD.FTZ R118, R82, R118 ;  /* 0x0000007652767221 */ /* 0x000fe20000010000 */
[----:B-1----:R-:W-:Y:S01]  /*d1f0*/  F2FP.PACK_AB R121, R92, R87 ;  /* 0x000000575c79723e */ /* 0x002fe200000000ff */
[----:B------:R-:W-:Y:S02]  /*d200*/  FADD.FTZ R174, R184, R174 ;  /* 0x000000aeb8ae7221 */ /* 0x000fe40000010000 */
[----:B------:R-:W-:Y:S02]  /*d210*/  FADD.FTZ R118, R89, R118 ;  /* 0x0000007659767221 */ /* 0x000fe40000010000 */
[----:B------:R-:W1:Y:S02]  /*d220*/  LDSM.16.MT88.4 R4, [R218+0x2900] ;  /* 0x00290000da04783b */ /* 0x000e640000004200 */
[----:B------:R-:W-:Y:S02]  /*d230*/  FADD.FTZ R118, R95, R118 ;  /* 0x000000765f767221 */ /* 0x000fe40000010000 */
[----:B------:R-:W-:Y:S02]  /*d240*/  FADD.FTZ R174, R252, R174 ;  /* 0x000000aefcae7221 */ /* 0x000fe40000010000 */
[----:B------:R-:W-:Y:S02]  /*d250*/  FADD.FTZ R118, R179, R118 ;  /* 0x00000076b3767221 */ /* 0x000fe40000010000 */
[----:B------:R-:W-:Y:S02]  /*d260*/  FADD.FTZ R174, R250, R174 ;  /* 0x000000aefaae7221 */ /* 0x000fe40000010000 */
[----:B------:R-:W-:Y:S02]  /*d270*/  FADD.FTZ R118, R249, R118 ;  /* 0x00000076f9767221 */ /* 0x000fe40000010000 */
[----:B------:R-:W-:Y:S02]  /*d280*/  FADD.FTZ R174, R247, R174 ;  /* 0x000000aef7ae7221 */ /* 0x000fe40000010000 */
[----:B------:R-:W-:Y:S01]  /*d290*/  FADD.FTZ R118, R248, R118 ;  /* 0x00000076f8767221 */ /* 0x000fe20000010000 */
[----:B--2---:R-:W-:Y:S01]  /*d2a0*/  F2FP.PACK_AB R123, R192, R93 ;  /* 0x0000005dc07b723e */ /* 0x004fe200000000ff */
[----:B------:R-:W-:Y:S02]  /*d2b0*/  FADD.FTZ R174, R209, R174 ;  /* 0x000000aed1ae7221 */ /* 0x000fe40000010000 */
[----:B------:R-:W-:Y:S02]  /*d2c0*/  FADD.FTZ R206, R206, R118 ;  /* 0x00000076cece7221 */ /* 0x000fe40000010000 */
[----:B------:R-:W-:Y:S02]  /*d2d0*/  FADD.FTZ R251, R210, R251 ;  /* 0x000000fbd2fb7221 */ /* 0x000fe40000010000 */
        /* <DEDUP_REMOVED lines=9> */
[C---:B------:R-:W-:Y:S01]  /*d370*/  HMMA.16816.F32 R148, R124.reuse, R150, R16 ;  /* 0x000000967c94723c */ /* 0x040fe20000001810 */
[----:B------:R-:W-:Y:S03]  /*d380*/  FADD.FTZ R8, R88, R8 ;  /* 0x0000000858087221 */ /* 0x000fe60000010000 */
[----:B------:R-:W-:Y:S02]  /*d390*/  FADD.FTZ R206, R200, R206 ;  /* 0x000000cec8ce7221 */ /* 0x000fe40000010000 */
[----:B------:R-:W-:Y:S02]  /*d3a0*/  FADD.FTZ R8, R94, R8 ;  /* 0x000000085e087221 */ /* 0x000fe40000010000 */
[-C--:B---3--:R-:W-:Y:S01]  /*d3b0*/  HMMA.16816.F32 R144, R124, R100.reuse, R20 ;  /* 0x000000647c90723c */ /* 0x088fe20000001814 */
[----:B------:R-:W-:Y:S03]  /*d3c0*/  FADD.FTZ R174, R194, R174 ;  /* 0x000000aec2ae7221 */ /* 0x000fe60000010000 */
[----:B------:R-:W-:Y:S02]  /*d3d0*/  FADD.FTZ R8, R176, R8 ;  /* 0x00000008b0087221 */ /* 0x000fe40000010000 */
[----:B------:R-:W-:Y:S02]  /*d3e0*/  FADD.FTZ R251, R84, R251 ;  /* 0x000000fb54fb7221 */ /* 0x000fe40000010000 */
[C---:B------:R-:W-:Y:S01]  /*d3f0*/  HMMA.16816.F32 R140, R120.reuse, R100, R24 ;  /* 0x00000064788c723c */ /* 0x040fe20000001818 */
[----:B------:R-:W-:Y:S03]  /*d400*/  FADD.FTZ R8, R181, R8 ;  /* 0x00000008b5087221 */ /* 0x000fe60000010000 */
[----:B------:R-:W-:Y:S02]  /*d410*/  FADD.FTZ R206, R197, R206 ;  /* 0x000000cec5ce7221 */ /* 0x000fe40000010000 */
[----:B------:R-:W-:Y:S02]  /*d420*/  FADD.FTZ R8, R177, R8 ;  /* 0x00000008b1087221 */ /* 0x000fe40000010000 */
        /* <DEDUP_REMOVED lines=19> */
[----:B------:R-:W-:Y:S01]  /*d560*/  FADD.FTZ R241, R195, R251 ;  /* 0x000000fbc3f17221 */ /* 0x000fe20000010000 */
[----:B------:R-:W-:Y:S01]  /*d570*/  MOV R44, R72 ;  /* 0x00000048002c7202 */ /* 0x000fe20000000f00 */
[C---:B------:R-:W-:Y:S01]  /*d580*/  HMMA.16816.F32 R112, R124.reuse, R114, R48 ;  /* 0x000000727c70723c */ /* 0x040fe20000001830 */
[----:B------:R-:W-:Y:S04]  /*d590*/  FADD.FTZ R8, R93, R8 ;  /* 0x000000085d087221 */ /* 0x000fe80000010000 */
[----:B------:R-:W-:Y:S03]  /*d5a0*/  FADD.FTZ R240, R192, R8 ;  /* 0x00000008c0f07221 */ /* 0x000fe60000010000 */
[-C--:B-1----:R-:W-:Y:S08]  /*d5b0*/  HMMA.16816.F32 R128, R124, R4.reuse, R52 ;  /* 0x000000047c80723c */ /* 0x082ff00000001834 */
[C---:B------:R-:W-:Y:S08]  /*d5c0*/  HMMA.16816.F32 R116, R120.reuse, R4, R56 ;  /* 0x000000047874723c */ /* 0x040ff00000001838 */
[-C--:B------:R-:W-:Y:S08]  /*d5d0*/  HMMA.16816.F32 R120, R120, R6.reuse, R60 ;  /* 0x000000067878723c */ /* 0x080ff0000000183c */
[----:B------:R-:W-:Y:S01]  /*d5e0*/  HMMA.16816.F32 R124, R124, R6, R64 ;  /* 0x000000067c7c723c */ /* 0x000fe20000001840 */
[----:B------:R-:W-:-:S07]  /*d5f0*/  @P0 BRA `(.L_x_2447) ;  /* 0xffffa29000000947 */ /* 0x000fce000383ffff */
.L_x_2428:
[----:B------:R-:W1:Y:S01]  /*d600*/  S2UR UR18, SR_CTAID.X ;  /* 0x00000000001279c3 */ /* 0x000e620000002500 */
[----:B------:R-:W-:Y:S01]  /*d610*/  ULDC.64 UR4, c[0x0][0x2c8] ;  /* 0x0000b20000047ab9 */ /* 0x000fe20000000a00 */
[----:B------:R-:W-:Y:S01]  /*d620*/  IMAD.MOV.U32 R4, RZ, RZ, 0x1 ;  /* 0x00000001ff047424 */ /* 0x000fe200078e00ff */
[----:B------:R-:W-:Y:S01]  /*d630*/  PLOP3.LUT P0, PT, PT, PT, UP1, 0x40, 0x0 ;  /* 0x000000000000781c */ /* 0x000fe20003f0e818 */
[----:B------:R-:W-:-:S03]  /*d640*/  IMAD.MOV.U32 R5, RZ, RZ, c[0x0][0x2ac] ;  /* 0x0000ab00ff057624 */ /* 0x000fc600078e00ff */
[----:B------:R-:W-:-:S05]  /*d650*/  IADD3 R6, R4, -c[0x0][0x168], RZ ;  /* 0x80005a0004067a10 */ /* 0x000fca0007ffe0ff */
[----:B------:R-:W-:Y:S01]  /*d660*/  IMAD R5, R5, c[0x0][0x1d0], R6 ;  /* 0x0000740005057a24 */ /* 0x000fe200078e0206 */
[----:B-1----:R-:W-:-:S04]  /*d670*/  ULEA UR18, UR18, 0x7f, 0x7 ;  /* 0x0000007f12127891 */ /* 0x002fc8000f8e383f */
        /* <DEDUP_REMOVED lines=14> */
.L_x_2449:
[----:B------:R-:W-:-:S13]  /*d760*/  ISETP.NE.AND P0, PT, R4, c[0x0][0x32c], PT ;  /* 0x0000cb0004007a0c */ /* 0x000fda0003f05270 */
[----:B------:R-:W-:-:S05]  /*d770*/  @P0 IMAD.HI.U32 R4, R5, c[0x0][0x330], RZ ;  /* 0x0000cc0005040a27 */ /* 0x000fca00078e00ff */
[----:B------:R-:W-:-:S05]  /*d780*/  @P0 SHF.R.U32.HI R5, RZ, c[0x0][0x334], R4 ;  /* 0x0000cd00ff050a19 */ /* 0x000fca0000011604 */
.L_x_2450:
[----:B------:R-:W-:-:S05]  /*d790*/  IMAD R5, R5, c[0x0][0x32c], RZ ;  /* 0x0000cb0005057a24 */ /* 0x000fca00078e02ff */
[----:B------:R-:W-:-:S04]  /*d7a0*/  IMNMX R6, R6, R5, !PT ;  /* 0x0000000506067217 */ /* 0x000fc80007800200 */
.L_x_2448:
[----:B------:R-:W-:-:S05]  /*d7b0*/  IADD3 R5, R6, 0x5f, RZ ;  /* 0x0000005f06057810 */ /* 0x000fca0007ffe0ff */
[----:B------:R-:W-:-:S05]  /*d7c0*/  IMAD.HI R5, R5, 0x2aaaaaab, RZ ;  /* 0x2aaaaaab05057827 */ /* 0x000fca00078e02ff */
[----:B------:R-:W-:-:S04]  /*d7d0*/  SHF.R.U32.HI R4, RZ, 0x1f, R5 ;  /* 0x0000001fff047819 */ /* 0x000fc80000011605 */
[----:B------:R-:W-:-:S04]  /*d7e0*/  LEA.HI.SX32 R4, R5, R4, 0x1c ;  /* 0x0000000405047211 */ /* 0x000fc800078fe2ff */
[----:B------:R-:W-:-:S04]  /*d7f0*/  IMNMX R245, R230, R4, !PT ;  /* 0x00000004e6f57217 */ /* 0x000fc80007800200 */
[----:B------:R-:W-:-:S13]  /*d800*/  ISETP.GE.AND P0, PT, R244, R245, PT ;  /* 0x000000f5f400720c */ /* 0x000fda0003f06270 */
[----:B------:R-:W-:Y:S05]  /*d810*/  @!P0 BRA `(.L_x_2451) ;  /* 0x000038d000008947 */ /* 0x000fea0003800000 */
[----:B------:R-:W-:Y:S01]  /*d820*/  IMAD.MOV.U32 R166, RZ, RZ, R2 ;  /* 0x000000ffffa67224 */ /* 0x000fe200078e0002 */
[----:B------:R-:W-:Y:S01]  /*d830*/  MOV R164, R44 ;  /* 0x0000002c00a47202 */ /* 0x000fe20000000f00 */
[----:B------:R-:W-:Y:S01]  /*d840*/  IMAD.MOV.U32 R167, RZ, RZ, R3 ;  /* 0x000000ffffa77224 */ /* 0x000fe200078e0003 */
[----:B------:R-:W-:Y:S02]  /*d850*/  MOV R165, R0 ;  /* 0x0000000000a57202 */ /* 0x000fe40000000f00 */
.L_x_2454:
        /* <DEDUP_REMOVED lines=63> */
.L_x_2452:
        /* <DEDUP_REMOVED lines=175> */
.L_x_2453:
[----:B------:R-:W-:Y:S01]  /*e740*/  FMNMX.FTZ R169, R8, R165, !PT ;  /* 0x000000a508a97209 */ /* 0x000fe20007810000 */
[----:B-1----:R-:W-:Y:S01]  /*e750*/  LDSM.16.MT88.4 R172, [R220+0x100] ;  /* 0x00010000dcac783b */ /* 0x002fe20000004200 */
        /* <DEDUP_REMOVED lines=82> */
[----:B------:R-:W-:Y:S01]  /*ec80*/  FMNMX.FTZ R3, R80, R3, !PT ;  /* 0x0000000350037209 */ /* 0x000fe20007810000 */
[----:B------:R-:W1:Y:S01]  /*ec90*/  SHFL.BFLY PT, R2, R170, 0x1, 0x1f ;  /* 0x0c201f00aa027f89 */ /* 0x000e6200000e0000 */
[----:B------:R-:W-:Y:S02]  /*eca0*/  FMNMX.FTZ R169, R93, R169, !PT ;  /* 0x000000a95da97209 */ /* 0x000fe40007810000 */
[----:B------:R-:W-:Y:S02]  /*ecb0*/  FMNMX.FTZ R3, R81, R3, !PT ;  /* 0x0000000351037209 */ /* 0x000fe40007810000 */
[----:B------:R-:W-:Y:S02]  /*ecc0*/  FMNMX.FTZ R0, R63, R0, !PT ;  /* 0x000000003f007209 */ /* 0x000fe40007810000 */
[----:B------:R-:W-:Y:S01]  /*ecd0*/  FMNMX.FTZ R3, R84, R3, !PT ;  /* 0x0000000354037209 */ /* 0x000fe20007810000 */
[----:B------:R-:W2:Y:S01]  /*ece0*/  SHFL.BFLY PT, R168, R169, 0x2, 0x1f ;  /* 0x0c401f00a9a87f89 */ /* 0x000ea200000e0000 */
[----:B------:R-:W-:Y:S02]  /*ecf0*/  FMNMX.FTZ R0, R74, R0, !PT ;  /* 0x000000004a007209 */ /* 0x000fe40007810000 */
[----:B------:R-:W-:Y:S02]  /*ed00*/  FMNMX.FTZ R3, R85, R3, !PT ;  /* 0x0000000355037209 */ /* 0x000fe40007810000 */
[----:B------:R-:W-:Y:S02]  /*ed10*/  ISETP.GT.AND P0, PT, R244, R245, PT ;  /* 0x000000f5f400720c */ /* 0x000fe40003f04270 */
[----:B------:R-:W-:Y:S02]  /*ed20*/  FMNMX.FTZ R3, R96, R3, !PT ;  /* 0x0000000360037209 */ /* 0x000fe40007810000 */
[----:B------:R-:W-:Y:S02]  /*ed30*/  IADD3 R244, R244, -0x1, RZ ;  /* 0xfffffffff4f47810 */ /* 0x000fe40007ffe0ff */
[----:B------:R-:W-:Y:S02]  /*ed40*/  FMNMX.FTZ R3, R97, R3, !PT ;  /* 0x0000000361037209 */ /* 0x000fe40007810000 */
[----:B-1----:R-:W-:Y:S03]  /*ed50*/  FMNMX.FTZ R2, R170, R2, !PT ;  /* 0x00000002aa027209 */ /* 0x002fe60007810000 */
[----:B------:R-:W1:Y:S02]  /*ed60*/  SHFL.BFLY PT, R171, R3, 0x2, 0x1f ;  /* 0x0c401f0003ab7f89 */ /* 0x000e6400000e0000 */
[C---:B------:R-:W-:Y:S02]  /*ed70*/  FMUL.FTZ R204, R2.reuse, c[0x0][0x2d0] ;  /* 0x0000b40002cc7a20 */ /* 0x040fe40000410000 */
[----:B------:R-:W-:Y:S01]  /*ed80*/  FADD.FTZ R166, -R2, R166 ;  /* 0x000000a602a67221 */ /* 0x000fe20000010100 */
[----:B--2---:R-:W-:Y:S01]  /*ed90*/  FMNMX.FTZ R169, R169, R168, !PT ;  /* 0x000000a8a9a97209 */ /* 0x004fe20007810000 */
[--C-:B------:R-:W-:Y:S01]  /*eda0*/  FFMA.FTZ R191, R22, c[0x0][0x2d0], -R204.reuse ;  /* 0x0000b40016bf7a23 */ /* 0x100fe200000108cc */
[----:B------:R-:W-:Y:S01]  /*edb0*/  FMNMX.FTZ R168, R75, R0, !PT ;  /* 0x000000004ba87209 */ /* 0x000fe20007810000 */
[--C-:B------:R-:W-:Y:S02]  /*edc0*/  FFMA.FTZ R192, R23, c[0x0][0x2d0], -R204.reuse ;  /* 0x0000b40017c07a23 */ /* 0x100fe400000108cc */
[--C-:B------:R-:W-:Y:S01]  /*edd0*/  FFMA.FTZ R54, R54, c[0x0][0x2d0], -R204.reuse ;  /* 0x0000b40036367a23 */ /* 0x100fe200000108cc */
[----:B------:R-:W2:Y:S01]  /*ede0*/  SHFL.BFLY PT, R0, R169, 0x1, 0x1f ;  /* 0x0c201f00a9007f89 */ /* 0x000ea200000e0000 */
[----:B------:R-:W-:Y:S01]  /*edf0*/  MUFU.EX2 R191, R191 ;  /* 0x000000bf00bf7308 */ /* 0x000fe20000000800 */
[--C-:B------:R-:W-:Y:S01]  /*ee00*/  FFMA.FTZ R55, R55, c[0x0][0x2d0], -R204.reuse ;  /* 0x0000b40037377a23 */ /* 0x100fe200000108cc */
[----:B------:R-:W-:Y:S01]  /*ee10*/  FMNMX.FTZ R168, R78, R168, !PT ;  /* 0x000000a84ea87209 */ /* 0x000fe20007810000 */
[--C-:B------:R-:W-:Y:S02]  /*ee20*/  FFMA.FTZ R66, R66, c[0x0][0x2d0], -R204.reuse ;  /* 0x0000b40042427a23 */ /* 0x100fe400000108cc */
[--C-:B------:R-:W-:Y:S01]  /*ee30*/  FFMA.FTZ R67, R67, c[0x0][0x2d0], -R204.reuse ;  /* 0x0000b40043437a23 */ /* 0x100fe200000108cc */
[----:B------:R-:W-:Y:S01]  /*ee40*/  FMNMX.FTZ R168, R79, R168, !PT ;  /* 0x000000a84fa87209 */ /* 0x000fe20007810000 */
[--C-:B------:R-:W-:Y:S02]  /*ee50*/  FFMA.FTZ R195, R34, c[0x0][0x2d0], -R204.reuse ;  /* 0x0000b40022c37a23 */ /* 0x100fe400000108cc */
        /* <DEDUP_REMOVED lines=8> */
[--C-:B------:R-:W-:Y:S02]  /*eee0*/  FFMA.FTZ R180, R6, c[0x0][0x2d0], -R204.reuse ;  /* 0x0000b40006b47a23 */ /* 0x100fe400000108cc */
[--C-:B------:R-:W-:Y:S01]  /*eef0*/  FFMA.FTZ R177, R7, c[0x0][0x2d0], -R204.reuse ;  /* 0x0000b40007b17a23 */ /* 0x100fe200000108cc */
[----:B------:R-:W-:Y:S01]  /*ef00*/  MUFU.EX2 R195, R195 ;  /* 0x000000c300c37308 */ /* 0x000fe20000000800 */
[--C-:B------:R-:W-:Y:S01]  /*ef10*/  FFMA.FTZ R178, R18, c[0x0][0x2d0], -R204.reuse ;  /* 0x0000b40012b27a23 */ /* 0x100fe200000108cc */
[----:B------:R-:W1:Y:S01]  /*ef20*/  SHFL.BFLY PT, R171, R3, 0x1, 0x1f ;  /* 0x0c201f0003ab7f89 */ /* 0x000e6200000e0000 */
[----:B--2---:R-:W-:Y:S01]  /*ef30*/  FMNMX.FTZ R0, R169, R0, !PT ;  /* 0x00000000a9007209 */ /* 0x004fe20007810000 */
[--C-:B------:R-:W-:Y:S01]  /*ef40*/  FFMA.FTZ R211, R50, c[0x0][0x2d0], -R204.reuse ;  /* 0x0000b40032d37a23 */ /* 0x100fe200000108cc */
[----:B------:R-:W-:Y:S01]  /*ef50*/  FMNMX.FTZ R168, R94, R168, !PT ;  /* 0x000000a85ea87209 */ /* 0x000fe20007810000 */
[----:B------:R-:W-:Y:S02]  /*ef60*/  FFMA.FTZ R246, R51, c[0x0][0x2d0], -R204 ;  /* 0x0000b40033f67a23 */ /* 0x000fe400000108cc */
[C---:B------:R-:W-:Y:S01]  /*ef70*/  FMUL.FTZ R202, R0.reuse, c[0x0][0x2d0] ;  /* 0x0000b40000ca7a20 */ /* 0x040fe20000410000 */
[----:B------:R-:W-:Y:S01]  /*ef80*/  FMNMX.FTZ R168, R95, R168, !PT ;  /* 0x000000a85fa87209 */ /* 0x000fe20007810000 */
[----:B------:R-:W2:Y:S01]  /*ef90*/  MUFU.EX2 R166, R166 ;  /* 0x000000a600a67308 */ /* 0x000ea20000000800 */
[----:B------:R-:W-:Y:S02]  /*efa0*/  FADD.FTZ R165, -R0, R165 ;  /* 0x000000a500a57221 */ /* 0x000fe40000010100 */
[--C-:B------:R-:W-:Y:S01]  /*efb0*/  FFMA.FTZ R247, R40, c[0x0][0x2d0], -R202.reuse ;  /* 0x0000b40028f77a23 */ /* 0x100fe200000108ca */
[----:B------:R-:W3:Y:S01]  /*efc0*/  SHFL.BFLY PT, R169, R168, 0x2, 0x1f ;  /* 0x0c401f00a8a97f89 */ /* 0x000ee200000e0000 */
[--C-:B------:R-:W-:Y:S02]  /*efd0*/  FFMA.FTZ R248, R45, c[0x0][0x2d0], -R202.reuse ;  /* 0x0000b4002df87a23 */ /* 0x100fe400000108ca */
[--C-:B------:R-:W-:Y:S02]  /*efe0*/  FFMA.FTZ R56, R56, c[0x0][0x2d0], -R202.reuse ;  /* 0x0000b40038387a23 */ /* 0x100fe400000108ca */
[--C-:B------:R-:W-:Y:S01]  /*eff0*/  FFMA.FTZ R57, R57, c[0x0][0x2d0], -R202.reuse ;  /* 0x0000b40039397a23 */ /* 0x100fe200000108ca */
[----:B------:R-:W-:Y:S01]  /*f000*/  MUFU.EX2 R180, R180 ;  /* 0x000000b400b47308 */ /* 0x000fe20000000800 */
[--C-:B------:R-:W-:Y:S02]  /*f010*/  FFMA.FTZ R197, R24, c[0x0][0x2d0], -R202.reuse ;  /* 0x0000b40018c57a23 */ /* 0x100fe400000108ca */
[--C-:B------:R-:W-:Y:S02]  /*f020*/  FFMA.FTZ R198, R25, c[0x0][0x2d0], -R202.reuse ;  /* 0x0000b40019c67a23 */ /* 0x100fe400000108ca */
[--C-:B------:R-:W-:Y:S01]  /*f030*/  FFMA.FTZ R203, R28, c[0x0][0x2d0], -R202.reuse ;  /* 0x0000b4001ccb7a23 */ /* 0x100fe200000108ca */
[----:B-1----:R-:W-:Y:S01]  /*f040*/  FMNMX.FTZ R3, R3, R171, !PT ;  /* 0x000000ab03037209 */ /* 0x002fe20007810000 */
[----:B------:R-:W-:Y:S02]  /*f050*/  FMUL.FTZ R165, R165, c[0x0][0x2d0] ;  /* 0x0000b400a5a57a20 */ /* 0x000fe40000410000 */
[--C-:B------:R-:W-:Y:S01]  /*f060*/  FFMA.FTZ R182, R12, c[0x0][0x2d0], -R202.reuse ;  /* 0x0000b4000cb67a23 */ /* 0x100fe200000108ca */
[----:B------:R-:W-:Y:S01]  /*f070*/  MUFU.EX2 R177, R177 ;  /* 0x000000b100b17308 */ /* 0x000fe20000000800 */
[----:B------:R-:W-:Y:S02]  /*f080*/  FMUL.FTZ R205, R3, c[0x0][0x2d0] ;  /* 0x0000b40003cd7a20 */ /* 0x000fe40000410000 */
[----:B------:R-:W-:Y:S02]  /*f090*/  FFMA.FTZ R183, R13, c[0x0][0x2d0], -R202 ;  /* 0x0000b4000db77a23 */ /* 0x000fe400000108ca */
[--C-:B------:R-:W-:Y:S02]  /*f0a0*/  FFMA.FTZ R189, R20, c[0x0][0x2d0], -R205.reuse ;  /* 0x0000b40014bd7a23 */ /* 0x100fe400000108cd */
[--C-:B------:R-:W-:Y:S01]  /*f0b0*/  FFMA.FTZ R190, R21, c[0x0][0x2d0], -R205.reuse ;  /* 0x0000b40015be7a23 */ /* 0x100fe200000108cd */
[----:B---3--:R-:W-:Y:S01]  /*f0c0*/  FMNMX.FTZ R169, R168, R169, !PT ;  /* 0x000000a9a8a97209 */ /* 0x008fe20007810000 */
[----:B------:R-:W-:Y:S01]  /*f0d0*/  LDSM.16.MT88.4 R20, [R225+0x100] ;  /* 0x00010000e114783b */ /* 0x000fe20000004200 */
[----:B------:R-:W-:Y:S01]  /*f0e0*/  MUFU.EX2 R178, R178 ;  /* 0x000000b200b27308 */ /* 0x000fe20000000800 */
[C---:B--2---:R-:W-:Y:S02]  /*f0f0*/  FMUL.FTZ R38, R166.reuse, R130 ;  /* 0x00000082a6267220 */ /* 0x044fe40000410000 */
[----:B------:R-:W-:Y:S02]  /*f100*/  FMUL.FTZ R39, R166, R131 ;  /* 0x00000083a6277220 */ /* 0x000fe40000410000 */
[--C-:B------:R-:W-:Y:S02]  /*f110*/  FFMA.FTZ R251, R52, c[0x0][0x2d0], -R205.reuse ;  /* 0x0000b40034fb7a23 */ /* 0x100fe400000108cd */
[--C-:B------:R-:W-:Y:S01]  /*f120*/  FFMA.FTZ R252, R53, c[0x0][0x2d0], -R205.reuse ;  /* 0x0000b40035fc7a23 */ /* 0x100fe200000108cd */
[----:B------:R-:W1:Y:S01]  /*f130*/  SHFL.BFLY PT, R168, R169, 0x1, 0x1f ;  /* 0x0c201f00a9a87f89 */ /* 0x000e6200000e0000 */
[--C-:B------:R-:W-:Y:S01]  /*f140*/  FFMA.FTZ R64, R64, c[0x0][0x2d0], -R205.reuse ;  /* 0x0000b40040407a23 */ /* 0x100fe200000108cd */
[----:B------:R-:W2:Y:S01]  /*f150*/  MUFU.EX2 R165, R165 ;  /* 0x000000a500a57308 */ /* 0x000ea20000000800 */
[--C-:B------:R-:W-:Y:S02]  /*f160*/  FFMA.FTZ R65, R65, c[0x0][0x2d0], -R205.reuse ;  /* 0x0000b40041417a23 */ /* 0x100fe400000108cd */
[----:B------:R-:W-:Y:S02]  /*f170*/  FMUL.FTZ R18, R166, R150 ;  /* 0x00000096a6127220 */ /* 0x000fe40000410000 */
[--C-:B------:R-:W-:Y:S02]  /*f180*/  FFMA.FTZ R194, R33, c[0x0][0x2d0], -R205.reuse ;  /* 0x0000b40021c27a23 */ /* 0x100fe400000108cd */
[--C-:B------:R-:W-:Y:S02]  /*f190*/  FFMA.FTZ R206, R37, c[0x0][0x2d0], -R205.reuse ;  /* 0x0000b40025ce7a23 */ /* 0x100fe400000108cd */
[--C-:B------:R-:W-:Y:S01]  /*f1a0*/  FFMA.FTZ R171, R16, c[0x0][0x2d0], -R205.reuse ;  /* 0x0000b40010ab7a23 */ /* 0x100fe200000108cd */
[----:B------:R-:W-:Y:S01]  /*f1b0*/  MUFU.EX2 R182, R182 ;  /* 0x000000b600b67308 */ /* 0x000fe20000000800 */
[--C-:B------:R-:W-:Y:S02]  /*f1c0*/  FFMA.FTZ R176, R17, c[0x0][0x2d0], -R205.reuse ;  /* 0x0000b40011b07a23 */ /* 0x100fe400000108cd */
[C---:B------:R-:W-:Y:S02]  /*f1d0*/  FMUL.FTZ R6, R166.reuse, R162 ;  /* 0x000000a2a6067220 */ /* 0x040fe40000410000 */
[----:B------:R-:W-:Y:S02]  /*f1e0*/  FMUL.FTZ R7, R166, R163 ;  /* 0x000000a3a6077220 */ /* 0x000fe40000410000 */
[----:B------:R-:W-:Y:S02]  /*f1f0*/  FFMA.FTZ R193, R32, c[0x0][0x2d0], -R205 ;  /* 0x0000b40020c17a23 */ /* 0x000fe400000108cd */
[C---:B------:R-:W-:Y:S01]  /*f200*/  FMUL.FTZ R102, R166.reuse, R102 ;  /* 0x00000066a6667220 */ /* 0x040fe20000410000 */
[----:B------:R-:W-:Y:S01]  /*f210*/  MUFU.EX2 R171, R171 ;  /* 0x000000ab00ab7308 */ /* 0x000fe20000000800 */
[----:B------:R-:W-:Y:S01]  /*f220*/  FMUL.FTZ R103, R166, R103 ;  /* 0x00000067a6677220 */ /* 0x000fe20000410000 */
[----:B-1----:R-:W-:Y:S01]  /*f230*/  FMNMX.FTZ R168, R168, R169, !PT ;  /* 0x000000a9a8a87209 */ /* 0x002fe20007810000 */
[----:B------:R-:W-:Y:S02]  /*f240*/  FFMA.FTZ R169, R19, c[0x0][0x2d0], -R204 ;  /* 0x0000b40013a97a23 */ /* 0x000fe400000108cc */
[C---:B--2---:R-:W-:Y:S02]  /*f250*/  FMUL.FTZ R24, R165.reuse, R140 ;  /* 0x0000008ca5187220 */ /* 0x044fe40000410000 */
[C---:B------:R-:W-:Y:S02]  /*f260*/  FMUL.FTZ R25, R165.reuse, R141 ;  /* 0x0000008da5197220 */ /* 0x040fe40000410000 */
[C---:B------:R-:W-:Y:S01]  /*f270*/  FMUL.FTZ R33, R165.reuse, R137 ;  /* 0x00000089a5217220 */ /* 0x040fe20000410000 */
[----:B------:R-:W1:Y:S01]  /*f280*/  MUFU.EX2 R176, R176 ;  /* 0x000000b000b07308 */ /* 0x000e620000000800 */
[----:B------:R-:W-:Y:S02]  /*f290*/  FMUL.FTZ R201, R168, c[0x0][0x2d0] ;  /* 0x0000b400a8c97a20 */ /* 0x000fe40000410000 */
[----:B------:R-:W-:Y:S02]  /*f2a0*/  FMUL.FTZ R12, R165, R152 ;  /* 0x00000098a50c7220 */ /* 0x000fe40000410000 */
[--C-:B------:R-:W-:Y:S02]  /*f2b0*/  FFMA.FTZ R249, R46, c[0x0][0x2d0], -R201.reuse ;  /* 0x0000b4002ef97a23 */ /* 0x100fe400000108c9 */
[--C-:B------:R-:W-:Y:S02]  /*f2c0*/  FFMA.FTZ R250, R47, c[0x0][0x2d0], -R201.reuse ;  /* 0x0000b4002ffa7a23 */ /* 0x100fe400000108c9 */
[--C-:B------:R-:W-:Y:S01]  /*f2d0*/  FFMA.FTZ R58, R58, c[0x0][0x2d0], -R201.reuse ;  /* 0x0000b4003a3a7a23 */ /* 0x100fe200000108c9 */
[----:B------:R-:W2:Y:S01]  /*f2e0*/  MUFU.EX2 R169, R169 ;  /* 0x000000a900a97308 */ /* 0x000ea20000000800 */
[--C-:B------:R-:W-:Y:S02]  /*f2f0*/  FFMA.FTZ R59, R59, c[0x0][0x2d0], -R201.reuse ;  /* 0x0000b4003b3b7a23 */ /* 0x100fe400000108c9 */
[----:B------:R-:W-:Y:S02]  /*f300*/  FMUL.FTZ R13, R165, R153 ;  /* 0x00000099a50d7220 */ /* 0x000fe40000410000 */
[----:B------:R-:W-:Y:S02]  /*f310*/  FMUL.FTZ R19, R166, R151 ;  /* 0x00000097a6137220 */ /* 0x000fe40000410000 */
[--C-:B------:R-:W-:Y:S02]  /*f320*/  FFMA.FTZ R199, R26, c[0x0][0x2d0], -R201.reuse ;  /* 0x0000b4001ac77a23 */ /* 0x100fe400000108c9 */
[--C-:B------:R-:W-:Y:S01]  /*f330*/  FFMA.FTZ R200, R27, c[0x0][0x2d0], -R201.reuse ;  /* 0x0000b4001bc87a23 */ /* 0x100fe200000108c9 */
[----:B------:R-:W-:Y:S01]  /*f340*/  MUFU.EX2 R183, R183 ;  /* 0x000000b700b77308 */ /* 0x000fe20000000800 */
[----:B------:R-:W-:Y:S02]  /*f350*/  FMUL.FTZ R32, R165, R136 ;  /* 0x00000088a5207220 */ /* 0x000fe40000410000 */
[--C-:B------:R-:W-:Y:S01]  /*f360*/  FFMA.FTZ R136, R31, c[0x0][0x2d0], -R201.reuse ;  /* 0x0000b4001f887a23 */ /* 0x100fe200000108c9 */
[----:B-1----:R-:W-:Y:S01]  /*f370*/  F2FP.PACK_AB R162, R176, R171 ;  /* 0x000000abb0a2723e */ /* 0x002fe200000000ff */
[----:B------:R-:W-:Y:S02]  /*f380*/  FMUL.FTZ R31, R166, R135 ;  /* 0x00000087a61f7220 */ /* 0x000fe40000410000 */
[--C-:B------:R-:W-:Y:S02]  /*f390*/  FFMA.FTZ R185, R14, c[0x0][0x2d0], -R201.reuse ;  /* 0x0000b4000eb97a23 */ /* 0x100fe400000108c9 */
[----:B------:R-:W-:Y:S01]  /*f3a0*/  FFMA.FTZ R186, R15, c[0x0][0x2d0], -R201 ;  /* 0x0000b4000fba7a23 */ /* 0x000fe200000108c9 */
[----:B------:R-:W-:Y:S01]  /*f3b0*/  MUFU.EX2 R189, R189 ;  /* 0x000000bd00bd7308 */ /* 0x000fe20000000800 */
[C---:B------:R-:W-:Y:S02]  /*f3c0*/  FMUL.FTZ R104, R165.reuse, R104 ;  /* 0x00000068a5687220 */ /* 0x040fe40000410000 */
[----:B------:R-:W-:Y:S01]  /*f3d0*/  FMUL.FTZ R105, R165, R105 ;  /* 0x00000069a5697220 */ /* 0x000fe20000410000 */
[----:B--2---:R-:W-:Y:S01]  /*f3e0*/  F2FP.PACK_AB R163, R169, R178 ;  /* 0x000000b2a9a3723e */ /* 0x004fe200000000ff */
[C---:B------:R-:W-:Y:S02]  /*f3f0*/  FMUL.FTZ R108, R165.reuse, R108 ;  /* 0x0000006ca56c7220 */ /* 0x040fe40000410000 */
[----:B------:R-:W-:Y:S02]  /*f400*/  FMUL.FTZ R109, R165, R109 ;  /* 0x0000006da56d7220 */ /* 0x000fe40000410000 */
[----:B------:R-:W-:Y:S01]  /*f410*/  FMUL.FTZ R114, R166, R114 ;  /* 0x00000072a6727220 */ /* 0x000fe20000410000 */
[----:B------:R-:W-:Y:S01]  /*f420*/  MUFU.EX2 R185, R185 ;  /* 0x000000b900b97308 */ /* 0x000fe20000000800 */
[----:B------:R-:W-:Y:S02]  /*f430*/  FADD.FTZ R167, -R3, R167 ;  /* 0x000000a703a77221 */ /* 0x000fe40000010100 */
[--C-:B------:R-:W-:Y:S02]  /*f440*/  FFMA.FTZ R179, R4, c[0x0][0x2d0], -R205.reuse ;  /* 0x0000b40004b37a23 */ /* 0x100fe400000108cd */
[----:B------:R-:W-:Y:S02]  /*f450*/  FMUL.FTZ R167, R167, c[0x0][0x2d0] ;  /* 0x0000b400a7a77a20 */ /* 0x000fe40000410000 */
[--C-:B------:R-:W-:Y:S02]  /*f460*/  FFMA.FTZ R170, R5, c[0x0][0x2d0], -R205.reuse ;  /* 0x0000b40005aa7a23 */ /* 0x100fe400000108cd */
[----:B------:R-:W-:Y:S01]  /*f470*/  FMUL.FTZ R115, R166, R115 ;  /* 0x00000073a6737220 */ /* 0x000fe20000410000 */
[----:B------:R-:W-:Y:S01]  /*f480*/  MUFU.EX2 R179, R179 ;  /* 0x000000b300b37308 */ /* 0x000fe20000000800 */
[----:B------:R-:W-:Y:S02]  /*f490*/  FADD.FTZ R164, -R168, R164 ;  /* 0x000000a4a8a47221 */ /* 0x000fe40000010100 */
[C---:B------:R-:W-:Y:S02]  /*f4a0*/  FMUL.FTZ R116, R165.reuse, R116 ;  /* 0x00000074a5747220 */ /* 0x040fe40000410000 */
[----:B------:R-:W-:Y:S02]  /*f4b0*/  FMUL.FTZ R164, R164, c[0x0][0x2d0] ;  /* 0x0000b400a4a47a20 */ /* 0x000fe40000410000 */
[C---:B------:R-:W-:Y:S02]  /*f4c0*/  FMUL.FTZ R117, R165.reuse, R117 ;  /* 0x00000075a5757220 */ /* 0x040fe40000410000 */
[C---:B------:R-:W-:Y:S01]  /*f4d0*/  FMUL.FTZ R120, R165.reuse, R120 ;  /* 0x00000078a5787220 */ /* 0x040fe20000410000 */
[----:B------:R-:W1:Y:S01]  /*f4e0*/  MUFU.EX2 R167, R167 ;  /* 0x000000a700a77308 */ /* 0x000e620000000800 */
[----:B------:R-:W-:Y:S02]  /*f4f0*/  FMUL.FTZ R121, R165, R121 ;  /* 0x00000079a5797220 */ /* 0x000fe40000410000 */
[C---:B------:R-:W-:Y:S02]  /*f500*/  FMUL.FTZ R126, R166.reuse, R126 ;  /* 0x0000007ea67e7220 */ /* 0x040fe40000410000 */
[----:B------:R-:W-:Y:S02]  /*f510*/  FMUL.FTZ R127, R166, R127 ;  /* 0x0000007fa67f7220 */ /* 0x000fe40000410000 */
[--C-:B------:R-:W-:Y:S02]  /*f520*/  FFMA.FTZ R209, R48, c[0x0][0x2d0], -R205.reuse ;  /* 0x0000b40030d17a23 */ /* 0x100fe400000108cd */
[----:B------:R-:W-:Y:S01]  /*f530*/  FFMA.FTZ R210, R49, c[0x0][0x2d0], -R205 ;  /* 0x0000b40031d27a23 */ /* 0x000fe200000108cd */
[----:B------:R-:W2:Y:S01]  /*f540*/  MUFU.EX2 R170, R170 ;  /* 0x000000aa00aa7308 */ /* 0x000ea20000000800 */
[--C-:B------:R-:W-:Y:S01]  /*f550*/  FFMA.FTZ R188, R8, c[0x0][0x2d0], -R202.reuse ;  /* 0x0000b40008bc7a23 */ /* 0x100fe200000108ca */
[----:B------:R-:W-:Y:S01]  /*f560*/  F2FP.PACK_AB R49, R192, R191 ;  /* 0x000000bfc031723e */ /* 0x000fe200000000ff */
[--C-:B------:R-:W-:Y:S02]  /*f570*/  FFMA.FTZ R181, R9, c[0x0][0x2d0], -R202.reuse ;  /* 0x0000b40009b57a23 */ /* 0x100fe400000108ca */
[--C-:B------:R-:W-:Y:S02]  /*f580*/  FFMA.FTZ R187, R10, c[0x0][0x2d0], -R201.reuse ;  /* 0x0000b4000abb7a23 */ /* 0x100fe400000108c9 */
[--C-:B------:R-:W-:Y:S02]  /*f590*/  FFMA.FTZ R184, R11, c[0x0][0x2d0], -R201.reuse ;  /* 0x0000b4000bb87a23 */ /* 0x100fe400000108c9 */
[C---:B------:R-:W-:Y:S01]  /*f5a0*/  FMUL.FTZ R8, R165.reuse, R156 ;  /* 0x0000009ca5087220 */ /* 0x040fe20000410000 */
[----:B------:R-:W3:Y:S01]  /*f5b0*/  MUFU.EX2 R164, R164 ;  /* 0x000000a400a47308 */ /* 0x000ee20000000800 */
[----:B------:R-:W-:Y:S02]  /*f5c0*/  FMUL.FTZ R9, R165, R157 ;  /* 0x0000009da5097220 */ /* 0x000fe40000410000 */
[--C-:B------:R-:W-:Y:S02]  /*f5d0*/  FFMA.FTZ R60, R60, c[0x0][0x2d0], -R202.reuse ;  /* 0x0000b4003c3c7a23 */ /* 0x100fe400000108ca */
[C---:B-1----:R-:W-:Y:S02]  /*f5e0*/  FMUL.FTZ R28, R167.reuse, R132 ;  /* 0x00000084a71c7220 */ /* 0x042fe40000410000 */
[C---:B------:R-:W-:Y:S02]  /*f5f0*/  FMUL.FTZ R37, R167.reuse, R129 ;  /* 0x00000081a7257220 */ /* 0x040fe40000410000 */
[C---:B------:R-:W-:Y:S01]  /*f600*/  FMUL.FTZ R16, R167.reuse, R148 ;  /* 0x00000094a7107220 */ /* 0x040fe20000410000 */
[----:B------:R-:W-:Y:S01]  /*f610*/  MUFU.EX2 R188, R188 ;  /* 0x000000bc00bc7308 */ /* 0x000fe20000000800 */
[C---:B------:R-:W-:Y:S02]  /*f620*/  FMUL.FTZ R17, R167.reuse, R149 ;  /* 0x00000095a7117220 */ /* 0x040fe40000410000 */
[C---:B------:R-:W-:Y:S01]  /*f630*/  FMUL.FTZ R4, R167.reuse, R160 ;  /* 0x000000a0a7047220 */ /* 0x040fe20000410000 */
[----:B--2---:R-:W-:Y:S01]  /*f640*/  F2FP.PACK_AB R160, R170, R179 ;  /* 0x000000b3aaa0723e */ /* 0x004fe200000000ff */
[----:B------:R-:W-:Y:S01]  /*f650*/  FMUL.FTZ R5, R167, R161 ;  /* 0x000000a1a7057220 */ /* 0x000fe20000410000 */
[----:B------:R-:W-:Y:S01]  /*f660*/  F2FP.PACK_AB R161, R177, R180 ;  /* 0x000000b4b1a1723e */ /* 0x000fe200000000ff */
[C---:B------:R-:W-:Y:S02]  /*f670*/  FMUL.FTZ R100, R167.reuse, R100 ;  /* 0x00000064a7647220 */ /* 0x040fe40000410000 */
[C---:B------:R-:W-:Y:S01]  /*f680*/  FMUL.FTZ R101, R167.reuse, R101 ;  /* 0x00000065a7657220 */ /* 0x040fe20000410000 */
[----:B------:R-:W1:Y:S01]  /*f690*/  MUFU.EX2 R181, R181 ;  /* 0x000000b500b57308 */ /* 0x000e620000000800 */
[----:B------:R-:W-:Y:S02]  /*f6a0*/  FMUL.FTZ R112, R167, R112 ;  /* 0x00000070a7707220 */ /* 0x000fe40000410000 */
[-C--:B------:R-:W-:Y:S05]  /*f6b0*/  HMMA.16816.F32 R4, R160, R20.reuse, R4 ;  /* 0x00000014a004723c */ /* 0x080fea0000001804 */
[C---:B---3--:R-:W-:Y:S02]  /*f6c0*/  FMUL.FTZ R26, R164.reuse, R142 ;  /* 0x0000008ea41a7220 */ /* 0x048fe40000410000 */
[----:B------:R-:W-:Y:S01]  /*f6d0*/  MUFU.EX2 R187, R187 ;  /* 0x000000bb00bb7308 */ /* 0x000fe20000000800 */
[C---:B------:R-:W-:Y:S02]  /*f6e0*/  FMUL.FTZ R27, R164.reuse, R143 ;  /* 0x0000008fa41b7220 */ /* 0x040fe40000410000 */
[----:B------:R-:W-:Y:S02]  /*f6f0*/  LDSM.16.MT88.4 R140, [R219+0x900] ;  /* 0x00090000db8c783b */ /* 0x000fe40000004200 */
[C---:B------:R-:W-:Y:S02]  /*f700*/  FMUL.FTZ R34, R164.reuse, R138 ;  /* 0x0000008aa4227220 */ /* 0x040fe40000410000 */
[C---:B------:R-:W-:Y:S02]  /*f710*/  FMUL.FTZ R35, R164.reuse, R139 ;  /* 0x0000008ba4237220 */ /* 0x040fe40000410000 */
[C---:B------:R-:W-:Y:S01]  /*f720*/  FMUL.FTZ R14, R164.reuse, R154 ;  /* 0x0000009aa40e7220 */ /* 0x040fe20000410000 */
[----:B------:R-:W2:Y:S01]  /*f730*/  MUFU.EX2 R184, R184 ;  /* 0x000000b800b87308 */ /* 0x000ea20000000800 */
[C---:B------:R-:W-:Y:S02]  /*f740*/  FMUL.FTZ R15, R164.reuse, R155 ;  /* 0x0000009ba40f7220 */ /* 0x040fe40000410000 */
[C---:B------:R-:W-:Y:S01]  /*f750*/  FMUL.FTZ R10, R164.reuse, R158 ;  /* 0x0000009ea40a7220 */ /* 0x040fe20000410000 */
[----:B-1----:R-:W-:Y:S01]  /*f760*/  F2FP.PACK_AB R156, R181, R188 ;  /* 0x000000bcb59c723e */ /* 0x002fe200000000ff */
[C---:B------:R-:W-:Y:S01]  /*f770*/  FMUL.FTZ R11, R164.reuse, R159 ;  /* 0x0000009fa40b7220 */ /* 0x040fe20000410000 */
[----:B------:R-:W-:Y:S01]  /*f780*/  F2FP.PACK_AB R158, R183, R182 ;  /* 0x000000b6b79e723e */ /* 0x000fe200000000ff */
[C---:B------:R-:W-:Y:S02]  /*f790*/  FMUL.FTZ R106, R164.reuse, R106 ;  /* 0x0000006aa46a7220 */ /* 0x040fe40000410000 */
[C---:B------:R-:W-:Y:S01]  /*f7a0*/  FMUL.FTZ R107, R164.reuse, R107 ;  /* 0x0000006ba46b7220 */ /* 0x040fe20000410000 */
[----:B------:R-:W1:Y:S01]  /*f7b0*/  MUFU.EX2 R186, R186 ;  /* 0x000000ba00ba7308 */ /* 0x000e620000000800 */
[C---:B------:R-:W-:Y:S02]  /*f7c0*/  FMUL.FTZ R110, R164.reuse, R110 ;  /* 0x0000006ea46e7220 */ /* 0x040fe40000410000 */
[C---:B------:R-:W-:Y:S02]  /*f7d0*/  FMUL.FTZ R111, R164.reuse, R111 ;  /* 0x0000006fa46f7220 */ /* 0x040fe40000410000 */
[C---:B------:R-:W-:Y:S02]  /*f7e0*/  FMUL.FTZ R113, R167.reuse, R113 ;  /* 0x00000071a7717220 */ /* 0x040fe40000410000 */
[C---:B------:R-:W-:Y:S02]  /*f7f0*/  FMUL.FTZ R118, R164.reuse, R118 ;  /* 0x00000076a4767220 */ /* 0x040fe40000410000 */
[C---:B------:R-:W-:Y:S01]  /*f800*/  FMUL.FTZ R119, R164.reuse, R119 ;  /* 0x00000077a4777220 */ /* 0x040fe20000410000 */
[----:B------:R-:W3:Y:S01]  /*f810*/  MUFU.EX2 R190, R190 ;  /* 0x000000be00be7308 */ /* 0x000ee20000000800 */
[C---:B------:R-:W-:Y:S02]  /*f820*/  FMUL.FTZ R122, R164.reuse, R122 ;  /* 0x0000007aa47a7220 */ /* 0x040fe40000410000 */
[----:B------:R-:W-:Y:S01]  /*f830*/  FMUL.FTZ R123, R164, R123 ;  /* 0x0000007ba47b7220 */ /* 0x000fe20000410000 */
[----:B--2---:R-:W-:Y:S01]  /*f840*/  F2FP.PACK_AB R157, R184, R187 ;  /* 0x000000bbb89d723e */ /* 0x004fe200000000ff */
[C---:B------:R-:W-:Y:S02]  /*f850*/  FMUL.FTZ R124, R167.reuse, R124 ;  /* 0x0000007ca77c7220 */ /* 0x040fe40000410000 */
[----:B------:R-:W-:Y:S02]  /*f860*/  FMUL.FTZ R125, R167, R125 ;  /* 0x0000007da77d7220 */ /* 0x000fe40000410000 */
[--C-:B------:R-:W-:Y:S01]  /*f870*/  FFMA.FTZ R61, R61, c[0x0][0x2d0], -R202.reuse ;  /* 0x0000b4003d3d7a23 */ /* 0x100fe200000108ca */
[----:B------:R-:W-:Y:S01]  /*f880*/  MUFU.EX2 R152, R54 ;  /* 0x0000003600987308 */ /* 0x000fe20000000800 */
[--C-:B------:R-:W-:Y:S02]  /*f890*/  FFMA.FTZ R62, R62, c[0x0][0x2d0], -R201.reuse ;  /* 0x0000b4003e3e7a23 */ /* 0x100fe400000108c9 */
[--C-:B------:R-:W-:Y:S01]  /*f8a0*/  FFMA.FTZ R63, R63, c[0x0][0x2d0], -R201.reuse ;  /* 0x0000b4003f3f7a23 */ /* 0x100fe200000108c9 */
[----:B-1----:R-:W-:Y:S01]  /*f8b0*/  F2FP.PACK_AB R159, R186, R185 ;  /* 0x000000b9ba9f723e */ /* 0x002fe200000000ff */
[--C-:B------:R-:W-:Y:S02]  /*f8c0*/  FFMA.FTZ R72, R72, c[0x0][0x2d0], -R202.reuse ;  /* 0x0000b40048487a23 */ /* 0x100fe400000108ca */
[--C-:B------:R-:W-:Y:S02]  /*f8d0*/  FFMA.FTZ R73, R73, c[0x0][0x2d0], -R202.reuse ;  /* 0x0000b40049497a23 */ /* 0x100fe400000108ca */
[--C-:B------:R-:W-:Y:S01]  /*f8e0*/  FFMA.FTZ R74, R74, c[0x0][0x2d0], -R201.reuse ;  /* 0x0000b4004a4a7a23 */ /* 0x100fe200000108c9 */
[----:B------:R1:W-:Y:S01]  /*f8f0*/  MUFU.EX2 R155, R55 ;  /* 0x00000037009b7308 */ /* 0x0003e20000000800 */
[C---:B------:R-:W-:Y:S04]  /*f900*/  HMMA.16816.F32 R8, R156.reuse, R20, R8 ;  /* 0x000000149c08723c */ /* 0x040fe80000001808 */
[----:B---3--:R-:W-:Y:S01]  /*f910*/  F2FP.PACK_AB R48, R190, R189 ;  /* 0x000000bdbe30723e */ /* 0x008fe200000000ff */
[--C-:B------:R-:W-:Y:S02]  /*f920*/  FFMA.FTZ R75, R75, c[0x0][0x2d0], -R201.reuse ;  /* 0x0000b4004b4b7a23 */ /* 0x100fe400000108c9 */
[C---:B------:R-:W-:Y:S01]  /*f930*/  FMUL.FTZ R20, R167.reuse, R144 ;  /* 0x00000090a7147220 */ /* 0x040fe20000410000 */
[-C--:B------:R-:W-:Y:S01]  /*f940*/  HMMA.16816.F32 R12, R156, R22.reuse, R12 ;  /* 0x000000169c0c723c */ /* 0x080fe2000000180c */
[----:B------:R-:W-:Y:S03]  /*f950*/  MUFU.EX2 R150, R64 ;  /* 0x0000004000967308 */ /* 0x000fe60000000800 */
[----:B------:R-:W-:Y:S02]  /*f960*/  FMUL.FTZ R21, R167, R145 ;  /* 0x00000091a7157220 */ /* 0x000fe40000410000 */
[--C-:B------:R-:W-:Y:S02]  /*f970*/  FFMA.FTZ R76, R76, c[0x0][0x2d0], -R202.reuse ;  /* 0x0000b4004c4c7a23 */ /* 0x100fe400000108ca */
[C---:B------:R-:W-:Y:S03]  /*f980*/  HMMA.16816.F32 R16, R160.reuse, R22, R16 ;  /* 0x00000016a010723c */ /* 0x040fe60000001810 */
[----:B------:R-:W-:Y:S01]  /*f990*/  MUFU.EX2 R151, R66 ;  /* 0x0000004200977308 */ /* 0x000fe20000000800 */
[----:B------:R-:W-:Y:S02]  /*f9a0*/  FFMA.FTZ R77, R77, c[0x0][0x2d0], -R202 ;  /* 0x0000b4004d4d7a23 */ /* 0x000fe400000108ca */
[--C-:B------:R-:W-:Y:S01]  /*f9b0*/  FFMA.FTZ R78, R78, c[0x0][0x2d0], -R201.reuse ;  /* 0x0000b4004e4e7a23 */ /* 0x100fe200000108c9 */
[----:B-1----:R-:W-:Y:S01]  /*f9c0*/  LDSM.16.MT88.4 R52, [R220+0x1100] ;  /* 0x00110000dc34783b */ /* 0x002fe20000004200 */
[C---:B------:R-:W-:Y:S04]  /*f9d0*/  FMUL.FTZ R22, R166.reuse, R146 ;  /* 0x00000092a6167220 */ /* 0x040fe80000410000 */
[C---:B------:R-:W-:Y:S01]  /*f9e0*/  FMUL.FTZ R23, R166.reuse, R147 ;  /* 0x00000093a6177220 */ /* 0x040fe20000410000 */
[----:B------:R-:W-:Y:S01]  /*f9f0*/  MUFU.EX2 R153, R56 ;  /* 0x0000003800997308 */ /* 0x000fe20000000800 */
[----:B------:R-:W-:Y:S01]  /*fa00*/  FFMA.FTZ R79, R79, c[0x0][0x2d0], -R201 ;  /* 0x0000b4004f4f7a23 */ /* 0x000fe200000108c9 */
[----:B------:R-:W1:Y:S01]  /*fa10*/  LDSM.16.MT88.4 R144, [R219+0x100] ;  /* 0x00010000db90783b */ /* 0x000e620000004200 */
[----:B------:R-:W-:Y:S02]  /*fa20*/  FFMA.FTZ R179, R167, R243, R179 ;  /* 0x000000f3a7b37223 */ /* 0x000fe400000100b3 */
[----:B------:R-:W-:Y:S01]  /*fa30*/  FFMA.FTZ R180, R166, R242, R180 ;  /* 0x000000f2a6b47223 */ /* 0x000fe200000100b4 */
[-C--:B------:R-:W-:Y:S03]  /*fa40*/  HMMA.16816.F32 R20, R160, R172.reuse, R20 ;  /* 0x000000aca014723c */ /* 0x080fe60000001814 */
[----:B------:R-:W-:Y:S01]  /*fa50*/  FFMA.FTZ R188, R165, R241, R188 ;  /* 0x000000f1a5bc7223 */ /* 0x000fe200000100bc */
[----:B------:R-:W-:Y:S01]  /*fa60*/  MUFU.EX2 R148, R57 ;  /* 0x0000003900947308 */ /* 0x000fe20000000800 */
[----:B------:R-:W-:Y:S01]  /*fa70*/  MOV R165, R0 ;  /* 0x0000000000a57202 */ /* 0x000fe20000000f00 */
[----:B------:R-:W-:Y:S01]  /*fa80*/  FFMA.FTZ R187, R164, R240, R187 ;  /* 0x000000f0a4bb7223 */ /* 0x000fe200000100bb */
[----:B------:R-:W-:Y:S01]  /*fa90*/  MOV R164, R168 ;  /* 0x000000a800a47202 */ /* 0x000fe20000000f00 */
[C---:B------:R-:W-:Y:S04]  /*faa0*/  HMMA.16816.F32 R24, R156.reuse, R172, R24 ;  /* 0x000000ac9c18723c */ /* 0x040fe80000001818 */
[----:B------:R-:W-:Y:S02]  /*fab0*/  FADD.FTZ R179, R170, R179 ;  /* 0x000000b3aab37221 */ /* 0x000fe40000010000 */
[----:B------:R-:W-:Y:S01]  /*fac0*/  MUFU.EX2 R154, R58 ;  /* 0x0000003a009a7308 */ /* 0x000fe20000000800 */
[----:B------:R-:W-:Y:S01]  /*fad0*/  FFMA.FTZ R172, R29, c[0x0][0x2d0], -R202 ;  /* 0x0000b4001dac7a23 */ /* 0x000fe200000108ca */
[-C--:B------:R-:W-:Y:S04]  /*fae0*/  HMMA.16816.F32 R32, R156, R174.reuse, R32 ;  /* 0x000000ae9c20723c */ /* 0x080fe80000001820 */
[C---:B------:R-:W-:Y:S02]  /*faf0*/  FMUL.FTZ R29, R167.reuse, R133 ;  /* 0x00000085a71d7220 */ /* 0x040fe40000410000 */
[----:B------:R-:W-:Y:S02]  /*fb00*/  FFMA.FTZ R173, R30, c[0x0][0x2d0], -R201 ;  /* 0x0000b4001ead7a23 */ /* 0x000fe400000108c9 */
[C---:B------:R-:W-:Y:S01]  /*fb10*/  HMMA.16816.F32 R100, R160.reuse, R174, R100 ;  /* 0x000000aea064723c */ /* 0x040fe20000001864 */
[----:B------:R2:W-:Y:S03]  /*fb20*/  MUFU.EX2 R174, R136 ;  /* 0x0000008800ae7308 */ /* 0x0005e60000000800 */
[----:B------:R-:W-:Y:S01]  /*fb30*/  FMUL.FTZ R30, R166, R134 ;  /* 0x00000086a61e7220 */ /* 0x000fe20000410000 */
[----:B------:R-:W-:Y:S01]  /*fb40*/  MOV R166, R2 ;  /* 0x0000000200a67202 */ /* 0x000fe20000000f00 */
[----:B------:R-:W3:Y:S01]  /*fb50*/  LDSM.16.MT88.4 R132, [R218+0x100] ;  /* 0x00010000da84783b */ /* 0x000ee20000004200 */
[----:B------:R-:W-:Y:S02]  /*fb60*/  FFMA.FTZ R175, R36, c[0x0][0x2d0], -R205 ;  /* 0x0000b40024af7a23 */ /* 0x000fe400000108cd */
[----:B------:R-:W-:Y:S02]  /*fb70*/  FMUL.FTZ R36, R167, R128 ;  /* 0x00000080a7247220 */ /* 0x000fe40000410000 */
[----:B------:R4:W-:Y:S01]  /*fb80*/  MUFU.EX2 R149, R59 ;  /* 0x0000003b00957308 */ /* 0x0009e20000000800 */
[-C--:B-1----:R-:W-:Y:S02]  /*fb90*/  HMMA.16816.F32 R28, R160, R144.reuse, R28 ;  /* 0x00000090a01c723c */ /* 0x082fe4000000181c */
[----:B------:R-:W1:Y:S01]  /*fba0*/  LDSM.16.MT88.4 R128, [R225+0x900] ;  /* 0x00090000e180783b */ /* 0x000e620000004200 */
[----:B------:R-:W-:Y:S01]  /*fbb0*/  FADD.FTZ R180, R177, R180 ;  /* 0x000000b4b1b47221 */ /* 0x000fe20000010000 */
[----:B------:R-:W-:Y:S01]  /*fbc0*/  MOV R167, R3 ;  /* 0x0000000300a77202 */ /* 0x000fe20000000f00 */
[----:B------:R-:W-:Y:S02]  /*fbd0*/  FADD.FTZ R188, R181, R188 ;  /* 0x000000bcb5bc7221 */ /* 0x000fe40000010000 */
[----:B------:R-:W-:Y:S01]  /*fbe0*/  FADD.FTZ R187, R184, R187 ;  /* 0x000000bbb8bb7221 */ /* 0x000fe20000010000 */
[C---:B------:R-:W-:Y:S01]  /*fbf0*/  HMMA.16816.F32 R104, R156.reuse, R144, R104 ;  /* 0x000000909c68723c */ /* 0x040fe20000001868 */
[----:B------:R-:W-:Y:S03]  /*fc00*/  MUFU.EX2 R145, R65 ;  /* 0x0000004100917308 */ /* 0x000fe60000000800 */
[----:B------:R-:W-:Y:S01]  /*fc10*/  FADD.FTZ R179, R171, R179 ;  /* 0x000000b3abb37221 */ /* 0x000fe20000010000 */
[----:B--2---:R-:W2:Y:S01]  /*fc20*/  LDSM.16.MT88.4 R136, [R220+0x900] ;  /* 0x00090000dc88783b */ /* 0x004ea20000004200 */
[----:B------:R-:W-:Y:S02]  /*fc30*/  FADD.FTZ R180, R178, R180 ;  /* 0x000000b4b2b47221 */ /* 0x000fe40000010000 */
[-C--:B------:R-:W-:Y:S03]  /*fc40*/  HMMA.16816.F32 R108, R156, R146.reuse, R108 ;  /* 0x000000929c6c723c */ /* 0x080fe6000000186c */
[----:B------:R5:W-:Y:S01]  /*fc50*/  MUFU.EX2 R144, R67 ;  /* 0x0000004300907308 */ /* 0x000be20000000800 */
[----:B------:R-:W-:Y:S02]  /*fc60*/  FADD.FTZ R188, R182, R188 ;  /* 0x000000bcb6bc7221 */ /* 0x000fe40000010000 */
[----:B------:R-:W-:Y:S01]  /*fc70*/  FADD.FTZ R187, R185, R187 ;  /* 0x000000bbb9bb7221 */ /* 0x000fe20000010000 */
[----:B----4-:R-:W-:Y:S01]  /*fc80*/  LDSM.16.MT88.4 R56, [R219+0x1900] ;  /* 0x00190000db38783b */ /* 0x010fe20000004200 */
[C---:B------:R-:W-:Y:S04]  /*fc90*/  HMMA.16816.F32 R112, R160.reuse, R146, R112 ;  /* 0x00000092a070723c */ /* 0x040fe80000001870 */
[----:B------:R-:W-:Y:S01]  /*fca0*/  FADD.FTZ R179, R176, R179 ;  /* 0x000000b3b0b37221 */ /* 0x000fe20000010000 */
[----:B------:R-:W-:Y:S01]  /*fcb0*/  MUFU.EX2 R247, R247 ;  /* 0x000000f700f77308 */ /* 0x000fe20000000800 */
[----:B------:R-:W-:Y:S02]  /*fcc0*/  FADD.FTZ R180, R169, R180 ;  /* 0x000000b4a9b47221 */ /* 0x000fe40000010000 */
[----:B------:R-:W-:Y:S01]  /*fcd0*/  FADD.FTZ R188, R183, R188 ;  /* 0x000000bcb7bc7221 */ /* 0x000fe20000010000 */
[-C--:B---3--:R-:W-:Y:S03]  /*fce0*/  HMMA.16816.F32 R36, R160, R132.reuse, R36 ;  /* 0x00000084a024723c */ /* 0x088fe60000001824 */
[----:B------:R-:W-:Y:S03]  /*fcf0*/  FADD.FTZ R187, R186, R187 ;  /* 0x000000bbbabb7221 */ /* 0x000fe60000010000 */
[----:B------:R-:W3:Y:S01]  /*fd00*/  MUFU.EX2 R193, R193 ;  /* 0x000000c100c17308 */ /* 0x000ee20000000800 */
[----:B------:R-:W-:Y:S01]  /*fd10*/  FADD.FTZ R179, R189, R179 ;  /* 0x000000b3bdb37221 */ /* 0x000fe20000010000 */
[C---:B------:R-:W-:Y:S01]  /*fd20*/  HMMA.16816.F32 R116, R156.reuse, R132, R116 ;  /* 0x000000849c74723c */ /* 0x040fe20000001874 */
[----:B-----5:R-:W-:Y:S03]  /*fd30*/  LDSM.16.MT88.4 R64, [R219+0x1100] ;  /* 0x00110000db40783b */ /* 0x020fe60000004200 */
[----:B------:R-:W-:Y:S02]  /*fd40*/  FADD.FTZ R180, R191, R180 ;  /* 0x000000b4bfb47221 */ /* 0x000fe40000010000 */
[----:B------:R-:W-:Y:S02]  /*fd50*/  FADD.FTZ R179, R190, R179 ;  /* 0x000000b3beb37221 */ /* 0x000fe40000010000 */
[----:B------:R-:W4:Y:S01]  /*fd60*/  MUFU.EX2 R194, R194 ;  /* 0x000000c200c27308 */ /* 0x000f220000000800 */
[-C--:B------:R-:W-:Y:S03]  /*fd70*/  HMMA.16816.F32 R120, R156, R134.reuse, R120 ;  /* 0x000000869c78723c */ /* 0x080fe60000001878 */
[----:B------:R-:W-:Y:S05]  /*fd80*/  FADD.FTZ R180, R192, R180 ;  /* 0x000000b4c0b47221 */ /* 0x000fea0000010000 */
[----:B------:R-:W-:Y:S01]  /*fd90*/  HMMA.16816.F32 R124, R160, R134, R124 ;  /* 0x00000086a07c723c */ /* 0x000fe2000000187c */
[----:B------:R-:W5:Y:S03]  /*fda0*/  MUFU.EX2 R196, R196 ;  /* 0x000000c400c47308 */ /* 0x000f660000000800 */
[----:B------:R-:W-:Y:S02]  /*fdb0*/  FADD.FTZ R180, R195, R180 ;  /* 0x000000b4c3b47221 */ /* 0x000fe40000010000 */
[----:B---3--:R-:W-:Y:S05]  /*fdc0*/  FADD.FTZ R179, R193, R179 ;  /* 0x000000b3c1b37221 */ /* 0x008fea0000010000 */
[----:B------:R-:W3:Y:S01]  /*fdd0*/  MUFU.EX2 R197, R197 ;  /* 0x000000c500c57308 */ /* 0x000ee20000000800 */
[C---:B----4-:R-:W-:Y:S01]  /*fde0*/  F2FP.PACK_AB R50, R194.reuse, R193 ;  /* 0x000000c1c232723e */ /* 0x050fe200000000ff */
[----:B------:R-:W-:Y:S08]  /*fdf0*/  FADD.FTZ R194, R194, R179 ;  /* 0x000000b3c2c27221 */ /* 0x000ff00000010000 */
[----:B------:R-:W4:Y:S01]  /*fe00*/  MUFU.EX2 R198, R198 ;  /* 0x000000c600c67308 */ /* 0x000f220000000800 */
[C---:B-----5:R-:W-:Y:S01]  /*fe10*/  F2FP.PACK_AB R51, R196.reuse, R195 ;  /* 0x000000c3c433723e */ /* 0x060fe200000000ff */
[----:B------:R-:W-:Y:S08]  /*fe20*/  FADD.FTZ R196, R196, R180 ;  /* 0x000000b4c4c47221 */ /* 0x000ff00000010000 */
[----:B------:R-:W5:Y:S01]  /*fe30*/  MUFU.EX2 R199, R199 ;  /* 0x000000c700c77308 */ /* 0x000f620000000800 */
[-C--:B-1----:R-:W-:Y:S05]  /*fe40*/  HMMA.16816.F32 R4, R48, R128.reuse, R4 ;  /* 0x000000803004723c */ /* 0x082fea0000001804 */
[----:B---3--:R-:W-:Y:S04]  /*fe50*/  FADD.FTZ R188, R197, R188 ;  /* 0x000000bcc5bc7221 */ /* 0x008fe80000010000 */
[----:B------:R-:W1:Y:S03]  /*fe60*/  MUFU.EX2 R200, R200 ;  /* 0x000000c800c87308 */ /* 0x000e660000000800 */
[C---:B----4-:R-:W-:Y:S01]  /*fe70*/  F2FP.PACK_AB R132, R198.reuse, R197 ;  /* 0x000000c5c684723e */ /* 0x050fe200000000ff */
[----:B------:R-:W-:Y:S06]  /*fe80*/  FADD.FTZ R188, R198, R188 ;  /* 0x000000bcc6bc7221 */ /* 0x000fec0000010000 */
[----:B------:R-:W3:Y:S01]  /*fe90*/  MUFU.EX2 R203, R203 ;  /* 0x000000cb00cb7308 */ /* 0x000ee20000000800 */
[----:B-----5:R-:W-:Y:S09]  /*fea0*/  FADD.FTZ R187, R199, R187 ;  /* 0x000000bbc7bb7221 */ /* 0x020ff20000010000 */
[----:B------:R-:W4:Y:S01]  /*feb0*/  MUFU.EX2 R172, R172 ;  /* 0x000000ac00ac7308 */ /* 0x000f220000000800 */
[C---:B-1----:R-:W-:Y:S01]  /*fec0*/  F2FP.PACK_AB R133, R200.reuse, R199 ;  /* 0x000000c7c885723e */ /* 0x042fe200000000ff */
[----:B------:R-:W-:Y:S08]  /*fed0*/  FADD.FTZ R187, R200, R187 ;  /* 0x000000bbc8bb7221 */ /* 0x000ff00000010000 */
[----:B------:R-:W1:Y:S01]  /*fee0*/  MUFU.EX2 R173, R173 ;  /* 0x000000ad00ad7308 */ /* 0x000e620000000800 */
[----:B---3--:R-:W-:Y:S09]  /*fef0*/  FADD.FTZ R188, R203, R188 ;  /* 0x000000bccbbc7221 */ /* 0x008ff20000010000 */
[----:B------:R-:W-:Y:S01]  /*ff00*/  MUFU.EX2 R248, R248 ;  /* 0x000000f800f87308 */ /* 0x000fe20000000800 */
[C---:B----4-:R-:W-:Y:S01]  /*ff10*/  F2FP.PACK_AB R134, R172.reuse, R203 ;  /* 0x000000cbac86723e */ /* 0x050fe200000000ff */
[----:B------:R-:W-:Y:S04]  /*ff20*/  FADD.FTZ R172, R172, R188 ;  /* 0x000000bcacac7221 */ /* 0x000fe80000010000 */
[----:B------:R-:W-:Y:S04]  /*ff30*/  FADD.FTZ R172, R247, R172 ;  /* 0x000000acf7ac7221 */ /* 0x000fe80000010000 */
[----:B------:R-:W-:Y:S01]  /*ff40*/  MUFU.EX2 R249, R249 ;  /* 0x000000f900f97308 */ /* 0x000fe20000000800 */
[C---:B-1----:R-:W-:Y:S01]  /*ff50*/  F2FP.PACK_AB R135, R174.reuse, R173 ;  /* 0x000000adae87723e */ /* 0x042fe200000000ff */
[----:B------:R-:W-:Y:S04]  /*ff60*/  FADD.FTZ R187, R173, R187 ;  /* 0x000000bbadbb7221 */ /* 0x000fe80000010000 */
[----:B------:R-:W-:Y:S04]  /*ff70*/  FADD.FTZ R187, R174, R187 ;  /* 0x000000bbaebb7221 */ /* 0x000fe80000010000 */
[----:B------:R-:W-:Y:S01]  /*ff80*/  MUFU.EX2 R250, R250 ;  /* 0x000000fa00fa7308 */ /* 0x000fe20000000800 */
[C---:B------:R-:W-:Y:S07]  /*ff90*/  HMMA.16816.F32 R8, R132.reuse, R128, R8 ;  /* 0x000000808408723c */ /* 0x040fee0000001808 */
[--C-:B------:R-:W-:Y:S01]  /*ffa0*/  FFMA.FTZ R128, R41, c[0x0][0x2d0], -R202.reuse ;  /* 0x0000b40029807a23 */ /* 0x100fe200000108ca */
[-C--:B------:R-:W-:Y:S01]  /*ffb0*/  HMMA.16816.F32 R12, R132, R130.reuse, R12 ;  /* 0x00000082840c723c */ /* 0x080fe2000000180c */
[----:B------:R-:W1:Y:S03]  /*ffc0*/  MUFU.EX2 R175, R175 ;  /* 0x000000af00af7308 */ /* 0x000e660000000800 */
[--C-:B------:R-:W-:Y:S04]  /*ffd0*/  FFMA.FTZ R129, R42, c[0x0][0x2d0], -R201.reuse ;  /* 0x0000b4002a817a23 */ /* 0x100fe800000108c9 */
[C---:B------:R-:W-:Y:S03]  /*ffe0*/  HMMA.16816.F32 R16, R48.reuse, R130, R16 ;  /* 0x000000823010723c */ /* 0x040fe60000001810 */
[----:B------:R-:W3:Y:S04]  /*fff0*/  MUFU.EX2 R128, R128 ;  /* 0x0000008000807308 */ /* 0x000ee80000000800 */
[----:B------:R-:W-:Y:S01]  /*10000*/  FFMA.FTZ R130, R43, c[0x0][0x2d0], -R201 ;  /* 0x0000b4002b827a23 */ /* 0x000fe200000108c9 */
[-C--:B--2---:R-:W-:Y:S01]  /*10010*/  HMMA.16816.F32 R20, R48, R136.reuse, R20 ;  /* 0x000000883014723c */ /* 0x084fe20000001814 */
[----:B------:R-:W2:Y:S03]  /*10020*/  LDSM.16.MT88.4 R40, [R218+0x900] ;  /* 0x00090000da28783b */ /* 0x000ea60000004200 */
[----:B------:R-:W-:Y:S01]  /*10030*/  FFMA.FTZ R131, R44, c[0x0][0x2d0], -R202 ;  /* 0x0000b4002c837a23 */ /* 0x000fe200000108ca */
[----:B------:R-:W4:Y:S03]  /*10040*/  MUFU.EX2 R129, R129 ;  /* 0x0000008100817308 */ /* 0x000f260000000800 */
[C---:B------:R-:W-:Y:S01]  /*10050*/  HMMA.16816.F32 R24, R132.reuse, R136, R24 ;  /* 0x000000888418723c */ /* 0x040fe20000001818 */
[----:B------:R-:W5:Y:S03]  /*10060*/  LDSM.16.MT88.4 R44, [R225+0x1100] ;  /* 0x00110000e12c783b */ /* 0x000f660000004200 */
[----:B-1----:R-:W-:Y:S03]  /*10070*/  FADD.FTZ R194, R175, R194 ;  /* 0x000000c2afc27221 */ /* 0x002fe60000010000 */
[----:B------:R-:W1:Y:S01]  /*10080*/  MUFU.EX2 R130, R130 ;  /* 0x0000008200827308 */ /* 0x000e620000000800 */
[-C--:B------:R-:W-:Y:S04]  /*10090*/  HMMA.16816.F32 R32, R132, R138.reuse, R32 ;  /* 0x0000008a8420723c */ /* 0x080fe80000001820 */
[----:B---3--:R-:W-:Y:S04]  /*100a0*/  FADD.FTZ R172, R128, R172 ;  /* 0x000000ac80ac7221 */ /* 0x008fe80000010000 */
[C---:B------:R-:W-:Y:S01]  /*100b0*/  HMMA.16816.F32 R100, R48.reuse, R138, R100 ;  /* 0x0000008a3064723c */ /* 0x040fe20000001864 */
[----:B------:R-:W3:Y:S03]  /*100c0*/  MUFU.EX2 R131, R131 ;  /* 0x0000008300837308 */ /* 0x000ee60000000800 */
[----:B----4-:R-:W-:Y:S04]  /*100d0*/  FADD.FTZ R187, R129, R187 ;  /* 0x000000bb81bb7221 */ /* 0x010fe80000010000 */
[-C--:B------:R-:W-:Y:S03]  /*100e0*/  HMMA.16816.F32 R28, R48, R140.reuse, R28 ;  /* 0x0000008c301c723c */ /* 0x080fe6000000181c */
[----:B------:R-:W4:Y:S01]  /*100f0*/  MUFU.EX2 R206, R206 ;  /* 0x000000ce00ce7308 */ /* 0x000f220000000800 */
[----:B-1----:R-:W-:Y:S04]  /*10100*/  FADD.FTZ R187, R130, R187 ;  /* 0x000000bb82bb7221 */ /* 0x002fe80000010000 */
[C---:B------:R-:W-:Y:S04]  /*10110*/  HMMA.16816.F32 R104, R132.reuse, R140, R104 ;  /* 0x0000008c8468723c */ /* 0x040fe80000001868 */
[----:B------:R-:W-:Y:S01]  /*10120*/  FADD.FTZ R187, R249, R187 ;  /* 0x000000bbf9bb7221 */ /* 0x000fe20000010000 */
[----:B------:R-:W1:Y:S03]  /*10130*/  MUFU.EX2 R207, R207 ;  /* 0x000000cf00cf7308 */ /* 0x000e660000000800 */
[-C--:B------:R-:W-:Y:S04]  /*10140*/  HMMA.16816.F32 R108, R132, R142.reuse, R108 ;  /* 0x0000008e846c723c */ /* 0x080fe8000000186c */
[----:B---3--:R-:W-:Y:S02]  /*10150*/  FADD.FTZ R172, R131, R172 ;  /* 0x000000ac83ac7221 */ /* 0x008fe40000010000 */
[----:B------:R-:W-:Y:S01]  /*10160*/  FADD.FTZ R187, R250, R187 ;  /* 0x000000bbfabb7221 */ /* 0x000fe20000010000 */
[----:B------:R-:W3:Y:S01]  /*10170*/  MUFU.EX2 R208, R208 ;  /* 0x000000d000d07308 */ /* 0x000ee20000000800 */
[C---:B------:R-:W-:Y:S04]  /*10180*/  HMMA.16816.F32 R112, R48.reuse, R142, R112 ;  /* 0x0000008e3070723c */ /* 0x040fe80000001870 */
[----:B----4-:R-:W-:Y:S02]  /*10190*/  FADD.FTZ R194, R206, R194 ;  /* 0x000000c2cec27221 */ /* 0x010fe40000010000 */
[----:B------:R-:W-:Y:S02]  /*101a0*/  FADD.FTZ R172, R248, R172 ;  /* 0x000000acf8ac7221 */ /* 0x000fe40000010000 */
[-C--:B--2---:R-:W-:Y:S01]  /*101b0*/  HMMA.16816.F32 R36, R48, R40.reuse, R36 ;  /* 0x000000283024723c */ /* 0x084fe20000001824 */
[----:B------:R-:W2:Y:S03]  /*101c0*/  MUFU.EX2 R209, R209 ;  /* 0x000000d100d17308 */ /* 0x000ea60000000800 */
[----:B-1----:R-:W-:Y:S04]  /*101d0*/  FADD.FTZ R196, R207, R196 ;  /* 0x000000c4cfc47221 */ /* 0x002fe80000010000 */
[C---:B------:R-:W-:Y:S03]  /*101e0*/  HMMA.16816.F32 R116, R132.reuse, R40, R116 ;  /* 0x000000288474723c */ /* 0x040fe60000001874 */
[----:B------:R-:W1:Y:S04]  /*101f0*/  MUFU.EX2 R210, R210 ;  /* 0x000000d200d27308 */ /* 0x000e680000000800 */
[----:B------:R-:W-:Y:S01]  /*10200*/  F2FP.PACK_AB R40, R206, R175 ;  /* 0x000000afce28723e */ /* 0x000fe200000000ff */
[-C--:B------:R-:W-:Y:S04]  /*10210*/  HMMA.16816.F32 R120, R132, R42.reuse, R120 ;  /* 0x0000002a8478723c */ /* 0x080fe80000001878 */
[C---:B---3--:R-:W-:Y:S01]  /*10220*/  F2FP.PACK_AB R41, R208.reuse, R207 ;  /* 0x000000cfd029723e */ /* 0x048fe200000000ff */
[----:B------:R-:W3:Y:S01]  /*10230*/  MUFU.EX2 R211, R211 ;  /* 0x000000d300d37308 */ /* 0x000ee20000000800 */
[----:B------:R-:W-:Y:S02]  /*10240*/  FADD.FTZ R196, R208, R196 ;  /* 0x000000c4d0c47221 */ /* 0x000fe40000010000 */
[----:B------:R-:W-:Y:S04]  /*10250*/  HMMA.16816.F32 R124, R48, R42, R124 ;  /* 0x0000002a307c723c */ /* 0x000fe8000000187c */
[----:B--2---:R-:W-:Y:S03]  /*10260*/  FADD.FTZ R194, R209, R194 ;  /* 0x000000c2d1c27221 */ /* 0x004fe60000010000 */
[----:B------:R-:W2:Y:S01]  /*10270*/  MUFU.EX2 R246, R246 ;  /* 0x000000f600f67308 */ /* 0x000ea20000000800 */
[----:B------:R-:W-:Y:S04]  /*10280*/  F2FP.PACK_AB R48, R128, R247 ;  /* 0x000000f78030723e */ /* 0x000fe800000000ff */
[C---:B-1----:R-:W-:Y:S01]  /*10290*/  F2FP.PACK_AB R42, R210.reuse, R209 ;  /* 0x000000d1d22a723e */ /* 0x042fe200000000ff */
[----:B------:R-:W-:Y:S01]  /*102a0*/  FADD.FTZ R194, R210, R194 ;  /* 0x000000c2d2c27221 */ /* 0x000fe20000010000 */
[----:B------:R-:W-:Y:S02]  /*102b0*/  F2FP.PACK_AB R49, R130, R129 ;  /* 0x000000818231723e */ /* 0x000fe400000000ff */
[----:B------:R-:W-:Y:S01]  /*102c0*/  F2FP.PACK_AB R50, R248, R131 ;  /* 0x00000083f832723e */ /* 0x000fe200000000ff */
[----:B------:R-:W1:Y:S01]  /*102d0*/  MUFU.EX2 R251, R251 ;  /* 0x000000fb00fb7308 */ /* 0x000e620000000800 */
[----:B------:R-:W-:Y:S01]  /*102e0*/  F2FP.PACK_AB R51, R250, R249 ;  /* 0x000000f9fa33723e */ /* 0x000fe200000000ff */
[----:B---3--:R-:W-:Y:S08]  /*102f0*/  FADD.FTZ R196, R211, R196 ;  /* 0x000000c4d3c47221 */ /* 0x008ff00000010000 */
[----:B------:R-:W3:Y:S01]  /*10300*/  MUFU.EX2 R252, R252 ;  /* 0x000000fc00fc7308 */ /* 0x000ee20000000800 */
[C---:B--2---:R-:W-:Y:S01]  /*10310*/  F2FP.PACK_AB R43, R246.reuse, R211 ;  /* 0x000000d3f62b723e */ /* 0x044fe200000000ff */
[----:B------:R-:W-:Y:S08]  /*10320*/  FADD.FTZ R196, R246, R196 ;  /* 0x000000c4f6c47221 */ /* 0x000ff00000010000 */
[----:B------:R-:W-:Y:S01]  /*10330*/  MUFU.EX2 R60, R60 ;  /* 0x0000003c003c7308 */ /* 0x000fe20000000800 */
[-C--:B-----5:R-:W-:Y:S05]  /*10340*/  HMMA.16816.F32 R4, R40, R44.reuse, R4 ;  /* 0x0000002c2804723c */ /* 0x0a0fea0000001804 */
[----:B-1----:R-:W-:Y:S03]  /*10350*/  FADD.FTZ R194, R251, R194 ;  /* 0x000000c2fbc27221 */ /* 0x002fe60000010000 */
[C---:B------:R-:W-:Y:S01]  /*10360*/  HMMA.16816.F32 R8, R48.reuse, R44, R8 ;  /* 0x0000002c3008723c */ /* 0x040fe20000001808 */
[----:B------:R-:W1:Y:S03]  /*10370*/  MUFU.EX2 R61, R61 ;  /* 0x0000003d003d7308 */ /* 0x000e660000000800 */
[----:B---3--:R-:W-:Y:S04]  /*10380*/  FADD.FTZ R194, R252, R194 ;  /* 0x000000c2fcc27221 */ /* 0x008fe80000010000 */
[-C--:B------:R-:W-:Y:S03]  /*10390*/  HMMA.16816.F32 R12, R48, R46.reuse, R12 ;  /* 0x0000002e300c723c */ /* 0x080fe6000000180c */
[----:B------:R-:W-:Y:S05]  /*103a0*/  MUFU.EX2 R62, R62 ;  /* 0x0000003e003e7308 */ /* 0x000fea0000000800 */
[C---:B------:R-:W-:Y:S01]  /*103b0*/  HMMA.16816.F32 R16, R40.reuse, R46, R16 ;  /* 0x0000002e2810723c */ /* 0x040fe20000001810 */
[----:B------:R-:W2:Y:S04]  /*103c0*/  LDSM.16.MT88.4 R44, [R218+0x1100] ;  /* 0x00110000da2c783b */ /* 0x000ea80000004200 */
[----:B------:R-:W3:Y:S03]  /*103d0*/  MUFU.EX2 R63, R63 ;  /* 0x0000003f003f7308 */ /* 0x000ee60000000800 */
[-C--:B------:R-:W-:Y:S07]  /*103e0*/  HMMA.16816.F32 R20, R40, R52.reuse, R20 ;  /* 0x000000342814723c */ /* 0x080fee0000001814 */
[----:B------:R-:W-:Y:S01]  /*103f0*/  MUFU.EX2 R72, R72 ;  /* 0x0000004800487308 */ /* 0x000fe20000000800 */
[C---:B------:R-:W-:Y:S08]  /*10400*/  HMMA.16816.F32 R24, R48.reuse, R52, R24 ;  /* 0x000000343018723c */ /* 0x040ff00000001818 */
[-C--:B------:R-:W-:Y:S01]  /*10410*/  HMMA.16816.F32 R32, R48, R54.reuse, R32 ;  /* 0x000000363020723c */ /* 0x080fe20000001820 */
[----:B------:R-:W-:Y:S07]  /*10420*/  MUFU.EX2 R73, R73 ;  /* 0x0000004900497308 */ /* 0x000fee0000000800 */
[C---:B------:R-:W-:Y:S01]  /*10430*/  HMMA.16816.F32 R100, R40.reuse, R54, R100 ;  /* 0x000000362864723c */ /* 0x040fe20000001864 */
[----:B------:R-:W4:Y:S02]  /*10440*/  LDSM.16.MT88.4 R52, [R225+0x1900] ;  /* 0x00190000e134783b */ /* 0x000f240000004200 */
[----:B------:R-:W-:Y:S05]  /*10450*/  MUFU.EX2 R74, R74 ;  /* 0x0000004a004a7308 */ /* 0x000fea0000000800 */
[-C--:B------:R-:W-:Y:S05]  /*10460*/  HMMA.16816.F32 R28, R40, R64.reuse, R28 ;  /* 0x00000040281c723c */ /* 0x080fea000000181c */
[----:B------:R-:W-:Y:S03]  /*10470*/  MUFU.EX2 R75, R75 ;  /* 0x0000004b004b7308 */ /* 0x000fe60000000800 */
[C---:B------:R-:W-:Y:S07]  /*10480*/  HMMA.16816.F32 R104, R48.reuse, R64, R104 ;  /* 0x000000403068723c */ /* 0x040fee0000001868 */
[----:B------:R-:W-:Y:S01]  /*10490*/  MUFU.EX2 R76, R76 ;  /* 0x0000004c004c7308 */ /* 0x000fe20000000800 */
[-C--:B------:R-:W-:Y:S04]  /*104a0*/  HMMA.16816.F32 R108, R48, R66.reuse, R108 ;  /* 0x00000042306c723c */ /* 0x080fe8000000186c */
[--C-:B------:R-:W-:Y:S02]  /*104b0*/  FFMA.FTZ R64, R68, c[0x0][0x2d0], -R205.reuse ;  /* 0x0000b40044407a23 */ /* 0x100fe400000108cd */
[--C-:B------:R-:W-:Y:S02]  /*104c0*/  FFMA.FTZ R65, R69, c[0x0][0x2d0], -R205.reuse ;  /* 0x0000b40045417a23 */ /* 0x100fe400000108cd */
[C---:B------:R-:W-:Y:S01]  /*104d0*/  HMMA.16816.F32 R112, R40.reuse, R66, R112 ;  /* 0x000000422870723c */ /* 0x040fe20000001870 */
[----:B------:R-:W-:Y:S03]  /*104e0*/  MUFU.EX2 R77, R77 ;  /* 0x0000004d004d7308 */ /* 0x000fe60000000800 */
[--C-:B------:R-:W-:Y:S02]  /*104f0*/  FFMA.FTZ R68, R80, c[0x0][0x2d0], -R205.reuse ;  /* 0x0000b40050447a23 */ /* 0x100fe400000108cd */
[--C-:B------:R-:W-:Y:S02]  /*10500*/  FFMA.FTZ R69, R81, c[0x0][0x2d0], -R205.reuse ;  /* 0x0000b40051457a23 */ /* 0x100fe400000108cd */
[-C--:B--2---:R-:W-:Y:S03]  /*10510*/  HMMA.16816.F32 R36, R40, R44.reuse, R36 ;  /* 0x0000002c2824723c */ /* 0x084fe60000001824 */
[----:B------:R-:W2:Y:S01]  /*10520*/  MUFU.EX2 R64, R64 ;  /* 0x0000004000407308 */ /* 0x000ea20000000800 */
[--C-:B------:R-:W-:Y:S02]  /*10530*/  FFMA.FTZ R66, R70, c[0x0][0x2d0], -R204.reuse ;  /* 0x0000b40046427a23 */ /* 0x100fe400000108cc */
[--C-:B------:R-:W-:Y:S02]  /*10540*/  FFMA.FTZ R67, R71, c[0x0][0x2d0], -R204.reuse ;  /* 0x0000b40047437a23 */ /* 0x100fe400000108cc */
[C---:B------:R-:W-:Y:S04]  /*10550*/  HMMA.16816.F32 R116, R48.reuse, R44, R116 ;  /* 0x0000002c3074723c */ /* 0x040fe80000001874 */
[--C-:B------:R-:W-:Y:S01]  /*10560*/  FFMA.FTZ R70, R82, c[0x0][0x2d0], -R204.reuse ;  /* 0x0000b40052467a23 */ /* 0x100fe200000108cc */
[----:B------:R-:W5:Y:S01]  /*10570*/  MUFU.EX2 R65, R65 ;  /* 0x0000004100417308 */ /* 0x000f620000000800 */
[--C-:B------:R-:W-:Y:S01]  /*10580*/  FFMA.FTZ R71, R83, c[0x0][0x2d0], -R204.reuse ;  /* 0x0000b40053477a23 */ /* 0x100fe200000108cc */
[----:B------:R-:W-:Y:S01]  /*10590*/  F2FP.PACK_AB R44, R148, R153 ;  /* 0x00000099942c723e */ /* 0x000fe200000000ff */
[-C--:B------:R-:W-:Y:S01]  /*105a0*/  HMMA.16816.F32 R120, R48, R46.reuse, R120 ;  /* 0x0000002e3078723c */ /* 0x080fe20000001878 */
[----:B------:R-:W2:Y:S03]  /*105b0*/  LDSM.16.MT88.4 R48, [R220+0x1900] ;  /* 0x00190000dc30783b */ /* 0x000ea60000004200 */
[----:B------:R-:W-:Y:S01]  /*105c0*/  F2FP.PACK_AB R45, R149, R154 ;  /* 0x0000009a952d723e */ /* 0x000fe200000000ff */
[----:B------:R-:W-:Y:S02]  /*105d0*/  FFMA.FTZ R81, R85, c[0x0][0x2d0], -R205 ;  /* 0x0000b40055517a23 */ /* 0x000fe400000108cd */
[--C-:B------:R-:W-:Y:S01]  /*105e0*/  FFMA.FTZ R85, R98, c[0x0][0x2d0], -R204.reuse ;  /* 0x0000b40062557a23 */ /* 0x100fe200000108cc */
[----:B------:R-:W-:Y:S01]  /*105f0*/  HMMA.16816.F32 R124, R40, R46, R124 ;  /* 0x0000002e287c723c */ /* 0x000fe2000000187c */
[----:B------:R-:W-:Y:S03]  /*10600*/  MUFU.EX2 R66, R66 ;  /* 0x0000004200427308 */ /* 0x000fe60000000800 */
[-C--:B------:R-:W-:Y:S01]  /*10610*/  MOV R98, R151.reuse ;  /* 0x0000009700627202 */ /* 0x080fe20000000f00 */
[--C-:B------:R-:W-:Y:S02]  /*10620*/  FFMA.FTZ R82, R86, c[0x0][0x2d0], -R204.reuse ;  /* 0x0000b40056527a23 */ /* 0x100fe400000108cc */
[----:B------:R-:W-:Y:S01]  /*10630*/  F2FP.PACK_AB R42, R145, R150 ;  /* 0x00000096912a723e */ /* 0x000fe200000000ff */
[--C-:B------:R-:W-:Y:S01]  /*10640*/  FFMA.FTZ R83, R87, c[0x0][0x2d0], -R204.reuse ;  /* 0x0000b40057537a23 */ /* 0x100fe200000108cc */
[----:B------:R-:W-:Y:S02]  /*10650*/  F2FP.PACK_AB R43, R144, R151 ;  /* 0x00000097902b723e */ /* 0x000fe400000000ff */
[----:B------:R-:W-:Y:S01]  /*10660*/  MUFU.EX2 R67, R67 ;  /* 0x0000004300437308 */ /* 0x000fe20000000800 */
[----:B------:R-:W-:Y:S01]  /*10670*/  F2FP.PACK_AB R40, R252, R251 ;  /* 0x000000fbfc28723e */ /* 0x000fe200000000ff */
[----:B------:R-:W-:Y:S01]  /*10680*/  FFMA.FTZ R204, R99, c[0x0][0x2d0], -R204 ;  /* 0x0000b40063cc7a23 */ /* 0x000fe200000108cc */
[----:B------:R-:W-:Y:S01]  /*10690*/  F2FP.PACK_AB R41, R155, R152 ;  /* 0x000000989b29723e */ /* 0x000fe200000000ff */
[--C-:B------:R-:W-:Y:S01]  /*106a0*/  FFMA.FTZ R87, R89, c[0x0][0x2d0], -R202.reuse ;  /* 0x0000b40059577a23 */ /* 0x100fe200000108ca */
[----:B------:R-:W-:Y:S01]  /*106b0*/  MOV R99, R150 ;  /* 0x0000009600637202 */ /* 0x000fe20000000f00 */
[--C-:B------:R-:W-:Y:S01]  /*106c0*/  FFMA.FTZ R89, R91, c[0x0][0x2d0], -R201.reuse ;  /* 0x0000b4005b597a23 */ /* 0x100fe200000108c9 */
[----:B------:R-:W-:Y:S01]  /*106d0*/  MOV R91, R149 ;  /* 0x00000095005b7202 */ /* 0x000fe20000000f00 */
[--C-:B------:R-:W-:Y:S01]  /*106e0*/  FFMA.FTZ R86, R88, c[0x0][0x2d0], -R202.reuse ;  /* 0x0000b40058567a23 */ /* 0x100fe200000108ca */
[----:B-1----:R-:W-:Y:S01]  /*106f0*/  F2FP.PACK_AB R46, R61, R60 ;  /* 0x0000003c3d2e723e */ /* 0x002fe200000000ff */
[-C--:B----4-:R-:W-:Y:S01]  /*10700*/  HMMA.16816.F32 R4, R40, R52.reuse, R4 ;  /* 0x000000342804723c */ /* 0x090fe20000001804 */
[----:B------:R-:W1:Y:S02]  /*10710*/  MUFU.EX2 R68, R68 ;  /* 0x0000004400447308 */ /* 0x000e640000000800 */
[----:B---3--:R-:W-:Y:S01]  /*10720*/  F2FP.PACK_AB R47, R63, R62 ;  /* 0x0000003e3f2f723e */ /* 0x008fe200000000ff */
[----:B------:R-:W-:Y:S02]  /*10730*/  FFMA.FTZ R88, R90, c[0x0][0x2d0], -R201 ;  /* 0x0000b4005a587a23 */ /* 0x000fe400000108c9 */
[--C-:B------:R-:W-:Y:S01]  /*10740*/  FFMA.FTZ R90, R92, c[0x0][0x2d0], -R202.reuse ;  /* 0x0000b4005c5a7a23 */ /* 0x100fe200000108ca */
[----:B------:R-:W-:Y:S01]  /*10750*/  MOV R92, R148 ;  /* 0x00000094005c7202 */ /* 0x000fe20000000f00 */
[--C-:B------:R-:W-:Y:S01]  /*10760*/  FFMA.FTZ R80, R84, c[0x0][0x2d0], -R205.reuse ;  /* 0x0000b40054507a23 */ /* 0x100fe200000108cd */
[----:B------:R-:W-:Y:S01]  /*10770*/  LDSM.16.MT88.4 R148, [R225+0x2900] ;  /* 0x00290000e194783b */ /* 0x000fe20000004200 */
[C---:B------:R-:W-:Y:S01]  /*10780*/  HMMA.16816.F32 R8, R44.reuse, R52, R8 ;  /* 0x000000342c08723c */ /* 0x040fe20000001808 */
[----:B------:R-:W3:Y:S03]  /*10790*/  MUFU.EX2 R69, R69 ;  /* 0x0000004500457308 */ /* 0x000ee60000000800 */
[--C-:B------:R-:W-:Y:S01]  /*107a0*/  FFMA.FTZ R84, R96, c[0x0][0x2d0], -R205.reuse ;  /* 0x0000b40060547a23 */ /* 0x100fe200000108cd */
[----:B------:R-:W-:Y:S01]  /*107b0*/  MOV R96, R144 ;  /* 0x0000009000607202 */ /* 0x000fe20000000f00 */
[----:B------:R-:W-:Y:S01]  /*107c0*/  FFMA.FTZ R205, R97, c[0x0][0x2d0], -R205 ;  /* 0x0000b40061cd7a23 */ /* 0x000fe200000108cd */
[----:B------:R-:W-:Y:S01]  /*107d0*/  MOV R97, R145 ;  /* 0x0000009100617202 */ /* 0x000fe20000000f00 */
[-C--:B------:R-:W-:Y:S03]  /*107e0*/  HMMA.16816.F32 R12, R44, R54.reuse, R12 ;  /* 0x000000362c0c723c */ /* 0x080fe6000000180c */
[----:B------:R-:W-:Y:S01]  /*107f0*/  MUFU.EX2 R70, R70 ;  /* 0x0000004600467308 */ /* 0x000fe20000000800 */
[----:B------:R-:W-:Y:S01]  /*10800*/  FFMA.FTZ R202, R93, c[0x0][0x2d0], -R202 ;  /* 0x0000b4005dca7a23 */ /* 0x000fe200000108ca */
[----:B------:R-:W-:Y:S01]  /*10810*/  MOV R93, R155 ;  /* 0x0000009b005d7202 */ /* 0x000fe20000000f00 */
[----:B------:R-:W-:Y:S02]  /*10820*/  FADD.FTZ R194, R99, R194 ;  /* 0x000000c263c27221 */ /* 0x000fe40000010000 */
[C---:B------:R-:W-:Y:S01]  /*10830*/  HMMA.16816.F32 R16, R40.reuse, R54, R16 ;  /* 0x000000362810723c */ /* 0x040fe20000001810 */
[----:B------:R-:W4:Y:S03]  /*10840*/  LDSM.16.MT88.4 R52, [R218+0x1900] ;  /* 0x00190000da34783b */ /* 0x000f260000004200 */
[----:B------:R-:W-:Y:S01]  /*10850*/  FADD.FTZ R194, R97, R194 ;  /* 0x000000c261c27221 */ /* 0x000fe20000010000 */
[----:B------:R-:W-:Y:S03]  /*10860*/  MUFU.EX2 R71, R71 ;  /* 0x0000004700477308 */ /* 0x000fe60000000800 */
[-C--:B--2---:R-:W-:Y:S04]  /*10870*/  HMMA.16816.F32 R20, R40, R48.reuse, R20 ;  /* 0x000000302814723c */ /* 0x084fe80000001814 */
[----:B------:R-:W-:Y:S03]  /*10880*/  FADD.FTZ R194, R64, R194 ;  /* 0x000000c240c27221 */ /* 0x000fe60000010000 */
[----:B------:R-:W-:Y:S01]  /*10890*/  MUFU.EX2 R78, R78 ;  /* 0x0000004e004e7308 */ /* 0x000fe20000000800 */
[C---:B------:R-:W-:Y:S04]  /*108a0*/  HMMA.16816.F32 R24, R44.reuse, R48, R24 ;  /* 0x000000302c18723c */ /* 0x040fe80000001818 */
[----:B-----5:R-:W-:Y:S04]  /*108b0*/  FADD.FTZ R194, R65, R194 ;  /* 0x000000c241c27221 */ /* 0x020fe80000010000 */
[-C--:B------:R-:W-:Y:S01]  /*108c0*/  HMMA.16816.F32 R32, R44, R50.reuse, R32 ;  /* 0x000000322c20723c */ /* 0x080fe20000001820 */
[----:B------:R-:W-:Y:S03]  /*108d0*/  MUFU.EX2 R79, R79 ;  /* 0x0000004f004f7308 */ /* 0x000fe60000000800 */
[----:B-1----:R-:W-:Y:S04]  /*108e0*/  FADD.FTZ R194, R68, R194 ;  /* 0x000000c244c27221 */ /* 0x002fe80000010000 */
[C---:B------:R-:W-:Y:S01]  /*108f0*/  HMMA.16816.F32 R100, R40.reuse, R50, R100 ;  /* 0x000000322864723c */ /* 0x040fe20000001864 */
[----:B------:R-:W1:Y:S02]  /*10900*/  LDSM.16.MT88.4 R48, [R225+0x2100] ;  /* 0x00210000e130783b */ /* 0x000e640000004200 */
[----:B------:R-:W2:Y:S01]  /*10910*/  MUFU.EX2 R80, R80 ;  /* 0x0000005000507308 */ /* 0x000ea20000000800 */
[----:B---3--:R-:W-:Y:S04]  /*10920*/  FADD.FTZ R194, R69, R194 ;  /* 0x000000c245c27221 */ /* 0x008fe80000010000 */
[-C--:B------:R-:W-:Y:S05]  /*10930*/  HMMA.16816.F32 R28, R40, R56.reuse, R28 ;  /* 0x00000038281c723c */ /* 0x080fea000000181c */
[----:B------:R-:W3:Y:S03]  /*10940*/  MUFU.EX2 R81, R81 ;  /* 0x0000005100517308 */ /* 0x000ee60000000800 */
[C---:B------:R-:W-:Y:S07]  /*10950*/  HMMA.16816.F32 R104, R44.reuse, R56, R104 ;  /* 0x000000382c68723c */ /* 0x040fee0000001868 */
[----:B------:R-:W-:Y:S01]  /*10960*/  MUFU.EX2 R82, R82 ;  /* 0x0000005200527308 */ /* 0x000fe20000000800 */
[-C--:B------:R-:W-:Y:S04]  /*10970*/  HMMA.16816.F32 R108, R44, R58.reuse, R108 ;  /* 0x0000003a2c6c723c */ /* 0x080fe8000000186c */
[----:B--2---:R-:W-:Y:S04]  /*10980*/  FADD.FTZ R194, R80, R194 ;  /* 0x000000c250c27221 */ /* 0x004fe80000010000 */
[C---:B------:R-:W-:Y:S01]  /*10990*/  HMMA.16816.F32 R112, R40.reuse, R58, R112 ;  /* 0x0000003a2870723c */ /* 0x040fe20000001870 */
[----:B------:R-:W-:Y:S01]  /*109a0*/  LDSM.16.MT88.4 R56, [R219+0x2100] ;  /* 0x00210000db38783b */ /* 0x000fe20000004200 */
[----:B------:R-:W-:Y:S02]  /*109b0*/  MUFU.EX2 R83, R83 ;  /* 0x0000005300537308 */ /* 0x000fe40000000800 */
[----:B---3--:R-:W-:Y:S04]  /*109c0*/  FADD.FTZ R194, R81, R194 ;  /* 0x000000c251c27221 */ /* 0x008fe80000010000 */
[-C--:B----4-:R-:W-:Y:S04]  /*109d0*/  HMMA.16816.F32 R36, R40, R52.reuse, R36 ;  /* 0x000000342824723c */ /* 0x090fe80000001824 */
[----:B------:R-:W2:Y:S04]  /*109e0*/  MUFU.EX2 R84, R84 ;  /* 0x0000005400547308 */ /* 0x000ea80000000800 */
[C---:B------:R-:W-:Y:S06]  /*109f0*/  HMMA.16816.F32 R116, R44.reuse, R52, R116 ;  /* 0x000000342c74723c */ /* 0x040fec0000001874 */
[----:B------:R-:W3:Y:S02]  /*10a00*/  MUFU.EX2 R205, R205 ;  /* 0x000000cd00cd7308 */ /* 0x000ee40000000800 */
[-C--:B------:R-:W-:Y:S07]  /*10a10*/  HMMA.16816.F32 R120, R44, R54.reuse, R120 ;  /* 0x000000362c78723c */ /* 0x080fee0000001878 */
[----:B------:R-:W-:Y:S01]  /*10a20*/  F2FP.PACK_AB R44, R73, R72 ;  /* 0x00000048492c723e */ /* 0x000fe200000000ff */
[----:B------:R-:W-:Y:S01]  /*10a30*/  HMMA.16816.F32 R124, R40, R54, R124 ;  /* 0x00000036287c723c */ /* 0x000fe2000000187c */
[----:B------:R-:W4:Y:S01]  /*10a40*/  LDSM.16.MT88.4 R52, [R220+0x2100] ;  /* 0x00210000dc34783b */ /* 0x000f220000004200 */
[----:B------:R-:W-:Y:S02]  /*10a50*/  MUFU.EX2 R85, R85 ;  /* 0x0000005500557308 */ /* 0x000fe40000000800 */
[----:B------:R-:W-:Y:S01]  /*10a60*/  F2FP.PACK_AB R45, R75, R74 ;  /* 0x0000004a4b2d723e */ /* 0x000fe200000000ff */
[----:B--2---:R-:W-:Y:S01]  /*10a70*/  FADD.FTZ R194, R84, R194 ;  /* 0x000000c254c27221 */ /* 0x004fe20000010000 */
[----:B------:R-:W-:Y:S02]  /*10a80*/  F2FP.PACK_AB R46, R77, R76 ;  /* 0x0000004c4d2e723e */ /* 0x000fe400000000ff */
[----:B------:R-:W-:Y:S04]  /*10a90*/  F2FP.PACK_AB R40, R65, R64 ;  /* 0x000000404128723e */ /* 0x000fe800000000ff */
[----:B------:R-:W-:Y:S01]  /*10aa0*/  F2FP.PACK_AB R41, R67, R66 ;  /* 0x000000424329723e */ /* 0x000fe200000000ff */
[----:B------:R-:W-:Y:S01]  /*10ab0*/  MUFU.EX2 R204, R204 ;  /* 0x000000cc00cc7308 */ /* 0x000fe20000000800 */
[----:B------:R-:W-:Y:S01]  /*10ac0*/  F2FP.PACK_AB R42, R69, R68 ;  /* 0x00000044452a723e */ /* 0x000fe200000000ff */
[----:B---3--:R-:W-:Y:S01]  /*10ad0*/  FADD.FTZ R243, R205, R194 ;  /* 0x000000c2cdf37221 */ /* 0x008fe20000010000 */
[----:B------:R-:W-:Y:S02]  /*10ae0*/  F2FP.PACK_AB R43, R71, R70 ;  /* 0x00000046472b723e */ /* 0x000fe400000000ff */
[----:B------:R-:W-:Y:S05]  /*10af0*/  F2FP.PACK_AB R47, R79, R78 ;  /* 0x0000004e4f2f723e */ /* 0x000fea00000000ff */
[-C--:B-1----:R-:W-:Y:S01]  /*10b00*/  HMMA.16816.F32 R4, R40, R48.reuse, R4 ;  /* 0x000000302804723c */ /* 0x082fe20000001804 */
[----:B------:R-:W-:Y:S07]  /*10b10*/  MUFU.EX2 R86, R86 ;  /* 0x0000005600567308 */ /* 0x000fee0000000800 */
[C---:B------:R-:W-:Y:S03]  /*10b20*/  HMMA.16816.F32 R8, R44.reuse, R48, R8 ;  /* 0x000000302c08723c */ /* 0x040fe60000001808 */
[----:B------:R-:W1:Y:S05]  /*10b30*/  MUFU.EX2 R87, R87 ;  /* 0x0000005700577308 */ /* 0x000e6a0000000800 */
[-C--:B------:R-:W-:Y:S05]  /*10b40*/  HMMA.16816.F32 R12, R44, R50.reuse, R12 ;  /* 0x000000322c0c723c */ /* 0x080fea000000180c */
[----:B------:R-:W-:Y:S03]  /*10b50*/  MUFU.EX2 R88, R88 ;  /* 0x0000005800587308 */ /* 0x000fe60000000800 */
[C---:B------:R-:W-:Y:S01]  /*10b60*/  HMMA.16816.F32 R16, R40.reuse, R50, R16 ;  /* 0x000000322810723c */ /* 0x040fe20000001810 */
[----:B------:R-:W2:Y:S06]  /*10b70*/  LDSM.16.MT88.4 R48, [R218+0x2100] ;  /* 0x00210000da30783b */ /* 0x000eac0000004200 */
[----:B------:R-:W3:Y:S01]  /*10b80*/  MUFU.EX2 R89, R89 ;  /* 0x0000005900597308 */ /* 0x000ee20000000800 */
[-C--:B----4-:R-:W-:Y:S08]  /*10b90*/  HMMA.16816.F32 R20, R40, R52.reuse, R20 ;  /* 0x000000342814723c */ /* 0x090ff00000001814 */
[C---:B------:R-:W-:Y:S01]  /*10ba0*/  HMMA.16816.F32 R24, R44.reuse, R52, R24 ;  /* 0x000000342c18723c */ /* 0x040fe20000001818 */
[----:B------:R-:W-:Y:S07]  /*10bb0*/  MUFU.EX2 R90, R90 ;  /* 0x0000005a005a7308 */ /* 0x000fee0000000800 */
[-C--:B------:R-:W-:Y:S03]  /*10bc0*/  HMMA.16816.F32 R32, R44, R54.reuse, R32 ;  /* 0x000000362c20723c */ /* 0x080fe60000001820 */
[----:B------:R-:W4:Y:S05]  /*10bd0*/  MUFU.EX2 R202, R202 ;  /* 0x000000ca00ca7308 */ /* 0x000f2a0000000800 */
[C---:B------:R-:W-:Y:S01]  /*10be0*/  HMMA.16816.F32 R100, R40.reuse, R54, R100 ;  /* 0x000000362864723c */ /* 0x040fe20000001864 */
[----:B------:R-:W5:Y:S07]  /*10bf0*/  LDSM.16.MT88.4 R52, [R220+0x2900] ;  /* 0x00290000dc34783b */ /* 0x000f6e0000004200 */
[-C--:B------:R-:W-:Y:S08]  /*10c00*/  HMMA.16816.F32 R28, R40, R56.reuse, R28 ;  /* 0x00000038281c723c */ /* 0x080ff0000000181c */
[C---:B------:R-:W-:Y:S07]  /*10c10*/  HMMA.16816.F32 R104, R44.reuse, R56, R104 ;  /* 0x000000382c68723c */ /* 0x040fee0000001868 */
[--C-:B------:R-:W-:Y:S01]  /*10c20*/  FFMA.FTZ R56, R94, c[0x0][0x2d0], -R201.reuse ;  /* 0x0000b4005e387a23 */ /* 0x100fe200000108c9 */
[-C--:B------:R-:W-:Y:S04]  /*10c30*/  HMMA.16816.F32 R108, R44, R58.reuse, R108 ;  /* 0x0000003a2c6c723c */ /* 0x080fe8000000186c */
[----:B------:R-:W-:Y:S01]  /*10c40*/  FFMA.FTZ R201, R95, c[0x0][0x2d0], -R201 ;  /* 0x0000b4005fc97a23 */ /* 0x000fe200000108c9 */
[----:B------:R-:W-:Y:S01]  /*10c50*/  MUFU.EX2 R56, R56 ;  /* 0x0000003800387308 */ /* 0x000fe20000000800 */
[----:B------:R-:W-:Y:S02]  /*10c60*/  MOV R57, R154 ;  /* 0x0000009a00397202 */ /* 0x000fe40000000f00 */
[C---:B------:R-:W-:Y:S04]  /*10c70*/  HMMA.16816.F32 R112, R40.reuse, R58, R112 ;  /* 0x0000003a2870723c */ /* 0x040fe80000001870 */
[----:B------:R-:W-:Y:S01]  /*10c80*/  FADD.FTZ R187, R57, R187 ;  /* 0x000000bb39bb7221 */ /* 0x000fe20000010000 */
[----:B------:R-:W-:Y:S02]  /*10c90*/  MOV R94, R153 ;  /* 0x00000099005e7202 */ /* 0x000fe40000000f00 */
[----:B------:R-:W1:Y:S01]  /*10ca0*/  MUFU.EX2 R201, R201 ;  /* 0x000000c900c97308 */ /* 0x000e620000000800 */
[-C--:B--2---:R-:W-:Y:S04]  /*10cb0*/  HMMA.16816.F32 R36, R40, R48.reuse, R36 ;  /* 0x000000302824723c */ /* 0x084fe80000001824 */
[----:B------:R-:W-:Y:S01]  /*10cc0*/  MOV R95, R152 ;  /* 0x00000098005f7202 */ /* 0x000fe20000000f00 */
        /* <DEDUP_REMOVED lines=9> */
[----:B------:R-:W-:Y:S04]  /*10d60*/  HMMA.16816.F32 R124, R40, R50, R124 ;  /* 0x00000032287c723c */ /* 0x000fe8000000187c */
[----:B---3--:R-:W-:Y:S01]  /*10d70*/  F2FP.PACK_AB R45, R89, R88 ;  /* 0x00000058592d723e */ /* 0x008fe200000000ff */
[----:B------:R-:W-:Y:S01]  /*10d80*/  FADD.FTZ R196, R98, R196 ;  /* 0x000000c462c47221 */ /* 0x000fe20000010000 */
[----:B----4-:R-:W-:Y:S01]  /*10d90*/  F2FP.PACK_AB R46, R202, R90 ;  /* 0x0000005aca2e723e */ /* 0x010fe200000000ff */
[----:B------:R-:W-:Y:S01]  /*10da0*/  FADD.FTZ R187, R62, R187 ;  /* 0x000000bb3ebb7221 */ /* 0x000fe20000010000 */
[----:B------:R-:W-:Y:S01]  /*10db0*/  F2FP.PACK_AB R40, R81, R80 ;  /* 0x000000505128723e */ /* 0x000fe200000000ff */
[----:B------:R-:W-:Y:S03]  /*10dc0*/  FADD.FTZ R196, R96, R196 ;  /* 0x000000c460c47221 */ /* 0x000fe60000010000 */
[----:B------:R-:W-:Y:S01]  /*10dd0*/  F2FP.PACK_AB R41, R83, R82 ;  /* 0x000000525329723e */ /* 0x000fe200000000ff */
[----:B------:R-:W-:Y:S01]  /*10de0*/  FADD.FTZ R172, R61, R172 ;  /* 0x000000ac3dac7221 */ /* 0x000fe20000010000 */
[----:B------:R-:W-:Y:S01]  /*10df0*/  F2FP.PACK_AB R42, R205, R84 ;  /* 0x00000054cd2a723e */ /* 0x000fe200000000ff */
[----:B------:R-:W-:Y:S01]  /*10e00*/  FADD.FTZ R187, R63, R187 ;  /* 0x000000bb3fbb7221 */ /* 0x000fe20000010000 */
[----:B------:R-:W-:Y:S01]  /*10e10*/  F2FP.PACK_AB R43, R204, R85 ;  /* 0x00000055cc2b723e */ /* 0x000fe200000000ff */
[----:B------:R-:W-:Y:S01]  /*10e20*/  FADD.FTZ R196, R66, R196 ;  /* 0x000000c442c47221 */ /* 0x000fe20000010000 */
[----:B------:R-:W-:Y:S01]  /*10e30*/  F2FP.PACK_AB R47, R201, R56 ;  /* 0x00000038c92f723e */ /* 0x000fe200000000ff */
[----:B------:R-:W-:Y:S02]  /*10e40*/  FADD.FTZ R172, R72, R172 ;  /* 0x000000ac48ac7221 */ /* 0x000fe40000010000 */
[----:B------:R-:W-:Y:S02]  /*10e50*/  FADD.FTZ R187, R74, R187 ;  /* 0x000000bb4abb7221 */ /* 0x000fe40000010000 */
[-C--:B------:R-:W-:Y:S01]  /*10e60*/  HMMA.16816.F32 R160, R40, R148.reuse, R4 ;  /* 0x0000009428a0723c */ /* 0x080fe20000001804 */
[----:B------:R-:W1:Y:S02]  /*10e70*/  LDSM.16.MT88.4 R4, [R219+0x2900] ;  /* 0x00290000db04783b */ /* 0x000e640000004200 */
[----:B------:R-:W-:Y:S02]  /*10e80*/  FADD.FTZ R196, R67, R196 ;  /* 0x000000c443c47221 */ /* 0x000fe40000010000 */
[----:B------:R-:W-:Y:S02]  /*10e90*/  FADD.FTZ R172, R73, R172 ;  /* 0x000000ac49ac7221 */ /* 0x000fe40000010000 */
[----:B------:R-:W-:Y:S01]  /*10ea0*/  FADD.FTZ R187, R75, R187 ;  /* 0x000000bb4bbb7221 */ /* 0x000fe20000010000 */
[C---:B------:R-:W-:Y:S01]  /*10eb0*/  HMMA.16816.F32 R156, R44.reuse, R148, R8 ;  /* 0x000000942c9c723c */ /* 0x040fe20000001808 */
[----:B------:R-:W2:Y:S03]  /*10ec0*/  LDSM.16.MT88.4 R8, [R218+0x2900] ;  /* 0x00290000da08783b */ /* 0x000ea60000004200 */
        /* <DEDUP_REMOVED lines=8> */
[-C--:B-----5:R-:W-:Y:S04]  /*10f50*/  HMMA.16816.F32 R144, R40, R52.reuse, R20 ;  /* 0x000000342890723c */ /* 0x0a0fe80000001814 */
        /* <DEDUP_REMOVED lines=11> */
[-C--:B-1----:R-:W-:Y:S04]  /*11010*/  HMMA.16816.F32 R132, R40, R4.reuse, R28 ;  /* 0x000000042884723c */ /* 0x082fe8000000181c */
[----:B------:R-:W-:Y:S02]  /*11020*/  FADD.FTZ R187, R56, R187 ;  /* 0x000000bb38bb7221 */ /* 0x000fe40000010000 */
[----:B------:R-:W-:Y:S02]  /*11030*/  FADD.FTZ R242, R204, R196 ;  /* 0x000000c4ccf27221 */ /* 0x000fe40000010000 */
[C---:B------:R-:W-:Y:S04]  /*11040*/  HMMA.16816.F32 R104, R44.reuse, R4, R104 ;  /* 0x000000042c68723c */ /* 0x040fe80000001868 */
[----:B------:R-:W-:Y:S02]  /*11050*/  FADD.FTZ R241, R202, R172 ;  /* 0x000000accaf17221 */ /* 0x000fe40000010000 */
[----:B------:R-:W-:Y:S02]  /*11060*/  FADD.FTZ R240, R201, R187 ;  /* 0x000000bbc9f07221 */ /* 0x000fe40000010000 */
[-C--:B------:R-:W-:Y:S08]  /*11070*/  HMMA.16816.F32 R108, R44, R6.reuse, R108 ;  /* 0x000000062c6c723c */ /* 0x080ff0000000186c */
[C---:B------:R-:W-:Y:S08]  /*11080*/  HMMA.16816.F32 R112, R40.reuse, R6, R112 ;  /* 0x000000062870723c */ /* 0x040ff00000001870 */
[-C--:B--2---:R-:W-:Y:S08]  /*11090*/  HMMA.16816.F32 R128, R40, R8.reuse, R36 ;  /* 0x000000082880723c */ /* 0x084ff00000001824 */
[C---:B------:R-:W-:Y:S08]  /*110a0*/  HMMA.16816.F32 R116, R44.reuse, R8, R116 ;  /* 0x000000082c74723c */ /* 0x040ff00000001874 */
[-C--:B------:R-:W-:Y:S07]  /*110b0*/  HMMA.16816.F32 R120, R44, R10.reuse, R120 ;  /* 0x0000000a2c78723c */ /* 0x080fee0000001878 */
[----:B------:R-:W-:Y:S01]  /*110c0*/  MOV R44, R168 ;  /* 0x000000a8002c7202 */ /* 0x000fe20000000f00 */
[----:B------:R-:W-:Y:S01]  /*110d0*/  HMMA.16816.F32 R124, R40, R10, R124 ;  /* 0x0000000a287c723c */ /* 0x000fe2000000187c */
[----:B------:R-:W-:-:S07]  /*110e0*/  @P0 BRA `(.L_x_2454) ;  /* 0xffffc77000000947 */ /* 0x000fce000383ffff */
.L_x_2451:
[----:B------:R-:W-:-:S13]  /*110f0*/  ISETP.GE.AND P0, PT, R244, R230, PT ;  /* 0x000000e6f400720c */ /* 0x000fda0003f06270 */
[----:B------:R-:W-:Y:S05]  /*11100*/  @!P0 BRA `(.L_x_2455) ;  /* 0x00005ac000008947 */ /* 0x000fea0003800000 */
[----:B------:R-:W-:Y:S01]  /*11110*/  IMAD.MOV.U32 R166, RZ, RZ, R2 ;  /* 0x000000ffffa67224 */ /* 0x000fe200078e0002 */
[----:B------:R-:W-:Y:S01]  /*11120*/  MOV R164, R44 ;  /* 0x0000002c00a47202 */ /* 0x000fe20000000f00 */
[----:B------:R-:W-:Y:S01]  /*11130*/  IMAD.MOV.U32 R167, RZ, RZ, R3 ;  /* 0x000000ffffa77224 */ /* 0x000fe200078e0003 */
[----:B------:R-:W-:Y:S02]  /*11140*/  MOV R165, R0 ;  /* 0x0000000000a57202 */ /* 0x000fe40000000f00 */
.L_x_2473:
[----:B------:R-:W-:Y:S04]  /*11150*/  DEPBAR.LE SB0, 0x0 ;  /* 0x000080000000791a */ /* 0x000fe80000000000 */
[----:B------:R-:W-:Y:S01]  /*11160*/  BAR.SYNC.DEFER_BLOCKING 0x0 ;  /* 0x0000000000007b1d */ /* 0x000fe20000010000 */
[----:B------:R-:W-:Y:S01]  /*11170*/  IMAD.WIDE.U32 R2, R232, c[0x0][0x208], RZ ;  /* 0x00008200e8027a25 */ /* 0x000fe200078e00ff */
[----:B------:R-:W-:Y:S05]  /*11180*/  SHF.R.S32.HI R0, RZ, 0x1f, R232 ;  /* 0x0000001fff007819 */ /* 0x000fea00000114e8 */
[----:B------:R-:W-:Y:S04]  /*11190*/  IMAD R0, R0, c[0x0][0x208], RZ ;  /* 0x0000820000007a24 */ /* 0x000fe800078e02ff */
[----:B------:R-:W-:Y:S04]  /*111a0*/  IMAD R0, R232, c[0x0][0x20c], R0 ;  /* 0x00008300e8007a24 */ /* 0x000fe800078e0200 */
[----:B------:R-:W-:Y:S01]  /*111b0*/  IMAD.IADD R3, R3, 0x1, R0 ;  /* 0x0000000103037824 */ /* 0x000fe200078e0200 */
[----:B------:R-:W-:Y:S03]  /*111c0*/  SHF.R.S32.HI R0, RZ, 0x1f, R231 ;  /* 0x0000001fff007819 */ /* 0x000fe600000114e7 */
[C---:B------:R-:W-:Y:S04]  /*111d0*/  IMAD.WIDE.U32 R2, R231.reuse, c[0x0][0x218], R2 ;  /* 0x00008600e7027a25 */ /* 0x040fe800078e0002 */
[----:B------:R-:W-:Y:S01]  /*111e0*/  IMAD R0, R0, c[0x0][0x218], RZ ;  /* 0x0000860000007a24 */ /* 0x000fe200078e02ff */
[----:B------:R-:W-:Y:S01]  /*111f0*/  LDSM.16.M88.4 R96, [R228+0x6100] ;  /* 0x00610000e460783b */ /* 0x000fe20000000200 */
[----:B------:R-:W-:Y:S02]  /*11200*/  IADD3 R188, P0, R2, UR20, RZ ;  /* 0x0000001402bc7c10 */ /* 0x000fe4000ff1e0ff */
[----:B------:R-:W-:Y:S03]  /*11210*/  IMAD R0, R231, c[0x0][0x21c], R0 ;  /* 0x00008700e7007a24 */ /* 0x000fe600078e0200 */
[----:B------:R-:W1:Y:S02]  /*11220*/  LDSM.16.M88.4 R16, [R227+0x3100] ;  /* 0x00310000e310783b */ /* 0x000e640000000200 */
[----:B------:R-:W-:Y:S02]  /*11230*/  IADD3.X R2, R3, UR12, R0, P0, !PT ;  /* 0x0000000c03027c10 */ /* 0x000fe400087fe400 */
[C---:B------:R-:W-:Y:S02]  /*11240*/  LEA R0, P0, R188.reuse, c[0x0][0x1f8], 0x1 ;  /* 0x00007e00bc007a11 */ /* 0x040fe400078008ff */
[----:B------:R-:W2:Y:S02]  /*11250*/  LDSM.16.M88.4 R92, [R228+0x8100] ;  /* 0x00810000e45c783b */ /* 0x000ea40000000200 */
[----:B------:R-:W-:Y:S04]  /*11260*/  LEA.HI.X R188, R188, c[0x0][0x1fc], R2, 0x1, P0 ;  /* 0x00007f00bcbc7a11 */ /* 0x000fe800000f0c02 */
[----:B------:R-:W3:Y:S06]  /*11270*/  LDSM.16.M88.4 R32, [R227+0x3900] ;  /* 0x00390000e320783b */ /* 0x000eec0000000200 */
[----:B------:R-:W-:Y:S06]  /*11280*/  LDSM.16.M88.4 R48, [R227+0x4100] ;  /* 0x00410000e330783b */ /* 0x000fec0000000200 */
[----:B------:R-:W-:Y:S06]  /*11290*/  LDSM.16.M88.4 R64, [R227+0x4900] ;  /* 0x00490000e340783b */ /* 0x000fec0000000200 */
[----:B------:R-:W-:Y:S06]  /*112a0*/  LDSM.16.M88.4 R80, [R227+0x5100] ;  /* 0x00510000e350783b */ /* 0x000fec0000000200 */
[----:B------:R-:W-:Y:S01]  /*112b0*/  LDSM.16.M88.4 R168, [R227+0x5900] ;  /* 0x00590000e3a8783b */ /* 0x000fe20000000200 */
[-C--:B-1----:R-:W-:Y:S05]  /*112c0*/  HMMA.16816.F32 R4, R96, R16.reuse, RZ ;  /* 0x000000106004723c */ /* 0x082fea00000018ff */
[----:B------:R-:W-:Y:S03]  /*112d0*/  LDSM.16.M88.4 R172, [R224+0x6100] ;  /* 0x00610000e0ac783b */ /* 0x000fe60000000200 */
[C---:B--2---:R-:W-:Y:S03]  /*112e0*/  HMMA.16816.F32 R8, R92.reuse, R16, RZ ;  /* 0x000000105c08723c */ /* 0x044fe600000018ff */
[----:B------:R-:W-:Y:S06]  /*112f0*/  LDSM.16.M88.4 R176, [R226] ;  /* 0x00000000e2b0783b */ /* 0x000fec0000000200 */
[----:B------:R-:W-:Y:S01]  /*11300*/  LDSM.16.M88.4 R180, [R224+0x8100] ;  /* 0x00810000e0b4783b */ /* 0x000fe20000000200 */
[-C--:B------:R-:W-:Y:S05]  /*11310*/  HMMA.16816.F32 R12, R92, R18.reuse, RZ ;  /* 0x000000125c0c723c */ /* 0x080fea00000018ff */
[----:B------:R-:W-:Y:S03]  /*11320*/  LDSM.16.M88.4 R184, [R217] ;  /* 0x00000000d9b8783b */ /* 0x000fe60000000200 */
[C---:B------:R-:W-:Y:S03]  /*11330*/  HMMA.16816.F32 R16, R96.reuse, R18, RZ ;  /* 0x000000126010723c */ /* 0x040fe600000018ff */
[----:B------:R-:W1:Y:S05]  /*11340*/  SHFL.IDX PT, R190, R0, RZ, 0x181f ;  /* 0x00181fff00be7589 */ /* 0x000e6a00000e0000 */
[-C--:B---3--:R-:W-:Y:S01]  /*11350*/  HMMA.16816.F32 R20, R96, R32.reuse, RZ ;  /* 0x000000206014723c */ /* 0x088fe200000018ff */
[----:B------:R-:W2:Y:S06]  /*11360*/  SHFL.IDX PT, R189, R0, 0x1, 0x181f ;  /* 0x00381f0000bd7f89 */ /* 0x000eac00000e0000 */
[----:B------:R-:W3:Y:S01]  /*11370*/  SHFL.IDX PT, R191, R188, RZ, 0x181f ;  /* 0x00181fffbcbf7589 */ /* 0x000ee200000e0000 */
[C---:B------:R-:W-:Y:S05]  /*11380*/  HMMA.16816.F32 R24, R92.reuse, R32, RZ ;  /* 0x000000205c18723c */ /* 0x040fea00000018ff */
[----:B------:R-:W4:Y:S03]  /*11390*/  SHFL.IDX PT, R195, R188, 0x1, 0x181f ;  /* 0x00381f00bcc37f89 */ /* 0x000f2600000e0000 */
[-C--:B------:R-:W-:Y:S03]  /*113a0*/  HMMA.16816.F32 R28, R92, R34.reuse, RZ ;  /* 0x000000225c1c723c */ /* 0x080fe600000018ff */
[----:B------:R-:W-:Y:S01]  /*113b0*/  SHFL.IDX PT, R194, R188, 0x2, 0x181f ;  /* 0x00581f00bcc27f89 */ /* 0x000fe200000e0000 */
[-C--:B-1----:R-:W-:Y:S04]  /*113c0*/  IADD3 R198, P1, R190, R236.reuse, RZ ;  /* 0x000000ecbec67210 */ /* 0x082fe80007f3e0ff */
[C---:B------:R-:W-:Y:S01]  /*113d0*/  HMMA.16816.F32 R32, R96.reuse, R34, RZ ;  /* 0x000000226020723c */ /* 0x040fe200000018ff */
[----:B------:R-:W-:Y:S03]  /*113e0*/  SHFL.IDX PT, R3, R188, 0x3, 0x181f ;  /* 0x00781f00bc037f89 */ /* 0x000fe600000e0000 */
[-C--:B--2---:R-:W-:Y:S01]  /*113f0*/  IADD3 R200, P0, R189, R236.reuse, RZ ;  /* 0x000000ecbdc87210 */ /* 0x084fe20007f1e0ff */
[--C-:B---3--:R-:W-:Y:S03]  /*11400*/  IMAD.X R199, R191, 0x1, R235.reuse, P1 ;  /* 0x00000001bfc77824 */ /* 0x108fe600008e06eb */
[-C--:B------:R-:W-:Y:S01]  /*11410*/  HMMA.16816.F32 R36, R96, R48.reuse, RZ ;  /* 0x000000306024723c */ /* 0x080fe200000018ff */
[----:B------:R-:W-:Y:S03]  /*11420*/  SHFL.IDX PT, R196, R188, 0x4, 0x181f ;  /* 0x00981f00bcc47f89 */ /* 0x000fe600000e0000 */
[--C-:B----4-:R-:W-:Y:S03]  /*11430*/  IMAD.X R201, R195, 0x1, R235.reuse, P0 ;  /* 0x00000001c3c97824 */ /* 0x110fe600000e06eb */
[----:B------:R-:W-:Y:S01]  /*11440*/  SHFL.IDX PT, R197, R188, 0x5, 0x181f ;  /* 0x00b81f00bcc57f89 */ /* 0x000fe200000e0000 */
[C---:B------:R-:W-:Y:S05]  /*11450*/  HMMA.16816.F32 R40, R92.reuse, R48, RZ ;  /* 0x000000305c28723c */ /* 0x040fea00000018ff */
[----:B------:R-:W-:Y:S03]  /*11460*/  LDSM.16.M88.4 R188, [R213] ;  /* 0x00000000d5bc783b */ /* 0x000fe60000000200 */
[-C--:B------:R-:W-:Y:S03]  /*11470*/  HMMA.16816.F32 R44, R92, R50.reuse, RZ ;  /* 0x000000325c2c723c */ /* 0x080fe600000018ff */
[----:B------:R-:W-:Y:S05]  /*11480*/  SHFL.IDX PT, R192, R0, 0x2, 0x181f ;  /* 0x00581f0000c07f89 */ /* 0x000fea00000e0000 */
[C---:B------:R-:W-:Y:S01]  /*11490*/  HMMA.16816.F32 R48, R96.reuse, R50, RZ ;  /* 0x000000326030723c */ /* 0x040fe200000018ff */
[----:B------:R-:W-:Y:S06]  /*114a0*/  SHFL.IDX PT, R193, R0, 0x3, 0x181f ;  /* 0x00781f0000c17f89 */ /* 0x000fec00000e0000 */
[----:B------:R-:W1:Y:S01]  /*114b0*/  SHFL.IDX PT, R2, R0, 0x4, 0x181f ;  /* 0x00981f0000027f89 */ /* 0x000e6200000e0000 */
[-C--:B------:R-:W-:Y:S05]  /*114c0*/  HMMA.16816.F32 R52, R96, R64.reuse, RZ ;  /* 0x000000406034723c */ /* 0x080fea00000018ff */
[----:B------:R-:W-:Y:S03]  /*114d0*/  SHFL.IDX PT, R0, R0, 0x5, 0x181f ;  /* 0x00b81f0000007f89 */ /* 0x000fe600000e0000 */
[C---:B------:R-:W-:Y:S08]  /*114e0*/  HMMA.16816.F32 R56, R92.reuse, R64, RZ ;  /* 0x000000405c38723c */ /* 0x040ff000000018ff */
[-C--:B------:R-:W-:Y:S01]  /*114f0*/  HMMA.16816.F32 R60, R92, R66.reuse, RZ ;  /* 0x000000425c3c723c */ /* 0x080fe200000018ff */
[-C--:B-1----:R-:W-:Y:S07]  /*11500*/  IADD3 R2, P1, R2, R236.reuse, RZ ;  /* 0x000000ec02027210 */ /* 0x082fee0007f3e0ff */
        /* <DEDUP_REMOVED lines=19> */
[----:B------:R-:W3:Y:S06]  /*11640*/  LDSM.16.M88.4 R184, [R214] ;  /* 0x00000000d6b8783b */ /* 0x000eec0000000200 */
[----:B------:R-:W-:Y:S01]  /*11650*/  @!PT LDS RZ, [RZ] ;  /* 0x00000000fffff984 */ /* 0x000fe20000000800 */
[----:B------:R-:W-:Y:S01]  /*11660*/  @!PT LDS RZ, [RZ] ;  /* 0x00000000fffff984 */ /* 0x000fe20000000800 */
[----:B------:R-:W-:Y:S01]  /*11670*/  @!PT LDS RZ, [RZ] ;  /* 0x00000000fffff984 */ /* 0x000fe20000000800 */
[----:B------:R4:W-:Y:S01]  /*11680*/  LDGSTS.E.BYPASS.LTC128B.128 [R239], [R198.64], !P4 ;  /* 0x00000000c6ef7fae */ /* 0x0009e2000e101d50 */
[-C--:B-1----:R-:W-:Y:S05]  /*11690*/  HMMA.16816.F32 R36, R172, R168.reuse, R36 ;  /* 0x000000a8ac24723c */ /* 0x082fea0000001824 */
[----:B------:R1:W-:Y:S03]  /*116a0*/  LDGSTS.E.BYPASS.LTC128B.128 [R239+0x800], [R200.64], !P4 ;  /* 0x00800000c8ef7fae */ /* 0x0003e6000e101d50 */
[C---:B------:R-:W-:Y:S08]  /*116b0*/  HMMA.16816.F32 R40, R180.reuse, R168, R40 ;  /* 0x000000a8b428723c */ /* 0x040ff00000001828 */
[-C--:B------:R-:W-:Y:S08]  /*116c0*/  HMMA.16816.F32 R44, R180, R170.reuse, R44 ;  /* 0x000000aab42c723c */ /* 0x080ff0000000182c */
[C---:B------:R-:W-:Y:S04]  /*116d0*/  HMMA.16816.F32 R48, R172.reuse, R170, R48 ;  /* 0x000000aaac30723c */ /* 0x040fe80000001830 */
[-C--:B----4-:R-:W-:Y:S02]  /*116e0*/  IADD3 R198, P0, R192, R236.reuse, RZ ;  /* 0x000000ecc0c67210 */ /* 0x090fe40007f1e0ff */
[-C--:B------:R-:W-:Y:S02]  /*116f0*/  IADD3 R192, P2, R193, R236.reuse, RZ ;  /* 0x000000ecc1c07210 */ /* 0x080fe40007f5e0ff */
[-C--:B--2---:R-:W-:Y:S04]  /*11700*/  HMMA.16816.F32 R52, R172, R176.reuse, R52 ;  /* 0x000000b0ac34723c */ /* 0x084fe80000001834 */
[--C-:B------:R-:W-:Y:S01]  /*11710*/  IMAD.X R199, R194, 0x1, R235.reuse, P0 ;  /* 0x00000001c2c77824 */ /* 0x100fe200000e06eb */
[----:B------:R-:W-:Y:S01]  /*11720*/  IADD3 R168, P0, R0, R236, RZ ;  /* 0x000000ec00a87210 */ /* 0x000fe20007f1e0ff */
[--C-:B------:R-:W-:Y:S02]  /*11730*/  IMAD.X R193, R3, 0x1, R235.reuse, P2 ;  /* 0x0000000103c17824 */ /* 0x100fe400010e06eb */
[C---:B------:R-:W-:Y:S01]  /*11740*/  HMMA.16816.F32 R56, R180.reuse, R176, R56 ;  /* 0x000000b0b438723c */ /* 0x040fe20000001838 */
[----:B------:R2:W-:Y:S03]  /*11750*/  LDGSTS.E.BYPASS.LTC128B.128 [R239+0x1000], [R198.64], !P4 ;  /* 0x01000000c6ef7fae */ /* 0x0005e6000e101d50 */
[--C-:B------:R-:W-:Y:S02]  /*11760*/  IMAD.X R3, R196, 0x1, R235.reuse, P1 ;  /* 0x00000001c4037824 */ /* 0x100fe400008e06eb */
[----:B------:R-:W-:Y:S01]  /*11770*/  IMAD.X R169, R197, 0x1, R235, P0 ;  /* 0x00000001c5a97824 */ /* 0x000fe200000e06eb */
[----:B------:R4:W-:Y:S01]  /*11780*/  LDGSTS.E.BYPASS.LTC128B.128 [R239+0x1800], [R192.64], !P4 ;  /* 0x01800000c0ef7fae */ /* 0x0009e2000e101d50 */
[-C--:B------:R-:W-:Y:S03]  /*11790*/  HMMA.16816.F32 R60, R180, R178.reuse, R60 ;  /* 0x000000b2b43c723c */ /* 0x080fe6000000183c */
[----:B------:R-:W-:Y:S02]  /*117a0*/  ISETP.GT.AND P0, PT, R244, R230, PT ;  /* 0x000000e6f400720c */ /* 0x000fe40003f04270 */
[----:B------:R2:W-:Y:S03]  /*117b0*/  LDGSTS.E.BYPASS.LTC128B.128 [R239+0x2000], [R2.64], !P4 ;  /* 0x0200000002ef7fae */ /* 0x0005e6000e101d50 */
[C---:B------:R-:W-:Y:S03]  /*117c0*/  HMMA.16816.F32 R64, R172.reuse, R178, R64 ;  /* 0x000000b2ac40723c */ /* 0x040fe60000001840 */
[----:B------:R5:W-:Y:S05]  /*117d0*/  LDGSTS.E.BYPASS.LTC128B.128 [R239+0x2800], [R168.64], !P4 ;  /* 0x02800000a8ef7fae */ /* 0x000bea000e101d50 */
[-C--:B---3--:R-:W-:Y:S01]  /*117e0*/  HMMA.16816.F32 R68, R172, R184.reuse, R68 ;  /* 0x000000b8ac44723c */ /* 0x088fe20000001844 */
[----:B-1----:R-:W-:Y:S06]  /*117f0*/  LDSM.16.M88.4 R200, [R222+0x3900] ;  /* 0x00390000dec8783b */ /* 0x002fec0000000200 */
[----:B------:R-:W0:Y:S01]  /*11800*/  LDGDEPBAR ;  /* 0x00000000000079af */ /* 0x000e220000000000 */
[C---:B------:R-:W-:Y:S05]  /*11810*/  HMMA.16816.F32 R72, R180.reuse, R184, R72 ;  /* 0x000000b8b448723c */ /* 0x040fea0000001848 */
[----:B----4-:R-:W-:Y:S03]  /*11820*/  LDSM.16.M88.4 R192, [R223+0x6100] ;  /* 0x00610000dfc0783b */ /* 0x010fe60000000200 */
[-C--:B------:R-:W-:Y:S03]  /*11830*/  HMMA.16816.F32 R76, R180, R186.reuse, R76 ;  /* 0x000000bab44c723c */ /* 0x080fe6000000184c */
[----:B--2---:R-:W-:Y:S05]  /*11840*/  LDSM.16.M88.4 R196, [R223+0x8100] ;  /* 0x00810000dfc4783b */ /* 0x004fea0000000200 */
[C---:B------:R-:W-:Y:S01]  /*11850*/  HMMA.16816.F32 R80, R172.reuse, R186, R80 ;  /* 0x000000baac50723c */ /* 0x040fe20000001850 */
[----:B-----5:R-:W1:Y:S06]  /*11860*/  LDSM.16.M88.4 R168, [R222+0x3100] ;  /* 0x00310000dea8783b */ /* 0x020e6c0000000200 */
[----:B------:R-:W2:Y:S01]  /*11870*/  LDSM.16.M88.4 R204, [R222+0x4100] ;  /* 0x00410000decc783b */ /* 0x000ea20000000200 */
[-C--:B------:R-:W-:Y:S05]  /*11880*/  HMMA.16816.F32 R84, R172, R188.reuse, R84 ;  /* 0x000000bcac54723c */ /* 0x080fea0000001854 */
[----:B------:R-:W3:Y:S03]  /*11890*/  LDSM.16.M88.4 R208, [R222+0x4900] ;  /* 0x00490000ded0783b */ /* 0x000ee60000000200 */
[C---:B------:R-:W-:Y:S03]  /*118a0*/  HMMA.16816.F32 R88, R180.reuse, R188, R88 ;  /* 0x000000bcb458723c */ /* 0x040fe60000001858 */
[----:B------:R-:W-:Y:S05]  /*118b0*/  LDSM.16.M88.4 R176, [R221+0x6100] ;  /* 0x00610000ddb0783b */ /* 0x000fea0000000200 */
[-C--:B------:R-:W-:Y:S01]  /*118c0*/  HMMA.16816.F32 R92, R180, R190.reuse, R92 ;  /* 0x000000beb45c723c */ /* 0x080fe2000000185c */
[----:B------:R-:W-:Y:S06]  /*118d0*/  LDSM.16.M88.4 R180, [R212] ;  /* 0x00000000d4b4783b */ /* 0x000fec0000000200 */
[----:B------:R-:W-:Y:S01]  /*118e0*/  LDSM.16.M88.4 R184, [R221+0x8100] ;  /* 0x00810000ddb8783b */ /* 0x000fe20000000200 */
[----:B------:R-:W-:Y:S05]  /*118f0*/  HMMA.16816.F32 R96, R172, R190, R96 ;  /* 0x000000beac60723c */ /* 0x000fea0000001860 */
[----:B------:R-:W4:Y:S03]  /*11900*/  LDSM.16.M88.4 R172, [R222+0x5100] ;  /* 0x00510000deac783b */ /* 0x000f260000000200 */
[-C--:B-1----:R-:W-:Y:S03]  /*11910*/  HMMA.16816.F32 R4, R192, R168.reuse, R4 ;  /* 0x000000a8c004723c */ /* 0x082fe60000001804 */
[----:B------:R-:W-:Y:S05]  /*11920*/  LDSM.16.M88.4 R188, [R212+0x800] ;  /* 0x00080000d4bc783b */ /* 0x000fea0000000200 */
        /* <DEDUP_REMOVED lines=8> */
[----:B------:R-:W5:Y:S07]  /*119b0*/  LDSM.16.M88.4 R200, [R212+0x1000] ;  /* 0x00100000d4c8783b */ /* 0x000f6e0000000200 */
[-C--:B--2---:R-:W-:Y:S08]  /*119c0*/  HMMA.16816.F32 R36, R192, R204.reuse, R36 ;  /* 0x000000ccc024723c */ /* 0x084ff00000001824 */
[C---:B------:R-:W-:Y:S08]  /*119d0*/  HMMA.16816.F32 R40, R196.reuse, R204, R40 ;  /* 0x000000ccc428723c */ /* 0x040ff00000001828 */
[-C--:B------:R-:W-:Y:S08]  /*119e0*/  HMMA.16816.F32 R44, R196, R206.reuse, R44 ;  /* 0x000000cec42c723c */ /* 0x080ff0000000182c */
[C---:B------:R-:W-:Y:S01]  /*119f0*/  HMMA.16816.F32 R48, R192.reuse, R206, R48 ;  /* 0x000000cec030723c */ /* 0x040fe20000001830 */
[----:B------:R-:W2:Y:S07]  /*11a00*/  LDSM.16.M88.4 R204, [R212+0x1800] ;  /* 0x00180000d4cc783b */ /* 0x000eae0000000200 */
[-C--:B---3--:R-:W-:Y:S08]  /*11a10*/  HMMA.16816.F32 R52, R192, R208.reuse, R52 ;  /* 0x000000d0c034723c */ /* 0x088ff00000001834 */
[C---:B------:R-:W-:Y:S08]  /*11a20*/  HMMA.16816.F32 R56, R196.reuse, R208, R56 ;  /* 0x000000d0c438723c */ /* 0x040ff00000001838 */
[-C--:B------:R-:W-:Y:S08]  /*11a30*/  HMMA.16816.F32 R60, R196, R210.reuse, R60 ;  /* 0x000000d2c43c723c */ /* 0x080ff0000000183c */
[C---:B------:R-:W-:Y:S01]  /*11a40*/  HMMA.16816.F32 R64, R192.reuse, R210, R64 ;  /* 0x000000d2c040723c */ /* 0x040fe20000001840 */
[----:B------:R-:W3:Y:S07]  /*11a50*/  LDSM.16.M88.4 R208, [R212+0x2000] ;  /* 0x00200000d4d0783b */ /* 0x000eee0000000200 */
[-C--:B----4-:R-:W-:Y:S08]  /*11a60*/  HMMA.16816.F32 R68, R192, R172.reuse, R68 ;  /* 0x000000acc044723c */ /* 0x090ff00000001844 */
[C---:B------:R-:W-:Y:S08]  /*11a70*/  HMMA.16816.F32 R72, R196.reuse, R172, R72 ;  /* 0x000000acc448723c */ /* 0x040ff00000001848 */
[-C--:B------:R-:W-:Y:S08]  /*11a80*/  HMMA.16816.F32 R76, R196, R174.reuse, R76 ;  /* 0x000000aec44c723c */ /* 0x080ff0000000184c */
[C---:B------:R-:W-:Y:S01]  /*11a90*/  HMMA.16816.F32 R80, R192.reuse, R174, R80 ;  /* 0x000000aec050723c */ /* 0x040fe20000001850 */
[----:B------:R-:W4:Y:S01]  /*11aa0*/  LDSM.16.M88.4 R172, [R212+0x2800] ;  /* 0x00280000d4ac783b */ /* 0x000f220000000200 */
[----:B------:R-:W-:Y:S05]  /*11ab0*/  DEPBAR.LE SB0, 0x0 ;  /* 0x000080000000791a */ /* 0x000fea0000000000 */
[----:B------:R-:W-:Y:S01]  /*11ac0*/  BAR.SYNC.DEFER_BLOCKING 0x0 ;  /* 0x0000000000007b1d */ /* 0x000fe20000010000 */
[-C--:B-1----:R-:W-:Y:S08]  /*11ad0*/  HMMA.16816.F32 R84, R192, R168.reuse, R84 ;  /* 0x000000a8c054723c */ /* 0x082ff00000001854 */
[C---:B------:R-:W-:Y:S08]  /*11ae0*/  HMMA.16816.F32 R88, R196.reuse, R168, R88 ;  /* 0x000000a8c458723c */ /* 0x040ff00000001858 */
[-C--:B------:R-:W-:Y:S08]  /*11af0*/  HMMA.16816.F32 R92, R196, R170.reuse, R92 ;  /* 0x000000aac45c723c */ /* 0x080ff0000000185c */
[----:B------:R-:W-:Y:S08]  /*11b00*/  HMMA.16816.F32 R96, R192, R170, R96 ;  /* 0x000000aac060723c */ /* 0x000ff00000001860 */
        /* <DEDUP_REMOVED lines=8> */
[-C--:B-----5:R-:W-:Y:S08]  /*11b90*/  HMMA.16816.F32 R36, R176, R200.reuse, R36 ;  /* 0x000000c8b024723c */ /* 0x0a0ff00000001824 */
        /* <DEDUP_REMOVED lines=74> */
.L_x_2456:
[----:B-1----:R-:W-:Y:S01]  /*12040*/  IMAD.MOV.U32 R174, RZ, RZ, R237 ;  /* 0x000000ffffae7224 */ /* 0x002fe200078e00ed */
[----:B------:R-:W-:Y:S01]  /*12050*/  PLOP3.LUT P1, PT, PT, PT, UP2, 0x80, 0x0 ;  /* 0x000000000000781c */ /* 0x000fe20003f2f028 */
[----:B------:R-:W0:Y:S01]  /*12060*/  LDGDEPBAR ;  /* 0x00000000000079af */ /* 0x000e220000000000 */
[----:B------:R-:W-:Y:S01]  /*12070*/  PLOP3.LUT P0, PT, PT, PT, UP2, 0x80, 0x0 ;  /* 0x000000000000781c */ /* 0x000fe20003f0f028 */
[----:B------:R-:W-:Y:S02]  /*12080*/  IMAD R169, R244, -0x60, RZ ;  /* 0xffffffa0f4a97824 */ /* 0x000fe400078e02ff */
[----:B------:R-:W-:Y:S02]  /*12090*/  IMAD.U32 R170, RZ, RZ, UR8 ;  /* 0x00000008ffaa7e24 */ /* 0x000fe4000f8e00ff */
[----:B------:R-:W-:Y:S06]  /*120a0*/  IMAD.IADD R3, R169, 0x1, -R238 ;  /* 0x00000001a9037824 */ /* 0x000fec00078e0aee */
[----:B------:R-:W-:Y:S05]  /*120b0*/  @P1 IMAD.HI.U32 R0, R237, c[0x0][0x2c8], RZ ;  /* 0x0000b200ed001a27 */ /* 0x000fea00078e00ff */
[----:B------:R-:W-:Y:S02]  /*120c0*/  @P0 SHF.R.U32.HI R174, RZ, c[0x0][0x2cc], R0 ;  /* 0x0000b300ffae0a19 */ /* 0x000fe40000011600 */
[----:B------:R-:W-:Y:S02]  /*120d0*/  PLOP3.LUT P0, PT, PT, PT, UP1, 0x40, 0x0 ;  /* 0x000000000000781c */ /* 0x000fe40003f0e818 */
[----:B------:R-:W-:Y:S01]  /*120e0*/  IADD3 R0, -R238, 0x1, R169 ;  /* 0x00000001ee007810 */ /* 0x000fe20007ffe1a9 */
[----:B------:R-:W1:Y:S03]  /*120f0*/  SHFL.IDX PT, R2, R174, RZ, 0x1c1f ;  /* 0x001c1fffae027589 */ /* 0x000e6600000e0000 */
        /* <DEDUP_REMOVED lines=21> */
.L_x_2459:
[----:B------:R-:W-:Y:S04]  /*12250*/  MOV R0, c[0x0][0x32c] ;  /* 0x0000cb0000007a02 */ /* 0x000fe80000000f00 */
[----:B------:R-:W-:Y:S11]  /*12260*/  ISETP.NE.AND P0, PT, R0, 0x1, PT ;  /* 0x000000010000780c */ /* 0x000ff60003f05270 */
[----:B------:R-:W-:Y:S02]  /*12270*/  @!UPT UIADD3 URZ, URZ, URZ, URZ ;  /* 0x0000003f3f3ff290 */ /* 0x000fe4000fffe03f */
[----:B------:R-:W-:Y:S05]  /*12280*/  @P0 IMAD.HI.U32 R0, R2, c[0x0][0x330], RZ ;  /* 0x0000cc0002000a27 */ /* 0x000fea00078e00ff */
[----:B------:R-:W-:Y:S02]  /*12290*/  @P0 SHF.R.U32.HI R2, RZ, c[0x0][0x334], R0 ;  /* 0x0000cd00ff020a19 */ /* 0x000fe40000011600 */
.L_x_2460:
[----:B------:R-:W-:Y:S05]  /*122a0*/  BSYNC B0 ;  /* 0x0000000000007941 */ /* 0x000fea0003800000 */
.L_x_2458:
[----:B------:R-:W-:Y:S05]  /*122b0*/  IMAD R2, R2, c[0x0][0x32c], R3 ;  /* 0x0000cb0002027a24 */ /* 0x000fea00078e0203 */
[----:B------:R-:W-:Y:S02]  /*122c0*/  IADD3 R0, R2, c[0x0][0x32c], RZ ;  /* 0x0000cb0002007a10 */ /* 0x000fe40007ffe0ff */
[----:B------:R-:W-:Y:S02]  /*122d0*/  IMNMX R171, R171, R2, !PT ;  /* 0x00000002abab7217 */ /* 0x000fe40007800200 */
[----:B------:R-:W-:Y:S02]  /*122e0*/  IMNMX R177, R177, R0, PT ;  /* 0x00000000b1b17217 */ /* 0x000fe40003800200 */
.L_x_2457:
        /* <DEDUP_REMOVED lines=20> */
.L_x_2463:
[----:B------:R-:W-:Y:S04]  /*12430*/  MOV R0, 0x1 ;  /* 0x0000000100007802 */ /* 0x000fe80000000f00 */
[----:B------:R-:W-:Y:S11]  /*12440*/  ISETP.NE.AND P0, PT, R0, c[0x0][0x32c], PT ;  /* 0x0000cb0000007a0c */ /* 0x000ff60003f05270 */
[----:B------:R-:W-:Y:S02]  /*12450*/  @!UPT UIADD3 URZ, URZ, URZ, URZ ;  /* 0x0000003f3f3ff290 */ /* 0x000fe4000fffe03f */
[----:B------:R-:W-:Y:S05]  /*12460*/  @P0 IMAD.HI.U32 R0, R2, c[0x0][0x330], RZ ;  /* 0x0000cc0002000a27 */ /* 0x000fea00078e00ff */
[----:B------:R-:W-:Y:S02]  /*12470*/  @P0 SHF.R.U32.HI R2, RZ, c[0x0][0x334], R0 ;  /* 0x0000cd00ff020a19 */ /* 0x000fe40000011600 */
.L_x_2464:
[----:B------:R-:W-:Y:S05]  /*12480*/  BSYNC B0 ;  /* 0x0000000000007941 */ /* 0x000fea0003800000 */
.L_x_2462:
[----:B------:R-:W-:Y:S05]  /*12490*/  IMAD R2, R2, c[0x0][0x32c], R3 ;  /* 0x0000cb0002027a24 */ /* 0x000fea00078e0203 */
[----:B------:R-:W-:Y:S02]  /*124a0*/  IADD3 R0, R2, c[0x0][0x32c], RZ ;  /* 0x0000cb0002007a10 */ /* 0x000fe40007ffe0ff */
[----:B------:R-:W-:Y:S02]  /*124b0*/  IMNMX R180, R180, R2, !PT ;  /* 0x00000002b4b47217 */ /* 0x000fe40007800200 */
[----:B------:R-:W-:Y:S02]  /*124c0*/  IMNMX R182, R182, R0, PT ;  /* 0x00000000b6b67217 */ /* 0x000fe40003800200 */
.L_x_2461:
[C---:B------:R-:W-:Y:S02]  /*124d0*/  ISETP.GE.AND P0, PT, R169.reuse, 0x2, PT ;  /* 0x00000002a900780c */ /* 0x040fe40003f06270 */
[----:B------:R-:W-:Y:S02]  /*124e0*/  ISETP.GE.AND P2, PT, R169, 0xa, PT ;  /* 0x0000000aa900780c */ /* 0x000fe40003f46270 */
[----:B------:R-:W-:Y:S02]  /*124f0*/  P2R R181, PR, RZ, 0x1 ;  /* 0x00000001ffb57803 */ /* 0x000fe40000000000 */
[----:B------:R-:W-:Y:S02]  /*12500*/  ISETP.GT.AND P0, PT, R171, 0x1, !P0 ;  /* 0x00000001ab00780c */ /* 0x000fe40004704270 */
[----:B------:R-:W-:Y:S02]  /*12510*/  ISETP.GE.AND P1, PT, R169, 0x9, PT ;  /* 0x00000009a900780c */ /* 0x000fe40003f26270 */
[----:B------:R-:W-:Y:S02]  /*12520*/  ISETP.LT.OR P0, PT, R177, 0x2, P0 ;  /* 0x00000002b100780c */ /* 0x000fe40000701670 */
[----:B------:R-:W-:Y:S02]  /*12530*/  P2R R179, PR, RZ, 0x2 ;  /* 0x00000002ffb37803 */ /* 0x000fe40000000000 */
[----:B------:R-:W-:Y:S02]  /*12540*/  FSEL R2, R5, -INF , !P0 ;  /* 0xff80000005027808 */ /* 0x000fe40004000000 */
[C---:B------:R-:W-:Y:S02]  /*12550*/  ISETP.GT.AND P0, PT, R171.reuse, 0x9, !P2 ;  /* 0x00000009ab00780c */ /* 0x040fe40005704270 */
[----:B------:R-:W-:Y:S02]  /*12560*/  ISETP.GT.AND P1, PT, R171, 0x8, !P1 ;  /* 0x00000008ab00780c */ /* 0x000fe40004f24270 */
[----:B------:R-:W-:Y:S02]  /*12570*/  P2R R183, PR, RZ, 0x4 ;  /* 0x00000004ffb77803 */ /* 0x000fe40000000000 */
[----:B------:R-:W-:Y:S02]  /*12580*/  ISETP.LT.OR P0, PT, R177, 0xa, P0 ;  /* 0x0000000ab100780c */ /* 0x000fe40000701670 */
        /* <DEDUP_REMOVED lines=14> */
[----:B------:R-:W-:Y:S01]  /*12670*/  P2R R211, PR, RZ, 0x2 ;  /* 0x00000002ffd37803 */ /* 0x000fe20000000000 */
[----:B------:R1:W-:Y:S01]  /*12680*/  STL [R1+0x8], R16 ;  /* 0x0000081001007387 */ /* 0x0003e20000100800 */
[----:B------:R-:W-:Y:S02]  /*12690*/  ISETP.LT.OR P0, PT, R177, 0x19, P0 ;  /* 0x00000019b100780c */ /* 0x000fe40000701670 */
[C---:B------:R-:W-:Y:S02]  /*126a0*/  ISETP.GE.AND P1, PT, R169.reuse, 0x1a, PT ;  /* 0x0000001aa900780c */ /* 0x040fe40003f26270 */
[C---:B------:R-:W-:Y:S02]  /*126b0*/  ISETP.GE.AND P6, PT, R169.reuse, 0x52, PT ;  /* 0x00000052a900780c */ /* 0x040fe40003fc6270 */
[----:B------:R-:W-:Y:S02]  /*126c0*/  P2R R209, PR, RZ, 0x2 ;  /* 0x00000002ffd17803 */ /* 0x000fe40000000000 */
[C---:B------:R-:W-:Y:S02]  /*126d0*/  ISETP.GE.AND P5, PT, R169.reuse, 0x59, PT ;  /* 0x00000059a900780c */ /* 0x040fe40003fa6270 */
[----:B------:R-:W-:Y:S02]  /*126e0*/  P2R R249, PR, RZ, 0x4 ;  /* 0x00000004fff97803 */ /* 0x000fe40000000000 */
[----:B------:R-:W-:Y:S02]  /*126f0*/  ISETP.GE.AND P2, PT, R169, 0x1, PT ;  /* 0x00000001a900780c */ /* 0x000fe40003f46270 */
[----:B-1----:R-:W-:Y:S02]  /*12700*/  FSEL R16, R32, -INF , !P0 ;  /* 0xff80000020107808 */ /* 0x002fe40004000000 */
[----:B------:R-:W-:Y:S02]  /*12710*/  ISETP.GT.AND P0, PT, R171, 0x19, !P1 ;  /* 0x00000019ab00780c */ /* 0x000fe40004f04270 */
[----:B------:R-:W-:Y:S02]  /*12720*/  ISETP.GE.AND P1, PT, R169, 0x21, PT ;  /* 0x00000021a900780c */ /* 0x000fe40003f26270 */
[----:B------:R-:W-:Y:S02]  /*12730*/  ISETP.LT.OR P0, PT, R177, 0x1a, P0 ;  /* 0x0000001ab100780c */ /* 0x000fe40000701670 */
[----:B------:R-:W-:Y:S02]  /*12740*/  P2R R203, PR, RZ, 0x2 ;  /* 0x00000002ffcb7803 */ /* 0x000fe40000000000 */
        /* <DEDUP_REMOVED lines=9> */
[----:B------:R-:W-:Y:S01]  /*127e0*/  STL [R1], R17 ;  /* 0x0000001101007387 */ /* 0x000fe20000100800 */
[----:B------:R-:W-:Y:S02]  /*127f0*/  ISETP.LT.OR P0, PT, R177, 0x22, P0 ;  /* 0x00000022b100780c */ /* 0x000fe40000701670 */
[----:B------:R-:W-:Y:S01]  /*12800*/  P2R R208, PR, RZ, 0x2 ;  /* 0x00000002ffd07803 */ /* 0x000fe20000000000 */
[----:B------:R-:W1:Y:S01]  /*12810*/  SHFL.IDX PT, R17, R174, 0x2, 0x1c1f ;  /* 0x005c1f00ae117f89 */ /* 0x000e6200000e0000 */
        /* <DEDUP_REMOVED lines=13> */
[----:B------:R-:W-:Y:S04]  /*128f0*/  ISETP.LT.OR P0, PT, R177, 0x31, P0 ;  /* 0x00000031b100780c */ /* 0x000fe80000701670 */
        /* <DEDUP_REMOVED lines=25> */
[----:B------:R-:W-:Y:S01]  /*12a90*/  FSEL R185, R69, -INF , !P0 ;  /* 0xff80000045b97808 */ /* 0x000fe20004000000 */
[--C-:B-1----:R-:W-:Y:S01]  /*12aa0*/  IMAD.IADD R69, R170, 0x1, R17.reuse ;  /* 0x00000001aa457824 */ /* 0x102fe200078e0211 */
[----:B------:R-:W-:Y:S02]  /*12ab0*/  ISETP.GT.AND P0, PT, R171, 0x48, !P1 ;  /* 0x00000048ab00780c */ /* 0x000fe40004f04270 */
[----:B------:R-:W-:Y:S02]  /*12ac0*/  P2R R32, PR, RZ, 0x2 ;  /* 0x00000002ff207803 */ /* 0x000fe40000000000 */
[----:B------:R-:W-:Y:S02]  /*12ad0*/  ISETP.LT.OR P0, PT, R177, 0x49, P0 ;  /* 0x00000049b100780c */ /* 0x000fe40000701670 */
[----:B------:R-:W-:Y:S02]  /*12ae0*/  ISETP.GE.AND P1, PT, R169, 0x4a, PT ;  /* 0x0000004aa900780c */ /* 0x000fe40003f26270 */
[----:B------:R-:W-:Y:S01]  /*12af0*/  FSEL R176, R80, -INF , !P0 ;  /* 0xff80000050b07808 */ /* 0x000fe20004000000 */
[----:B------:R-:W-:Y:S01]  /*12b00*/  IMAD.IADD R80, R173, 0x1, R17 ;  /* 0x00000001ad507824 */ /* 0x000fe200078e0211 */
[----:B------:R-:W-:Y:S02]  /*12b10*/  ISETP.GT.AND P0, PT, R171, 0x49, !P1 ;  /* 0x00000049ab00780c */ /* 0x000fe40004f04270 */
[----:B------:R-:W-:Y:S02]  /*12b20*/  P2R R21, PR, RZ, 0x2 ;  /* 0x00000002ff157803 */ /* 0x000fe40000000000 */
[----:B------:R-:W-:Y:S02]  /*12b30*/  ISETP.LT.OR P0, PT, R177, 0x4a, P0 ;  /* 0x0000004ab100780c */ /* 0x000fe40000701670 */
[----:B------:R-:W-:Y:S02]  /*12b40*/  ISETP.GE.AND P1, PT, R169, 0x51, PT ;  /* 0x00000051a900780c */ /* 0x000fe40003f26270 */
[----:B------:R-:W-:Y:S02]  /*12b50*/  FSEL R175, R81, -INF , !P0 ;  /* 0xff80000051af7808 */ /* 0x000fe40004000000 */
[----:B------:R-:W-:Y:S02]  /*12b60*/  ISETP.GT.AND P0, PT, R171, 0x50, !P1 ;  /* 0x00000050ab00780c */ /* 0x000fe40004f04270 */
[----:B------:R-:W-:Y:S02]  /*12b70*/  P2R R68, PR, RZ, 0x4 ;  /* 0x00000004ff447803 */ /* 0x000fe40000000000 */
        /* <DEDUP_REMOVED lines=11> */
[----:B------:R-:W-:Y:S04]  /*12c30*/  ISETP.GE.AND P0, PT, R169, 0x5a, PT ;  /* 0x0000005aa900780c */ /* 0x000fe80003f06270 */
        /* <DEDUP_REMOVED lines=21> */
.L_x_2467:
[----:B------:R-:W-:Y:S04]  /*12d90*/  MOV R4, c[0x0][0x32c] ;  /* 0x0000cb0000047a02 */ /* 0x000fe80000000f00 */
[----:B------:R-:W-:Y:S11]  /*12da0*/  ISETP.NE.AND P2, PT, R4, 0x1, PT ;  /* 0x000000010400780c */ /* 0x000ff60003f45270 */
[----:B------:R-:W-:Y:S02]  /*12db0*/  @!UPT UIADD3 URZ, URZ, URZ, URZ ;  /* 0x0000003f3f3ff290 */ /* 0x000fe4000fffe03f */
[----:B------:R-:W-:Y:S05]  /*12dc0*/  @P2 IMAD.HI.U32 R4, R17, c[0x0][0x330], RZ ;  /* 0x0000cc0011042a27 */ /* 0x000fea00078e00ff */
[----:B------:R-:W-:Y:S02]  /*12dd0*/  @P2 SHF.R.U32.HI R17, RZ, c[0x0][0x334], R4 ;  /* 0x0000cd00ff112a19 */ /* 0x000fe40000011604 */
.L_x_2468:
[----:B------:R-:W-:Y:S05]  /*12de0*/  BSYNC B0 ;  /* 0x0000000000007941 */ /* 0x000fea0003800000 */
.L_x_2466:
[----:B------:R-:W-:Y:S05]  /*12df0*/  IMAD R17, R17, c[0x0][0x32c], R3 ;  /* 0x0000cb0011117a24 */ /* 0x000fea00078e0203 */
[----:B------:R-:W-:Y:S02]  /*12e00*/  IADD3 R4, R17, c[0x0][0x32c], RZ ;  /* 0x0000cb0011047a10 */ /* 0x000fe40007ffe0ff */
[----:B------:R-:W-:Y:S02]  /*12e10*/  IMNMX R69, R69, R17, !PT ;  /* 0x0000001145457217 */ /* 0x000fe40007800200 */
[----:B------:R-:W-:Y:S02]  /*12e20*/  IMNMX R80, R80, R4, PT ;  /* 0x0000000450507217 */ /* 0x000fe40003800200 */
.L_x_2465:
[----:B------:R-:W-:Y:S02]  /*12e30*/  ISETP.NE.AND P2, PT, R179, RZ, PT ;  /* 0x000000ffb300720c */ /* 0x000fe40003f45270 */
[----:B------:R-:W-:Y:S02]  /*12e40*/  P2R R84, PR, RZ, 0x10 ;  /* 0x00000010ff547803 */ /* 0x000fe40000000000 */
[----:B------:R-:W-:Y:S02]  /*12e50*/  ISETP.GT.AND P2, PT, R180, 0x8, !P2 ;  /* 0x00000008b400780c */ /* 0x000fe40005744270 */
[----:B------:R-:W-:Y:S02]  /*12e60*/  ISETP.NE.AND P4, PT, R32, RZ, PT ;  /* 0x000000ff2000720c */ /* 0x000fe40003f85270 */
[----:B------:R-:W-:Y:S02]  /*12e70*/  ISETP.LT.OR P2, PT, R182, 0x9, P2 ;  /* 0x00000009b600780c */ /* 0x000fe40001741670 */
[----:B------:R-:W-:Y:S02]  /*12e80*/  P2R R81, PR, RZ, 0x8 ;  /* 0x00000008ff517803 */ /* 0x000fe40000000000 */
[----:B------:R-:W-:Y:S02]  /*12e90*/  FSEL R4, R18, -INF , !P2 ;  /* 0xff80000012047808 */ /* 0x000fe40005000000 */
[----:B------:R-:W-:Y:S02]  /*12ea0*/  ISETP.NE.AND P2, PT, R183, RZ, PT ;  /* 0x000000ffb700720c */ /* 0x000fe40003f45270 */
[----:B------:R-:W-:Y:S02]  /*12eb0*/  ISETP.NE.AND P3, PT, R21, RZ, PT ;  /* 0x000000ff1500720c */ /* 0x000fe40003f65270 */
[----:B------:R-:W-:Y:S04]  /*12ec0*/  ISETP.GT.AND P2, PT, R180, 0x9, !P2 ;  /* 0x00000009b400780c */ /* 0x000fe80005744270 */
[----:B------:R-:W-:Y:S04]  /*12ed0*/  ISETP.LT.OR P2, PT, R182, 0xa, P2 ;  /* 0x0000000ab600780c */ /* 0x000fe80001741670 */
[----:B------:R-:W-:Y:S02]  /*12ee0*/  FSEL R19, R19, -INF , !P2 ;  /* 0xff80000013137808 */ /* 0x000fe40005000000 */
[----:B------:R-:W-:Y:S04]  /*12ef0*/  ISETP.NE.AND P2, PT, R249, RZ, PT ;  /* 0x000000fff900720c */ /* 0x000fe80003f45270 */
[----:B------:R-:W-:Y:S04]  /*12f00*/  ISETP.GT.AND P2, PT, R180, 0x10, !P2 ;  /* 0x00000010b400780c */ /* 0x000fe80005744270 */
[----:B------:R-:W-:Y:S04]  /*12f10*/  ISETP.LT.OR P2, PT, R182, 0x11, P2 ;  /* 0x00000011b600780c */ /* 0x000fe80001741670 */
[----:B------:R-:W-:Y:S02]  /*12f20*/  FSEL R18, R22, -INF , !P2 ;  /* 0xff80000016127808 */ /* 0x000fe40005000000 */
[----:B------:R-:W-:Y:S02]  /*12f30*/  ISETP.NE.AND P2, PT, R245, RZ, PT ;  /* 0x000000fff500720c */ /* 0x000fe40003f45270 */
[----:B------:R-:W-:Y:S02]  /*12f40*/  P2R R22, PR, RZ, 0x10 ;  /* 0x00000010ff167803 */ /* 0x000fe40000000000 */
        /* <DEDUP_REMOVED lines=53> */
[----:B------:R-:W-:Y:S02]  /*132a0*/  ISETP.GT.AND P2, PT, R180, 0x48, !P4 ;  /* 0x00000048b400780c */ /* 0x000fe40006744270 */
[----:B------:R-:W-:Y:S02]  /*132b0*/  ISETP.NE.AND P4, PT, R68, RZ, PT ;  /* 0x000000ff4400720c */ /* 0x000fe40003f85270 */
        /* <DEDUP_REMOVED lines=12> */
[----:B------:R-:W-:Y:S04]  /*13380*/  ISETP.GT.AND P2, PT, R180, 0x1, !P2 ;  /* 0x00000001b400780c */ /* 0x000fe80005744270 */
[----:B------:R-:W-:Y:S04]  /*13390*/  ISETP.LT.OR P2, PT, R182, 0x2, P2 ;  /* 0x00000002b600780c */ /* 0x000fe80001741670 */
[----:B------:R-:W-:Y:S02]  /*133a0*/  FSEL R7, R7, -INF , !P2 ;  /* 0xff80000007077808 */ /* 0x000fe40005000000 */
[----:B------:R-:W-:Y:S04]  /*133b0*/  ISETP.GT.AND P2, PT, R180, RZ, !P4 ;  /* 0x000000ffb400720c */ /* 0x000fe80006744270 */
        /* <DEDUP_REMOVED lines=8> */
[----:B------:R-:W-:Y:S02]  /*13440*/  ISETP.GT.AND P2, PT, R69, RZ, !P4 ;  /* 0x000000ff4500720c */ /* 0x000fe40006744270 */
[----:B------:R-:W-:Y:S01]  /*13450*/  ISETP.NE.AND P4, PT, R22, RZ, PT ;  /* 0x000000ff1600720c */ /* 0x000fe20003f85270 */
[----:B------:R-:W-:Y:S01]  /*13460*/  IMAD.IADD R22, R173, 0x1, R23 ;  /* 0x00000001ad167824 */ /* 0x000fe200078e0217 */
        /* <DEDUP_REMOVED lines=74> */
[----:B------:R-:W-:Y:S02]  /*13910*/  ISETP.GT.AND P2, PT, R69, 0x49, !P3 ;  /* 0x000000494500780c */ /* 0x000fe40005f44270 */
[----:B------:R-:W-:Y:S02]  /*13920*/  ISETP.NE.AND P3, PT, R81, RZ, PT ;  /* 0x000000ff5100720c */ /* 0x000fe40003f65270 */
        /* <DEDUP_REMOVED lines=32> */
.L_x_2471:
[----:B------:R-:W-:Y:S04]  /*13b30*/  MOV R23, c[0x0][0x32c] ;  /* 0x0000cb0000177a02 */ /* 0x000fe80000000f00 */
[----:B------:R-:W-:Y:S11]  /*13b40*/  ISETP.NE.AND P2, PT, R23, 0x1, PT ;  /* 0x000000011700780c */ /* 0x000ff60003f45270 */
[----:B------:R-:W-:Y:S02]  /*13b50*/  @!UPT UIADD3 URZ, URZ, URZ, URZ ;  /* 0x0000003f3f3ff290 */ /* 0x000fe4000fffe03f */
[----:B------:R-:W-:Y:S05]  /*13b60*/  @P2 IMAD.HI.U32 R23, R24, c[0x0][0x330], RZ ;  /* 0x0000cc0018172a27 */ /* 0x000fea00078e00ff */
[----:B------:R-:W-:Y:S02]  /*13b70*/  @P2 SHF.R.U32.HI R24, RZ, c[0x0][0x334], R23 ;  /* 0x0000cd00ff182a19 */ /* 0x000fe40000011617 */
.L_x_2472:
[----:B------:R-:W-:Y:S05]  /*13b80*/  BSYNC B0 ;  /* 0x0000000000007941 */ /* 0x000fea0003800000 */
.L_x_2470:
[----:B------:R-:W-:Y:S05]  /*13b90*/  IMAD R3, R24, c[0x0][0x32c], R3 ;  /* 0x0000cb0018037a24 */ /* 0x000fea00078e0203 */
[----:B------:R-:W-:Y:S02]  /*13ba0*/  IADD3 R23, R3, c[0x0][0x32c], RZ ;  /* 0x0000cb0003177a10 */ /* 0x000fe40007ffe0ff */
[----:B------:R-:W-:Y:S02]  /*13bb0*/  IMNMX R170, R170, R3, !PT ;  /* 0x00000003aaaa7217 */ /* 0x000fe40007800200 */
[----:B------:R-:W-:Y:S02]  /*13bc0*/  IMNMX R22, R22, R23, PT ;  /* 0x0000001716167217 */ /* 0x000fe40003800200 */
.L_x_2469:
[----:B------:R-:W2:Y:S01]  /*13bd0*/  LDL.LU R39, [R1+0x4] ;  /* 0x0000040001277983 */ /* 0x000ea20000300800 */
[----:B------:R-:W-:Y:S02]  /*13be0*/  ISETP.NE.AND P2, PT, R68, RZ, PT ;  /* 0x000000ff4400720c */ /* 0x000fe40003f45270 */
[----:B------:R-:W-:Y:S01]  /*13bf0*/  FMNMX.FTZ R24, R6, R166, !PT ;  /* 0x000000a606187209 */ /* 0x000fe20007810000 */
[----:B------:R-:W3:Y:S01]  /*13c00*/  LDL.LU R34, [R1+0x8] ;  /* 0x0000080001227983 */ /* 0x000ee20000300800 */
[----:B------:R-:W-:Y:S02]  /*13c10*/  ISETP.GT.AND P2, PT, R170, RZ, !P2 ;  /* 0x000000ffaa00720c */ /* 0x000fe40005744270 */
[----:B------:R-:W-:Y:S01]  /*13c20*/  FMNMX.FTZ R24, R7, R24, !PT ;  /* 0x0000001807187209 */ /* 0x000fe20007810000 */
[----:B------:R-:W4:Y:S01]  /*13c30*/  LDL.LU R3, [R1] ;  /* 0x0000000001037983 */ /* 0x000f220000300800 */
        /* <DEDUP_REMOVED lines=29> */
[----:B------:R-:W-:Y:S02]  /*13e10*/  MOV R56, R28 ;  /* 0x0000001c00387202 */ /* 0x000fe40000000f00 */
[----:B------:R-:W-:Y:S02]  /*13e20*/  FSEL R61, R26, -INF , !P2 ;  /* 0xff8000001a3d7808 */ /* 0x000fe40005000000 */
[----:B------:R-:W-:Y:S02]  /*13e30*/  ISETP.NE.AND P2, PT, R245, RZ, PT ;  /* 0x000000fff500720c */ /* 0x000fe40003f45270 */
[----:B------:R-:W-:Y:S02]  /*13e40*/  MOV R28, R85 ;  /* 0x00000055001c7202 */ /* 0x000fe40000000f00 */
[----:B------:R-:W-:Y:S02]  /*13e50*/  ISETP.GT.AND P2, PT, R170, 0x11, !P2 ;  /* 0x00000011aa00780c */ /* 0x000fe40005744270 */
[----:B------:R-:W-:Y:S02]  /*13e60*/  FMNMX.FTZ R24, R248, R24, !PT ;  /* 0x00000018f8187209 */ /* 0x000fe40007810000 */
[----:B------:R-:W-:Y:S02]  /*13e70*/  ISETP.LT.OR P2, PT, R22, 0x12, P2 ;  /* 0x000000121600780c */ /* 0x000fe40001741670 */
[----:B------:R-:W-:Y:S02]  /*13e80*/  MOV R57, R25 ;  /* 0x0000001900397202 */ /* 0x000fe40000000f00 */
        /* <DEDUP_REMOVED lines=52> */
[C---:B------:R-:W-:Y:S02]  /*141d0*/  ISETP.GT.AND P1, PT, R170.reuse, 0x50, !P1 ;  /* 0x00000050aa00780c */ /* 0x040fe40004f24270 */
[----:B------:R-:W-:Y:S02]  /*141e0*/  ISETP.GT.AND P2, PT, R170, 0x31, !P2 ;  /* 0x00000031aa00780c */ /* 0x000fe40005744270 */
[C---:B------:R-:W-:Y:S02]  /*141f0*/  ISETP.LT.OR P1, PT, R22.reuse, 0x51, P1 ;  /* 0x000000511600780c */ /* 0x040fe40000f21670 */
[----:B------:R-:W-:Y:S02]  /*14200*/  ISETP.LT.OR P2, PT, R22, 0x32, P2 ;  /* 0x000000321600780c */ /* 0x000fe40001741670 */
[----:B------:R-:W-:Y:S02]  /*14210*/  ISETP.GT.AND P6, PT, R170, 0x51, !P6 ;  /* 0x00000051aa00780c */ /* 0x000fe400077c4270 */
[----:B------:R-:W-:Y:S02]  /*14220*/  FSEL R245, R59, -INF , !P2 ;  /* 0xff8000003bf57808 */ /* 0x000fe40005000000 */
[----:B------:R-:W-:Y:S02]  /*14230*/  ISETP.NE.AND P2, PT, R49, RZ, PT ;  /* 0x000000ff3100720c */ /* 0x000fe40003f45270 */
[----:B------:R-:W-:Y:S02]  /*14240*/  ISETP.LT.OR P6, PT, R22, 0x52, P6 ;  /* 0x000000521600780c */ /* 0x000fe400037c1670 */
[C---:B------:R-:W-:Y:S02]  /*14250*/  ISETP.GT.AND P2, PT, R170.reuse, 0x38, !P2 ;  /* 0x00000038aa00780c */ /* 0x040fe40005744270 */
[----:B------:R-:W-:Y:S02]  /*14260*/  ISETP.GT.AND P5, PT, R170, 0x58, !P5 ;  /* 0x00000058aa00780c */ /* 0x000fe40006fa4270 */
[C---:B------:R-:W-:Y:S02]  /*14270*/  ISETP.LT.OR P2, PT, R22.reuse, 0x39, P2 ;  /* 0x000000391600780c */ /* 0x040fe40001741670 */
[----:B------:R-:W-:Y:S02]  /*14280*/  ISETP.LT.OR P5, PT, R22, 0x59, P5 ;  /* 0x000000591600780c */ /* 0x000fe40002fa1670 */
[----:B------:R-:W-:Y:S02]  /*14290*/  FSEL R209, R62, -INF , !P2 ;  /* 0xff8000003ed17808 */ /* 0x000fe40005000000 */
[----:B------:R-:W-:Y:S02]  /*142a0*/  ISETP.NE.AND P2, PT, R48, RZ, PT ;  /* 0x000000ff3000720c */ /* 0x000fe40003f45270 */
[C---:B------:R-:W-:Y:S02]  /*142b0*/  ISETP.GT.AND P0, PT, R170.reuse, 0x59, !P0 ;  /* 0x00000059aa00780c */ /* 0x040fe40004704270 */
[----:B------:R-:W-:Y:S02]  /*142c0*/  ISETP.GT.AND P2, PT, R170, 0x39, !P2 ;  /* 0x00000039aa00780c */ /* 0x000fe40005744270 */
[C---:B------:R-:W-:Y:S02]  /*142d0*/  ISETP.LT.OR P0, PT, R22.reuse, 0x5a, P0 ;  /* 0x0000005a1600780c */ /* 0x040fe40000701670 */
[----:B------:R-:W-:Y:S02]  /*142e0*/  ISETP.LT.OR P2, PT, R22, 0x3a, P2 ;  /* 0x0000003a1600780c */ /* 0x000fe40001741670 */
[----:B------:R-:W-:Y:S02]  /*142f0*/  FSEL R90, R90, -INF , !P1 ;  /* 0xff8000005a5a7808 */ /* 0x000fe40004800000 */
[----:B------:R-:W-:Y:S02]  /*14300*/  FSEL R206, R63, -INF , !P2 ;  /* 0xff8000003fce7808 */ /* 0x000fe40005000000 */
[----:B------:R-:W-:Y:S02]  /*14310*/  ISETP.NE.AND P2, PT, R37, RZ, PT ;  /* 0x000000ff2500720c */ /* 0x000fe40003f45270 */
[----:B------:R-:W-:Y:S02]  /*14320*/  FSEL R91, R91, -INF , !P6 ;  /* 0xff8000005b5b7808 */ /* 0x000fe40007000000 */
[----:B------:R-:W-:Y:S02]  /*14330*/  ISETP.GT.AND P2, PT, R170, 0x40, !P2 ;  /* 0x00000040aa00780c */ /* 0x000fe40005744270 */
[----:B------:R-:W-:Y:S02]  /*14340*/  FSEL R94, R94, -INF , !P5 ;  /* 0xff8000005e5e7808 */ /* 0x000fe40006800000 */
[----:B------:R-:W-:Y:S02]  /*14350*/  ISETP.LT.OR P2, PT, R22, 0x41, P2 ;  /* 0x000000411600780c */ /* 0x000fe40001741670 */
[----:B------:R-:W-:Y:S02]  /*14360*/  FSEL R45, R95, -INF , !P0 ;  /* 0xff8000005f2d7808 */ /* 0x000fe40004000000 */
[----:B------:R-:W-:Y:S02]  /*14370*/  FSEL R187, R74, -INF , !P2 ;  /* 0xff8000004abb7808 */ /* 0x000fe40005000000 */
[----:B------:R-:W-:Y:S02]  /*14380*/  ISETP.NE.AND P2, PT, R33, RZ, PT ;  /* 0x000000ff2100720c */ /* 0x000fe40003f45270 */
[----:B------:R-:W-:Y:S02]  /*14390*/  FMNMX.FTZ R26, R211, R26, !PT ;  /* 0x0000001ad31a7209 */ /* 0x000fe40007810000 */
[----:B------:R-:W-:Y:S02]  /*143a0*/  ISETP.GT.AND P2, PT, R170, 0x41, !P2 ;  /* 0x00000041aa00780c */ /* 0x000fe40005744270 */
[----:B------:R-:W-:Y:S02]  /*143b0*/  FMNMX.FTZ R26, R249, R26, !PT ;  /* 0x0000001af91a7209 */ /* 0x000fe40007810000 */
[----:B------:R-:W-:Y:S04]  /*143c0*/  ISETP.LT.OR P2, PT, R22, 0x42, P2 ;  /* 0x000000421600780c */ /* 0x000fe80001741670 */
[----:B------:R-:W-:Y:S02]  /*143d0*/  FSEL R183, R75, -INF , !P2 ;  /* 0xff8000004bb77808 */ /* 0x000fe40005000000 */
[----:B------:R-:W-:Y:S04]  /*143e0*/  ISETP.NE.AND P2, PT, R32, RZ, PT ;  /* 0x000000ff2000720c */ /* 0x000fe80003f45270 */
[----:B------:R-:W-:Y:S04]  /*143f0*/  ISETP.GT.AND P2, PT, R170, 0x48, !P2 ;  /* 0x00000048aa00780c */ /* 0x000fe80005744270 */
[----:B------:R-:W-:Y:S04]  /*14400*/  ISETP.LT.OR P2, PT, R22, 0x49, P2 ;  /* 0x000000491600780c */ /* 0x000fe80001741670 */
        /* <DEDUP_REMOVED lines=14> */
[----:B------:R-:W-:Y:S02]  /*144f0*/  FMNMX.FTZ R21, R197, R21, !PT ;  /* 0x00000015c5157209 */ /* 0x000fe40007810000 */
[----:B----4-:R-:W-:Y:S02]  /*14500*/  MOV R63, R3 ;  /* 0x00000003003f7202 */ /* 0x010fe40000000f00 */
        /* <DEDUP_REMOVED lines=10> */
[----:B---3--:R-:W-:Y:S02]  /*145b0*/  FMNMX.FTZ R3, R34, R3, !PT ;  /* 0x0000000322037209 */ /* 0x008fe40007810000 */
[----:B------:R-:W-:Y:S02]  /*145c0*/  FMNMX.FTZ R21, R207, R21, !PT ;  /* 0x00000015cf157209 */ /* 0x000fe40007810000 */
[----:B------:R-:W-:Y:S02]  /*145d0*/  FMNMX.FTZ R3, R16, R3, !PT ;  /* 0x0000000310037209 */ /* 0x000fe40007810000 */
[----:B------:R-:W-:Y:S02]  /*145e0*/  FMNMX.FTZ R21, R188, R21, !PT ;  /* 0x00000015bc157209 */ /* 0x000fe40007810000 */
        /* <DEDUP_REMOVED lines=14> */
[----:B------:R-:W-:Y:S01]  /*146d0*/  SHFL.BFLY PT, R25, R24, 0x1, 0x1f ;  /* 0x0c201f0018197f89 */ /* 0x000fe200000e0000 */
[----:B------:R-:W-:Y:S02]  /*146e0*/  FMNMX.FTZ R3, R200, R3, !PT ;  /* 0x00000003c8037209 */ /* 0x000fe40007810000 */
[----:B------:R-:W-:Y:S02]  /*146f0*/  FMNMX.FTZ R21, R93, R21, !PT ;  /* 0x000000155d157209 */ /* 0x000fe40007810000 */
        /* <DEDUP_REMOVED lines=12> */
[----:B-1----:R-:W-:Y:S06]  /*147c0*/  FMNMX.FTZ R3, R3, R23, !PT ;  /* 0x0000001703037209 */ /* 0x002fec0007810000 */
[----:B------:R-:W1:Y:S01]  /*147d0*/  SHFL.BFLY PT, R23, R21, 0x2, 0x1f ;  /* 0x0c401f0015177f89 */ /* 0x000e6200000e0000 */
[C---:B------:R-:W-:Y:S01]  /*147e0*/  FSETP.NEU.FTZ.AND P2, PT, R3.reuse, -INF , PT ;  /* 0xff8000000300780b */ /* 0x040fe20003f5d000 */
[----:B------:R-:W-:Y:S05]  /*147f0*/  FMUL.FTZ R174, R3, c[0x0][0x2d0] ;  /* 0x0000b40003ae7a20 */ /* 0x000fea0000410000 */
[----:B------:R-:W-:Y:S05]  /*14800*/  FSEL R174, R174, RZ, P2 ;  /* 0x000000ffaeae7208 */ /* 0x000fea0001000000 */
[--C-:B------:R-:W-:Y:S02]  /*14810*/  FFMA.FTZ R75, R20, c[0x0][0x2d0], -R174.reuse ;  /* 0x0000b400144b7a23 */ /* 0x100fe400000108ae */
[--C-:B------:R-:W-:Y:S02]  /*14820*/  FFMA.FTZ R84, R34, c[0x0][0x2d0], -R174.reuse ;  /* 0x0000b40022547a23 */ /* 0x100fe400000108ae */
[----:B------:R-:W-:Y:S01]  /*14830*/  LDSM.16.MT88.4 R32, [R220+0x100] ;  /* 0x00010000dc20783b */ /* 0x000fe20000004200 */
[--C-:B------:R-:W-:Y:S01]  /*14840*/  FFMA.FTZ R87, R39, c[0x0][0x2d0], -R174.reuse ;  /* 0x0000b40027577a23 */ /* 0x100fe200000108ae */
[----:B------:R-:W-:Y:S01]  /*14850*/  MUFU.EX2 R75, R75 ;  /* 0x0000004b004b7308 */ /* 0x000fe20000000800 */
[--C-:B------:R-:W-:Y:S01]  /*14860*/  FFMA.FTZ R69, R2, c[0x0][0x2d0], -R174.reuse ;  /* 0x0000b40002457a23 */ /* 0x100fe200000108ae */
[----:B------:R-:W-:Y:S01]  /*14870*/  FMNMX.FTZ R2, R24, R25, !PT ;  /* 0x0000001918027209 */ /* 0x000fe20007810000 */
[--C-:B------:R-:W-:Y:S01]  /*14880*/  FFMA.FTZ R46, R5, c[0x0][0x2d0], -R174.reuse ;  /* 0x0000b400052e7a23 */ /* 0x100fe200000108ae */
[----:B------:R-:W-:Y:S01]  /*14890*/  FMNMX.FTZ R24, R245, R26, !PT ;  /* 0x0000001af5187209 */ /* 0x000fe20007810000 */
[--C-:B------:R-:W-:Y:S01]  /*148a0*/  FFMA.FTZ R86, R16, c[0x0][0x2d0], -R174.reuse ;  /* 0x0000b40010567a23 */ /* 0x100fe200000108ae */
[----:B-1----:R-:W-:Y:S01]  /*148b0*/  FMNMX.FTZ R5, R21, R23, !PT ;  /* 0x0000001715057209 */ /* 0x002fe20007810000 */
[C---:B------:R-:W-:Y:S01]  /*148c0*/  FMUL.FTZ R173, R2.reuse, c[0x0][0x2d0] ;  /* 0x0000b40002ad7a20 */ /* 0x040fe20000410000 */
[----:B------:R-:W-:Y:S01]  /*148d0*/  FMNMX.FTZ R24, R209, R24, !PT ;  /* 0x00000018d1187209 */ /* 0x000fe20007810000 */
[--C-:B------:R-:W-:Y:S01]  /*148e0*/  FFMA.FTZ R76, R53, c[0x0][0x2d0], -R174.reuse ;  /* 0x0000b400354c7a23 */ /* 0x100fe200000108ae */
[----:B------:R-:W-:Y:S01]  /*148f0*/  MUFU.EX2 R69, R69 ;  /* 0x0000004500457308 */ /* 0x000fe20000000800 */
[----:B------:R-:W-:Y:S01]  /*14900*/  FSETP.NEU.FTZ.AND P1, PT, R2, -INF , PT ;  /* 0xff8000000200780b */ /* 0x000fe20003f3d000 */
[--C-:B------:R-:W-:Y:S01]  /*14910*/  FFMA.FTZ R47, R0, c[0x0][0x2d0], -R174.reuse ;  /* 0x0000b400002f7a23 */ /* 0x100fe200000108ae */
[----:B------:R-:W-:Y:S01]  /*14920*/  FMNMX.FTZ R21, R206, R24, !PT ;  /* 0x00000018ce157209 */ /* 0x000fe20007810000 */
[--C-:B------:R-:W-:Y:S01]  /*14930*/  FFMA.FTZ R191, R191, c[0x0][0x2d0], -R174.reuse ;  /* 0x0000b400bfbf7a23 */ /* 0x100fe200000108ae */
[----:B------:R-:W-:Y:S01]  /*14940*/  FSEL R173, R173, RZ, P1 ;  /* 0x000000ffadad7208 */ /* 0x000fe20000800000 */
[--C-:B------:R-:W-:Y:S01]  /*14950*/  FFMA.FTZ R192, R192, c[0x0][0x2d0], -R174.reuse ;  /* 0x0000b400c0c07a23 */ /* 0x100fe200000108ae */
[----:B------:R-:W-:Y:S01]  /*14960*/  FMNMX.FTZ R21, R187, R21, !PT ;  /* 0x00000015bb157209 */ /* 0x000fe20007810000 */
[--C-:B------:R-:W-:Y:S01]  /*14970*/  FFMA.FTZ R201, R201, c[0x0][0x2d0], -R174.reuse ;  /* 0x0000b400c9c97a23 */ /* 0x100fe200000108ae */
[----:B------:R-:W1:Y:S01]  /*14980*/  SHFL.BFLY PT, R0, R5, 0x1, 0x1f ;  /* 0x0c201f0005007f89 */ /* 0x000e6200000e0000 */
[----:B------:R-:W2:Y:S01]  /*14990*/  MUFU.EX2 R76, R76 ;  /* 0x0000004c004c7308 */ /* 0x000ea20000000800 */
[--C-:B------:R-:W-:Y:S01]  /*149a0*/  FFMA.FTZ R78, R6, c[0x0][0x2d0], -R173.reuse ;  /* 0x0000b400064e7a23 */ /* 0x100fe200000108ad */
[----:B------:R-:W-:Y:S01]  /*149b0*/  FMNMX.FTZ R6, R183, R21, !PT ;  /* 0x00000015b7067209 */ /* 0x000fe20007810000 */
[--C-:B------:R-:W-:Y:S02]  /*149c0*/  FFMA.FTZ R72, R19, c[0x0][0x2d0], -R173.reuse ;  /* 0x0000b40013487a23 */ /* 0x100fe400000108ad */
[--C-:B------:R-:W-:Y:S01]  /*149d0*/  FFMA.FTZ R83, R18, c[0x0][0x2d0], -R173.reuse ;  /* 0x0000b40012537a23 */ /* 0x100fe200000108ad */
[----:B------:R-:W-:Y:S01]  /*149e0*/  FMNMX.FTZ R6, R181, R6, !PT ;  /* 0x00000006b5067209 */ /* 0x000fe20007810000 */
[----:B------:R-:W-:Y:S01]  /*149f0*/  LDSM.16.MT88.4 R20, [R225+0x100] ;  /* 0x00010000e114783b */ /* 0x000fe20000004200 */
[--C-:B------:R-:W-:Y:S02]  /*14a00*/  FFMA.FTZ R85, R17, c[0x0][0x2d0], -R173.reuse ;  /* 0x0000b40011557a23 */ /* 0x100fe400000108ad */
[----:B------:R-:W-:Y:S01]  /*14a10*/  MUFU.EX2 R46, R46 ;  /* 0x0000002e002e7308 */ /* 0x000fe20000000800 */
[----:B------:R-:W-:Y:S01]  /*14a20*/  FMNMX.FTZ R6, R179, R6, !PT ;  /* 0x00000006b3067209 */ /* 0x000fe20007810000 */
[--C-:B------:R-:W-:Y:S02]  /*14a30*/  FFMA.FTZ R73, R7, c[0x0][0x2d0], -R173.reuse ;  /* 0x0000b40007497a23 */ /* 0x100fe400000108ad */
[--C-:B------:R-:W-:Y:S01]  /*14a40*/  FFMA.FTZ R68, R4, c[0x0][0x2d0], -R173.reuse ;  /* 0x0000b40004447a23 */ /* 0x100fe200000108ad */
[----:B------:R-:W-:Y:S01]  /*14a50*/  FMNMX.FTZ R6, R90, R6, !PT ;  /* 0x000000065a067209 */ /* 0x000fe20007810000 */
[--C-:B------:R-:W-:Y:S02]  /*14a60*/  FFMA.FTZ R193, R193, c[0x0][0x2d0], -R173.reuse ;  /* 0x0000b400c1c17a23 */ /* 0x100fe400000108ad */
[--C-:B------:R-:W-:Y:S01]  /*14a70*/  FFMA.FTZ R194, R194, c[0x0][0x2d0], -R173.reuse ;  /* 0x0000b400c2c27a23 */ /* 0x100fe200000108ad */
[----:B------:R-:W-:Y:S01]  /*14a80*/  FMNMX.FTZ R6, R91, R6, !PT ;  /* 0x000000065b067209 */ /* 0x000fe20007810000 */
[----:B------:R-:W3:Y:S01]  /*14a90*/  MUFU.EX2 R47, R47 ;  /* 0x0000002f002f7308 */ /* 0x000ee20000000800 */
[--C-:B------:R-:W-:Y:S02]  /*14aa0*/  FFMA.FTZ R247, R247, c[0x0][0x2d0], -R174.reuse ;  /* 0x0000b400f7f77a23 */ /* 0x100fe400000108ae */
[----:B------:R-:W-:Y:S01]  /*14ab0*/  FMNMX.FTZ R4, R94, R6, !PT ;  /* 0x000000065e047209 */ /* 0x000fe20007810000 */
[--C-:B------:R-:W-:Y:S01]  /*14ac0*/  FFMA.FTZ R251, R251, c[0x0][0x2d0], -R173.reuse ;  /* 0x0000b400fbfb7a23 */ /* 0x100fe200000108ad */
[----:B--2---:R-:W-:Y:S01]  /*14ad0*/  F2FP.PACK_AB R48, R69, R76 ;  /* 0x0000004c4530723e */ /* 0x004fe200000000ff */
[--C-:B------:R-:W-:Y:S01]  /*14ae0*/  FFMA.FTZ R248, R248, c[0x0][0x2d0], -R173.reuse ;  /* 0x0000b400f8f87a23 */ /* 0x100fe200000108ad */
[----:B------:R-:W-:Y:S01]  /*14af0*/  FMNMX.FTZ R4, R45, R4, !PT ;  /* 0x000000042d047209 */ /* 0x000fe20007810000 */
[--C-:B------:R-:W-:Y:S01]  /*14b00*/  FFMA.FTZ R200, R200, c[0x0][0x2d0], -R174.reuse ;  /* 0x0000b400c8c87a23 */ /* 0x100fe200000108ae */
[----:B-1----:R-:W-:Y:S01]  /*14b10*/  FMNMX.FTZ R0, R5, R0, !PT ;  /* 0x0000000005007209 */ /* 0x002fe20007810000 */
[----:B------:R-:W-:Y:S01]  /*14b20*/  MUFU.EX2 R78, R78 ;  /* 0x0000004e004e7308 */ /* 0x000fe20000000800 */
[--C-:B------:R-:W-:Y:S01]  /*14b30*/  FFMA.FTZ R196, R196, c[0x0][0x2d0], -R174.reuse ;  /* 0x0000b400c4c47a23 */ /* 0x100fe200000108ae */
[----:B------:R-:W1:Y:S01]  /*14b40*/  SHFL.BFLY PT, R5, R4, 0x2, 0x1f ;  /* 0x0c401f0004057f89 */ /* 0x000e6200000e0000 */
[C---:B------:R-:W-:Y:S01]  /*14b50*/  FSETP.NEU.FTZ.AND P0, PT, R0.reuse, -INF , PT ;  /* 0xff8000000000780b */ /* 0x040fe20003f1d000 */
[----:B------:R-:W-:Y:S02]  /*14b60*/  FMUL.FTZ R170, R0, c[0x0][0x2d0] ;  /* 0x0000b40000aa7a20 */ /* 0x000fe40000410000 */
[--C-:B------:R-:W-:Y:S02]  /*14b70*/  FFMA.FTZ R204, R204, c[0x0][0x2d0], -R173.reuse ;  /* 0x0000b400cccc7a23 */ /* 0x100fe400000108ad */
[----:B------:R-:W-:Y:S01]  /*14b80*/  FFMA.FTZ R202, R202, c[0x0][0x2d0], -R173 ;  /* 0x0000b400caca7a23 */ /* 0x000fe200000108ad */
[----:B------:R-:W-:Y:S01]  /*14b90*/  FSEL R170, R170, RZ, P0 ;  /* 0x000000ffaaaa7208 */ /* 0x000fe20000000000 */
[----:B------:R-:W2:Y:S01]  /*14ba0*/  MUFU.EX2 R73, R73 ;  /* 0x0000004900497308 */ /* 0x000ea20000000800 */
[--C-:B------:R-:W-:Y:S02]  /*14bb0*/  FFMA.FTZ R190, R190, c[0x0][0x2d0], -R174.reuse ;  /* 0x0000b400bebe7a23 */ /* 0x100fe400000108ae */
[----:B------:R-:W-:Y:S01]  /*14bc0*/  FFMA.FTZ R185, R185, c[0x0][0x2d0], -R174 ;  /* 0x0000b400b9b97a23 */ /* 0x000fe200000108ae */
[----:B---3--:R-:W-:Y:S01]  /*14bd0*/  F2FP.PACK_AB R50, R47, R46 ;  /* 0x0000002e2f32723e */ /* 0x008fe200000000ff */
        /* <DEDUP_REMOVED lines=8> */
[--C-:B------:R-:W-:Y:S01]  /*14c60*/  FFMA.FTZ R197, R197, c[0x0][0x2d0], -R170.reuse ;  /* 0x0000b400c5c57a23 */ /* 0x100fe200000108aa */
[----:B------:R-:W-:Y:S01]  /*14c70*/  FSEL R5, R3, RZ, P2 ;  /* 0x000000ff03057208 */ /* 0x000fe20001000000 */
[--C-:B------:R-:W-:Y:S01]  /*14c80*/  FFMA.FTZ R198, R198, c[0x0][0x2d0], -R170.reuse ;  /* 0x0000b400c6c67a23 */ /* 0x100fe200000108aa */
[----:B------:R-:W1:Y:S01]  /*14c90*/  MUFU.EX2 R72, R72 ;  /* 0x0000004800487308 */ /* 0x000e620000000800 */
[----:B------:R-:W3:Y:S01]  /*14ca0*/  SHFL.BFLY PT, R44, R4, 0x1, 0x1f ;  /* 0x0c201f00042c7f89 */ /* 0x000ee200000e0000 */
[--C-:B------:R-:W-:Y:S02]  /*14cb0*/  FFMA.FTZ R199, R199, c[0x0][0x2d0], -R170.reuse ;  /* 0x0000b400c7c77a23 */ /* 0x100fe400000108aa */
[----:B------:R-:W-:Y:S01]  /*14cc0*/  FADD.FTZ R43, -R5, R167 ;  /* 0x000000a7052b7221 */ /* 0x000fe20000010100 */
[----:B------:R-:W-:Y:S01]  /*14cd0*/  MOV R167, R38 ;  /* 0x0000002600a77202 */ /* 0x000fe20000000f00 */
[--C-:B------:R-:W-:Y:S01]  /*14ce0*/  FFMA.FTZ R250, R250, c[0x0][0x2d0], -R170.reuse ;  /* 0x0000b400fafa7a23 */ /* 0x100fe200000108aa */
[----:B--2---:R-:W-:Y:S01]  /*14cf0*/  F2FP.PACK_AB R49, R73, R78 ;  /* 0x0000004e4931723e */ /* 0x004fe200000000ff */
[----:B------:R-:W-:Y:S01]  /*14d00*/  FMUL.FTZ R43, R43, c[0x0][0x2d0] ;  /* 0x0000b4002b2b7a20 */ /* 0x000fe20000410000 */
[----:B------:R-:W-:Y:S01]  /*14d10*/  FSEL R5, R2, RZ, P1 ;  /* 0x000000ff02057208 */ /* 0x000fe20000800000 */
[----:B------:R-:W-:Y:S01]  /*14d20*/  MUFU.EX2 R77, R77 ;  /* 0x0000004d004d7308 */ /* 0x000fe20000000800 */
[--C-:B------:R-:W-:Y:S02]  /*14d30*/  FFMA.FTZ R246, R246, c[0x0][0x2d0], -R170.reuse ;  /* 0x0000b400f6f67a23 */ /* 0x100fe400000108aa */
[----:B------:R-:W-:Y:S02]  /*14d40*/  FFMA.FTZ R210, R210, c[0x0][0x2d0], -R170 ;  /* 0x0000b400d2d27a23 */ /* 0x000fe400000108aa */
[----:B------:R-:W-:Y:S01]  /*14d50*/  FADD.FTZ R42, -R5, R166 ;  /* 0x000000a6052a7221 */ /* 0x000fe20000010100 */
[----:B------:R-:W-:Y:S01]  /*14d60*/  FSEL R5, R0, RZ, P0 ;  /* 0x000000ff00057208 */ /* 0x000fe20000000000 */
[----:B------:R-:W-:Y:S02]  /*14d70*/  FFMA.FTZ R166, R65, c[0x0][0x2d0], -R173 ;  /* 0x0000b40041a67a23 */ /* 0x000fe400000108ad */
[----:B------:R-:W-:Y:S01]  /*14d80*/  FMUL.FTZ R42, R42, c[0x0][0x2d0] ;  /* 0x0000b4002a2a7a20 */ /* 0x000fe20000410000 */
[----:B------:R-:W2:Y:S01]  /*14d90*/  MUFU.EX2 R43, R43 ;  /* 0x0000002b002b7308 */ /* 0x000ea20000000800 */
[----:B------:R-:W-:Y:S02]  /*14da0*/  FADD.FTZ R5, -R5, R165 ;  /* 0x000000a505057221 */ /* 0x000fe40000010100 */
[--C-:B------:R-:W-:Y:S01]  /*14db0*/  FFMA.FTZ R165, R29, c[0x0][0x2d0], -R173.reuse ;  /* 0x0000b4001da57a23 */ /* 0x100fe200000108ad */
[----:B-1----:R-:W-:Y:S01]  /*14dc0*/  F2FP.PACK_AB R51, R72, R68 ;  /* 0x000000444833723e */ /* 0x002fe200000000ff */
[----:B------:R-:W-:Y:S01]  /*14dd0*/  FMUL.FTZ R5, R5, c[0x0][0x2d0] ;  /* 0x0000b40005057a20 */ /* 0x000fe20000410000 */
[----:B---3--:R-:W-:Y:S01]  /*14de0*/  FMNMX.FTZ R44, R44, R4, !PT ;  /* 0x000000042c2c7209 */ /* 0x008fe20007810000 */
[----:B------:R-:W-:Y:S02]  /*14df0*/  FFMA.FTZ R207, R207, c[0x0][0x2d0], -R170 ;  /* 0x0000b400cfcf7a23 */ /* 0x000fe400000108aa */
[--C-:B------:R-:W-:Y:S01]  /*14e00*/  FFMA.FTZ R189, R189, c[0x0][0x2d0], -R173.reuse ;  /* 0x0000b400bdbd7a23 */ /* 0x100fe200000108ad */
[----:B------:R-:W1:Y:S01]  /*14e10*/  MUFU.EX2 R42, R42 ;  /* 0x0000002a002a7308 */ /* 0x000e620000000800 */
[C---:B------:R-:W-:Y:S01]  /*14e20*/  FSETP.NEU.FTZ.AND P0, PT, R44.reuse, -INF , PT ;  /* 0xff8000002c00780b */ /* 0x040fe20003f1d000 */
[----:B------:R-:W-:Y:S02]  /*14e30*/  FMUL.FTZ R95, R44, c[0x0][0x2d0] ;  /* 0x0000b4002c5f7a20 */ /* 0x000fe40000410000 */
[----:B------:R-:W-:Y:S01]  /*14e40*/  FFMA.FTZ R186, R186, c[0x0][0x2d0], -R173 ;  /* 0x0000b400baba7a23 */ /* 0x000fe200000108ad */
[----:B------:R-:W-:Y:S01]  /*14e50*/  FSEL R4, R44, RZ, P0 ;  /* 0x000000ff2c047208 */ /* 0x000fe20000000000 */
[--C-:B------:R-:W-:Y:S01]  /*14e60*/  FFMA.FTZ R176, R176, c[0x0][0x2d0], -R174.reuse ;  /* 0x0000b400b0b07a23 */ /* 0x100fe200000108ae */
[----:B------:R-:W-:Y:S01]  /*14e70*/  FSEL R95, R95, RZ, P0 ;  /* 0x000000ff5f5f7208 */ /* 0x000fe20000000000 */
[----:B------:R-:W-:Y:S01]  /*14e80*/  FFMA.FTZ R175, R175, c[0x0][0x2d0], -R174 ;  /* 0x0000b400afaf7a23 */ /* 0x000fe200000108ae */
[----:B------:R-:W-:Y:S01]  /*14e90*/  ISETP.GT.AND P0, PT, R244, R230, PT ;  /* 0x000000e6f400720c */ /* 0x000fe20003f04270 */
[----:B------:R3:W4:Y:S01]  /*14ea0*/  MUFU.EX2 R41, R5 ;  /* 0x0000000500297308 */ /* 0x0007220000000800 */
[----:B------:R-:W-:Y:S01]  /*14eb0*/  FADD.FTZ R4, -R4, R164 ;  /* 0x000000a404047221 */ /* 0x000fe20000010100 */
[----:B------:R-:W-:Y:S01]  /*14ec0*/  IADD3 R244, R244, -0x1, RZ ;  /* 0xfffffffff4f47810 */ /* 0x000fe20007ffe0ff */
[--C-:B------:R-:W-:Y:S02]  /*14ed0*/  FFMA.FTZ R82, R10, c[0x0][0x2d0], -R95.reuse ;  /* 0x0000b4000a527a23 */ /* 0x100fe4000001085f */
[----:B------:R-:W-:Y:S02]  /*14ee0*/  FMUL.FTZ R4, R4, c[0x0][0x2d0] ;  /* 0x0000b40004047a20 */ /* 0x000fe40000410000 */
[C---:B--2---:R-:W-:Y:S02]  /*14ef0*/  FMUL.FTZ R16, R43.reuse, R148 ;  /* 0x000000942b107220 */ /* 0x044fe40000410000 */
[----:B------:R-:W-:Y:S01]  /*14f00*/  FMUL.FTZ R17, R43, R149 ;  /* 0x000000952b117220 */ /* 0x000fe20000410000 */
[----:B------:R2:W5:Y:S01]  /*14f10*/  MUFU.EX2 R40, R4 ;  /* 0x0000000400287308 */ /* 0x0005620000000800 */
[--C-:B------:R-:W-:Y:S02]  /*14f20*/  FFMA.FTZ R81, R11, c[0x0][0x2d0], -R95.reuse ;  /* 0x0000b4000b517a23 */ /* 0x100fe4000001085f */
[--C-:B------:R-:W-:Y:S02]  /*14f30*/  FFMA.FTZ R80, R14, c[0x0][0x2d0], -R95.reuse ;  /* 0x0000b4000e507a23 */ /* 0x100fe4000001085f */
[----:B------:R-:W-:Y:S02]  /*14f40*/  FFMA.FTZ R79, R15, c[0x0][0x2d0], -R95 ;  /* 0x0000b4000f4f7a23 */ /* 0x000fe4000001085f */
[C---:B-1----:R-:W-:Y:S02]  /*14f50*/  FMUL.FTZ R18, R42.reuse, R150 ;  /* 0x000000962a127220 */ /* 0x042fe40000410000 */
[----:B------:R-:W-:Y:S01]  /*14f60*/  FMUL.FTZ R19, R42, R151 ;  /* 0x000000972a137220 */ /* 0x000fe20000410000 */
[----:B------:R-:W1:Y:S01]  /*14f70*/  MUFU.EX2 R71, R71 ;  /* 0x0000004700477308 */ /* 0x000e620000000800 */
[----:B------:R-:W-:Y:S01]  /*14f80*/  LDSM.16.MT88.4 R148, [R225+0x2900] ;  /* 0x00290000e194783b */ /* 0x000fe20000004200 */
[----:B------:R-:W-:Y:S02]  /*14f90*/  FFMA.FTZ R164, R36, c[0x0][0x2d0], -R173 ;  /* 0x0000b40024a47a23 */ /* 0x000fe400000108ad */
[----:B---3--:R-:W-:Y:S02]  /*14fa0*/  FMUL.FTZ R5, R43, R161 ;  /* 0x000000a12b057220 */ /* 0x008fe40000410000 */
[C---:B------:R-:W-:Y:S02]  /*14fb0*/  FMUL.FTZ R6, R42.reuse, R162 ;  /* 0x000000a22a067220 */ /* 0x040fe40000410000 */
[----:B------:R-:W-:Y:S01]  /*14fc0*/  FMUL.FTZ R7, R42, R163 ;  /* 0x000000a32a077220 */ /* 0x000fe20000410000 */
[----:B------:R-:W3:Y:S01]  /*14fd0*/  LDSM.16.MT88.4 R36, [R219+0x100] ;  /* 0x00010000db24783b */ /* 0x000ee20000004200 */
[----:B------:R-:W-:Y:S01]  /*14fe0*/  MUFU.EX2 R70, R70 ;  /* 0x0000004600467308 */ /* 0x000fe20000000800 */
[C---:B----4-:R-:W-:Y:S02]  /*14ff0*/  FMUL.FTZ R8, R41.reuse, R156 ;  /* 0x0000009c29087220 */ /* 0x050fe40000410000 */
[----:B------:R-:W-:Y:S02]  /*15000*/  FMUL.FTZ R9, R41, R157 ;  /* 0x0000009d29097220 */ /* 0x000fe40000410000 */
[----:B--2---:R-:W-:Y:S02]  /*15010*/  FMUL.FTZ R4, R43, R160 ;  /* 0x000000a02b047220 */ /* 0x004fe40000410000 */
[C---:B-----5:R-:W-:Y:S02]  /*15020*/  FMUL.FTZ R10, R40.reuse, R158 ;  /* 0x0000009e280a7220 */ /* 0x060fe40000410000 */
[C---:B------:R-:W-:Y:S01]  /*15030*/  FMUL.FTZ R11, R40.reuse, R159 ;  /* 0x0000009f280b7220 */ /* 0x040fe20000410000 */
[----:B------:R-:W2:Y:S01]  /*15040*/  MUFU.EX2 R74, R74 ;  /* 0x0000004a004a7308 */ /* 0x000ea20000000800 */
[----:B------:R-:W-:Y:S01]  /*15050*/  FMUL.FTZ R29, R41, R137 ;  /* 0x00000089291d7220 */ /* 0x000fe20000410000 */
[-C--:B------:R-:W-:Y:S05]  /*15060*/  HMMA.16816.F32 R4, R48, R20.reuse, R4 ;  /* 0x000000143004723c */ /* 0x080fea0000001804 */
[--C-:B------:R-:W-:Y:S01]  /*15070*/  FFMA.FTZ R137, R57, c[0x0][0x2d0], -R170.reuse ;  /* 0x0000b40039897a23 */ /* 0x100fe200000108aa */
[----:B-1----:R-:W-:Y:S01]  /*15080*/  F2FP.PACK_AB R52, R71, R77 ;  /* 0x0000004d4734723e */ /* 0x002fe200000000ff */
[----:B------:R-:W1:Y:S01]  /*15090*/  LDSM.16.MT88.4 R56, [R218+0x100] ;  /* 0x00010000da38783b */ /* 0x000e620000004200 */
[----:B------:R-:W-:Y:S01]  /*150a0*/  MUFU.EX2 R82, R82 ;  /* 0x0000005200527308 */ /* 0x000fe20000000800 */
[C---:B------:R-:W-:Y:S03]  /*150b0*/  FMUL.FTZ R116, R41.reuse, R116 ;  /* 0x0000007429747220 */ /* 0x040fe60000410000 */
[C---:B------:R-:W-:Y:S02]  /*150c0*/  FMUL.FTZ R117, R41.reuse, R117 ;  /* 0x0000007529757220 */ /* 0x040fe40000410000 */
[C---:B------:R-:W-:Y:S02]  /*150d0*/  FMUL.FTZ R118, R40.reuse, R118 ;  /* 0x0000007628767220 */ /* 0x040fe40000410000 */
[----:B------:R-:W-:Y:S02]  /*150e0*/  FMUL.FTZ R119, R40, R119 ;  /* 0x0000007728777220 */ /* 0x000fe40000410000 */
[----:B------:R-:W4:Y:S01]  /*150f0*/  MUFU.EX2 R81, R81 ;  /* 0x0000005100517308 */ /* 0x000f220000000800 */
[C---:B------:R-:W-:Y:S02]  /*15100*/  FMUL.FTZ R120, R41.reuse, R120 ;  /* 0x0000007829787220 */ /* 0x040fe40000410000 */
[----:B------:R-:W-:Y:S01]  /*15110*/  FMUL.FTZ R121, R41, R121 ;  /* 0x0000007929797220 */ /* 0x000fe20000410000 */
[----:B--2---:R-:W-:Y:S01]  /*15120*/  F2FP.PACK_AB R54, R74, R70 ;  /* 0x000000464a36723e */ /* 0x004fe200000000ff */
[C---:B------:R-:W-:Y:S02]  /*15130*/  FMUL.FTZ R122, R40.reuse, R122 ;  /* 0x0000007a287a7220 */ /* 0x040fe40000410000 */
[----:B------:R-:W-:Y:S02]  /*15140*/  FMUL.FTZ R123, R40, R123 ;  /* 0x0000007b287b7220 */ /* 0x000fe40000410000 */
[C---:B------:R-:W-:Y:S01]  /*15150*/  FMUL.FTZ R124, R43.reuse, R124 ;  /* 0x0000007c2b7c7220 */ /* 0x040fe20000410000 */
[----:B------:R-:W-:Y:S01]  /*15160*/  MUFU.EX2 R80, R80 ;  /* 0x0000005000507308 */ /* 0x000fe20000000800 */
[----:B------:R-:W-:Y:S02]  /*15170*/  FMUL.FTZ R125, R43, R125 ;  /* 0x0000007d2b7d7220 */ /* 0x000fe40000410000 */
[C---:B------:R-:W-:Y:S02]  /*15180*/  FMUL.FTZ R126, R42.reuse, R126 ;  /* 0x0000007e2a7e7220 */ /* 0x040fe40000410000 */
[----:B------:R-:W-:Y:S02]  /*15190*/  FMUL.FTZ R127, R42, R127 ;  /* 0x0000007f2a7f7220 */ /* 0x000fe40000410000 */
[C---:B------:R-:W-:Y:S02]  /*151a0*/  FMUL.FTZ R12, R41.reuse, R152 ;  /* 0x00000098290c7220 */ /* 0x040fe40000410000 */
[----:B------:R-:W-:Y:S01]  /*151b0*/  FMUL.FTZ R13, R41, R153 ;  /* 0x00000099290d7220 */ /* 0x000fe20000410000 */
[----:B------:R-:W2:Y:S01]  /*151c0*/  MUFU.EX2 R79, R79 ;  /* 0x0000004f004f7308 */ /* 0x000ea20000000800 */
[C---:B------:R-:W-:Y:S02]  /*151d0*/  FMUL.FTZ R14, R40.reuse, R154 ;  /* 0x0000009a280e7220 */ /* 0x040fe40000410000 */
[C---:B------:R-:W-:Y:S01]  /*151e0*/  FMUL.FTZ R15, R40.reuse, R155 ;  /* 0x0000009b280f7220 */ /* 0x040fe20000410000 */
[----:B----4-:R-:W-:Y:S01]  /*151f0*/  F2FP.PACK_AB R53, R81, R82 ;  /* 0x000000525135723e */ /* 0x010fe200000000ff */
[C---:B------:R-:W-:Y:S02]  /*15200*/  FMUL.FTZ R24, R41.reuse, R140 ;  /* 0x0000008c29187220 */ /* 0x040fe40000410000 */
[----:B------:R-:W-:Y:S02]  /*15210*/  FMUL.FTZ R25, R41, R141 ;  /* 0x0000008d29197220 */ /* 0x000fe40000410000 */
[C---:B------:R-:W-:Y:S01]  /*15220*/  FMUL.FTZ R26, R40.reuse, R142 ;  /* 0x0000008e281a7220 */ /* 0x040fe20000410000 */
[----:B------:R-:W-:Y:S01]  /*15230*/  MUFU.EX2 R84, R84 ;  /* 0x0000005400547308 */ /* 0x000fe20000000800 */
[C---:B------:R-:W-:Y:S02]  /*15240*/  FMUL.FTZ R27, R40.reuse, R143 ;  /* 0x0000008f281b7220 */ /* 0x040fe40000410000 */
[C---:B------:R-:W-:Y:S02]  /*15250*/  FMUL.FTZ R30, R40.reuse, R138 ;  /* 0x0000008a281e7220 */ /* 0x040fe40000410000 */
[----:B------:R-:W-:Y:S02]  /*15260*/  FMUL.FTZ R31, R40, R139 ;  /* 0x0000008b281f7220 */ /* 0x000fe40000410000 */
[C---:B------:R-:W-:Y:S02]  /*15270*/  FMUL.FTZ R100, R43.reuse, R100 ;  /* 0x000000642b647220 */ /* 0x040fe40000410000 */
[----:B------:R-:W-:Y:S01]  /*15280*/  FMUL.FTZ R101, R43, R101 ;  /* 0x000000652b657220 */ /* 0x000fe20000410000 */
[----:B------:R-:W-:Y:S01]  /*15290*/  MUFU.EX2 R83, R83 ;  /* 0x0000005300537308 */ /* 0x000fe20000000800 */
[C---:B------:R-:W-:Y:S02]  /*152a0*/  FMUL.FTZ R102, R42.reuse, R102 ;  /* 0x000000662a667220 */ /* 0x040fe40000410000 */
[----:B------:R-:W-:Y:S01]  /*152b0*/  FMUL.FTZ R103, R42, R103 ;  /* 0x000000672a677220 */ /* 0x000fe20000410000 */
[----:B--2---:R-:W-:Y:S01]  /*152c0*/  F2FP.PACK_AB R55, R79, R80 ;  /* 0x000000504f37723e */ /* 0x004fe200000000ff */
[C---:B------:R-:W-:Y:S02]  /*152d0*/  FMUL.FTZ R104, R41.reuse, R104 ;  /* 0x0000006829687220 */ /* 0x040fe40000410000 */
[C---:B------:R-:W-:Y:S02]  /*152e0*/  FMUL.FTZ R105, R41.reuse, R105 ;  /* 0x0000006929697220 */ /* 0x040fe40000410000 */
[C---:B------:R-:W-:Y:S01]  /*152f0*/  FMUL.FTZ R106, R40.reuse, R106 ;  /* 0x0000006a286a7220 */ /* 0x040fe20000410000 */
[----:B------:R-:W-:Y:S01]  /*15300*/  MUFU.EX2 R85, R85 ;  /* 0x0000005500557308 */ /* 0x000fe20000000800 */
[C---:B------:R-:W-:Y:S04]  /*15310*/  HMMA.16816.F32 R8, R52.reuse, R20, R8 ;  /* 0x000000143408723c */ /* 0x040fe80000001808 */
[C---:B------:R-:W-:Y:S02]  /*15320*/  FMUL.FTZ R107, R40.reuse, R107 ;  /* 0x0000006b286b7220 */ /* 0x040fe40000410000 */
[----:B------:R-:W-:Y:S02]  /*15330*/  FMUL.FTZ R108, R41, R108 ;  /* 0x0000006c296c7220 */ /* 0x000fe40000410000 */
[-C--:B------:R-:W-:Y:S01]  /*15340*/  HMMA.16816.F32 R12, R52, R22.reuse, R12 ;  /* 0x00000016340c723c */ /* 0x080fe2000000180c */
[----:B------:R-:W-:Y:S03]  /*15350*/  MUFU.EX2 R86, R86 ;  /* 0x0000005600567308 */ /* 0x000fe60000000800 */
[C---:B------:R-:W-:Y:S02]  /*15360*/  FMUL.FTZ R20, R43.reuse, R144 ;  /* 0x000000902b147220 */ /* 0x040fe40000410000 */
[----:B------:R-:W-:Y:S02]  /*15370*/  FMUL.FTZ R21, R43, R145 ;  /* 0x000000912b157220 */ /* 0x000fe40000410000 */
[C---:B------:R-:W-:Y:S03]  /*15380*/  HMMA.16816.F32 R16, R48.reuse, R22, R16 ;  /* 0x000000163010723c */ /* 0x040fe60000001810 */
[----:B------:R-:W-:Y:S01]  /*15390*/  MUFU.EX2 R87, R87 ;  /* 0x0000005700577308 */ /* 0x000fe20000000800 */
[----:B------:R-:W-:Y:S02]  /*153a0*/  FMUL.FTZ R109, R41, R109 ;  /* 0x0000006d296d7220 */ /* 0x000fe40000410000 */
[----:B------:R-:W-:Y:S02]  /*153b0*/  FMUL.FTZ R110, R40, R110 ;  /* 0x0000006e286e7220 */ /* 0x000fe40000410000 */
[C---:B------:R-:W-:Y:S04]  /*153c0*/  FMUL.FTZ R22, R42.reuse, R146 ;  /* 0x000000922a167220 */ /* 0x040fe80000410000 */
[----:B------:R-:W-:Y:S01]  /*153d0*/  FMUL.FTZ R23, R42, R147 ;  /* 0x000000932a177220 */ /* 0x000fe20000410000 */
[----:B------:R-:W-:Y:S01]  /*153e0*/  MUFU.EX2 R164, R164 ;  /* 0x000000a400a47308 */ /* 0x000fe20000000800 */
[----:B------:R-:W-:Y:S02]  /*153f0*/  FMUL.FTZ R111, R40, R111 ;  /* 0x0000006f286f7220 */ /* 0x000fe40000410000 */
[C---:B------:R-:W-:Y:S02]  /*15400*/  FMUL.FTZ R112, R43.reuse, R112 ;  /* 0x000000702b707220 */ /* 0x040fe40000410000 */
[----:B------:R-:W-:Y:S01]  /*15410*/  FMUL.FTZ R113, R43, R113 ;  /* 0x000000712b717220 */ /* 0x000fe20000410000 */
[-C--:B------:R-:W-:Y:S03]  /*15420*/  HMMA.16816.F32 R20, R48, R32.reuse, R20 ;  /* 0x000000203014723c */ /* 0x080fe60000001814 */
[C---:B------:R-:W-:Y:S01]  /*15430*/  FMUL.FTZ R114, R42.reuse, R114 ;  /* 0x000000722a727220 */ /* 0x040fe20000410000 */
[----:B------:R-:W-:Y:S01]  /*15440*/  MUFU.EX2 R165, R165 ;  /* 0x000000a500a57308 */ /* 0x000fe20000000800 */
[----:B------:R-:W-:Y:S02]  /*15450*/  FMUL.FTZ R115, R42, R115 ;  /* 0x000000732a737220 */ /* 0x000fe40000410000 */
[--C-:B------:R-:W-:Y:S01]  /*15460*/  FFMA.FTZ R203, R203, c[0x0][0x2d0], -R95.reuse ;  /* 0x0000b400cbcb7a23 */ /* 0x100fe2000001085f */
[C---:B------:R-:W-:Y:S04]  /*15470*/  HMMA.16816.F32 R24, R52.reuse, R32, R24 ;  /* 0x000000203418723c */ /* 0x040fe80000001818 */
[----:B------:R-:W-:Y:S02]  /*15480*/  FFMA.FTZ R205, R205, c[0x0][0x2d0], -R95 ;  /* 0x0000b400cdcd7a23 */ /* 0x000fe4000001085f */
[----:B------:R-:W-:Y:S01]  /*15490*/  MUFU.EX2 R137, R137 ;  /* 0x0000008900897308 */ /* 0x000fe20000000800 */
[--C-:B------:R-:W-:Y:S02]  /*154a0*/  FFMA.FTZ R32, R28, c[0x0][0x2d0], -R170.reuse ;  /* 0x0000b4001c207a23 */ /* 0x100fe400000108aa */
[----:B------:R-:W-:Y:S03]  /*154b0*/  FMUL.FTZ R28, R41, R136 ;  /* 0x00000088291c7220 */ /* 0x000fe60000410000 */
[----:B------:R-:W-:Y:S02]  /*154c0*/  FMUL.FTZ R33, R43, R133 ;  /* 0x000000852b217220 */ /* 0x000fe40000410000 */
[----:B------:R-:W-:Y:S02]  /*154d0*/  FFMA.FTZ R133, R167, c[0x0][0x2d0], -R170 ;  /* 0x0000b400a7857a23 */ /* 0x000fe400000108aa */
[-C--:B------:R-:W-:Y:S01]  /*154e0*/  HMMA.16816.F32 R28, R52, R34.reuse, R28 ;  /* 0x00000022341c723c */ /* 0x080fe2000000181c */
[----:B------:R2:W4:Y:S02]  /*154f0*/  MUFU.EX2 R136, R32 ;  /* 0x0000002000887308 */ /* 0x0005240000000800 */
[----:B------:R-:W-:Y:S02]  /*15500*/  FFMA.FTZ R167, R64, c[0x0][0x2d0], -R173 ;  /* 0x0000b40040a77a23 */ /* 0x000fe400000108ad */
[--C-:B------:R-:W-:Y:S02]  /*15510*/  FFMA.FTZ R208, R208, c[0x0][0x2d0], -R95.reuse ;  /* 0x0000b400d0d07a23 */ /* 0x100fe4000001085f */
[--C-:B------:R-:W-:Y:S01]  /*15520*/  FFMA.FTZ R211, R211, c[0x0][0x2d0], -R95.reuse ;  /* 0x0000b400d3d37a23 */ /* 0x100fe2000001085f */
[C---:B------:R-:W-:Y:S03]  /*15530*/  HMMA.16816.F32 R100, R48.reuse, R34, R100 ;  /* 0x000000223064723c */ /* 0x040fe60000001864 */
[----:B------:R-:W-:Y:S01]  /*15540*/  MUFU.EX2 R133, R133 ;  /* 0x0000008500857308 */ /* 0x000fe20000000800 */
[--C-:B------:R-:W-:Y:S02]  /*15550*/  FFMA.FTZ R249, R249, c[0x0][0x2d0], -R95.reuse ;  /* 0x0000b400f9f97a23 */ /* 0x100fe4000001085f */
[--C-:B------:R-:W-:Y:S02]  /*15560*/  FFMA.FTZ R245, R245, c[0x0][0x2d0], -R95.reuse ;  /* 0x0000b400f5f57a23 */ /* 0x100fe4000001085f */
[C---:B------:R-:W-:Y:S04]  /*15570*/  FMUL.FTZ R34, R42.reuse, R134 ;  /* 0x000000862a227220 */ /* 0x040fe80000410000 */
[----:B------:R-:W-:Y:S01]  /*15580*/  FMUL.FTZ R35, R42, R135 ;  /* 0x000000872a237220 */ /* 0x000fe20000410000 */
[----:B------:R-:W-:Y:S01]  /*15590*/  MUFU.EX2 R166, R166 ;  /* 0x000000a600a67308 */ /* 0x000fe20000000800 */
[----:B------:R-:W-:Y:S02]  /*155a0*/  FFMA.FTZ R134, R63, c[0x0][0x2d0], -R174 ;  /* 0x0000b4003f867a23 */ /* 0x000fe400000108ae */
[--C-:B------:R-:W-:Y:S02]  /*155b0*/  FFMA.FTZ R135, R61, c[0x0][0x2d0], -R95.reuse ;  /* 0x0000b4003d877a23 */ /* 0x100fe4000001085f */
[----:B--2---:R-:W-:Y:S02]  /*155c0*/  FMUL.FTZ R32, R43, R132 ;  /* 0x000000842b207220 */ /* 0x004fe40000410000 */
[--C-:B------:R-:W-:Y:S02]  /*155d0*/  FFMA.FTZ R209, R209, c[0x0][0x2d0], -R95.reuse ;  /* 0x0000b400d1d17a23 */ /* 0x100fe4000001085f */
[----:B------:R-:W-:Y:S01]  /*155e0*/  FFMA.FTZ R206, R206, c[0x0][0x2d0], -R95 ;  /* 0x0000b400cece7a23 */ /* 0x000fe2000001085f */
[----:B------:R2:W5:Y:S01]  /*155f0*/  MUFU.EX2 R132, R62 ;  /* 0x0000003e00847308 */ /* 0x0005620000000800 */
[--C-:B------:R-:W-:Y:S01]  /*15600*/  FFMA.FTZ R178, R178, c[0x0][0x2d0], -R173.reuse ;  /* 0x0000b400b2b27a23 */ /* 0x100fe200000108ad */
[-C--:B---3--:R-:W-:Y:S03]  /*15610*/  HMMA.16816.F32 R32, R48, R36.reuse, R32 ;  /* 0x000000243020723c */ /* 0x088fe60000001820 */
[----:B------:R-:W-:Y:S02]  /*15620*/  FFMA.FTZ R177, R177, c[0x0][0x2d0], -R173 ;  /* 0x0000b400b1b17a23 */ /* 0x000fe400000108ad */
[--C-:B------:R-:W-:Y:S02]  /*15630*/  FFMA.FTZ R188, R188, c[0x0][0x2d0], -R170.reuse ;  /* 0x0000b400bcbc7a23 */ /* 0x100fe400000108aa */
[--C-:B------:R-:W-:Y:S01]  /*15640*/  FFMA.FTZ R184, R184, c[0x0][0x2d0], -R170.reuse ;  /* 0x0000b400b8b87a23 */ /* 0x100fe200000108aa */
[C---:B------:R-:W-:Y:S01]  /*15650*/  HMMA.16816.F32 R104, R52.reuse, R36, R104 ;  /* 0x000000243468723c */ /* 0x040fe20000001868 */
[----:B------:R-:W-:Y:S03]  /*15660*/  MUFU.EX2 R135, R135 ;  /* 0x0000008700877308 */ /* 0x000fe60000000800 */
[--C-:B------:R-:W-:Y:S02]  /*15670*/  FFMA.FTZ R182, R182, c[0x0][0x2d0], -R170.reuse ;  /* 0x0000b400b6b67a23 */ /* 0x100fe400000108aa */
[----:B------:R-:W-:Y:S02]  /*15680*/  FFMA.FTZ R180, R180, c[0x0][0x2d0], -R170 ;  /* 0x0000b400b4b47a23 */ /* 0x000fe400000108aa */
[-C--:B------:R-:W-:Y:S03]  /*15690*/  HMMA.16816.F32 R108, R52, R38.reuse, R108 ;  /* 0x00000026346c723c */ /* 0x080fe6000000186c */
[----:B------:R-:W-:Y:S01]  /*156a0*/  MUFU.EX2 R134, R134 ;  /* 0x0000008600867308 */ /* 0x000fe20000000800 */
[C---:B------:R-:W-:Y:S02]  /*156b0*/  FMUL.FTZ R36, R43.reuse, R128 ;  /* 0x000000802b247220 */ /* 0x040fe40000410000 */
[--C-:B------:R-:W-:Y:S02]  /*156c0*/  FFMA.FTZ R128, R60, c[0x0][0x2d0], -R95.reuse ;  /* 0x0000b4003c807a23 */ /* 0x100fe4000001085f */
[C---:B------:R-:W-:Y:S01]  /*156d0*/  HMMA.16816.F32 R112, R48.reuse, R38, R112 ;  /* 0x000000263070723c */ /* 0x040fe20000001870 */
[----:B--2---:R-:W2:Y:S03]  /*156e0*/  LDSM.16.MT88.4 R60, [R225+0x900] ;  /* 0x00090000e13c783b */ /* 0x004ea60000004200 */
[----:B------:R-:W-:Y:S01]  /*156f0*/  FMUL.FTZ R37, R43, R129 ;  /* 0x000000812b257220 */ /* 0x000fe20000410000 */
[----:B------:R-:W3:Y:S01]  /*15700*/  MUFU.EX2 R128, R128 ;  /* 0x0000008000807308 */ /* 0x000ee20000000800 */
[--C-:B------:R-:W-:Y:S02]  /*15710*/  FFMA.FTZ R129, R67, c[0x0][0x2d0], -R95.reuse ;  /* 0x0000b40043817a23 */ /* 0x100fe4000001085f */
[C---:B------:R-:W-:Y:S04]  /*15720*/  FMUL.FTZ R38, R42.reuse, R130 ;  /* 0x000000822a267220 */ /* 0x040fe80000410000 */
[----:B------:R-:W-:Y:S02]  /*15730*/  FMUL.FTZ R39, R42, R131 ;  /* 0x000000832a277220 */ /* 0x000fe40000410000 */
[--C-:B------:R-:W-:Y:S01]  /*15740*/  FFMA.FTZ R130, R66, c[0x0][0x2d0], -R95.reuse ;  /* 0x0000b40042827a23 */ /* 0x100fe2000001085f */
[----:B------:R-:W-:Y:S01]  /*15750*/  MUFU.EX2 R129, R129 ;  /* 0x0000008100817308 */ /* 0x000fe20000000800 */
[----:B------:R-:W-:Y:S01]  /*15760*/  LDSM.16.MT88.4 R64, [R219+0x900] ;  /* 0x00090000db40783b */ /* 0x000fe20000004200 */
[--C-:B------:R-:W-:Y:S02]  /*15770*/  FFMA.FTZ R131, R252, c[0x0][0x2d0], -R174.reuse ;  /* 0x0000b400fc837a23 */ /* 0x100fe400000108ae */
[-C--:B-1----:R-:W-:Y:S03]  /*15780*/  HMMA.16816.F32 R36, R48, R56.reuse, R36 ;  /* 0x000000383024723c */ /* 0x082fe60000001824 */
[--C-:B------:R-:W-:Y:S02]  /*15790*/  FFMA.FTZ R187, R187, c[0x0][0x2d0], -R95.reuse ;  /* 0x0000b400bbbb7a23 */ /* 0x100fe4000001085f */
[--C-:B------:R-:W-:Y:S01]  /*157a0*/  FFMA.FTZ R183, R183, c[0x0][0x2d0], -R95.reuse ;  /* 0x0000b400b7b77a23 */ /* 0x100fe2000001085f */
[----:B------:R-:W1:Y:S01]  /*157b0*/  MUFU.EX2 R130, R130 ;  /* 0x0000008200827308 */ /* 0x000e620000000800 */
[--C-:B------:R-:W-:Y:S01]  /*157c0*/  FFMA.FTZ R181, R181, c[0x0][0x2d0], -R95.reuse ;  /* 0x0000b400b5b57a23 */ /* 0x100fe2000001085f */
[C---:B------:R-:W-:Y:S04]  /*157d0*/  HMMA.16816.F32 R116, R52.reuse, R56, R116 ;  /* 0x000000383474723c */ /* 0x040fe80000001874 */
[----:B------:R-:W-:Y:S02]  /*157e0*/  FFMA.FTZ R179, R179, c[0x0][0x2d0], -R95 ;  /* 0x0000b400b3b37a23 */ /* 0x000fe4000001085f */
[--C-:B------:R-:W-:Y:S02]  /*157f0*/  FFMA.FTZ R172, R172, c[0x0][0x2d0], -R174.reuse ;  /* 0x0000b400acac7a23 */ /* 0x100fe400000108ae */
[-C--:B------:R-:W-:Y:S01]  /*15800*/  HMMA.16816.F32 R120, R52, R58.reuse, R120 ;  /* 0x0000003a3478723c */ /* 0x080fe20000001878 */
[----:B------:R-:W-:Y:S03]  /*15810*/  MUFU.EX2 R131, R131 ;  /* 0x0000008300837308 */ /* 0x000fe60000000800 */
[--C-:B------:R-:W-:Y:S02]  /*15820*/  FFMA.FTZ R168, R168, c[0x0][0x2d0], -R174.reuse ;  /* 0x0000b400a8a87a23 */ /* 0x100fe400000108ae */
[--C-:B------:R-:W-:Y:S01]  /*15830*/  FFMA.FTZ R171, R171, c[0x0][0x2d0], -R173.reuse ;  /* 0x0000b400abab7a23 */ /* 0x100fe200000108ad */
[----:B----4-:R-:W-:Y:S01]  /*15840*/  F2FP.PACK_AB R52, R137, R136 ;  /* 0x000000888934723e */ /* 0x010fe200000000ff */
[----:B------:R-:W-:Y:S01]  /*15850*/  HMMA.16816.F32 R124, R48, R58, R124 ;  /* 0x0000003a307c723c */ /* 0x000fe2000000187c */
[----:B------:R-:W4:Y:S02]  /*15860*/  LDSM.16.MT88.4 R56, [R220+0x900] ;  /* 0x00090000dc38783b */ /* 0x000f240000004200 */
[----:B------:R-:W-:Y:S01]  /*15870*/  MUFU.EX2 R167, R167 ;  /* 0x000000a700a77308 */ /* 0x000fe20000000800 */
[----:B-----5:R-:W-:Y:S01]  /*15880*/  F2FP.PACK_AB R54, R133, R132 ;  /* 0x000000848536723e */ /* 0x020fe200000000ff */
[--C-:B------:R-:W-:Y:S01]  /*15890*/  FFMA.FTZ R169, R169, c[0x0][0x2d0], -R173.reuse ;  /* 0x0000b400a9a97a23 */ /* 0x100fe200000108ad */
[----:B---3--:R-:W-:Y:S01]  /*158a0*/  F2FP.PACK_AB R53, R128, R135 ;  /* 0x000000878035723e */ /* 0x008fe200000000ff */
[--C-:B------:R-:W-:Y:S01]  /*158b0*/  FFMA.FTZ R96, R96, c[0x0][0x2d0], -R174.reuse ;  /* 0x0000b40060607a23 */ /* 0x100fe200000108ae */
[----:B------:R-:W-:Y:S01]  /*158c0*/  F2FP.PACK_AB R48, R84, R75 ;  /* 0x0000004b5430723e */ /* 0x000fe200000000ff */
[----:B------:R-:W-:Y:S03]  /*158d0*/  FFMA.FTZ R174, R97, c[0x0][0x2d0], -R174 ;  /* 0x0000b40061ae7a23 */ /* 0x000fe600000108ae */
[----:B------:R-:W-:Y:S01]  /*158e0*/  F2FP.PACK_AB R49, R85, R83 ;  /* 0x000000535531723e */ /* 0x000fe200000000ff */
[----:B------:R-:W-:Y:S01]  /*158f0*/  MUFU.EX2 R191, R191 ;  /* 0x000000bf00bf7308 */ /* 0x000fe20000000800 */
[----:B------:R-:W-:Y:S01]  /*15900*/  F2FP.PACK_AB R50, R87, R86 ;  /* 0x000000565732723e */ /* 0x000fe200000000ff */
[--C-:B------:R-:W-:Y:S01]  /*15910*/  FFMA.FTZ R97, R98, c[0x0][0x2d0], -R173.reuse ;  /* 0x0000b40062617a23 */ /* 0x100fe200000108ad */
[----:B------:R-:W-:Y:S01]  /*15920*/  F2FP.PACK_AB R51, R165, R164 ;  /* 0x000000a4a533723e */ /* 0x000fe200000000ff */
[----:B------:R-:W-:Y:S01]  /*15930*/  FFMA.FTZ R173, R99, c[0x0][0x2d0], -R173 ;  /* 0x0000b40063ad7a23 */ /* 0x000fe200000108ad */
[----:B-1----:R-:W-:Y:S01]  /*15940*/  F2FP.PACK_AB R55, R130, R129 ;  /* 0x000000818237723e */ /* 0x002fe200000000ff */
[--C-:B------:R-:W-:Y:S02]  /*15950*/  FFMA.FTZ R88, R88, c[0x0][0x2d0], -R170.reuse ;  /* 0x0000b40058587a23 */ /* 0x100fe400000108aa */
[--C-:B------:R-:W-:Y:S02]  /*15960*/  FFMA.FTZ R89, R89, c[0x0][0x2d0], -R170.reuse ;  /* 0x0000b40059597a23 */ /* 0x100fe400000108aa */
[-C--:B--2---:R-:W-:Y:S01]  /*15970*/  HMMA.16816.F32 R4, R48, R60.reuse, R4 ;  /* 0x0000003c3004723c */ /* 0x084fe20000001804 */
[----:B------:R-:W-:Y:S02]  /*15980*/  MUFU.EX2 R192, R192 ;  /* 0x000000c000c07308 */ /* 0x000fe40000000800 */
[--C-:B------:R-:W-:Y:S02]  /*15990*/  FFMA.FTZ R92, R92, c[0x0][0x2d0], -R170.reuse ;  /* 0x0000b4005c5c7a23 */ /* 0x100fe400000108aa */
[----:B------:R-:W-:Y:S02]  /*159a0*/  FFMA.FTZ R170, R93, c[0x0][0x2d0], -R170 ;  /* 0x0000b4005daa7a23 */ /* 0x000fe400000108aa */
[----:B------:R-:W-:Y:S01]  /*159b0*/  FFMA.FTZ R76, R43, R243, R76 ;  /* 0x000000f32b4c7223 */ /* 0x000fe2000001004c */
[C---:B------:R-:W-:Y:S03]  /*159c0*/  HMMA.16816.F32 R8, R52.reuse, R60, R8 ;  /* 0x0000003c3408723c */ /* 0x040fe60000001808 */
[----:B------:R-:W-:Y:S01]  /*159d0*/  MUFU.EX2 R193, R193 ;  /* 0x000000c100c17308 */ /* 0x000fe20000000800 */
[----:B------:R-:W-:Y:S02]  /*159e0*/  FFMA.FTZ R77, R41, R241, R77 ;  /* 0x000000f1294d7223 */ /* 0x000fe4000001004d */
[----:B------:R-:W-:Y:S02]  /*159f0*/  FADD.FTZ R76, R69, R76 ;  /* 0x0000004c454c7221 */ /* 0x000fe40000010000 */
[-C--:B------:R-:W-:Y:S04]  /*15a00*/  HMMA.16816.F32 R12, R52, R62.reuse, R12 ;  /* 0x0000003e340c723c */ /* 0x080fe8000000180c */
[----:B------:R-:W-:Y:S01]  /*15a10*/  FADD.FTZ R77, R71, R77 ;  /* 0x0000004d474d7221 */ /* 0x000fe20000010000 */
[----:B------:R-:W-:Y:S01]  /*15a20*/  MUFU.EX2 R194, R194 ;  /* 0x000000c200c27308 */ /* 0x000fe20000000800 */
[----:B------:R-:W-:Y:S02]  /*15a30*/  FADD.FTZ R76, R46, R76 ;  /* 0x0000004c2e4c7221 */ /* 0x000fe40000010000 */
[C---:B------:R-:W-:Y:S01]  /*15a40*/  HMMA.16816.F32 R16, R48.reuse, R62, R16 ;  /* 0x0000003e3010723c */ /* 0x040fe20000001810 */
[----:B------:R-:W1:Y:S03]  /*15a50*/  LDSM.16.MT88.4 R60, [R218+0x900] ;  /* 0x00090000da3c783b */ /* 0x000e660000004200 */
[----:B------:R-:W-:Y:S02]  /*15a60*/  FADD.FTZ R77, R70, R77 ;  /* 0x0000004d464d7221 */ /* 0x000fe40000010000 */
[----:B------:R-:W-:Y:S01]  /*15a70*/  FFMA.FTZ R82, R40, R240, R82 ;  /* 0x000000f028527223 */ /* 0x000fe20000010052 */
[----:B------:R-:W2:Y:S01]  /*15a80*/  MUFU.EX2 R195, R195 ;  /* 0x000000c300c37308 */ /* 0x000ea20000000800 */
[-C--:B----4-:R-:W-:Y:S04]  /*15a90*/  HMMA.16816.F32 R20, R48, R56.reuse, R20 ;  /* 0x000000383014723c */ /* 0x090fe80000001814 */
[----:B------:R-:W-:Y:S02]  /*15aa0*/  FADD.FTZ R76, R47, R76 ;  /* 0x0000004c2f4c7221 */ /* 0x000fe40000010000 */
[----:B------:R-:W-:Y:S02]  /*15ab0*/  FADD.FTZ R77, R74, R77 ;  /* 0x0000004d4a4d7221 */ /* 0x000fe40000010000 */
[C---:B------:R-:W-:Y:S01]  /*15ac0*/  HMMA.16816.F32 R24, R52.reuse, R56, R24 ;  /* 0x000000383418723c */ /* 0x040fe20000001818 */
[----:B------:R-:W3:Y:S03]  /*15ad0*/  MUFU.EX2 R197, R197 ;  /* 0x000000c500c57308 */ /* 0x000ee60000000800 */
[----:B------:R-:W-:Y:S02]  /*15ae0*/  FADD.FTZ R82, R81, R82 ;  /* 0x0000005251527221 */ /* 0x000fe40000010000 */
[----:B------:R-:W-:Y:S02]  /*15af0*/  FADD.FTZ R76, R75, R76 ;  /* 0x0000004c4b4c7221 */ /* 0x000fe40000010000 */
[-C--:B------:R-:W-:Y:S03]  /*15b00*/  HMMA.16816.F32 R28, R52, R58.reuse, R28 ;  /* 0x0000003a341c723c */ /* 0x080fe6000000181c */
[----:B------:R-:W-:Y:S01]  /*15b10*/  MUFU.EX2 R198, R198 ;  /* 0x000000c600c67308 */ /* 0x000fe20000000800 */
[----:B------:R-:W-:Y:S02]  /*15b20*/  FADD.FTZ R77, R136, R77 ;  /* 0x0000004d884d7221 */ /* 0x000fe40000010000 */
[----:B------:R-:W-:Y:S02]  /*15b30*/  FFMA.FTZ R78, R42, R242, R78 ;  /* 0x000000f22a4e7223 */ /* 0x000fe4000001004e */
[C---:B------:R-:W-:Y:S01]  /*15b40*/  HMMA.16816.F32 R100, R48.reuse, R58, R100 ;  /* 0x0000003a3064723c */ /* 0x040fe20000001864 */
[----:B------:R-:W4:Y:S03]  /*15b50*/  LDSM.16.MT88.4 R56, [R225+0x1100] ;  /* 0x00110000e138783b */ /* 0x000f260000004200 */
[----:B------:R-:W-:Y:S01]  /*15b60*/  FADD.FTZ R82, R80, R82 ;  /* 0x0000005250527221 */ /* 0x000fe20000010000 */
[----:B------:R-:W5:Y:S01]  /*15b70*/  MUFU.EX2 R199, R199 ;  /* 0x000000c700c77308 */ /* 0x000f620000000800 */
[----:B------:R-:W-:Y:S02]  /*15b80*/  FADD.FTZ R76, R84, R76 ;  /* 0x0000004c544c7221 */ /* 0x000fe40000010000 */
[-C--:B------:R-:W-:Y:S04]  /*15b90*/  HMMA.16816.F32 R32, R48, R64.reuse, R32 ;  /* 0x000000403020723c */ /* 0x080fe80000001820 */
[----:B------:R-:W-:Y:S02]  /*15ba0*/  FADD.FTZ R77, R137, R77 ;  /* 0x0000004d894d7221 */ /* 0x000fe40000010000 */
[----:B------:R-:W-:Y:S01]  /*15bb0*/  FADD.FTZ R78, R73, R78 ;  /* 0x0000004e494e7221 */ /* 0x000fe20000010000 */
[----:B------:R-:W-:Y:S01]  /*15bc0*/  MUFU.EX2 R203, R203 ;  /* 0x000000cb00cb7308 */ /* 0x000fe20000000800 */
[C---:B------:R-:W-:Y:S04]  /*15bd0*/  HMMA.16816.F32 R104, R52.reuse, R64, R104 ;  /* 0x000000403468723c */ /* 0x040fe80000001868 */
[----:B------:R-:W-:Y:S02]  /*15be0*/  FADD.FTZ R82, R79, R82 ;  /* 0x000000524f527221 */ /* 0x000fe40000010000 */
[----:B------:R-:W-:Y:S02]  /*15bf0*/  FADD.FTZ R76, R86, R76 ;  /* 0x0000004c564c7221 */ /* 0x000fe40000010000 */
[-C--:B------:R-:W-:Y:S01]  /*15c00*/  HMMA.16816.F32 R108, R52, R66.reuse, R108 ;  /* 0x00000042346c723c */ /* 0x080fe2000000186c */
[----:B------:R-:W2:Y:S03]  /*15c10*/  MUFU.EX2 R205, R205 ;  /* 0x000000cd00cd7308 */ /* 0x000ea60000000800 */
[----:B------:R-:W-:Y:S02]  /*15c20*/  FADD.FTZ R77, R132, R77 ;  /* 0x0000004d844d7221 */ /* 0x000fe40000010000 */
[----:B------:R-:W-:Y:S02]  /*15c30*/  FADD.FTZ R78, R68, R78 ;  /* 0x0000004e444e7221 */ /* 0x000fe40000010000 */
[C---:B------:R-:W-:Y:S01]  /*15c40*/  HMMA.16816.F32 R112, R48.reuse, R66, R112 ;  /* 0x000000423070723c */ /* 0x040fe20000001870 */
[----:B------:R-:W-:Y:S02]  /*15c50*/  LDSM.16.MT88.4 R64, [R219+0x1100] ;  /* 0x00110000db40783b */ /* 0x000fe40000004200 */
[----:B------:R-:W-:Y:S01]  /*15c60*/  MUFU.EX2 R208, R208 ;  /* 0x000000d000d07308 */ /* 0x000fe20000000800 */
[----:B------:R-:W-:Y:S02]  /*15c70*/  FADD.FTZ R82, R135, R82 ;  /* 0x0000005287527221 */ /* 0x000fe40000010000 */
[----:B------:R-:W-:Y:S02]  /*15c80*/  FADD.FTZ R76, R87, R76 ;  /* 0x0000004c574c7221 */ /* 0x000fe40000010000 */
[-C--:B-1----:R-:W-:Y:S04]  /*15c90*/  HMMA.16816.F32 R36, R48, R60.reuse, R36 ;  /* 0x0000003c3024723c */ /* 0x082fe80000001824 */
[----:B------:R-:W-:Y:S01]  /*15ca0*/  FADD.FTZ R133, R133, R77 ;  /* 0x0000004d85857221 */ /* 0x000fe20000010000 */
[----:B------:R-:W1:Y:S01]  /*15cb0*/  MUFU.EX2 R211, R211 ;  /* 0x000000d300d37308 */ /* 0x000e620000000800 */
[----:B------:R-:W-:Y:S02]  /*15cc0*/  FADD.FTZ R78, R72, R78 ;  /* 0x0000004e484e7221 */ /* 0x000fe40000010000 */
[C---:B------:R-:W-:Y:S04]  /*15cd0*/  HMMA.16816.F32 R116, R52.reuse, R60, R116 ;  /* 0x0000003c3474723c */ /* 0x040fe80000001874 */
[----:B------:R-:W-:Y:S02]  /*15ce0*/  FADD.FTZ R128, R128, R82 ;  /* 0x0000005280807221 */ /* 0x000fe40000010000 */
[----:B--2---:R-:W-:Y:S01]  /*15cf0*/  FADD.FTZ R133, R195, R133 ;  /* 0x00000085c3857221 */ /* 0x004fe20000010000 */
[----:B------:R-:W2:Y:S01]  /*15d00*/  MUFU.EX2 R201, R201 ;  /* 0x000000c900c97308 */ /* 0x000ea20000000800 */
[-C--:B------:R-:W-:Y:S04]  /*15d10*/  HMMA.16816.F32 R120, R52, R62.reuse, R120 ;  /* 0x0000003e3478723c */ /* 0x080fe80000001878 */
[----:B------:R-:W-:Y:S02]  /*15d20*/  FADD.FTZ R78, R83, R78 ;  /* 0x0000004e534e7221 */ /* 0x000fe40000010000 */
[----:B------:R-:W-:Y:S01]  /*15d30*/  FADD.FTZ R128, R129, R128 ;  /* 0x0000008081807221 */ /* 0x000fe20000010000 */
[----:B---3--:R-:W-:Y:S01]  /*15d40*/  F2FP.PACK_AB R52, R197, R195 ;  /* 0x000000c3c534723e */ /* 0x008fe200000000ff */
[----:B------:R-:W-:Y:S01]  /*15d50*/  HMMA.16816.F32 R124, R48, R62, R124 ;  /* 0x0000003e307c723c */ /* 0x000fe2000000187c */
[----:B------:R-:W3:Y:S01]  /*15d60*/  LDSM.16.MT88.4 R60, [R220+0x1100] ;  /* 0x00110000dc3c783b */ /* 0x000ee20000004200 */
[----:B------:R-:W2:Y:S02]  /*15d70*/  MUFU.EX2 R247, R247 ;  /* 0x000000f700f77308 */ /* 0x000ea40000000800 */
[----:B-----5:R-:W-:Y:S01]  /*15d80*/  F2FP.PACK_AB R54, R199, R198 ;  /* 0x000000c6c736723e */ /* 0x020fe200000000ff */
        /* <DEDUP_REMOVED lines=9> */
[----:B------:R-:W-:Y:S01]  /*15e20*/  F2FP.PACK_AB R51, R194, R193 ;  /* 0x000000c1c233723e */ /* 0x000fe200000000ff */
[----:B------:R-:W-:Y:S01]  /*15e30*/  FADD.FTZ R128, R130, R128 ;  /* 0x0000008082807221 */ /* 0x000fe20000010000 */
[----:B-1----:R-:W-:Y:S01]  /*15e40*/  F2FP.PACK_AB R55, R211, R208 ;  /* 0x000000d0d337723e */ /* 0x002fe200000000ff */
[----:B------:R-:W-:Y:S01]  /*15e50*/  FADD.FTZ R78, R164, R78 ;  /* 0x0000004ea44e7221 */ /* 0x000fe20000010000 */
[----:B------:R-:W-:Y:S01]  /*15e60*/  MOV R164, R44 ;  /* 0x0000002c00a47202 */ /* 0x000fe20000000f00 */
[----:B------:R-:W-:Y:S02]  /*15e70*/  FADD.FTZ R131, R191, R131 ;  /* 0x00000083bf837221 */ /* 0x000fe40000010000 */
[-C--:B----4-:R-:W-:Y:S01]  /*15e80*/  HMMA.16816.F32 R4, R48, R56.reuse, R4 ;  /* 0x000000383004723c */ /* 0x090fe20000001804 */
[----:B------:R-:W-:Y:S02]  /*15e90*/  MUFU.EX2 R248, R248 ;  /* 0x000000f800f87308 */ /* 0x000fe40000000800 */
[----:B------:R-:W-:Y:S02]  /*15ea0*/  FADD.FTZ R128, R203, R128 ;  /* 0x00000080cb807221 */ /* 0x000fe40000010000 */
[----:B------:R-:W-:Y:S01]  /*15eb0*/  FADD.FTZ R78, R165, R78 ;  /* 0x0000004ea54e7221 */ /* 0x000fe20000010000 */
[----:B------:R-:W-:Y:S01]  /*15ec0*/  MOV R165, R0 ;  /* 0x0000000000a57202 */ /* 0x000fe20000000f00 */
[----:B------:R-:W-:Y:S01]  /*15ed0*/  FADD.FTZ R131, R192, R131 ;  /* 0x00000083c0837221 */ /* 0x000fe20000010000 */
[C---:B------:R-:W-:Y:S03]  /*15ee0*/  HMMA.16816.F32 R8, R52.reuse, R56, R8 ;  /* 0x000000383408723c */ /* 0x040fe60000001808 */
[----:B------:R-:W1:Y:S01]  /*15ef0*/  MUFU.EX2 R200, R200 ;  /* 0x000000c800c87308 */ /* 0x000e620000000800 */
[----:B------:R-:W-:Y:S02]  /*15f00*/  FADD.FTZ R128, R205, R128 ;  /* 0x00000080cd807221 */ /* 0x000fe40000010000 */
[----:B------:R-:W-:Y:S01]  /*15f10*/  FADD.FTZ R78, R166, R78 ;  /* 0x0000004ea64e7221 */ /* 0x000fe20000010000 */
[----:B------:R-:W-:Y:S01]  /*15f20*/  MOV R166, R2 ;  /* 0x0000000200a67202 */ /* 0x000fe20000000f00 */
[-C--:B------:R-:W-:Y:S04]  /*15f30*/  HMMA.16816.F32 R12, R52, R58.reuse, R12 ;  /* 0x0000003a340c723c */ /* 0x080fe8000000180c */
[----:B--2---:R-:W-:Y:S01]  /*15f40*/  FADD.FTZ R131, R201, R131 ;  /* 0x00000083c9837221 */ /* 0x004fe20000010000 */
[----:B------:R-:W2:Y:S01]  /*15f50*/  MUFU.EX2 R196, R196 ;  /* 0x000000c400c47308 */ /* 0x000ea20000000800 */
[----:B------:R-:W-:Y:S02]  /*15f60*/  FADD.FTZ R128, R208, R128 ;  /* 0x00000080d0807221 */ /* 0x000fe40000010000 */
[C---:B------:R-:W-:Y:S01]  /*15f70*/  HMMA.16816.F32 R16, R48.reuse, R58, R16 ;  /* 0x0000003a3010723c */ /* 0x040fe20000001810 */
[----:B------:R-:W4:Y:S03]  /*15f80*/  LDSM.16.MT88.4 R56, [R218+0x1100] ;  /* 0x00110000da38783b */ /* 0x000f260000004200 */
[----:B------:R-:W-:Y:S01]  /*15f90*/  FADD.FTZ R78, R167, R78 ;  /* 0x0000004ea74e7221 */ /* 0x000fe20000010000 */
[----:B------:R-:W-:Y:S01]  /*15fa0*/  MOV R167, R3 ;  /* 0x0000000300a77202 */ /* 0x000fe20000000f00 */
[----:B------:R-:W-:Y:S01]  /*15fb0*/  FADD.FTZ R131, R247, R131 ;  /* 0x00000083f7837221 */ /* 0x000fe20000010000 */
[----:B------:R-:W-:Y:S01]  /*15fc0*/  MUFU.EX2 R204, R204 ;  /* 0x000000cc00cc7308 */ /* 0x000fe20000000800 */
[-C--:B---3--:R-:W-:Y:S04]  /*15fd0*/  HMMA.16816.F32 R20, R48, R60.reuse, R20 ;  /* 0x0000003c3014723c */ /* 0x088fe80000001814 */
[----:B------:R-:W-:Y:S02]  /*15fe0*/  FADD.FTZ R128, R211, R128 ;  /* 0x00000080d3807221 */ /* 0x000fe40000010000 */
[----:B------:R-:W-:Y:S02]  /*15ff0*/  FADD.FTZ R78, R193, R78 ;  /* 0x0000004ec14e7221 */ /* 0x000fe40000010000 */
[C---:B------:R-:W-:Y:S01]  /*16000*/  HMMA.16816.F32 R24, R52.reuse, R60, R24 ;  /* 0x0000003c3418723c */ /* 0x040fe20000001818 */
[----:B------:R-:W-:Y:S03]  /*16010*/  MUFU.EX2 R202, R202 ;  /* 0x000000ca00ca7308 */ /* 0x000fe60000000800 */
[----:B------:R-:W-:Y:S02]  /*16020*/  FADD.FTZ R197, R198, R197 ;  /* 0x000000c5c6c57221 */ /* 0x000fe40000010000 */
[----:B-1----:R-:W-:Y:S02]  /*16030*/  FADD.FTZ R131, R200, R131 ;  /* 0x00000083c8837221 */ /* 0x002fe40000010000 */
[-C--:B------:R-:W-:Y:S03]  /*16040*/  HMMA.16816.F32 R28, R52, R62.reuse, R28 ;  /* 0x0000003e341c723c */ /* 0x080fe6000000181c */
[----:B------:R-:W1:Y:S01]  /*16050*/  MUFU.EX2 R250, R250 ;  /* 0x000000fa00fa7308 */ /* 0x000e620000000800 */
[----:B------:R-:W-:Y:S02]  /*16060*/  FADD.FTZ R78, R194, R78 ;  /* 0x0000004ec24e7221 */ /* 0x000fe40000010000 */
[----:B------:R-:W-:Y:S02]  /*16070*/  FADD.FTZ R197, R199, R197 ;  /* 0x000000c5c7c57221 */ /* 0x000fe40000010000 */
[C---:B------:R-:W-:Y:S01]  /*16080*/  HMMA.16816.F32 R100, R48.reuse, R62, R100 ;  /* 0x0000003e3064723c */ /* 0x040fe20000001864 */
[----:B------:R-:W3:Y:S03]  /*16090*/  LDSM.16.MT88.4 R60, [R225+0x1900] ;  /* 0x00190000e13c783b */ /* 0x000ee60000004200 */
[----:B--2---:R-:W-:Y:S01]  /*160a0*/  FADD.FTZ R131, R196, R131 ;  /* 0x00000083c4837221 */ /* 0x004fe20000010000 */
[----:B------:R-:W2:Y:S01]  /*160b0*/  MUFU.EX2 R246, R246 ;  /* 0x000000f600f67308 */ /* 0x000ea20000000800 */
[----:B------:R-:W-:Y:S02]  /*160c0*/  FADD.FTZ R78, R251, R78 ;  /* 0x0000004efb4e7221 */ /* 0x000fe40000010000 */
[-C--:B------:R-:W-:Y:S04]  /*160d0*/  HMMA.16816.F32 R32, R48, R64.reuse, R32 ;  /* 0x000000403020723c */ /* 0x080fe80000001820 */
[----:B------:R-:W-:Y:S03]  /*160e0*/  FADD.FTZ R78, R248, R78 ;  /* 0x0000004ef84e7221 */ /* 0x000fe60000010000 */
[----:B------:R-:W5:Y:S01]  /*160f0*/  MUFU.EX2 R210, R210 ;  /* 0x000000d200d27308 */ /* 0x000f620000000800 */
[C---:B------:R-:W-:Y:S04]  /*16100*/  HMMA.16816.F32 R104, R52.reuse, R64, R104 ;  /* 0x000000403468723c */ /* 0x040fe80000001868 */
[----:B-1----:R-:W-:Y:S02]  /*16110*/  FADD.FTZ R197, R250, R197 ;  /* 0x000000c5fac57221 */ /* 0x002fe40000010000 */
[----:B------:R-:W-:Y:S02]  /*16120*/  FADD.FTZ R78, R204, R78 ;  /* 0x0000004ecc4e7221 */ /* 0x000fe40000010000 */
[-C--:B------:R-:W-:Y:S01]  /*16130*/  HMMA.16816.F32 R108, R52, R66.reuse, R108 ;  /* 0x00000042346c723c */ /* 0x080fe2000000186c */
[----:B------:R-:W1:Y:S03]  /*16140*/  MUFU.EX2 R207, R207 ;  /* 0x000000cf00cf7308 */ /* 0x000e660000000800 */
[----:B------:R-:W-:Y:S02]  /*16150*/  FADD.FTZ R78, R202, R78 ;  /* 0x0000004eca4e7221 */ /* 0x000fe40000010000 */
[----:B--2---:R-:W-:Y:S02]  /*16160*/  FADD.FTZ R197, R246, R197 ;  /* 0x000000c5f6c57221 */ /* 0x004fe40000010000 */
[C---:B------:R-:W-:Y:S01]  /*16170*/  HMMA.16816.F32 R112, R48.reuse, R66, R112 ;  /* 0x000000423070723c */ /* 0x040fe20000001870 */
[----:B------:R-:W-:Y:S02]  /*16180*/  LDSM.16.MT88.4 R64, [R219+0x1900] ;  /* 0x00190000db40783b */ /* 0x000fe40000004200 */
[----:B------:R-:W2:Y:S01]  /*16190*/  MUFU.EX2 R249, R249 ;  /* 0x000000f900f97308 */ /* 0x000ea20000000800 */
[----:B-----5:R-:W-:Y:S04]  /*161a0*/  FADD.FTZ R197, R210, R197 ;  /* 0x000000c5d2c57221 */ /* 0x020fe80000010000 */
[-C--:B----4-:R-:W-:Y:S05]  /*161b0*/  HMMA.16816.F32 R36, R48, R56.reuse, R36 ;  /* 0x000000383024723c */ /* 0x090fea0000001824 */
[----:B------:R-:W4:Y:S03]  /*161c0*/  MUFU.EX2 R245, R245 ;  /* 0x000000f500f57308 */ /* 0x000f260000000800 */
[C---:B------:R-:W-:Y:S04]  /*161d0*/  HMMA.16816.F32 R116, R52.reuse, R56, R116 ;  /* 0x000000383474723c */ /* 0x040fe80000001874 */
[----:B-1----:R-:W-:Y:S03]  /*161e0*/  FADD.FTZ R197, R207, R197 ;  /* 0x000000c5cfc57221 */ /* 0x002fe60000010000 */
[----:B------:R-:W-:Y:S01]  /*161f0*/  MUFU.EX2 R209, R209 ;  /* 0x000000d100d17308 */ /* 0x000fe20000000800 */
[-C--:B------:R-:W-:Y:S04]  /*16200*/  HMMA.16816.F32 R120, R52, R58.reuse, R120 ;  /* 0x0000003a3478723c */ /* 0x080fe80000001878 */
[----:B--2---:R-:W-:Y:S03]  /*16210*/  FADD.FTZ R128, R249, R128 ;  /* 0x00000080f9807221 */ /* 0x004fe60000010000 */
[----:B------:R-:W-:Y:S01]  /*16220*/  F2FP.PACK_AB R52, R246, R250 ;  /* 0x000000faf634723e */ /* 0x000fe200000000ff */
[----:B------:R-:W-:Y:S01]  /*16230*/  HMMA.16816.F32 R124, R48, R58, R124 ;  /* 0x0000003a307c723c */ /* 0x000fe2000000187c */
[----:B------:R-:W1:Y:S01]  /*16240*/  MUFU.EX2 R206, R206 ;  /* 0x000000ce00ce7308 */ /* 0x000e620000000800 */
[----:B------:R-:W2:Y:S02]  /*16250*/  LDSM.16.MT88.4 R56, [R220+0x1900] ;  /* 0x00190000dc38783b */ /* 0x000ea40000004200 */
[----:B------:R-:W-:Y:S01]  /*16260*/  F2FP.PACK_AB R54, R207, R210 ;  /* 0x000000d2cf36723e */ /* 0x000fe200000000ff */
[C---:B----4-:R-:W-:Y:S01]  /*16270*/  FADD.FTZ R128, R245.reuse, R128 ;  /* 0x00000080f5807221 */ /* 0x050fe20000010000 */
[----:B------:R-:W-:Y:S02]  /*16280*/  F2FP.PACK_AB R53, R245, R249 ;  /* 0x000000f9f535723e */ /* 0x000fe400000000ff */
[----:B------:R-:W-:Y:S03]  /*16290*/  F2FP.PACK_AB R48, R247, R201 ;  /* 0x000000c9f730723e */ /* 0x000fe600000000ff */
[----:B------:R-:W-:Y:S01]  /*162a0*/  MUFU.EX2 R190, R190 ;  /* 0x000000be00be7308 */ /* 0x000fe20000000800 */
[----:B------:R-:W-:Y:S02]  /*162b0*/  F2FP.PACK_AB R49, R248, R251 ;  /* 0x000000fbf831723e */ /* 0x000fe400000000ff */
[----:B------:R-:W-:Y:S02]  /*162c0*/  F2FP.PACK_AB R50, R196, R200 ;  /* 0x000000c8c432723e */ /* 0x000fe400000000ff */
[----:B------:R-:W-:Y:S05]  /*162d0*/  F2FP.PACK_AB R51, R202, R204 ;  /* 0x000000ccca33723e */ /* 0x000fea00000000ff */
[----:B------:R-:W-:Y:S02]  /*162e0*/  MUFU.EX2 R185, R185 ;  /* 0x000000b900b97308 */ /* 0x000fe40000000800 */
[-C--:B---3--:R-:W-:Y:S03]  /*162f0*/  HMMA.16816.F32 R4, R48, R60.reuse, R4 ;  /* 0x0000003c3004723c */ /* 0x088fe60000001804 */
[C---:B-1----:R-:W-:Y:S01]  /*16300*/  F2FP.PACK_AB R55, R206.reuse, R209 ;  /* 0x000000d1ce37723e */ /* 0x042fe200000000ff */
[----:B------:R-:W-:Y:S04]  /*16310*/  FADD.FTZ R209, R209, R128 ;  /* 0x00000080d1d17221 */ /* 0x000fe80000010000 */
[----:B------:R-:W1:Y:S01]  /*16320*/  MUFU.EX2 R189, R189 ;  /* 0x000000bd00bd7308 */ /* 0x000e620000000800 */
[----:B------:R-:W-:Y:S01]  /*16330*/  FADD.FTZ R209, R206, R209 ;  /* 0x000000d1ced17221 */ /* 0x000fe20000010000 */
[C---:B------:R-:W-:Y:S08]  /*16340*/  HMMA.16816.F32 R8, R52.reuse, R60, R8 ;  /* 0x0000003c3408723c */ /* 0x040ff00000001808 */
[-C--:B------:R-:W-:Y:S01]  /*16350*/  HMMA.16816.F32 R12, R52, R62.reuse, R12 ;  /* 0x0000003e340c723c */ /* 0x080fe2000000180c */
[----:B------:R-:W3:Y:S07]  /*16360*/  MUFU.EX2 R186, R186 ;  /* 0x000000ba00ba7308 */ /* 0x000eee0000000800 */
[C---:B------:R-:W-:Y:S01]  /*16370*/  HMMA.16816.F32 R16, R48.reuse, R62, R16 ;  /* 0x0000003e3010723c */ /* 0x040fe20000001810 */
[----:B------:R-:W4:Y:S02]  /*16380*/  LDSM.16.MT88.4 R60, [R218+0x1900] ;  /* 0x00190000da3c783b */ /* 0x000f240000004200 */
[----:B------:R-:W-:Y:S01]  /*16390*/  MUFU.EX2 R176, R176 ;  /* 0x000000b000b07308 */ /* 0x000fe20000000800 */
[----:B-1----:R-:W-:Y:S04]  /*163a0*/  FADD.FTZ R78, R189, R78 ;  /* 0x0000004ebd4e7221 */ /* 0x002fe80000010000 */
[-C--:B--2---:R-:W-:Y:S05]  /*163b0*/  HMMA.16816.F32 R20, R48, R56.reuse, R20 ;  /* 0x000000383014723c */ /* 0x084fea0000001814 */
[----:B------:R-:W-:Y:S03]  /*163c0*/  MUFU.EX2 R175, R175 ;  /* 0x000000af00af7308 */ /* 0x000fe60000000800 */
[C---:B------:R-:W-:Y:S04]  /*163d0*/  HMMA.16816.F32 R24, R52.reuse, R56, R24 ;  /* 0x000000383418723c */ /* 0x040fe80000001818 */
[----:B---3--:R-:W-:Y:S03]  /*163e0*/  FADD.FTZ R78, R186, R78 ;  /* 0x0000004eba4e7221 */ /* 0x008fe60000010000 */
[----:B------:R-:W1:Y:S01]  /*163f0*/  MUFU.EX2 R178, R178 ;  /* 0x000000b200b27308 */ /* 0x000e620000000800 */
[-C--:B------:R-:W-:Y:S08]  /*16400*/  HMMA.16816.F32 R28, R52, R58.reuse, R28 ;  /* 0x0000003a341c723c */ /* 0x080ff0000000181c */
[C---:B------:R-:W-:Y:S01]  /*16410*/  HMMA.16816.F32 R100, R48.reuse, R58, R100 ;  /* 0x0000003a3064723c */ /* 0x040fe20000001864 */
[----:B------:R-:W2:Y:S01]  /*16420*/  LDSM.16.MT88.4 R56, [R225+0x2100] ;  /* 0x00210000e138783b */ /* 0x000ea20000004200 */
[----:B------:R-:W3:Y:S06]  /*16430*/  MUFU.EX2 R177, R177 ;  /* 0x000000b100b17308 */ /* 0x000eec0000000800 */
[-C--:B------:R-:W-:Y:S04]  /*16440*/  HMMA.16816.F32 R32, R48, R64.reuse, R32 ;  /* 0x000000403020723c */ /* 0x080fe80000001820 */
[----:B------:R-:W5:Y:S01]  /*16450*/  MUFU.EX2 R188, R188 ;  /* 0x000000bc00bc7308 */ /* 0x000f620000000800 */
[----:B-1----:R-:W-:Y:S03]  /*16460*/  FADD.FTZ R78, R178, R78 ;  /* 0x0000004eb24e7221 */ /* 0x002fe60000010000 */
[C---:B------:R-:W-:Y:S06]  /*16470*/  HMMA.16816.F32 R104, R52.reuse, R64, R104 ;  /* 0x000000403468723c */ /* 0x040fec0000001868 */
[----:B------:R-:W1:Y:S02]  /*16480*/  MUFU.EX2 R184, R184 ;  /* 0x000000b800b87308 */ /* 0x000e640000000800 */
[-C--:B------:R-:W-:Y:S04]  /*16490*/  HMMA.16816.F32 R108, R52, R66.reuse, R108 ;  /* 0x00000042346c723c */ /* 0x080fe8000000186c */
[----:B---3--:R-:W-:Y:S04]  /*164a0*/  FADD.FTZ R78, R177, R78 ;  /* 0x0000004eb14e7221 */ /* 0x008fe80000010000 */
[C---:B------:R-:W-:Y:S01]  /*164b0*/  HMMA.16816.F32 R112, R48.reuse, R66, R112 ;  /* 0x000000423070723c */ /* 0x040fe20000001870 */
[----:B------:R-:W-:Y:S01]  /*164c0*/  LDSM.16.MT88.4 R64, [R219+0x2100] ;  /* 0x00210000db40783b */ /* 0x000fe20000004200 */
[----:B------:R-:W3:Y:S02]  /*164d0*/  MUFU.EX2 R182, R182 ;  /* 0x000000b600b67308 */ /* 0x000ee40000000800 */
[----:B-----5:R-:W-:Y:S04]  /*164e0*/  FADD.FTZ R197, R188, R197 ;  /* 0x000000c5bcc57221 */ /* 0x020fe80000010000 */
[-C--:B----4-:R-:W-:Y:S04]  /*164f0*/  HMMA.16816.F32 R36, R48, R60.reuse, R36 ;  /* 0x0000003c3024723c */ /* 0x090fe80000001824 */
[----:B------:R-:W4:Y:S01]  /*16500*/  MUFU.EX2 R180, R180 ;  /* 0x000000b400b47308 */ /* 0x000f220000000800 */
[----:B-1----:R-:W-:Y:S03]  /*16510*/  FADD.FTZ R197, R184, R197 ;  /* 0x000000c5b8c57221 */ /* 0x002fe60000010000 */
[C---:B------:R-:W-:Y:S06]  /*16520*/  HMMA.16816.F32 R116, R52.reuse, R60, R116 ;  /* 0x0000003c3474723c */ /* 0x040fec0000001874 */
[----:B------:R-:W1:Y:S02]  /*16530*/  MUFU.EX2 R187, R187 ;  /* 0x000000bb00bb7308 */ /* 0x000e640000000800 */
[-C--:B------:R-:W-:Y:S04]  /*16540*/  HMMA.16816.F32 R120, R52, R62.reuse, R120 ;  /* 0x0000003e3478723c */ /* 0x080fe80000001878 */
[----:B---3--:R-:W-:Y:S03]  /*16550*/  FADD.FTZ R197, R182, R197 ;  /* 0x000000c5b6c57221 */ /* 0x008fe60000010000 */
[----:B------:R-:W-:Y:S01]  /*16560*/  F2FP.PACK_AB R52, R184, R188 ;  /* 0x000000bcb834723e */ /* 0x000fe200000000ff */
[----:B------:R-:W-:Y:S01]  /*16570*/  HMMA.16816.F32 R124, R48, R62, R124 ;  /* 0x0000003e307c723c */ /* 0x000fe2000000187c */
[----:B------:R-:W3:Y:S01]  /*16580*/  MUFU.EX2 R183, R183 ;  /* 0x000000b700b77308 */ /* 0x000ee20000000800 */
[----:B------:R-:W5:Y:S02]  /*16590*/  LDSM.16.MT88.4 R60, [R220+0x2100] ;  /* 0x00210000dc3c783b */ /* 0x000f640000004200 */
[C---:B----4-:R-:W-:Y:S01]  /*165a0*/  F2FP.PACK_AB R54, R180.reuse, R182 ;  /* 0x000000b6b436723e */ /* 0x050fe200000000ff */
[----:B------:R-:W-:Y:S02]  /*165b0*/  FADD.FTZ R197, R180, R197 ;  /* 0x000000c5b4c57221 */ /* 0x000fe40000010000 */
[----:B------:R-:W-:Y:S01]  /*165c0*/  F2FP.PACK_AB R48, R185, R190 ;  /* 0x000000beb930723e */ /* 0x000fe200000000ff */
[----:B------:R-:W-:Y:S01]  /*165d0*/  FADD.FTZ R190, R190, R131 ;  /* 0x00000083bebe7221 */ /* 0x000fe20000010000 */
[----:B------:R-:W-:Y:S02]  /*165e0*/  F2FP.PACK_AB R49, R186, R189 ;  /* 0x000000bdba31723e */ /* 0x000fe400000000ff */
[----:B------:R-:W4:Y:S01]  /*165f0*/  MUFU.EX2 R181, R181 ;  /* 0x000000b500b57308 */ /* 0x000f220000000800 */
[----:B------:R-:W-:Y:S01]  /*16600*/  F2FP.PACK_AB R50, R175, R176 ;  /* 0x000000b0af32723e */ /* 0x000fe200000000ff */
[----:B------:R-:W-:Y:S01]  /*16610*/  FADD.FTZ R190, R185, R190 ;  /* 0x000000beb9be7221 */ /* 0x000fe20000010000 */
[----:B------:R-:W-:Y:S01]  /*16620*/  F2FP.PACK_AB R51, R177, R178 ;  /* 0x000000b2b133723e */ /* 0x000fe200000000ff */
[----:B-1----:R-:W-:Y:S02]  /*16630*/  FADD.FTZ R209, R187, R209 ;  /* 0x000000d1bbd17221 */ /* 0x002fe40000010000 */
[----:B------:R-:W-:Y:S04]  /*16640*/  FADD.FTZ R190, R176, R190 ;  /* 0x000000beb0be7221 */ /* 0x000fe80000010000 */
[-C--:B--2---:R-:W-:Y:S01]  /*16650*/  HMMA.16816.F32 R4, R48, R56.reuse, R4 ;  /* 0x000000383004723c */ /* 0x084fe20000001804 */
[----:B------:R-:W1:Y:S02]  /*16660*/  MUFU.EX2 R179, R179 ;  /* 0x000000b300b37308 */ /* 0x000e640000000800 */
[----:B------:R-:W-:Y:S01]  /*16670*/  FADD.FTZ R190, R175, R190 ;  /* 0x000000beafbe7221 */ /* 0x000fe20000010000 */
[C---:B---3--:R-:W-:Y:S01]  /*16680*/  F2FP.PACK_AB R53, R183.reuse, R187 ;  /* 0x000000bbb735723e */ /* 0x048fe200000000ff */
[----:B------:R-:W-:Y:S06]  /*16690*/  FADD.FTZ R209, R183, R209 ;  /* 0x000000d1b7d17221 */ /* 0x000fec0000010000 */
[----:B------:R-:W2:Y:S01]  /*166a0*/  MUFU.EX2 R172, R172 ;  /* 0x000000ac00ac7308 */ /* 0x000ea20000000800 */
[----:B----4-:R-:W-:Y:S09]  /*166b0*/  FADD.FTZ R209, R181, R209 ;  /* 0x000000d1b5d17221 */ /* 0x010ff20000010000 */
[----:B------:R-:W3:Y:S01]  /*166c0*/  MUFU.EX2 R168, R168 ;  /* 0x000000a800a87308 */ /* 0x000ee20000000800 */
[C---:B-1----:R-:W-:Y:S01]  /*166d0*/  F2FP.PACK_AB R55, R179.reuse, R181 ;  /* 0x000000b5b337723e */ /* 0x042fe200000000ff */
[----:B------:R-:W-:Y:S08]  /*166e0*/  FADD.FTZ R209, R179, R209 ;  /* 0x000000d1b3d17221 */ /* 0x000ff00000010000 */
[----:B------:R-:W1:Y:S01]  /*166f0*/  MUFU.EX2 R171, R171 ;  /* 0x000000ab00ab7308 */ /* 0x000e620000000800 */
[C---:B------:R-:W-:Y:S04]  /*16700*/  HMMA.16816.F32 R8, R52.reuse, R56, R8 ;  /* 0x000000383408723c */ /* 0x040fe80000001808 */
[----:B--2---:R-:W-:Y:S04]  /*16710*/  FADD.FTZ R190, R172, R190 ;  /* 0x000000beacbe7221 */ /* 0x004fe80000010000 */
[-C--:B------:R-:W-:Y:S01]  /*16720*/  HMMA.16816.F32 R12, R52, R58.reuse, R12 ;  /* 0x0000003a340c723c */ /* 0x080fe2000000180c */
[----:B------:R-:W2:Y:S03]  /*16730*/  MUFU.EX2 R169, R169 ;  /* 0x000000a900a97308 */ /* 0x000ea60000000800 */
[----:B---3--:R-:W-:Y:S04]  /*16740*/  FADD.FTZ R190, R168, R190 ;  /* 0x000000bea8be7221 */ /* 0x008fe80000010000 */
[C---:B------:R-:W-:Y:S01]  /*16750*/  HMMA.16816.F32 R16, R48.reuse, R58, R16 ;  /* 0x0000003a3010723c */ /* 0x040fe20000001810 */
[----:B------:R-:W3:Y:S02]  /*16760*/  LDSM.16.MT88.4 R56, [R218+0x2100] ;  /* 0x00210000da38783b */ /* 0x000ee40000004200 */
[----:B------:R-:W4:Y:S01]  /*16770*/  MUFU.EX2 R96, R96 ;  /* 0x0000006000607308 */ /* 0x000f220000000800 */
[----:B-1----:R-:W-:Y:S04]  /*16780*/  FADD.FTZ R78, R171, R78 ;  /* 0x0000004eab4e7221 */ /* 0x002fe80000010000 */
[-C--:B-----5:R-:W-:Y:S05]  /*16790*/  HMMA.16816.F32 R20, R48, R60.reuse, R20 ;  /* 0x0000003c3014723c */ /* 0x0a0fea0000001814 */
[----:B------:R-:W1:Y:S03]  /*167a0*/  MUFU.EX2 R174, R174 ;  /* 0x000000ae00ae7308 */ /* 0x000e660000000800 */
[C---:B------:R-:W-:Y:S04]  /*167b0*/  HMMA.16816.F32 R24, R52.reuse, R60, R24 ;  /* 0x0000003c3418723c */ /* 0x040fe80000001818 */
[----:B--2---:R-:W-:Y:S03]  /*167c0*/  FADD.FTZ R78, R169, R78 ;  /* 0x0000004ea94e7221 */ /* 0x004fe60000010000 */
[----:B------:R-:W2:Y:S01]  /*167d0*/  MUFU.EX2 R97, R97 ;  /* 0x0000006100617308 */ /* 0x000ea20000000800 */
[-C--:B------:R-:W-:Y:S04]  /*167e0*/  HMMA.16816.F32 R28, R52, R62.reuse, R28 ;  /* 0x0000003e341c723c */ /* 0x080fe8000000181c */
[----:B----4-:R-:W-:Y:S04]  /*167f0*/  FADD.FTZ R190, R96, R190 ;  /* 0x000000be60be7221 */ /* 0x010fe80000010000 */
[C---:B------:R-:W-:Y:S01]  /*16800*/  HMMA.16816.F32 R100, R48.reuse, R62, R100 ;  /* 0x0000003e3064723c */ /* 0x040fe20000001864 */
[----:B------:R-:W4:Y:S01]  /*16810*/  LDSM.16.MT88.4 R60, [R220+0x2900] ;  /* 0x00290000dc3c783b */ /* 0x000f220000004200 */
[----:B------:R-:W5:Y:S02]  /*16820*/  MUFU.EX2 R173, R173 ;  /* 0x000000ad00ad7308 */ /* 0x000f640000000800 */
[----:B-1----:R-:W-:Y:S04]  /*16830*/  FADD.FTZ R243, R174, R190 ;  /* 0x000000beaef37221 */ /* 0x002fe80000010000 */
[-C--:B------:R-:W-:Y:S04]  /*16840*/  HMMA.16816.F32 R32, R48, R64.reuse, R32 ;  /* 0x000000403020723c */ /* 0x080fe80000001820 */
[----:B------:R-:W1:Y:S01]  /*16850*/  MUFU.EX2 R88, R88 ;  /* 0x0000005800587308 */ /* 0x000e620000000800 */
[----:B--2---:R-:W-:Y:S03]  /*16860*/  FADD.FTZ R78, R97, R78 ;  /* 0x0000004e614e7221 */ /* 0x004fe60000010000 */
[C---:B------:R-:W-:Y:S06]  /*16870*/  HMMA.16816.F32 R104, R52.reuse, R64, R104 ;  /* 0x000000403468723c */ /* 0x040fec0000001868 */
[----:B------:R-:W2:Y:S01]  /*16880*/  MUFU.EX2 R89, R89 ;  /* 0x0000005900597308 */ /* 0x000ea20000000800 */
[--C-:B------:R-:W-:Y:S01]  /*16890*/  FFMA.FTZ R64, R90, c[0x0][0x2d0], -R95.reuse ;  /* 0x0000b4005a407a23 */ /* 0x100fe2000001085f */
[-C--:B------:R-:W-:Y:S04]  /*168a0*/  HMMA.16816.F32 R108, R52, R66.reuse, R108 ;  /* 0x00000042346c723c */ /* 0x080fe8000000186c */
[----:B------:R-:W-:Y:S02]  /*168b0*/  FFMA.FTZ R65, R91, c[0x0][0x2d0], -R95 ;  /* 0x0000b4005b417a23 */ /* 0x000fe4000001085f */
[----:B-----5:R-:W-:Y:S02]  /*168c0*/  FADD.FTZ R242, R173, R78 ;  /* 0x0000004eadf27221 */ /* 0x020fe40000010000 */
[C---:B------:R-:W-:Y:S01]  /*168d0*/  HMMA.16816.F32 R112, R48.reuse, R66, R112 ;  /* 0x000000423070723c */ /* 0x040fe20000001870 */
[----:B------:R-:W5:Y:S03]  /*168e0*/  MUFU.EX2 R92, R92 ;  /* 0x0000005c005c7308 */ /* 0x000f660000000800 */
[----:B-1----:R-:W-:Y:S03]  /*168f0*/  FADD.FTZ R197, R88, R197 ;  /* 0x000000c558c57221 */ /* 0x002fe60000010000 */
[--C-:B------:R-:W-:Y:S01]  /*16900*/  FFMA.FTZ R66, R94, c[0x0][0x2d0], -R95.reuse ;  /* 0x0000b4005e427a23 */ /* 0x100fe2000001085f */
[-C--:B---3--:R-:W-:Y:S03]  /*16910*/  HMMA.16816.F32 R36, R48, R56.reuse, R36 ;  /* 0x000000383024723c */ /* 0x088fe60000001824 */
[----:B------:R-:W1:Y:S01]  /*16920*/  MUFU.EX2 R170, R170 ;  /* 0x000000aa00aa7308 */ /* 0x000e620000000800 */
[----:B------:R-:W-:Y:S02]  /*16930*/  FFMA.FTZ R95, R45, c[0x0][0x2d0], -R95 ;  /* 0x0000b4002d5f7a23 */ /* 0x000fe4000001085f */
[C---:B--2---:R-:W-:Y:S02]  /*16940*/  FADD.FTZ R197, R89.reuse, R197 ;  /* 0x000000c559c57221 */ /* 0x044fe40000010000 */
[C---:B------:R-:W-:Y:S05]  /*16950*/  HMMA.16816.F32 R116, R52.reuse, R56, R116 ;  /* 0x000000383474723c */ /* 0x040fea0000001874 */
[----:B------:R-:W2:Y:S03]  /*16960*/  MUFU.EX2 R64, R64 ;  /* 0x0000004000407308 */ /* 0x000ea60000000800 */
[-C--:B------:R-:W-:Y:S04]  /*16970*/  HMMA.16816.F32 R120, R52, R58.reuse, R120 ;  /* 0x0000003a3478723c */ /* 0x080fe80000001878 */
[----:B-----5:R-:W-:Y:S03]  /*16980*/  FADD.FTZ R197, R92, R197 ;  /* 0x000000c55cc57221 */ /* 0x020fe60000010000 */
[----:B------:R-:W3:Y:S01]  /*16990*/  MUFU.EX2 R65, R65 ;  /* 0x0000004100417308 */ /* 0x000ee20000000800 */
[----:B------:R-:W-:Y:S04]  /*169a0*/  HMMA.16816.F32 R124, R48, R58, R124 ;  /* 0x0000003a307c723c */ /* 0x000fe8000000187c */
[----:B------:R-:W-:Y:S01]  /*169b0*/  F2FP.PACK_AB R52, R89, R88 ;  /* 0x000000585934723e */ /* 0x000fe200000000ff */
[C---:B-1----:R-:W-:Y:S01]  /*169c0*/  FADD.FTZ R241, R170.reuse, R197 ;  /* 0x000000c5aaf17221 */ /* 0x042fe20000010000 */
[----:B------:R-:W-:Y:S02]  /*169d0*/  F2FP.PACK_AB R54, R170, R92 ;  /* 0x0000005caa36723e */ /* 0x000fe400000000ff */
[----:B------:R-:W-:Y:S01]  /*169e0*/  F2FP.PACK_AB R48, R168, R172 ;  /* 0x000000aca830723e */ /* 0x000fe200000000ff */
[----:B------:R-:W1:Y:S03]  /*169f0*/  MUFU.EX2 R66, R66 ;  /* 0x0000004200427308 */ /* 0x000e660000000800 */
[----:B------:R-:W-:Y:S01]  /*16a00*/  F2FP.PACK_AB R49, R169, R171 ;  /* 0x000000aba931723e */ /* 0x000fe200000000ff */
[----:B--2---:R-:W-:Y:S01]  /*16a10*/  FADD.FTZ R209, R64, R209 ;  /* 0x000000d140d17221 */ /* 0x004fe20000010000 */
[----:B------:R-:W-:Y:S02]  /*16a20*/  F2FP.PACK_AB R50, R174, R96 ;  /* 0x00000060ae32723e */ /* 0x000fe400000000ff */
[----:B------:R-:W-:Y:S03]  /*16a30*/  F2FP.PACK_AB R51, R173, R97 ;  /* 0x00000061ad33723e */ /* 0x000fe600000000ff */
[----:B------:R-:W2:Y:S04]  /*16a40*/  MUFU.EX2 R95, R95 ;  /* 0x0000005f005f7308 */ /* 0x000ea80000000800 */
[-C--:B------:R-:W-:Y:S01]  /*16a50*/  HMMA.16816.F32 R160, R48, R148.reuse, R4 ;  /* 0x0000009430a0723c */ /* 0x080fe20000001804 */
[----:B------:R-:W5:Y:S02]  /*16a60*/  LDSM.16.MT88.4 R4, [R219+0x2900] ;  /* 0x00290000db04783b */ /* 0x000f640000004200 */
[C---:B---3--:R-:W-:Y:S01]  /*16a70*/  F2FP.PACK_AB R53, R65.reuse, R64 ;  /* 0x000000404135723e */ /* 0x048fe200000000ff */
[----:B------:R-:W-:Y:S04]  /*16a80*/  FADD.FTZ R209, R65, R209 ;  /* 0x000000d141d17221 */ /* 0x000fe80000010000 */
[----:B-1----:R-:W-:Y:S01]  /*16a90*/  FADD.FTZ R209, R66, R209 ;  /* 0x000000d142d17221 */ /* 0x002fe20000010000 */
[C---:B--2---:R-:W-:Y:S03]  /*16aa0*/  F2FP.PACK_AB R55, R95.reuse, R66 ;  /* 0x000000425f37723e */ /* 0x044fe600000000ff */
[----:B------:R-:W-:Y:S04]  /*16ab0*/  FADD.FTZ R240, R95, R209 ;  /* 0x000000d15ff07221 */ /* 0x000fe80000010000 */
[C---:B------:R-:W-:Y:S01]  /*16ac0*/  HMMA.16816.F32 R156, R52.reuse, R148, R8 ;  /* 0x00000094349c723c */ /* 0x040fe20000001808 */
[----:B------:R-:W1:Y:S07]  /*16ad0*/  LDSM.16.MT88.4 R8, [R218+0x2900] ;  /* 0x00290000da08783b */ /* 0x000e6e0000004200 */
        /* <DEDUP_REMOVED lines=15> */
.L_x_2455:
[----:B------:R-:W1:Y:S01]  /*16bd0*/  SHFL.BFLY PT, R7, R243, 0x2, 0x1f ;  /* 0x0c401f00f3077f89 */ /* 0x000e6200000e0000 */
[----:B------:R-:W-:-:S02]  /*16be0*/  MOV R10, RZ ;  /* 0x000000ff000a7202 */ /* 0x000fc40000000f00 */
[----:B------:R-:W-:Y:S01]  /*16bf0*/  PLOP3.LUT P4, PT, PT, PT, PT, 0x8, 0x0 ;  /* 0x000000000000781c */ /* 0x000fe20003f8e170 */
        /* <DEDUP_REMOVED lines=14> */
[----:B------:R-:W-:Y:S01]  /*16ce0*/  FSETP.NE.FTZ.AND P3, PT, R7, RZ, PT ;  /* 0x000000ff0700720b */ /* 0x000fe20003f75000 */
[----:B---3--:R-:W-:Y:S01]  /*16cf0*/  FADD.FTZ R5, R5, R9 ;  /* 0x0000000905057221 */ /* 0x008fe20000010000 */
[----:B------:R-:W-:Y:S02]  /*16d00*/  FSETP.NE.FTZ.AND P2, PT, R6, RZ, PT ;  /* 0x000000ff0600720b */ /* 0x000fe40003f55000 */
[----:B------:R-:W-:Y:S01]  /*16d10*/  MOV R9, RZ ;  /* 0x000000ff00097202 */ /* 0x000fe20000000f00 */
[----:B----4-:R-:W-:Y:S01]  /*16d20*/  FADD.FTZ R4, R4, R240 ;  /* 0x000000f004047221 */ /* 0x010fe20000010000 */
[----:B------:R-:W-:-:S04]  /*16d30*/  FSETP.NE.FTZ.AND P1, PT, R5, RZ, PT ;  /* 0x000000ff0500720b */ /* 0x000fc80003f35000 */
[----:B------:R-:W-:-:S03]  /*16d40*/  FSETP.NE.FTZ.AND P0, PT, R4, RZ, PT ;  /* 0x000000ff0400720b */ /* 0x000fc60003f15000 */
[----:B------:R-:W1:Y:S01]  /*16d50*/  @P3 MUFU.RCP R8, R7 ;  /* 0x0000000700083308 */ /* 0x000e620000001000 */
[----:B------:R-:W-:Y:S02]  /*16d60*/  @P3 MOV R14, 0x3f317218 ;  /* 0x3f317218000e3802 */ /* 0x000fe40000000f00 */
[----:B------:R-:W-:-:S03]  /*16d70*/  @P2 MOV R13, 0x3f317218 ;  /* 0x3f317218000d2802 */ /* 0x000fc60000000f00 */
[----:B------:R-:W-:Y:S02]  /*16d80*/  @P3 FMUL.FTZ R14, R14, c[0x0][0x2d0] ;  /* 0x0000b4000e0e3a20 */ /* 0x000fe40000410000 */
[----:B------:R-:W2:Y:S01]  /*16d90*/  @P2 MUFU.RCP R10, R6 ;  /* 0x00000006000a2308 */ /* 0x000ea20000001000 */
[----:B------:R-:W-:Y:S01]  /*16da0*/  @P1 MOV R12, 0x3f317218 ;  /* 0x3f317218000c1802 */ /* 0x000fe20000000f00 */
[----:B------:R-:W-:Y:S01]  /*16db0*/  @P2 FMUL.FTZ R13, R13, c[0x0][0x2d0] ;  /* 0x0000b4000d0d2a20 */ /* 0x000fe20000410000 */
[----:B------:R-:W-:-:S03]  /*16dc0*/  @P0 MOV R11, 0x3f317218 ;  /* 0x3f317218000b0802 */ /* 0x000fc60000000f00 */
[----:B------:R-:W-:Y:S02]  /*16dd0*/  @P1 FMUL.FTZ R12, R12, c[0x0][0x2d0] ;  /* 0x0000b4000c0c1a20 */ /* 0x000fe40000410000 */
[C---:B-1----:R-:W-:Y:S01]  /*16de0*/  FMUL.FTZ R160, R8.reuse, R160 ;  /* 0x000000a008a07220 */ /* 0x042fe20000410000 */
[----:B------:R-:W1:Y:S01]  /*16df0*/  @P3 MUFU.LG2 R7, R7 ;  /* 0x0000000700073308 */ /* 0x000e620000000c00 */
[C---:B------:R-:W-:Y:S02]  /*16e00*/  FMUL.FTZ R161, R8.reuse, R161 ;  /* 0x000000a108a17220 */ /* 0x040fe40000410000 */
[C---:B------:R-:W-:Y:S02]  /*16e10*/  FMUL.FTZ R148, R8.reuse, R148 ;  /* 0x0000009408947220 */ /* 0x040fe40000410000 */
[C---:B------:R-:W-:Y:S02]  /*16e20*/  FMUL.FTZ R149, R8.reuse, R149 ;  /* 0x0000009508957220 */ /* 0x040fe40000410000 */
[C---:B------:R-:W-:Y:S01]  /*16e30*/  FMUL.FTZ R144, R8.reuse, R144 ;  /* 0x0000009008907220 */ /* 0x040fe20000410000 */
[----:B------:R-:W3:Y:S01]  /*16e40*/  @P2 MUFU.LG2 R6, R6 ;  /* 0x0000000600062308 */ /* 0x000ee20000000c00 */
[----:B------:R-:W-:-:S02]  /*16e50*/  FMUL.FTZ R145, R8, R145 ;  /* 0x0000009108917220 */ /* 0x000fc40000410000 */
[C---:B------:R-:W-:Y:S02]  /*16e60*/  FMUL.FTZ R100, R8.reuse, R100 ;  /* 0x0000006408647220 */ /* 0x040fe40000410000 */
[C---:B------:R-:W-:Y:S02]  /*16e70*/  FMUL.FTZ R101, R8.reuse, R101 ;  /* 0x0000006508657220 */ /* 0x040fe40000410000 */
[C---:B------:R-:W-:Y:S01]  /*16e80*/  FMUL.FTZ R132, R8.reuse, R132 ;  /* 0x0000008408847220 */ /* 0x040fe20000410000 */
[----:B------:R-:W4:Y:S01]  /*16e90*/  @P0 MUFU.LG2 R15, R4 ;  /* 0x00000004000f0308 */ /* 0x000f220000000c00 */
[C---:B------:R-:W-:Y:S02]  /*16ea0*/  FMUL.FTZ R133, R8.reuse, R133 ;  /* 0x0000008508857220 */ /* 0x040fe40000410000 */
[C---:B------:R-:W-:Y:S02]  /*16eb0*/  FMUL.FTZ R112, R8.reuse, R112 ;  /* 0x0000007008707220 */ /* 0x040fe40000410000 */
[----:B------:R-:W-:-:S02]  /*16ec0*/  FMUL.FTZ R113, R8, R113 ;  /* 0x0000007108717220 */ /* 0x000fc40000410000 */
[C---:B------:R-:W-:Y:S01]  /*16ed0*/  FMUL.FTZ R128, R8.reuse, R128 ;  /* 0x0000008008807220 */ /* 0x040fe20000410000 */
[----:B------:R-:W5:Y:S01]  /*16ee0*/  @P1 MUFU.RCP R9, R5 ;  /* 0x0000000500091308 */ /* 0x000f620000001000 */
[C---:B------:R-:W-:Y:S02]  /*16ef0*/  FMUL.FTZ R129, R8.reuse, R129 ;  /* 0x0000008108817220 */ /* 0x040fe40000410000 */
[C---:B------:R-:W-:Y:S02]  /*16f00*/  FMUL.FTZ R124, R8.reuse, R124 ;  /* 0x0000007c087c7220 */ /* 0x040fe40000410000 */
[----:B------:R-:W-:Y:S01]  /*16f10*/  FMUL.FTZ R125, R8, R125 ;  /* 0x0000007d087d7220 */ /* 0x000fe20000410000 */
[----:B------:R-:W-:Y:S01]  /*16f20*/  MOV R8, RZ ;  /* 0x000000ff00087202 */ /* 0x000fe20000000f00 */
[C---:B--2---:R-:W-:Y:S02]  /*16f30*/  FMUL.FTZ R162, R10.reuse, R162 ;  /* 0x000000a20aa27220 */ /* 0x044fe40000410000 */
[----:B------:R-:W-:-:S02]  /*16f40*/  FMUL.FTZ R163, R10, R163 ;  /* 0x000000a30aa37220 */ /* 0x000fc40000410000 */
[C---:B------:R-:W-:Y:S01]  /*16f50*/  FMUL.FTZ R150, R10.reuse, R150 ;  /* 0x000000960a967220 */ /* 0x040fe20000410000 */
[----:B------:R2:W-:Y:S01]  /*16f60*/  @P0 MUFU.RCP R8, R4 ;  /* 0x0000000400080308 */ /* 0x0005e20000001000 */
[C---:B------:R-:W-:Y:S02]  /*16f70*/  FMUL.FTZ R151, R10.reuse, R151 ;  /* 0x000000970a977220 */ /* 0x040fe40000410000 */
[C---:B------:R-:W-:Y:S02]  /*16f80*/  FMUL.FTZ R146, R10.reuse, R146 ;  /* 0x000000920a927220 */ /* 0x040fe40000410000 */
[C---:B------:R-:W-:Y:S02]  /*16f90*/  FMUL.FTZ R147, R10.reuse, R147 ;  /* 0x000000930a937220 */ /* 0x040fe40000410000 */
[C---:B------:R-:W-:Y:S02]  /*16fa0*/  FMUL.FTZ R102, R10.reuse, R102 ;  /* 0x000000660a667220 */ /* 0x040fe40000410000 */
[----:B------:R-:W-:-:S02]  /*16fb0*/  FMUL.FTZ R103, R10, R103 ;  /* 0x000000670a677220 */ /* 0x000fc40000410000 */
[C---:B------:R-:W-:Y:S02]  /*16fc0*/  FMUL.FTZ R134, R10.reuse, R134 ;  /* 0x000000860a867220 */ /* 0x040fe40000410000 */
[C---:B------:R-:W-:Y:S02]  /*16fd0*/  FMUL.FTZ R135, R10.reuse, R135 ;  /* 0x000000870a877220 */ /* 0x040fe40000410000 */
[C---:B------:R-:W-:Y:S01]  /*16fe0*/  FMUL.FTZ R114, R10.reuse, R114 ;  /* 0x000000720a727220 */ /* 0x040fe20000410000 */
[----:B--2---:R-:W-:Y:S01]  /*16ff0*/  MOV R4, 0xff800000 ;  /* 0xff80000000047802 */ /* 0x004fe20000000f00 */
[C---:B------:R-:W-:Y:S02]  /*17000*/  FMUL.FTZ R115, R10.reuse, R115 ;  /* 0x000000730a737220 */ /* 0x040fe40000410000 */
[C---:B------:R-:W-:Y:S02]  /*17010*/  FMUL.FTZ R130, R10.reuse, R130 ;  /* 0x000000820a827220 */ /* 0x040fe40000410000 */
[----:B------:R-:W-:-:S02]  /*17020*/  FMUL.FTZ R131, R10, R131 ;  /* 0x000000830a837220 */ /* 0x000fc40000410000 */
[C---:B------:R-:W-:Y:S02]  /*17030*/  FMUL.FTZ R126, R10.reuse, R126 ;  /* 0x0000007e0a7e7220 */ /* 0x040fe40000410000 */
[----:B------:R-:W-:Y:S02]  /*17040*/  FMUL.FTZ R127, R10, R127 ;  /* 0x0000007f0a7f7220 */ /* 0x000fe40000410000 */
[----:B------:R2:W2:Y:S01]  /*17050*/  @P1 MUFU.LG2 R10, R5 ;  /* 0x00000005000a1308 */ /* 0x0004a20000000c00 */
[----:B-1----:R-:W-:Y:S02]  /*17060*/  @P3 FMUL.FTZ R7, R7, 0.69314718246459960938 ;  /* 0x3f31721807073820 */ /* 0x002fe40000410000 */
[----:B---3--:R-:W-:Y:S02]  /*17070*/  @P2 FMUL.FTZ R6, R6, 0.69314718246459960938 ;  /* 0x3f31721806062820 */ /* 0x008fe40000410000 */
[----:B----4-:R-:W-:Y:S02]  /*17080*/  @P0 FMUL.FTZ R15, R15, 0.69314718246459960938 ;  /* 0x3f3172180f0f0820 */ /* 0x010fe40000410000 */
[----:B------:R-:W-:-:S02]  /*17090*/  @P0 FMUL.FTZ R11, R11, c[0x0][0x2d0] ;  /* 0x0000b4000b0b0a20 */ /* 0x000fc40000410000 */
[C---:B-----5:R-:W-:Y:S02]  /*170a0*/  FMUL.FTZ R156, R9.reuse, R156 ;  /* 0x0000009c099c7220 */ /* 0x060fe40000410000 */
[C---:B------:R-:W-:Y:S02]  /*170b0*/  FMUL.FTZ R157, R9.reuse, R157 ;  /* 0x0000009d099d7220 */ /* 0x040fe40000410000 */
[C---:B------:R-:W-:Y:S02]  /*170c0*/  FMUL.FTZ R152, R9.reuse, R152 ;  /* 0x0000009809987220 */ /* 0x040fe40000410000 */
[C---:B------:R-:W-:Y:S01]  /*170d0*/  FMUL.FTZ R153, R9.reuse, R153 ;  /* 0x0000009909997220 */ /* 0x040fe20000410000 */
[----:B--2---:R-:W-:Y:S01]  /*170e0*/  MOV R5, 0xff800000 ;  /* 0xff80000000057802 */ /* 0x004fe20000000f00 */
[----:B------:R-:W-:Y:S02]  /*170f0*/  @P1 FMUL.FTZ R10, R10, 0.69314718246459960938 ;  /* 0x3f3172180a0a1820 */ /* 0x000fe40000410000 */
        /* <DEDUP_REMOVED lines=12> */
[----:B------:R-:W-:Y:S01]  /*171c0*/  MOV R9, 0xff800000 ;  /* 0xff80000000097802 */ /* 0x000fe20000000f00 */
        /* <DEDUP_REMOVED lines=16> */
[----:B------:R-:W-:Y:S01]  /*172d0*/  MOV R8, 0xff800000 ;  /* 0xff80000000087802 */ /* 0x000fe20000000f00 */
[----:B------:R-:W-:Y:S02]  /*172e0*/  @P3 FFMA.FTZ R4, R14, R3, R7 ;  /* 0x000000030e043223 */ /* 0x000fe40000010007 */
[----:B------:R-:W-:Y:S02]  /*172f0*/  @P2 FFMA.FTZ R5, R13, R2, R6 ;  /* 0x000000020d052223 */ /* 0x000fe40000010006 */
[----:B------:R-:W-:-:S02]  /*17300*/  @P1 FFMA.FTZ R8, R12, R0, R10 ;  /* 0x000000000c081223 */ /* 0x000fc4000001000a */
[----:B------:R-:W-:Y:S02]  /*17310*/  @P0 FFMA.FTZ R9, R11, R44, R15 ;  /* 0x0000002c0b090223 */ /* 0x000fe4000001000f */
.L_x_2393:
[----:B------:R-:W-:Y:S05]  /*17320*/  @P4 BRA `(.L_x_2474) ;  /* 0x0000149000004947 */ /* 0x000fea0003800000 */
[----:B------:R-:W1:Y:S01]  /*17330*/  S2R R7, SR_TID.X ;  /* 0x0000000000077919 */ /* 0x000e620000002100 */
[----:B------:R-:W-:Y:S01]  /*17340*/  IMAD R16, RZ, RZ, -UR9 ;  /* 0x80000009ff107e24 */ /* 0x000fe2000f8e02ff */
[----:B------:R-:W-:Y:S01]  /*17350*/  USHF.R.S32.HI UR6, URZ, 0x1f, UR9 ;  /* 0x0000001f3f067899 */ /* 0x000fe20008011409 */
[----:B------:R-:W-:Y:S01]  /*17360*/  IMAD.MOV.U32 R12, RZ, RZ, c[0x0][0x4e8] ;  /* 0x00013a00ff0c7624 */ /* 0x000fe200078e00ff */
[----:B------:R-:W2:Y:S01]  /*17370*/  S2R R0, SR_CTAID.Y ;  /* 0x0000000000007919 */ /* 0x000ea20000002600 */
[----:B------:R-:W-:Y:S01]  /*17380*/  ULDC.64 UR4, c[0x0][0x4d0] ;  /* 0x0001340000047ab9 */ /* 0x000fe20000000a00 */
[----:B------:R-:W-:Y:S01]  /*17390*/  BSSY B0, `(.L_x_2475) ;  /* 0x00000ac000007945 */ /* 0x000fe20003800000 */
[----:B------:R-:W-:Y:S01]  /*173a0*/  UIMAD UR7, UR6, UR4, URZ ;  /* 0x00000004060772a4 */ /* 0x000fe2000f8e023f */
[----:B------:R-:W3:Y:S01]  /*173b0*/  S2R R20, SR_CTAID.Z ;  /* 0x0000000000147919 */ /* 0x000ee20000002700 */
[----:B------:R-:W-:-:S03]  /*173c0*/  UIMAD.WIDE.U32 UR10, UR9, UR4, URZ ;  /* 0x00000004090a72a5 */ /* 0x000fc6000f8e003f */
[----:B------:R-:W-:Y:S01]  /*173d0*/  BAR.SYNC.DEFER_BLOCKING 0x1, 0x80 ;  /* 0x0042000000007b1d */ /* 0x000fe20000010000 */
[----:B------:R-:W-:Y:S01]  /*173e0*/  UIMAD UR5, UR9, UR5, UR7 ;  /* 0x00000005090572a4 */ /* 0x000fe2000f8e0207 */
[C---:B------:R-:W-:Y:S01]  /*173f0*/  ISETP.NE.AND P0, PT, R12.reuse, 0x1, PT ;  /* 0x000000010c00780c */ /* 0x040fe20003f05270 */
[----:B------:R-:W-:Y:S02]  /*17400*/  IMAD.U32 R23, RZ, RZ, UR11 ;  /* 0x0000000bff177e24 */ /* 0x000fe4000f8e00ff */
[----:B------:R-:W-:Y:S01]  /*17410*/  UIADD3 UR5, UR11, UR5, URZ ;  /* 0x000000050b057290 */ /* 0x000fe2000fffe03f */
[----:B------:R-:W4:Y:S01]  /*17420*/  S2R R13, SR_CTAID.X ;  /* 0x00000000000d7919 */ /* 0x000f220000002500 */
[----:B------:R-:W-:Y:S02]  /*17430*/  IMAD.U32 R22, RZ, RZ, UR10 ;  /* 0x0000000aff167e24 */ /* 0x000fe4000f8e00ff */
[----:B------:R-:W-:Y:S02]  /*17440*/  IMAD R12, R12, c[0x0][0x388], RZ ;  /* 0x0000e2000c0c7a24 */ /* 0x000fe400078e02ff */
[----:B------:R-:W-:Y:S01]  /*17450*/  IMAD.U32 R23, RZ, RZ, UR5 ;  /* 0x00000005ff177e24 */ /* 0x000fe2000f8e00ff */
[----:B-1----:R-:W-:Y:S01]  /*17460*/  SHF.R.S32.HI R3, RZ, 0x1f, R7 ;  /* 0x0000001fff037819 */ /* 0x002fe20000011407 */
[----:B------:R-:W-:-:S02]  /*17470*/  ULDC.64 UR4, c[0x0][0x438] ;  /* 0x00010e0000047ab9 */ /* 0x000fc40000000a00 */
[----:B------:R-:W-:Y:S01]  /*17480*/  UIMAD UR6, UR6, UR4, URZ ;  /* 0x00000004060672a4 */ /* 0x000fe2000f8e023f */
[CC--:B------:R-:W-:Y:S01]  /*17490*/  LEA.HI R6, R3.reuse, R7.reuse, RZ, 0x2 ;  /* 0x0000000703067211 */ /* 0x0c0fe200078f10ff */
[----:B--2---:R-:W-:Y:S01]  /*174a0*/  IMAD R16, R16, c[0x0][0x550], R0 ;  /* 0x0001540010107a24 */ /* 0x004fe200078e0200 */
[-C--:B------:R-:W-:Y:S01]  /*174b0*/  LEA.HI R3, R3, R7.reuse, RZ, 0x5 ;  /* 0x0000000703037211 */ /* 0x080fe200078f28ff */
[----:B------:R-:W-:Y:S01]  /*174c0*/  UIMAD.WIDE.U32 UR10, UR9, UR4, URZ ;  /* 0x00000004090a72a5 */ /* 0x000fe2000f8e003f */
[----:B------:R-:W-:Y:S01]  /*174d0*/  LOP3.LUT R6, R6, 0xfffffffc, RZ, 0xc0, !PT ;  /* 0xfffffffc06067812 */ /* 0x000fe200078ec0ff */
[----:B------:R-:W-:Y:S01]  /*174e0*/  UIMAD UR4, UR9, UR5, UR6 ;  /* 0x00000005090472a4 */ /* 0x000fe2000f8e0206 */
[----:B------:R-:W-:Y:S01]  /*174f0*/  LOP3.LUT R2, R3, 0xffffffe0, RZ, 0xc0, !PT ;  /* 0xffffffe003027812 */ /* 0x000fe200078ec0ff */
[----:B---3--:R-:W-:Y:S01]  /*17500*/  IMAD.WIDE.U32 R22, R20, c[0x0][0x4d8], R22 ;  /* 0x0001360014167a25 */ /* 0x008fe200078e0016 */
[----:B------:R-:W-:Y:S01]  /*17510*/  IADD3 R6, -R6, R7, RZ ;  /* 0x0000000706067210 */ /* 0x000fe20007ffe1ff */
[----:B------:R-:W-:Y:S01]  /*17520*/  UIADD3 UR4, UR11, UR4, URZ ;  /* 0x000000040b047290 */ /* 0x000fe2000fffe03f */
[--C-:B------:R-:W-:Y:S01]  /*17530*/  SHF.R.S32.HI R10, RZ, 0x5, R3.reuse ;  /* 0x00000005ff0a7819 */ /* 0x100fe20000011403 */
[----:B------:R-:W-:Y:S01]  /*17540*/  IMAD.IADD R2, R7, 0x1, -R2 ;  /* 0x0000000107027824 */ /* 0x000fe200078e0a02 */
[----:B------:R-:W-:Y:S01]  /*17550*/  LEA.HI R0, R6, R6, RZ, 0x1 ;  /* 0x0000000606007211 */ /* 0x000fe200078f08ff */
[----:B------:R-:W-:Y:S01]  /*17560*/  IMAD.U32 R19, RZ, RZ, UR11 ;  /* 0x0000000bff137e24 */ /* 0x000fe2000f8e00ff */
[----:B------:R-:W-:Y:S01]  /*17570*/  SHF.R.S32.HI R3, RZ, 0x1f, R3 ;  /* 0x0000001fff037819 */ /* 0x000fe20000011403 */
[----:B------:R-:W-:Y:S01]  /*17580*/  IMAD.U32 R11, RZ, RZ, UR4 ;  /* 0x00000004ff0b7e24 */ /* 0x000fe2000f8e00ff */
[----:B------:R-:W-:-:S02]  /*17590*/  LOP3.LUT R7, R0, 0x1ffffffe, RZ, 0xc0, !PT ;  /* 0x1ffffffe00077812 */ /* 0x000fc400078ec0ff */
[----:B------:R-:W-:Y:S02]  /*175a0*/  SHF.L.U32 R15, R0, 0x5, RZ ;  /* 0x00000005000f7819 */ /* 0x000fe400000006ff */
[----:B------:R-:W-:Y:S01]  /*175b0*/  SHF.R.S32.HI R0, RZ, 0x1f, R2 ;  /* 0x0000001fff007819 */ /* 0x000fe20000011402 */
[----:B------:R-:W-:Y:S01]  /*175c0*/  IMAD.IADD R6, R6, 0x1, -R7 ;  /* 0x0000000106067824 */ /* 0x000fe200078e0a07 */
[----:B------:R-:W-:Y:S02]  /*175d0*/  LEA.HI R7, R3, R10, RZ, 0x2 ;  /* 0x0000000a03077211 */ /* 0x000fe400078f10ff */
[----:B------:R-:W-:Y:S02]  /*175e0*/  LOP3.LUT R15, R15, 0xffffffc0, RZ, 0xc0, !PT ;  /* 0xffffffc00f0f7812 */ /* 0x000fe400078ec0ff */
[----:B------:R-:W-:Y:S02]  /*175f0*/  LOP3.LUT R7, R7, 0xffffffc, RZ, 0xc0, !PT ;  /* 0x0ffffffc07077812 */ /* 0x000fe400078ec0ff */
[----:B------:R-:W-:Y:S01]  /*17600*/  LEA.HI R0, R0, R2, RZ, 0x2 ;  /* 0x0000000200007211 */ /* 0x000fe200078f10ff */
[----:B------:R-:W-:Y:S01]  /*17610*/  IMAD R15, R6, 0x8, R15 ;  /* 0x00000008060f7824 */ /* 0x000fe200078e020f */
[----:B------:R-:W-:Y:S01]  /*17620*/  SHF.R.S32.HI R3, RZ, 0x1f, R20 ;  /* 0x0000001fff037819 */ /* 0x000fe20000011414 */
[----:B------:R-:W-:Y:S01]  /*17630*/  IMAD.IADD R10, R10, 0x1, -R7 ;  /* 0x000000010a0a7824 */ /* 0x000fe200078e0a07 */
[----:B------:R-:W-:-:S02]  /*17640*/  SHF.R.S32.HI R6, RZ, 0x2, R0 ;  /* 0x00000002ff067819 */ /* 0x000fc40000011400 */
[----:B------:R-:W-:Y:S01]  /*17650*/  MOV R18, UR10 ;  /* 0x0000000a00127c02 */ /* 0x000fe20008000f00 */
[C---:B------:R-:W-:Y:S01]  /*17660*/  IMAD R7, R3.reuse, c[0x0][0x4d8], RZ ;  /* 0x0001360003077a24 */ /* 0x040fe200078e02ff */
[----:B------:R-:W-:Y:S01]  /*17670*/  LEA R6, R10, R6, 0x4 ;  /* 0x000000060a067211 */ /* 0x000fe200078e20ff */
[----:B------:R-:W-:Y:S01]  /*17680*/  IMAD R3, R3, c[0x0][0x440], RZ ;  /* 0x0001100003037a24 */ /* 0x000fe200078e02ff */
[----:B------:R-:W-:Y:S01]  /*17690*/  SHF.R.S32.HI R14, RZ, 0x1f, R16 ;  /* 0x0000001fff0e7819 */ /* 0x000fe20000011410 */
[----:B------:R-:W-:Y:S01]  /*176a0*/  IMAD.MOV.U32 R10, RZ, RZ, R18 ;  /* 0x000000ffff0a7224 */ /* 0x000fe200078e0012 */
[----:B------:R-:W-:Y:S01]  /*176b0*/  IADD3 R15, R6, R15, RZ ;  /* 0x0000000f060f7210 */ /* 0x000fe20007ffe0ff */
[----:B------:R-:W-:Y:S01]  /*176c0*/  IMAD R7, R20, c[0x0][0x4dc], R7 ;  /* 0x0001370014077a24 */ /* 0x000fe200078e0207 */
[----:B------:R-:W-:Y:S01]  /*176d0*/  LOP3.LUT P1, RZ, R2, 0x3, RZ, 0xc0, !PT ;  /* 0x0000000302ff7812 */ /* 0x000fe2000782c0ff */
[----:B------:R-:W-:Y:S01]  /*176e0*/  IMAD R3, R20, c[0x0][0x444], R3 ;  /* 0x0001110014037a24 */ /* 0x000fe200078e0203 */
[----:B------:R-:W-:Y:S01]  /*176f0*/  LOP3.LUT R0, R0, 0x7ffffffc, RZ, 0xc0, !PT ;  /* 0x7ffffffc00007812 */ /* 0x000fe200078ec0ff */
[----:B----4-:R-:W-:-:S02]  /*17700*/  IMAD R15, R13, 0x80, R15 ;  /* 0x000000800d0f7824 */ /* 0x010fc400078e020f */
[----:B------:R-:W-:Y:S01]  /*17710*/  IMAD.WIDE.U32 R20, R20, c[0x0][0x440], R10 ;  /* 0x0001100014147a25 */ /* 0x000fe200078e000a */
[----:B------:R-:W-:-:S03]  /*17720*/  IADD3 R0, R2, -R0, RZ ;  /* 0x8000000002007210 */ /* 0x000fc60007ffe0ff */
[----:B------:R-:W-:-:S04]  /*17730*/  @P0 IMAD.HI.U32 R17, R15, c[0x0][0x4ec], RZ ;  /* 0x00013b000f110a27 */ /* 0x000fc800078e00ff */
[----:B------:R-:W-:-:S04]  /*17740*/  @P0 IMAD.HI.U32 R10, R15, c[0x0][0x4ec], RZ ;  /* 0x00013b000f0a0a27 */ /* 0x000fc800078e00ff */
[----:B------:R-:W-:Y:S01]  /*17750*/  IMAD.IADD R21, R21, 0x1, R3 ;  /* 0x0000000115157824 */ /* 0x000fe200078e0203 */
[----:B------:R-:W-:Y:S01]  /*17760*/  MOV R3, R15 ;  /* 0x0000000f00037202 */ /* 0x000fe20000000f00 */
[----:B------:R-:W-:Y:S01]  /*17770*/  IMAD.IADD R23, R23, 0x1, R7 ;  /* 0x0000000117177824 */ /* 0x000fe200078e0207 */
[----:B------:R-:W-:Y:S01]  /*17780*/  @P0 SHF.R.U32.HI R3, RZ, c[0x0][0x4f0], R17 ;  /* 0x00013c00ff030a19 */ /* 0x000fe20000011611 */
[----:B------:R-:W-:Y:S01]  /*17790*/  IMAD.MOV.U32 R7, RZ, RZ, R15 ;  /* 0x000000ffff077224 */ /* 0x000fe200078e000f */
[----:B------:R-:W-:Y:S01]  /*177a0*/  @P0 SHF.R.U32.HI R7, RZ, c[0x0][0x4f0], R10 ;  /* 0x00013c00ff070a19 */ /* 0x000fe2000001160a */
[C---:B------:R-:W-:Y:S02]  /*177b0*/  IMAD R11, R14.reuse, c[0x0][0x448], RZ ;  /* 0x000112000e0b7a24 */ /* 0x040fe400078e02ff */
[----:B------:R-:W-:Y:S01]  /*177c0*/  IMAD R10, R14, c[0x0][0x4e0], RZ ;  /* 0x000138000e0a7a24 */ /* 0x000fe200078e02ff */
[----:B------:R-:W-:Y:S01]  /*177d0*/  SHF.R.S32.HI R14, RZ, 0x1f, R7 ;  /* 0x0000001fff0e7819 */ /* 0x000fe20000011407 */
[----:B------:R-:W-:-:S02]  /*177e0*/  IMAD.MOV R18, RZ, RZ, -R3 ;  /* 0x000000ffff127224 */ /* 0x000fc400078e0a03 */
[C---:B------:R-:W-:Y:S02]  /*177f0*/  IMAD R11, R16.reuse, c[0x0][0x44c], R11 ;  /* 0x00011300100b7a24 */ /* 0x040fe400078e020b */
[----:B------:R-:W-:-:S04]  /*17800*/  IMAD.WIDE.U32 R20, R16, c[0x0][0x448], R20 ;  /* 0x0001120010147a25 */ /* 0x000fc800078e0014 */
[C---:B------:R-:W-:Y:S01]  /*17810*/  IMAD R10, R16.reuse, c[0x0][0x4e4], R10 ;  /* 0x00013900100a7a24 */ /* 0x040fe200078e020a */
[----:B------:R-:W-:Y:S01]  /*17820*/  IADD3 R21, R21, R11, RZ ;  /* 0x0000000b15157210 */ /* 0x000fe20007ffe0ff */
[----:B------:R-:W-:Y:S01]  /*17830*/  IMAD.WIDE.U32 R16, R16, c[0x0][0x4e0], R22 ;  /* 0x0001380010107a25 */ /* 0x000fe200078e0016 */
[----:B------:R-:W-:-:S03]  /*17840*/  SHF.R.S32.HI R11, RZ, 0x1f, R3 ;  /* 0x0000001fff0b7819 */ /* 0x000fc60000011403 */
[----:B------:R-:W-:Y:S01]  /*17850*/  IMAD R18, R18, c[0x0][0x4e8], R15 ;  /* 0x00013a0012127a24 */ /* 0x000fe200078e020f */
[----:B------:R-:W-:Y:S01]  /*17860*/  IADD3 R16, P0, R3, R16, RZ ;  /* 0x0000001003107210 */ /* 0x000fe20007f1e0ff */
[----:B------:R-:W-:Y:S02]  /*17870*/  IMAD R14, R14, c[0x0][0x430], RZ ;  /* 0x00010c000e0e7a24 */ /* 0x000fe400078e02ff */
[----:B------:R-:W-:Y:S01]  /*17880*/  IMAD R13, R13, 0x80, R6 ;  /* 0x000000800d0d7824 */ /* 0x000fe200078e0206 */
[----:B------:R-:W-:Y:S01]  /*17890*/  SHF.R.S32.HI R3, RZ, 0x1f, R18 ;  /* 0x0000001fff037819 */ /* 0x000fe20000011412 */
[----:B------:R-:W-:Y:S01]  /*178a0*/  IMAD R14, R7, c[0x0][0x434], R14 ;  /* 0x00010d00070e7a24 */ /* 0x000fe200078e020e */
[----:B------:R-:W-:Y:S01]  /*178b0*/  IADD3.X R17, R11, R17, R10, P0, !PT ;  /* 0x000000110b117210 */ /* 0x000fe200007fe40a */
[----:B------:R-:W-:Y:S01]  /*178c0*/  IMAD.WIDE.U32 R10, R7, c[0x0][0x430], R20 ;  /* 0x00010c00070a7a25 */ /* 0x000fe200078e0014 */
[----:B------:R-:W-:-:S03]  /*178d0*/  ISETP.GE.OR P4, PT, R13, R12, P1 ;  /* 0x0000000c0d00720c */ /* 0x000fc60000f86670 */
[----:B------:R-:W-:Y:S02]  /*178e0*/  IMAD R3, R3, c[0x0][0x4c8], RZ ;  /* 0x0001320003037a24 */ /* 0x000fe400078e02ff */
[----:B------:R-:W-:Y:S02]  /*178f0*/  IMAD.MOV R7, RZ, RZ, -R7 ;  /* 0x000000ffff077224 */ /* 0x000fe400078e0a07 */
[----:B------:R-:W-:-:S04]  /*17900*/  IMAD.WIDE.U32 R16, R18, c[0x0][0x4c8], R16 ;  /* 0x0001320012107a25 */ /* 0x000fc800078e0010 */
[----:B------:R-:W-:Y:S02]  /*17910*/  IMAD R3, R18, c[0x0][0x4cc], R3 ;  /* 0x0001330012037a24 */ /* 0x000fe400078e0203 */
[----:B------:R-:W-:Y:S02]  /*17920*/  IMAD R7, R7, c[0x0][0x4e8], R15 ;  /* 0x00013a0007077a24 */ /* 0x000fe400078e020f */
[----:B------:R-:W-:Y:S01]  /*17930*/  IMAD.IADD R11, R11, 0x1, R14 ;  /* 0x000000010b0b7824 */ /* 0x000fe200078e020e */
[----:B------:R-:W-:Y:S01]  /*17940*/  LEA R14, P0, R16, c[0x0][0x4a8], 0x2 ;  /* 0x00012a00100e7a11 */ /* 0x000fe200078010ff */
[----:B------:R-:W-:Y:S01]  /*17950*/  IMAD.SHL.U32 R0, R0, 0x2, RZ ;  /* 0x0000000200007824 */ /* 0x000fe200078e00ff */
[----:B------:R-:W-:Y:S01]  /*17960*/  IADD3 R15, R17, R3, RZ ;  /* 0x00000003110f7210 */ /* 0x000fe20007ffe0ff */
[----:B------:R-:W-:Y:S01]  /*17970*/  IMAD.WIDE.U32 R22, R7, c[0x0][0x428], R10 ;  /* 0x00010a0007167a25 */ /* 0x000fe200078e000a */
[----:B------:R-:W-:Y:S01]  /*17980*/  SHF.R.S32.HI R3, RZ, 0x1f, R7 ;  /* 0x0000001fff037819 */ /* 0x000fe20000011407 */
[----:B------:R-:W-:Y:S01]  /*17990*/  SHFL.IDX PT, R20, R14, RZ, 0x1c1f ;  /* 0x001c1fff0e147589 */ /* 0x000fe200000e0000 */
[----:B------:R-:W-:-:S02]  /*179a0*/  LEA.HI.X R6, R16, c[0x0][0x4ac], R15, 0x2, P0 ;  /* 0x00012b0010067a11 */ /* 0x000fc400000f140f */
[----:B------:R-:W-:Y:S01]  /*179b0*/  IADD3 R11, R13, 0x8, RZ ;  /* 0x000000080d0b7810 */ /* 0x000fe20007ffe0ff */
[----:B------:R-:W-:Y:S01]  /*179c0*/  SHFL.IDX PT, R18, R14, 0x1, 0x1c1f ;  /* 0x003c1f000e127f89 */ /* 0x000fe200000e0000 */
[----:B------:R-:W-:Y:S01]  /*179d0*/  IMAD R3, R3, c[0x0][0x428], RZ ;  /* 0x00010a0003037a24 */ /* 0x000fe200078e02ff */
[----:B------:R-:W-:Y:S02]  /*179e0*/  IADD3 R10, R13, 0x40, RZ ;  /* 0x000000400d0a7810 */ /* 0x000fe40007ffe0ff */
[----:B------:R-:W1:Y:S01]  /*179f0*/  SHFL.IDX PT, R21, R6, RZ, 0x1c1f ;  /* 0x001c1fff06157589 */ /* 0x000e6200000e0000 */
[----:B------:R-:W-:Y:S01]  /*17a00*/  IMAD R3, R7, c[0x0][0x42c], R3 ;  /* 0x00010b0007037a24 */ /* 0x000fe200078e0203 */
[----:B------:R-:W-:Y:S02]  /*17a10*/  IADD3 R7, R13, 0x48, RZ ;  /* 0x000000480d077810 */ /* 0x000fe40007ffe0ff */
[----:B------:R-:W2:Y:S01]  /*17a20*/  SHFL.IDX PT, R19, R6, 0x1, 0x1c1f ;  /* 0x003c1f0006137f89 */ /* 0x000ea200000e0000 */
[-C--:B------:R-:W-:Y:S01]  /*17a30*/  ISETP.GE.OR P3, PT, R11, R12.reuse, P1 ;  /* 0x0000000c0b00720c */ /* 0x080fe20000f66670 */
[----:B------:R-:W-:Y:S01]  /*17a40*/  IMAD.IADD R3, R23, 0x1, R3 ;  /* 0x0000000117037824 */ /* 0x000fe200078e0203 */
[-C--:B------:R-:W-:Y:S01]  /*17a50*/  ISETP.GE.OR P2, PT, R10, R12.reuse, P1 ;  /* 0x0000000c0a00720c */ /* 0x080fe20000f46670 */
[----:B------:R-:W-:Y:S01]  /*17a60*/  SHFL.IDX PT, R16, R14, 0x2, 0x1c1f ;  /* 0x005c1f000e107f89 */ /* 0x000fe200000e0000 */
[----:B------:R-:W-:-:S02]  /*17a70*/  ISETP.GE.OR P1, PT, R7, R12, P1 ;  /* 0x0000000c0700720c */ /* 0x000fc40000f26670 */
[-C--:B------:R-:W-:Y:S01]  /*17a80*/  ISETP.GE.AND P5, PT, R10, R12.reuse, PT ;  /* 0x0000000c0a00720c */ /* 0x080fe20003fa6270 */
[----:B------:R-:W3:Y:S01]  /*17a90*/  SHFL.IDX PT, R17, R6, 0x2, 0x1c1f ;  /* 0x005c1f0006117f89 */ /* 0x000ee200000e0000 */
[----:B------:R-:W-:-:S03]  /*17aa0*/  ISETP.GE.AND P6, PT, R7, R12, PT ;  /* 0x0000000c0700720c */ /* 0x000fc60003fc6270 */
[----:B------:R-:W-:Y:S04]  /*17ab0*/  SHFL.IDX PT, R14, R14, 0x3, 0x1c1f ;  /* 0x007c1f000e0e7f89 */ /* 0x000fe800000e0000 */
[----:B------:R4:W4:Y:S04]  /*17ac0*/  SHFL.IDX PT, R15, R6, 0x3, 0x1c1f ;  /* 0x007c1f00060f7f89 */ /* 0x00092800000e0000 */
[----:B-1----:R1:W-:Y:S04]  /*17ad0*/  @!P4 ST.E [R20.64], R4 ;  /* 0x000000041400c985 */ /* 0x0023e8000c101910 */
[----:B--2---:R1:W-:Y:S04]  /*17ae0*/  @!P3 ST.E [R18.64], R5 ;  /* 0x000000051200b985 */ /* 0x0043e8000c101910 */
[----:B---3--:R1:W-:Y:S01]  /*17af0*/  @!P2 ST.E [R16.64], R8 ;  /* 0x000000081000a985 */ /* 0x0083e2000c101910 */
[----:B----4-:R-:W-:-:S03]  /*17b00*/  LEA R6, P0, R22, c[0x0][0x400], 0x2 ;  /* 0x0001000016067a11 */ /* 0x010fc600078010ff */
[----:B------:R1:W-:Y:S01]  /*17b10*/  @!P1 ST.E [R14.64], R9 ;  /* 0x000000090e009985 */ /* 0x0003e2000c101910 */
[-C--:B------:R-:W-:Y:S02]  /*17b20*/  ISETP.GE.AND P1, PT, R13, R12.reuse, PT ;  /* 0x0000000c0d00720c */ /* 0x080fe40003f26270 */
[----:B------:R-:W-:Y:S01]  /*17b30*/  LEA.HI.X R3, R22, c[0x0][0x404], R3, 0x2, P0 ;  /* 0x0001010016037a11 */ /* 0x000fe200000f1403 */
[----:B------:R1:W2:Y:S01]  /*17b40*/  SHFL.IDX PT, R20, R6, RZ, 0x1c1f ;  /* 0x001c1fff06147589 */ /* 0x0002a200000e0000 */
[----:B------:R-:W-:-:S03]  /*17b50*/  ISETP.GE.AND P0, PT, R11, R12, PT ;  /* 0x0000000c0b00720c */ /* 0x000fc60003f06270 */
[----:B------:R1:W3:Y:S06]  /*17b60*/  SHFL.IDX PT, R21, R3, RZ, 0x1c1f ;  /* 0x001c1fff03157589 */ /* 0x0002ec00000e0000 */
[----:B------:R-:W-:Y:S05]  /*17b70*/  @P1 BRA `(.L_x_2476) ;  /* 0x000002d000001947 */ /* 0x000fea0003800000 */
[C---:B-1----:R-:W-:Y:S02]  /*17b80*/  IADD3 R5, R0.reuse, 0x8, RZ ;  /* 0x0000000800057810 */ /* 0x042fe40007ffe0ff */
[----:B------:R-:W-:Y:S02]  /*17b90*/  IADD3 R4, R0, 0x10, RZ ;  /* 0x0000001000047810 */ /* 0x000fe40007ffe0ff */
[----:B------:R-:W-:-:S02]  /*17ba0*/  ISETP.GE.AND P3, PT, R5, c[0x0][0x3c8], PT ;  /* 0x0000f20005007a0c */ /* 0x000fc40003f66270 */
[----:B------:R-:W-:Y:S02]  /*17bb0*/  IADD3 R2, R0, 0x18, RZ ;  /* 0x0000001800027810 */ /* 0x000fe40007ffe0ff */
[----:B------:R-:W-:Y:S02]  /*17bc0*/  ISETP.GE.AND P2, PT, R4, c[0x0][0x3c8], PT ;  /* 0x0000f20004007a0c */ /* 0x000fe40003f46270 */
[----:B------:R-:W-:Y:S02]  /*17bd0*/  ISETP.GE.AND P1, PT, R2, c[0x0][0x3c8], PT ;  /* 0x0000f20002007a0c */ /* 0x000fe40003f26270 */
[C---:B------:R-:W-:Y:S02]  /*17be0*/  ISETP.GE.AND P4, PT, R0.reuse, c[0x0][0x3c8], PT ;  /* 0x0000f20000007a0c */ /* 0x040fe40003f86270 */
[----:B------:R-:W-:-:S03]  /*17bf0*/  IADD3 R7, R0, 0x30, RZ ;  /* 0x0000003000077810 */ /* 0x000fc60007ffe0ff */
[----:B------:R-:W-:-:S04]  /*17c00*/  @!P3 LEA.HI R5, R5, R5, RZ, 0x1 ;  /* 0x000000050505b211 */ /* 0x000fc800078f08ff */
[----:B------:R-:W-:Y:S02]  /*17c10*/  @!P2 LEA.HI R4, R4, R4, RZ, 0x1 ;  /* 0x000000040404a211 */ /* 0x000fe400078f08ff */
[----:B------:R-:W-:Y:S02]  /*17c20*/  @!P3 LOP3.LUT R5, R5, 0xfffffffe, RZ, 0xc0, !PT ;  /* 0xfffffffe0505b812 */ /* 0x000fe400078ec0ff */
[----:B------:R-:W-:Y:S01]  /*17c30*/  @!P1 LEA.HI R2, R2, R2, RZ, 0x1 ;  /* 0x0000000202029211 */ /* 0x000fe200078f08ff */
[--C-:B--23--:R-:W-:Y:S01]  /*17c40*/  @!P4 IMAD.WIDE R8, R0, 0x4, R20.reuse ;  /* 0x000000040008c825 */ /* 0x10cfe200078e0214 */
[----:B------:R-:W-:Y:S02]  /*17c50*/  @!P2 LOP3.LUT R4, R4, 0xfffffffe, RZ, 0xc0, !PT ;  /* 0xfffffffe0404a812 */ /* 0x000fe400078ec0ff */
[----:B------:R-:W-:Y:S01]  /*17c60*/  @!P1 LOP3.LUT R2, R2, 0xfffffffe, RZ, 0xc0, !PT ;  /* 0xfffffffe02029812 */ /* 0x000fe200078ec0ff */
[--C-:B------:R-:W-:Y:S01]  /*17c70*/  @!P3 IMAD.WIDE R10, R5, 0x4, R20.reuse ;  /* 0x00000004050ab825 */ /* 0x100fe200078e0214 */
[----:B------:R1:W-:Y:S03]  /*17c80*/  @!P4 ST.E.64 [R8.64], R160 ;  /* 0x000000a00800c985 */ /* 0x0003e6000c101b10 */
[----:B------:R-:W-:Y:S01]  /*17c90*/  @!P2 IMAD.WIDE R4, R4, 0x4, R20 ;  /* 0x000000040404a825 */ /* 0x000fe200078e0214 */
[----:B------:R-:W-:Y:S04]  /*17ca0*/  @!P3 ST.E.64 [R10.64], R148 ;  /* 0x000000940a00b985 */ /* 0x000fe8000c101b10 */
[----:B------:R2:W-:Y:S01]  /*17cb0*/  @!P2 ST.E.64 [R4.64], R144 ;  /* 0x000000900400a985 */ /* 0x0005e2000c101b10 */
[----:B------:R-:W-:-:S13]  /*17cc0*/  ISETP.GE.AND P2, PT, R7, c[0x0][0x3c8], PT ;  /* 0x0000f20007007a0c */ /* 0x000fda0003f46270 */
[----:B------:R-:W-:-:S04]  /*17cd0*/  @!P2 LEA.HI R7, R7, R7, RZ, 0x1 ;  /* 0x000000070707a211 */ /* 0x000fc800078f08ff */
[----:B------:R-:W-:Y:S01]  /*17ce0*/  @!P2 LOP3.LUT R7, R7, 0xfffffffe, RZ, 0xc0, !PT ;  /* 0xfffffffe0707a812 */ /* 0x000fe200078ec0ff */
[----:B-1----:R-:W-:Y:S01]  /*17cf0*/  @!P1 IMAD.WIDE R8, R2, 0x4, R20 ;  /* 0x0000000402089825 */ /* 0x002fe200078e0214 */
[----:B------:R-:W-:-:S03]  /*17d00*/  IADD3 R2, R0, 0x20, RZ ;  /* 0x0000002000027810 */ /* 0x000fc60007ffe0ff */
[----:B------:R-:W-:Y:S01]  /*17d10*/  @!P2 IMAD.WIDE R12, R7, 0x4, R20 ;  /* 0x00000004070ca825 */ /* 0x000fe200078e0214 */
[----:B------:R-:W-:Y:S01]  /*17d20*/  ISETP.GE.AND P4, PT, R2, c[0x0][0x3c8], PT ;  /* 0x0000f20002007a0c */ /* 0x000fe20003f86270 */
[----:B------:R1:W-:Y:S01]  /*17d30*/  @!P1 ST.E.64 [R8.64], R100 ;  /* 0x0000006408009985 */ /* 0x0003e2000c101b10 */
[C---:B--2---:R-:W-:Y:S02]  /*17d40*/  IADD3 R4, R0.reuse, 0x28, RZ ;  /* 0x0000002800047810 */ /* 0x044fe40007ffe0ff */
[----:B------:R-:W-:Y:S02]  /*17d50*/  IADD3 R5, R0, 0x38, RZ ;  /* 0x0000003800057810 */ /* 0x000fe40007ffe0ff */
[----:B------:R-:W-:Y:S02]  /*17d60*/  ISETP.GE.AND P3, PT, R4, c[0x0][0x3c8], PT ;  /* 0x0000f20004007a0c */ /* 0x000fe40003f66270 */
[----:B------:R-:W-:-:S05]  /*17d70*/  ISETP.GE.AND P1, PT, R5, c[0x0][0x3c8], PT ;  /* 0x0000f20005007a0c */ /* 0x000fca0003f26270 */
[----:B------:R-:W-:-:S04]  /*17d80*/  @!P4 LEA.HI R2, R2, R2, RZ, 0x1 ;  /* 0x000000020202c211 */ /* 0x000fc800078f08ff */
[----:B------:R-:W-:Y:S02]  /*17d90*/  @!P4 LOP3.LUT R2, R2, 0xfffffffe, RZ, 0xc0, !PT ;  /* 0xfffffffe0202c812 */ /* 0x000fe400078ec0ff */
[----:B------:R-:W-:Y:S02]  /*17da0*/  @!P3 LEA.HI R4, R4, R4, RZ, 0x1 ;  /* 0x000000040404b211 */ /* 0x000fe400078f08ff */
[----:B------:R-:W-:Y:S02]  /*17db0*/  @!P1 LEA.HI R5, R5, R5, RZ, 0x1 ;  /* 0x0000000505059211 */ /* 0x000fe400078f08ff */
[----:B------:R-:W-:Y:S02]  /*17dc0*/  @!P3 LOP3.LUT R4, R4, 0xfffffffe, RZ, 0xc0, !PT ;  /* 0xfffffffe0404b812 */ /* 0x000fe400078ec0ff */
[----:B------:R-:W-:-:S03]  /*17dd0*/  @!P1 LOP3.LUT R5, R5, 0xfffffffe, RZ, 0xc0, !PT ;  /* 0xfffffffe05059812 */ /* 0x000fc600078ec0ff */
[----:B------:R-:W-:-:S04]  /*17de0*/  @!P3 IMAD.WIDE R10, R4, 0x4, R20 ;  /* 0x00000004040ab825 */ /* 0x000fc800078e0214 */
[----:B-1----:R-:W-:-:S04]  /*17df0*/  @!P4 IMAD.WIDE R8, R2, 0x4, R20 ;  /* 0x000000040208c825 */ /* 0x002fc800078e0214 */
[----:B------:R-:W-:Y:S01]  /*17e00*/  @!P1 IMAD.WIDE R20, R5, 0x4, R20 ;  /* 0x0000000405149825 */ /* 0x000fe200078e0214 */
[----:B------:R1:W-:Y:S04]  /*17e10*/  @!P4 ST.E.64 [R8.64], R132 ;  /* 0x000000840800c985 */ /* 0x0003e8000c101b10 */
[----:B------:R1:W-:Y:S04]  /*17e20*/  @!P3 ST.E.64 [R10.64], R112 ;  /* 0x000000700a00b985 */ /* 0x0003e8000c101b10 */
[----:B------:R1:W-:Y:S04]  /*17e30*/  @!P2 ST.E.64 [R12.64], R128 ;  /* 0x000000800c00a985 */ /* 0x0003e8000c101b10 */
[----:B------:R1:W-:Y:S02]  /*17e40*/  @!P1 ST.E.64 [R20.64], R124 ;  /* 0x0000007c14009985 */ /* 0x0003e4000c101b10 */
.L_x_2476:
[----:B------:R-:W-:Y:S05]  /*17e50*/  BSYNC B0 ;  /* 0x0000000000007941 */ /* 0x000fea0003800000 */
.L_x_2475:
[----:B-1----:R1:W4:Y:S01]  /*17e60*/  SHFL.IDX PT, R9, R3, 0x1, 0x1c1f ;  /* 0x003c1f0003097f89 */ /* 0x00232200000e0000 */
[----:B------:R-:W-:Y:S03]  /*17e70*/  BSSY B0, `(.L_x_2477) ;  /* 0x0000030000007945 */ /* 0x000fe60003800000 */
[----:B------:R1:W3:Y:S01]  /*17e80*/  SHFL.IDX PT, R8, R6, 0x1, 0x1c1f ;  /* 0x003c1f0006087f89 */ /* 0x0002e200000e0000 */
[----:B------:R-:W-:Y:S05]  /*17e90*/  @P0 BRA `(.L_x_2478) ;  /* 0x000002d000000947 */ /* 0x000fea0003800000 */
[C---:B------:R-:W-:Y:S02]  /*17ea0*/  IADD3 R4, R0.reuse, 0x8, RZ ;  /* 0x0000000800047810 */ /* 0x040fe40007ffe0ff */
[----:B------:R-:W-:-:S02]  /*17eb0*/  IADD3 R2, R0, 0x10, RZ ;  /* 0x0000001000027810 */ /* 0x000fc40007ffe0ff */
[----:B------:R-:W-:Y:S02]  /*17ec0*/  ISETP.GE.AND P1, PT, R4, c[0x0][0x3c8], PT ;  /* 0x0000f20004007a0c */ /* 0x000fe40003f26270 */
[----:B------:R-:W-:Y:S02]  /*17ed0*/  ISETP.GE.AND P0, PT, R2, c[0x0][0x3c8], PT ;  /* 0x0000f20002007a0c */ /* 0x000fe40003f06270 */
[C---:B------:R-:W-:Y:S02]  /*17ee0*/  ISETP.GE.AND P2, PT, R0.reuse, c[0x0][0x3c8], PT ;  /* 0x0000f20000007a0c */ /* 0x040fe40003f46270 */
[----:B------:R-:W-:-:S07]  /*17ef0*/  IADD3 R7, R0, 0x30, RZ ;  /* 0x0000003000077810 */ /* 0x000fce0007ffe0ff */
[----:B------:R-:W-:Y:S02]  /*17f00*/  @!P1 LEA.HI R4, R4, R4, RZ, 0x1 ;  /* 0x0000000404049211 */ /* 0x000fe400078f08ff */
[----:B------:R-:W-:Y:S02]  /*17f10*/  @!P0 LEA.HI R2, R2, R2, RZ, 0x1 ;  /* 0x0000000202028211 */ /* 0x000fe400078f08ff */
[----:B------:R-:W-:Y:S01]  /*17f20*/  @!P1 LOP3.LUT R4, R4, 0xfffffffe, RZ, 0xc0, !PT ;  /* 0xfffffffe04049812 */ /* 0x000fe200078ec0ff */
[----:B---34-:R-:W-:Y:S01]  /*17f30*/  @!P2 IMAD.WIDE R10, R0, 0x4, R8 ;  /* 0x00000004000aa825 */ /* 0x018fe200078e0208 */
[----:B------:R-:W-:-:S03]  /*17f40*/  @!P0 LOP3.LUT R2, R2, 0xfffffffe, RZ, 0xc0, !PT ;  /* 0xfffffffe02028812 */ /* 0x000fc600078ec0ff */
[--C-:B------:R-:W-:Y:S01]  /*17f50*/  @!P1 IMAD.WIDE R4, R4, 0x4, R8.reuse ;  /* 0x0000000404049825 */ /* 0x100fe200078e0208 */
[----:B------:R3:W-:Y:S03]  /*17f60*/  @!P2 ST.E.64 [R10.64], R162 ;  /* 0x000000a20a00a985 */ /* 0x0007e6000c101b10 */
[----:B------:R-:W-:Y:S01]  /*17f70*/  @!P0 IMAD.WIDE R12, R2, 0x4, R8 ;  /* 0x00000004020c8825 */ /* 0x000fe200078e0208 */
[----:B------:R-:W-:Y:S01]  /*17f80*/  IADD3 R2, R0, 0x18, RZ ;  /* 0x0000001800027810 */ /* 0x000fe20007ffe0ff */
[----:B------:R4:W-:Y:S01]  /*17f90*/  @!P1 ST.E.64 [R4.64], R150 ;  /* 0x0000009604009985 */ /* 0x0009e2000c101b10 */
[C---:B------:R-:W-:Y:S02]  /*17fa0*/  ISETP.GE.AND P1, PT, R7.reuse, c[0x0][0x3c8], PT ;  /* 0x0000f20007007a0c */ /* 0x040fe40003f26270 */
[----:B------:R-:W-:Y:S01]  /*17fb0*/  ISETP.GE.AND P4, PT, R2, c[0x0][0x3c8], PT ;  /* 0x0000f20002007a0c */ /* 0x000fe20003f86270 */
[----:B------:R1:W-:Y:S10]  /*17fc0*/  @!P0 ST.E.64 [R12.64], R146 ;  /* 0x000000920c008985 */ /* 0x0003f4000c101b10 */
[----:B------:R-:W-:-:S02]  /*17fd0*/  @!P1 LEA.HI R7, R7, R7, RZ, 0x1 ;  /* 0x0000000707079211 */ /* 0x000fc400078f08ff */
[----:B------:R-:W-:Y:S02]  /*17fe0*/  @!P4 LEA.HI R2, R2, R2, RZ, 0x1 ;  /* 0x000000020202c211 */ /* 0x000fe400078f08ff */
[----:B------:R-:W-:Y:S02]  /*17ff0*/  @!P1 LOP3.LUT R7, R7, 0xfffffffe, RZ, 0xc0, !PT ;  /* 0xfffffffe07079812 */ /* 0x000fe400078ec0ff */
[----:B------:R-:W-:-:S03]  /*18000*/  @!P4 LOP3.LUT R2, R2, 0xfffffffe, RZ, 0xc0, !PT ;  /* 0xfffffffe0202c812 */ /* 0x000fc600078ec0ff */
[----:B------:R-:W-:Y:S01]  /*18010*/  @!P1 IMAD.WIDE R16, R7, 0x4, R8 ;  /* 0x0000000407109825 */ /* 0x000fe200078e0208 */
[----:B---3--:R-:W-:-:S04]  /*18020*/  IADD3 R10, R0, 0x28, RZ ;  /* 0x00000028000a7810 */ /* 0x008fc80007ffe0ff */
[----:B------:R-:W-:Y:S02]  /*18030*/  ISETP.GE.AND P2, PT, R10, c[0x0][0x3c8], PT ;  /* 0x0000f2000a007a0c */ /* 0x000fe40003f46270 */
[C---:B----4-:R-:W-:Y:S02]  /*18040*/  IADD3 R4, R0.reuse, 0x20, RZ ;  /* 0x0000002000047810 */ /* 0x050fe40007ffe0ff */
[----:B------:R-:W-:Y:S01]  /*18050*/  IADD3 R5, R0, 0x38, RZ ;  /* 0x0000003800057810 */ /* 0x000fe20007ffe0ff */
[----:B-1----:R-:W-:Y:S01]  /*18060*/  @!P4 IMAD.WIDE R12, R2, 0x4, R8 ;  /* 0x00000004020cc825 */ /* 0x002fe200078e0208 */
[----:B------:R-:W-:Y:S02]  /*18070*/  ISETP.GE.AND P3, PT, R4, c[0x0][0x3c8], PT ;  /* 0x0000f20004007a0c */ /* 0x000fe40003f66270 */
[----:B------:R-:W-:Y:S02]  /*18080*/  ISETP.GE.AND P0, PT, R5, c[0x0][0x3c8], PT ;  /* 0x0000f20005007a0c */ /* 0x000fe40003f06270 */
[----:B------:R1:W-:Y:S03]  /*18090*/  @!P4 ST.E.64 [R12.64], R102 ;  /* 0x000000660c00c985 */ /* 0x0003e6000c101b10 */
[----:B------:R-:W-:-:S04]  /*180a0*/  @!P2 LEA.HI R10, R10, R10, RZ, 0x1 ;  /* 0x0000000a0a0aa211 */ /* 0x000fc800078f08ff */
[----:B------:R-:W-:Y:S02]  /*180b0*/  @!P2 LOP3.LUT R10, R10, 0xfffffffe, RZ, 0xc0, !PT ;  /* 0xfffffffe0a0aa812 */ /* 0x000fe400078ec0ff */
[----:B------:R-:W-:Y:S02]  /*180c0*/  @!P3 LEA.HI R4, R4, R4, RZ, 0x1 ;  /* 0x000000040404b211 */ /* 0x000fe400078f08ff */
[----:B------:R-:W-:Y:S01]  /*180d0*/  @!P0 LEA.HI R5, R5, R5, RZ, 0x1 ;  /* 0x0000000505058211 */ /* 0x000fe200078f08ff */
[----:B------:R-:W-:Y:S01]  /*180e0*/  @!P2 IMAD.WIDE R10, R10, 0x4, R8 ;  /* 0x000000040a0aa825 */ /* 0x000fe200078e0208 */
[----:B------:R-:W-:Y:S02]  /*180f0*/  @!P3 LOP3.LUT R4, R4, 0xfffffffe, RZ, 0xc0, !PT ;  /* 0xfffffffe0404b812 */ /* 0x000fe400078ec0ff */
[----:B------:R-:W-:-:S03]  /*18100*/  @!P0 LOP3.LUT R5, R5, 0xfffffffe, RZ, 0xc0, !PT ;  /* 0xfffffffe05058812 */ /* 0x000fc600078ec0ff */
[----:B------:R-:W-:-:S04]  /*18110*/  @!P3 IMAD.WIDE R14, R4, 0x4, R8 ;  /* 0x00000004040eb825 */ /* 0x000fc800078e0208 */
[----:B------:R-:W-:Y:S01]  /*18120*/  @!P0 IMAD.WIDE R8, R5, 0x4, R8 ;  /* 0x0000000405088825 */ /* 0x000fe200078e0208 */
[----:B------:R1:W-:Y:S04]  /*18130*/  @!P3 ST.E.64 [R14.64], R134 ;  /* 0x000000860e00b985 */ /* 0x0003e8000c101b10 */
[----:B------:R1:W-:Y:S04]  /*18140*/  @!P2 ST.E.64 [R10.64], R114 ;  /* 0x000000720a00a985 */ /* 0x0003e8000c101b10 */
[----:B------:R1:W-:Y:S04]  /*18150*/  @!P1 ST.E.64 [R16.64], R130 ;  /* 0x0000008210009985 */ /* 0x0003e8000c101b10 */
[----:B------:R1:W-:Y:S02]  /*18160*/  @!P0 ST.E.64 [R8.64], R126 ;  /* 0x0000007e08008985 */ /* 0x0003e4000c101b10 */
.L_x_2478:
[----:B------:R-:W-:Y:S05]  /*18170*/  BSYNC B0 ;  /* 0x0000000000007941 */ /* 0x000fea0003800000 */
.L_x_2477:
[----:B------:R1:W4:Y:S01]  /*18180*/  SHFL.IDX PT, R5, R3, 0x2, 0x1c1f ;  /* 0x005c1f0003057f89 */ /* 0x00032200000e0000 */
[----:B------:R-:W-:Y:S03]  /*18190*/  BSSY B0, `(.L_x_2479) ;  /* 0x0000030000007945 */ /* 0x000fe60003800000 */
[----:B------:R1:W3:Y:S01]  /*181a0*/  SHFL.IDX PT, R4, R6, 0x2, 0x1c1f ;  /* 0x005c1f0006047f89 */ /* 0x0002e200000e0000 */
[----:B------:R-:W-:Y:S05]  /*181b0*/  @P5 BRA `(.L_x_2480) ;  /* 0x000002d000005947 */ /* 0x000fea0003800000 */
[C---:B------:R-:W-:Y:S02]  /*181c0*/  IADD3 R2, R0.reuse, 0x8, RZ ;  /* 0x0000000800027810 */ /* 0x040fe40007ffe0ff */
[----:B------:R-:W-:-:S02]  /*181d0*/  ISETP.GE.AND P1, PT, R0, c[0x0][0x3c8], PT ;  /* 0x0000f20000007a0c */ /* 0x000fc40003f26270 */
[----:B------:R-:W-:Y:S02]  /*181e0*/  ISETP.GE.AND P0, PT, R2, c[0x0][0x3c8], PT ;  /* 0x0000f20002007a0c */ /* 0x000fe40003f06270 */
[----:B------:R-:W-:-:S04]  /*181f0*/  IADD3 R7, R0, 0x18, RZ ;  /* 0x0000001800077810 */ /* 0x000fc80007ffe0ff */
[----:B------:R-:W-:-:S05]  /*18200*/  ISETP.GE.AND P4, PT, R7, c[0x0][0x3c8], PT ;  /* 0x0000f20007007a0c */ /* 0x000fca0003f86270 */
[----:B-1-34-:R-:W-:Y:S02]  /*18210*/  @!P1 IMAD.WIDE R8, R0, 0x4, R4 ;  /* 0x0000000400089825 */ /* 0x01afe400078e0204 */
[----:B------:R-:W-:-:S03]  /*18220*/  @!P0 LEA.HI R2, R2, R2, RZ, 0x1 ;  /* 0x0000000202028211 */ /* 0x000fc600078f08ff */
[----:B------:R1:W-:Y:S01]  /*18230*/  @!P1 ST.E.64 [R8.64], R156 ;  /* 0x0000009c08009985 */ /* 0x0003e2000c101b10 */
[----:B------:R-:W-:Y:S02]  /*18240*/  @!P0 LOP3.LUT R2, R2, 0xfffffffe, RZ, 0xc0, !PT ;  /* 0xfffffffe02028812 */ /* 0x000fe400078ec0ff */
[----:B------:R-:W-:-:S03]  /*18250*/  @!P4 LEA.HI R7, R7, R7, RZ, 0x1 ;  /* 0x000000070707c211 */ /* 0x000fc600078f08ff */
[--C-:B------:R-:W-:Y:S01]  /*18260*/  @!P0 IMAD.WIDE R10, R2, 0x4, R4.reuse ;  /* 0x00000004020a8825 */ /* 0x100fe200078e0204 */
[----:B------:R-:W-:Y:S02]  /*18270*/  IADD3 R2, R0, 0x10, RZ ;  /* 0x0000001000027810 */ /* 0x000fe40007ffe0ff */
[----:B------:R-:W-:Y:S02]  /*18280*/  @!P4 LOP3.LUT R7, R7, 0xfffffffe, RZ, 0xc0, !PT ;  /* 0xfffffffe0707c812 */ /* 0x000fe400078ec0ff */
[----:B------:R3:W-:Y:S01]  /*18290*/  @!P0 ST.E.64 [R10.64], R152 ;  /* 0x000000980a008985 */ /* 0x0007e2000c101b10 */
[----:B------:R-:W-:Y:S02]  /*182a0*/  ISETP.GE.AND P5, PT, R2, c[0x0][0x3c8], PT ;  /* 0x0000f20002007a0c */ /* 0x000fe40003fa6270 */
[----:B------:R-:W-:-:S11]  /*182b0*/  @!P4 IMAD.WIDE R14, R7, 0x4, R4 ;  /* 0x00000004070ec825 */ /* 0x000fd600078e0204 */
[----:B------:R-:W-:Y:S02]  /*182c0*/  @!P5 LEA.HI R2, R2, R2, RZ, 0x1 ;  /* 0x000000020202d211 */ /* 0x000fe400078f08ff */
[C---:B-1----:R-:W-:Y:S02]  /*182d0*/  IADD3 R9, R0.reuse, 0x30, RZ ;  /* 0x0000003000097810 */ /* 0x042fe40007ffe0ff */
[----:B------:R-:W-:Y:S02]  /*182e0*/  IADD3 R8, R0, 0x38, RZ ;  /* 0x0000003800087810 */ /* 0x000fe40007ffe0ff */
[----:B------:R-:W-:Y:S02]  /*182f0*/  ISETP.GE.AND P1, PT, R9, c[0x0][0x3c8], PT ;  /* 0x0000f20009007a0c */ /* 0x000fe40003f26270 */
[----:B------:R-:W-:Y:S02]  /*18300*/  ISETP.GE.AND P0, PT, R8, c[0x0][0x3c8], PT ;  /* 0x0000f20008007a0c */ /* 0x000fe40003f06270 */
[----:B------:R-:W-:-:S02]  /*18310*/  @!P5 LOP3.LUT R2, R2, 0xfffffffe, RZ, 0xc0, !PT ;  /* 0xfffffffe0202d812 */ /* 0x000fc400078ec0ff */
[C---:B---3--:R-:W-:Y:S02]  /*18320*/  IADD3 R11, R0.reuse, 0x20, RZ ;  /* 0x00000020000b7810 */ /* 0x048fe40007ffe0ff */
[----:B------:R-:W-:Y:S01]  /*18330*/  IADD3 R10, R0, 0x28, RZ ;  /* 0x00000028000a7810 */ /* 0x000fe20007ffe0ff */
[----:B------:R-:W-:Y:S01]  /*18340*/  @!P5 IMAD.WIDE R12, R2, 0x4, R4 ;  /* 0x00000004020cd825 */ /* 0x000fe200078e0204 */
[----:B------:R-:W-:Y:S02]  /*18350*/  ISETP.GE.AND P3, PT, R11, c[0x0][0x3c8], PT ;  /* 0x0000f2000b007a0c */ /* 0x000fe40003f66270 */
[----:B------:R-:W-:Y:S02]  /*18360*/  ISETP.GE.AND P2, PT, R10, c[0x0][0x3c8], PT ;  /* 0x0000f2000a007a0c */ /* 0x000fe40003f46270 */
[----:B------:R-:W-:Y:S01]  /*18370*/  @!P1 LEA.HI R9, R9, R9, RZ, 0x1 ;  /* 0x0000000909099211 */ /* 0x000fe200078f08ff */
[----:B------:R1:W-:Y:S01]  /*18380*/  @!P5 ST.E.64 [R12.64], R140 ;  /* 0x0000008c0c00d985 */ /* 0x0003e2000c101b10 */
[----:B------:R-:W-:-:S02]  /*18390*/  @!P0 LEA.HI R8, R8, R8, RZ, 0x1 ;  /* 0x0000000808088211 */ /* 0x000fc400078f08ff */
[----:B------:R-:W-:Y:S01]  /*183a0*/  @!P1 LOP3.LUT R9, R9, 0xfffffffe, RZ, 0xc0, !PT ;  /* 0xfffffffe09099812 */ /* 0x000fe200078ec0ff */
[----:B------:R1:W-:Y:S01]  /*183b0*/  @!P4 ST.E.64 [R14.64], R136 ;  /* 0x000000880e00c985 */ /* 0x0003e2000c101b10 */
[----:B------:R-:W-:-:S03]  /*183c0*/  @!P0 LOP3.LUT R8, R8, 0xfffffffe, RZ, 0xc0, !PT ;  /* 0xfffffffe08088812 */ /* 0x000fc600078ec0ff */
[----:B------:R-:W-:Y:S01]  /*183d0*/  @!P3 LEA.HI R11, R11, R11, RZ, 0x1 ;  /* 0x0000000b0b0bb211 */ /* 0x000fe200078f08ff */
[--C-:B------:R-:W-:Y:S01]  /*183e0*/  @!P1 IMAD.WIDE R18, R9, 0x4, R4.reuse ;  /* 0x0000000409129825 */ /* 0x100fe200078e0204 */
[----:B------:R-:W-:Y:S02]  /*183f0*/  @!P2 LEA.HI R10, R10, R10, RZ, 0x1 ;  /* 0x0000000a0a0aa211 */ /* 0x000fe400078f08ff */
[----:B------:R-:W-:Y:S01]  /*18400*/  @!P3 LOP3.LUT R11, R11, 0xfffffffe, RZ, 0xc0, !PT ;  /* 0xfffffffe0b0bb812 */ /* 0x000fe200078ec0ff */
[----:B------:R-:W-:Y:S01]  /*18410*/  @!P0 IMAD.WIDE R8, R8, 0x4, R4 ;  /* 0x0000000408088825 */ /* 0x000fe200078e0204 */
[----:B------:R-:W-:-:S03]  /*18420*/  @!P2 LOP3.LUT R10, R10, 0xfffffffe, RZ, 0xc0, !PT ;  /* 0xfffffffe0a0aa812 */ /* 0x000fc600078ec0ff */
[----:B------:R-:W-:-:S04]  /*18430*/  @!P3 IMAD.WIDE R16, R11, 0x4, R4 ;  /* 0x000000040b10b825 */ /* 0x000fc800078e0204 */
[----:B------:R-:W-:Y:S01]  /*18440*/  @!P2 IMAD.WIDE R10, R10, 0x4, R4 ;  /* 0x000000040a0aa825 */ /* 0x000fe200078e0204 */
[----:B------:R1:W-:Y:S04]  /*18450*/  @!P3 ST.E.64 [R16.64], R104 ;  /* 0x000000681000b985 */ /* 0x0003e8000c101b10 */
[----:B------:R1:W-:Y:S04]  /*18460*/  @!P2 ST.E.64 [R10.64], R108 ;  /* 0x0000006c0a00a985 */ /* 0x0003e8000c101b10 */
[----:B------:R1:W-:Y:S04]  /*18470*/  @!P1 ST.E.64 [R18.64], R116 ;  /* 0x0000007412009985 */ /* 0x0003e8000c101b10 */
[----:B------:R1:W-:Y:S02]  /*18480*/  @!P0 ST.E.64 [R8.64], R120 ;  /* 0x0000007808008985 */ /* 0x0003e4000c101b10 */
.L_x_2480:
[----:B------:R-:W-:Y:S05]  /*18490*/  BSYNC B0 ;  /* 0x0000000000007941 */ /* 0x000fea0003800000 */
.L_x_2479:
[----:B-1--4-:R1:W4:Y:S04]  /*184a0*/  SHFL.IDX PT, R9, R3, 0x3, 0x1c1f ;  /* 0x007c1f0003097f89 */ /* 0x01232800000e0000 */
[----:B---3--:R1:W3:Y:S01]  /*184b0*/  SHFL.IDX PT, R8, R6, 0x3, 0x1c1f ;  /* 0x007c1f0006087f89 */ /* 0x0082e200000e0000 */
[----:B------:R-:W-:Y:S05]  /*184c0*/  @P6 EXIT ;  /* 0x000000000000694d */ /* 0x000fea0003800000 */
[C---:B------:R-:W-:Y:S02]  /*184d0*/  IADD3 R7, R0.reuse, 0x8, RZ ;  /* 0x0000000800077810 */ /* 0x040fe40007ffe0ff */
[----:B-1----:R-:W-:-:S02]  /*184e0*/  IADD3 R6, R0, 0x10, RZ ;  /* 0x0000001000067810 */ /* 0x002fc40007ffe0ff */
[----:B------:R-:W-:Y:S02]  /*184f0*/  ISETP.GE.AND P5, PT, R7, c[0x0][0x3c8], PT ;  /* 0x0000f20007007a0c */ /* 0x000fe40003fa6270 */
[C---:B------:R-:W-:Y:S02]  /*18500*/  IADD3 R5, R0.reuse, 0x18, RZ ;  /* 0x0000001800057810 */ /* 0x040fe40007ffe0ff */
[C---:B------:R-:W-:Y:S02]  /*18510*/  IADD3 R4, R0.reuse, 0x20, RZ ;  /* 0x0000002000047810 */ /* 0x040fe40007ffe0ff */
[C---:B------:R-:W-:Y:S02]  /*18520*/  IADD3 R3, R0.reuse, 0x28, RZ ;  /* 0x0000002800037810 */ /* 0x040fe40007ffe0ff */
[----:B------:R-:W-:Y:S02]  /*18530*/  IADD3 R2, R0, 0x30, RZ ;  /* 0x0000003000027810 */ /* 0x000fe40007ffe0ff */
[----:B------:R-:W-:-:S02]  /*18540*/  ISETP.GE.AND P4, PT, R6, c[0x0][0x3c8], PT ;  /* 0x0000f20006007a0c */ /* 0x000fc40003f86270 */
[----:B------:R-:W-:Y:S02]  /*18550*/  ISETP.GE.AND P3, PT, R5, c[0x0][0x3c8], PT ;  /* 0x0000f20005007a0c */ /* 0x000fe40003f66270 */
[----:B------:R-:W-:Y:S02]  /*18560*/  ISETP.GE.AND P2, PT, R4, c[0x0][0x3c8], PT ;  /* 0x0000f20004007a0c */ /* 0x000fe40003f46270 */
[----:B------:R-:W-:Y:S02]  /*18570*/  ISETP.GE.AND P1, PT, R3, c[0x0][0x3c8], PT ;  /* 0x0000f20003007a0c */ /* 0x000fe40003f26270 */
[----:B------:R-:W-:Y:S02]  /*18580*/  ISETP.GE.AND P6, PT, R0, c[0x0][0x3c8], PT ;  /* 0x0000f20000007a0c */ /* 0x000fe40003fc6270 */
[----:B------:R-:W-:Y:S02]  /*18590*/  ISETP.GE.AND P0, PT, R2, c[0x0][0x3c8], PT ;  /* 0x0000f20002007a0c */ /* 0x000fe40003f06270 */
[----:B------:R-:W-:-:S02]  /*185a0*/  @!P5 LEA.HI R7, R7, R7, RZ, 0x1 ;  /* 0x000000070707d211 */ /* 0x000fc400078f08ff */
[----:B------:R-:W-:Y:S02]  /*185b0*/  @!P4 LEA.HI R6, R6, R6, RZ, 0x1 ;  /* 0x000000060606c211 */ /* 0x000fe400078f08ff */
[----:B------:R-:W-:Y:S02]  /*185c0*/  @!P5 LOP3.LUT R7, R7, 0xfffffffe, RZ, 0xc0, !PT ;  /* 0xfffffffe0707d812 */ /* 0x000fe400078ec0ff */
[----:B------:R-:W-:Y:S02]  /*185d0*/  @!P3 LEA.HI R5, R5, R5, RZ, 0x1 ;  /* 0x000000050505b211 */ /* 0x000fe400078f08ff */
[----:B------:R-:W-:Y:S01]  /*185e0*/  @!P2 LEA.HI R4, R4, R4, RZ, 0x1 ;  /* 0x000000040404a211 */ /* 0x000fe200078f08ff */
[--C-:B---34-:R-:W-:Y:S01]  /*185f0*/  @!P6 IMAD.WIDE R10, R0, 0x4, R8.reuse ;  /* 0x00000004000ae825 */ /* 0x118fe200078e0208 */
[----:B------:R-:W-:Y:S02]  /*18600*/  @!P1 LEA.HI R3, R3, R3, RZ, 0x1 ;  /* 0x0000000303039211 */ /* 0x000fe400078f08ff */
[----:B------:R-:W-:Y:S01]  /*18610*/  @!P0 LEA.HI R2, R2, R2, RZ, 0x1 ;  /* 0x0000000202028211 */ /* 0x000fe200078f08ff */
[----:B------:R-:W-:Y:S01]  /*18620*/  @!P5 IMAD.WIDE R12, R7, 0x4, R8 ;  /* 0x00000004070cd825 */ /* 0x000fe200078e0208 */
[----:B------:R-:W-:Y:S01]  /*18630*/  @!P4 LOP3.LUT R6, R6, 0xfffffffe, RZ, 0xc0, !PT ;  /* 0xfffffffe0606c812 */ /* 0x000fe200078ec0ff */
[----:B------:R1:W-:Y:S01]  /*18640*/  @!P6 ST.E.64 [R10.64], R158 ;  /* 0x0000009e0a00e985 */ /* 0x0003e2000c101b10 */
[----:B------:R-:W-:-:S02]  /*18650*/  @!P3 LOP3.LUT R5, R5, 0xfffffffe, RZ, 0xc0, !PT ;  /* 0xfffffffe0505b812 */ /* 0x000fc400078ec0ff */
[----:B------:R-:W-:Y:S01]  /*18660*/  @!P2 LOP3.LUT R4, R4, 0xfffffffe, RZ, 0xc0, !PT ;  /* 0xfffffffe0404a812 */ /* 0x000fe200078ec0ff */
[--C-:B------:R-:W-:Y:S01]  /*18670*/  @!P4 IMAD.WIDE R6, R6, 0x4, R8.reuse ;  /* 0x000000040606c825 */ /* 0x100fe200078e0208 */
[----:B------:R-:W-:Y:S01]  /*18680*/  @!P1 LOP3.LUT R3, R3, 0xfffffffe, RZ, 0xc0, !PT ;  /* 0xfffffffe03039812 */ /* 0x000fe200078ec0ff */
[----:B------:R3:W-:Y:S01]  /*18690*/  @!P5 ST.E.64 [R12.64], R154 ;  /* 0x0000009a0c00d985 */ /* 0x0007e2000c101b10 */
[----:B------:R-:W-:Y:S02]  /*186a0*/  @!P0 LOP3.LUT R2, R2, 0xfffffffe, RZ, 0xc0, !PT ;  /* 0xfffffffe02028812 */ /* 0x000fe400078ec0ff */
[----:B------:R-:W-:Y:S01]  /*186b0*/  IADD3 R0, R0, 0x38, RZ ;  /* 0x0000003800007810 */ /* 0x000fe20007ffe0ff */
[----:B------:R4:W-:Y:S01]  /*186c0*/  @!P4 ST.E.64 [R6.64], R142 ;  /* 0x0000008e0600c985 */ /* 0x0009e2000c101b10 */
[----:B-1----:R-:W-:-:S04]  /*186d0*/  @!P3 IMAD.WIDE R10, R5, 0x4, R8 ;  /* 0x00000004050ab825 */ /* 0x002fc800078e0208 */
[--C-:B------:R-:W-:Y:S01]  /*186e0*/  @!P2 IMAD.WIDE R4, R4, 0x4, R8.reuse ;  /* 0x000000040404a825 */ /* 0x100fe200078e0208 */
[----:B------:R4:W-:Y:S03]  /*186f0*/  @!P3 ST.E.64 [R10.64], R138 ;  /* 0x0000008a0a00b985 */ /* 0x0009e6000c101b10 */
[--C-:B---3--:R-:W-:Y:S01]  /*18700*/  @!P1 IMAD.WIDE R12, R3, 0x4, R8.reuse ;  /* 0x00000004030c9825 */ /* 0x108fe200078e0208 */
[----:B------:R4:W-:Y:S03]  /*18710*/  @!P2 ST.E.64 [R4.64], R106 ;  /* 0x0000006a0400a985 */ /* 0x0009e6000c101b10 */
[----:B------:R-:W-:Y:S01]  /*18720*/  @!P0 IMAD.WIDE R2, R2, 0x4, R8 ;  /* 0x0000000402028825 */ /* 0x000fe200078e0208 */
        /* <DEDUP_REMOVED lines=9> */
.L_x_2474:
[----:B------:R-:W1:Y:S02]  /*187c0*/  S2R R3, SR_TID.X ;  /* 0x0000000000037919 */ /* 0x000e640000002100 */
[----:B-1----:R-:W-:-:S13]  /*187d0*/  ISETP.GT.AND P0, PT, R3, 0x7f, PT ;  /* 0x0000007f0300780c */ /* 0x002fda0003f04270 */
[----:B------:R-:W-:Y:S05]  /*187e0*/  @P0 EXIT ;  /* 0x000000000000094d */ /* 0x000fea0003800000 */
[----:B------:R-:W1:Y:S01]  /*187f0*/  S2R R7, SR_CTAID.X ;  /* 0x0000000000077919 */ /* 0x000e620000002500 */
[----:B------:R-:W-:-:S05]  /*18800*/  MOV R0, c[0x0][0x4e8] ;  /* 0x00013a0000007a02 */ /* 0x000fca0000000f00 */
[----:B------:R-:W-:Y:S01]  /*18810*/  IMAD R2, R0, c[0x0][0x388], RZ ;  /* 0x0000e20000027a24 */ /* 0x000fe200078e02ff */
[----:B-1----:R-:W-:-:S04]  /*18820*/  LEA R7, R7, R3, 0x7 ;  /* 0x0000000307077211 */ /* 0x002fc800078e38ff */
[----:B------:R-:W-:-:S13]  /*18830*/  ISETP.GE.AND P0, PT, R7, R2, PT ;  /* 0x000000020700720c */ /* 0x000fda0003f06270 */
[----:B------:R-:W-:Y:S05]  /*18840*/  @P0 EXIT ;  /* 0x000000000000094d */ /* 0x000fea0003800000 */
[----:B------:R-:W1:Y:S01]  /*18850*/  S2R R4, SR_CTAID.Z ;  /* 0x0000000000047919 */ /* 0x000e620000002700 */
[----:B------:R-:W-:Y:S01]  /*18860*/  USHF.R.S32.HI UR6, URZ, 0x1f, UR9 ;  /* 0x0000001f3f067899 */ /* 0x000fe20008011409 */
[----:B------:R-:W-:Y:S01]  /*18870*/  ISETP.NE.AND P0, PT, R0, 0x1, PT ;  /* 0x000000010000780c */ /* 0x000fe20003f05270 */
[----:B------:R-:W-:Y:S01]  /*18880*/  ULDC.64 UR4, c[0x0][0x4d0] ;  /* 0x0001340000047ab9 */ /* 0x000fe20000000a00 */
[----:B------:R-:W2:Y:S01]  /*18890*/  S2R R3, SR_CTAID.Y ;  /* 0x0000000000037919 */ /* 0x000ea20000002600 */
        /* <DEDUP_REMOVED lines=14> */
[----:B--2---:R-:W-:Y:S02]  /*18980*/  IMAD R2, R2, c[0x0][0x550], R3 ;  /* 0x0001540002027a24 */ /* 0x004fe400078e0203 */
[----:B------:R-:W-:Y:S01]  /*18990*/  IMAD R0, R4, c[0x0][0x4dc], R0 ;  /* 0x0001370004007a24 */ /* 0x000fe200078e0200 */
[----:B------:R-:W-:Y:S02]  /*189a0*/  IADD3 R4, -R6, RZ, RZ ;  /* 0x000000ff06047210 */ /* 0x000fe40007ffe1ff */
[----:B------:R-:W-:Y:S01]  /*189b0*/  SHF.R.S32.HI R3, RZ, 0x1f, R2 ;  /* 0x0000001fff037819 */ /* 0x000fe20000011402 */
[----:B------:R-:W-:Y:S01]  /*189c0*/  IMAD.IADD R9, R0, 0x1, R9 ;  /* 0x0000000100097824 */ /* 0x000fe200078e0209 */
[----:B------:R-:W-:Y:S01]  /*189d0*/  SHF.R.S32.HI R0, RZ, 0x1f, R6 ;  /* 0x0000001fff007819 */ /* 0x000fe20000011406 */
[----:B------:R-:W-:-:S02]  /*189e0*/  IMAD R4, R4, c[0x0][0x4e8], R7 ;  /* 0x00013a0004047a24 */ /* 0x000fc400078e0207 */
[----:B------:R-:W-:Y:S02]  /*189f0*/  IMAD R3, R3, c[0x0][0x4e0], RZ ;  /* 0x0001380003037a24 */ /* 0x000fe400078e02ff */
[----:B------:R-:W-:-:S04]  /*18a00*/  IMAD.WIDE.U32 R8, R2, c[0x0][0x4e0], R8 ;  /* 0x0001380002087a25 */ /* 0x000fc800078e0008 */
[----:B------:R-:W-:Y:S01]  /*18a10*/  IMAD R3, R2, c[0x0][0x4e4], R3 ;  /* 0x0001390002037a24 */ /* 0x000fe200078e0203 */
[----:B------:R-:W-:Y:S02]  /*18a20*/  SHF.R.S32.HI R2, RZ, 0x1f, R4 ;  /* 0x0000001fff027819 */ /* 0x000fe40000011404 */
[----:B------:R-:W-:-:S03]  /*18a30*/  IADD3 R6, P0, R6, R8, RZ ;  /* 0x0000000806067210 */ /* 0x000fc60007f1e0ff */
[----:B------:R-:W-:Y:S01]  /*18a40*/  IMAD R2, R2, c[0x0][0x4c8], RZ ;  /* 0x0001320002027a24 */ /* 0x000fe200078e02ff */
[----:B------:R-:W-:Y:S02]  /*18a50*/  IADD3.X R7, R0, R9, R3, P0, !PT ;  /* 0x0000000900077210 */ /* 0x000fe400007fe403 */
[----:B------:R-:W-:Y:S01]  /*18a60*/  MOV R0, 0xff800000 ;  /* 0xff80000000007802 */ /* 0x000fe20000000f00 */
[C---:B------:R-:W-:Y:S02]  /*18a70*/  IMAD R2, R4.reuse, c[0x0][0x4cc], R2 ;  /* 0x0001330004027a24 */ /* 0x040fe400078e0202 */
[----:B------:R-:W-:-:S05]  /*18a80*/  IMAD.WIDE.U32 R6, R4, c[0x0][0x4c8], R6 ;  /* 0x0001320004067a25 */ /* 0x000fca00078e0006 */
[----:B------:R-:W-:Y:S02]  /*18a90*/  IADD3 R2, R7, R2, RZ ;  /* 0x0000000207027210 */ /* 0x000fe40007ffe0ff */
[----:B------:R-:W-:-:S04]  /*18aa0*/  LEA R4, P0, R6, c[0x0][0x4a8], 0x2 ;  /* 0x00012a0006047a11 */ /* 0x000fc800078010ff */
[----:B------:R-:W-:-:S05]  /*18ab0*/  LEA.HI.X R5, R6, c[0x0][0x4ac], R2, 0x2, P0 ;  /* 0x00012b0006057a11 */ /* 0x000fca00000f1402 */
[----:B------:R-:W-:Y:S01]  /*18ac0*/  STG.E [R4.64], R0 ;  /* 0x0000000004007986 */ /* 0x000fe2000c101910 */
[----:B------:R-:W-:Y:S05]  /*18ad0*/  EXIT ;  /* 0x000000000000794d */ /* 0x000fea0003800000 */
.L_x_2481:
        /* <DEDUP_REMOVED lines=10> */
.L_x_3864:


//--------------------- .text._ZN7cutlass13device_kernelIN5flash19enable_sm80_to_sm89INS1_16FlashAttnFwdSm80INS1_25CollectiveMainloopFwdSm80ILi4ELi1ELb0EN4cute5tupleIJNS5_1CILi128EEENS7_ILi80EEENS7_ILi64EEEEEELi64ENS_6half_tEfNS_4arch4Sm80ELb0ELb1ELb0ELb1ELb1ELb0ELb1ELb1EEENS1_21CollectiveEpilogueFwdINS6_IJS8_SA_S9_EEENS6_IJNS7_ILi1EEESI_SI_EEESC_SE_Li128ELb1ELb1ELb1ELb0EEENS1_36VarlenDynamicPersistentTileSchedulerILi128ELi80ELi128ELi128ELb1ELb1ELb0ELb1ELb0ELb1EEEEEEEEEvNT_6ParamsE --------------------------
	.section	.text._ZN7cutlass13device_kernelIN5flash19enable_sm80_to_sm89INS1_16FlashAttnFwdSm80INS1_25CollectiveMainloopFwdSm80ILi4ELi1ELb0EN4cute5tupleIJNS5_1CILi128EEENS7_ILi80EEENS7_ILi64EEEEEELi64ENS_6half_tEfNS_4arch4Sm80ELb0ELb1ELb0ELb1ELb1ELb0ELb1ELb1EEENS1_21CollectiveEpilogueFwdINS6_IJS8_SA_S9_EEENS6_IJNS7_ILi1EEESI_SI_EEESC_SE_Li128ELb1ELb1ELb1ELb0EEENS1_36VarlenDynamicPersistentTileSchedulerILi128ELi80ELi128ELi128ELb1ELb1ELb0ELb1ELb0ELb1EEEEEEEEEvNT_6ParamsE,"ax",@progbits
	.sectioninfo	@"SHI_REGISTERS=255"
	.align	128
.text._ZN7cutlass13device_kernelIN5flash19enable_sm80_to_sm89INS1_16FlashAttnFwdSm80INS1_25CollectiveMainloopFwdSm80ILi4ELi1ELb0EN4cute5tupleIJNS5_1CILi128EEENS7_ILi80EEENS7_ILi64EEEEEELi64ENS_6half_tEfNS_4arch4Sm80ELb0ELb1ELb0ELb1ELb1ELb0ELb1ELb1EEENS1_21CollectiveEpilogueFwdINS6_IJS8_SA_S9_EEENS6_IJNS7_ILi1EEESI_SI_EEESC_SE_Li128ELb1ELb1ELb1ELb0EEENS1_36VarlenDynamicPersistentTileSchedulerILi128ELi80ELi128ELi128ELb1ELb1ELb0ELb1ELb0ELb1EEEEEEEEEvNT_6ParamsE:
        .type           _ZN7cutlass13device_kernelIN5flash19enable_sm80_to_sm89INS1_16FlashAttnFwdSm80INS1_25CollectiveMainloopFwdSm80ILi4ELi1ELb0EN4cute5tupleIJNS5_1CILi128EEENS7_ILi80EEENS7_ILi64EEEEEELi64ENS_6half_tEfNS_4arch4Sm80ELb0ELb1ELb0ELb1ELb1ELb0ELb1ELb1EEENS1_21CollectiveEpilogueFwdINS6_IJS8_SA_S9_EEENS6_IJNS7_ILi1EEESI_SI_EEESC_SE_Li128ELb1ELb1ELb1ELb0EEENS1_36VarlenDynamicPersistentTileSchedulerILi128ELi80ELi128ELi128ELb1ELb1ELb0ELb1ELb0ELb1EEEEEEEEEvNT_6ParamsE,@function
        .size           _ZN7cutlass13device_kernelIN5flash19enable_sm80_to_sm89INS1_16FlashAttnFwdSm80INS1_25CollectiveMainloopFwdSm80ILi4ELi1ELb0EN4cute5tupleIJNS5_1CILi128EEENS7_ILi80EEENS7_ILi64EEEEEELi64ENS_6half_tEfNS_4arch4Sm80ELb0ELb1ELb0ELb1ELb1ELb0ELb1ELb1EEENS1_21CollectiveEpilogueFwdINS6_IJS8_SA_S9_EEENS6_IJNS7_ILi1EEESI_SI_EEESC_SE_Li128ELb1ELb1ELb1ELb0EEENS1_36VarlenDynamicPersistentTileSchedulerILi128ELi80ELi128ELi128ELb1ELb1ELb0ELb1ELb0ELb1EEEEEEEEEvNT_6ParamsE,(.L_x_3865 - _ZN7cutlass13device_kernelIN5flash19enable_sm80_to_sm89INS1_16FlashAttnFwdSm80INS1_25CollectiveMainloopFwdSm80ILi4ELi1ELb0EN4cute5tupleIJNS5_1CILi128EEENS7_ILi80EEENS7_ILi64EEEEEELi64ENS_6half_tEfNS_4arch4Sm80ELb0ELb1ELb0ELb1ELb1ELb0ELb1ELb1EEENS1_21CollectiveEpilogueFwdINS6_IJS8_SA_S9_EEENS6_IJNS7_ILi1EEESI_SI_EEESC_SE_Li128ELb1ELb1ELb1ELb0EEENS1_36VarlenDynamicPersistentTileSchedulerILi128ELi80ELi128ELi128ELb1ELb1ELb0ELb1ELb0ELb1EEEEEEEEEvNT_6ParamsE)
        .other          _ZN7cutlass13device_kernelIN5flash19enable_sm80_to_sm89INS1_16FlashAttnFwdSm80INS1_25CollectiveMainloopFwdSm80ILi4ELi1ELb0EN4cute5tupleIJNS5_1CILi128EEENS7_ILi80EEENS7_ILi64EEEEEELi64ENS_6half_tEfNS_4arch4Sm80ELb0ELb1ELb0ELb1ELb1ELb0ELb1ELb1EEENS1_21CollectiveEpilogueFwdINS6_IJS8_SA_S9_EEENS6_IJNS7_ILi1EEESI_SI_EEESC_SE_Li128ELb1ELb1ELb1ELb0EEENS1_36VarlenDynamicPersistentTileSchedulerILi128ELi80ELi128ELi128ELb1ELb1ELb0ELb1ELb0ELb1EEEEEEEEEvNT_6ParamsE,@"STO_CUDA_ENTRY STV_DEFAULT"
_ZN7cutlass13device_kernelIN5flash19enable_sm80_to_sm89INS1_16FlashAttnFwdSm80INS1_25CollectiveMainloopFwdSm80ILi4ELi1ELb0EN4cute5tupleIJNS5_1CILi128EEENS7_ILi80EEENS7_ILi64EEEEEELi64ENS_6half_tEfNS_4arch4Sm80ELb0ELb1ELb0ELb1ELb1ELb0ELb1ELb1EEENS1_21CollectiveEpilogueFwdINS6_IJS8_SA_S9_EEENS6_IJNS7_ILi1EEESI_SI_EEESC_SE_Li128ELb1ELb1ELb1ELb0EEENS1_36VarlenDynamicPersistentTileSchedulerILi128ELi80ELi128ELi128ELb1ELb1ELb0ELb1ELb0ELb1EEEEEEEEEvNT_6ParamsE:
        /* <DEDUP_REMOVED lines=54> */
.L_x_2487:
        /* <DEDUP_REMOVED lines=16> */
.L_x_2714:
        /* <DEDUP_REMOVED lines=16> */
.L_x_2715:
[----:B--2---:R-:W-:-:S05]  /*0560*/  IMAD R0, R0, c[0x0][0x538], RZ ;  /* 0x00014e0000007a24 */ /* 0x004fca00078e02ff */
[----:B------:R-:W-:-:S04]  /*0570*/  IADD3 R7, R0, R7, RZ ;  /* 0x0000000700077210 */ /* 0x000fc80007ffe0ff */
[----:B------:R-:W-:-:S13]  /*0580*/  ISETP.GT.AND P0, PT, R7, UR4, PT ;  /* 0x0000000407007c0c */ /* 0x000fda000bf04270 */
[----:B-1----:R-:W-:Y:S05]  /*0590*/  @!P0 BRA `(.L_x_2487) ;  /* 0xfffffdc000008947 */ /* 0x002fea000383ffff */
.L_x_2483:
[----:B------:R-:W-:-:S05]  /*05a0*/  IADD3 R10, -R0, R7, RZ ;  /* 0x00000007000a7210 */ /* 0x000fca0007ffe1ff */
[----:B------:R-:W-:-:S05]  /*05b0*/  IMAD R0, R4, c[0x0][0x538], R10 ;  /* 0x00014e0004007a24 */ /* 0x000fca00078e020a */
[----:B------:R-:W-:Y:S01]  /*05c0*/  ISETP.GT.AND P0, PT, R0, UR4, PT ;  /* 0x0000000400007c0c */ /* 0x000fe2000bf04270 */
[----:B------:R-:W-:-:S12]  /*05d0*/  BRA.DIV ~URZ, `(.L_x_2488) ;  /* 0x0001a1227f007947 */ /* 0x000fd8000b800000 */
[----:B------:R-:W-:-:S04]  /*05e0*/  VOTE.ANY R7, PT, !P0 ;  /* 0x0000000000077806 */ /* 0x000fc800040e0100 */
.L_x_2716:
[----:B------:R-:W1:Y:S02]  /*05f0*/  POPC R0, R7 ;  /* 0x0000000700007309 */ /* 0x000e640000000000 */
[----:B-1----:R-:W-:-:S05]  /*0600*/  IADD3 R2, R0, R6, RZ ;  /* 0x0000000600027210 */ /* 0x002fca0007ffe0ff */
[----:B------:R1:W-:Y:S01]  /*0610*/  STL [R1+0x4c], R2 ;  /* 0x00004c0201007387 */ /* 0x0003e20000100800 */
[----:B------:R-:W-:Y:S05]  /*0620*/  BRA.DIV ~URZ, `(.L_x_2489) ;  /* 0x0001a1227f007947 */ /* 0x000fea000b800000 */
[----:B------:R2:W3:Y:S01]  /*0630*/  SHFL.IDX PT, R12, R9, R0, 0x1f ;  /* 0x00001f00090c7589 */ /* 0x0004e200000e0000 */
[----:B------:R-:W-:-:S03]  /*0640*/  MOV R5, RZ ;  /* 0x000000ff00057202 */ /* 0x000fc60000000f00 */
[----:B------:R2:W4:Y:S04]  /*0650*/  SHFL.IDX PT, R9, R8, R0, 0x1f ;  /* 0x00001f0008097589 */ /* 0x00052800000e0000 */
.L_x_2717:
[----:B------:R-:W-:Y:S01]  /*0660*/  ISETP.NE.AND P0, PT, R7, RZ, PT ;  /* 0x000000ff0700720c */ /* 0x000fe20003f05270 */
[----:B------:R-:W-:-:S12]  /*0670*/  BSSY B0, `(.L_x_2490) ;  /* 0x0000005000007945 */ /* 0x000fd80003800000 */
[----:B------:R-:W-:Y:S05]  /*0680*/  @!P0 BRA `(.L_x_2491) ;  /* 0x0000003000008947 */ /* 0x000fea0003800000 */
[----:B--2---:R-:W-:Y:S01]  /*0690*/  IADD3 R0, R0, -0x1, RZ ;  /* 0xffffffff00007810 */ /* 0x004fe20007ffe0ff */
[----:B------:R-:W-:Y:S05]  /*06a0*/  BRA.DIV ~URZ, `(.L_x_2492) ;  /* 0x0001a1827f007947 */ /* 0x000fea000b800000 */
[----:B------:R2:W1:Y:S02]  /*06b0*/  SHFL.IDX PT, R5, R4, R0, 0x1f ;  /* 0x00001f0004057589 */ /* 0x00046400000e0000 */
.L_x_2491:
[----:B------:R-:W-:Y:S05]  /*06c0*/  BSYNC B0 ;  /* 0x0000000000007941 */ /* 0x000fea0003800000 */
.L_x_2490:
        /* <DEDUP_REMOVED lines=69> */
.L_x_2494:
        /* <DEDUP_REMOVED lines=70> */
.L_x_2495:
[----:B------:R-:W-:Y:S05]  /*0f80*/  BSYNC B0 ;  /* 0x0000000000007941 */ /* 0x000fea0003800000 */
.L_x_2493:
[----:B------:R-:W-:-:S04]  /*0f90*/  LOP3.LUT R0, RZ, R0, RZ, 0x33, !PT ;  /* 0x00000000ff007212 */ /* 0x000fc800078e33ff */
[----:B------:R-:W-:-:S05]  /*0fa0*/  IADD3 R0, R0, R12, RZ ;  /* 0x0000000c00007210 */ /* 0x000fca0007ffe0ff */
[----:B------:R2:W-:Y:S01]  /*0fb0*/  STL [R1+0x44], R0 ;  /* 0x0000440001007387 */ /* 0x0005e20000100800 */
[----:B------:R-:W-:Y:S05]  /*0fc0*/  BRA `(.L_x_2496) ;  /* 0x0000006000007947 */ /* 0x000fea0003800000 */
.L_x_2484:
[----:B------:R-:W-:Y:S01]  /*0fd0*/  MOV R0, UR4 ;  /* 0x0000000400007c02 */ /* 0x000fe20008000f00 */
[----:B------:R-:W-:Y:S04]  /*0fe0*/  STL [R1+0x44], RZ ;  /* 0x000044ff01007387 */ /* 0x000fe80000100800 */
[----:B------:R-:W-:Y:S04]  /*0ff0*/  STL [R1+0x48], RZ ;  /* 0x000048ff01007387 */ /* 0x000fe80000100800 */
[----:B------:R1:W-:Y:S02]  /*1000*/  STL [R1+0x40], R0 ;  /* 0x0000400001007387 */ /* 0x0003e40000100800 */
[----:B-1----:R-:W-:-:S05]  /*1010*/  MOV R0, c[0x0][0x53c] ;  /* 0x00014f0000007a02 */ /* 0x002fca0000000f00 */
[----:B------:R1:W-:Y:S02]  /*1020*/  STL [R1+0x4c], R0 ;  /* 0x00004c0001007387 */ /* 0x0003e40000100800 */
.L_x_2496:
        /* <DEDUP_REMOVED lines=8> */
.L_x_2482:
        /* <DEDUP_REMOVED lines=75> */
[----:B------:R-:W-:Y:S01]  /*1560*/  IMAD.MOV.U32 R7, RZ, RZ, -0x10 ;  /* 0xfffffff0ff077424 */ /* 0x000fe200078e00ff */
        /* <DEDUP_REMOVED lines=13> */
[----:B------:R-:W-:Y:S01]  /*1640*/  STL [R1+0x7c], R18 ;  /* 0x00007c1201007387 */ /* 0x000fe20000100800 */
[----:B------:R-:W-:Y:S01]  /*1650*/  LOP3.LUT R5, R2, R3, RZ, 0xfc, !PT ;  /* 0x0000000302057212 */ /* 0x000fe200078efcff */
[----:B------:R-:W-:Y:S01]  /*1660*/  IMAD.MOV.U32 R11, RZ, RZ, 0x40 ;  /* 0x00000040ff0b7424 */ /* 0x000fe200078e00ff */
        /* <DEDUP_REMOVED lines=11> */
[C---:B------:R-:W-:Y:S02]  /*1720*/  SEL R2, R11.reuse, 0xffffffc0, !P3 ;  /* 0xffffffc00b027807 */ /* 0x040fe40005800000 */
[C---:B------:R-:W-:Y:S02]  /*1730*/  IADD3 R16, R248.reuse, 0x8, RZ ;  /* 0x00000008f8107810 */ /* 0x040fe40007ffe0ff */
[----:B------:R-:W-:Y:S01]  /*1740*/  IADD3 R13, R248, 0x20, RZ ;  /* 0x00000020f80d7810 */ /* 0x000fe20007ffe0ff */
[----:B------:R-:W-:Y:S01]  /*1750*/  IMAD.IADD R194, R188, 0x1, R2 ;  /* 0x00000001bcc27824 */ /* 0x000fe200078e0202 */
[----:B------:R-:W-:Y:S02]  /*1760*/  SEL R3, R11, 0xffffffc0, !P5 ;  /* 0xffffffc00b037807 */ /* 0x000fe40006800000 */
[----:B------:R-:W-:Y:S02]  /*1770*/  IADD3 R11, R248, 0x30, RZ ;  /* 0x00000030f80b7810 */ /* 0x000fe40007ffe0ff */
[----:B------:R-:W-:-:S02]  /*1780*/  IADD3 R199, R188, 0x20, RZ ;  /* 0x00000020bcc77810 */ /* 0x000fc40007ffe0ff */
[----:B------:R-:W-:Y:S02]  /*1790*/  @P4 IADD3 R199, R188, -0x20, RZ ;  /* 0xffffffe0bcc74810 */ /* 0x000fe40007ffe0ff */
[----:B-1----:R-:W-:Y:S02]  /*17a0*/  SEL R6, R9, 0xffffffe0, !P1 ;  /* 0xffffffe009067807 */ /* 0x002fe40004800000 */
[----:B------:R-:W-:Y:S01]  /*17b0*/  SHF.R.S32.HI R9, RZ, 0x1f, R248 ;  /* 0x0000001fff097819 */ /* 0x000fe200000114f8 */
[----:B------:R-:W-:Y:S01]  /*17c0*/  IMAD.IADD R191, R2, 0x1, R199 ;  /* 0x0000000102bf7824 */ /* 0x000fe200078e02c7 */
[----:B------:R-:W-:Y:S02]  /*17d0*/  IADD3 R9, R248, 0x38, RZ ;  /* 0x00000038f8097810 */ /* 0x000fe40007ffe0ff */
[----:B------:R-:W-:Y:S02]  /*17e0*/  SHF.R.S32.HI R11, RZ, 0x1f, R11 ;  /* 0x0000001fff0b7819 */ /* 0x000fe4000001140b */
[----:B--2---:R-:W-:-:S02]  /*17f0*/  LEA R10, R8, 0x80, 0x1 ;  /* 0x00000080080a7811 */ /* 0x004fc400078e08ff */
[----:B------:R-:W-:Y:S02]  /*1800*/  SHF.R.S32.HI R8, RZ, 0x1f, R16 ;  /* 0x0000001fff087819 */ /* 0x000fe40000011410 */
[----:B------:R-:W-:Y:S01]  /*1810*/  SHF.R.S32.HI R8, RZ, 0x1f, R13 ;  /* 0x0000001fff087819 */ /* 0x000fe2000001140d */
[C-C-:B------:R-:W-:Y:S01]  /*1820*/  IMAD.IADD R11, R10.reuse, 0x1, R6.reuse ;  /* 0x000000010a0b7824 */ /* 0x140fe200078e0206 */
[----:B------:R-:W-:Y:S01]  /*1830*/  SHF.R.S32.HI R8, RZ, 0x1f, R9 ;  /* 0x0000001fff087819 */ /* 0x000fe20000011409 */
[C---:B------:R-:W-:Y:S01]  /*1840*/  IMAD.IADD R8, R10.reuse, 0x1, R7 ;  /* 0x000000010a087824 */ /* 0x040fe200078e0207 */
[C---:B------:R-:W-:Y:S01]  /*1850*/  IADD3 R9, R10.reuse, 0x40, RZ ;  /* 0x000000400a097810 */ /* 0x040fe20007ffe0ff */
[----:B------:R-:W-:Y:S01]  /*1860*/  STL [R1+0x54], R10 ;  /* 0x0000540a01007387 */ /* 0x000fe20000100800 */
[----:B------:R-:W-:Y:S01]  /*1870*/  @P2 IADD3 R9, R10, -0x40, RZ ;  /* 0xffffffc00a092810 */ /* 0x000fe20007ffe0ff */
[----:B------:R-:W-:Y:S01]  /*1880*/  IMAD.IADD R2, R8, 0x1, R6 ;  /* 0x0000000108027824 */ /* 0x000fe200078e0206 */
[----:B------:R-:W-:Y:S01]  /*1890*/  LEA R195, R4, 0x5100, 0x1 ;  /* 0x0000510004c37811 */ /* 0x000fe200078e08ff */
[----:B------:R-:W-:Y:S01]  /*18a0*/  STL [R1+0x6c], R11 ;  /* 0x00006c0b01007387 */ /* 0x000fe20000100800 */
[----:B------:R-:W-:-:S02]  /*18b0*/  LEA R189, R5, 0x100, 0x1 ;  /* 0x0000010005bd7811 */ /* 0x000fc400078e08ff */
[C---:B------:R-:W-:Y:S01]  /*18c0*/  IADD3 R15, R248.reuse, 0x10, RZ ;  /* 0x00000010f80f7810 */ /* 0x040fe20007ffe0ff */
[----:B------:R1:W-:Y:S01]  /*18d0*/  STL [R1+0x64], R8 ;  /* 0x0000640801007387 */ /* 0x0003e20000100800 */
[----:B------:R-:W-:Y:S01]  /*18e0*/  IMAD.IADD R196, R195, 0x1, R3 ;  /* 0x00000001c3c47824 */ /* 0x000fe200078e0203 */
[C---:B------:R-:W-:Y:S01]  /*18f0*/  IADD3 R14, R248.reuse, 0x18, RZ ;  /* 0x00000018f80e7810 */ /* 0x040fe20007ffe0ff */
[----:B------:R-:W-:Y:S01]  /*1900*/  IMAD.IADD R190, R3, 0x1, R189 ;  /* 0x0000000103be7824 */ /* 0x000fe200078e02bd */
[----:B------:R2:W-:Y:S01]  /*1910*/  STL [R1+0x68], R2 ;  /* 0x0000680201007387 */ /* 0x0005e20000100800 */
[----:B------:R-:W-:Y:S01]  /*1920*/  IADD3 R12, R248, 0x28, RZ ;  /* 0x00000028f80c7810 */ /* 0x000fe20007ffe0ff */
[----:B------:R-:W-:Y:S01]  /*1930*/  IMAD.IADD R198, R195, 0x1, R0 ;  /* 0x00000001c3c67824 */ /* 0x000fe200078e0200 */
[----:B------:R-:W-:Y:S01]  /*1940*/  SHF.R.S32.HI R15, RZ, 0x1f, R15 ;  /* 0x0000001fff0f7819 */ /* 0x000fe2000001140f */
[----:B------:R-:W-:Y:S01]  /*1950*/  STL [R1+0x58], R9 ;  /* 0x0000580901007387 */ /* 0x000fe20000100800 */
[----:B------:R-:W-:Y:S01]  /*1960*/  SHF.R.S32.HI R14, RZ, 0x1f, R14 ;  /* 0x0000001fff0e7819 */ /* 0x000fe2000001140e */
[C---:B------:R-:W-:Y:S01]  /*1970*/  IMAD.IADD R193, R0.reuse, 0x1, R189 ;  /* 0x0000000100c17824 */ /* 0x040fe200078e02bd */
[----:B------:R-:W-:Y:S01]  /*1980*/  SHF.R.S32.HI R12, RZ, 0x1f, R12 ;  /* 0x0000001fff0c7819 */ /* 0x000fe2000001140c */
[C---:B------:R-:W-:Y:S01]  /*1990*/  IMAD.IADD R197, R0.reuse, 0x1, R196 ;  /* 0x0000000100c57824 */ /* 0x040fe200078e02c4 */
[C---:B------:R-:W-:Y:S01]  /*19a0*/  IADD3 R203, R199.reuse, 0x800, RZ ;  /* 0x00000800c7cb7810 */ /* 0x040fe20007ffe0ff */
[----:B------:R-:W-:Y:S01]  /*19b0*/  IMAD.IADD R192, R0, 0x1, R190 ;  /* 0x0000000100c07824 */ /* 0x000fe200078e02be */
[----:B------:R-:W-:-:S02]  /*19c0*/  IADD3 R202, R199, 0x1000, RZ ;  /* 0x00001000c7ca7810 */ /* 0x000fc40007ffe0ff */
[C---:B------:R-:W-:Y:S02]  /*19d0*/  IADD3 R201, R199.reuse, 0x1800, RZ ;  /* 0x00001800c7c97810 */ /* 0x040fe40007ffe0ff */
[----:B------:R-:W-:Y:S01]  /*19e0*/  IADD3 R200, R199, 0x2000, RZ ;  /* 0x00002000c7c87810 */ /* 0x000fe20007ffe0ff */
[--C-:B-1----:R-:W-:Y:S02]  /*19f0*/  IMAD.IADD R8, R6, 0x1, R9.reuse ;  /* 0x0000000106087824 */ /* 0x102fe400078e0209 */
[----:B--2---:R-:W-:-:S03]  /*1a00*/  IMAD.IADD R2, R7, 0x1, R9 ;  /* 0x0000000107027824 */ /* 0x004fc600078e0209 */
[----:B------:R-:W-:Y:S01]  /*1a10*/  STL [R1+0x5c], R8 ;  /* 0x00005c0801007387 */ /* 0x000fe20000100800 */
[----:B------:R-:W-:-:S03]  /*1a20*/  IMAD.IADD R3, R7, 0x1, R8 ;  /* 0x0000000107037824 */ /* 0x000fc600078e0208 */
[----:B------:R1:W-:Y:S04]  /*1a30*/  STL [R1+0x60], R2 ;  /* 0x0000600201007387 */ /* 0x0003e80000100800 */
[----:B------:R2:W-:Y:S01]  /*1a40*/  STL [R1+0x74], R3 ;  /* 0x0000740301007387 */ /* 0x0005e20000100800 */
[----:B-1----:R-:W-:-:S05]  /*1a50*/  IMAD.IADD R2, R6, 0x1, R2 ;  /* 0x0000000106027824 */ /* 0x002fca00078e0202 */
[----:B------:R2:W-:Y:S02]  /*1a60*/  STL [R1+0x70], R2 ;  /* 0x0000700201007387 */ /* 0x0005e40000100800 */
.L_x_2713:
        /* <DEDUP_REMOVED lines=24> */
.L_x_2497:
[----:B------:R-:W-:-:S04]  /*1bf0*/  ISETP.NE.U32.AND P0, PT, RZ, c[0x0][0x368], PT ;  /* 0x0000da00ff007a0c */ /* 0x000fc80003f05070 */
[----:B------:R-:W-:-:S13]  /*1c00*/  ISETP.NE.AND.EX P0, PT, RZ, c[0x0][0x36c], PT, P0 ;  /* 0x0000db00ff007a0c */ /* 0x000fda0003f05300 */
[----:B------:R-:W-:Y:S05]  /*1c10*/  @!P0 BRA `(.L_x_2498) ;  /* 0x0000003000008947 */ /* 0x000fea0003800000 */
[----:B-1----:R-:W-:-:S05]  /*1c20*/  IMAD.WIDE R2, R14, R13, c[0x0][0x368] ;  /* 0x0000da000e027625 */ /* 0x002fca00078e020d */
[----:B------:R1:W5:Y:S01]  /*1c30*/  LDG.E R0, [R2.64] ;  /* 0x0000000602007981 */ /* 0x000362000c1e1900 */
[----:B------:R-:W-:Y:S05]  /*1c40*/  BRA `(.L_x_2499) ;  /* 0x0000008000007947 */ /* 0x000fea0003800000 */
.L_x_2498:
        /* <DEDUP_REMOVED lines=8> */
.L_x_2499:
        /* <DEDUP_REMOVED lines=30> */
.L_x_2502:
[----:B------:R-:W-:-:S13]  /*1eb0*/  ISETP.NE.AND P0, PT, R6, 0x1, PT ;  /* 0x000000010600780c */ /* 0x000fda0003f05270 */
[----:B------:R-:W-:-:S05]  /*1ec0*/  @P0 IMAD.HI.U32 R0, R2, c[0x0][0x330], RZ ;  /* 0x0000cc0002000a27 */ /* 0x000fca00078e00ff */
[----:B------:R-:W-:Y:S02]  /*1ed0*/  @P0 SHF.R.U32.HI R2, RZ, c[0x0][0x334], R0 ;  /* 0x0000cd00ff020a19 */ /* 0x000fe40000011600 */
.L_x_2503:
[----:B------:R-:W-:Y:S05]  /*1ee0*/  BSYNC B0 ;  /* 0x0000000000007941 */ /* 0x000fea0003800000 */
.L_x_2501:
[----:B------:R-:W-:-:S05]  /*1ef0*/  IMAD R2, R2, R6, c[0x0][0x32c] ;  /* 0x0000cb0002027624 */ /* 0x000fca00078e0206 */
[----:B------:R-:W-:-:S04]  /*1f00*/  IMNMX R3, R3, R2, PT ;  /* 0x0000000203037217 */ /* 0x000fc80003800200 */
.L_x_2500:
        /* <DEDUP_REMOVED lines=25> */
.L_x_2506:
[----:B------:R-:W-:-:S13]  /*20a0*/  ISETP.NE.AND P0, PT, R6, 0x1, PT ;  /* 0x000000010600780c */ /* 0x000fda0003f05270 */
[----:B------:R-:W-:-:S05]  /*20b0*/  @P0 IMAD.HI.U32 R3, R0, c[0x0][0x330], RZ ;  /* 0x0000cc0000030a27 */ /* 0x000fca00078e00ff */
[----:B------:R-:W-:Y:S02]  /*20c0*/  @P0 SHF.R.U32.HI R0, RZ, c[0x0][0x334], R3 ;  /* 0x0000cd00ff000a19 */ /* 0x000fe40000011603 */
.L_x_2507:
[----:B------:R-:W-:Y:S05]  /*20d0*/  BSYNC B0 ;  /* 0x0000000000007941 */ /* 0x000fea0003800000 */
.L_x_2505:
[----:B------:R-:W-:-:S05]  /*20e0*/  IMAD R0, R0, c[0x0][0x32c], RZ ;  /* 0x0000cb0000007a24 */ /* 0x000fca00078e02ff */
[----:B------:R-:W-:-:S04]  /*20f0*/  IMNMX R2, R2, R0, !PT ;  /* 0x0000000002027217 */ /* 0x000fc80007800200 */
.L_x_2504:
        /* <DEDUP_REMOVED lines=48> */
.L_x_2509:
[----:B------:R-:W-:Y:S05]  /*2400*/  BSYNC B0 ;  /* 0x0000000000007941 */ /* 0x000fea0003800000 */
.L_x_2508:
        /* <DEDUP_REMOVED lines=84> */
.L_x_2718:
[----:B------:R-:W-:Y:S05]  /*2950*/  BRA.DIV ~URZ, `(.L_x_2512) ;  /* 0x00017fb27f007947 */ /* 0x000fea000b800000 */
[----:B------:R4:W1:Y:S02]  /*2960*/  SHFL.IDX PT, R2, R6, RZ, 0x181f ;  /* 0x00181fff06027589 */ /* 0x00086400000e0000 */
.L_x_2719:
        /* <DEDUP_REMOVED lines=17> */
.L_x_2514:
[----:B------:R-:W-:Y:S05]  /*2a80*/  BSYNC B0 ;  /* 0x0000000000007941 */ /* 0x000fea0003800000 */
.L_x_2513:
[----:B------:R-:W-:Y:S05]  /*2a90*/  BRA.DIV ~URZ, `(.L_x_2515) ;  /* 0x00017ee27f007947 */ /* 0x000fea000b800000 */
[----:B---3--:R2:W3:Y:S04]  /*2aa0*/  SHFL.IDX PT, R7, R5, 0x1, 0x181f ;  /* 0x00381f0005077f89 */ /* 0x0084e800000e0000 */
[----:B-1----:R2:W1:Y:S02]  /*2ab0*/  SHFL.IDX PT, R2, R6, 0x1, 0x181f ;  /* 0x00381f0006027f89 */ /* 0x00246400000e0000 */
.L_x_2720:
        /* <DEDUP_REMOVED lines=11> */
.L_x_2517:
[----:B------:R-:W-:Y:S05]  /*2b70*/  BSYNC B0 ;  /* 0x0000000000007941 */ /* 0x000fea0003800000 */
.L_x_2516:
[----:B------:R-:W-:Y:S05]  /*2b80*/  BRA.DIV ~URZ, `(.L_x_2518) ;  /* 0x00017ec27f007947 */ /* 0x000fea000b800000 */
[----:B---3--:R3:W4:Y:S02]  /*2b90*/  SHFL.IDX PT, R7, R5, 0x2, 0x181f ;  /* 0x00581f0005077f89 */ /* 0x00872400000e0000 */
.L_x_2721:
[----:B------:R-:W-:Y:S05]  /*2ba0*/  BRA.DIV ~URZ, `(.L_x_2519) ;  /* 0x00017f127f007947 */ /* 0x000fea000b800000 */
[----:B-1----:R1:W2:Y:S02]  /*2bb0*/  SHFL.IDX PT, R2, R6, 0x2, 0x181f ;  /* 0x00581f0006027f89 */ /* 0x0022a400000e0000 */
.L_x_2722:
        /* <DEDUP_REMOVED lines=11> */
.L_x_2521:
[----:B------:R-:W-:Y:S05]  /*2c70*/  BSYNC B0 ;  /* 0x0000000000007941 */ /* 0x000fea0003800000 */
.L_x_2520:
[----:B------:R-:W-:Y:S05]  /*2c80*/  BRA.DIV ~URZ, `(.L_x_2522) ;  /* 0x00017ea27f007947 */ /* 0x000fea000b800000 */
[----:B----4-:R4:W1:Y:S04]  /*2c90*/  SHFL.IDX PT, R7, R5, 0x3, 0x181f ;  /* 0x00781f0005077f89 */ /* 0x01086800000e0000 */
[----:B--2---:R4:W2:Y:S02]  /*2ca0*/  SHFL.IDX PT, R2, R6, 0x3, 0x181f ;  /* 0x00781f0006027f89 */ /* 0x0048a400000e0000 */
.L_x_2723:
        /* <DEDUP_REMOVED lines=11> */
.L_x_2524:
[----:B------:R-:W-:Y:S05]  /*2d60*/  BSYNC B0 ;  /* 0x0000000000007941 */ /* 0x000fea0003800000 */
.L_x_2523:
[----:B------:R-:W-:Y:S05]  /*2d70*/  BRA.DIV ~URZ, `(.L_x_2525) ;  /* 0x00017e827f007947 */ /* 0x000fea000b800000 */
[----:B-1----:R1:W3:Y:S02]  /*2d80*/  SHFL.IDX PT, R7, R5, 0x4, 0x181f ;  /* 0x00981f0005077f89 */ /* 0x0022e400000e0000 */
.L_x_2724:
[----:B------:R-:W-:Y:S05]  /*2d90*/  BRA.DIV ~URZ, `(.L_x_2526) ;  /* 0x00017ed27f007947 */ /* 0x000fea000b800000 */
[----:B--2---:R2:W1:Y:S02]  /*2da0*/  SHFL.IDX PT, R2, R6, 0x4, 0x181f ;  /* 0x00981f0006027f89 */ /* 0x00446400000e0000 */
.L_x_2725:
        /* <DEDUP_REMOVED lines=11> */
.L_x_2528:
[----:B------:R-:W-:Y:S05]  /*2e60*/  BSYNC B0 ;  /* 0x0000000000007941 */ /* 0x000fea0003800000 */
.L_x_2527:
[----:B------:R-:W-:Y:S05]  /*2e70*/  BRA.DIV ~URZ, `(.L_x_2529) ;  /* 0x00017e627f007947 */ /* 0x000fea000b800000 */
[----:B---3--:R3:W2:Y:S04]  /*2e80*/  SHFL.IDX PT, R7, R5, 0x5, 0x181f ;  /* 0x00b81f0005077f89 */ /* 0x0086a800000e0000 */
[----:B-1----:R3:W1:Y:S02]  /*2e90*/  SHFL.IDX PT, R2, R6, 0x5, 0x181f ;  /* 0x00b81f0006027f89 */ /* 0x00266400000e0000 */
.L_x_2726:
        /* <DEDUP_REMOVED lines=11> */
.L_x_2531:
[----:B------:R-:W-:Y:S05]  /*2f50*/  BSYNC B0 ;  /* 0x0000000000007941 */ /* 0x000fea0003800000 */
.L_x_2530:
[----:B------:R-:W-:Y:S05]  /*2f60*/  BRA.DIV ~URZ, `(.L_x_2532) ;  /* 0x00017e427f007947 */ /* 0x000fea000b800000 */
[----:B--2---:R2:W3:Y:S02]  /*2f70*/  SHFL.IDX PT, R7, R5, 0x6, 0x181f ;  /* 0x00d81f0005077f89 */ /* 0x0044e400000e0000 */
.L_x_2727:
[----:B------:R-:W-:Y:S05]  /*2f80*/  BRA.DIV ~URZ, `(.L_x_2533) ;  /* 0x00017e927f007947 */ /* 0x000fea000b800000 */
[----:B-1----:R1:W2:Y:S02]  /*2f90*/  SHFL.IDX PT, R2, R6, 0x6, 0x181f ;  /* 0x00d81f0006027f89 */ /* 0x0022a400000e0000 */
.L_x_2728:
        /* <DEDUP_REMOVED lines=11> */
.L_x_2535:
[----:B------:R-:W-:Y:S05]  /*3050*/  BSYNC B0 ;  /* 0x0000000000007941 */ /* 0x000fea0003800000 */
.L_x_2534:
[----:B------:R-:W-:Y:S05]  /*3060*/  BRA.DIV ~URZ, `(.L_x_2536) ;  /* 0x00017e227f007947 */ /* 0x000fea000b800000 */
[----:B--234-:R-:W2:Y:S04]  /*3070*/  SHFL.IDX PT, R5, R5, 0x7, 0x181f ;  /* 0x00f81f0005057f89 */ /* 0x01cea800000e0000 */
[----:B------:R3:W4:Y:S02]  /*3080*/  SHFL.IDX PT, R2, R6, 0x7, 0x181f ;  /* 0x00f81f0006027f89 */ /* 0x00072400000e0000 */
.L_x_2729:
        /* <DEDUP_REMOVED lines=20> */
[----:B-1-3--:R-:W-:-:S02]  /*31d0*/  IMAD.MOV.U32 R6, RZ, RZ, 0x50 ;  /* 0x00000050ff067424 */ /* 0x00afc400078e00ff */
[----:B------:R-:W-:Y:S02]  /*31e0*/  IMAD.MOV.U32 R0, RZ, RZ, c[0x0][0x2b8] ;  /* 0x0000ae00ff007624 */ /* 0x000fe400078e00ff */
[----:B------:R-:W-:-:S03]  /*31f0*/  IMAD R121, R206, R6, -0x50 ;  /* 0xffffffb0ce797424 */ /* 0x000fc600078e0206 */
[----:B------:R-:W-:Y:S01]  /*3200*/  ISETP.NE.AND P5, PT, R0, 0x1, PT ;  /* 0x000000010000780c */ /* 0x000fe20003fa5270 */
[----:B------:R-:W-:Y:S01]  /*3210*/  IMAD.MOV.U32 R211, RZ, RZ, RZ ;  /* 0x000000ffffd37224 */ /* 0x000fe200078e00ff */
[----:B------:R-:W-:Y:S01]  /*3220*/  BAR.SYNC.DEFER_BLOCKING 0x0 ;  /* 0x0000000000007b1d */ /* 0x000fe20000010000 */
[----:B--2---:R-:W-:-:S05]  /*3230*/  IMAD.IADD R2, R174, 0x1, R121 ;  /* 0x00000001ae027824 */ /* 0x004fca00078e0279 */
[C---:B------:R-:W-:Y:S01]  /*3240*/  ISETP.GE.AND P0, PT, R2.reuse, R237, PT ;  /* 0x000000ed0200720c */ /* 0x040fe20003f06270 */
[----:B----4-:R-:W-:-:S03]  /*3250*/  IMAD.IADD R2, R2, 0x1, R175 ;  /* 0x0000000102027824 */ /* 0x010fc600078e02af */
[----:B------:R-:W-:Y:S01]  /*3260*/  ISETP.GT.OR P0, PT, R174, 0x4f, P0 ;  /* 0x0000004fae00780c */ /* 0x000fe20000704670 */
[----:B------:R-:W-:-:S04]  /*3270*/  @P5 IMAD.HI.U32 R3, R2, c[0x0][0x2bc], RZ ;  /* 0x0000af0002035a27 */ /* 0x000fc800078e00ff */
[----:B------:R-:W-:Y:S01]  /*3280*/  IMAD.MOV.U32 R0, RZ, RZ, R2 ;  /* 0x000000ffff007224 */ /* 0x000fe200078e0002 */
[----:B------:R-:W-:-:S07]  /*3290*/  @P5 SHF.R.U32.HI R0, RZ, c[0x0][0x2c0], R3 ;  /* 0x0000b000ff005a19 */ /* 0x000fce0000011603 */
[----:B------:R-:W-:-:S04]  /*32a0*/  @!P0 IADD3 R3, P1, R0, R172, RZ ;  /* 0x000000ac00038210 */ /* 0x000fc80007f3e0ff */
[----:B------:R-:W-:Y:S02]  /*32b0*/  @!P0 LEA.HI.X.SX32 R5, R0, R169, 0x1, P1 ;  /* 0x000000a900058211 */ /* 0x000fe400008f0eff */
        /* <DEDUP_REMOVED lines=8> */
[----:B------:R-:W-:-:S04]  /*3340*/  IMAD R0, R33, c[0x0][0x1e0], RZ ;  /* 0x0000780021007a24 */ /* 0x000fc800078e02ff */
[----:B------:R-:W-:-:S04]  /*3350*/  IMAD R0, R224, c[0x0][0x1e4], R0 ;  /* 0x00007900e0007a24 */ /* 0x000fc800078e0200 */
[----:B------:R-:W-:Y:S02]  /*3360*/  IMAD.IADD R3, R3, 0x1, R0 ;  /* 0x0000000103037824 */ /* 0x000fe400078e0200 */
[----:B------:R-:W-:-:S04]  /*3370*/  IMAD.WIDE.U32 R170, R32, c[0x0][0x1e8], RZ ;  /* 0x00007a0020aa7a25 */ /* 0x000fc800078e00ff */
[----:B------:R-:W-:Y:S01]  /*3380*/  IMAD R168, R32, c[0x0][0x1ec], R171 ;  /* 0x00007b0020a87a24 */ /* 0x000fe200078e02ab */
[----:B---3--:R-:W-:Y:S01]  /*3390*/  SHF.R.S32.HI R7, RZ, 0x1f, R8 ;  /* 0x0000001fff077819 */ /* 0x008fe20000011408 */
[----:B-1----:R-:W-:-:S03]  /*33a0*/  IMAD R4, R206, -0x50, R6 ;  /* 0xffffffb0ce047824 */ /* 0x002fc600078e0206 */
[----:B------:R-:W-:Y:S01]  /*33b0*/  LEA.HI R7, R7, R8, RZ, 0x3 ;  /* 0x0000000807077211 */ /* 0x000fe200078f18ff */
[----:B------:R-:W-:-:S03]  /*33c0*/  IMAD.IADD R120, R237, 0x1, R4 ;  /* 0x00000001ed787824 */ /* 0x000fc600078e0204 */
[----:B------:R-:W-:Y:S01]  /*33d0*/  SHF.R.S32.HI R7, RZ, 0x3, R7 ;  /* 0x00000003ff077819 */ /* 0x000fe20000011407 */
[----:B------:R-:W-:-:S04]  /*33e0*/  IMAD.WIDE.U32 R42, R32, c[0x0][0x210], RZ ;  /* 0x00008400202a7a25 */ /* 0x000fc800078e00ff */
[----:B------:R-:W-:Y:S02]  /*33f0*/  IMAD.IADD R5, R120, 0x1, -R7 ;  /* 0x0000000178057824 */ /* 0x000fe400078e0a07 */
[----:B------:R-:W-:Y:S01]  /*3400*/  IMAD R35, R32, c[0x0][0x214], R43 ;  /* 0x0000850020237a24 */ /* 0x000fe200078e022b */
[----:B------:R-:W-:Y:S04]  /*3410*/  STL.64 [R1+0x18], R170 ;  /* 0x000018aa01007387 */ /* 0x000fe80000100a00 */
[----:B------:R-:W-:Y:S04]  /*3420*/  STL [R1+0x14], R168 ;  /* 0x000014a801007387 */ /* 0x000fe80000100800 */
[----:B------:R-:W-:Y:S01]  /*3430*/  STL.64 [R1+0x28], R42 ;  /* 0x0000282a01007387 */ /* 0x000fe20000100a00 */
[----:B------:R-:W-:-:S03]  /*3440*/  ISETP.GE.AND P6, PT, R205, c[0x0][0x1d4], PT ;  /* 0x00007500cd007a0c */ /* 0x000fc60003fc6270 */
[----:B------:R-:W-:Y:S04]  /*3450*/  STL [R1+0x34], R35 ;  /* 0x0000342301007387 */ /* 0x000fe80000100800 */
[----:B------:R-:W3:Y:S01]  /*3460*/  LDL R176, [R1+0x4] ;  /* 0x0000040001b07983 */ /* 0x000ee20000100800 */
[C---:B------:R-:W-:Y:S02]  /*3470*/  ISETP.GE.AND P4, PT, R5.reuse, 0x11, PT ;  /* 0x000000110500780c */ /* 0x040fe40003f86270 */
[----:B------:R-:W-:Y:S01]  /*3480*/  ISETP.GE.AND P3, PT, R5, 0x21, PT ;  /* 0x000000210500780c */ /* 0x000fe20003f66270 */
[----:B------:R-:W-:Y:S01]  /*3490*/  IMAD.SHL.U32 R123, R205, 0x2, RZ ;  /* 0x00000002cd7b7824 */ /* 0x000fe200078e00ff */
        /* <DEDUP_REMOVED lines=11> */
[----:B------:R-:W4:Y:S04]  /*3550*/  SHFL.IDX PT, R6, R0, 0x1, 0x181f ;  /* 0x00381f0000067f89 */ /* 0x000f2800000e0000 */
[----:B------:R-:W5:Y:S04]  /*3560*/  SHFL.IDX PT, R8, R12, 0x1, 0x181f ;  /* 0x00381f000c087f89 */ /* 0x000f6800000e0000 */
[----:B------:R-:W3:Y:S02]  /*3570*/  SHFL.IDX PT, R7, R0, 0x2, 0x181f ;  /* 0x00581f0000077f89 */ /* 0x000ee400000e0000 */
[----:B-1----:R-:W-:-:S04]  /*3580*/  @P0 LEA R2, P1, R205, R2, 0x1 ;  /* 0x00000002cd020211 */ /* 0x002fc800078208ff */
[----:B--2---:R-:W-:Y:S01]  /*3590*/  @P0 LEA.HI.X R3, R205, R3, R41, 0x1, P1 ;  /* 0x00000003cd030211 */ /* 0x004fe200008f0c29 */
[----:B------:R-:W1:Y:S04]  /*35a0*/  SHFL.IDX PT, R9, R12, 0x2, 0x181f ;  /* 0x00581f000c097f89 */ /* 0x000e6800000e0000 */
[----:B------:R2:W-:Y:S01]  /*35b0*/  @P0 LDGSTS.E.BYPASS.LTC128B.128 [R207+0x2900], [R2.64], !P6 ;  /* 0x0290000002cf0fae */ /* 0x0005e2000f101d46 */
[----:B------:R-:W-:Y:S02]  /*35c0*/  ISETP.GE.AND P1, PT, R5, 0x31, PT ;  /* 0x000000310500780c */ /* 0x000fe40003f26270 */
[----:B----4-:R-:W-:-:S04]  /*35d0*/  @P4 LEA R10, P0, R205, R6, 0x1 ;  /* 0x00000006cd0a4211 */ /* 0x010fc800078008ff */
[C---:B-----5:R-:W-:Y:S01]  /*35e0*/  @P4 LEA.HI.X R11, R205.reuse, R8, R41, 0x1, P0 ;  /* 0x00000008cd0b4211 */ /* 0x060fe200000f0c29 */
[----:B--2---:R-:W2:Y:S04]  /*35f0*/  SHFL.IDX PT, R2, R0, 0x3, 0x181f ;  /* 0x00781f0000027f89 */ /* 0x004ea800000e0000 */
[----:B------:R-:W4:Y:S01]  /*3600*/  SHFL.IDX PT, R3, R12, 0x3, 0x181f ;  /* 0x00781f000c037f89 */ /* 0x000f2200000e0000 */
[----:B---3--:R-:W-:-:S03]  /*3610*/  @P3 LEA R8, P0, R205, R7, 0x1 ;  /* 0x00000007cd083211 */ /* 0x008fc600078008ff */
[----:B------:R3:W-:Y:S01]  /*3620*/  @P4 LDGSTS.E.BYPASS.LTC128B.128 [R207+0x3100], [R10.64], !P6 ;  /* 0x031000000acf4fae */ /* 0x0007e2000f101d46 */
[----:B-1----:R-:W-:-:S03]  /*3630*/  @P3 LEA.HI.X R9, R205, R9, R41, 0x1, P0 ;  /* 0x00000009cd093211 */ /* 0x002fc600000f0c29 */
[----:B------:R-:W1:Y:S04]  /*3640*/  SHFL.IDX PT, R0, R0, 0x4, 0x181f ;  /* 0x00981f0000007f89 */ /* 0x000e6800000e0000 */
[----:B------:R3:W-:Y:S01]  /*3650*/  @P3 LDGSTS.E.BYPASS.LTC128B.128 [R207+0x3900], [R8.64], !P6 ;  /* 0x0390000008cf3fae */ /* 0x0007e2000f101d46 */
[----:B--2---:R-:W-:-:S04]  /*3660*/  @P1 LEA R6, P0, R205, R2, 0x1 ;  /* 0x00000002cd061211 */ /* 0x004fc800078008ff */
[----:B----4-:R-:W-:Y:S02]  /*3670*/  @P1 LEA.HI.X R7, R205, R3, R41, 0x1, P0 ;  /* 0x00000003cd071211 */ /* 0x010fe400000f0c29 */
[----:B------:R-:W2:Y:S01]  /*3680*/  SHFL.IDX PT, R3, R12, 0x4, 0x181f ;  /* 0x00981f000c037f89 */ /* 0x000ea200000e0000 */
[----:B------:R-:W-:-:S03]  /*3690*/  ISETP.GE.AND P0, PT, R5, 0x41, PT ;  /* 0x000000410500780c */ /* 0x000fc60003f06270 */
[----:B------:R4:W-:Y:S10]  /*36a0*/  @P1 LDGSTS.E.BYPASS.LTC128B.128 [R207+0x4100], [R6.64], !P6 ;  /* 0x0410000006cf1fae */ /* 0x0009f4000f101d46 */
[----:B-1----:R-:W-:-:S04]  /*36b0*/  @P0 LEA R2, P2, R205, R0, 0x1 ;  /* 0x00000000cd020211 */ /* 0x002fc800078408ff */
[----:B--2---:R-:W-:-:S05]  /*36c0*/  @P0 LEA.HI.X R3, R205, R3, R41, 0x1, P2 ;  /* 0x00000003cd030211 */ /* 0x004fca00010f0c29 */
[----:B------:R1:W-:Y:S04]  /*36d0*/  @P0 LDGSTS.E.BYPASS.LTC128B.128 [R207+0x4900], [R2.64], !P6 ;  /* 0x0490000002cf0fae */ /* 0x0003e8000f101d46 */
[----:B------:R-:W0:Y:S01]  /*36e0*/  LDGDEPBAR ;  /* 0x00000000000079af */ /* 0x000e220000000000 */
[----:B------:R-:W-:-:S04]  /*36f0*/  DEPBAR.LE SB0, 0x1 ;  /* 0x000080400000791a */ /* 0x000fc80000000000 */
[----:B------:R-:W-:-:S04]  /*3700*/  DEPBAR.LE SB0, 0x0 ;  /* 0x000080000000791a */ /* 0x000fc80000000000 */
[----:B------:R-:W-:Y:S01]  /*3710*/  BAR.SYNC.DEFER_BLOCKING 0x0 ;  /* 0x0000000000007b1d */ /* 0x000fe20000010000 */
[----:B------:R-:W-:Y:S02]  /*3720*/  IMAD R0, R33, c[0x0][0x208], RZ ;  /* 0x0000820021007a24 */ /* 0x000fe400078e02ff */
[----:B-1----:R-:W-:-:S04]  /*3730*/  IMAD.WIDE.U32 R2, R224, c[0x0][0x208], RZ ;  /* 0x00008200e0027a25 */ /* 0x002fc800078e00ff */
[----:B------:R-:W-:Y:S01]  /*3740*/  IMAD R0, R224, c[0x0][0x20c], R0 ;  /* 0x00008300e0007a24 */ /* 0x000fe200078e0200 */
[----:B---3--:R-:W-:Y:S04]  /*3750*/  LDSM.16.M88.4 R8, [R195+0x2000] ;  /* 0x00200000c308783b */ /* 0x008fe80000000200 */
[----:B------:R-:W1:Y:S04]  /*3760*/  LDSM.16.M88.4 R16, [R188] ;  /* 0x00000000bc10783b */ /* 0x000e680000000200 */
[----:B------:R-:W2:Y:S04]  /*3770*/  LDSM.16.M88.4 R12, [R195] ;  /* 0x00000000c30c783b */ /* 0x000ea80000000200 */
[----:B------:R-:W3:Y:S01]  /*3780*/  LDSM.16.M88.4 R36, [R188+0x2000] ;  /* 0x00200000bc24783b */ /* 0x000ee20000000200 */
[----:B------:R-:W-:-:S03]  /*3790*/  IMAD.IADD R3, R3, 0x1, R0 ;  /* 0x0000000103037824 */ /* 0x000fc600078e0200 */
[----:B------:R-:W5:Y:S01]  /*37a0*/  LDSM.16.M88.4 R20, [R188+0x800] ;  /* 0x00080000bc14783b */ /* 0x000f620000000200 */
[----:B------:R-:W-:Y:S02]  /*37b0*/  IMAD R0, R34, c[0x0][0x218], RZ ;  /* 0x0000860022007a24 */ /* 0x000fe400078e02ff */
[C---:B------:R-:W-:Y:S01]  /*37c0*/  IMAD.WIDE.U32 R2, R211.reuse, c[0x0][0x218], R2 ;  /* 0x00008600d3027a25 */ /* 0x040fe200078e0002 */
[----:B------:R-:W-:Y:S03]  /*37d0*/  LDSM.16.M88.4 R24, [R188+0x1000] ;  /* 0x00100000bc18783b */ /* 0x000fe60000000200 */
[----:B------:R-:W-:Y:S01]  /*37e0*/  IMAD R0, R211, c[0x0][0x21c], R0 ;  /* 0x00008700d3007a24 */ /* 0x000fe200078e0200 */
[----:B------:R-:W-:Y:S01]  /*37f0*/  LDSM.16.M88.4 R28, [R188+0x1800] ;  /* 0x00180000bc1c783b */ /* 0x000fe20000000200 */
[----:B------:R-:W-:Y:S02]  /*3800*/  IADD3 R2, P0, R2, R42, RZ ;  /* 0x0000002a02027210 */ /* 0x000fe40007f1e0ff */
[----:B----4-:R-:W-:Y:S01]  /*3810*/  SHF.L.U64.HI R6, R205, 0x1, R41 ;  /* 0x00000001cd067819 */ /* 0x010fe20000010229 */
[----:B------:R-:W-:Y:S01]  /*3820*/  LDSM.16.M88.4 R68, [R199] ;  /* 0x00000000c744783b */ /* 0x000fe20000000200 */
[----:B------:R-:W-:-:S02]  /*3830*/  IADD3.X R3, R35, R3, R0, P0, !PT ;  /* 0x0000000323037210 */ /* 0x000fc400007fe400 */
[C---:B------:R-:W-:Y:S01]  /*3840*/  LEA R0, P0, R2.reuse, c[0x0][0x1f8], 0x1 ;  /* 0x00007e0002007a11 */ /* 0x040fe200078008ff */
[----:B------:R-:W-:Y:S03]  /*3850*/  LDSM.16.M88.4 R32, [R202] ;  /* 0x00000000ca20783b */ /* 0x000fe60000000200 */
[----:B------:R-:W-:Y:S01]  /*3860*/  LEA.HI.X R2, R2, c[0x0][0x1fc], R3, 0x1, P0 ;  /* 0x00007f0002027a11 */ /* 0x000fe200000f0c03 */
[----:B------:R-:W-:Y:S04]  /*3870*/  LDSM.16.M88.4 R64, [R203] ;  /* 0x00000000cb40783b */ /* 0x000fe80000000200 */
[----:B------:R-:W4:Y:S01]  /*3880*/  SHFL.IDX PT, R3, R0, RZ, 0x181f ;  /* 0x00181fff00037589 */ /* 0x000f2200000e0000 */
[-C--:B-1----:R-:W-:Y:S03]  /*3890*/  HMMA.16816.F32 R84, R8, R18.reuse, RZ ;  /* 0x000000120854723c */ /* 0x082fe600000018ff */
[----:B------:R-:W-:Y:S05]  /*38a0*/  SHFL.IDX PT, R7, R0, 0x1, 0x181f ;  /* 0x00381f0000077f89 */ /* 0x000fea00000e0000 */
[----:B--2---:R-:W-:Y:S01]  /*38b0*/  HMMA.16816.F32 R124, R12, R18, RZ ;  /* 0x000000120c7c723c */ /* 0x004fe200000018ff */
[----:B------:R-:W1:Y:S04]  /*38c0*/  SHFL.IDX PT, R19, R2, RZ, 0x181f ;  /* 0x00181fff02137589 */ /* 0x000e6800000e0000 */
[----:B------:R-:W2:Y:S03]  /*38d0*/  SHFL.IDX PT, R18, R0, 0x2, 0x181f ;  /* 0x00581f0000127f89 */ /* 0x000ea600000e0000 */
[-C--:B------:R-:W-:Y:S01]  /*38e0*/  HMMA.16816.F32 R44, R8, R16.reuse, RZ ;  /* 0x00000010082c723c */ /* 0x080fe200000018ff */
[----:B------:R-:W-:Y:S07]  /*38f0*/  SHFL.IDX PT, R40, R2, 0x3, 0x181f ;  /* 0x00781f0002287f89 */ /* 0x000fee00000e0000 */
[----:B------:R-:W-:Y:S01]  /*3900*/  HMMA.16816.F32 R144, R12, R16, RZ ;  /* 0x000000100c90723c */ /* 0x000fe200000018ff */
[----:B------:R-:W-:Y:S04]  /*3910*/  SHFL.IDX PT, R17, R2, 0x1, 0x181f ;  /* 0x00381f0002117f89 */ /* 0x000fe800000e0000 */
[----:B------:R-:W-:Y:S03]  /*3920*/  SHFL.IDX PT, R16, R0, 0x3, 0x181f ;  /* 0x00781f0000107f89 */ /* 0x000fe600000e0000 */
[-C--:B---3--:R-:W-:Y:S08]  /*3930*/  HMMA.16816.F32 R88, R8, R36.reuse, RZ ;  /* 0x000000240858723c */ /* 0x088ff000000018ff */
[----:B------:R-:W-:Y:S01]  /*3940*/  HMMA.16816.F32 R100, R12, R36, RZ ;  /* 0x000000240c64723c */ /* 0x000fe200000018ff */
[----:B------:R-:W3:Y:S04]  /*3950*/  SHFL.IDX PT, R37, R2, 0x2, 0x181f ;  /* 0x00581f0002257f89 */ /* 0x000ee800000e0000 */
[----:B------:R-:W1:Y:S04]  /*3960*/  SHFL.IDX PT, R36, R0, 0x4, 0x181f ;  /* 0x00981f0000247f89 */ /* 0x000e6800000e0000 */
[----:B------:R3:W3:Y:S01]  /*3970*/  SHFL.IDX PT, R0, R2, 0x4, 0x181f ;  /* 0x00981f0002007f89 */ /* 0x0006e200000e0000 */
[-C--:B-----5:R-:W-:Y:S08]  /*3980*/  HMMA.16816.F32 R80, R8, R22.reuse, RZ ;  /* 0x000000160850723c */ /* 0x0a0ff000000018ff */
[----:B------:R-:W-:Y:S07]  /*3990*/  HMMA.16816.F32 R116, R12, R22, RZ ;  /* 0x000000160c74723c */ /* 0x000fee00000018ff */
[-C--:B----4-:R-:W-:Y:S01]  /*39a0*/  IADD3 R22, P0, R3, R123.reuse, RZ ;  /* 0x0000007b03167210 */ /* 0x090fe20007f1e0ff */
[----:B------:R-:W-:Y:S04]  /*39b0*/  HMMA.16816.F32 R72, R8, R20, RZ ;  /* 0x000000140848723c */ /* 0x000fe800000018ff */
[----:B-1----:R-:W-:Y:S01]  /*39c0*/  IMAD.X R23, R19, 0x1, R6, P0 ;  /* 0x0000000113177824 */ /* 0x002fe200000e0606 */
[----:B--2---:R-:W-:-:S03]  /*39d0*/  IADD3 R18, P0, R18, R123, RZ ;  /* 0x0000007b12127210 */ /* 0x004fc60007f1e0ff */
[C---:B------:R-:W-:Y:S08]  /*39e0*/  HMMA.16816.F32 R48, R8.reuse, R24, RZ ;  /* 0x000000180830723c */ /* 0x040ff000000018ff */
[----:B------:R-:W-:Y:S01]  /*39f0*/  HMMA.16816.F32 R92, R8, R28, RZ ;  /* 0x0000001c085c723c */ /* 0x000fe200000018ff */
[----:B---3--:R-:W-:-:S07]  /*3a00*/  IMAD.X R19, R37, 0x1, R6, P0 ;  /* 0x0000000125137824 */ /* 0x008fce00000e0606 */
[C---:B------:R-:W-:Y:S08]  /*3a10*/  HMMA.16816.F32 R52, R8.reuse, R26, RZ ;  /* 0x0000001a0834723c */ /* 0x040ff000000018ff */
[C---:B------:R-:W-:Y:S08]  /*3a20*/  HMMA.16816.F32 R140, R8.reuse, R30, RZ ;  /* 0x0000001e088c723c */ /* 0x040ff000000018ff */
[----:B------:R-:W-:Y:S01]  /*3a30*/  HMMA.16816.F32 R136, R8, R38, RZ ;  /* 0x000000260888723c */ /* 0x000fe200000018ff */
[----:B------:R-:W1:Y:S07]  /*3a40*/  LDSM.16.M88.4 R8, [R198+0x2000] ;  /* 0x00200000c608783b */ /* 0x000e6e0000000200 */
[----:B------:R-:W-:Y:S07]  /*3a50*/  HMMA.16816.F32 R148, R12, R20, RZ ;  /* 0x000000140c94723c */ /* 0x000fee00000018ff */
[----:B------:R-:W-:-:S02]  /*3a60*/  IADD3 R20, P2, R7, R123, RZ ;  /* 0x0000007b07147210 */ /* 0x000fc40007f5e0ff */
[----:B------:R-:W-:-:S03]  /*3a70*/  IADD3 R2, P0, R36, R123, RZ ;  /* 0x0000007b24027210 */ /* 0x000fc60007f1e0ff */
[--C-:B------:R-:W-:Y:S01]  /*3a80*/  IMAD.X R21, R17, 0x1, R6.reuse, P2 ;  /* 0x0000000111157824 */ /* 0x100fe200010e0606 */
[----:B------:R-:W-:Y:S02]  /*3a90*/  IADD3 R16, P2, R16, R123, RZ ;  /* 0x0000007b10107210 */ /* 0x000fe40007f5e0ff */
[----:B------:R-:W-:Y:S01]  /*3aa0*/  ISETP.GE.AND P1, PT, R205, c[0x0][0x1d4], PT ;  /* 0x00007500cd007a0c */ /* 0x000fe20003f26270 */
[--C-:B------:R-:W-:Y:S02]  /*3ab0*/  IMAD.X R3, R0, 0x1, R6.reuse, P0 ;  /* 0x0000000100037824 */ /* 0x100fe400000e0606 */
[----:B------:R-:W-:Y:S01]  /*3ac0*/  IMAD.X R17, R40, 0x1, R6, P2 ;  /* 0x0000000128117824 */ /* 0x000fe200010e0606 */
[C---:B------:R-:W-:Y:S02]  /*3ad0*/  ISETP.LT.OR P2, PT, R5.reuse, 0x1, P1 ;  /* 0x000000010500780c */ /* 0x040fe40000f41670 */
[C---:B------:R-:W-:Y:S01]  /*3ae0*/  ISETP.LT.OR P0, PT, R5.reuse, 0x11, P1 ;  /* 0x000000110500780c */ /* 0x040fe20000f01670 */
[----:B------:R-:W-:Y:S01]  /*3af0*/  HMMA.16816.F32 R112, R12, R24, RZ ;  /* 0x000000180c70723c */ /* 0x000fe200000018ff */
[----:B------:R-:W-:-:S07]  /*3b00*/  ISETP.LT.OR P3, PT, R5, 0x21, P1 ;  /* 0x000000210500780c */ /* 0x000fce0000f61670 */
[C---:B------:R-:W-:Y:S01]  /*3b10*/  HMMA.16816.F32 R128, R12.reuse, R26, RZ ;  /* 0x0000001a0c80723c */ /* 0x040fe200000018ff */
[----:B------:R-:W-:Y:S07]  /*3b20*/  LDSM.16.M88.4 R24, [R200] ;  /* 0x00000000c818783b */ /* 0x000fee0000000200 */
[C---:B------:R-:W-:Y:S08]  /*3b30*/  HMMA.16816.F32 R104, R12.reuse, R28, RZ ;  /* 0x0000001c0c68723c */ /* 0x040ff000000018ff */
[C---:B------:R-:W-:Y:S01]  /*3b40*/  HMMA.16816.F32 R108, R12.reuse, R30, RZ ;  /* 0x0000001e0c6c723c */ /* 0x040fe200000018ff */
[----:B------:R-:W-:Y:S07]  /*3b50*/  LDSM.16.M88.4 R28, [R201] ;  /* 0x00000000c91c783b */ /* 0x000fee0000000200 */
[----:B------:R-:W-:Y:S01]  /*3b60*/  HMMA.16816.F32 R96, R12, R38, RZ ;  /* 0x000000260c60723c */ /* 0x000fe200000018ff */
[----:B------:R-:W2:Y:S04]  /*3b70*/  LDSM.16.M88.4 R12, [R198] ;  /* 0x00000000c60c783b */ /* 0x000ea80000000200 */
[----:B------:R-:W-:Y:S01]  /*3b80*/  @!PT LDS RZ, [RZ] ;  /* 0x00000000fffff984 */ /* 0x000fe20000000800 */
[----:B------:R-:W-:Y:S01]  /*3b90*/  @!PT LDS RZ, [RZ] ;  /* 0x00000000fffff984 */ /* 0x000fe20000000800 */
[----:B------:R-:W-:Y:S01]  /*3ba0*/  @!PT LDS RZ, [RZ] ;  /* 0x00000000fffff984 */ /* 0x000fe20000000800 */
[----:B------:R3:W-:Y:S01]  /*3bb0*/  LDGSTS.E.BYPASS.LTC128B.128 [R207+0x100], [R22.64], !P2 ;  /* 0x0010000016cf7fae */ /* 0x0007e2000d101d46 */
[----:B------:R-:W-:-:S03]  /*3bc0*/  ISETP.LT.OR P2, PT, R5, 0x31, P1 ;  /* 0x000000310500780c */ /* 0x000fc60000f41670 */
[----:B------:R3:W-:Y:S01]  /*3bd0*/  LDGSTS.E.BYPASS.LTC128B.128 [R207+0x900], [R20.64], !P0 ;  /* 0x0090000014cf7fae */ /* 0x0007e2000c101d46 */
[----:B------:R-:W-:Y:S01]  /*3be0*/  ISETP.LT.OR P0, PT, R5, 0x41, P1 ;  /* 0x000000410500780c */ /* 0x000fe20000f01670 */
[C---:B-1----:R-:W-:Y:S02]  /*3bf0*/  HMMA.16816.F32 R160, R8.reuse, R34, R52 ;  /* 0x0000002208a0723c */ /* 0x042fe40000001834 */
[----:B------:R1:W-:Y:S06]  /*3c00*/  LDGSTS.E.BYPASS.LTC128B.128 [R207+0x1100], [R18.64], !P3 ;  /* 0x0110000012cf7fae */ /* 0x0003ec000d901d46 */
[----:B------:R1:W-:Y:S04]  /*3c10*/  LDGSTS.E.BYPASS.LTC128B.128 [R207+0x1900], [R16.64], !P2 ;  /* 0x0190000010cf7fae */ /* 0x0003e8000d101d46 */
[----:B------:R4:W-:Y:S04]  /*3c20*/  LDGSTS.E.BYPASS.LTC128B.128 [R207+0x2100], [R2.64], !P0 ;  /* 0x0210000002cf7fae */ /* 0x0009e8000c101d46 */
[----:B------:R-:W-:Y:S01]  /*3c30*/  LDSM.16.M88.4 R52, [R194+0x1000] ;  /* 0x00100000c234783b */ /* 0x000fe20000000200 */
[C---:B------:R-:W-:Y:S03]  /*3c40*/  HMMA.16816.F32 R36, R8.reuse, R32, R48 ;  /* 0x000000200824723c */ /* 0x040fe60000001830 */
[----:B------:R-:W-:Y:S04]  /*3c50*/  LDSM.16.M88.4 R56, [R194+0x800] ;  /* 0x00080000c238783b */ /* 0x000fe80000000200 */
[----:B------:R-:W-:Y:S04]  /*3c60*/  LDSM.16.M88.4 R60, [R194] ;  /* 0x00000000c23c783b */ /* 0x000fe80000000200 */
[----:B---3--:R-:W3:Y:S01]  /*3c70*/  LDSM.16.M88.4 R20, [R196+0x2000] ;  /* 0x00200000c414783b */ /* 0x008ee20000000200 */
[C---:B------:R-:W-:Y:S03]  /*3c80*/  HMMA.16816.F32 R76, R8.reuse, R68, R44 ;  /* 0x00000044084c723c */ /* 0x040fe6000000182c */
[----:B------:R-:W5:Y:S04]  /*3c90*/  LDSM.16.M88.4 R48, [R194+0x1800] ;  /* 0x00180000c230783b */ /* 0x000f680000000200 */
[----:B-1----:R-:W1:Y:S04]  /*3ca0*/  LDSM.16.M88.4 R16, [R196] ;  /* 0x00000000c410783b */ /* 0x002e680000000200 */
[----:B------:R-:W1:Y:S01]  /*3cb0*/  LDSM.16.M88.4 R44, [R194+0x2000] ;  /* 0x00200000c22c783b */ /* 0x000e620000000200 */
[C---:B------:R-:W-:Y:S03]  /*3cc0*/  HMMA.16816.F32 R72, R8.reuse, R64, R72 ;  /* 0x000000400848723c */ /* 0x040fe60000001848 */
[----:B------:R-:W-:Y:S04]  /*3cd0*/  LDSM.16.M88.4 R40, [R191] ;  /* 0x00000000bf28783b */ /* 0x000fe80000000200 */
[----:B------:R-:W0:Y:S01]  /*3ce0*/  LDGDEPBAR ;  /* 0x00000000000079af */ /* 0x000e220000000000 */
[----:B------:R-:W-:Y:S08]  /*3cf0*/  HMMA.16816.F32 R84, R8, R70, R84 ;  /* 0x000000460854723c */ /* 0x000ff00000001854 */
[----:B--2---:R-:W-:Y:S08]  /*3d00*/  HMMA.16816.F32 R144, R12, R68, R144 ;  /* 0x000000440c90723c */ /* 0x004ff00000001890 */
[C---:B------:R-:W-:Y:S08]  /*3d10*/  HMMA.16816.F32 R92, R8.reuse, R28, R92 ;  /* 0x0000001c085c723c */ /* 0x040ff0000000185c */
[----:B------:R-:W-:Y:S08]  /*3d20*/  HMMA.16816.F32 R80, R8, R66, R80 ;  /* 0x000000420850723c */ /* 0x000ff00000001850 */
[C---:B------:R-:W-:Y:S08]  /*3d30*/  HMMA.16816.F32 R148, R12.reuse, R64, R148 ;  /* 0x000000400c94723c */ /* 0x040ff00000001894 */
[----:B------:R-:W-:Y:S08]  /*3d40*/  HMMA.16816.F32 R68, R12, R70, R124 ;  /* 0x000000460c44723c */ /* 0x000ff0000000187c */
[----:B------:R-:W-:Y:S08]  /*3d50*/  HMMA.16816.F32 R88, R8, R24, R88 ;  /* 0x000000180858723c */ /* 0x000ff00000001858 */
[C---:B------:R-:W-:Y:S08]  /*3d60*/  HMMA.16816.F32 R64, R12.reuse, R66, R116 ;  /* 0x000000420c40723c */ /* 0x040ff00000001874 */
[C---:B------:R-:W-:Y:S08]  /*3d70*/  HMMA.16816.F32 R152, R12.reuse, R32, R112 ;  /* 0x000000200c98723c */ /* 0x040ff00000001870 */
[----:B------:R-:W-:Y:S01]  /*3d80*/  HMMA.16816.F32 R128, R12, R34, R128 ;  /* 0x000000220c80723c */ /* 0x000fe20000001880 */
[----:B------:R-:W-:Y:S07]  /*3d90*/  LDSM.16.M88.4 R32, [R191+0x1000] ;  /* 0x00100000bf20783b */ /* 0x000fee0000000200 */
[----:B------:R-:W-:Y:S08]  /*3da0*/  HMMA.16816.F32 R140, R8, R30, R140 ;  /* 0x0000001e088c723c */ /* 0x000ff0000000188c */
[----:B------:R-:W-:Y:S08]  /*3db0*/  HMMA.16816.F32 R156, R12, R28, R104 ;  /* 0x0000001c0c9c723c */ /* 0x000ff00000001868 */
[----:B------:R-:W-:Y:S01]  /*3dc0*/  HMMA.16816.F32 R136, R8, R26, R136 ;  /* 0x0000001a0888723c */ /* 0x000fe20000001888 */
[----:B------:R-:W-:Y:S07]  /*3dd0*/  LDSM.16.M88.4 R8, [R197+0x2000] ;  /* 0x00200000c508783b */ /* 0x000fee0000000200 */
[C---:B------:R-:W-:Y:S01]  /*3de0*/  HMMA.16816.F32 R132, R12.reuse, R30, R108 ;  /* 0x0000001e0c84723c */ /* 0x040fe2000000186c */
[----:B------:R-:W2:Y:S07]  /*3df0*/  LDSM.16.M88.4 R28, [R191+0x1800] ;  /* 0x00180000bf1c783b */ /* 0x000eae0000000200 */
[C---:B------:R-:W-:Y:S08]  /*3e00*/  HMMA.16816.F32 R164, R12.reuse, R24, R100 ;  /* 0x000000180ca4723c */ /* 0x040ff00000001864 */
[----:B------:R-:W-:Y:S01]  /*3e10*/  HMMA.16816.F32 R124, R12, R26, R96 ;  /* 0x0000001a0c7c723c */ /* 0x000fe20000001860 */
[----:B------:R-:W2:Y:S04]  /*3e20*/  LDSM.16.M88.4 R12, [R197] ;  /* 0x00000000c50c783b */ /* 0x000ea80000000200 */
[----:B------:R-:W2:Y:S03]  /*3e30*/  LDSM.16.M88.4 R24, [R191+0x2000] ;  /* 0x00200000bf18783b */ /* 0x000ea60000000200 */
[----:B---3--:R-:W-:Y:S01]  /*3e40*/  HMMA.16816.F32 R108, R20, R52, R36 ;  /* 0x00000034146c723c */ /* 0x008fe20000001824 */
[----:B------:R-:W3:Y:S01]  /*3e50*/  LDSM.16.M88.4 R36, [R191+0x800] ;  /* 0x00080000bf24783b */ /* 0x000ee20000000200 */
[----:B------:R-:W-:Y:S01]  /*3e60*/  LOP3.LUT R204, R204, 0xfffdffff, RZ, 0xc0, !PT ;  /* 0xfffdffffcccc7812 */ /* 0x000fe200078ec0ff */
[----:B------:R-:W-:-:S05]  /*3e70*/  DEPBAR.LE SB0, 0x0 ;  /* 0x000080000000791a */ /* 0x000fca0000000000 */
[C---:B------:R-:W-:Y:S08]  /*3e80*/  HMMA.16816.F32 R112, R20.reuse, R56, R72 ;  /* 0x000000381470723c */ /* 0x040ff00000001848 */
[C---:B------:R-:W-:Y:S08]  /*3e90*/  HMMA.16816.F32 R116, R20.reuse, R60, R76 ;  /* 0x0000003c1474723c */ /* 0x040ff0000000184c */
[----:B-----5:R-:W-:Y:S08]  /*3ea0*/  HMMA.16816.F32 R104, R20, R48, R92 ;  /* 0x000000301468723c */ /* 0x020ff0000000185c */
[----:B-1----:R-:W-:Y:S08]  /*3eb0*/  HMMA.16816.F32 R72, R16, R62, R68 ;  /* 0x0000003e1048723c */ /* 0x002ff00000001844 */
[C---:B------:R-:W-:Y:S08]  /*3ec0*/  HMMA.16816.F32 R100, R20.reuse, R44, R88 ;  /* 0x0000002c1464723c */ /* 0x040ff00000001858 */
[C---:B------:R-:W-:Y:S08]  /*3ed0*/  HMMA.16816.F32 R96, R20.reuse, R62, R84 ;  /* 0x0000003e1460723c */ /* 0x040ff00000001854 */
[----:B------:R-:W-:Y:S08]  /*3ee0*/  HMMA.16816.F32 R92, R20, R58, R80 ;  /* 0x0000003a145c723c */ /* 0x000ff00000001850 */
[C---:B------:R-:W-:Y:S08]  /*3ef0*/  HMMA.16816.F32 R76, R16.reuse, R60, R144 ;  /* 0x0000003c104c723c */ /* 0x040ff00000001890 */
[C---:B------:R-:W-:Y:S08]  /*3f00*/  HMMA.16816.F32 R68, R16.reuse, R56, R148 ;  /* 0x000000381044723c */ /* 0x040ff00000001894 */
[----:B------:R-:W-:Y:S08]  /*3f10*/  HMMA.16816.F32 R64, R16, R58, R64 ;  /* 0x0000003a1040723c */ /* 0x000ff00000001840 */
[----:B------:R-:W-:Y:S08]  /*3f20*/  HMMA.16816.F32 R88, R20, R54, R160 ;  /* 0x000000361458723c */ /* 0x000ff000000018a0 */
[C---:B------:R-:W-:Y:S08]  /*3f30*/  HMMA.16816.F32 R60, R16.reuse, R52, R152 ;  /* 0x00000034103c723c */ /* 0x040ff00000001898 */
[----:B------:R-:W-:Y:S08]  /*3f40*/  HMMA.16816.F32 R56, R16, R54, R128 ;  /* 0x000000361038723c */ /* 0x000ff00000001880 */
[----:B------:R-:W-:Y:S08]  /*3f50*/  HMMA.16816.F32 R84, R20, R50, R140 ;  /* 0x000000321454723c */ /* 0x000ff0000000188c */
[----:B------:R-:W-:Y:S08]  /*3f60*/  HMMA.16816.F32 R52, R16, R48, R156 ;  /* 0x000000301034723c */ /* 0x000ff0000000189c */
[----:B------:R-:W-:Y:S08]  /*3f70*/  HMMA.16816.F32 R80, R20, R46, R136 ;  /* 0x0000002e1450723c */ /* 0x000ff00000001888 */
[C---:B------:R-:W-:Y:S08]  /*3f80*/  HMMA.16816.F32 R48, R16.reuse, R50, R132 ;  /* 0x000000321030723c */ /* 0x040ff00000001884 */
[C---:B------:R-:W-:Y:S08]  /*3f90*/  HMMA.16816.F32 R20, R16.reuse, R44, R164 ;  /* 0x0000002c1014723c */ /* 0x040ff000000018a4 */
[----:B------:R-:W-:Y:S01]  /*3fa0*/  HMMA.16816.F32 R16, R16, R46, R124 ;  /* 0x0000002e1010723c */ /* 0x000fe2000000187c */
[----:B------:R-:W-:-:S02]  /*3fb0*/  @P5 LOP3.LUT R204, R204, 0x20000, RZ, 0xfc, !PT ;  /* 0x00020000cccc5812 */ /* 0x000fc400078efcff */
[----:B------:R-:W-:Y:S02]  /*3fc0*/  ISETP.GT.AND P0, PT, R122, R176, PT ;  /* 0x000000b07a00720c */ /* 0x000fe40003f04270 */
[----:B------:R-:W-:Y:S02]  /*3fd0*/  ISETP.GT.AND P4, PT, R174, 0x4f, PT ;  /* 0x0000004fae00780c */ /* 0x000fe40003f84270 */
[----:B------:R-:W-:Y:S01]  /*3fe0*/  LOP3.LUT R204, R204, 0xffffffbf, RZ, 0xc0, !PT ;  /* 0xffffffbfcccc7812 */ /* 0x000fe200078ec0ff */
[C---:B--2---:R-:W-:Y:S03]  /*3ff0*/  HMMA.16816.F32 R104, R8.reuse, R28, R104 ;  /* 0x0000001c0868723c */ /* 0x044fe60000001868 */
[----:B------:R-:W-:Y:S01]  /*4000*/  @P6 LOP3.LUT R204, R204, 0x40, RZ, 0xfc, !PT ;  /* 0x00000040cccc6812 */ /* 0x000fe200078efcff */
[----:B------:R-:W-:Y:S03]  /*4010*/  BSSY B0, `(.L_x_2537) ;  /* 0x0000053000007945 */ /* 0x000fe60003800000 */
[----:B------:R-:W-:Y:S01]  /*4020*/  LOP3.LUT R204, R204, 0xffff7fff, RZ, 0xc0, !PT ;  /* 0xffff7fffcccc7812 */ /* 0x000fe200078ec0ff */
[----:B------:R-:W-:Y:S03]  /*4030*/  HMMA.16816.F32 R84, R8, R30, R84 ;  /* 0x0000001e0854723c */ /* 0x000fe60000001854 */
[----:B------:R-:W-:-:S05]  /*4040*/  @P4 LOP3.LUT R204, R204, 0x8000, RZ, 0xfc, !PT ;  /* 0x00008000cccc4812 */ /* 0x000fca00078efcff */
[C---:B------:R-:W-:Y:S08]  /*4050*/  HMMA.16816.F32 R52, R12.reuse, R28, R52 ;  /* 0x0000001c0c34723c */ /* 0x040ff00000001834 */
[----:B------:R-:W-:Y:S08]  /*4060*/  HMMA.16816.F32 R48, R12, R30, R48 ;  /* 0x0000001e0c30723c */ /* 0x000ff00000001830 */
[C---:B------:R-:W-:Y:S08]  /*4070*/  HMMA.16816.F32 R44, R8.reuse, R42, R96 ;  /* 0x0000002a082c723c */ /* 0x040ff00000001860 */
[C---:B------:R-:W-:Y:S08]  /*4080*/  HMMA.16816.F32 R100, R8.reuse, R24, R100 ;  /* 0x000000180864723c */ /* 0x040ff00000001864 */
[----:B------:R-:W-:Y:S08]  /*4090*/  HMMA.16816.F32 R80, R8, R26, R80 ;  /* 0x0000001a0850723c */ /* 0x000ff00000001850 */
[----:B------:R-:W-:Y:S08]  /*40a0*/  HMMA.16816.F32 R28, R12, R24, R20 ;  /* 0x000000180c1c723c */ /* 0x000ff00000001814 */
[C---:B------:R-:W-:Y:S08]  /*40b0*/  HMMA.16816.F32 R116, R8.reuse, R40, R116 ;  /* 0x000000280874723c */ /* 0x040ff00000001874 */
[C---:B---3--:R-:W-:Y:S08]  /*40c0*/  HMMA.16816.F32 R112, R8.reuse, R36, R112 ;  /* 0x000000240870723c */ /* 0x048ff00000001870 */
        /* <DEDUP_REMOVED lines=13> */
[----:B----4-:R-:W-:Y:S01]  /*41a0*/  IADD3 R2, R174, R121, R175 ;  /* 0x00000079ae027210 */ /* 0x010fe20007ffe0af */
        /* <DEDUP_REMOVED lines=27> */
.L_x_2730:
        /* <DEDUP_REMOVED lines=23> */
.L_x_2731:
[----:B---3--:R-:W-:Y:S02]  /*44d0*/  ISETP.GE.AND P1, PT, R205, c[0x0][0x1d4], PT ;  /* 0x00007500cd007a0c */ /* 0x008fe40003f26270 */
[----:B--2---:R-:W-:-:S05]  /*44e0*/  IADD3 R2, P0, R0, R123, RZ ;  /* 0x0000007b00027210 */ /* 0x004fca0007f1e0ff */
[----:B-1----:R-:W-:-:S06]  /*44f0*/  IMAD.X R3, R5, 0x1, R6, P0 ;  /* 0x0000000105037824 */ /* 0x002fcc00000e0606 */
[----:B------:R-:W-:Y:S01]  /*4500*/  @!PT LDS RZ, [RZ] ;  /* 0x00000000fffff984 */ /* 0x000fe20000000800 */
[----:B------:R-:W-:Y:S01]  /*4510*/  @!PT LDS RZ, [RZ] ;  /* 0x00000000fffff984 */ /* 0x000fe20000000800 */
[----:B------:R-:W-:Y:S01]  /*4520*/  @!PT LDS RZ, [RZ] ;  /* 0x00000000fffff984 */ /* 0x000fe20000000800 */
[----:B------:R1:W-:Y:S02]  /*4530*/  LDGSTS.E.BYPASS.LTC128B.128 [R207+0x4900], [R2.64], !P1 ;  /* 0x0490000002cf7fae */ /* 0x0003e4000c901d46 */
.L_x_2538:
[----:B----4-:R-:W-:Y:S05]  /*4540*/  BSYNC B0 ;  /* 0x0000000000007941 */ /* 0x010fea0003800000 */
.L_x_2537:
        /* <DEDUP_REMOVED lines=8> */
[----:B------:R-:W-:Y:S01]  /*45d0*/  IADD3 R12, -R248, R4, RZ ;  /* 0x00000004f80c7210 */ /* 0x000fe20007ffe1ff */
        /* <DEDUP_REMOVED lines=10> */
.L_x_2732:
        /* <DEDUP_REMOVED lines=17> */
.L_x_2544:
[----:B------:R-:W-:-:S04]  /*4790*/  MOV R3, c[0x0][0x32c] ;  /* 0x0000cb0000037a02 */ /* 0x000fc80000000f00 */
[----:B------:R-:W-:-:S13]  /*47a0*/  ISETP.NE.AND P0, PT, R3, 0x1, PT ;  /* 0x000000010300780c */ /* 0x000fda0003f05270 */
[----:B------:R-:W-:-:S05]  /*47b0*/  @P0 IMAD.HI.U32 R3, R2, c[0x0][0x330], RZ ;  /* 0x0000cc0002030a27 */ /* 0x000fca00078e00ff */
[----:B------:R-:W-:Y:S02]  /*47c0*/  @P0 SHF.R.U32.HI R2, RZ, c[0x0][0x334], R3 ;  /* 0x0000cd00ff020a19 */ /* 0x000fe40000011603 */
.L_x_2545:
[----:B------:R-:W-:Y:S05]  /*47d0*/  BSYNC B0 ;  /* 0x0000000000007941 */ /* 0x000fea0003800000 */
.L_x_2543:
[----:B------:R-:W-:-:S05]  /*47e0*/  IMAD R2, R2, c[0x0][0x32c], R12 ;  /* 0x0000cb0002027a24 */ /* 0x000fca00078e020c */
[----:B------:R-:W-:Y:S02]  /*47f0*/  IADD3 R3, R2, c[0x0][0x32c], RZ ;  /* 0x0000cb0002037a10 */ /* 0x000fe40007ffe0ff */
[----:B------:R-:W-:Y:S02]  /*4800*/  IMNMX R0, R0, R2, !PT ;  /* 0x0000000200007217 */ /* 0x000fe40007800200 */
[----:B------:R-:W-:Y:S02]  /*4810*/  IMNMX R5, R5, R3, PT ;  /* 0x0000000305057217 */ /* 0x000fe40003800200 */
.L_x_2542:
[----:B------:R-:W-:Y:S05]  /*4820*/  BRA.DIV ~URZ, `(.L_x_2546) ;  /* 0x00016d027f007947 */ /* 0x000fea000b800000 */
[----:B------:R2:W3:Y:S02]  /*4830*/  SHFL.IDX PT, R2, R8, 0x1, 0x1c1f ;  /* 0x003c1f0008027f89 */ /* 0x0004e400000e0000 */
.L_x_2733:
[----:B------:R-:W-:Y:S02]  /*4840*/  IMAD.MOV.U32 R3, RZ, RZ, c[0x0][0x32c] ;  /* 0x0000cb00ff037624 */ /* 0x000fe400078e00ff */
[----:B---3--:R-:W-:-:S03]  /*4850*/  IMAD.IADD R6, R10, 0x1, R2 ;  /* 0x000000010a067824 */ /* 0x008fc600078e0202 */
[----:B------:R-:W-:Y:S02]  /*4860*/  ISETP.GE.AND P0, PT, R3, 0x1, PT ;  /* 0x000000010300780c */ /* 0x000fe40003f06270 */
[----:B------:R-:W-:-:S04]  /*4870*/  IADD3 R3, R9, R2, RZ ;  /* 0x0000000209037210 */ /* 0x000fc80007ffe0ff */
[----:B------:R-:W-:-:S07]  /*4880*/  IMNMX R7, R11, R3, PT ;  /* 0x000000030b077217 */ /* 0x000fce0003800200 */
        /* <DEDUP_REMOVED lines=12> */
.L_x_2549:
[----:B------:R-:W-:-:S04]  /*4950*/  MOV R3, c[0x0][0x32c] ;  /* 0x0000cb0000037a02 */ /* 0x000fc80000000f00 */
[----:B------:R-:W-:-:S13]  /*4960*/  ISETP.NE.AND P0, PT, R3, 0x1, PT ;  /* 0x000000010300780c */ /* 0x000fda0003f05270 */
[----:B------:R-:W-:-:S05]  /*4970*/  @P0 IMAD.HI.U32 R3, R2, c[0x0][0x330], RZ ;  /* 0x0000cc0002030a27 */ /* 0x000fca00078e00ff */
[----:B------:R-:W-:Y:S02]  /*4980*/  @P0 SHF.R.U32.HI R2, RZ, c[0x0][0x334], R3 ;  /* 0x0000cd00ff020a19 */ /* 0x000fe40000011603 */
.L_x_2550:
[----:B------:R-:W-:Y:S05]  /*4990*/  BSYNC B0 ;  /* 0x0000000000007941 */ /* 0x000fea0003800000 */
.L_x_2548:
[----:B------:R-:W-:-:S05]  /*49a0*/  IMAD R2, R2, c[0x0][0x32c], R12 ;  /* 0x0000cb0002027a24 */ /* 0x000fca00078e020c */
[----:B------:R-:W-:Y:S02]  /*49b0*/  IADD3 R3, R2, c[0x0][0x32c], RZ ;  /* 0x0000cb0002037a10 */ /* 0x000fe40007ffe0ff */
[----:B------:R-:W-:Y:S02]  /*49c0*/  IMNMX R6, R6, R2, !PT ;  /* 0x0000000206067217 */ /* 0x000fe40007800200 */
[----:B------:R-:W-:Y:S02]  /*49d0*/  IMNMX R7, R7, R3, PT ;  /* 0x0000000307077217 */ /* 0x000fe40003800200 */
.L_x_2547:
        /* <DEDUP_REMOVED lines=18> */
[----:B------:R-:W-:Y:S02]  /*4b00*/  ISETP.GT.AND P0, PT, R0, 0x9, !P1 ;  /* 0x000000090000780c */ /* 0x000fe40004f04270 */
[----:B------:R-:W-:Y:S02]  /*4b10*/  ISETP.GE.AND P2, PT, R4, 0x41, PT ;  /* 0x000000410400780c */ /* 0x000fe40003f46270 */
[----:B------:R-:W-:Y:S02]  /*4b20*/  ISETP.LT.OR P0, PT, R5, 0xa, P0 ;  /* 0x0000000a0500780c */ /* 0x000fe40000701670 */
[----:B------:R-:W-:-:S02]  /*4b30*/  @P1 LOP3.LUT R204, R204, 0x200, RZ, 0xfc, !PT ;  /* 0x00000200cccc1812 */ /* 0x000fc400078efcff */
        /* <DEDUP_REMOVED lines=69> */
[----:B------:R-:W-:-:S13]  /*4f90*/  ISETP.GE.AND P0, PT, R4, 0x49, PT ;  /* 0x000000490400780c */ /* 0x000fda0003f06270 */
[----:B------:R-:W-:Y:S02]  /*4fa0*/  @P0 LOP3.LUT R204, R204, 0x800, RZ, 0xfc, !PT ;  /* 0x00000800cccc0812 */ /* 0x000fe400078efcff */
[----:B------:R-:W-:Y:S02]  /*4fb0*/  ISETP.GT.AND P0, PT, R0, 0x48, !P0 ;  /* 0x000000480000780c */ /* 0x000fe40004704270 */
[----:B------:R-:W-:Y:S02]  /*4fc0*/  LOP3.LUT R204, R204, 0xffffefff, RZ, 0xc0, !PT ;  /* 0xffffefffcccc7812 */ /* 0x000fe400078ec0ff */
[----:B------:R-:W-:-:S04]  /*4fd0*/  ISETP.LT.OR P0, PT, R5, 0x49, P0 ;  /* 0x000000490500780c */ /* 0x000fc80000701670 */
[----:B------:R-:W-:Y:S02]  /*4fe0*/  FSEL R167, R24, -INF , !P0 ;  /* 0xff80000018a77808 */ /* 0x000fe40004000000 */
[----:B------:R-:W-:-:S13]  /*4ff0*/  ISETP.GE.AND P0, PT, R4, 0x1, PT ;  /* 0x000000010400780c */ /* 0x000fda0003f06270 */
[----:B------:R-:W-:Y:S02]  /*5000*/  @P0 LOP3.LUT R204, R204, 0x1000, RZ, 0xfc, !PT ;  /* 0x00001000cccc0812 */ /* 0x000fe400078efcff */
[----:B------:R-:W-:Y:S02]  /*5010*/  ISETP.GT.AND P0, PT, R0, RZ, !P0 ;  /* 0x000000ff0000720c */ /* 0x000fe40004704270 */
[----:B------:R-:W-:Y:S02]  /*5020*/  LOP3.LUT R204, R204, 0xffffdfff, RZ, 0xc0, !PT ;  /* 0xffffdfffcccc7812 */ /* 0x000fe400078ec0ff */
        /* <DEDUP_REMOVED lines=8> */
[----:B------:R3:W4:Y:S02]  /*50b0*/  SHFL.IDX PT, R3, R8, 0x2, 0x1c1f ;  /* 0x005c1f0008037f89 */ /* 0x00072400000e0000 */
.L_x_2734:
        /* <DEDUP_REMOVED lines=17> */
.L_x_2554:
[----:B------:R-:W-:-:S04]  /*51d0*/  MOV R4, c[0x0][0x32c] ;  /* 0x0000cb0000047a02 */ /* 0x000fc80000000f00 */
[----:B------:R-:W-:-:S13]  /*51e0*/  ISETP.NE.AND P0, PT, R4, 0x1, PT ;  /* 0x000000010400780c */ /* 0x000fda0003f05270 */
[----:B------:R-:W-:-:S05]  /*51f0*/  @P0 IMAD.HI.U32 R4, R3, c[0x0][0x330], RZ ;  /* 0x0000cc0003040a27 */ /* 0x000fca00078e00ff */
[----:B------:R-:W-:Y:S02]  /*5200*/  @P0 SHF.R.U32.HI R3, RZ, c[0x0][0x334], R4 ;  /* 0x0000cd00ff030a19 */ /* 0x000fe40000011604 */
.L_x_2555:
[----:B------:R-:W-:Y:S05]  /*5210*/  BSYNC B0 ;  /* 0x0000000000007941 */ /* 0x000fea0003800000 */
.L_x_2553:
[----:B------:R-:W-:-:S05]  /*5220*/  IMAD R3, R3, c[0x0][0x32c], R12 ;  /* 0x0000cb0003037a24 */ /* 0x000fca00078e020c */
[----:B------:R-:W-:Y:S02]  /*5230*/  IADD3 R4, R3, c[0x0][0x32c], RZ ;  /* 0x0000cb0003047a10 */ /* 0x000fe40007ffe0ff */
[----:B------:R-:W-:Y:S02]  /*5240*/  IMNMX R0, R0, R3, !PT ;  /* 0x0000000300007217 */ /* 0x000fe40007800200 */
[----:B------:R-:W-:Y:S02]  /*5250*/  IMNMX R2, R2, R4, PT ;  /* 0x0000000402027217 */ /* 0x000fe40003800200 */
.L_x_2552:
[----:B------:R-:W-:Y:S02]  /*5260*/  LOP3.LUT P0, RZ, R204, 0x400, RZ, 0xc0, !PT ;  /* 0x00000400ccff7812 */ /* 0x000fe4000780c0ff */
[----:B------:R-:W-:Y:S02]  /*5270*/  P2R R3, PR, RZ, 0x40 ;  /* 0x00000040ff037803 */ /* 0x000fe40000000000 */
        /* <DEDUP_REMOVED lines=73> */
[----:B------:R-:W-:Y:S02]  /*5710*/  ISETP.GT.AND P0, PT, R0, RZ, !P6 ;  /* 0x000000ff0000720c */ /* 0x000fe40007704270 */
[----:B------:R-:W-:Y:S02]  /*5720*/  ISETP.NE.AND P6, PT, R3, RZ, PT ;  /* 0x000000ff0300720c */ /* 0x000fe40003fc5270 */
        /* <DEDUP_REMOVED lines=74> */
.L_x_2735:
        /* <DEDUP_REMOVED lines=17> */
.L_x_2559:
[----:B------:R-:W-:-:S04]  /*5ce0*/  MOV R4, c[0x0][0x32c] ;  /* 0x0000cb0000047a02 */ /* 0x000fc80000000f00 */
[----:B------:R-:W-:-:S13]  /*5cf0*/  ISETP.NE.AND P0, PT, R4, 0x1, PT ;  /* 0x000000010400780c */ /* 0x000fda0003f05270 */
[----:B------:R-:W-:-:S05]  /*5d00*/  @P0 IMAD.HI.U32 R4, R3, c[0x0][0x330], RZ ;  /* 0x0000cc0003040a27 */ /* 0x000fca00078e00ff */
[----:B------:R-:W-:Y:S02]  /*5d10*/  @P0 SHF.R.U32.HI R3, RZ, c[0x0][0x334], R4 ;  /* 0x0000cd00ff030a19 */ /* 0x000fe40000011604 */
.L_x_2560:
[----:B------:R-:W-:Y:S05]  /*5d20*/  BSYNC B0 ;  /* 0x0000000000007941 */ /* 0x000fea0003800000 */
.L_x_2558:
[----:B------:R-:W-:-:S05]  /*5d30*/  IMAD R3, R3, c[0x0][0x32c], R12 ;  /* 0x0000cb0003037a24 */ /* 0x000fca00078e020c */
[----:B------:R-:W-:Y:S02]  /*5d40*/  IADD3 R4, R3, c[0x0][0x32c], RZ ;  /* 0x0000cb0003047a10 */ /* 0x000fe40007ffe0ff */
[----:B------:R-:W-:Y:S02]  /*5d50*/  IMNMX R0, R0, R3, !PT ;  /* 0x0000000300007217 */ /* 0x000fe40007800200 */
[----:B------:R-:W-:Y:S02]  /*5d60*/  IMNMX R2, R2, R4, PT ;  /* 0x0000000402027217 */ /* 0x000fe40003800200 */
.L_x_2557:
[----:B------:R-:W-:Y:S02]  /*5d70*/  LOP3.LUT P0, RZ, R204, 0x400, RZ, 0xc0, !PT ;  /* 0x00000400ccff7812 */ /* 0x000fe4000780c0ff */
[----:B------:R-:W-:Y:S02]  /*5d80*/  FMNMX.FTZ R3, R33, R34, !PT ;  /* 0x0000002221037209 */ /* 0x000fe40007810000 */
[----:B------:R-:W-:Y:S02]  /*5d90*/  ISETP.GT.AND P0, PT, R0, 0x8, !P0 ;  /* 0x000000080000780c */ /* 0x000fe40004704270 */
[----:B------:R-:W-:-:S02]  /*5da0*/  FMNMX.FTZ R3, R36, R3, !PT ;  /* 0x0000000324037209 */ /* 0x000fc40007810000 */
[----:B------:R-:W-:Y:S02]  /*5db0*/  ISETP.LT.OR P0, PT, R2, 0x9, P0 ;  /* 0x000000090200780c */ /* 0x000fe40000701670 */
[----:B------:R-:W-:Y:S02]  /*5dc0*/  FMNMX.FTZ R3, R37, R3, !PT ;  /* 0x0000000325037209 */ /* 0x000fe40007810000 */
[----:B------:R-:W-:Y:S02]  /*5dd0*/  FSEL R11, R46, -INF , !P0 ;  /* 0xff8000002e0b7808 */ /* 0x000fe40004000000 */
[----:B------:R-:W-:Y:S02]  /*5de0*/  LOP3.LUT P0, RZ, R204, 0x200, RZ, 0xc0, !PT ;  /* 0x00000200ccff7812 */ /* 0x000fe4000780c0ff */
[----:B------:R-:W-:Y:S02]  /*5df0*/  FMNMX.FTZ R3, R39, R3, !PT ;  /* 0x0000000327037209 */ /* 0x000fe40007810000 */
[----:B------:R-:W-:-:S02]  /*5e00*/  ISETP.GT.AND P0, PT, R0, 0x9, !P0 ;  /* 0x000000090000780c */ /* 0x000fc40004704270 */
[----:B------:R-:W-:Y:S02]  /*5e10*/  FMNMX.FTZ R3, R44, R3, !PT ;  /* 0x000000032c037209 */ /* 0x000fe40007810000 */
[----:B------:R-:W-:Y:S02]  /*5e20*/  ISETP.LT.OR P0, PT, R2, 0xa, P0 ;  /* 0x0000000a0200780c */ /* 0x000fe40000701670 */
[----:B------:R-:W-:Y:S02]  /*5e30*/  FMNMX.FTZ R3, R48, R3, !PT ;  /* 0x0000000330037209 */ /* 0x000fe40007810000 */
[----:B------:R-:W-:Y:S02]  /*5e40*/  FSEL R32, R47, -INF , !P0 ;  /* 0xff8000002f207808 */ /* 0x000fe40004000000 */
[----:B------:R-:W-:Y:S02]  /*5e50*/  LOP3.LUT P0, RZ, R204, 0x100, RZ, 0xc0, !PT ;  /* 0x00000100ccff7812 */ /* 0x000fe4000780c0ff */
[----:B------:R-:W-:-:S02]  /*5e60*/  FMNMX.FTZ R3, R94, R3, !PT ;  /* 0x000000035e037209 */ /* 0x000fc40007810000 */
[----:B------:R-:W-:Y:S02]  /*5e70*/  ISETP.GT.AND P0, PT, R0, 0x10, !P0 ;  /* 0x000000100000780c */ /* 0x000fe40004704270 */
[----:B------:R-:W-:Y:S02]  /*5e80*/  FMNMX.FTZ R3, R126, R3, !PT ;  /* 0x000000037e037209 */ /* 0x000fe40007810000 */
[----:B------:R-:W-:Y:S02]  /*5e90*/  ISETP.LT.OR P0, PT, R2, 0x11, P0 ;  /* 0x000000110200780c */ /* 0x000fe40000701670 */
[----:B------:R-:W-:Y:S02]  /*5ea0*/  FMNMX.FTZ R3, R127, R3, !PT ;  /* 0x000000037f037209 */ /* 0x000fe40007810000 */
[----:B------:R-:W-:Y:S02]  /*5eb0*/  FSEL R60, R114, -INF , !P0 ;  /* 0xff800000723c7808 */ /* 0x000fe40004000000 */
[----:B------:R-:W-:-:S02]  /*5ec0*/  LOP3.LUT P0, RZ, R204, 0x80, RZ, 0xc0, !PT ;  /* 0x00000080ccff7812 */ /* 0x000fc4000780c0ff */
[----:B------:R-:W-:Y:S02]  /*5ed0*/  FMNMX.FTZ R3, R128, R3, !PT ;  /* 0x0000000380037209 */ /* 0x000fe40007810000 */
[----:B------:R-:W-:Y:S02]  /*5ee0*/  ISETP.GT.AND P0, PT, R0, 0x11, !P0 ;  /* 0x000000110000780c */ /* 0x000fe40004704270 */
[----:B------:R-:W-:Y:S02]  /*5ef0*/  FMNMX.FTZ R3, R129, R3, !PT ;  /* 0x0000000381037209 */ /* 0x000fe40007810000 */
[----:B------:R-:W-:Y:S02]  /*5f00*/  ISETP.LT.OR P0, PT, R2, 0x12, P0 ;  /* 0x000000120200780c */ /* 0x000fe40000701670 */
[----:B------:R-:W-:Y:S02]  /*5f10*/  FMNMX.FTZ R3, R153, R3, !PT ;  /* 0x0000000399037209 */ /* 0x000fe40007810000 */
[----:B------:R-:W-:-:S02]  /*5f20*/  FSEL R62, R115, -INF , !P0 ;  /* 0xff800000733e7808 */ /* 0x000fc40004000000 */
[----:B------:R-:W-:Y:S02]  /*5f30*/  LOP3.LUT P0, RZ, R204, 0x20, RZ, 0xc0, !PT ;  /* 0x00000020ccff7812 */ /* 0x000fe4000780c0ff */
[----:B------:R-:W-:Y:S02]  /*5f40*/  FMNMX.FTZ R3, R152, R3, !PT ;  /* 0x0000000398037209 */ /* 0x000fe40007810000 */
[----:B------:R-:W-:Y:S02]  /*5f50*/  ISETP.GT.AND P0, PT, R0, 0x18, !P0 ;  /* 0x000000180000780c */ /* 0x000fe40004704270 */
[----:B------:R-:W-:Y:S02]  /*5f60*/  FMNMX.FTZ R3, R151, R3, !PT ;  /* 0x0000000397037209 */ /* 0x000fe40007810000 */
[----:B------:R-:W-:Y:S02]  /*5f70*/  ISETP.LT.OR P0, PT, R2, 0x19, P0 ;  /* 0x000000190200780c */ /* 0x000fe40000701670 */
[----:B------:R-:W-:-:S02]  /*5f80*/  FMNMX.FTZ R3, R150, R3, !PT ;  /* 0x0000000396037209 */ /* 0x000fc40007810000 */
[----:B------:R-:W-:Y:S02]  /*5f90*/  FSEL R63, R98, -INF , !P0 ;  /* 0xff800000623f7808 */ /* 0x000fe40004000000 */
        /* <DEDUP_REMOVED lines=40> */
[C---:B------:R-:W-:Y:S02]  /*6220*/  ISETP.GT.AND P0, PT, R0.reuse, 0x41, !P1 ;  /* 0x000000410000780c */ /* 0x040fe40004f04270 */
[----:B------:R-:W-:Y:S02]  /*6230*/  ISETP.GT.AND P1, PT, R0, RZ, !P5 ;  /* 0x000000ff0000720c */ /* 0x000fe40006f24270 */
[C---:B------:R-:W-:Y:S02]  /*6240*/  ISETP.LT.OR P0, PT, R2.reuse, 0x42, P0 ;  /* 0x000000420200780c */ /* 0x040fe40000701670 */
[----:B------:R-:W-:Y:S02]  /*6250*/  ISETP.LT.OR P1, PT, R2, 0x1, P1 ;  /* 0x000000010200780c */ /* 0x000fe40000f21670 */
[----:B------:R-:W-:-:S02]  /*6260*/  FSEL R156, R103, -INF , !P0 ;  /* 0xff800000679c7808 */ /* 0x000fc40004000000 */
[----:B------:R-:W-:Y:S02]  /*6270*/  ISETP.GT.AND P0, PT, R0, 0x1, !P3 ;  /* 0x000000010000780c */ /* 0x000fe40005f04270 */
[----:B------:R-:W-:Y:S02]  /*6280*/  FSEL R9, R118, -INF , !P1 ;  /* 0xff80000076097808 */ /* 0x000fe40004800000 */
[----:B------:R-:W-:-:S04]  /*6290*/  ISETP.LT.OR P0, PT, R2, 0x2, P0 ;  /* 0x000000020200780c */ /* 0x000fc80000701670 */
[----:B------:R-:W-:Y:S02]  /*62a0*/  FSEL R10, R119, -INF , !P0 ;  /* 0xff800000770a7808 */ /* 0x000fe40004000000 */
[----:B------:R-:W-:Y:S02]  /*62b0*/  ISETP.GT.AND P0, PT, R0, 0x48, !P4 ;  /* 0x000000480000780c */ /* 0x000fe40006704270 */
[----:B------:R-:W-:Y:S02]  /*62c0*/  FMNMX.FTZ R7, R9, R10, !PT ;  /* 0x0000000a09077209 */ /* 0x000fe40007810000 */
[----:B------:R-:W-:Y:S02]  /*62d0*/  ISETP.LT.OR P0, PT, R2, 0x49, P0 ;  /* 0x000000490200780c */ /* 0x000fe40000701670 */
[----:B------:R-:W-:Y:S02]  /*62e0*/  FMNMX.FTZ R7, R11, R7, !PT ;  /* 0x000000070b077209 */ /* 0x000fe40007810000 */
[----:B------:R-:W-:-:S02]  /*62f0*/  FSEL R155, R82, -INF , !P0 ;  /* 0xff800000529b7808 */ /* 0x000fc40004000000 */
[----:B------:R-:W-:Y:S02]  /*6300*/  ISETP.GT.AND P0, PT, R0, 0x49, !P6 ;  /* 0x000000490000780c */ /* 0x000fe40007704270 */
[----:B------:R-:W-:Y:S02]  /*6310*/  FMNMX.FTZ R0, R13, R16, !PT ;  /* 0x000000100d007209 */ /* 0x000fe40007810000 */
[----:B------:R-:W-:Y:S02]  /*6320*/  ISETP.LT.OR P0, PT, R2, 0x4a, P0 ;  /* 0x0000004a0200780c */ /* 0x000fe40000701670 */
        /* <DEDUP_REMOVED lines=60> */
.L_x_2736:
[----:B--2---:R-:W-:Y:S01]  /*66f0*/  FMNMX.FTZ R4, R0, R2, !PT ;  /* 0x0000000200047209 */ /* 0x004fe20007810000 */
[----:B------:R-:W-:Y:S05]  /*6700*/  BRA.DIV ~URZ, `(.L_x_2562) ;  /* 0x00014fd27f007947 */ /* 0x000fea000b800000 */
[----:B-1----:R-:W1:Y:S04]  /*6710*/  SHFL.BFLY PT, R0, R5, 0x2, 0x1f ;  /* 0x0c401f0005007f89 */ /* 0x002e6800000e0000 */
[----:B------:R-:W2:Y:S04]  /*6720*/  SHFL.BFLY PT, R2, R6, 0x2, 0x1f ;  /* 0x0c401f0006027f89 */ /* 0x000ea800000e0000 */
[----:B---34-:R-:W3:Y:S04]  /*6730*/  SHFL.BFLY PT, R8, R7, 0x2, 0x1f ;  /* 0x0c401f0007087f89 */ /* 0x018ee800000e0000 */
        /* <DEDUP_REMOVED lines=10> */
.L_x_2737:
        /* <DEDUP_REMOVED lines=10> */
[----:B------:R-:W-:Y:S01]  /*6880*/  FSEL R3, R3, RZ, P0 ;  /* 0x000000ff03037208 */ /* 0x000fe20000000000 */
[----:B------:R-:W-:Y:S01]  /*6890*/  LDSM.16.MT88.4 R24, [R193] ;  /* 0x00000000c118783b */ /* 0x000fe20000004200 */
[----:B------:R-:W-:Y:S01]  /*68a0*/  FSETP.NEU.FTZ.AND P0, PT, R95, -INF , PT ;  /* 0xff8000005f00780b */ /* 0x000fe20003f1d000 */
[----:B------:R1:W-:Y:S03]  /*68b0*/  MUFU.EX2 R225, R0 ;  /* 0x0000000000e17308 */ /* 0x0003e60000000800 */
[----:B------:R-:W-:-:S02]  /*68c0*/  FSEL R2, R2, RZ, P0 ;  /* 0x000000ff02027208 */ /* 0x000fc40000000000 */
[----:B------:R-:W-:-:S03]  /*68d0*/  FSETP.NEU.FTZ.AND P0, PT, R61, -INF , PT ;  /* 0xff8000003d00780b */ /* 0x000fc60003f1d000 */
[----:B------:R-:W-:-:S04]  /*68e0*/  FFMA.FTZ R5, R36, c[0x0][0x2d0], -R2 ;  /* 0x0000b40024057a23 */ /* 0x000fc80000010802 */
[----:B------:R2:W-:Y:S01]  /*68f0*/  MUFU.EX2 R218, R5 ;  /* 0x0000000500da7308 */ /* 0x0005e20000000800 */
[----:B-1----:R-:W-:-:S07]  /*6900*/  FFMA.FTZ R0, R15, c[0x0][0x2d0], -R4 ;  /* 0x0000b4000f007a23 */ /* 0x002fce0000010804 */
[----:B------:R1:W4:Y:S01]  /*6910*/  MUFU.EX2 R223, R0 ;  /* 0x0000000000df7308 */ /* 0x0003220000000800 */
[----:B--2---:R-:W-:-:S07]  /*6920*/  FFMA.FTZ R5, R37, c[0x0][0x2d0], -R2 ;  /* 0x0000b40025057a23 */ /* 0x004fce0000010802 */
[----:B------:R-:W-:Y:S01]  /*6930*/  MUFU.EX2 R232, R5 ;  /* 0x0000000500e87308 */ /* 0x000fe20000000800 */
[----:B-1----:R-:W-:Y:S01]  /*6940*/  FFMA.FTZ R0, R17, c[0x0][0x2d0], -R4 ;  /* 0x0000b40011007a23 */ /* 0x002fe20000010804 */
[----:B----4-:R-:W-:-:S06]  /*6950*/  F2FP.PACK_AB R12, R223, R225 ;  /* 0x000000e1df0c723e */ /* 0x010fcc00000000ff */
[----:B------:R1:W-:Y:S02]  /*6960*/  MUFU.EX2 R227, R0 ;  /* 0x0000000000e37308 */ /* 0x0003e40000000800 */
[----:B-1----:R-:W-:-:S06]  /*6970*/  FFMA.FTZ R0, R18, c[0x0][0x2d0], -R4 ;  /* 0x0000b40012007a23 */ /* 0x002fcc0000010804 */
[----:B------:R1:W2:Y:S02]  /*6980*/  MUFU.EX2 R243, R0 ;  /* 0x0000000000f37308 */ /* 0x0002a40000000800 */
[----:B-1----:R-:W-:Y:S01]  /*6990*/  FFMA.FTZ R0, R20, c[0x0][0x2d0], -R4 ;  /* 0x0000b40014007a23 */ /* 0x002fe20000010804 */
[----:B--2---:R-:W-:-:S05]  /*69a0*/  F2FP.PACK_AB R14, R243, R227 ;  /* 0x000000e3f30e723e */ /* 0x004fca00000000ff */
[----:B------:R1:W-:Y:S02]  /*69b0*/  MUFU.EX2 R246, R0 ;  /* 0x0000000000f67308 */ /* 0x0003e40000000800 */
[----:B-1----:R-:W-:-:S06]  /*69c0*/  FFMA.FTZ R0, R21, c[0x0][0x2d0], -R4 ;  /* 0x0000b40015007a23 */ /* 0x002fcc0000010804 */
[----:B------:R1:W-:Y:S02]  /*69d0*/  MUFU.EX2 R251, R0 ;  /* 0x0000000000fb7308 */ /* 0x0003e40000000800 */
[----:B-1----:R-:W-:Y:S02]  /*69e0*/  FFMA.FTZ R0, R22, c[0x0][0x2d0], -R4 ;  /* 0x0000b40016007a23 */ /* 0x002fe40000010804 */
[----:B------:R-:W-:Y:S04]  /*69f0*/  LDSM.16.MT88.4 R20, [R190] ;  /* 0x00000000be14783b */ /* 0x000fe80000004200 */
[----:B------:R1:W-:Y:S02]  /*6a00*/  MUFU.EX2 R252, R0 ;  /* 0x0000000000fc7308 */ /* 0x0003e40000000800 */
[----:B-1----:R-:W-:-:S06]  /*6a10*/  FFMA.FTZ R0, R13, c[0x0][0x2d0], -R3 ;  /* 0x0000b4000d007a23 */ /* 0x002fcc0000010803 */
[----:B------:R1:W-:Y:S02]  /*6a20*/  MUFU.EX2 R221, R0 ;  /* 0x0000000000dd7308 */ /* 0x0003e40000000800 */
[----:B-1----:R-:W-:-:S06]  /*6a30*/  FFMA.FTZ R0, R16, c[0x0][0x2d0], -R3 ;  /* 0x0000b40010007a23 */ /* 0x002fcc0000010803 */
[----:B------:R1:W2:Y:S02]  /*6a40*/  MUFU.EX2 R219, R0 ;  /* 0x0000000000db7308 */ /* 0x0002a40000000800 */
[--C-:B-1----:R-:W-:Y:S01]  /*6a50*/  FFMA.FTZ R0, R19, c[0x0][0x2d0], -R3.reuse ;  /* 0x0000b40013007a23 */ /* 0x102fe20000010803 */
[----:B--2---:R-:W-:Y:S01]  /*6a60*/  F2FP.PACK_AB R13, R219, R221 ;  /* 0x000000dddb0d723e */ /* 0x004fe200000000ff */
[----:B------:R-:W1:Y:S04]  /*6a70*/  LDSM.16.MT88.4 R16, [R192] ;  /* 0x00000000c010783b */ /* 0x000e680000004200 */
[----:B------:R2:W-:Y:S02]  /*6a80*/  MUFU.EX2 R222, R0 ;  /* 0x0000000000de7308 */ /* 0x0005e40000000800 */
[----:B--2---:R-:W-:-:S06]  /*6a90*/  FFMA.FTZ R0, R35, c[0x0][0x2d0], -R3 ;  /* 0x0000b40023007a23 */ /* 0x004fcc0000010803 */
[----:B------:R2:W4:Y:S02]  /*6aa0*/  MUFU.EX2 R239, R0 ;  /* 0x0000000000ef7308 */ /* 0x0005240000000800 */
[----:B--2---:R-:W-:Y:S01]  /*6ab0*/  FFMA.FTZ R0, R33, c[0x0][0x2d0], -R2 ;  /* 0x0000b40021007a23 */ /* 0x004fe20000010802 */
[----:B----4-:R-:W-:-:S05]  /*6ac0*/  F2FP.PACK_AB R15, R239, R222 ;  /* 0x000000deef0f723e */ /* 0x010fca00000000ff */
[----:B------:R2:W-:Y:S02]  /*6ad0*/  MUFU.EX2 R216, R0 ;  /* 0x0000000000d87308 */ /* 0x0005e40000000800 */
[C---:B-1----:R-:W-:Y:S08]  /*6ae0*/  HMMA.16816.F32 R88, R12.reuse, R16, RZ ;  /* 0x000000100c58723c */ /* 0x042ff000000018ff */
[----:B------:R-:W-:Y:S01]  /*6af0*/  HMMA.16816.F32 R68, R12, R18, RZ ;  /* 0x000000120c44723c */ /* 0x000fe200000018ff */
[----:B--2---:R-:W-:-:S04]  /*6b00*/  FFMA.FTZ R0, R34, c[0x0][0x2d0], -R2 ;  /* 0x0000b40022007a23 */ /* 0x004fc80000010802 */
[----:B------:R1:W2:Y:S03]  /*6b10*/  MUFU.EX2 R215, R0 ;  /* 0x0000000000d77308 */ /* 0x0002a60000000800 */
[C---:B------:R-:W-:Y:S08]  /*6b20*/  HMMA.16816.F32 R104, R12.reuse, R20, RZ ;  /* 0x000000140c68723c */ /* 0x040ff000000018ff */
[----:B------:R-:W-:Y:S01]  /*6b30*/  HMMA.16816.F32 R84, R12, R22, RZ ;  /* 0x000000160c54723c */ /* 0x000fe200000018ff */
[----:B-1----:R-:W-:Y:S01]  /*6b40*/  FMUL.FTZ R0, R61, c[0x0][0x2d0] ;  /* 0x0000b4003d007a20 */ /* 0x002fe20000410000 */
[----:B--2---:R-:W-:-:S06]  /*6b50*/  F2FP.PACK_AB R8, R215, R216 ;  /* 0x000000d8d708723e */ /* 0x004fcc00000000ff */
[----:B------:R-:W-:Y:S01]  /*6b60*/  HMMA.16816.F32 R72, R12, R28, RZ ;  /* 0x0000001c0c48723c */ /* 0x000fe200000018ff */
[----:B------:R-:W-:-:S05]  /*6b70*/  FSEL R0, R0, RZ, P0 ;  /* 0x000000ff00007208 */ /* 0x000fca0000000000 */
[--C-:B------:R-:W-:Y:S02]  /*6b80*/  FFMA.FTZ R5, R9, c[0x0][0x2d0], -R0.reuse ;  /* 0x0000b40009057a23 */ /* 0x100fe40000010800 */
[C---:B------:R-:W-:Y:S01]  /*6b90*/  HMMA.16816.F32 R80, R12.reuse, R30, RZ ;  /* 0x0000001e0c50723c */ /* 0x040fe200000018ff */
[--C-:B------:R-:W-:Y:S01]  /*6ba0*/  FFMA.FTZ R6, R63, c[0x0][0x2d0], -R0.reuse ;  /* 0x0000b4003f067a23 */ /* 0x100fe20000010800 */
[----:B------:R1:W-:Y:S06]  /*6bb0*/  MUFU.EX2 R220, R5 ;  /* 0x0000000500dc7308 */ /* 0x0003ec0000000800 */
[C---:B------:R-:W-:Y:S02]  /*6bc0*/  HMMA.16816.F32 R76, R12.reuse, R24, RZ ;  /* 0x000000180c4c723c */ /* 0x040fe400000018ff */
[----:B------:R2:W-:Y:S06]  /*6bd0*/  MUFU.EX2 R234, R6 ;  /* 0x0000000600ea7308 */ /* 0x0005ec0000000800 */
[----:B------:R-:W-:Y:S01]  /*6be0*/  HMMA.16816.F32 R100, R12, R26, RZ ;  /* 0x0000001a0c64723c */ /* 0x000fe200000018ff */
[----:B-1----:R-:W-:Y:S01]  /*6bf0*/  FFMA.FTZ R5, R10, c[0x0][0x2d0], -R0 ;  /* 0x0000b4000a057a23 */ /* 0x002fe20000010800 */
[----:B------:R-:W-:-:S03]  /*6c00*/  F2FP.PACK_AB R10, R232, R218 ;  /* 0x000000dae80a723e */ /* 0x000fc600000000ff */
[----:B------:R1:W4:Y:S02]  /*6c10*/  MUFU.EX2 R217, R5 ;  /* 0x0000000500d97308 */ /* 0x0003240000000800 */
[----:B------:R-:W-:Y:S01]  /*6c20*/  F2FP.PACK_AB R12, R251, R246 ;  /* 0x000000f6fb0c723e */ /* 0x000fe200000000ff */
[----:B--2---:R-:W-:-:S05]  /*6c30*/  FFMA.FTZ R6, R129, c[0x0][0x2d0], -R2 ;  /* 0x0000b40081067a23 */ /* 0x004fca0000010802 */
        /* <DEDUP_REMOVED lines=15> */
[----:B------:R-:W2:Y:S07]  /*6d30*/  LDSM.16.MT88.4 R28, [R189+0x800] ;  /* 0x00080000bd1c783b */ /* 0x000eae0000004200 */
[----:B------:R-:W-:Y:S01]  /*6d40*/  HMMA.16816.F32 R56, R8, R26, RZ ;  /* 0x0000001a0838723c */ /* 0x000fe200000018ff */
[----:B-1----:R-:W-:-:S04]  /*6d50*/  FFMA.FTZ R5, R40, c[0x0][0x2d0], -R3 ;  /* 0x0000b40028057a23 */ /* 0x002fc80000010803 */
[----:B------:R1:W4:Y:S02]  /*6d60*/  MUFU.EX2 R245, R5 ;  /* 0x0000000500f57308 */ /* 0x0003240000000800 */
[----:B-1----:R-:W-:Y:S01]  /*6d70*/  FFMA.FTZ R5, R41, c[0x0][0x2d0], -R3 ;  /* 0x0000b40029057a23 */ /* 0x002fe20000010803 */
[----:B----4-:R-:W-:-:S05]  /*6d80*/  F2FP.PACK_AB R13, R245, R228 ;  /* 0x000000e4f50d723e */ /* 0x010fca00000000ff */
[----:B------:R1:W-:Y:S02]  /*6d90*/  MUFU.EX2 R244, R5 ;  /* 0x0000000500f47308 */ /* 0x0003e40000000800 */
[----:B-1----:R-:W-:Y:S02]  /*6da0*/  FFMA.FTZ R5, R42, c[0x0][0x2d0], -R3 ;  /* 0x0000b4002a057a23 */ /* 0x002fe40000010803 */
[C---:B------:R-:W-:Y:S01]  /*6db0*/  HMMA.16816.F32 R40, R8.reuse, R24, RZ ;  /* 0x000000180828723c */ /* 0x040fe200000018ff */
[----:B------:R-:W1:Y:S03]  /*6dc0*/  LDSM.16.MT88.4 R24, [R190+0x800] ;  /* 0x00080000be18783b */ /* 0x000e660000004200 */
[----:B------:R4:W5:Y:S02]  /*6dd0*/  MUFU.EX2 R247, R5 ;  /* 0x0000000500f77308 */ /* 0x0009640000000800 */
[--C-:B----4-:R-:W-:Y:S01]  /*6de0*/  FFMA.FTZ R5, R39, c[0x0][0x2d0], -R2.reuse ;  /* 0x0000b40027057a23 */ /* 0x110fe20000010802 */
[----:B-----5:R-:W-:Y:S01]  /*6df0*/  F2FP.PACK_AB R15, R247, R244 ;  /* 0x000000f4f70f723e */ /* 0x020fe200000000ff */
[----:B------:R-:W-:Y:S01]  /*6e00*/  HMMA.16816.F32 R36, R8, R16, RZ ;  /* 0x000000100824723c */ /* 0x000fe200000018ff */
[----:B------:R-:W4:Y:S03]  /*6e10*/  LDSM.16.MT88.4 R16, [R192+0x800] ;  /* 0x00080000c010783b */ /* 0x000f260000004200 */
[----:B------:R5:W-:Y:S04]  /*6e20*/  MUFU.EX2 R226, R5 ;  /* 0x0000000500e27308 */ /* 0x000be80000000800 */
[----:B--2---:R-:W-:Y:S01]  /*6e30*/  HMMA.16816.F32 R72, R12, R28, R72 ;  /* 0x0000001c0c48723c */ /* 0x004fe20000001848 */
[----:B-----5:R-:W-:-:S07]  /*6e40*/  FFMA.FTZ R5, R44, c[0x0][0x2d0], -R2 ;  /* 0x0000b4002c057a23 */ /* 0x020fce0000010802 */
[----:B------:R-:W-:Y:S01]  /*6e50*/  HMMA.16816.F32 R44, R8, R20, RZ ;  /* 0x00000014082c723c */ /* 0x000fe200000018ff */
[----:B------:R2:W5:Y:S07]  /*6e60*/  MUFU.EX2 R241, R5 ;  /* 0x0000000500f17308 */ /* 0x00056e0000000800 */
[----:B-1----:R-:W-:Y:S01]  /*6e70*/  HMMA.16816.F32 R112, R12, R24, R104 ;  /* 0x000000180c70723c */ /* 0x002fe20000001868 */
[----:B--2---:R-:W-:-:S07]  /*6e80*/  FFMA.FTZ R5, R48, c[0x0][0x2d0], -R2 ;  /* 0x0000b40030057a23 */ /* 0x004fce0000010802 */
[----:B------:R-:W-:Y:S01]  /*6e90*/  HMMA.16816.F32 R48, R8, R22, RZ ;  /* 0x000000160830723c */ /* 0x000fe200000018ff */
[----:B------:R-:W1:Y:S01]  /*6ea0*/  LDSM.16.MT88.4 R20, [R193+0x800] ;  /* 0x00080000c114783b */ /* 0x000e620000004200 */
[----:B------:R2:W-:Y:S05]  /*6eb0*/  MUFU.EX2 R240, R5 ;  /* 0x0000000500f07308 */ /* 0x0005ea0000000800 */
[----:B-----5:R-:W-:Y:S01]  /*6ec0*/  F2FP.PACK_AB R8, R241, R226 ;  /* 0x000000e2f108723e */ /* 0x020fe200000000ff */
[C---:B----4-:R-:W-:Y:S08]  /*6ed0*/  HMMA.16816.F32 R88, R12.reuse, R16, R88 ;  /* 0x000000100c58723c */ /* 0x050ff00000001858 */
[----:B------:R-:W-:Y:S01]  /*6ee0*/  HMMA.16816.F32 R68, R12, R18, R68 ;  /* 0x000000120c44723c */ /* 0x000fe20000001844 */
[----:B--2---:R-:W-:-:S04]  /*6ef0*/  FFMA.FTZ R5, R94, c[0x0][0x2d0], -R2 ;  /* 0x0000b4005e057a23 */ /* 0x004fc80000010802 */
[----:B------:R2:W4:Y:S02]  /*6f00*/  MUFU.EX2 R242, R5 ;  /* 0x0000000500f27308 */ /* 0x0005240000000800 */
[--C-:B--2---:R-:W-:Y:S01]  /*6f10*/  FFMA.FTZ R5, R60, c[0x0][0x2d0], -R0.reuse ;  /* 0x0000b4003c057a23 */ /* 0x104fe20000010800 */
[----:B----4-:R-:W-:Y:S01]  /*6f20*/  F2FP.PACK_AB R10, R242, R240 ;  /* 0x000000f0f20a723e */ /* 0x010fe200000000ff */
[C---:B-1----:R-:W-:Y:S04]  /*6f30*/  HMMA.16816.F32 R116, R12.reuse, R20, R76 ;  /* 0x000000140c74723c */ /* 0x042fe8000000184c */
[----:B------:R1:W-:Y:S04]  /*6f40*/  MUFU.EX2 R229, R5 ;  /* 0x0000000500e57308 */ /* 0x0003e80000000800 */
[C---:B------:R-:W-:Y:S08]  /*6f50*/  HMMA.16816.F32 R100, R12.reuse, R22, R100 ;  /* 0x000000160c64723c */ /* 0x040ff00000001864 */
[----:B------:R-:W-:Y:S01]  /*6f60*/  HMMA.16816.F32 R76, R12, R26, R84 ;  /* 0x0000001a0c4c723c */ /* 0x000fe20000001854 */
[----:B-1----:R-:W-:-:S04]  /*6f70*/  FFMA.FTZ R5, R62, c[0x0][0x2d0], -R0 ;  /* 0x0000b4003e057a23 */ /* 0x002fc80000010800 */
[----:B------:R1:W2:Y:S02]  /*6f80*/  MUFU.EX2 R230, R5 ;  /* 0x0000000500e67308 */ /* 0x0002a40000000800 */
[----:B-1----:R-:W-:Y:S01]  /*6f90*/  FFMA.FTZ R5, R93, c[0x0][0x2d0], -R0 ;  /* 0x0000b4005d057a23 */ /* 0x002fe20000010800 */
[----:B--2---:R-:W-:-:S05]  /*6fa0*/  F2FP.PACK_AB R9, R230, R229 ;  /* 0x000000e5e609723e */ /* 0x004fca00000000ff */
        /* <DEDUP_REMOVED lines=42> */
[----:B------:R-:W-:Y:S01]  /*7250*/  FFMA.FTZ R6, R142, c[0x0][0x2d0], -R3 ;  /* 0x0000b4008e067a23 */ /* 0x000fe20000010803 */
[----:B------:R-:W-:Y:S01]  /*7260*/  LDSM.16.MT88.4 R116, [R193+0x2000] ;  /* 0x00200000c174783b */ /* 0x000fe20000004200 */
[----:B-1----:R-:W-:Y:S01]  /*7270*/  FFMA.FTZ R5, R128, c[0x0][0x2d0], -R2 ;  /* 0x0000b40080057a23 */ /* 0x002fe20000010802 */
[----:B--2---:R-:W-:-:S04]  /*7280*/  F2FP.PACK_AB R8, R183, R182 ;  /* 0x000000b6b708723e */ /* 0x004fc800000000ff */
        /* <DEDUP_REMOVED lines=22> */
[----:B-1----:R-:W-:-:S07]  /*73f0*/  FFMA.FTZ R5, R147, c[0x0][0x2d0], -R4 ;  /* 0x0000b40093057a23 */ /* 0x002fce0000010804 */
[----:B------:R-:W-:Y:S01]  /*7400*/  HMMA.16816.F32 R76, R8, R20, R104 ;  /* 0x00000014084c723c */ /* 0x000fe20000001868 */
[----:B------:R-:W4:Y:S01]  /*7410*/  LDL R147, [R1+0x38] ;  /* 0x0000380001937983 */ /* 0x000f220000100800 */
[----:B------:R1:W-:Y:S06]  /*7420*/  MUFU.EX2 R176, R5 ;  /* 0x0000000500b07308 */ /* 0x0003ec0000000800 */
[----:B--2---:R-:W-:Y:S01]  /*7430*/  HMMA.16816.F32 R28, R12, R18, R68 ;  /* 0x000000120c1c723c */ /* 0x004fe20000001844 */
[----:B-1----:R-:W-:-:S04]  /*7440*/  FFMA.FTZ R5, R146, c[0x0][0x2d0], -R4 ;  /* 0x0000b40092057a23 */ /* 0x002fc80000010804 */
[----:B------:R1:W-:Y:S03]  /*7450*/  MUFU.EX2 R177, R5 ;  /* 0x0000000500b17308 */ /* 0x0003e60000000800 */
        /* <DEDUP_REMOVED lines=8> */
[C---:B------:R-:W-:Y:S02]  /*74e0*/  HMMA.16816.F32 R64, R8.reuse, R16, R108 ;  /* 0x000000100840723c */ /* 0x040fe4000000186c */
[----:B------:R-:W-:Y:S01]  /*74f0*/  MUFU.EX2 R173, R6 ;  /* 0x0000000600ad7308 */ /* 0x000fe20000000800 */
[----:B------:R-:W-:Y:S01]  /*7500*/  MOV R146, c[0x0][0x2c4] ;  /* 0x0000b10000927a02 */ /* 0x000fe20000000f00 */
[----:B------:R-:W-:Y:S04]  /*7510*/  LDSM.16.MT88.4 R108, [R189+0x2000] ;  /* 0x00200000bd6c783b */ /* 0x000fe80000004200 */
[----:B------:R-:W-:Y:S01]  /*7520*/  HMMA.16816.F32 R36, R8, R18, R32 ;  /* 0x000000120824723c */ /* 0x000fe20000001820 */
[----:B------:R-:W5:Y:S01]  /*7530*/  LDSM.16.MT88.4 R16, [R190+0x1800] ;  /* 0x00180000be10783b */ /* 0x000f620000004200 */
[----:B--2---:R-:W-:-:S04]  /*7540*/  FFMA.FTZ R5, R144, c[0x0][0x2d0], -R3 ;  /* 0x0000b40090057a23 */ /* 0x004fc80000010803 */
[----:B------:R2:W1:Y:S02]  /*7550*/  MUFU.EX2 R171, R5 ;  /* 0x0000000500ab7308 */ /* 0x0004640000000800 */
[----:B--2---:R-:W-:-:S06]  /*7560*/  FFMA.FTZ R5, R143, c[0x0][0x2d0], -R3 ;  /* 0x0000b4008f057a23 */ /* 0x004fcc0000010803 */
[----:B------:R2:W1:Y:S02]  /*7570*/  MUFU.EX2 R172, R5 ;  /* 0x0000000500ac7308 */ /* 0x0004640000000800 */
[----:B--2---:R-:W-:-:S06]  /*7580*/  FFMA.FTZ R5, R153, c[0x0][0x2d0], -R2 ;  /* 0x0000b40099057a23 */ /* 0x004fcc0000010802 */
[----:B------:R2:W-:Y:S02]  /*7590*/  MUFU.EX2 R93, R5 ;  /* 0x00000005005d7308 */ /* 0x0005e40000000800 */
[----:B--2---:R-:W-:-:S06]  /*75a0*/  FFMA.FTZ R5, R152, c[0x0][0x2d0], -R2 ;  /* 0x0000b40098057a23 */ /* 0x004fcc0000010802 */
[----:B------:R2:W-:Y:S02]  /*75b0*/  MUFU.EX2 R94, R5 ;  /* 0x00000005005e7308 */ /* 0x0005e40000000800 */
[----:B--2---:R-:W-:-:S06]  /*75c0*/  FFMA.FTZ R5, R151, c[0x0][0x2d0], -R2 ;  /* 0x0000b40097057a23 */ /* 0x004fcc0000010802 */
[----:B------:R2:W-:Y:S02]  /*75d0*/  MUFU.EX2 R98, R5 ;  /* 0x0000000500627308 */ /* 0x0005e40000000800 */
[----:B--2---:R-:W-:-:S06]  /*75e0*/  FFMA.FTZ R5, R150, c[0x0][0x2d0], -R2 ;  /* 0x0000b40096057a23 */ /* 0x004fcc0000010802 */
[----:B------:R2:W1:Y:S02]  /*75f0*/  MUFU.EX2 R99, R5 ;  /* 0x0000000500637308 */ /* 0x0004640000000800 */
[----:B--2---:R-:W-:-:S06]  /*7600*/  FFMA.FTZ R5, R141, c[0x0][0x2d0], -R0 ;  /* 0x0000b4008d057a23 */ /* 0x004fcc0000010800 */
[----:B------:R2:W-:Y:S02]  /*7610*/  MUFU.EX2 R60, R5 ;  /* 0x00000005003c7308 */ /* 0x0005e40000000800 */
[----:B--2---:R-:W-:-:S06]  /*7620*/  FFMA.FTZ R5, R140, c[0x0][0x2d0], -R0 ;  /* 0x0000b4008c057a23 */ /* 0x004fcc0000010800 */
[----:B------:R2:W1:Y:S02]  /*7630*/  MUFU.EX2 R62, R5 ;  /* 0x00000005003e7308 */ /* 0x0004640000000800 */
[----:B--2---:R-:W-:-:S06]  /*7640*/  FFMA.FTZ R5, R139, c[0x0][0x2d0], -R0 ;  /* 0x0000b4008b057a23 */ /* 0x004fcc0000010800 */
[----:B------:R2:W-:Y:S01]  /*7650*/  MUFU.EX2 R63, R5 ;  /* 0x00000005003f7308 */ /* 0x0005e20000000800 */
[----:B---3--:R-:W-:Y:S02]  /*7660*/  F2FP.PACK_AB R8, R175, R174 ;  /* 0x000000aeaf08723e */ /* 0x008fe400000000ff */
[----:B-1----:R-:W-:Y:S02]  /*7670*/  F2FP.PACK_AB R9, R171, R170 ;  /* 0x000000aaab09723e */ /* 0x002fe400000000ff */
[----:B------:R-:W-:Y:S01]  /*7680*/  F2FP.PACK_AB R10, R177, R176 ;  /* 0x000000b0b10a723e */ /* 0x000fe200000000ff */
[----:B--2---:R-:W-:-:S04]  /*7690*/  FFMA.FTZ R5, R138, c[0x0][0x2d0], -R0 ;  /* 0x0000b4008a057a23 */ /* 0x004fc80000010800 */
[----:B------:R1:W2:Y:S01]  /*76a0*/  MUFU.EX2 R92, R5 ;  /* 0x00000005005c7308 */ /* 0x0002a20000000800 */
[----:B------:R-:W-:Y:S02]  /*76b0*/  F2FP.PACK_AB R11, R173, R172 ;  /* 0x000000acad0b723e */ /* 0x000fe400000000ff */
[----:B------:R-:W-:-:S05]  /*76c0*/  F2FP.PACK_AB R6, R99, R98 ;  /* 0x000000626306723e */ /* 0x000fca00000000ff */
[----:B------:R-:W-:Y:S01]  /*76d0*/  HMMA.16816.F32 R84, R8, R24, R84 ;  /* 0x000000180854723c */ /* 0x000fe20000001854 */
[----:B------:R-:W-:-:S07]  /*76e0*/  FFMA.FTZ R32, R161, c[0x0][0x2d0], -R2 ;  /* 0x0000b400a1207a23 */ /* 0x000fce0000010802 */
[----:B------:R-:W-:Y:S01]  /*76f0*/  HMMA.16816.F32 R72, R8, R26, R72 ;  /* 0x0000001a0848723c */ /* 0x000fe20000001848 */
[----:B-1----:R-:W-:Y:S02]  /*7700*/  F2FP.PACK_AB R5, R62, R60 ;  /* 0x0000003c3e05723e */ /* 0x002fe400000000ff */
[----:B--2---:R-:W-:-:S05]  /*7710*/  F2FP.PACK_AB R7, R92, R63 ;  /* 0x0000003f5c07723e */ /* 0x004fca00000000ff */
[----:B------:R-:W-:Y:S01]  /*7720*/  HMMA.16816.F32 R56, R8, R20, R56 ;  /* 0x000000140838723c */ /* 0x000fe20000001838 */
[----:B------:R-:W-:-:S07]  /*7730*/  FFMA.FTZ R33, R160, c[0x0][0x2d0], -R2 ;  /* 0x0000b400a0217a23 */ /* 0x000fce0000010802 */
[----:B------:R-:W-:Y:S01]  /*7740*/  HMMA.16816.F32 R52, R8, R22, R52 ;  /* 0x000000160834723c */ /* 0x000fe20000001834 */
[----:B------:R-:W-:-:S07]  /*7750*/  FFMA.FTZ R34, R159, c[0x0][0x2d0], -R2 ;  /* 0x0000b4009f227a23 */ /* 0x000fce0000010802 */
[----:B-----5:R-:W-:Y:S01]  /*7760*/  HMMA.16816.F32 R48, R8, R16, R48 ;  /* 0x000000100830723c */ /* 0x020fe20000001830 */
[----:B------:R-:W-:-:S07]  /*7770*/  FFMA.FTZ R35, R158, c[0x0][0x2d0], -R2 ;  /* 0x0000b4009e237a23 */ /* 0x000fce0000010802 */
[C---:B------:R-:W-:Y:S08]  /*7780*/  HMMA.16816.F32 R44, R8.reuse, R18, R44 ;  /* 0x00000012082c723c */ /* 0x040ff0000000182c */
[C---:B------:R-:W-:Y:S08]  /*7790*/  HMMA.16816.F32 R40, R8.reuse, R12, R40 ;  /* 0x0000000c0828723c */ /* 0x040ff00000001828 */
[----:B------:R-:W-:Y:S07]  /*77a0*/  HMMA.16816.F32 R128, R8, R14, R28 ;  /* 0x0000000e0880723c */ /* 0x000fee000000181c */
[----:B------:R-:W-:-:S02]  /*77b0*/  FFMA.FTZ R30, R169, c[0x0][0x2d0], -R4 ;  /* 0x0000b400a91e7a23 */ /* 0x000fc40000010804 */
[--C-:B------:R-:W-:Y:S02]  /*77c0*/  FFMA.FTZ R29, R168, c[0x0][0x2d0], -R4.reuse ;  /* 0x0000b400a81d7a23 */ /* 0x100fe40000010804 */
[--C-:B------:R-:W-:Y:S02]  /*77d0*/  FFMA.FTZ R28, R167, c[0x0][0x2d0], -R4.reuse ;  /* 0x0000b400a71c7a23 */ /* 0x100fe40000010804 */
[----:B------:R-:W-:Y:S01]  /*77e0*/  FFMA.FTZ R10, R166, c[0x0][0x2d0], -R4 ;  /* 0x0000b400a60a7a23 */ /* 0x000fe20000010804 */
[----:B------:R-:W-:Y:S01]  /*77f0*/  F2FP.PACK_AB R4, R94, R93 ;  /* 0x0000005d5e04723e */ /* 0x000fe200000000ff */
[----:B------:R-:W-:Y:S01]  /*7800*/  FADD.FTZ R2, R221, R219 ;  /* 0x000000dbdd027221 */ /* 0x000fe20000010000 */
[----:B------:R-:W-:Y:S01]  /*7810*/  ISETP.NE.AND P1, PT, R146, 0x1, PT ;  /* 0x000000019200780c */ /* 0x000fe20003f25270 */
[--C-:B------:R-:W-:Y:S02]  /*7820*/  FFMA.FTZ R9, R165, c[0x0][0x2d0], -R3.reuse ;  /* 0x0000b400a5097a23 */ /* 0x100fe40000010803 */
[----:B------:R-:W-:-:S02]  /*7830*/  FFMA.FTZ R8, R164, c[0x0][0x2d0], -R3 ;  /* 0x0000b400a4087a23 */ /* 0x000fc40000010803 */
[C---:B------:R-:W-:Y:S01]  /*7840*/  HMMA.16816.F32 R104, R4.reuse, R24, R132 ;  /* 0x000000180468723c */ /* 0x040fe20000001884 */
[--C-:B------:R-:W-:Y:S02]  /*7850*/  FFMA.FTZ R11, R163, c[0x0][0x2d0], -R3.reuse ;  /* 0x0000b400a30b7a23 */ /* 0x100fe40000010803 */
[----:B------:R-:W-:Y:S01]  /*7860*/  FFMA.FTZ R31, R162, c[0x0][0x2d0], -R3 ;  /* 0x0000b400a21f7a23 */ /* 0x000fe20000010803 */
[----:B------:R-:W1:Y:S01]  /*7870*/  MUFU.EX2 R30, R30 ;  /* 0x0000001e001e7308 */ /* 0x000e620000000800 */
[----:B------:R-:W-:Y:S01]  /*7880*/  FADD.FTZ R3, R225, R223 ;  /* 0x000000dfe1037221 */ /* 0x000fe20000010000 */
[----:B------:R-:W2:Y:S02]  /*7890*/  LDSM.16.MT88.4 R132, [R190+0x2000] ;  /* 0x00200000be84783b */ /* 0x000ea40000004200 */
[----:B------:R-:W-:Y:S01]  /*78a0*/  HMMA.16816.F32 R24, R4, R26, R124 ;  /* 0x0000001a0418723c */ /* 0x000fe2000000187c */
[----:B------:R-:W-:Y:S02]  /*78b0*/  FADD.FTZ R2, R222, R2 ;  /* 0x00000002de027221 */ /* 0x000fe40000010000 */
[----:B------:R-:W-:-:S05]  /*78c0*/  FADD.FTZ R3, R227, R3 ;  /* 0x00000003e3037221 */ /* 0x000fca0000010000 */
[----:B------:R-:W-:Y:S01]  /*78d0*/  HMMA.16816.F32 R88, R4, R20, R88 ;  /* 0x000000140458723c */ /* 0x000fe20000001858 */
[----:B------:R-:W-:-:S07]  /*78e0*/  FADD.FTZ R2, R239, R2 ;  /* 0x00000002ef027221 */ /* 0x000fce0000010000 */
[C---:B------:R-:W-:Y:S08]  /*78f0*/  HMMA.16816.F32 R80, R4.reuse, R22, R80 ;  /* 0x000000160450723c */ /* 0x040ff00000001850 */
[C---:B------:R-:W-:Y:S08]  /*7900*/  HMMA.16816.F32 R76, R4.reuse, R16, R76 ;  /* 0x00000010044c723c */ /* 0x040ff0000000184c */
[C---:B------:R-:W-:Y:S08]  /*7910*/  HMMA.16816.F32 R68, R4.reuse, R18, R68 ;  /* 0x000000120444723c */ /* 0x040ff00000001844 */
[C---:B------:R-:W-:Y:S08]  /*7920*/  HMMA.16816.F32 R64, R4.reuse, R12, R64 ;  /* 0x0000000c0440723c */ /* 0x040ff00000001840 */
[----:B------:R-:W-:Y:S01]  /*7930*/  HMMA.16816.F32 R36, R4, R14, R36 ;  /* 0x0000000e0424723c */ /* 0x000fe20000001824 */
[----:B------:R-:W-:-:S06]  /*7940*/  FADD.FTZ R12, R220, R217 ;  /* 0x000000d9dc0c7221 */ /* 0x000fcc0000010000 */
[--C-:B------:R-:W-:Y:S02]  /*7950*/  FFMA.FTZ R4, R157, c[0x0][0x2d0], -R0.reuse ;  /* 0x0000b4009d047a23 */ /* 0x100fe40000010800 */
[--C-:B------:R-:W-:Y:S02]  /*7960*/  FFMA.FTZ R5, R156, c[0x0][0x2d0], -R0.reuse ;  /* 0x0000b4009c057a23 */ /* 0x100fe40000010800 */
[--C-:B------:R-:W-:Y:S02]  /*7970*/  FFMA.FTZ R6, R155, c[0x0][0x2d0], -R0.reuse ;  /* 0x0000b4009b067a23 */ /* 0x100fe40000010800 */
[----:B------:R-:W-:Y:S02]  /*7980*/  FFMA.FTZ R7, R154, c[0x0][0x2d0], -R0 ;  /* 0x0000b4009a077a23 */ /* 0x000fe40000010800 */
[----:B------:R-:W-:Y:S01]  /*7990*/  FADD.FTZ R0, R216, R215 ;  /* 0x000000d7d8007221 */ /* 0x000fe20000010000 */
[----:B------:R3:W5:Y:S03]  /*79a0*/  MUFU.EX2 R16, R4 ;  /* 0x0000000400107308 */ /* 0x0007660000000800 */
[----:B------:R-:W-:-:S02]  /*79b0*/  FADD.FTZ R0, R218, R0 ;  /* 0x00000000da007221 */ /* 0x000fc40000010000 */
[----:B------:R-:W-:Y:S02]  /*79c0*/  FADD.FTZ R3, R243, R3 ;  /* 0x00000003f3037221 */ /* 0x000fe40000010000 */
[----:B------:R-:W-:Y:S01]  /*79d0*/  FADD.FTZ R0, R232, R0 ;  /* 0x00000000e8007221 */ /* 0x000fe20000010000 */
[----:B------:R1:W-:Y:S01]  /*79e0*/  MUFU.EX2 R13, R7 ;  /* 0x00000007000d7308 */ /* 0x0003e20000000800 */
[----:B------:R-:W-:Y:S02]  /*79f0*/  FADD.FTZ R3, R246, R3 ;  /* 0x00000003f6037221 */ /* 0x000fe40000010000 */
[----:B---3--:R-:W-:-:S05]  /*7a00*/  FADD.FTZ R4, R231, R12 ;  /* 0x0000000ce7047221 */ /* 0x008fca0000010000 */
[----:B------:R3:W-:Y:S01]  /*7a10*/  MUFU.EX2 R15, R5 ;  /* 0x00000005000f7308 */ /* 0x0007e20000000800 */
[----:B-1----:R-:W-:Y:S02]  /*7a20*/  FADD.FTZ R7, R228, R2 ;  /* 0x00000002e4077221 */ /* 0x002fe40000010000 */
[----:B----4-:R-:W-:-:S05]  /*7a30*/  @P1 IMAD.HI.U32 R2, R147, c[0x0][0x2c8], RZ ;  /* 0x0000b20093021a27 */ /* 0x010fca00078e00ff */
[----:B------:R1:W-:Y:S01]  /*7a40*/  MUFU.EX2 R14, R6 ;  /* 0x00000006000e7308 */ /* 0x0003e20000000800 */
[----:B---3--:R-:W-:Y:S02]  /*7a50*/  FADD.FTZ R5, R233, R4 ;  /* 0x00000004e9057221 */ /* 0x008fe40000010000 */
[----:B------:R-:W-:Y:S02]  /*7a60*/  FADD.FTZ R4, R251, R3 ;  /* 0x00000003fb047221 */ /* 0x000fe40000010000 */
[----:B------:R-:W-:Y:S02]  /*7a70*/  FADD.FTZ R5, R229, R5 ;  /* 0x00000005e5057221 */ /* 0x000fe40000010000 */
[----:B-1----:R-:W-:Y:S01]  /*7a80*/  FADD.FTZ R6, R226, R0 ;  /* 0x00000000e2067221 */ /* 0x002fe20000010000 */
[----:B------:R-:W-:Y:S02]  /*7a90*/  MOV R0, R147 ;  /* 0x0000009300007202 */ /* 0x000fe40000000f00 */
[----:B------:R-:W-:Y:S01]  /*7aa0*/  @P1 SHF.R.U32.HI R0, RZ, c[0x0][0x2cc], R2 ;  /* 0x0000b300ff001a19 */ /* 0x000fe20000011602 */
[----:B------:R-:W-:-:S02]  /*7ab0*/  FADD.FTZ R3, R245, R7 ;  /* 0x00000007f5037221 */ /* 0x000fc40000010000 */
[----:B------:R-:W-:Y:S01]  /*7ac0*/  FADD.FTZ R7, R252, R4 ;  /* 0x00000004fc077221 */ /* 0x000fe20000010000 */
[----:B------:R-:W-:Y:S01]  /*7ad0*/  IADD3 R2, R249, R0, RZ ;  /* 0x00000000f9027210 */ /* 0x000fe20007ffe0ff */
        /* <DEDUP_REMOVED lines=16> */
[----:B------:R-:W-:Y:S01]  /*7be0*/  FADD.FTZ R0, R60, R0 ;  /* 0x000000003c007221 */ /* 0x000fe20000010000 */
[----:B------:R-:W1:Y:S01]  /*7bf0*/  MUFU.EX2 R29, R29 ;  /* 0x0000001d001d7308 */ /* 0x000e620000000800 */
[----:B------:R-:W-:-:S02]  /*7c00*/  FADD.FTZ R3, R175, R3 ;  /* 0x00000003af037221 */ /* 0x000fc40000010000 */
[----:B------:R-:W-:Y:S02]  /*7c10*/  FADD.FTZ R5, R247, R5 ;  /* 0x00000005f7057221 */ /* 0x000fe40000010000 */
[----:B------:R-:W-:Y:S02]  /*7c20*/  FADD.FTZ R0, R62, R0 ;  /* 0x000000003e007221 */ /* 0x000fe40000010000 */
[----:B------:R-:W-:Y:S01]  /*7c30*/  FADD.FTZ R6, R242, R6 ;  /* 0x00000006f2067221 */ /* 0x000fe20000010000 */
[----:B------:R-:W-:Y:S01]  /*7c40*/  MUFU.EX2 R238, R10 ;  /* 0x0000000a00ee7308 */ /* 0x000fe20000000800 */
[----:B------:R-:W-:Y:S02]  /*7c50*/  FADD.FTZ R3, R176, R3 ;  /* 0x00000003b0037221 */ /* 0x000fe40000010000 */
[----:B------:R-:W-:Y:S02]  /*7c60*/  FADD.FTZ R5, R186, R5 ;  /* 0x00000005ba057221 */ /* 0x000fe40000010000 */
[----:B------:R-:W-:-:S03]  /*7c70*/  FADD.FTZ R0, R63, R0 ;  /* 0x000000003f007221 */ /* 0x000fc60000010000 */
[----:B------:R-:W-:Y:S01]  /*7c80*/  MUFU.EX2 R19, R9 ;  /* 0x0000000900137308 */ /* 0x000fe20000000800 */
[----:B------:R-:W-:-:S07]  /*7c90*/  FADD.FTZ R6, R182, R6 ;  /* 0x00000006b6067221 */ /* 0x000fce0000010000 */
[----:B------:R-:W-:Y:S01]  /*7ca0*/  MUFU.EX2 R18, R8 ;  /* 0x0000000800127308 */ /* 0x000fe20000000800 */
[----:B------:R-:W-:-:S07]  /*7cb0*/  FADD.FTZ R3, R177, R3 ;  /* 0x00000003b1037221 */ /* 0x000fce0000010000 */
[----:B------:R3:W-:Y:S01]  /*7cc0*/  MUFU.EX2 R17, R11 ;  /* 0x0000000b00117308 */ /* 0x0007e20000000800 */
[----:B------:R-:W-:Y:S02]  /*7cd0*/  FADD.FTZ R5, R187, R5 ;  /* 0x00000005bb057221 */ /* 0x000fe40000010000 */
[----:B------:R-:W-:-:S05]  /*7ce0*/  FADD.FTZ R0, R92, R0 ;  /* 0x000000005c007221 */ /* 0x000fca0000010000 */
[----:B------:R-:W4:Y:S01]  /*7cf0*/  MUFU.EX2 R28, R28 ;  /* 0x0000001c001c7308 */ /* 0x000f220000000800 */
[----:B------:R-:W-:Y:S01]  /*7d00*/  FADD.FTZ R6, R183, R6 ;  /* 0x00000006b7067221 */ /* 0x000fe20000010000 */
[----:B---3--:R-:W3:Y:S01]  /*7d10*/  LDSM.16.MT88.4 R8, [R192+0x2000] ;  /* 0x00200000c008783b */ /* 0x008ee20000004200 */
[----:B------:R-:W-:Y:S02]  /*7d20*/  FADD.FTZ R4, R30, R3 ;  /* 0x000000031e047221 */ /* 0x000fe40000010000 */
[----:B------:R-:W-:Y:S02]  /*7d30*/  FADD.FTZ R5, R208, R5 ;  /* 0x00000005d0057221 */ /* 0x000fe40000010000 */
[----:B-----5:R-:W-:Y:S02]  /*7d40*/  FADD.FTZ R3, R16, R0 ;  /* 0x0000000010037221 */ /* 0x020fe40000010000 */
[----:B------:R-:W-:Y:S02]  /*7d50*/  FADD.FTZ R6, R184, R6 ;  /* 0x00000006b8067221 */ /* 0x000fe40000010000 */
[----:B-1----:R-:W-:-:S02]  /*7d60*/  FADD.FTZ R0, R29, R4 ;  /* 0x000000041d007221 */ /* 0x002fc40000010000 */
[----:B------:R-:W-:Y:S02]  /*7d70*/  FADD.FTZ R5, R209, R5 ;  /* 0x00000005d1057221 */ /* 0x000fe40000010000 */
[----:B------:R-:W-:Y:S01]  /*7d80*/  FADD.FTZ R4, R15, R3 ;  /* 0x000000030f047221 */ /* 0x000fe20000010000 */
[----:B------:R-:W1:Y:S01]  /*7d90*/  MUFU.EX2 R31, R31 ;  /* 0x0000001f001f7308 */ /* 0x000e620000000800 */
[----:B------:R-:W-:Y:S02]  /*7da0*/  FADD.FTZ R6, R185, R6 ;  /* 0x00000006b9067221 */ /* 0x000fe40000010000 */
[----:B----4-:R-:W-:Y:S02]  /*7db0*/  FADD.FTZ R0, R28, R0 ;  /* 0x000000001c007221 */ /* 0x010fe40000010000 */
[----:B------:R-:W-:Y:S02]  /*7dc0*/  FADD.FTZ R5, R170, R5 ;  /* 0x00000005aa057221 */ /* 0x000fe40000010000 */
[----:B------:R-:W-:Y:S01]  /*7dd0*/  FADD.FTZ R4, R14, R4 ;  /* 0x000000040e047221 */ /* 0x000fe20000010000 */
[----:B------:R-:W-:Y:S01]  /*7de0*/  MUFU.EX2 R32, R32 ;  /* 0x0000002000207308 */ /* 0x000fe20000000800 */
[----:B------:R-:W-:Y:S01]  /*7df0*/  FADD.FTZ R6, R93, R6 ;  /* 0x000000065d067221 */ /* 0x000fe20000010000 */
[C---:B------:R-:W-:Y:S01]  /*7e00*/  F2FP.PACK_AB R150, R238.reuse, R28 ;  /* 0x0000001cee96723e */ /* 0x040fe200000000ff */
[----:B------:R-:W-:-:S02]  /*7e10*/  FADD.FTZ R238, R238, R0 ;  /* 0x00000000eeee7221 */ /* 0x000fc40000010000 */
[----:B------:R-:W-:-:S03]  /*7e20*/  FADD.FTZ R5, R171, R5 ;  /* 0x00000005ab057221 */ /* 0x000fc60000010000 */
[----:B------:R-:W4:Y:S01]  /*7e30*/  MUFU.EX2 R33, R33 ;  /* 0x0000002100217308 */ /* 0x000f220000000800 */
[----:B------:R-:W-:Y:S02]  /*7e40*/  FADD.FTZ R0, R13, R4 ;  /* 0x000000040d007221 */ /* 0x000fe40000010000 */
[----:B------:R-:W-:-:S05]  /*7e50*/  FADD.FTZ R6, R94, R6 ;  /* 0x000000065e067221 */ /* 0x000fca0000010000 */
[----:B------:R-:W-:Y:S01]  /*7e60*/  MUFU.EX2 R34, R34 ;  /* 0x0000002200227308 */ /* 0x000fe20000000800 */
[----:B------:R-:W-:-:S07]  /*7e70*/  FADD.FTZ R5, R172, R5 ;  /* 0x00000005ac057221 */ /* 0x000fce0000010000 */
[----:B------:R-:W5:Y:S01]  /*7e80*/  MUFU.EX2 R35, R35 ;  /* 0x0000002300237308 */ /* 0x000f620000000800 */
[----:B------:R-:W-:Y:S01]  /*7e90*/  FADD.FTZ R6, R98, R6 ;  /* 0x0000000662067221 */ /* 0x000fe20000010000 */
[----:B------:R2:W-:Y:S01]  /*7ea0*/  STL [R1], R0 ;  /* 0x0000000001007387 */ /* 0x0005e20000100800 */
[----:B------:R-:W-:Y:S01]  /*7eb0*/  MOV R12, c[0x0][0x32c] ;  /* 0x0000cb00000c7a02 */ /* 0x000fe20000000f00 */
[----:B------:R-:W-:Y:S01]  /*7ec0*/  FADD.FTZ R5, R173, R5 ;  /* 0x00000005ad057221 */ /* 0x000fe20000010000 */
[----:B------:R-:W-:Y:S01]  /*7ed0*/  F2FP.PACK_AB R148, R29, R30 ;  /* 0x0000001e1d94723e */ /* 0x000fe200000000ff */
[----:B------:R-:W-:Y:S01]  /*7ee0*/  FADD.FTZ R6, R99, R6 ;  /* 0x0000000663067221 */ /* 0x000fe20000010000 */
[----:B------:R-:W-:Y:S02]  /*7ef0*/  F2FP.PACK_AB R149, R18, R19 ;  /* 0x000000131295723e */ /* 0x000fe400000000ff */
[----:B-1----:R-:W-:Y:S02]  /*7f00*/  F2FP.PACK_AB R151, R31, R17 ;  /* 0x000000111f97723e */ /* 0x002fe400000000ff */
[----:B------:R-:W-:Y:S01]  /*7f10*/  ISETP.GE.AND P0, PT, R12, 0x1, PT ;  /* 0x000000010c00780c */ /* 0x000fe20003f06270 */
[----:B------:R-:W-:Y:S01]  /*7f20*/  FADD.FTZ R5, R19, R5 ;  /* 0x0000000513057221 */ /* 0x000fe20000010000 */
[----:B----4-:R-:W-:Y:S01]  /*7f30*/  F2FP.PACK_AB R152, R33, R32 ;  /* 0x000000202198723e */ /* 0x010fe200000000ff */
[----:B------:R-:W-:Y:S01]  /*7f40*/  FADD.FTZ R6, R32, R6 ;  /* 0x0000000620067221 */ /* 0x000fe20000010000 */
[----:B------:R-:W-:-:S02]  /*7f50*/  F2FP.PACK_AB R153, R15, R16 ;  /* 0x000000100f99723e */ /* 0x000fc400000000ff */
[----:B-----5:R-:W-:Y:S02]  /*7f60*/  F2FP.PACK_AB R154, R35, R34 ;  /* 0x00000022239a723e */ /* 0x020fe400000000ff */
[----:B------:R-:W-:Y:S01]  /*7f70*/  F2FP.PACK_AB R155, R13, R14 ;  /* 0x0000000e0d9b723e */ /* 0x000fe200000000ff */
[----:B------:R-:W-:Y:S01]  /*7f80*/  FADD.FTZ R5, R18, R5 ;  /* 0x0000000512057221 */ /* 0x000fe20000010000 */
[----:B------:R-:W-:Y:S01]  /*7f90*/  HMMA.16816.F32 R100, R148, R108, R84 ;  /* 0x0000006c9464723c */ /* 0x000fe20000001854 */
[----:B------:R-:W-:Y:S02]  /*7fa0*/  FADD.FTZ R6, R33, R6 ;  /* 0x0000000621067221 */ /* 0x000fe40000010000 */
[----:B------:R-:W-:Y:S02]  /*7fb0*/  FADD.FTZ R3, R17, R5 ;  /* 0x0000000511037221 */ /* 0x000fe40000010000 */
[----:B------:R-:W-:-:S03]  /*7fc0*/  FADD.FTZ R5, R34, R6 ;  /* 0x0000000622057221 */ /* 0x000fc60000010000 */
[----:B------:R-:W-:Y:S01]  /*7fd0*/  HMMA.16816.F32 R112, R148, R110, R72 ;  /* 0x0000006e9470723c */ /* 0x000fe20000001848 */
[----:B------:R-:W-:-:S07]  /*7fe0*/  FADD.FTZ R240, R31, R3 ;  /* 0x000000031ff07221 */ /* 0x000fce0000010000 */
[----:B------:R-:W-:Y:S01]  /*7ff0*/  HMMA.16816.F32 R84, R148, R116, R56 ;  /* 0x000000749454723c */ /* 0x000fe20000001838 */
[----:B------:R-:W-:-:S07]  /*8000*/  FADD.FTZ R251, R35, R5 ;  /* 0x0000000523fb7221 */ /* 0x000fce0000010000 */
[----:B------:R-:W-:Y:S01]  /*8010*/  HMMA.16816.F32 R120, R148, R118, R52 ;  /* 0x000000769478723c */ /* 0x000fe20000001834 */
[----:B------:R-:W-:-:S07]  /*8020*/  IADD3 R206, R206, -0x2, RZ ;  /* 0xfffffffecece7810 */ /* 0x000fce0007ffe0ff */
[----:B--2---:R-:W-:Y:S01]  /*8030*/  HMMA.16816.F32 R124, R148, R132, R48 ;  /* 0x00000084947c723c */ /* 0x004fe20000001830 */
[----:B------:R-:W-:-:S07]  /*8040*/  IADD3 R3, R2, c[0x0][0x328], RZ ;  /* 0x0000ca0002037a10 */ /* 0x000fce0007ffe0ff */
[C---:B------:R-:W-:Y:S08]  /*8050*/  HMMA.16816.F32 R136, R148.reuse, R134, R44 ;  /* 0x000000869488723c */ /* 0x040ff0000000182c */
[C---:B---3--:R-:W-:Y:S08]  /*8060*/  HMMA.16816.F32 R140, R148.reuse, R8, R40 ;  /* 0x00000008948c723c */ /* 0x048ff00000001828 */
        /* <DEDUP_REMOVED lines=21> */
.L_x_2565:
[----:B------:R-:W-:-:S04]  /*81c0*/  MOV R2, 0x1 ;  /* 0x0000000100027802 */ /* 0x000fc80000000f00 */
[----:B------:R-:W-:-:S13]  /*81d0*/  ISETP.NE.AND P0, PT, R2, c[0x0][0x32c], PT ;  /* 0x0000cb0002007a0c */ /* 0x000fda0003f05270 */
[----:B------:R-:W-:-:S05]  /*81e0*/  @P0 IMAD.HI.U32 R2, R0, c[0x0][0x330], RZ ;  /* 0x0000cc0000020a27 */ /* 0x000fca00078e00ff */
[----:B------:R-:W-:Y:S02]  /*81f0*/  @P0 SHF.R.U32.HI R0, RZ, c[0x0][0x334], R2 ;  /* 0x0000cd00ff000a19 */ /* 0x000fe40000011602 */
.L_x_2566:
[----:B------:R-:W-:Y:S05]  /*8200*/  BSYNC B0 ;  /* 0x0000000000007941 */ /* 0x000fea0003800000 */
.L_x_2564:
[----:B------:R-:W-:-:S05]  /*8210*/  MOV R2, c[0x0][0x32c] ;  /* 0x0000cb0000027a02 */ /* 0x000fca0000000f00 */
[----:B------:R-:W-:-:S05]  /*8220*/  IMAD R0, R0, R2, c[0x0][0x32c] ;  /* 0x0000cb0000007624 */ /* 0x000fca00078e0202 */
[----:B------:R-:W-:-:S04]  /*8230*/  IMNMX R3, R3, R0, PT ;  /* 0x0000000003037217 */ /* 0x000fc80003800200 */
.L_x_2563:
[----:B------:R-:W2:Y:S01]  /*8240*/  LDL R2, [R1+0x4] ;  /* 0x0000040001027983 */ /* 0x000ea20000100800 */
        /* <DEDUP_REMOVED lines=11> */
.L_x_2598:
        /* <DEDUP_REMOVED lines=42> */
.L_x_2738:
        /* <DEDUP_REMOVED lines=23> */
.L_x_2739:
[----:B------:R-:W-:Y:S02]  /*8710*/  ISETP.GE.AND P1, PT, R205, c[0x0][0x1d4], PT ;  /* 0x00007500cd007a0c */ /* 0x000fe40003f26270 */
[----:B--2---:R-:W-:Y:S05]  /*8720*/  IADD3 R2, P0, R0, R15, RZ ;  /* 0x0000000f00027210 */ /* 0x004fea0007f1e0ff */
[----:B-1----:R-:W-:Y:S06]  /*8730*/  IMAD.X R3, R4, 0x1, R5, P0 ;  /* 0x0000000104037824 */ /* 0x002fec00000e0605 */
[----:B------:R-:W-:Y:S01]  /*8740*/  @!PT LDS RZ, [RZ] ;  /* 0x00000000fffff984 */ /* 0x000fe20000000800 */
[----:B------:R-:W-:Y:S01]  /*8750*/  @!PT LDS RZ, [RZ] ;  /* 0x00000000fffff984 */ /* 0x000fe20000000800 */
[----:B------:R-:W-:Y:S01]  /*8760*/  @!PT LDS RZ, [RZ] ;  /* 0x00000000fffff984 */ /* 0x000fe20000000800 */
[----:B------:R1:W-:Y:S02]  /*8770*/  LDGSTS.E.BYPASS.LTC128B.128 [R207+0x2100], [R2.64], !P1 ;  /* 0x0210000002cf7fae */ /* 0x0003e4000c901d46 */
.L_x_2569:
[----:B-1-34-:R-:W-:Y:S05]  /*8780*/  BSYNC B0 ;  /* 0x0000000000007941 */ /* 0x01afea0003800000 */
.L_x_2568:
        /* <DEDUP_REMOVED lines=48> */
[----:B------:R-:W5:Y:S07]  /*8a90*/  LDSM.16.M88.4 R168, [R194+0x1000] ;  /* 0x00100000c2a8783b */ /* 0x000f6e0000000200 */
[----:B------:R-:W-:Y:S01]  /*8aa0*/  HMMA.16816.F32 R80, R160, R186, R80 ;  /* 0x000000baa050723c */ /* 0x000fe20000001850 */
[----:B------:R-:W5:Y:S07]  /*8ab0*/  LDSM.16.M88.4 R160, [R194+0x1800] ;  /* 0x00180000c2a0783b */ /* 0x000f6e0000000200 */
[-C--:B-1----:R-:W-:Y:S05]  /*8ac0*/  HMMA.16816.F32 R4, R156, R164.reuse, R4 ;  /* 0x000000a49c04723c */ /* 0x082fea0000001804 */
[----:B--2---:R-:W-:Y:S03]  /*8ad0*/  ISETP.GT.AND P0, PT, R206, R0, PT ;  /* 0x00000000ce00720c */ /* 0x004fe60003f04270 */
        /* <DEDUP_REMOVED lines=9> */
[-C--:B-----5:R-:W-:Y:S08]  /*8b70*/  HMMA.16816.F32 R36, R156, R168.reuse, R36 ;  /* 0x000000a89c24723c */ /* 0x0a0ff00000001824 */
        /* <DEDUP_REMOVED lines=8> */
[----:B------:R-:W-:Y:S07]  /*8c00*/  LDSM.16.M88.4 R160, [R191+0x1000] ;  /* 0x00100000bfa0783b */ /* 0x000fee0000000200 */
        /* <DEDUP_REMOVED lines=31> */
[----:B------:R-:W-:Y:S01]  /*8e00*/  IMAD.MOV.U32 R3, RZ, RZ, c[0x0][0x2b8] ;  /* 0x0000ae00ff037624 */ /* 0x000fe200078e00ff */
[----:B------:R-:W2:Y:S01]  /*8e10*/  LDL R2, [R1+0x10] ;  /* 0x0000100001027983 */ /* 0x000ea20000100800 */
[----:B------:R-:W-:Y:S01]  /*8e20*/  IMAD.MOV.U32 R211, RZ, RZ, RZ ;  /* 0x000000ffffd37224 */ /* 0x000fe200078e00ff */
[----:B------:R-:W-:Y:S01]  /*8e30*/  SHF.R.S32.HI R95, RZ, 0x1f, R205 ;  /* 0x0000001fff5f7819 */ /* 0x000fe200000114cd */
[----:B------:R-:W-:Y:S01]  /*8e40*/  IMAD.SHL.U32 R163, R205, 0x2, RZ ;  /* 0x00000002cda37824 */ /* 0x000fe200078e00ff */
[----:B------:R-:W-:Y:S01]  /*8e50*/  ISETP.NE.AND P2, PT, R3, 0x1, PT ;  /* 0x000000010300780c */ /* 0x000fe20003f45270 */
[----:B------:R-:W3:Y:S01]  /*8e60*/  LDL R0, [R1+0x8] ;  /* 0x0000080001007983 */ /* 0x000ee20000100800 */
[----:B------:R-:W-:Y:S03]  /*8e70*/  SHF.L.U64.HI R95, R205, 0x1, R95 ;  /* 0x00000001cd5f7819 */ /* 0x000fe6000001025f */
        /* <DEDUP_REMOVED lines=8> */
[----:B------:R-:W-:Y:S01]  /*8f00*/  IMAD.MOV.U32 R0, RZ, RZ, R2 ;  /* 0x000000ffff007224 */ /* 0x000fe200078e0002 */
        /* <DEDUP_REMOVED lines=9> */
[----:B------:R-:W2:Y:S04]  /*8fa0*/  @!P1 LDG.E R211, [R96.64] ;  /* 0x0000000660d39981 */ /* 0x000ea8000c1e1900 */
[----:B------:R-:W-:Y:S04]  /*8fb0*/  IMAD R0, R0, c[0x0][0x1e0], RZ ;  /* 0x0000780000007a24 */ /* 0x000fe800078e02ff */
[----:B------:R-:W-:Y:S04]  /*8fc0*/  IMAD R0, R224, c[0x0][0x1e4], R0 ;  /* 0x00007900e0007a24 */ /* 0x000fe800078e0200 */
[----:B------:R-:W-:Y:S01]  /*8fd0*/  IMAD.IADD R3, R3, 0x1, R0 ;  /* 0x0000000103037824 */ /* 0x000fe200078e0200 */
[----:B--2---:R-:W-:Y:S03]  /*8fe0*/  SHF.R.S32.HI R0, RZ, 0x1f, R211 ;  /* 0x0000001fff007819 */ /* 0x004fe600000114d3 */
        /* <DEDUP_REMOVED lines=9> */
.L_x_2740:
        /* <DEDUP_REMOVED lines=23> */
.L_x_2741:
[----:B------:R-:W-:Y:S02]  /*91f0*/  ISETP.GE.AND P1, PT, R205, c[0x0][0x1d4], PT ;  /* 0x00007500cd007a0c */ /* 0x000fe40003f26270 */
[----:B--2---:R-:W-:Y:S05]  /*9200*/  IADD3 R2, P0, R0, R163, RZ ;  /* 0x000000a300027210 */ /* 0x004fea0007f1e0ff */
[----:B-1----:R-:W-:Y:S06]  /*9210*/  IMAD.X R3, R92, 0x1, R95, P0 ;  /* 0x000000015c037824 */ /* 0x002fec00000e065f */
[----:B------:R-:W-:Y:S01]  /*9220*/  @!PT LDS RZ, [RZ] ;  /* 0x00000000fffff984 */ /* 0x000fe20000000800 */
[----:B------:R-:W-:Y:S01]  /*9230*/  @!PT LDS RZ, [RZ] ;  /* 0x00000000fffff984 */ /* 0x000fe20000000800 */
[----:B------:R-:W-:Y:S01]  /*9240*/  @!PT LDS RZ, [RZ] ;  /* 0x00000000fffff984 */ /* 0x000fe20000000800 */
[----:B------:R1:W-:Y:S02]  /*9250*/  LDGSTS.E.BYPASS.LTC128B.128 [R207+0x4900], [R2.64], !P1 ;  /* 0x0490000002cf7fae */ /* 0x0003e4000c901d46 */
.L_x_2573:
[----:B------:R-:W-:Y:S05]  /*9260*/  BSYNC B0 ;  /* 0x0000000000007941 */ /* 0x000fea0003800000 */
.L_x_2572:
[----:B------:R-:W-:Y:S01]  /*9270*/  LOP3.LUT R159, RZ, c[0x0][0x324], RZ, 0x33, !PT ;  /* 0x0000c900ff9f7a12 */ /* 0x000fe200078e33ff */
[----:B-1----:R-:W2:Y:S01]  /*9280*/  LDL R2, [R1+0x38] ;  /* 0x0000380001027983 */ /* 0x002ea20000100800 */
[----:B------:R-:W-:Y:S02]  /*9290*/  IMAD.MOV.U32 R3, RZ, RZ, c[0x0][0x2c4] ;  /* 0x0000b100ff037624 */ /* 0x000fe400078e00ff */
[----:B------:R-:W-:Y:S01]  /*92a0*/  IMAD R92, R206, -0x50, RZ ;  /* 0xffffffb0ce5c7824 */ /* 0x000fe200078e02ff */
[----:B------:R-:W2:Y:S02]  /*92b0*/  LDL R0, [R1+0x3c] ;  /* 0x00003c0001007983 */ /* 0x000ea40000100800 */
[----:B------:R-:W-:Y:S02]  /*92c0*/  ISETP.NE.AND P0, PT, R3, 0x1, PT ;  /* 0x000000010300780c */ /* 0x000fe40003f05270 */
[----:B------:R-:W0:Y:S01]  /*92d0*/  LDGDEPBAR ;  /* 0x00000000000079af */ /* 0x000e220000000000 */
[----:B--2---:R-:W-:Y:S01]  /*92e0*/  IMAD.IADD R157, R0, 0x1, R2 ;  /* 0x00000001009d7824 */ /* 0x004fe200078e0202 */
[----:B------:R-:W-:Y:S09]  /*92f0*/  IADD3 R0, -R248, 0x1, R92 ;  /* 0x00000001f8007810 */ /* 0x000ff20007ffe15c */
[----:B------:R-:W-:Y:S01]  /*9300*/  @P0 IMAD.HI.U32 R2, R157, c[0x0][0x2c8], RZ ;  /* 0x0000b2009d020a27 */ /* 0x000fe200078e00ff */
[----:B------:R-:W-:Y:S04]  /*9310*/  IADD3 R0, -R236, R0, R237 ;  /* 0x00000000ec007210 */ /* 0x000fe80007ffe1ed */
[----:B------:R-:W-:Y:S02]  /*9320*/  @P0 SHF.R.U32.HI R157, RZ, c[0x0][0x2cc], R2 ;  /* 0x0000b300ff9d0a19 */ /* 0x000fe40000011602 */
[----:B------:R-:W-:Y:S01]  /*9330*/  IADD3 R158, R0, c[0x0][0x328], RZ ;  /* 0x0000ca00009e7a10 */ /* 0x000fe20007ffe0ff */
[----:B------:R-:W-:-:S05]  /*9340*/  BRA.DIV ~URZ, `(.L_x_2576) ;  /* 0x000130927f007947 */ /* 0x000fca000b800000 */
[----:B------:R1:W2:Y:S02]  /*9350*/  SHFL.IDX PT, R2, R157, RZ, 0x1c1f ;  /* 0x001c1fff9d027589 */ /* 0x0002a400000e0000 */
.L_x_2742:
        /* <DEDUP_REMOVED lines=19> */
.L_x_2579:
[----:B------:R-:W-:Y:S04]  /*9490*/  MOV R3, c[0x0][0x32c] ;  /* 0x0000cb0000037a02 */ /* 0x000fe80000000f00 */
[----:B------:R-:W-:Y:S11]  /*94a0*/  ISETP.NE.AND P0, PT, R3, 0x1, PT ;  /* 0x000000010300780c */ /* 0x000ff60003f05270 */
[----:B------:R-:W-:Y:S02]  /*94b0*/  @!UPT UIADD3 URZ, URZ, URZ, URZ ;  /* 0x0000003f3f3ff290 */ /* 0x000fe4000fffe03f */
[----:B------:R-:W-:Y:S05]  /*94c0*/  @P0 IMAD.HI.U32 R3, R2, c[0x0][0x330], RZ ;  /* 0x0000cc0002030a27 */ /* 0x000fea00078e00ff */
[----:B------:R-:W-:Y:S02]  /*94d0*/  @P0 SHF.R.U32.HI R2, RZ, c[0x0][0x334], R3 ;  /* 0x0000cd00ff020a19 */ /* 0x000fe40000011603 */
.L_x_2580:
[----:B------:R-:W-:Y:S05]  /*94e0*/  BSYNC B0 ;  /* 0x0000000000007941 */ /* 0x000fea0003800000 */
.L_x_2578:
[----:B------:R-:W-:Y:S04]  /*94f0*/  IMAD.IADD R3, R92, 0x1, -R248 ;  /* 0x000000015c037824 */ /* 0x000fe800078e0af8 */
[----:B------:R-:W-:Y:S05]  /*9500*/  IMAD R2, R2, c[0x0][0x32c], R3 ;  /* 0x0000cb0002027a24 */ /* 0x000fea00078e0203 */
[----:B------:R-:W-:Y:S02]  /*9510*/  IADD3 R3, R2, c[0x0][0x32c], RZ ;  /* 0x0000cb0002037a10 */ /* 0x000fe40007ffe0ff */
[----:B------:R-:W-:Y:S02]  /*9520*/  IMNMX R0, R0, R2, !PT ;  /* 0x0000000200007217 */ /* 0x000fe40007800200 */
[----:B------:R-:W-:Y:S02]  /*9530*/  IMNMX R97, R97, R3, PT ;  /* 0x0000000361617217 */ /* 0x000fe40003800200 */
.L_x_2577:
[----:B------:R-:W-:-:S05]  /*9540*/  BRA.DIV ~URZ, `(.L_x_2581) ;  /* 0x00012f027f007947 */ /* 0x000fca000b800000 */
[----:B------:R2:W3:Y:S02]  /*9550*/  SHFL.IDX PT, R2, R157, 0x1, 0x1c1f ;  /* 0x003c1f009d027f89 */ /* 0x0004e400000e0000 */
.L_x_2743:
[----:B---3--:R-:W-:Y:S01]  /*9560*/  IADD3 R96, R158, R2, RZ ;  /* 0x000000029e607210 */ /* 0x008fe20007ffe0ff */
[----:B------:R-:W-:Y:S02]  /*9570*/  IMAD.MOV.U32 R3, RZ, RZ, c[0x0][0x32c] ;  /* 0x0000cb00ff037624 */ /* 0x000fe400078e00ff */
[----:B------:R-:W-:Y:S03]  /*9580*/  IMAD.IADD R95, R159, 0x1, R2 ;  /* 0x000000019f5f7824 */ /* 0x000fe600078e0202 */
[----:B------:R-:W-:Y:S11]  /*9590*/  ISETP.GE.AND P0, PT, R3, 0x1, PT ;  /* 0x000000010300780c */ /* 0x000ff60003f06270 */
[----:B------:R-:W-:Y:S02]  /*95a0*/  @!UPT UIADD3 URZ, URZ, URZ, URZ ;  /* 0x0000003f3f3ff290 */ /* 0x000fe4000fffe03f */
        /* <DEDUP_REMOVED lines=14> */
.L_x_2584:
[----:B------:R-:W-:Y:S04]  /*9690*/  MOV R3, c[0x0][0x32c] ;  /* 0x0000cb0000037a02 */ /* 0x000fe80000000f00 */
[----:B------:R-:W-:Y:S11]  /*96a0*/  ISETP.NE.AND P0, PT, R3, 0x1, PT ;  /* 0x000000010300780c */ /* 0x000ff60003f05270 */
[----:B------:R-:W-:Y:S02]  /*96b0*/  @!UPT UIADD3 URZ, URZ, URZ, URZ ;  /* 0x0000003f3f3ff290 */ /* 0x000fe4000fffe03f */
[----:B------:R-:W-:Y:S05]  /*96c0*/  @P0 IMAD.HI.U32 R3, R2, c[0x0][0x330], RZ ;  /* 0x0000cc0002030a27 */ /* 0x000fea00078e00ff */
[----:B------:R-:W-:Y:S02]  /*96d0*/  @P0 SHF.R.U32.HI R2, RZ, c[0x0][0x334], R3 ;  /* 0x0000cd00ff020a19 */ /* 0x000fe40000011603 */
.L_x_2585:
[----:B------:R-:W-:Y:S05]  /*96e0*/  BSYNC B0 ;  /* 0x0000000000007941 */ /* 0x000fea0003800000 */
.L_x_2583:
[----:B------:R-:W-:Y:S04]  /*96f0*/  IMAD.IADD R3, R92, 0x1, -R248 ;  /* 0x000000015c037824 */ /* 0x000fe800078e0af8 */
[----:B------:R-:W-:Y:S05]  /*9700*/  IMAD R2, R2, c[0x0][0x32c], R3 ;  /* 0x0000cb0002027a24 */ /* 0x000fea00078e0203 */
[----:B------:R-:W-:Y:S02]  /*9710*/  IADD3 R3, R2, c[0x0][0x32c], RZ ;  /* 0x0000cb0002037a10 */ /* 0x000fe40007ffe0ff */
[----:B------:R-:W-:Y:S02]  /*9720*/  IMNMX R95, R95, R2, !PT ;  /* 0x000000025f5f7217 */ /* 0x000fe40007800200 */
[----:B------:R-:W-:Y:S02]  /*9730*/  IMNMX R96, R96, R3, PT ;  /* 0x0000000360607217 */ /* 0x000fe40003800200 */
.L_x_2582:
[----:B------:R-:W-:-:S05]  /*9740*/  BRA.DIV ~URZ, `(.L_x_2586) ;  /* 0x00012d727f007947 */ /* 0x000fca000b800000 */
[----:B------:R3:W4:Y:S02]  /*9750*/  SHFL.IDX PT, R156, R157, 0x2, 0x1c1f ;  /* 0x005c1f009d9c7f89 */ /* 0x00072400000e0000 */
.L_x_2744:
        /* <DEDUP_REMOVED lines=19> */
.L_x_2589:
[----:B------:R-:W-:Y:S04]  /*9890*/  MOV R160, c[0x0][0x32c] ;  /* 0x0000cb0000a07a02 */ /* 0x000fe80000000f00 */
[----:B------:R-:W-:Y:S11]  /*98a0*/  ISETP.NE.AND P0, PT, R160, 0x1, PT ;  /* 0x00000001a000780c */ /* 0x000ff60003f05270 */
[----:B------:R-:W-:Y:S02]  /*98b0*/  @!UPT UIADD3 URZ, URZ, URZ, URZ ;  /* 0x0000003f3f3ff290 */ /* 0x000fe4000fffe03f */
[----:B------:R-:W-:Y:S05]  /*98c0*/  @P0 IMAD.HI.U32 R160, R156, c[0x0][0x330], RZ ;  /* 0x0000cc009ca00a27 */ /* 0x000fea00078e00ff */
[----:B------:R-:W-:Y:S02]  /*98d0*/  @P0 SHF.R.U32.HI R156, RZ, c[0x0][0x334], R160 ;  /* 0x0000cd00ff9c0a19 */ /* 0x000fe400000116a0 */
.L_x_2590:
[----:B------:R-:W-:Y:S05]  /*98e0*/  BSYNC B0 ;  /* 0x0000000000007941 */ /* 0x000fea0003800000 */
.L_x_2588:
[----:B------:R-:W-:Y:S04]  /*98f0*/  IMAD.IADD R160, R92, 0x1, -R248 ;  /* 0x000000015ca07824 */ /* 0x000fe800078e0af8 */
[----:B------:R-:W-:Y:S05]  /*9900*/  IMAD R156, R156, c[0x0][0x32c], R160 ;  /* 0x0000cb009c9c7a24 */ /* 0x000fea00078e02a0 */
[----:B------:R-:W-:Y:S02]  /*9910*/  IADD3 R160, R156, c[0x0][0x32c], RZ ;  /* 0x0000cb009ca07a10 */ /* 0x000fe40007ffe0ff */
[----:B------:R-:W-:Y:S02]  /*9920*/  IMNMX R2, R2, R156, !PT ;  /* 0x0000009c02027217 */ /* 0x000fe40007800200 */
[----:B------:R-:W-:Y:S02]  /*9930*/  IMNMX R3, R3, R160, PT ;  /* 0x000000a003037217 */ /* 0x000fe40003800200 */
.L_x_2587:
[C---:B------:R-:W-:Y:S02]  /*9940*/  ISETP.GE.AND P2, PT, R92.reuse, 0x9, PT ;  /* 0x000000095c00780c */ /* 0x040fe40003f46270 */
[----:B------:R-:W-:Y:S02]  /*9950*/  ISETP.GE.AND P1, PT, R92, 0xa, PT ;  /* 0x0000000a5c00780c */ /* 0x000fe40003f26270 */
[----:B------:R-:W-:Y:S02]  /*9960*/  ISETP.GT.AND P0, PT, R0, 0x8, !P2 ;  /* 0x000000080000780c */ /* 0x000fe40005704270 */
[----:B------:R-:W-:Y:S02]  /*9970*/  LOP3.LUT R204, R204, 0xffffbfff, RZ, 0xc0, !PT ;  /* 0xffffbfffcccc7812 */ /* 0x000fe400078ec0ff */
[C---:B------:R-:W-:Y:S02]  /*9980*/  ISETP.LT.OR P0, PT, R97.reuse, 0x9, P0 ;  /* 0x000000096100780c */ /* 0x040fe40000701670 */
[----:B------:R-:W-:Y:S02]  /*9990*/  ISETP.GE.AND P6, PT, R92, 0x3a, PT ;  /* 0x0000003a5c00780c */ /* 0x000fe40003fc6270 */
[----:B------:R-:W-:Y:S02]  /*99a0*/  FSEL R161, R16, -INF , !P0 ;  /* 0xff80000010a17808 */ /* 0x000fe40004000000 */
[----:B------:R-:W-:Y:S02]  /*99b0*/  ISETP.GT.AND P0, PT, R0, 0x9, !P1 ;  /* 0x000000090000780c */ /* 0x000fe40004f04270 */
[----:B------:R-:W-:Y:S02]  /*99c0*/  @P2 LOP3.LUT R204, R204, 0x4000, RZ, 0xfc, !PT ;  /* 0x00004000cccc2812 */ /* 0x000fe400078efcff */
[----:B------:R-:W-:Y:S02]  /*99d0*/  ISETP.LT.OR P0, PT, R97, 0xa, P0 ;  /* 0x0000000a6100780c */ /* 0x000fe40000701670 */
[----:B------:R-:W-:Y:S02]  /*99e0*/  LOP3.LUT R204, R204, 0xffffdfff, RZ, 0xc0, !PT ;  /* 0xffffdfffcccc7812 */ /* 0x000fe400078ec0ff */
[----:B------:R-:W-:Y:S02]  /*99f0*/  FSEL R160, R17, -INF , !P0 ;  /* 0xff80000011a07808 */ /* 0x000fe40004000000 */
[C---:B------:R-:W-:Y:S02]  /*9a00*/  ISETP.GT.AND P0, PT, R95.reuse, 0x8, !P2 ;  /* 0x000000085f00780c */ /* 0x040fe40005704270 */
[----:B------:R-:W-:Y:S02]  /*9a10*/  ISETP.GE.AND P2, PT, R92, 0x11, PT ;  /* 0x000000115c00780c */ /* 0x000fe40003f46270 */
        /* <DEDUP_REMOVED lines=8> */
[----:B------:R-:W-:Y:S02]  /*9aa0*/  ISETP.GT.AND P0, PT, R0, 0x10, !P2 ;  /* 0x000000100000780c */ /* 0x000fe40005704270 */
[----:B------:R-:W-:Y:S02]  /*9ab0*/  @P2 LOP3.LUT R204, R204, 0x1000, RZ, 0xfc, !PT ;  /* 0x00001000cccc2812 */ /* 0x000fe400078efcff */
[C---:B------:R-:W-:Y:S02]  /*9ac0*/  ISETP.LT.OR P0, PT, R97.reuse, 0x11, P0 ;  /* 0x000000116100780c */ /* 0x040fe40000701670 */
[----:B------:R-:W-:Y:S02]  /*9ad0*/  LOP3.LUT R204, R204, 0xfffff7ff, RZ, 0xc0, !PT ;  /* 0xfffff7ffcccc7812 */ /* 0x000fe400078ec0ff */
        /* <DEDUP_REMOVED lines=9> */
[----:B------:R-:W-:Y:S02]  /*9b70*/  ISETP.GE.AND P5, PT, R92, 0x41, PT ;  /* 0x000000415c00780c */ /* 0x000fe40003fa6270 */
[----:B------:R-:W-:Y:S02]  /*9b80*/  FSEL R177, R22, -INF , !P0 ;  /* 0xff80000016b17808 */ /* 0x000fe40004000000 */
[----:B------:R-:W-:Y:S02]  /*9b90*/  ISETP.GT.AND P0, PT, R95, 0x11, !P1 ;  /* 0x000000115f00780c */ /* 0x000fe40004f04270 */
[----:B------:R-:W-:Y:S02]  /*9ba0*/  ISETP.GE.AND P1, PT, R92, 0x1a, PT ;  /* 0x0000001a5c00780c */ /* 0x000fe40003f26270 */
[----:B------:R-:W-:Y:S02]  /*9bb0*/  ISETP.LT.OR P0, PT, R96, 0x12, P0 ;  /* 0x000000126000780c */ /* 0x000fe40000701670 */
[----:B------:R-:W-:Y:S02]  /*9bc0*/  @P2 LOP3.LUT R204, R204, 0x400, RZ, 0xfc, !PT ;  /* 0x00000400cccc2812 */ /* 0x000fe400078efcff */
[----:B------:R-:W-:Y:S02]  /*9bd0*/  FSEL R176, R23, -INF , !P0 ;  /* 0xff80000017b07808 */ /* 0x000fe40004000000 */
[----:B------:R-:W-:Y:S02]  /*9be0*/  ISETP.GT.AND P0, PT, R0, 0x18, !P2 ;  /* 0x000000180000780c */ /* 0x000fe40005704270 */
[----:B------:R-:W-:Y:S02]  /*9bf0*/  LOP3.LUT R204, R204, 0xfffffdff, RZ, 0xc0, !PT ;  /* 0xfffffdffcccc7812 */ /* 0x000fe400078ec0ff */
[C---:B------:R-:W-:Y:S02]  /*9c00*/  ISETP.LT.OR P0, PT, R97.reuse, 0x19, P0 ;  /* 0x000000196100780c */ /* 0x040fe40000701670 */
[----:B------:R-:W-:Y:S02]  /*9c10*/  @P1 LOP3.LUT R204, R204, 0x200, RZ, 0xfc, !PT ;  /* 0x00000200cccc1812 */ /* 0x000fe400078efcff */
[----:B------:R-:W-:Y:S02]  /*9c20*/  FSEL R167, R32, -INF , !P0 ;  /* 0xff80000020a77808 */ /* 0x000fe40004000000 */
[----:B------:R-:W-:Y:S02]  /*9c30*/  ISETP.GT.AND P0, PT, R0, 0x19, !P1 ;  /* 0x000000190000780c */ /* 0x000fe40004f04270 */
[----:B------:R-:W-:Y:S02]  /*9c40*/  LOP3.LUT R204, R204, 0xfffffeff, RZ, 0xc0, !PT ;  /* 0xfffffeffcccc7812 */ /* 0x000fe400078ec0ff */
[----:B------:R-:W-:Y:S02]  /*9c50*/  ISETP.LT.OR P0, PT, R97, 0x1a, P0 ;  /* 0x0000001a6100780c */ /* 0x000fe40000701670 */
[C---:B------:R-:W-:Y:S02]  /*9c60*/  ISETP.GE.AND P4, PT, R92.reuse, 0x42, PT ;  /* 0x000000425c00780c */ /* 0x040fe40003f86270 */
        /* <DEDUP_REMOVED lines=19> */
[----:B------:R-:W-:Y:S02]  /*9da0*/  P2R R16, PR, RZ, 0x40 ;  /* 0x00000040ff107803 */ /* 0x000fe40000000000 */
[----:B------:R-:W-:Y:S02]  /*9db0*/  FSEL R164, R37, -INF , !P0 ;  /* 0xff80000025a47808 */ /* 0x000fe40004000000 */
[C---:B------:R-:W-:Y:S02]  /*9dc0*/  ISETP.GT.AND P0, PT, R95.reuse, 0x20, !P2 ;  /* 0x000000205f00780c */ /* 0x040fe40005704270 */
[----:B------:R-:W-:Y:S02]  /*9dd0*/  ISETP.GE.AND P2, PT, R92, 0x29, PT ;  /* 0x000000295c00780c */ /* 0x000fe40003f46270 */
[----:B------:R-:W-:Y:S04]  /*9de0*/  ISETP.LT.OR P0, PT, R96, 0x21, P0 ;  /* 0x000000216000780c */ /* 0x000fe80000701670 */
        /* <DEDUP_REMOVED lines=13> */
[----:B------:R-:W-:Y:S04]  /*9ec0*/  ISETP.LT.OR P0, PT, R97, 0x2a, P0 ;  /* 0x0000002a6100780c */ /* 0x000fe80000701670 */
        /* <DEDUP_REMOVED lines=25> */
[----:B------:R-:W-:Y:S04]  /*a060*/  ISETP.LT.OR P0, PT, R96, 0x32, P0 ;  /* 0x000000326000780c */ /* 0x000fe80000701670 */
[----:B------:R-:W-:Y:S02]  /*a070*/  FSEL R55, R55, -INF , !P0 ;  /* 0xff80000037377808 */ /* 0x000fe40004000000 */
[----:B------:R-:W-:Y:S04]  /*a080*/  ISETP.GT.AND P0, PT, R0, 0x38, !P1 ;  /* 0x000000380000780c */ /* 0x000fe80004f04270 */
        /* <DEDUP_REMOVED lines=19> */
[----:B------:R-:W-:Y:S04]  /*a1c0*/  ISETP.GT.AND P0, PT, R0, 0x41, !P4 ;  /* 0x000000410000780c */ /* 0x000fe80006704270 */
        /* <DEDUP_REMOVED lines=15> */
[C---:B------:R-:W-:Y:S04]  /*a2c0*/  ISETP.LT.OR P0, PT, R96.reuse, 0x2, P0 ;  /* 0x000000026000780c */ /* 0x040fe80000701670 */
[----:B------:R-:W-:Y:S02]  /*a2d0*/  FSEL R22, R7, -INF , !P0 ;  /* 0xff80000007167808 */ /* 0x000fe40004000000 */
[----:B------:R-:W-:Y:S04]  /*a2e0*/  ISETP.GT.AND P0, PT, R95, RZ, !P2 ;  /* 0x000000ff5f00720c */ /* 0x000fe80005704270 */
        /* <DEDUP_REMOVED lines=8> */
[C---:B------:R-:W-:Y:S04]  /*a370*/  ISETP.GT.AND P0, PT, R95.reuse, 0x48, !P3 ;  /* 0x000000485f00780c */ /* 0x040fe80005f04270 */
        /* <DEDUP_REMOVED lines=81> */
[----:B------:R4:W1:Y:S02]  /*a890*/  SHFL.IDX PT, R3, R157, 0x3, 0x1c1f ;  /* 0x007c1f009d037f89 */ /* 0x00086400000e0000 */
.L_x_2745:
        /* <DEDUP_REMOVED lines=19> */
.L_x_2594:
[----:B------:R-:W-:Y:S04]  /*a9d0*/  MOV R4, c[0x0][0x32c] ;  /* 0x0000cb0000047a02 */ /* 0x000fe80000000f00 */
[----:B------:R-:W-:Y:S11]  /*a9e0*/  ISETP.NE.AND P0, PT, R4, 0x1, PT ;  /* 0x000000010400780c */ /* 0x000ff60003f05270 */
[----:B------:R-:W-:Y:S02]  /*a9f0*/  @!UPT UIADD3 URZ, URZ, URZ, URZ ;  /* 0x0000003f3f3ff290 */ /* 0x000fe4000fffe03f */
[----:B------:R-:W-:Y:S05]  /*aa00*/  @P0 IMAD.HI.U32 R4, R3, c[0x0][0x330], RZ ;  /* 0x0000cc0003040a27 */ /* 0x000fea00078e00ff */
[----:B------:R-:W-:Y:S02]  /*aa10*/  @P0 SHF.R.U32.HI R3, RZ, c[0x0][0x334], R4 ;  /* 0x0000cd00ff030a19 */ /* 0x000fe40000011604 */
.L_x_2595:
[----:B------:R-:W-:Y:S05]  /*aa20*/  BSYNC B0 ;  /* 0x0000000000007941 */ /* 0x000fea0003800000 */
.L_x_2593:
[----:B------:R-:W-:Y:S04]  /*aa30*/  IMAD.IADD R4, R92, 0x1, -R248 ;  /* 0x000000015c047824 */ /* 0x000fe800078e0af8 */
[----:B------:R-:W-:Y:S05]  /*aa40*/  IMAD R3, R3, c[0x0][0x32c], R4 ;  /* 0x0000cb0003037a24 */ /* 0x000fea00078e0204 */
[----:B------:R-:W-:Y:S02]  /*aa50*/  IADD3 R4, R3, c[0x0][0x32c], RZ ;  /* 0x0000cb0003047a10 */ /* 0x000fe40007ffe0ff */
[----:B------:R-:W-:Y:S02]  /*aa60*/  IMNMX R0, R0, R3, !PT ;  /* 0x0000000300007217 */ /* 0x000fe40007800200 */
[----:B------:R-:W-:Y:S02]  /*aa70*/  IMNMX R2, R2, R4, PT ;  /* 0x0000000402027217 */ /* 0x000fe40003800200 */
.L_x_2592:
[----:B------:R-:W-:Y:S02]  /*aa80*/  ISETP.GT.AND P0, PT, R0, RZ, !P2 ;  /* 0x000000ff0000720c */ /* 0x000fe40005704270 */
[----:B------:R-:W-:Y:S02]  /*aa90*/  LOP3.LUT P2, RZ, R204, 0x400, RZ, 0xc0, !PT ;  /* 0x00000400ccff7812 */ /* 0x000fe4000784c0ff */
[----:B------:R-:W-:Y:S02]  /*aaa0*/  ISETP.LT.OR P0, PT, R2, 0x1, P0 ;  /* 0x000000010200780c */ /* 0x000fe40000701670 */
[----:B------:R-:W-:Y:S02]  /*aab0*/  FMNMX.FTZ R3, R12, R98, !PT ;  /* 0x000000620c037209 */ /* 0x000fe40007810000 */
[----:B------:R-:W-:Y:S02]  /*aac0*/  FSEL R10, R10, -INF , !P0 ;  /* 0xff8000000a0a7808 */ /* 0x000fe40004000000 */
[----:B------:R-:W-:Y:S02]  /*aad0*/  ISETP.GT.AND P0, PT, R0, 0x1, !P1 ;  /* 0x000000010000780c */ /* 0x000fe40004f04270 */
        /* <DEDUP_REMOVED lines=29> */
[----:B--234-:R-:W-:Y:S02]  /*acb0*/  FSEL R157, R27, -INF , !P0 ;  /* 0xff8000001b9d7808 */ /* 0x01cfe40004000000 */
        /* <DEDUP_REMOVED lines=50> */
[C---:B------:R-:W-:Y:S02]  /*afe0*/  ISETP.GT.AND P0, PT, R0.reuse, 0x38, !P1 ;  /* 0x000000380000780c */ /* 0x040fe40004f04270 */
[----:B------:R-:W-:Y:S02]  /*aff0*/  ISETP.GT.AND P1, PT, R0, 0x48, !P3 ;  /* 0x000000480000780c */ /* 0x000fe40005f24270 */
[C---:B------:R-:W-:Y:S02]  /*b000*/  ISETP.LT.OR P0, PT, R2.reuse, 0x39, P0 ;  /* 0x000000390200780c */ /* 0x040fe40000701670 */
[----:B------:R-:W-:Y:S02]  /*b010*/  ISETP.LT.OR P1, PT, R2, 0x49, P1 ;  /* 0x000000490200780c */ /* 0x000fe40000f21670 */
[----:B------:R-:W-:Y:S02]  /*b020*/  FSEL R223, R62, -INF , !P0 ;  /* 0xff8000003edf7808 */ /* 0x000fe40004000000 */
[----:B------:R-:W-:Y:S02]  /*b030*/  ISETP.GT.AND P0, PT, R0, 0x39, !P6 ;  /* 0x000000390000780c */ /* 0x000fe40007704270 */
[----:B------:R-:W-:Y:S02]  /*b040*/  FMNMX.FTZ R6, R214, R6, !PT ;  /* 0x00000006d6067209 */ /* 0x000fe40007810000 */
[----:B------:R-:W-:Y:S02]  /*b050*/  ISETP.LT.OR P0, PT, R2, 0x3a, P0 ;  /* 0x0000003a0200780c */ /* 0x000fe40000701670 */
[----:B------:R-:W-:Y:S02]  /*b060*/  FMNMX.FTZ R6, R223, R6, !PT ;  /* 0x00000006df067209 */ /* 0x000fe40007810000 */
[----:B------:R-:W-:Y:S02]  /*b070*/  FSEL R222, R63, -INF , !P0 ;  /* 0xff8000003fde7808 */ /* 0x000fe40004000000 */
[----:B------:R-:W-:Y:S02]  /*b080*/  ISETP.GT.AND P0, PT, R0, 0x40, !P5 ;  /* 0x000000400000780c */ /* 0x000fe40006f04270 */
[----:B------:R-:W-:Y:S02]  /*b090*/  FMNMX.FTZ R6, R222, R6, !PT ;  /* 0x00000006de067209 */ /* 0x000fe40007810000 */
[----:B------:R-:W-:Y:S02]  /*b0a0*/  ISETP.LT.OR P0, PT, R2, 0x41, P0 ;  /* 0x000000410200780c */ /* 0x000fe40000701670 */
[----:B------:R-:W-:Y:S02]  /*b0b0*/  FSEL R213, R78, -INF , !P1 ;  /* 0xff8000004ed57808 */ /* 0x000fe40004800000 */
[----:B------:R-:W-:Y:S02]  /*b0c0*/  FSEL R221, R74, -INF , !P0 ;  /* 0xff8000004add7808 */ /* 0x000fe40004000000 */
[----:B------:R-:W-:Y:S02]  /*b0d0*/  ISETP.GT.AND P0, PT, R0, 0x41, !P4 ;  /* 0x000000410000780c */ /* 0x000fe40006704270 */
[----:B------:R-:W-:Y:S02]  /*b0e0*/  FMNMX.FTZ R6, R221, R6, !PT ;  /* 0x00000006dd067209 */ /* 0x000fe40007810000 */
        /* <DEDUP_REMOVED lines=53> */
.L_x_2746:
[----:B--2---:R-:W-:Y:S01]  /*b440*/  FMNMX.FTZ R4, R92, R2, !PT ;  /* 0x000000025c047209 */ /* 0x004fe20007810000 */
[----:B------:R-:W-:-:S05]  /*b450*/  BRA.DIV ~URZ, `(.L_x_2597) ;  /* 0x000111927f007947 */ /* 0x000fca000b800000 */
[----:B------:R-:W-:Y:S04]  /*b460*/  SHFL.BFLY PT, R2, R0, 0x2, 0x1f ;  /* 0x0c401f0000027f89 */ /* 0x000fe800000e0000 */
[----:B------:R-:W-:Y:S04]  /*b470*/  SHFL.BFLY PT, R3, R5, 0x2, 0x1f ;  /* 0x0c401f0005037f89 */ /* 0x000fe800000e0000 */
[----:B------:R-:W2:Y:S02]  /*b480*/  SHFL.BFLY PT, R8, R6, 0x2, 0x1f ;  /* 0x0c401f0006087f89 */ /* 0x000ea400000e0000 */
[----:B-12---:R-:W-:Y:S02]  /*b490*/  FMNMX.FTZ R92, R6, R8, !PT ;  /* 0x00000008065c7209 */ /* 0x006fe40007810000 */
        /* <DEDUP_REMOVED lines=9> */
.L_x_2747:
[C---:B------:R-:W-:Y:S01]  /*b530*/  FMUL.FTZ R0, R97.reuse, c[0x0][0x2d0] ;  /* 0x0000b40061007a20 */ /* 0x040fe20000410000 */
[----:B------:R-:W-:Y:S01]  /*b540*/  FSETP.NEU.FTZ.AND P0, PT, R97, -INF , PT ;  /* 0xff8000006100780b */ /* 0x000fe20003f1d000 */
[----:B------:R-:W-:Y:S01]  /*b550*/  WARPSYNC 0xffffffff ;  /* 0xffffffff00007948 */ /* 0x000fe20003800000 */
[----:B------:R-:W-:Y:S02]  /*b560*/  FSETP.NEU.FTZ.AND P1, PT, R96, -INF , PT ;  /* 0xff8000006000780b */ /* 0x000fe40003f3d000 */
        /* <DEDUP_REMOVED lines=10> */
[----:B------:R2:W3:Y:S01]  /*b610*/  MUFU.EX2 R234, R2 ;  /* 0x0000000200ea7308 */ /* 0x0004e20000000800 */
[--C-:B------:R-:W-:Y:S02]  /*b620*/  FFMA.FTZ R163, R37, c[0x0][0x2d0], -R4.reuse ;  /* 0x0000b40025a37a23 */ /* 0x100fe40000010804 */
[--C-:B------:R-:W-:Y:S02]  /*b630*/  FFMA.FTZ R48, R169, c[0x0][0x2d0], -R4.reuse ;  /* 0x0000b400a9307a23 */ /* 0x100fe40000010804 */
[--C-:B------:R-:W-:Y:S02]  /*b640*/  FFMA.FTZ R71, R168, c[0x0][0x2d0], -R4.reuse ;  /* 0x0000b400a8477a23 */ /* 0x100fe40000010804 */
[--C-:B------:R-:W-:Y:S02]  /*b650*/  FFMA.FTZ R92, R166, c[0x0][0x2d0], -R4.reuse ;  /* 0x0000b400a65c7a23 */ /* 0x100fe40000010804 */
[----:B------:R-:W-:Y:S01]  /*b660*/  FFMA.FTZ R168, R32, c[0x0][0x2d0], -R4 ;  /* 0x0000b40020a87a23 */ /* 0x000fe20000010804 */
[----:B------:R-:W-:Y:S01]  /*b670*/  MUFU.EX2 R250, R66 ;  /* 0x0000004200fa7308 */ /* 0x000fe20000000800 */
[----:B-1----:R-:W-:Y:S05]  /*b680*/  FMUL.FTZ R0, R96, c[0x0][0x2d0] ;  /* 0x0000b40060007a20 */ /* 0x002fea0000410000 */
[----:B------:R-:W-:Y:S04]  /*b690*/  FSEL R40, R0, RZ, P1 ;  /* 0x000000ff00287208 */ /* 0x000fe80000800000 */
[----:B------:R-:W-:Y:S01]  /*b6a0*/  MUFU.EX2 R249, R67 ;  /* 0x0000004300f97308 */ /* 0x000fe20000000800 */
[--C-:B------:R-:W-:Y:S02]  /*b6b0*/  FFMA.FTZ R0, R18, c[0x0][0x2d0], -R40.reuse ;  /* 0x0000b40012007a23 */ /* 0x100fe40000010828 */
[----:B------:R-:W-:Y:S02]  /*b6c0*/  FFMA.FTZ R5, R162, c[0x0][0x2d0], -R40 ;  /* 0x0000b400a2057a23 */ /* 0x000fe40000010828 */
[--C-:B------:R-:W-:Y:S05]  /*b6d0*/  FFMA.FTZ R162, R36, c[0x0][0x2d0], -R4.reuse ;  /* 0x0000b40024a27a23 */ /* 0x100fea0000010804 */
[----:B------:R1:W-:Y:S01]  /*b6e0*/  MUFU.EX2 R227, R0 ;  /* 0x0000000000e37308 */ /* 0x0003e20000000800 */
[--C-:B--2---:R-:W-:Y:S01]  /*b6f0*/  FFMA.FTZ R2, R161, c[0x0][0x2d0], -R4.reuse ;  /* 0x0000b400a1027a23 */ /* 0x104fe20000010804 */
[----:B------:R-:W-:Y:S01]  /*b700*/  LDSM.16.MT88.4 R36, [R193] ;  /* 0x00000000c124783b */ /* 0x000fe20000004200 */
[----:B------:R-:W-:Y:S02]  /*b710*/  FFMA.FTZ R161, R35, c[0x0][0x2d0], -R4 ;  /* 0x0000b40023a17a23 */ /* 0x000fe40000010804 */
[--C-:B------:R-:W-:Y:S02]  /*b720*/  FFMA.FTZ R59, R171, c[0x0][0x2d0], -R40.reuse ;  /* 0x0000b400ab3b7a23 */ /* 0x100fe40000010828 */
[--C-:B------:R-:W-:Y:S02]  /*b730*/  FFMA.FTZ R166, R50, c[0x0][0x2d0], -R40.reuse ;  /* 0x0000b40032a67a23 */ /* 0x100fe40000010828 */
[--C-:B------:R-:W-:Y:S01]  /*b740*/  FFMA.FTZ R65, R177, c[0x0][0x2d0], -R40.reuse ;  /* 0x0000b400b1417a23 */ /* 0x100fe20000010828 */
[----:B------:R2:W-:Y:S01]  /*b750*/  MUFU.EX2 R232, R2 ;  /* 0x0000000200e87308 */ /* 0x0005e20000000800 */
[--C-:B------:R-:W-:Y:S02]  /*b760*/  FFMA.FTZ R64, R176, c[0x0][0x2d0], -R40.reuse ;  /* 0x0000b400b0407a23 */ /* 0x100fe40000010828 */
[--C-:B------:R-:W-:Y:S02]  /*b770*/  FFMA.FTZ R63, R175, c[0x0][0x2d0], -R40.reuse ;  /* 0x0000b400af3f7a23 */ /* 0x100fe40000010828 */
[--C-:B------:R-:W-:Y:S02]  /*b780*/  FFMA.FTZ R62, R174, c[0x0][0x2d0], -R40.reuse ;  /* 0x0000b400ae3e7a23 */ /* 0x100fe40000010828 */
[--C-:B------:R-:W-:Y:S03]  /*b790*/  FFMA.FTZ R61, R172, c[0x0][0x2d0], -R40.reuse ;  /* 0x0000b400ac3d7a23 */ /* 0x100fe60000010828 */
[----:B------:R4:W-:Y:S01]  /*b7a0*/  MUFU.EX2 R241, R5 ;  /* 0x0000000500f17308 */ /* 0x0009e20000000800 */
[----:B-1----:R-:W-:Y:S09]  /*b7b0*/  FFMA.FTZ R0, R22, c[0x0][0x2d0], -R40 ;  /* 0x0000b40016007a23 */ /* 0x002ff20000010828 */
[----:B------:R1:W-:Y:S01]  /*b7c0*/  MUFU.EX2 R231, R0 ;  /* 0x0000000000e77308 */ /* 0x0003e20000000800 */
[----:B--2---:R-:W-:Y:S09]  /*b7d0*/  FMUL.FTZ R2, R95, c[0x0][0x2d0] ;  /* 0x0000b4005f027a20 */ /* 0x004ff20000410000 */
[----:B------:R-:W-:Y:S01]  /*b7e0*/  MUFU.EX2 R247, R59 ;  /* 0x0000003b00f77308 */ /* 0x000fe20000000800 */
[----:B----4-:R-:W-:Y:S09]  /*b7f0*/  FMUL.FTZ R5, R68, c[0x0][0x2d0] ;  /* 0x0000b40044057a20 */ /* 0x010ff20000410000 */
[----:B------:R-:W-:Y:S01]  /*b800*/  MUFU.EX2 R246, R62 ;  /* 0x0000003e00f67308 */ /* 0x000fe20000000800 */
[--C-:B-1----:R-:W-:Y:S02]  /*b810*/  FFMA.FTZ R0, R160, c[0x0][0x2d0], -R4.reuse ;  /* 0x0000b400a0007a23 */ /* 0x102fe40000010804 */
[----:B------:R-:W-:Y:S07]  /*b820*/  FFMA.FTZ R160, R34, c[0x0][0x2d0], -R4 ;  /* 0x0000b40022a07a23 */ /* 0x000fee0000010804 */
[----:B------:R1:W-:Y:S10]  /*b830*/  MUFU.EX2 R242, R0 ;  /* 0x0000000000f27308 */ /* 0x0003f40000000800 */
[----:B------:R-:W-:Y:S10]  /*b840*/  MUFU.EX2 R243, R92 ;  /* 0x0000005c00f37308 */ /* 0x000ff40000000800 */
[----:B------:R-:W-:Y:S01]  /*b850*/  MUFU.EX2 R244, R70 ;  /* 0x0000004600f47308 */ /* 0x000fe20000000800 */
[----:B-1----:R-:W-:Y:S02]  /*b860*/  FFMA.FTZ R0, R156, c[0x0][0x2d0], -R40 ;  /* 0x0000b4009c007a23 */ /* 0x002fe40000010828 */
[--C-:B------:R-:W-:Y:S07]  /*b870*/  FFMA.FTZ R156, R49, c[0x0][0x2d0], -R4.reuse ;  /* 0x0000b400319c7a23 */ /* 0x100fee0000010804 */
[----:B------:R1:W-:Y:S10]  /*b880*/  MUFU.EX2 R235, R0 ;  /* 0x0000000000eb7308 */ /* 0x0003f40000000800 */
[----:B------:R-:W-:Y:S10]  /*b890*/  MUFU.EX2 R165, R165 ;  /* 0x000000a500a57308 */ /* 0x000ff40000000800 */
[----:B------:R-:W-:Y:S01]  /*b8a0*/  MUFU.EX2 R172, R164 ;  /* 0x000000a400ac7308 */ /* 0x000fe20000000800 */
[----:B-1----:R-:W-:Y:S02]  /*b8b0*/  FSEL R0, R97, RZ, P0 ;  /* 0x000000ff61007208 */ /* 0x002fe40000000000 */
[----:B------:R-:W-:Y:S03]  /*b8c0*/  FSETP.NEU.FTZ.AND P0, PT, R95, -INF , PT ;  /* 0xff8000005f00780b */ /* 0x000fe60003f1d000 */
[----:B------:R-:W-:Y:S04]  /*b8d0*/  FADD.FTZ R0, -R0, R93 ;  /* 0x0000005d00007221 */ /* 0x000fe80000010100 */
[----:B------:R-:W-:Y:S01]  /*b8e0*/  MUFU.EX2 R174, R163 ;  /* 0x000000a300ae7308 */ /* 0x000fe20000000800 */
[----:B------:R-:W-:Y:S01]  /*b8f0*/  FSEL R56, R2, RZ, P0 ;  /* 0x000000ff02387208 */ /* 0x000fe20000000000 */
[----:B------:R-:W-:Y:S02]  /*b900*/  FFMA.FTZ R93, R167, c[0x0][0x2d0], -R4 ;  /* 0x0000b400a75d7a23 */ /* 0x000fe40000010804 */
[----:B------:R-:W-:Y:S02]  /*b910*/  FMUL.FTZ R0, R0, c[0x0][0x2d0] ;  /* 0x0000b40000007a20 */ /* 0x000fe40000410000 */
[----:B------:R-:W-:Y:S02]  /*b920*/  FFMA.FTZ R2, R12, c[0x0][0x2d0], -R56 ;  /* 0x0000b4000c027a23 */ /* 0x000fe40000010838 */
[----:B------:R-:W-:Y:S02]  /*b930*/  FFMA.FTZ R167, R33, c[0x0][0x2d0], -R4 ;  /* 0x0000b40021a77a23 */ /* 0x000fe40000010804 */
[----:B------:R1:W-:Y:S01]  /*b940*/  MUFU.EX2 R226, R2 ;  /* 0x0000000200e27308 */ /* 0x0003e20000000800 */
[--C-:B------:R-:W-:Y:S02]  /*b950*/  FFMA.FTZ R58, R181, c[0x0][0x2d0], -R56.reuse ;  /* 0x0000b400b53a7a23 */ /* 0x100fe40000010838 */
[--C-:B------:R-:W-:Y:S07]  /*b960*/  FFMA.FTZ R57, R180, c[0x0][0x2d0], -R56.reuse ;  /* 0x0000b400b4397a23 */ /* 0x100fee0000010838 */
[----:B------:R-:W2:Y:S10]  /*b970*/  MUFU.EX2 R60, R0 ;  /* 0x00000000003c7308 */ /* 0x000eb40000000800 */
[----:B------:R-:W-:Y:S01]  /*b980*/  MUFU.EX2 R180, R160 ;  /* 0x000000a000b47308 */ /* 0x000fe20000000800 */
[--C-:B-1----:R-:W-:Y:S02]  /*b990*/  FFMA.FTZ R2, R20, c[0x0][0x2d0], -R56.reuse ;  /* 0x0000b40014027a23 */ /* 0x102fe40000010838 */
[----:B------:R-:W1:Y:S07]  /*b9a0*/  LDSM.16.MT88.4 R20, [R189] ;  /* 0x00000000bd14783b */ /* 0x000e6e0000004200 */
[----:B------:R4:W5:Y:S10]  /*b9b0*/  MUFU.EX2 R230, R2 ;  /* 0x0000000200e67308 */ /* 0x0009740000000800 */
[----:B------:R-:W-:Y:S01]  /*b9c0*/  MUFU.EX2 R160, R168 ;  /* 0x000000a800a07308 */ /* 0x000fe20000000800 */
[--C-:B----4-:R-:W-:Y:S09]  /*b9d0*/  FFMA.FTZ R2, R19, c[0x0][0x2d0], -R56.reuse ;  /* 0x0000b40013027a23 */ /* 0x110ff20000010838 */
[----:B------:R4:W-:Y:S02]  /*b9e0*/  MUFU.EX2 R233, R2 ;  /* 0x0000000200e97308 */ /* 0x0009e40000000800 */
[----:B----4-:R-:W-:Y:S01]  /*b9f0*/  FFMA.FTZ R2, R16, c[0x0][0x2d0], -R56 ;  /* 0x0000b40010027a23 */ /* 0x010fe20000010838 */
[----:B---3--:R-:W-:Y:S01]  /*ba00*/  F2FP.PACK_AB R72, R234, R225 ;  /* 0x000000e1ea48723e */ /* 0x008fe200000000ff */
[----:B--2---:R-:W-:Y:S01]  /*ba10*/  FMUL.FTZ R4, R60, R100 ;  /* 0x000000643c047220 */ /* 0x004fe20000410000 */
[----:B------:R-:W-:Y:S05]  /*ba20*/  F2FP.PACK_AB R73, R231, R227 ;  /* 0x000000e3e749723e */ /* 0x000fea00000000ff */
[----:B------:R2:W3:Y:S01]  /*ba30*/  MUFU.EX2 R252, R2 ;  /* 0x0000000200fc7308 */ /* 0x0004e20000000800 */
[----:B------:R-:W-:Y:S01]  /*ba40*/  F2FP.PACK_AB R74, R242, R232 ;  /* 0x000000e8f24a723e */ /* 0x000fe200000000ff */
[C---:B------:R-:W-:Y:S01]  /*ba50*/  FMUL.FTZ R16, R60.reuse, R112 ;  /* 0x000000703c107220 */ /* 0x040fe20000410000 */
[----:B------:R-:W-:Y:S01]  /*ba60*/  F2FP.PACK_AB R75, R241, R235 ;  /* 0x000000ebf14b723e */ /* 0x000fe200000000ff */
[----:B------:R-:W-:Y:S01]  /*ba70*/  FMUL.FTZ R17, R60, R113 ;  /* 0x000000713c117220 */ /* 0x000fe20000410000 */
[----:B-----5:R-:W-:Y:S01]  /*ba80*/  F2FP.PACK_AB R76, R230, R226 ;  /* 0x000000e2e64c723e */ /* 0x020fe200000000ff */
[--C-:B------:R-:W-:Y:S02]  /*ba90*/  FFMA.FTZ R113, R54, c[0x0][0x2d0], -R40.reuse ;  /* 0x0000b40036717a23 */ /* 0x100fe40000010828 */
[----:B------:R-:W-:Y:S02]  /*baa0*/  FFMA.FTZ R112, R55, c[0x0][0x2d0], -R40 ;  /* 0x0000b40037707a23 */ /* 0x000fe40000010828 */
[C---:B------:R-:W-:Y:S01]  /*bab0*/  FMUL.FTZ R32, R60.reuse, R120 ;  /* 0x000000783c207220 */ /* 0x040fe20000410000 */
[----:B------:R-:W-:Y:S01]  /*bac0*/  MUFU.EX2 R164, R113 ;  /* 0x0000007100a47308 */ /* 0x000fe20000000800 */
[C---:B------:R-:W-:Y:S02]  /*bad0*/  FMUL.FTZ R33, R60.reuse, R121 ;  /* 0x000000793c217220 */ /* 0x040fe40000410000 */
[----:B------:R-:W-:Y:S02]  /*bae0*/  FFMA.FTZ R100, R81, c[0x0][0x2d0], -R56 ;  /* 0x0000b40051647a23 */ /* 0x000fe40000010838 */
[----:B------:R-:W-:Y:S01]  /*baf0*/  FMUL.FTZ R49, R60, R137 ;  /* 0x000000893c317220 */ /* 0x000fe20000410000 */
[----:B------:R-:W-:Y:S04]  /*bb00*/  MOV R137, R242 ;  /* 0x000000f200897202 */ /* 0x000fe80000000f00 */
[----:B------:R-:W-:Y:S01]  /*bb10*/  MUFU.EX2 R171, R112 ;  /* 0x0000007000ab7308 */ /* 0x000fe20000000800 */
[----:B--2---:R-:W-:Y:S02]  /*bb20*/  FSEL R2, R96, RZ, P1 ;  /* 0x000000ff60027208 */ /* 0x004fe40000800000 */
[----:B---3--:R-:W-:Y:S03]  /*bb30*/  F2FP.PACK_AB R78, R252, R233 ;  /* 0x000000e9fc4e723e */ /* 0x008fe600000000ff */
[----:B------:R-:W-:Y:S01]  /*bb40*/  FADD.FTZ R0, -R2, R94 ;  /* 0x0000005e02007221 */ /* 0x000fe20000010100 */
[----:B------:R-:W-:Y:S03]  /*bb50*/  FSEL R2, R95, RZ, P0 ;  /* 0x000000ff5f027208 */ /* 0x000fe60000000000 */
[----:B------:R2:W-:Y:S01]  /*bb60*/  MUFU.EX2 R242, R61 ;  /* 0x0000003d00f27308 */ /* 0x0005e20000000800 */
[----:B------:R-:W-:Y:S01]  /*bb70*/  FSETP.NEU.FTZ.AND P0, PT, R68, -INF , PT ;  /* 0xff8000004400780b */ /* 0x000fe20003f1d000 */
[----:B------:R-:W-:Y:S03]  /*bb80*/  FMUL.FTZ R0, R0, c[0x0][0x2d0] ;  /* 0x0000b40000007a20 */ /* 0x000fe60000410000 */
[----:B------:R-:W-:Y:S05]  /*bb90*/  FSEL R69, R5, RZ, P0 ;  /* 0x000000ff05457208 */ /* 0x000fea0000000000 */
[----:B------:R3:W4:Y:S01]  /*bba0*/  MUFU.EX2 R3, R0 ;  /* 0x0000000000037308 */ /* 0x0007220000000800 */
        /* <DEDUP_REMOVED lines=8> */
[--C-:B--2---:R-:W-:Y:S02]  /*bc30*/  FFMA.FTZ R61, R159, c[0x0][0x2d0], -R69.reuse ;  /* 0x0000b4009f3d7a23 */ /* 0x104fe40000010845 */
[----:B---3--:R-:W-:Y:S02]  /*bc40*/  FADD.FTZ R0, -R2, R98 ;  /* 0x0000006202007221 */ /* 0x008fe40000010100 */
[C---:B----4-:R-:W-:Y:S02]  /*bc50*/  FMUL.FTZ R6, R3.reuse, R102 ;  /* 0x0000006603067220 */ /* 0x050fe40000410000 */
[----:B------:R-:W-:Y:S02]  /*bc60*/  FMUL.FTZ R0, R0, c[0x0][0x2d0] ;  /* 0x0000b40000007a20 */ /* 0x000fe40000410000 */
[C---:B------:R-:W-:Y:S02]  /*bc70*/  FMUL.FTZ R7, R3.reuse, R103 ;  /* 0x0000006703077220 */ /* 0x040fe40000410000 */
[----:B------:R2:W3:Y:S01]  /*bc80*/  MUFU.EX2 R2, R0 ;  /* 0x0000000000027308 */ /* 0x0004e20000000800 */
[----:B------:R-:W-:Y:S02]  /*bc90*/  FMUL.FTZ R18, R3, R114 ;  /* 0x0000007203127220 */ /* 0x000fe40000410000 */
[--C-:B-----5:R-:W-:Y:S02]  /*bca0*/  FFMA.FTZ R5, R15, c[0x0][0x2d0], -R69.reuse ;  /* 0x0000b4000f057a23 */ /* 0x120fe40000010845 */
[C---:B------:R-:W-:Y:S02]  /*bcb0*/  FMUL.FTZ R19, R3.reuse, R115 ;  /* 0x0000007303137220 */ /* 0x040fe40000410000 */
[C---:B------:R-:W-:Y:S02]  /*bcc0*/  FMUL.FTZ R34, R3.reuse, R122 ;  /* 0x0000007a03227220 */ /* 0x040fe40000410000 */
[----:B------:R-:W-:Y:S01]  /*bcd0*/  FMUL.FTZ R35, R3, R123 ;  /* 0x0000007b03237220 */ /* 0x000fe20000410000 */
[----:B------:R4:W-:Y:S01]  /*bce0*/  MUFU.EX2 R245, R5 ;  /* 0x0000000500f57308 */ /* 0x0009e20000000800 */
[----:B------:R-:W-:Y:S02]  /*bcf0*/  FFMA.FTZ R122, R51, c[0x0][0x2d0], -R40 ;  /* 0x0000b400337a7a23 */ /* 0x000fe40000010828 */
[--C-:B------:R-:W-:Y:S02]  /*bd00*/  FFMA.FTZ R103, R80, c[0x0][0x2d0], -R56.reuse ;  /* 0x0000b40050677a23 */ /* 0x100fe40000010838 */
[--C-:B------:R-:W-:Y:S02]  /*bd10*/  FFMA.FTZ R102, R183, c[0x0][0x2d0], -R56.reuse ;  /* 0x0000b400b7667a23 */ /* 0x100fe40000010838 */
[--C-:B------:R-:W-:Y:S02]  /*bd20*/  FFMA.FTZ R123, R187, c[0x0][0x2d0], -R56.reuse ;  /* 0x0000b400bb7b7a23 */ /* 0x100fe40000010838 */
[C---:B------:R-:W-:Y:S01]  /*bd30*/  FMUL.FTZ R50, R3.reuse, R138 ;  /* 0x0000008a03327220 */ /* 0x040fe20000410000 */
[----:B------:R-:W-:Y:S01]  /*bd40*/  MUFU.EX2 R159, R122 ;  /* 0x0000007a009f7308 */ /* 0x000fe20000000800 */
[----:B------:R-:W5:Y:S01]  /*bd50*/  LDL.LU R138, [R1] ;  /* 0x00000000018a7983 */ /* 0x000f620000300800 */
[----:B------:R-:W-:Y:S02]  /*bd60*/  FMUL.FTZ R51, R3, R139 ;  /* 0x0000008b03337220 */ /* 0x000fe40000410000 */
[--C-:B--2---:R-:W-:Y:S02]  /*bd70*/  FFMA.FTZ R0, R13, c[0x0][0x2d0], -R69.reuse ;  /* 0x0000b4000d007a23 */ /* 0x104fe40000010845 */
[C---:B---3--:R-:W-:Y:S02]  /*bd80*/  FMUL.FTZ R8, R2.reuse, R104 ;  /* 0x0000006802087220 */ /* 0x048fe40000410000 */
[C---:B------:R-:W-:Y:S02]  /*bd90*/  FMUL.FTZ R9, R2.reuse, R105 ;  /* 0x0000006902097220 */ /* 0x040fe40000410000 */
[----:B------:R2:W3:Y:S01]  /*bda0*/  MUFU.EX2 R229, R0 ;  /* 0x0000000000e57308 */ /* 0x0004e20000000800 */
[C---:B------:R-:W-:Y:S02]  /*bdb0*/  FMUL.FTZ R12, R2.reuse, R108 ;  /* 0x0000006c020c7220 */ /* 0x040fe40000410000 */
[----:B------:R-:W-:Y:S02]  /*bdc0*/  FMUL.FTZ R13, R2, R109 ;  /* 0x0000006d020d7220 */ /* 0x000fe40000410000 */
[----:B----4-:R-:W-:Y:S02]  /*bdd0*/  FMUL.FTZ R5, R60, R101 ;  /* 0x000000653c057220 */ /* 0x010fe40000410000 */
[C---:B------:R-:W-:Y:S02]  /*bde0*/  FMUL.FTZ R24, R2.reuse, R88 ;  /* 0x0000005802187220 */ /* 0x040fe40000410000 */
[----:B------:R-:W-:Y:S01]  /*bdf0*/  FMUL.FTZ R25, R2, R89 ;  /* 0x0000005902197220 */ /* 0x000fe20000410000 */
[----:B------:R4:W-:Y:S01]  /*be00*/  MUFU.EX2 R187, R61 ;  /* 0x0000003d00bb7308 */ /* 0x0009e20000000800 */
[----:B------:R-:W-:Y:S01]  /*be10*/  FFMA.FTZ R101, R182, c[0x0][0x2d0], -R56 ;  /* 0x0000b400b6657a23 */ /* 0x000fe20000010838 */
[-C--:B-1----:R-:W-:Y:S05]  /*be20*/  HMMA.16816.F32 R4, R72, R20.reuse, R4 ;  /* 0x000000144804723c */ /* 0x082fea0000001804 */
[C---:B------:R-:W-:Y:S02]  /*be30*/  FMUL.FTZ R29, R2.reuse, R117 ;  /* 0x00000075021d7220 */ /* 0x040fe40000410000 */
[--C-:B------:R-:W-:Y:S01]  /*be40*/  FFMA.FTZ R117, R53, c[0x0][0x2d0], -R40.reuse ;  /* 0x0000b40035757a23 */ /* 0x100fe20000010828 */
[----:B------:R1:W-:Y:S01]  /*be50*/  MUFU.EX2 R183, R71 ;  /* 0x0000004700b77308 */ /* 0x0003e20000000800 */
[C---:B------:R-:W-:Y:S03]  /*be60*/  FMUL.FTZ R28, R2.reuse, R116 ;  /* 0x00000074021c7220 */ /* 0x040fe60000410000 */
[--C-:B--2---:R-:W-:Y:S01]  /*be70*/  FFMA.FTZ R0, R11, c[0x0][0x2d0], -R69.reuse ;  /* 0x0000b4000b007a23 */ /* 0x104fe20000010845 */
[----:B---3--:R-:W-:Y:S01]  /*be80*/  F2FP.PACK_AB R77, R229, R228 ;  /* 0x000000e4e54d723e */ /* 0x008fe200000000ff */
[----:B------:R-:W-:Y:S02]  /*be90*/  FMUL.FTZ R41, R2, R129 ;  /* 0x0000008102297220 */ /* 0x000fe40000410000 */
[--C-:B------:R-:W-:Y:S02]  /*bea0*/  FFMA.FTZ R108, R173, c[0x0][0x2d0], -R40.reuse ;  /* 0x0000b400ad6c7a23 */ /* 0x100fe40000010828 */
[----:B------:R2:W3:Y:S01]  /*beb0*/  MUFU.EX2 R239, R0 ;  /* 0x0000000000ef7308 */ /* 0x0004e20000000800 */
[----:B------:R-:W-:Y:S02]  /*bec0*/  FFMA.FTZ R109, R178, c[0x0][0x2d0], -R40 ;  /* 0x0000b400b26d7a23 */ /* 0x000fe40000010828 */
[--C-:B------:R-:W-:Y:S02]  /*bed0*/  FFMA.FTZ R114, R214, c[0x0][0x2d0], -R69.reuse ;  /* 0x0000b400d6727a23 */ /* 0x100fe40000010845 */
[--C-:B------:R-:W-:Y:S02]  /*bee0*/  FFMA.FTZ R115, R223, c[0x0][0x2d0], -R69.reuse ;  /* 0x0000b400df737a23 */ /* 0x100fe40000010845 */
[----:B----4-:R-:W-:Y:S02]  /*bef0*/  FMUL.FTZ R61, R2, R153 ;  /* 0x00000099023d7220 */ /* 0x010fe40000410000 */
[----:B------:R-:W-:Y:S01]  /*bf00*/  FMUL.FTZ R67, R3, R151 ;  /* 0x0000009703437220 */ /* 0x000fe20000410000 */
[----:B------:R4:W-:Y:S01]  /*bf10*/  MUFU.EX2 R129, R48 ;  /* 0x0000003000817308 */ /* 0x0009e20000000800 */
[--C-:B------:R-:W-:Y:S02]  /*bf20*/  FFMA.FTZ R105, R44, c[0x0][0x2d0], -R56.reuse ;  /* 0x0000b4002c697a23 */ /* 0x100fe40000010838 */
[C---:B------:R-:W-:Y:S02]  /*bf30*/  FMUL.FTZ R44, R2.reuse, R132 ;  /* 0x00000084022c7220 */ /* 0x040fe40000410000 */
[--C-:B------:R-:W-:Y:S02]  /*bf40*/  FFMA.FTZ R104, R45, c[0x0][0x2d0], -R56.reuse ;  /* 0x0000b4002d687a23 */ /* 0x100fe40000010838 */
[----:B------:R-:W-:Y:S02]  /*bf50*/  FMUL.FTZ R45, R2, R133 ;  /* 0x00000085022d7220 */ /* 0x000fe40000410000 */
[--C-:B------:R-:W-:Y:S01]  /*bf60*/  FFMA.FTZ R98, R208, c[0x0][0x2d0], -R56.reuse ;  /* 0x0000b400d0627a23 */ /* 0x100fe20000010838 */
[----:B------:R-:W-:Y:S01]  /*bf70*/  MUFU.EX2 R133, R100 ;  /* 0x0000006400857308 */ /* 0x000fe20000000800 */
[--C-:B-1----:R-:W-:Y:S02]  /*bf80*/  FFMA.FTZ R71, R218, c[0x0][0x2d0], -R69.reuse ;  /* 0x0000b400da477a23 */ /* 0x102fe40000010845 */
[----:B------:R-:W-:Y:S01]  /*bf90*/  FFMA.FTZ R116, R222, c[0x0][0x2d0], -R69 ;  /* 0x0000b400de747a23 */ /* 0x000fe20000010845 */
[----:B--2---:R-:W-:Y:S02]  /*bfa0*/  FSEL R0, R68, RZ, P0 ;  /* 0x000000ff44007208 */ /* 0x004fe40000000000 */
[----:B---3--:R-:W-:Y:S03]  /*bfb0*/  F2FP.PACK_AB R79, R245, R239 ;  /* 0x000000eff54f723e */ /* 0x008fe600000000ff */
[----:B------:R-:W-:Y:S01]  /*bfc0*/  FADD.FTZ R0, -R0, R99 ;  /* 0x0000006300007221 */ /* 0x000fe20000010100 */
[----:B------:R1:W-:Y:S01]  /*bfd0*/  MUFU.EX2 R208, R66 ;  /* 0x0000004200d07308 */ /* 0x0003e20000000800 */
[----:B------:R-:W-:Y:S02]  /*bfe0*/  FFMA.FTZ R99, R209, c[0x0][0x2d0], -R56 ;  /* 0x0000b400d1637a23 */ /* 0x000fe40000010838 */
[----:B------:R-:W-:Y:S02]  /*bff0*/  FMUL.FTZ R0, R0, c[0x0][0x2d0] ;  /* 0x0000b40000007a20 */ /* 0x000fe40000410000 */
[----:B----4-:R-:W-:Y:S01]  /*c000*/  FMUL.FTZ R48, R60, R136 ;  /* 0x000000883c307220 */ /* 0x010fe20000410000 */
[----:B------:R-:W-:Y:S04]  /*c010*/  MOV R136, R241 ;  /* 0x000000f100887202 */ /* 0x000fe80000000f00 */
[----:B------:R-:W2:Y:S10]  /*c020*/  MUFU.EX2 R0, R0 ;  /* 0x0000000000007308 */ /* 0x000eb40000000800 */
[----:B------:R-:W-:Y:S01]  /*c030*/  MUFU.EX2 R173, R99 ;  /* 0x0000006300ad7308 */ /* 0x000fe20000000800 */
[C---:B-1----:R-:W-:Y:S09]  /*c040*/  FMUL.FTZ R66, R3.reuse, R150 ;  /* 0x0000009603427220 */ /* 0x042ff20000410000 */
[----:B------:R-:W-:Y:S01]  /*c050*/  MUFU.EX2 R99, R123 ;  /* 0x0000007b00637308 */ /* 0x000fe20000000800 */
[C---:B--2---:R-:W-:Y:S02]  /*c060*/  FMUL.FTZ R10, R0.reuse, R106 ;  /* 0x0000006a000a7220 */ /* 0x044fe40000410000 */
[C---:B------:R-:W-:Y:S02]  /*c070*/  FMUL.FTZ R11, R0.reuse, R107 ;  /* 0x0000006b000b7220 */ /* 0x040fe40000410000 */
[C---:B------:R-:W-:Y:S02]  /*c080*/  FMUL.FTZ R26, R0.reuse, R90 ;  /* 0x0000005a001a7220 */ /* 0x040fe40000410000 */
[C---:B------:R-:W-:Y:S03]  /*c090*/  FMUL.FTZ R27, R0.reuse, R91 ;  /* 0x0000005b001b7220 */ /* 0x040fe60000410000 */
[----:B------:R-:W-:Y:S01]  /*c0a0*/  MUFU.EX2 R209, R156 ;  /* 0x0000009c00d17308 */ /* 0x000fe20000000800 */
[----:B------:R-:W-:Y:S01]  /*c0b0*/  LDSM.16.MT88.4 R88, [R193+0x800] ;  /* 0x00080000c158783b */ /* 0x000fe20000004200 */
[C---:B------:R-:W-:Y:S04]  /*c0c0*/  HMMA.16816.F32 R8, R76.reuse, R20, R8 ;  /* 0x000000144c08723c */ /* 0x040fe80000001808 */
[C---:B------:R-:W-:Y:S02]  /*c0d0*/  FMUL.FTZ R14, R0.reuse, R110 ;  /* 0x0000006e000e7220 */ /* 0x040fe40000410000 */
[----:B------:R-:W-:Y:S02]  /*c0e0*/  FMUL.FTZ R15, R0, R111 ;  /* 0x0000006f000f7220 */ /* 0x000fe40000410000 */
[C---:B------:R-:W-:Y:S01]  /*c0f0*/  FMUL.FTZ R20, R60.reuse, R84 ;  /* 0x000000543c147220 */ /* 0x040fe20000410000 */
[----:B------:R-:W-:Y:S03]  /*c100*/  MUFU.EX2 R181, R108 ;  /* 0x0000006c00b57308 */ /* 0x000fe60000000800 */
[----:B------:R-:W-:Y:S01]  /*c110*/  FMUL.FTZ R21, R60, R85 ;  /* 0x000000553c157220 */ /* 0x000fe20000410000 */
[-C--:B------:R-:W-:Y:S03]  /*c120*/  HMMA.16816.F32 R12, R76, R22.reuse, R12 ;  /* 0x000000164c0c723c */ /* 0x080fe6000000180c */
[----:B------:R-:W-:Y:S02]  /*c130*/  FMUL.FTZ R30, R0, R118 ;  /* 0x00000076001e7220 */ /* 0x000fe40000410000 */
[--C-:B------:R-:W-:Y:S01]  /*c140*/  FFMA.FTZ R118, R52, c[0x0][0x2d0], -R40.reuse ;  /* 0x0000b40034767a23 */ /* 0x100fe20000010828 */
[----:B------:R-:W-:Y:S01]  /*c150*/  MUFU.EX2 R169, R104 ;  /* 0x0000006800a97308 */ /* 0x000fe20000000800 */
[----:B------:R-:W1:Y:S01]  /*c160*/  LDSM.16.MT88.4 R52, [R190] ;  /* 0x00000000be34783b */ /* 0x000e620000004200 */
[C---:B------:R-:W-:Y:S04]  /*c170*/  HMMA.16816.F32 R16, R72.reuse, R22, R16 ;  /* 0x000000164810723c */ /* 0x040fe80000001810 */
[----:B------:R-:W-:Y:S02]  /*c180*/  FMUL.FTZ R31, R0, R119 ;  /* 0x00000077001f7220 */ /* 0x000fe40000410000 */
[--C-:B------:R-:W-:Y:S02]  /*c190*/  FFMA.FTZ R106, R170, c[0x0][0x2d0], -R40.reuse ;  /* 0x0000b400aa6a7a23 */ /* 0x100fe40000010828 */
[C---:B------:R-:W-:Y:S01]  /*c1a0*/  FMUL.FTZ R22, R3.reuse, R86 ;  /* 0x0000005603167220 */ /* 0x040fe20000410000 */
[----:B------:R-:W-:Y:S03]  /*c1b0*/  MUFU.EX2 R170, R101 ;  /* 0x0000006500aa7308 */ /* 0x000fe60000000800 */
[----:B------:R-:W-:Y:S02]  /*c1c0*/  FMUL.FTZ R23, R3, R87 ;  /* 0x0000005703177220 */ /* 0x000fe40000410000 */
[----:B------:R-:W-:Y:S01]  /*c1d0*/  LDSM.16.MT88.4 R84, [R189+0x800] ;  /* 0x00080000bd54783b */ /* 0x000fe20000004200 */
[C---:B------:R-:W-:Y:S02]  /*c1e0*/  FMUL.FTZ R59, R0.reuse, R147 ;  /* 0x00000093003b7220 */ /* 0x040fe40000410000 */
[----:B------:R-:W-:Y:S02]  /*c1f0*/  FMUL.FTZ R62, R0, R154 ;  /* 0x0000009a003e7220 */ /* 0x000fe40000410000 */
[-C--:B------:R-:W-:Y:S01]  /*c200*/  HMMA.16816.F32 R20, R72, R36.reuse, R20 ;  /* 0x000000244814723c */ /* 0x080fe20000001814 */
[----:B------:R-:W-:Y:S02]  /*c210*/  MUFU.EX2 R147, R102 ;  /* 0x0000006600937308 */ /* 0x000fe40000000800 */
[----:B------:R-:W-:Y:S02]  /*c220*/  FFMA.FTZ R110, R179, c[0x0][0x2d0], -R40 ;  /* 0x0000b400b36e7a23 */ /* 0x000fe40000010828 */
[----:B------:R-:W-:Y:S02]  /*c230*/  FMUL.FTZ R40, R2, R128 ;  /* 0x0000008002287220 */ /* 0x000fe40000410000 */
[C---:B------:R-:W-:Y:S01]  /*c240*/  FMUL.FTZ R42, R0.reuse, R130 ;  /* 0x00000082002a7220 */ /* 0x040fe20000410000 */
[C---:B------:R-:W-:Y:S03]  /*c250*/  HMMA.16816.F32 R24, R76.reuse, R36, R24 ;  /* 0x000000244c18723c */ /* 0x040fe60000001818 */
[----:B------:R-:W-:Y:S01]  /*c260*/  MUFU.EX2 R179, R161 ;  /* 0x000000a100b37308 */ /* 0x000fe20000000800 */
[C---:B------:R-:W-:Y:S02]  /*c270*/  FMUL.FTZ R43, R0.reuse, R131 ;  /* 0x00000083002b7220 */ /* 0x040fe40000410000 */
[----:B------:R-:W-:Y:S02]  /*c280*/  FMUL.FTZ R46, R0, R134 ;  /* 0x00000086002e7220 */ /* 0x000fe40000410000 */
[-C--:B------:R-:W-:Y:S04]  /*c290*/  HMMA.16816.F32 R28, R76, R38.reuse, R28 ;  /* 0x000000264c1c723c */ /* 0x080fe8000000181c */
[C---:B------:R-:W-:Y:S01]  /*c2a0*/  FMUL.FTZ R36, R60.reuse, R124 ;  /* 0x0000007c3c247220 */ /* 0x040fe20000410000 */
[----:B------:R2:W3:Y:S01]  /*c2b0*/  MUFU.EX2 R161, R167 ;  /* 0x000000a700a17308 */ /* 0x0004e20000000800 */
[----:B------:R-:W-:Y:S02]  /*c2c0*/  FMUL.FTZ R37, R60, R125 ;  /* 0x0000007d3c257220 */ /* 0x000fe40000410000 */
[C---:B------:R-:W-:Y:S04]  /*c2d0*/  HMMA.16816.F32 R32, R72.reuse, R38, R32 ;  /* 0x000000264820723c */ /* 0x040fe80000001820 */
[----:B------:R-:W-:Y:S02]  /*c2e0*/  FMUL.FTZ R47, R0, R135 ;  /* 0x00000087002f7220 */ /* 0x000fe40000410000 */
[--C-:B------:R-:W-:Y:S01]  /*c2f0*/  FFMA.FTZ R124, R186, c[0x0][0x2d0], -R56.reuse ;  /* 0x0000b400ba7c7a23 */ /* 0x100fe20000010838 */
[----:B------:R4:W-:Y:S01]  /*c300*/  MUFU.EX2 R134, R57 ;  /* 0x0000003900867308 */ /* 0x0009e20000000800 */
[C---:B------:R-:W-:Y:S04]  /*c310*/  FMUL.FTZ R38, R3.reuse, R126 ;  /* 0x0000007e03267220 */ /* 0x040fe80000410000 */
[----:B------:R-:W-:Y:S02]  /*c320*/  FMUL.FTZ R39, R3, R127 ;  /* 0x0000007f03277220 */ /* 0x000fe40000410000 */
[--C-:B------:R-:W-:Y:S02]  /*c330*/  FFMA.FTZ R126, R184, c[0x0][0x2d0], -R56.reuse ;  /* 0x0000b400b87e7a23 */ /* 0x100fe40000010838 */
[--C-:B------:R-:W-:Y:S01]  /*c340*/  FFMA.FTZ R125, R185, c[0x0][0x2d0], -R56.reuse ;  /* 0x0000b400b97d7a23 */ /* 0x100fe20000010838 */
[----:B------:R4:W4:Y:S01]  /*c350*/  MUFU.EX2 R127, R58 ;  /* 0x0000003a007f7308 */ /* 0x0009220000000800 */
[----:B------:R-:W-:Y:S01]  /*c360*/  FFMA.FTZ R107, R60, R238, R225 ;  /* 0x000000ee3c6b7223 */ /* 0x000fe200000100e1 */
[-C--:B-1----:R-:W-:Y:S01]  /*c370*/  HMMA.16816.F32 R36, R72, R52.reuse, R36 ;  /* 0x000000344824723c */ /* 0x082fe20000001824 */
[----:B--2---:R-:W2:Y:S02]  /*c380*/  LDL R167, [R1+0xc] ;  /* 0x00000c0001a77983 */ /* 0x004ea40000100800 */
[----:B---3--:R-:W-:Y:S01]  /*c390*/  F2FP.PACK_AB R150, R160, R161 ;  /* 0x000000a1a096723e */ /* 0x008fe200000000ff */
[--C-:B------:R-:W-:Y:S02]  /*c3a0*/  FFMA.FTZ R111, R215, c[0x0][0x2d0], -R69.reuse ;  /* 0x0000b400d76f7a23 */ /* 0x100fe40000010845 */
[--C-:B------:R-:W-:Y:S02]  /*c3b0*/  FFMA.FTZ R119, R221, c[0x0][0x2d0], -R69.reuse ;  /* 0x0000b400dd777a23 */ /* 0x100fe40000010845 */
[C---:B------:R-:W-:Y:S01]  /*c3c0*/  HMMA.16816.F32 R40, R76.reuse, R52, R40 ;  /* 0x000000344c28723c */ /* 0x040fe20000001828 */
[----:B------:R1:W-:Y:S03]  /*c3d0*/  MUFU.EX2 R128, R65 ;  /* 0x0000004100807308 */ /* 0x0003e60000000800 */
[----:B----4-:R-:W-:Y:S03]  /*c3e0*/  FMUL.FTZ R57, R2, R145 ;  /* 0x0000009102397220 */ /* 0x010fe60000410000 */
[--C-:B------:R-:W-:Y:S01]  /*c3f0*/  FFMA.FTZ R52, R82, c[0x0][0x2d0], -R56.reuse ;  /* 0x0000b40052347a23 */ /* 0x100fe20000010838 */
[-C--:B------:R-:W-:Y:S03]  /*c400*/  HMMA.16816.F32 R44, R76, R54.reuse, R44 ;  /* 0x000000364c2c723c */ /* 0x080fe6000000182c */
[----:B------:R3:W-:Y:S01]  /*c410*/  MUFU.EX2 R241, R52 ;  /* 0x0000003400f17308 */ /* 0x0007e20000000800 */
[----:B------:R-:W-:Y:S02]  /*c420*/  FFMA.FTZ R53, R83, c[0x0][0x2d0], -R56 ;  /* 0x0000b40053357a23 */ /* 0x000fe40000010838 */
[----:B------:R-:W4:Y:S01]  /*c430*/  LDSM.16.MT88.4 R80, [R192] ;  /* 0x00000000c050783b */ /* 0x000f220000004200 */
[--C-:B------:R-:W-:Y:S01]  /*c440*/  FFMA.FTZ R56, R157, c[0x0][0x2d0], -R69.reuse ;  /* 0x0000b4009d387a23 */ /* 0x100fe20000010845 */
[C---:B------:R-:W-:Y:S04]  /*c450*/  HMMA.16816.F32 R48, R72.reuse, R54, R48 ;  /* 0x000000364830723c */ /* 0x040fe80000001830 */
[----:B------:R-:W-:Y:S01]  /*c460*/  FMUL.FTZ R58, R0, R146 ;  /* 0x00000092003a7220 */ /* 0x000fe20000410000 */
[----:B------:R4:W4:Y:S02]  /*c470*/  MUFU.EX2 R184, R53 ;  /* 0x0000003500b87308 */ /* 0x0009240000000800 */
[C---:B------:R-:W-:Y:S02]  /*c480*/  FMUL.FTZ R54, R3.reuse, R142 ;  /* 0x0000008e03367220 */ /* 0x040fe40000410000 */
[----:B------:R-:W-:Y:S03]  /*c490*/  FMUL.FTZ R55, R3, R143 ;  /* 0x0000008f03377220 */ /* 0x000fe60000410000 */
[----:B-1----:R-:W-:Y:S03]  /*c4a0*/  FMUL.FTZ R65, R60, R149 ;  /* 0x000000953c417220 */ /* 0x002fe60000410000 */
[----:B------:R1:W-:Y:S01]  /*c4b0*/  MUFU.EX2 R130, R56 ;  /* 0x0000003800827308 */ /* 0x0003e20000000800 */
[--C-:B---3--:R-:W-:Y:S02]  /*c4c0*/  FFMA.FTZ R52, R158, c[0x0][0x2d0], -R69.reuse ;  /* 0x0000b4009e347a23 */ /* 0x108fe40000010845 */
[----:B------:R-:W-:Y:S07]  /*c4d0*/  FFMA.FTZ R69, R212, c[0x0][0x2d0], -R69 ;  /* 0x0000b400d4457a23 */ /* 0x000fee0000010845 */
[----:B------:R3:W3:Y:S01]  /*c4e0*/  MUFU.EX2 R131, R52 ;  /* 0x0000003400837308 */ /* 0x0006e20000000800 */
[----:B----4-:R-:W-:Y:S09]  /*c4f0*/  FMUL.FTZ R53, R60, R141 ;  /* 0x0000008d3c357220 */ /* 0x010ff20000410000 */
[----:B------:R4:W4:Y:S01]  /*c500*/  MUFU.EX2 R135, R64 ;  /* 0x0000004000877308 */ /* 0x0009220000000800 */
[----:B-1----:R-:W-:Y:S09]  /*c510*/  FMUL.FTZ R56, R2, R144 ;  /* 0x0000009002387220 */ /* 0x002ff20000410000 */
[----:B------:R1:W-:Y:S01]  /*c520*/  MUFU.EX2 R185, R63 ;  /* 0x0000003f00b97308 */ /* 0x0003e20000000800 */
[C---:B---3--:R-:W-:Y:S09]  /*c530*/  FMUL.FTZ R52, R60.reuse, R140 ;  /* 0x0000008c3c347220 */ /* 0x048ff20000410000 */
[----:B------:R3:W-:Y:S01]  /*c540*/  MUFU.EX2 R143, R103 ;  /* 0x00000067008f7308 */ /* 0x0007e20000000800 */
[-C--:B------:R-:W-:Y:S03]  /*c550*/  HMMA.16816.F32 R52, R72, R80.reuse, R52 ;  /* 0x000000504834723c */ /* 0x080fe60000001834 */
[----:B----4-:R-:W-:Y:S01]  /*c560*/  FMUL.FTZ R64, R60, R148 ;  /* 0x000000943c407220 */ /* 0x010fe20000410000 */
[----:B------:R-:W-:Y:S01]  /*c570*/  F2FP.PACK_AB R148, R180, R179 ;  /* 0x000000b3b494723e */ /* 0x000fe200000000ff */
[----:B------:R-:W-:Y:S03]  /*c580*/  FMUL.FTZ R60, R2, R152 ;  /* 0x00000098023c7220 */ /* 0x000fe60000410000 */
[C---:B------:R-:W-:Y:S01]  /*c590*/  HMMA.16816.F32 R56, R76.reuse, R80, R56 ;  /* 0x000000504c38723c */ /* 0x040fe20000001838 */
[----:B------:R4:W4:Y:S03]  /*c5a0*/  MUFU.EX2 R186, R93 ;  /* 0x0000005d00ba7308 */ /* 0x0009260000000800 */
[----:B-1----:R-:W-:Y:S07]  /*c5b0*/  FMUL.FTZ R63, R0, R155 ;  /* 0x0000009b003f7220 */ /* 0x002fee0000410000 */
[----:B------:R-:W-:Y:S01]  /*c5c0*/  MUFU.EX2 R144, R114 ;  /* 0x0000007200907308 */ /* 0x000fe20000000800 */
[-C--:B------:R-:W-:Y:S01]  /*c5d0*/  HMMA.16816.F32 R60, R76, R82.reuse, R60 ;  /* 0x000000524c3c723c */ /* 0x080fe2000000183c */
[----:B---3--:R-:W-:Y:S06]  /*c5e0*/  LDSM.16.MT88.4 R100, [R190+0x1000] ;  /* 0x00100000be64783b */ /* 0x008fec0000004200 */
[----:B------:R-:W-:Y:S01]  /*c5f0*/  F2FP.PACK_AB R76, R134, R127 ;  /* 0x0000007f864c723e */ /* 0x000fe200000000ff */
[----:B------:R-:W-:Y:S01]  /*c600*/  HMMA.16816.F32 R64, R72, R82, R64 ;  /* 0x000000524840723c */ /* 0x000fe20000001840 */
[----:B------:R1:W-:Y:S01]  /*c610*/  MUFU.EX2 R157, R115 ;  /* 0x00000073009d7308 */ /* 0x0003e20000000800 */
[----:B------:R-:W3:Y:S02]  /*c620*/  LDSM.16.MT88.4 R80, [R190+0x800] ;  /* 0x00080000be50783b */ /* 0x000ee40000004200 */
[----:B------:R-:W-:Y:S01]  /*c630*/  F2FP.PACK_AB R78, R241, R184 ;  /* 0x000000b8f14e723e */ /* 0x000fe200000000ff */
[----:B----4-:R-:W-:Y:S01]  /*c640*/  FFMA.FTZ R93, R3, R240, R227 ;  /* 0x000000f0035d7223 */ /* 0x010fe200000100e3 */
[----:B------:R-:W-:Y:S01]  /*c650*/  F2FP.PACK_AB R77, R130, R131 ;  /* 0x00000083824d723e */ /* 0x000fe200000000ff */
[----:B------:R-:W-:Y:S01]  /*c660*/  FFMA.FTZ R3, R2, R251, R226 ;  /* 0x000000fb02037223 */ /* 0x000fe200000100e2 */
[----:B------:R-:W-:Y:S01]  /*c670*/  F2FP.PACK_AB R72, R183, R129 ;  /* 0x00000081b748723e */ /* 0x000fe200000000ff */
[----:B-----5:R-:W-:Y:S02]  /*c680*/  FFMA.FTZ R2, R0, R138, R228 ;  /* 0x0000008a00027223 */ /* 0x020fe400000100e4 */
[----:B------:R-:W-:Y:S01]  /*c690*/  MUFU.EX2 R182, R106 ;  /* 0x0000006a00b67308 */ /* 0x000fe20000000800 */
        /* <DEDUP_REMOVED lines=8> */
[----:B------:R-:W-:Y:S01]  /*c720*/  FADD.FTZ R0, R137, R0 ;  /* 0x0000000089007221 */ /* 0x000fe20000010000 */
[----:B------:R-:W-:Y:S01]  /*c730*/  MUFU.EX2 R146, R105 ;  /* 0x0000006900927308 */ /* 0x000fe20000000800 */
[-C--:B------:R-:W-:Y:S01]  /*c740*/  HMMA.16816.F32 R4, R72, R84.reuse, R4 ;  /* 0x000000544804723c */ /* 0x080fe20000001804 */
[----:B-1----:R-:W-:Y:S02]  /*c750*/  LDSM.16.MT88.4 R112, [R189+0x2000] ;  /* 0x00200000bd70783b */ /* 0x002fe40000004200 */
[----:B------:R-:W-:Y:S04]  /*c760*/  FADD.FTZ R3, R230, R3 ;  /* 0x00000003e6037221 */ /* 0x000fe80000010000 */
[----:B------:R-:W-:Y:S01]  /*c770*/  FADD.FTZ R3, R233, R3 ;  /* 0x00000003e9037221 */ /* 0x000fe20000010000 */
[C---:B------:R-:W-:Y:S01]  /*c780*/  HMMA.16816.F32 R8, R76.reuse, R84, R8 ;  /* 0x000000544c08723c */ /* 0x040fe20000001808 */
[----:B------:R1:W-:Y:S03]  /*c790*/  MUFU.EX2 R132, R70 ;  /* 0x0000004600847308 */ /* 0x0003e60000000800 */
[----:B------:R-:W-:Y:S04]  /*c7a0*/  FADD.FTZ R3, R252, R3 ;  /* 0x00000003fc037221 */ /* 0x000fe80000010000 */
[-C--:B------:R-:W-:Y:S03]  /*c7b0*/  HMMA.16816.F32 R12, R76, R86.reuse, R12 ;  /* 0x000000564c0c723c */ /* 0x080fe6000000180c */
[----:B------:R4:W-:Y:S05]  /*c7c0*/  MUFU.EX2 R142, R71 ;  /* 0x00000047008e7308 */ /* 0x0009ea0000000800 */
[C---:B------:R-:W-:Y:S01]  /*c7d0*/  HMMA.16816.F32 R16, R72.reuse, R86, R16 ;  /* 0x000000564810723c */ /* 0x040fe20000001810 */
[----:B------:R-:W5:Y:S04]  /*c7e0*/  LDSM.16.MT88.4 R84, [R192+0x800] ;  /* 0x00080000c054783b */ /* 0x000f680000004200 */
[----:B------:R3:W-:Y:S03]  /*c7f0*/  MUFU.EX2 R141, R92 ;  /* 0x0000005c008d7308 */ /* 0x0007e60000000800 */
[-C--:B------:R-:W-:Y:S04]  /*c800*/  HMMA.16816.F32 R20, R72, R88.reuse, R20 ;  /* 0x000000584814723c */ /* 0x080fe80000001814 */
[----:B-1----:R-:W-:Y:S03]  /*c810*/  FADD.FTZ R70, R231, R93 ;  /* 0x0000005de7467221 */ /* 0x002fe60000010000 */
[----:B------:R-:W-:Y:S01]  /*c820*/  MUFU.EX2 R140, R94 ;  /* 0x0000005e008c7308 */ /* 0x000fe20000000800 */
[C---:B------:R-:W-:Y:S04]  /*c830*/  HMMA.16816.F32 R24, R76.reuse, R88, R24 ;  /* 0x000000584c18723c */ /* 0x040fe80000001818 */
[----:B------:R-:W-:Y:S02]  /*c840*/  FADD.FTZ R70, R235, R70 ;  /* 0x00000046eb467221 */ /* 0x000fe40000010000 */
[----:B----4-:R-:W-:Y:S02]  /*c850*/  FADD.FTZ R71, R129, R0 ;  /* 0x0000000081477221 */ /* 0x010fe40000010000 */
[-C--:B------:R-:W-:Y:S01]  /*c860*/  HMMA.16816.F32 R28, R76, R90.reuse, R28 ;  /* 0x0000005a4c1c723c */ /* 0x080fe2000000181c */
[----:B------:R-:W-:Y:S03]  /*c870*/  MUFU.EX2 R178, R162 ;  /* 0x000000a200b27308 */ /* 0x000fe60000000800 */
[----:B------:R-:W-:Y:S02]  /*c880*/  FADD.FTZ R70, R136, R70 ;  /* 0x0000004688467221 */ /* 0x000fe40000010000 */
[----:B------:R-:W-:Y:S01]  /*c890*/  LDSM.16.MT88.4 R136, [R190+0x2000] ;  /* 0x00200000be88783b */ /* 0x000fe20000004200 */
[----:B---3--:R-:W-:Y:S01]  /*c8a0*/  FADD.FTZ R92, R245, R2 ;  /* 0x00000002f55c7221 */ /* 0x008fe20000010000 */
[C---:B------:R-:W-:Y:S03]  /*c8b0*/  HMMA.16816.F32 R32, R72.reuse, R90, R32 ;  /* 0x0000005a4820723c */ /* 0x040fe60000001820 */
[----:B------:R-:W-:Y:S01]  /*c8c0*/  MUFU.EX2 R176, R110 ;  /* 0x0000006e00b07308 */ /* 0x000fe20000000800 */
[----:B------:R-:W-:Y:S02]  /*c8d0*/  FADD.FTZ R2, R127, R3 ;  /* 0x000000037f027221 */ /* 0x000fe40000010000 */
[----:B------:R-:W1:Y:S01]  /*c8e0*/  LDSM.16.MT88.4 R88, [R189+0x1000] ;  /* 0x00100000bd58783b */ /* 0x000e620000004200 */
[----:B------:R-:W-:Y:S01]  /*c8f0*/  FADD.FTZ R0, R131, R92 ;  /* 0x0000005c83007221 */ /* 0x000fe20000010000 */
[-C--:B------:R-:W-:Y:S04]  /*c900*/  HMMA.16816.F32 R36, R72, R80.reuse, R36 ;  /* 0x000000504824723c */ /* 0x080fe80000001824 */
[----:B------:R-:W-:Y:S01]  /*c910*/  FADD.FTZ R2, R134, R2 ;  /* 0x0000000286027221 */ /* 0x000fe20000010000 */
[----:B------:R-:W-:Y:S01]  /*c920*/  MUFU.EX2 R177, R109 ;  /* 0x0000006d00b17308 */ /* 0x000fe20000000800 */
[----:B------:R-:W-:Y:S02]  /*c930*/  FADD.FTZ R0, R130, R0 ;  /* 0x0000000082007221 */ /* 0x000fe40000010000 */
[C---:B------:R-:W-:Y:S04]  /*c940*/  HMMA.16816.F32 R40, R76.reuse, R80, R40 ;  /* 0x000000504c28723c */ /* 0x040fe80000001828 */
[----:B------:R-:W-:Y:S02]  /*c950*/  FADD.FTZ R70, R128, R70 ;  /* 0x0000004680467221 */ /* 0x000fe40000010000 */
[----:B------:R-:W-:Y:S01]  /*c960*/  FADD.FTZ R0, R187, R0 ;  /* 0x00000000bb007221 */ /* 0x000fe20000010000 */
[----:B------:R-:W-:Y:S01]  /*c970*/  MUFU.EX2 R163, R117 ;  /* 0x0000007500a37308 */ /* 0x000fe20000000800 */
[-C--:B------:R-:W-:Y:S04]  /*c980*/  HMMA.16816.F32 R44, R76, R82.reuse, R44 ;  /* 0x000000524c2c723c */ /* 0x080fe8000000182c */
[----:B------:R-:W-:Y:S02]  /*c990*/  FADD.FTZ R0, R208, R0 ;  /* 0x00000000d0007221 */ /* 0x000fe40000010000 */
[----:B------:R-:W-:Y:S02]  /*c9a0*/  FADD.FTZ R3, R135, R70 ;  /* 0x0000004687037221 */ /* 0x000fe40000010000 */
[C---:B------:R-:W-:Y:S01]  /*c9b0*/  HMMA.16816.F32 R48, R72.reuse, R82, R48 ;  /* 0x000000524830723c */ /* 0x040fe20000001830 */
[----:B------:R-:W3:Y:S01]  /*c9c0*/  LDSM.16.MT88.4 R80, [R193+0x1000] ;  /* 0x00100000c150783b */ /* 0x000ee20000004200 */
[----:B------:R-:W4:Y:S02]  /*c9d0*/  MUFU.EX2 R162, R118 ;  /* 0x0000007600a27308 */ /* 0x000f240000000800 */
[----:B------:R-:W-:Y:S02]  /*c9e0*/  FADD.FTZ R2, R184, R2 ;  /* 0x00000002b8027221 */ /* 0x000fe40000010000 */
[----:B------:R-:W-:Y:S02]  /*c9f0*/  FADD.FTZ R3, R185, R3 ;  /* 0x00000003b9037221 */ /* 0x000fe40000010000 */
[-C--:B-----5:R-:W-:Y:S04]  /*ca00*/  HMMA.16816.F32 R52, R72, R84.reuse, R52 ;  /* 0x000000544834723c */ /* 0x0a0fe80000001834 */
[----:B------:R-:W5:Y:S01]  /*ca10*/  MUFU.EX2 R158, R166 ;  /* 0x000000a6009e7308 */ /* 0x000f620000000800 */
[----:B------:R-:W-:Y:S02]  /*ca20*/  FADD.FTZ R2, R241, R2 ;  /* 0x00000002f1027221 */ /* 0x000fe40000010000 */
[----:B------:R-:W-:Y:S01]  /*ca30*/  FADD.FTZ R3, R246, R3 ;  /* 0x00000003f6037221 */ /* 0x000fe20000010000 */
[C---:B------:R-:W-:Y:S06]  /*ca40*/  HMMA.16816.F32 R56, R76.reuse, R84, R56 ;  /* 0x000000544c38723c */ /* 0x040fec0000001838 */
[----:B------:R-:W-:Y:S02]  /*ca50*/  MUFU.EX2 R175, R98 ;  /* 0x0000006200af7308 */ /* 0x000fe40000000800 */
[-C--:B------:R-:W-:Y:S04]  /*ca60*/  HMMA.16816.F32 R60, R76, R86.reuse, R60 ;  /* 0x000000564c3c723c */ /* 0x080fe8000000183c */
[----:B----4-:R-:W-:Y:S03]  /*ca70*/  F2FP.PACK_AB R149, R162, R163 ;  /* 0x000000a3a295723e */ /* 0x010fe600000000ff */
[----:B------:R-:W-:Y:S01]  /*ca80*/  F2FP.PACK_AB R76, R143, R133 ;  /* 0x000000858f4c723e */ /* 0x000fe200000000ff */
[----:B------:R-:W-:Y:S01]  /*ca90*/  HMMA.16816.F32 R64, R72, R86, R64 ;  /* 0x000000564840723c */ /* 0x000fe20000001840 */
[----:B------:R-:W4:Y:S01]  /*caa0*/  LDSM.16.MT88.4 R84, [R192+0x1000] ;  /* 0x00100000c054783b */ /* 0x000f220000004200 */
        /* <DEDUP_REMOVED lines=9> */
[----:B-----5:R-:W-:Y:S03]  /*cb40*/  F2FP.PACK_AB R151, R158, R159 ;  /* 0x0000009f9e97723e */ /* 0x020fe600000000ff */
[-C--:B-1----:R-:W-:Y:S01]  /*cb50*/  HMMA.16816.F32 R4, R72, R88.reuse, R4 ;  /* 0x000000584804723c */ /* 0x082fe20000001804 */
[----:B------:R-:W1:Y:S07]  /*cb60*/  MUFU.EX2 R98, R124 ;  /* 0x0000007c00627308 */ /* 0x000e6e0000000800 */
[C---:B------:R-:W-:Y:S03]  /*cb70*/  HMMA.16816.F32 R8, R76.reuse, R88, R8 ;  /* 0x000000584c08723c */ /* 0x040fe60000001808 */
[----:B------:R-:W-:Y:S05]  /*cb80*/  MUFU.EX2 R94, R125 ;  /* 0x0000007d005e7308 */ /* 0x000fea0000000800 */
[-C--:B------:R-:W-:Y:S05]  /*cb90*/  HMMA.16816.F32 R12, R76, R90.reuse, R12 ;  /* 0x0000005a4c0c723c */ /* 0x080fea000000180c */
[----:B------:R-:W5:Y:S03]  /*cba0*/  MUFU.EX2 R93, R126 ;  /* 0x0000007e005d7308 */ /* 0x000f660000000800 */
[C---:B------:R-:W-:Y:S01]  /*cbb0*/  HMMA.16816.F32 R16, R72.reuse, R90, R16 ;  /* 0x0000005a4810723c */ /* 0x040fe20000001810 */
[----:B------:R-:W-:Y:S03]  /*cbc0*/  LDSM.16.MT88.4 R88, [R193+0x1800] ;  /* 0x00180000c158783b */ /* 0x000fe60000004200 */
[----:B-1----:R-:W-:Y:S02]  /*cbd0*/  F2FP.PACK_AB R152, R98, R99 ;  /* 0x000000636298723e */ /* 0x002fe400000000ff */
[C---:B--2---:R-:W-:Y:S02]  /*cbe0*/  ISETP.GT.AND P0, PT, R206.reuse, R167, PT ;  /* 0x000000a7ce00720c */ /* 0x044fe40003f04270 */
[-C--:B---3--:R-:W-:Y:S04]  /*cbf0*/  HMMA.16816.F32 R20, R72, R80.reuse, R20 ;  /* 0x000000504814723c */ /* 0x088fe80000001814 */
[----:B------:R-:W-:Y:S04]  /*cc00*/  IADD3 R206, R206, -0x1, RZ ;  /* 0xffffffffcece7810 */ /* 0x000fe80007ffe0ff */
[C---:B------:R-:W-:Y:S04]  /*cc10*/  HMMA.16816.F32 R24, R76.reuse, R80, R24 ;  /* 0x000000504c18723c */ /* 0x040fe80000001818 */
[----:B-----5:R-:W-:Y:S04]  /*cc20*/  F2FP.PACK_AB R154, R93, R94 ;  /* 0x0000005e5d9a723e */ /* 0x020fe800000000ff */
        /* <DEDUP_REMOVED lines=23> */
[----:B------:R-:W-:Y:S07]  /*cda0*/  MUFU.EX2 R81, R121 ;  /* 0x0000007900517308 */ /* 0x000fee0000000800 */
[-C--:B------:R-:W-:Y:S03]  /*cdb0*/  HMMA.16816.F32 R12, R76, R82.reuse, R12 ;  /* 0x000000524c0c723c */ /* 0x080fe6000000180c */
[----:B------:R-:W1:Y:S05]  /*cdc0*/  MUFU.EX2 R80, R69 ;  /* 0x0000004500507308 */ /* 0x000e6a0000000800 */
[C---:B------:R-:W-:Y:S05]  /*cdd0*/  HMMA.16816.F32 R16, R72.reuse, R82, R16 ;  /* 0x000000524810723c */ /* 0x040fea0000001810 */
[----:B------:R4:W-:Y:S03]  /*cde0*/  MUFU.EX2 R82, R120 ;  /* 0x0000007800527308 */ /* 0x0009e60000000800 */
[-C--:B------:R-:W-:Y:S07]  /*cdf0*/  HMMA.16816.F32 R20, R72, R88.reuse, R20 ;  /* 0x000000584814723c */ /* 0x080fee0000001814 */
[----:B------:R-:W5:Y:S01]  /*ce00*/  MUFU.EX2 R83, R119 ;  /* 0x0000007700537308 */ /* 0x000f620000000800 */
[C---:B------:R-:W-:Y:S04]  /*ce10*/  HMMA.16816.F32 R24, R76.reuse, R88, R24 ;  /* 0x000000584c18723c */ /* 0x040fe80000001818 */
[----:B-1----:R-:W-:Y:S01]  /*ce20*/  F2FP.PACK_AB R155, R80, R81 ;  /* 0x00000051509b723e */ /* 0x002fe200000000ff */
[----:B------:R-:W-:Y:S03]  /*ce30*/  FADD.FTZ R69, R183, R71 ;  /* 0x00000047b7457221 */ /* 0x000fe60000010000 */
[-C--:B------:R-:W-:Y:S04]  /*ce40*/  HMMA.16816.F32 R28, R76, R90.reuse, R28 ;  /* 0x0000005a4c1c723c */ /* 0x080fe8000000181c */
[----:B------:R-:W-:Y:S01]  /*ce50*/  FADD.FTZ R69, R186, R69 ;  /* 0x00000045ba457221 */ /* 0x000fe20000010000 */
[----:B----4-:R-:W1:Y:S03]  /*ce60*/  LDSM.16.MT88.4 R120, [R193+0x2000] ;  /* 0x00200000c178783b */ /* 0x010e660000004200 */
[C---:B------:R-:W-:Y:S04]  /*ce70*/  HMMA.16816.F32 R32, R72.reuse, R90, R32 ;  /* 0x0000005a4820723c */ /* 0x040fe80000001820 */
[----:B-----5:R-:W-:Y:S04]  /*ce80*/  F2FP.PACK_AB R153, R82, R83 ;  /* 0x000000535299723e */ /* 0x020fe800000000ff */
        /* <DEDUP_REMOVED lines=9> */
[----:B------:R-:W2:Y:S07]  /*cf20*/  LDSM.16.MT88.4 R4, [R192+0x2000] ;  /* 0x00200000c004783b */ /* 0x000eae0000004200 */
        /* <DEDUP_REMOVED lines=51> */
[----:B------:R-:W-:Y:S01]  /*d260*/  FADD.FTZ R5, R83, R5 ;  /* 0x0000000553057221 */ /* 0x000fe20000010000 */
[-C--:B------:R-:W-:Y:S01]  /*d270*/  MOV R61, R68.reuse ;  /* 0x00000044003d7202 */ /* 0x080fe20000000f00 */
[----:B------:R-:W-:Y:S01]  /*d280*/  FADD.FTZ R4, R180, R3 ;  /* 0x00000003b4047221 */ /* 0x000fe20000010000 */
[----:B------:R-:W-:Y:S01]  /*d290*/  MOV R99, R68 ;  /* 0x0000004400637202 */ /* 0x000fe20000000f00 */
[----:B------:R-:W-:Y:S04]  /*d2a0*/  FADD.FTZ R3, R162, R2 ;  /* 0x00000002a2037221 */ /* 0x000fe80000010000 */
        /* <DEDUP_REMOVED lines=8> */
[----:B------:R-:W-:Y:S01]  /*d330*/  MOV R94, R96 ;  /* 0x00000060005e7202 */ /* 0x000fe20000000f00 */
[----:B------:R-:W-:Y:S01]  /*d340*/  FADD.FTZ R238, R160, R4 ;  /* 0x00000004a0ee7221 */ /* 0x000fe20000010000 */
[----:B------:R1:W-:Y:S01]  /*d350*/  STL [R1], R0 ;  /* 0x0000000001007387 */ /* 0x0003e20000100800 */
[----:B------:R-:W-:Y:S02]  /*d360*/  FADD.FTZ R240, R158, R3 ;  /* 0x000000039ef07221 */ /* 0x000fe40000010000 */
[----:B------:R-:W-:Y:S01]  /*d370*/  FADD.FTZ R251, R93, R2 ;  /* 0x000000025dfb7221 */ /* 0x000fe20000010000 */
[----:B------:R-:W-:Y:S01]  /*d380*/  MOV R93, R97 ;  /* 0x00000061005d7202 */ /* 0x000fe20000000f00 */
[----:B-1----:R-:W-:-:S05]  /*d390*/  @P0 BRA `(.L_x_2598) ;  /* 0xffffaf6000000947 */ /* 0x002fca000383ffff */
.L_x_2567:
        /* <DEDUP_REMOVED lines=22> */
.L_x_2601:
[----:B------:R-:W-:-:S04]  /*d500*/  MOV R3, 0x1 ;  /* 0x0000000100037802 */ /* 0x000fc80000000f00 */
[----:B------:R-:W-:-:S13]  /*d510*/  ISETP.NE.AND P0, PT, R3, c[0x0][0x32c], PT ;  /* 0x0000cb0003007a0c */ /* 0x000fda0003f05270 */
[----:B------:R-:W-:-:S05]  /*d520*/  @P0 IMAD.HI.U32 R3, R0, c[0x0][0x330], RZ ;  /* 0x0000cc0000030a27 */ /* 0x000fca00078e00ff */
[----:B------:R-:W-:Y:S02]  /*d530*/  @P0 SHF.R.U32.HI R0, RZ, c[0x0][0x334], R3 ;  /* 0x0000cd00ff000a19 */ /* 0x000fe40000011603 */
.L_x_2602:
[----:B------:R-:W-:Y:S05]  /*d540*/  BSYNC B0 ;  /* 0x0000000000007941 */ /* 0x000fea0003800000 */
.L_x_2600:
[----:B------:R-:W-:-:S05]  /*d550*/  IMAD R0, R0, c[0x0][0x32c], RZ ;  /* 0x0000cb0000007a24 */ /* 0x000fca00078e02ff */
[----:B------:R-:W-:-:S03]  /*d560*/  IMNMX R2, R2, R0, !PT ;  /* 0x0000000002027217 */ /* 0x000fc60007800200 */
.L_x_2599:
        /* <DEDUP_REMOVED lines=12> */
.L_x_2614:
        /* <DEDUP_REMOVED lines=33> */
[C---:B------:R-:W-:Y:S04]  /*d840*/  IMAD.WIDE.U32 R2, R211.reuse, c[0x0][0x218], R2 ;  /* 0x00008600d3027a25 */ /* 0x040fe800078e0002 */
        /* <DEDUP_REMOVED lines=8> */
.L_x_2748:
        /* <DEDUP_REMOVED lines=23> */
.L_x_2749:
[----:B------:R-:W-:Y:S02]  /*da40*/  ISETP.GE.AND P1, PT, R205, c[0x0][0x1d4], PT ;  /* 0x00007500cd007a0c */ /* 0x000fe40003f26270 */
[----:B--2---:R-:W-:Y:S05]  /*da50*/  IADD3 R2, P0, R4, R20, RZ ;  /* 0x0000001404027210 */ /* 0x004fea0007f1e0ff */
[----:B-1----:R-:W-:Y:S06]  /*da60*/  IMAD.X R3, R5, 0x1, R6, P0 ;  /* 0x0000000105037824 */ /* 0x002fec00000e0606 */
[----:B------:R-:W-:Y:S01]  /*da70*/  @!PT LDS RZ, [RZ] ;  /* 0x00000000fffff984 */ /* 0x000fe20000000800 */
[----:B------:R-:W-:Y:S01]  /*da80*/  @!PT LDS RZ, [RZ] ;  /* 0x00000000fffff984 */ /* 0x000fe20000000800 */
[----:B------:R-:W-:Y:S01]  /*da90*/  @!PT LDS RZ, [RZ] ;  /* 0x00000000fffff984 */ /* 0x000fe20000000800 */
[----:B------:R1:W-:Y:S02]  /*daa0*/  LDGSTS.E.BYPASS.LTC128B.128 [R207+0x2100], [R2.64], !P1 ;  /* 0x0210000002cf7fae */ /* 0x0003e4000c901d46 */
.L_x_2605:
[----:B-1-34-:R-:W-:Y:S05]  /*dab0*/  BSYNC B0 ;  /* 0x0000000000007941 */ /* 0x01afea0003800000 */
.L_x_2604:
        /* <DEDUP_REMOVED lines=118> */
[--C-:B------:R-:W-:Y:S01]  /*e220*/  IMAD.MOV.U32 R2, RZ, RZ, R3.reuse ;  /* 0x000000ffff027224 */ /* 0x100fe200078e0003 */
[----:B------:R-:W-:Y:S05]  /*e230*/  @P2 SHF.R.U32.HI R2, RZ, c[0x0][0x2c0], R92 ;  /* 0x0000b000ff022a19 */ /* 0x000fea000001165c */
[C---:B----4-:R-:W-:Y:S04]  /*e240*/  @!P1 IADD3 R92, P0, R2.reuse, R212, RZ ;  /* 0x000000d4025c9210 */ /* 0x050fe80007f1e0ff */
[----:B-----5:R-:W-:Y:S01]  /*e250*/  @!P1 LEA.HI.X.SX32 R95, R2, R94, 0x1, P0 ;  /* 0x0000005e025f9211 */ /* 0x020fe200000f0eff */
        /* <DEDUP_REMOVED lines=21> */
.L_x_2750:
        /* <DEDUP_REMOVED lines=23> */
.L_x_2751:
[----:B------:R-:W-:Y:S02]  /*e520*/  ISETP.GE.AND P1, PT, R205, c[0x0][0x1d4], PT ;  /* 0x00007500cd007a0c */ /* 0x000fe40003f26270 */
[----:B--2---:R-:W-:Y:S05]  /*e530*/  IADD3 R2, P0, R92, R163, RZ ;  /* 0x000000a35c027210 */ /* 0x004fea0007f1e0ff */
[----:B-1----:R-:W-:Y:S06]  /*e540*/  IMAD.X R3, R94, 0x1, R95, P0 ;  /* 0x000000015e037824 */ /* 0x002fec00000e065f */
[----:B------:R-:W-:Y:S01]  /*e550*/  @!PT LDS RZ, [RZ] ;  /* 0x00000000fffff984 */ /* 0x000fe20000000800 */
[----:B------:R-:W-:Y:S01]  /*e560*/  @!PT LDS RZ, [RZ] ;  /* 0x00000000fffff984 */ /* 0x000fe20000000800 */
[----:B------:R-:W-:Y:S01]  /*e570*/  @!PT LDS RZ, [RZ] ;  /* 0x00000000fffff984 */ /* 0x000fe20000000800 */
[----:B------:R1:W-:Y:S02]  /*e580*/  LDGSTS.E.BYPASS.LTC128B.128 [R207+0x4900], [R2.64], !P1 ;  /* 0x0490000002cf7fae */ /* 0x0003e4000c901d46 */
.L_x_2609:
[----:B------:R-:W-:Y:S05]  /*e590*/  BSYNC B0 ;  /* 0x0000000000007941 */ /* 0x000fea0003800000 */
.L_x_2608:
        /* <DEDUP_REMOVED lines=83> */
.L_x_2752:
[----:B--2---:R-:W-:Y:S01]  /*ead0*/  FMNMX.FTZ R97, R92, R2, !PT ;  /* 0x000000025c617209 */ /* 0x004fe20007810000 */
[----:B------:R-:W-:-:S05]  /*eae0*/  BRA.DIV ~URZ, `(.L_x_2613) ;  /* 0x0000e8227f007947 */ /* 0x000fca000b800000 */
[----:B------:R-:W-:Y:S04]  /*eaf0*/  SHFL.BFLY PT, R3, R94, 0x2, 0x1f ;  /* 0x0c401f005e037f89 */ /* 0x000fe800000e0000 */
[----:B------:R-:W-:Y:S04]  /*eb00*/  SHFL.BFLY PT, R2, R95, 0x2, 0x1f ;  /* 0x0c401f005f027f89 */ /* 0x000fe800000e0000 */
[----:B-1----:R-:W1:Y:S02]  /*eb10*/  SHFL.BFLY PT, R92, R156, 0x2, 0x1f ;  /* 0x0c401f009c5c7f89 */ /* 0x002e6400000e0000 */
[----:B-1----:R-:W-:Y:S02]  /*eb20*/  FMNMX.FTZ R92, R156, R92, !PT ;  /* 0x0000005c9c5c7209 */ /* 0x002fe40007810000 */
[----:B------:R-:W-:Y:S02]  /*eb30*/  FMNMX.FTZ R3, R94, R3, !PT ;  /* 0x000000035e037209 */ /* 0x000fe40007810000 */
[----:B------:R-:W1:Y:S01]  /*eb40*/  SHFL.BFLY PT, R94, R97, 0x1, 0x1f ;  /* 0x0c201f00615e7f89 */ /* 0x000e6200000e0000 */
[----:B------:R-:W-:Y:S03]  /*eb50*/  FMNMX.FTZ R95, R95, R2, !PT ;  /* 0x000000025f5f7209 */ /* 0x000fe60007810000 */
[----:B------:R-:W2:Y:S04]  /*eb60*/  SHFL.BFLY PT, R96, R3, 0x1, 0x1f ;  /* 0x0c201f0003607f89 */ /* 0x000ea800000e0000 */
[----:B------:R-:W3:Y:S04]  /*eb70*/  SHFL.BFLY PT, R157, R95, 0x1, 0x1f ;  /* 0x0c201f005f9d7f89 */ /* 0x000ee800000e0000 */
[----:B------:R4:W4:Y:S01]  /*eb80*/  SHFL.BFLY PT, R2, R92, 0x1, 0x1f ;  /* 0x0c201f005c027f89 */ /* 0x00092200000e0000 */
[----:B-1----:R-:W-:Y:S02]  /*eb90*/  FMNMX.FTZ R97, R97, R94, !PT ;  /* 0x0000005e61617209 */ /* 0x002fe40007810000 */
[----:B--2---:R-:W-:Y:S02]  /*eba0*/  FMNMX.FTZ R96, R3, R96, !PT ;  /* 0x0000006003607209 */ /* 0x004fe40007810000 */
[----:B---3--:R-:W-:Y:S02]  /*ebb0*/  FMNMX.FTZ R95, R95, R157, !PT ;  /* 0x0000009d5f5f7209 */ /* 0x008fe40007810000 */
.L_x_2753:
[C---:B------:R-:W-:Y:S01]  /*ebc0*/  FADD.FTZ R0, -R97.reuse, R0 ;  /* 0x0000000061007221 */ /* 0x040fe20000010100 */
[----:B------:R-:W2:Y:S01]  /*ebd0*/  LDL.LU R250, [R1] ;  /* 0x0000000001fa7983 */ /* 0x000ea20000300800 */
[----:B------:R-:W-:Y:S01]  /*ebe0*/  FMUL.FTZ R160, R97, c[0x0][0x2d0] ;  /* 0x0000b40061a07a20 */ /* 0x000fe20000410000 */
[----:B------:R-:W-:Y:S01]  /*ebf0*/  WARPSYNC 0xffffffff ;  /* 0xffffffff00007948 */ /* 0x000fe20003800000 */
[----:B------:R-:W-:Y:S01]  /*ec00*/  FMUL.FTZ R0, R0, c[0x0][0x2d0] ;  /* 0x0000b40000007a20 */ /* 0x000fe20000410000 */
[----:B------:R-:W1:Y:S01]  /*ec10*/  LDSM.16.MT88.4 R156, [R189] ;  /* 0x00000000bd9c783b */ /* 0x000e620000004200 */
[--C-:B------:R-:W-:Y:S01]  /*ec20*/  FFMA.FTZ R177, R68, c[0x0][0x2d0], -R160.reuse ;  /* 0x0000b40044b17a23 */ /* 0x100fe200000108a0 */
[----:B----4-:R-:W-:Y:S01]  /*ec30*/  FMNMX.FTZ R2, R2, R92, !PT ;  /* 0x0000005c02027209 */ /* 0x010fe20007810000 */
[----:B------:R3:W-:Y:S01]  /*ec40*/  MUFU.EX2 R3, R0 ;  /* 0x0000000000037308 */ /* 0x0007e20000000800 */
[----:B------:R-:W-:Y:S01]  /*ec50*/  FMUL.FTZ R164, R96, c[0x0][0x2d0] ;  /* 0x0000b40060a47a20 */ /* 0x000fe20000410000 */
[C---:B------:R-:W-:Y:S01]  /*ec60*/  ISETP.GT.AND P0, PT, R206.reuse, R249, PT ;  /* 0x000000f9ce00720c */ /* 0x040fe20003f04270 */
[--C-:B------:R-:W-:Y:S01]  /*ec70*/  FFMA.FTZ R176, R69, c[0x0][0x2d0], -R160.reuse ;  /* 0x0000b40045b07a23 */ /* 0x100fe200000108a0 */
[----:B------:R-:W-:Y:S01]  /*ec80*/  IADD3 R206, R206, -0x1, RZ ;  /* 0xffffffffcece7810 */ /* 0x000fe20007ffe0ff */
[--C-:B------:R-:W-:Y:S02]  /*ec90*/  FFMA.FTZ R183, R80, c[0x0][0x2d0], -R160.reuse ;  /* 0x0000b40050b77a23 */ /* 0x100fe400000108a0 */
[----:B------:R-:W-:Y:S02]  /*eca0*/  FFMA.FTZ R184, R81, c[0x0][0x2d0], -R160 ;  /* 0x0000b40051b87a23 */ /* 0x000fe400000108a0 */
[--C-:B------:R-:W-:Y:S01]  /*ecb0*/  FFMA.FTZ R174, R70, c[0x0][0x2d0], -R164.reuse ;  /* 0x0000b40046ae7a23 */ /* 0x100fe200000108a4 */
[----:B------:R-:W-:Y:S01]  /*ecc0*/  MUFU.EX2 R177, R177 ;  /* 0x000000b100b17308 */ /* 0x000fe20000000800 */
[--C-:B------:R-:W-:Y:S02]  /*ecd0*/  FFMA.FTZ R175, R71, c[0x0][0x2d0], -R164.reuse ;  /* 0x0000b40047af7a23 */ /* 0x100fe400000108a4 */
[----:B------:R-:W-:Y:S01]  /*ece0*/  LDSM.16.MT88.4 R68, [R190] ;  /* 0x00000000be44783b */ /* 0x000fe20000004200 */
[--C-:B------:R-:W-:Y:S02]  /*ecf0*/  FFMA.FTZ R182, R82, c[0x0][0x2d0], -R164.reuse ;  /* 0x0000b40052b67a23 */ /* 0x100fe400000108a4 */
[----:B------:R-:W-:Y:S02]  /*ed00*/  FMUL.FTZ R92, R2, c[0x0][0x2d0] ;  /* 0x0000b400025c7a20 */ /* 0x000fe40000410000 */
[--C-:B------:R-:W-:Y:S02]  /*ed10*/  FFMA.FTZ R6, R6, c[0x0][0x2d0], -R164.reuse ;  /* 0x0000b40006067a23 */ /* 0x100fe400000108a4 */
[----:B------:R-:W-:Y:S01]  /*ed20*/  MUFU.EX2 R176, R176 ;  /* 0x000000b000b07308 */ /* 0x000fe20000000800 */
[----:B------:R-:W-:Y:S02]  /*ed30*/  FFMA.FTZ R7, R7, c[0x0][0x2d0], -R164 ;  /* 0x0000b40007077a23 */ /* 0x000fe400000108a4 */
[--C-:B------:R-:W-:Y:S02]  /*ed40*/  FFMA.FTZ R181, R52, c[0x0][0x2d0], -R160.reuse ;  /* 0x0000b40034b57a23 */ /* 0x100fe400000108a0 */
[----:B---3--:R-:W-:Y:S02]  /*ed50*/  FADD.FTZ R0, -R96, R93 ;  /* 0x0000005d60007221 */ /* 0x008fe40000010100 */
[--C-:B------:R-:W-:Y:S02]  /*ed60*/  FFMA.FTZ R179, R64, c[0x0][0x2d0], -R160.reuse ;  /* 0x0000b40040b37a23 */ /* 0x100fe400000108a0 */
[----:B------:R-:W-:Y:S01]  /*ed70*/  FMUL.FTZ R0, R0, c[0x0][0x2d0] ;  /* 0x0000b40000007a20 */ /* 0x000fe20000410000 */
[----:B------:R-:W-:Y:S01]  /*ed80*/  MUFU.EX2 R187, R6 ;  /* 0x0000000600bb7308 */ /* 0x000fe20000000800 */
[----:B------:R-:W-:Y:S02]  /*ed90*/  FFMA.FTZ R178, R65, c[0x0][0x2d0], -R160 ;  /* 0x0000b40041b27a23 */ /* 0x000fe400000108a0 */
[----:B------:R-:W-:Y:S02]  /*eda0*/  FFMA.FTZ R172, R54, c[0x0][0x2d0], -R164 ;  /* 0x0000b40036ac7a23 */ /* 0x000fe400000108a4 */
[----:B------:R-:W-:Y:S02]  /*edb0*/  FFMA.FTZ R26, R26, c[0x0][0x2d0], -R92 ;  /* 0x0000b4001a1a7a23 */ /* 0x000fe4000001085c */
        /* <DEDUP_REMOVED lines=11> */
[--C-:B------:R-:W-:Y:S05]  /*ee70*/  FFMA.FTZ R180, R53, c[0x0][0x2d0], -R160.reuse ;  /* 0x0000b40035b47a23 */ /* 0x100fea00000108a0 */
[----:B------:R-:W-:Y:S01]  /*ee80*/  MUFU.EX2 R214, R7 ;  /* 0x0000000700d67308 */ /* 0x000fe20000000800 */
[--C-:B---3--:R-:W-:Y:S09]  /*ee90*/  FFMA.FTZ R0, R4, c[0x0][0x2d0], -R160.reuse ;  /* 0x0000b40004007a23 */ /* 0x108ff200000108a0 */
[----:B------:R3:W-:Y:S10]  /*eea0*/  MUFU.EX2 R185, R0 ;  /* 0x0000000000b97308 */ /* 0x0007f40000000800 */
[----:B------:R-:W-:Y:S10]  /*eeb0*/  MUFU.EX2 R212, R26 ;  /* 0x0000001a00d47308 */ /* 0x000ff40000000800 */
[----:B------:R-:W-:Y:S01]  /*eec0*/  MUFU.EX2 R223, R170 ;  /* 0x000000aa00df7308 */ /* 0x000fe20000000800 */
[--C-:B---3--:R-:W-:Y:S09]  /*eed0*/  FFMA.FTZ R0, R16, c[0x0][0x2d0], -R160.reuse ;  /* 0x0000b40010007a23 */ /* 0x108ff200000108a0 */
[----:B------:R3:W-:Y:S10]  /*eee0*/  MUFU.EX2 R216, R0 ;  /* 0x0000000000d87308 */ /* 0x0007f40000000800 */
[----:B------:R-:W-:Y:S10]  /*eef0*/  MUFU.EX2 R227, R169 ;  /* 0x000000a900e37308 */ /* 0x000ff40000000800 */
[----:B------:R-:W-:Y:S01]  /*ef00*/  MUFU.EX2 R235, R168 ;  /* 0x000000a800eb7308 */ /* 0x000fe20000000800 */
[----:B---3--:R-:W-:Y:S09]  /*ef10*/  FFMA.FTZ R0, R17, c[0x0][0x2d0], -R160 ;  /* 0x0000b40011007a23 */ /* 0x008ff200000108a0 */
        /* <DEDUP_REMOVED lines=11> */
[C---:B---3--:R-:W-:Y:S02]  /*efd0*/  FADD.FTZ R0, -R95.reuse, R98 ;  /* 0x000000625f007221 */ /* 0x048fe40000010100 */
[----:B------:R-:W-:Y:S02]  /*efe0*/  FMUL.FTZ R98, R95, c[0x0][0x2d0] ;  /* 0x0000b4005f627a20 */ /* 0x000fe40000410000 */
[----:B------:R-:W-:Y:S02]  /*eff0*/  FMUL.FTZ R0, R0, c[0x0][0x2d0] ;  /* 0x0000b40000007a20 */ /* 0x000fe40000410000 */
[--C-:B------:R-:W-:Y:S03]  /*f000*/  FFMA.FTZ R4, R8, c[0x0][0x2d0], -R98.reuse ;  /* 0x0000b40008047a23 */ /* 0x100fe60000010862 */
[----:B------:R-:W-:Y:S01]  /*f010*/  MUFU.EX2 R170, R172 ;  /* 0x000000ac00aa7308 */ /* 0x000fe20000000800 */
[--C-:B------:R-:W-:Y:S09]  /*f020*/  FFMA.FTZ R5, R9, c[0x0][0x2d0], -R98.reuse ;  /* 0x0000b40009057a23 */ /* 0x100ff20000010862 */
[----:B------:R3:W4:Y:S10]  /*f030*/  MUFU.EX2 R93, R0 ;  /* 0x00000000005d7308 */ /* 0x0007340000000800 */
[----:B------:R5:W-:Y:S10]  /*f040*/  MUFU.EX2 R186, R4 ;  /* 0x0000000400ba7308 */ /* 0x000bf40000000800 */
[----:B------:R1:W1:Y:S01]  /*f050*/  MUFU.EX2 R210, R5 ;  /* 0x0000000500d27308 */ /* 0x0002620000000800 */
[----:B---3--:R-:W-:Y:S09]  /*f060*/  FFMA.FTZ R0, R12, c[0x0][0x2d0], -R98 ;  /* 0x0000b4000c007a23 */ /* 0x008ff20000010862 */
[----:B------:R3:W-:Y:S01]  /*f070*/  MUFU.EX2 R215, R0 ;  /* 0x0000000000d77308 */ /* 0x0007e20000000800 */
[--C-:B-----5:R-:W-:Y:S09]  /*f080*/  FFMA.FTZ R4, R10, c[0x0][0x2d0], -R92.reuse ;  /* 0x0000b4000a047a23 */ /* 0x120ff2000001085c */
[----:B------:R5:W-:Y:S01]  /*f090*/  MUFU.EX2 R208, R4 ;  /* 0x0000000400d07308 */ /* 0x000be20000000800 */
[----:B-1----:R-:W-:Y:S09]  /*f0a0*/  FFMA.FTZ R5, R14, c[0x0][0x2d0], -R92 ;  /* 0x0000b4000e057a23 */ /* 0x002ff2000001085c */
[----:B------:R-:W-:Y:S01]  /*f0b0*/  MUFU.EX2 R232, R5 ;  /* 0x0000000500e87308 */ /* 0x000fe20000000800 */
[----:B---3--:R-:W-:Y:S09]  /*f0c0*/  FFMA.FTZ R0, R13, c[0x0][0x2d0], -R98 ;  /* 0x0000b4000d007a23 */ /* 0x008ff20000010862 */
[----:B------:R1:W3:Y:S01]  /*f0d0*/  MUFU.EX2 R244, R0 ;  /* 0x0000000000f47308 */ /* 0x0002e20000000800 */
[----:B-----5:R-:W-:Y:S09]  /*f0e0*/  FFMA.FTZ R4, R11, c[0x0][0x2d0], -R92 ;  /* 0x0000b4000b047a23 */ /* 0x020ff2000001085c */
[----:B------:R5:W-:Y:S10]  /*f0f0*/  MUFU.EX2 R209, R4 ;  /* 0x0000000400d17308 */ /* 0x000bf40000000800 */
[----:B------:R-:W-:Y:S01]  /*f100*/  MUFU.EX2 R179, R179 ;  /* 0x000000b300b37308 */ /* 0x000fe20000000800 */
[----:B-1----:R-:W-:Y:S02]  /*f110*/  FADD.FTZ R0, -R2, R99 ;  /* 0x0000006302007221 */ /* 0x002fe40000010100 */
[----:B------:R-:W-:Y:S02]  /*f120*/  FFMA.FTZ R99, R39, c[0x0][0x2d0], -R164 ;  /* 0x0000b40027637a23 */ /* 0x000fe400000108a4 */
[----:B------:R-:W-:Y:S05]  /*f130*/  FMUL.FTZ R0, R0, c[0x0][0x2d0] ;  /* 0x0000b40000007a20 */ /* 0x000fea0000410000 */
[----:B------:R1:W-:Y:S01]  /*f140*/  MUFU.EX2 R242, R99 ;  /* 0x0000006300f27308 */ /* 0x0003e20000000800 */
[--C-:B-----5:R-:W-:Y:S09]  /*f150*/  FFMA.FTZ R4, R15, c[0x0][0x2d0], -R92.reuse ;  /* 0x0000b4000f047a23 */ /* 0x120ff2000001085c */
[----:B------:R-:W5:Y:S10]  /*f160*/  MUFU.EX2 R0, R0 ;  /* 0x0000000000007308 */ /* 0x000f740000000800 */
[----:B------:R-:W2:Y:S01]  /*f170*/  MUFU.EX2 R231, R4 ;  /* 0x0000000400e77308 */ /* 0x000ea20000000800 */
[----:B-1----:R-:W-:Y:S09]  /*f180*/  FFMA.FTZ R99, R47, c[0x0][0x2d0], -R92 ;  /* 0x0000b4002f637a23 */ /* 0x002ff2000001085c */
[----:B------:R-:W-:Y:S10]  /*f190*/  MUFU.EX2 R167, R174 ;  /* 0x000000ae00a77308 */ /* 0x000ff40000000800 */
[----:B------:R-:W-:Y:S10]  /*f1a0*/  MUFU.EX2 R166, R175 ;  /* 0x000000af00a67308 */ /* 0x000ff40000000800 */
[----:B------:R-:W-:Y:S01]  /*f1b0*/  MUFU.EX2 R165, R183 ;  /* 0x000000b700a57308 */ /* 0x000fe20000000800 */
[C---:B----4-:R-:W-:Y:S01]  /*f1c0*/  FMUL.FTZ R8, R93.reuse, R104 ;  /* 0x000000685d087220 */ /* 0x050fe20000410000 */
[----:B------:R-:W-:Y:S01]  /*f1d0*/  F2FP.PACK_AB R160, R210, R186 ;  /* 0x000000bad2a0723e */ /* 0x000fe200000000ff */
[----:B------:R-:W-:Y:S01]  /*f1e0*/  FMUL.FTZ R9, R93, R105 ;  /* 0x000000695d097220 */ /* 0x000fe20000410000 */
[----:B---3--:R-:W-:Y:S01]  /*f1f0*/  F2FP.PACK_AB R162, R244, R215 ;  /* 0x000000d7f4a2723e */ /* 0x008fe200000000ff */
[C---:B-----5:R-:W-:Y:S01]  /*f200*/  FMUL.FTZ R10, R0.reuse, R106 ;  /* 0x0000006a000a7220 */ /* 0x060fe20000410000 */
[----:B------:R-:W-:Y:S01]  /*f210*/  F2FP.PACK_AB R161, R209, R208 ;  /* 0x000000d0d1a1723e */ /* 0x000fe200000000ff */
[----:B------:R-:W-:Y:S01]  /*f220*/  FMUL.FTZ R11, R0, R107 ;  /* 0x0000006b000b7220 */ /* 0x000fe20000410000 */
[----:B--2---:R-:W-:Y:S01]  /*f230*/  F2FP.PACK_AB R163, R231, R232 ;  /* 0x000000e8e7a3723e */ /* 0x004fe200000000ff */
[----:B------:R-:W1:Y:S01]  /*f240*/  LDSM.16.MT88.4 R104, [R193] ;  /* 0x00000000c168783b */ /* 0x000e620000004200 */
[----:B------:R-:W-:Y:S01]  /*f250*/  FMUL.FTZ R4, R3, R100 ;  /* 0x0000006403047220 */ /* 0x000fe20000410000 */
[----:B------:R-:W-:Y:S01]  /*f260*/  F2FP.PACK_AB R100, R217, R185 ;  /* 0x000000b9d964723e */ /* 0x000fe200000000ff */
[----:B------:R-:W-:Y:S01]  /*f270*/  FMUL.FTZ R5, R3, R101 ;  /* 0x0000006503057220 */ /* 0x000fe20000410000 */
[----:B------:R-:W-:Y:S01]  /*f280*/  F2FP.PACK_AB R101, R214, R187 ;  /* 0x000000bbd665723e */ /* 0x000fe200000000ff */
[C---:B------:R-:W-:Y:S01]  /*f290*/  FMUL.FTZ R6, R94.reuse, R102 ;  /* 0x000000665e067220 */ /* 0x040fe20000410000 */
[----:B------:R-:W-:Y:S01]  /*f2a0*/  F2FP.PACK_AB R102, R247, R216 ;  /* 0x000000d8f766723e */ /* 0x000fe200000000ff */
[----:B------:R-:W-:Y:S01]  /*f2b0*/  FMUL.FTZ R7, R94, R103 ;  /* 0x000000675e077220 */ /* 0x000fe20000410000 */
[----:B------:R-:W-:Y:S01]  /*f2c0*/  F2FP.PACK_AB R103, R246, R221 ;  /* 0x000000ddf667723e */ /* 0x000fe200000000ff */
[C---:B------:R-:W-:Y:S02]  /*f2d0*/  FMUL.FTZ R64, R3.reuse, R136 ;  /* 0x0000008803407220 */ /* 0x040fe40000410000 */
[----:B------:R-:W-:Y:S02]  /*f2e0*/  FMUL.FTZ R65, R3, R137 ;  /* 0x0000008903417220 */ /* 0x000fe40000410000 */
[C---:B------:R-:W-:Y:S02]  /*f2f0*/  FMUL.FTZ R12, R93.reuse, R108 ;  /* 0x0000006c5d0c7220 */ /* 0x040fe40000410000 */
[-C--:B------:R-:W-:Y:S05]  /*f300*/  HMMA.16816.F32 R4, R100, R156.reuse, R4 ;  /* 0x0000009c6404723c */ /* 0x080fea0000001804 */
[--C-:B------:R-:W-:Y:S02]  /*f310*/  FFMA.FTZ R108, R38, c[0x0][0x2d0], -R164.reuse ;  /* 0x0000b400266c7a23 */ /* 0x100fe400000108a4 */
[----:B------:R-:W-:Y:S01]  /*f320*/  FMUL.FTZ R13, R93, R109 ;  /* 0x0000006d5d0d7220 */ /* 0x000fe20000410000 */
[C---:B------:R-:W-:Y:S01]  /*f330*/  HMMA.16816.F32 R8, R160.reuse, R156, R8 ;  /* 0x0000009ca008723c */ /* 0x040fe20000001808 */
[----:B------:R-:W-:Y:S03]  /*f340*/  MUFU.EX2 R234, R108 ;  /* 0x0000006c00ea7308 */ /* 0x000fe60000000800 */
[C---:B------:R-:W-:Y:S02]  /*f350*/  FMUL.FTZ R14, R0.reuse, R110 ;  /* 0x0000006e000e7220 */ /* 0x040fe40000410000 */
[----:B------:R-:W-:Y:S02]  /*f360*/  FMUL.FTZ R15, R0, R111 ;  /* 0x0000006f000f7220 */ /* 0x000fe40000410000 */
[--C-:B------:R-:W-:Y:S04]  /*f370*/  FFMA.FTZ R111, R23, c[0x0][0x2d0], -R164.reuse ;  /* 0x0000b400176f7a23 */ /* 0x100fe800000108a4 */
[--C-:B------:R-:W-:Y:S01]  /*f380*/  FFMA.FTZ R110, R34, c[0x0][0x2d0], -R164.reuse ;  /* 0x0000b400226e7a23 */ /* 0x100fe200000108a4 */
[-C--:B------:R-:W-:Y:S01]  /*f390*/  HMMA.16816.F32 R12, R160, R158.reuse, R12 ;  /* 0x0000009ea00c723c */ /* 0x080fe2000000180c */
[----:B------:R-:W-:Y:S02]  /*f3a0*/  MUFU.EX2 R222, R111 ;  /* 0x0000006f00de7308 */ /* 0x000fe40000000800 */
[C---:B------:R-:W-:Y:S02]  /*f3b0*/  FMUL.FTZ R17, R3.reuse, R113 ;  /* 0x0000007103117220 */ /* 0x040fe40000410000 */
[C---:B------:R-:W-:Y:S02]  /*f3c0*/  FMUL.FTZ R18, R94.reuse, R114 ;  /* 0x000000725e127220 */ /* 0x040fe40000410000 */
[----:B------:R-:W-:Y:S02]  /*f3d0*/  FMUL.FTZ R19, R94, R115 ;  /* 0x000000735e137220 */ /* 0x000fe40000410000 */
[----:B------:R-:W-:Y:S02]  /*f3e0*/  FMUL.FTZ R16, R3, R112 ;  /* 0x0000007003107220 */ /* 0x000fe40000410000 */
[----:B------:R-:W-:Y:S01]  /*f3f0*/  MUFU.EX2 R226, R110 ;  /* 0x0000006e00e27308 */ /* 0x000fe20000000800 */
[----:B------:R-:W-:Y:S02]  /*f400*/  FFMA.FTZ R109, R35, c[0x0][0x2d0], -R164 ;  /* 0x0000b400236d7a23 */ /* 0x000fe400000108a4 */
[--C-:B------:R-:W-:Y:S02]  /*f410*/  FFMA.FTZ R115, R40, c[0x0][0x2d0], -R98.reuse ;  /* 0x0000b40028737a23 */ /* 0x100fe40000010862 */
[C---:B------:R-:W-:Y:S04]  /*f420*/  HMMA.16816.F32 R16, R100.reuse, R158, R16 ;  /* 0x0000009e6410723c */ /* 0x040fe80000001810 */
[C---:B------:R-:W-:Y:S01]  /*f430*/  FMUL.FTZ R84, R3.reuse, R84 ;  /* 0x0000005403547220 */ /* 0x040fe20000410000 */
[----:B------:R2:W3:Y:S01]  /*f440*/  MUFU.EX2 R241, R109 ;  /* 0x0000006d00f17308 */ /* 0x0004e20000000800 */
[----:B------:R-:W-:Y:S02]  /*f450*/  FMUL.FTZ R85, R3, R85 ;  /* 0x0000005503557220 */ /* 0x000fe40000410000 */
[C---:B------:R-:W-:Y:S04]  /*f460*/  FMUL.FTZ R86, R94.reuse, R86 ;  /* 0x000000565e567220 */ /* 0x040fe80000410000 */
[----:B------:R-:W-:Y:S02]  /*f470*/  FMUL.FTZ R87, R94, R87 ;  /* 0x000000575e577220 */ /* 0x000fe40000410000 */
[--C-:B------:R-:W-:Y:S02]  /*f480*/  FFMA.FTZ R114, R60, c[0x0][0x2d0], -R98.reuse ;  /* 0x0000b4003c727a23 */ /* 0x100fe40000010862 */
[----:B------:R-:W-:Y:S02]  /*f490*/  FFMA.FTZ R113, R61, c[0x0][0x2d0], -R98 ;  /* 0x0000b4003d717a23 */ /* 0x000fe40000010862 */
[----:B------:R-:W-:Y:S01]  /*f4a0*/  MUFU.EX2 R178, R114 ;  /* 0x0000007200b27308 */ /* 0x000fe20000000800 */
[-C--:B-1----:R-:W-:Y:S03]  /*f4b0*/  HMMA.16816.F32 R84, R100, R104.reuse, R84 ;  /* 0x000000686454723c */ /* 0x082fe60000001854 */
[C---:B------:R-:W-:Y:S02]  /*f4c0*/  FMUL.FTZ R88, R93.reuse, R88 ;  /* 0x000000585d587220 */ /* 0x040fe40000410000 */
[----:B------:R-:W-:Y:S02]  /*f4d0*/  FMUL.FTZ R89, R93, R89 ;  /* 0x000000595d597220 */ /* 0x000fe40000410000 */
[C---:B------:R-:W-:Y:S02]  /*f4e0*/  FMUL.FTZ R90, R0.reuse, R90 ;  /* 0x0000005a005a7220 */ /* 0x040fe40000410000 */
[----:B------:R-:W-:Y:S01]  /*f4f0*/  FMUL.FTZ R91, R0, R91 ;  /* 0x0000005b005b7220 */ /* 0x000fe20000410000 */
[----:B--2---:R-:W-:Y:S02]  /*f500*/  LDSM.16.MT88.4 R108, [R193+0x800] ;  /* 0x00080000c16c783b */ /* 0x004fe40000004200 */
[----:B------:R-:W-:Y:S01]  /*f510*/  FFMA.FTZ R112, R22, c[0x0][0x2d0], -R164 ;  /* 0x0000b40016707a23 */ /* 0x000fe200000108a4 */
[----:B---3--:R-:W-:Y:S01]  /*f520*/  F2FP.PACK_AB R47, R241, R226 ;  /* 0x000000e2f12f723e */ /* 0x008fe200000000ff */
[C---:B------:R-:W-:Y:S02]  /*f530*/  FMUL.FTZ R20, R93.reuse, R116 ;  /* 0x000000745d147220 */ /* 0x040fe40000410000 */
[C---:B------:R-:W-:Y:S04]  /*f540*/  HMMA.16816.F32 R88, R160.reuse, R104, R88 ;  /* 0x00000068a058723c */ /* 0x040fe80000001858 */
[----:B------:R-:W-:Y:S02]  /*f550*/  FMUL.FTZ R21, R93, R117 ;  /* 0x000000755d157220 */ /* 0x000fe40000410000 */
[C---:B------:R-:W-:Y:S02]  /*f560*/  FMUL.FTZ R22, R0.reuse, R118 ;  /* 0x0000007600167220 */ /* 0x040fe40000410000 */
[----:B------:R-:W-:Y:S04]  /*f570*/  FMUL.FTZ R23, R0, R119 ;  /* 0x0000007700177220 */ /* 0x000fe80000410000 */
[C---:B------:R-:W-:Y:S02]  /*f580*/  FMUL.FTZ R32, R3.reuse, R120 ;  /* 0x0000007803207220 */ /* 0x040fe40000410000 */
[----:B------:R-:W-:Y:S01]  /*f590*/  FFMA.FTZ R120, R44, c[0x0][0x2d0], -R98 ;  /* 0x0000b4002c787a23 */ /* 0x000fe20000010862 */
[-C--:B------:R-:W-:Y:S03]  /*f5a0*/  HMMA.16816.F32 R20, R160, R106.reuse, R20 ;  /* 0x0000006aa014723c */ /* 0x080fe60000001814 */
[----:B------:R-:W-:Y:S02]  /*f5b0*/  FMUL.FTZ R33, R3, R121 ;  /* 0x0000007903217220 */ /* 0x000fe40000410000 */
[C---:B------:R-:W-:Y:S02]  /*f5c0*/  FMUL.FTZ R34, R94.reuse, R122 ;  /* 0x0000007a5e227220 */ /* 0x040fe40000410000 */
[C---:B------:R-:W-:Y:S02]  /*f5d0*/  FMUL.FTZ R35, R94.reuse, R123 ;  /* 0x0000007b5e237220 */ /* 0x040fe40000410000 */
[----:B------:R-:W-:Y:S03]  /*f5e0*/  FFMA.FTZ R123, R67, c[0x0][0x2d0], -R164 ;  /* 0x0000b400437b7a23 */ /* 0x000fe600000108a4 */
[C---:B------:R-:W-:Y:S02]  /*f5f0*/  FMUL.FTZ R67, R94.reuse, R139 ;  /* 0x0000008b5e437220 */ /* 0x040fe40000410000 */
[C---:B------:R-:W-:Y:S01]  /*f600*/  HMMA.16816.F32 R32, R100.reuse, R106, R32 ;  /* 0x0000006a6420723c */ /* 0x040fe20000001820 */
[----:B------:R-:W-:Y:S03]  /*f610*/  LDSM.16.MT88.4 R104, [R189+0x800] ;  /* 0x00080000bd68783b */ /* 0x000fe60000004200 */
[C---:B------:R-:W-:Y:S02]  /*f620*/  FMUL.FTZ R36, R3.reuse, R124 ;  /* 0x0000007c03247220 */ /* 0x040fe40000410000 */
[----:B------:R-:W-:Y:S02]  /*f630*/  FMUL.FTZ R37, R3, R125 ;  /* 0x0000007d03257220 */ /* 0x000fe40000410000 */
[C---:B------:R-:W-:Y:S04]  /*f640*/  FMUL.FTZ R38, R94.reuse, R126 ;  /* 0x0000007e5e267220 */ /* 0x040fe80000410000 */
[----:B------:R-:W-:Y:S02]  /*f650*/  FMUL.FTZ R39, R94, R127 ;  /* 0x0000007f5e277220 */ /* 0x000fe40000410000 */
[--C-:B------:R-:W-:Y:S02]  /*f660*/  FFMA.FTZ R121, R58, c[0x0][0x2d0], -R92.reuse ;  /* 0x0000b4003a797a23 */ /* 0x100fe4000001085c */
[--C-:B------:R-:W-:Y:S02]  /*f670*/  FFMA.FTZ R122, R59, c[0x0][0x2d0], -R92.reuse ;  /* 0x0000b4003b7a7a23 */ /* 0x100fe4000001085c */
[----:B------:R-:W-:Y:S01]  /*f680*/  FFMA.FTZ R124, R62, c[0x0][0x2d0], -R92 ;  /* 0x0000b4003e7c7a23 */ /* 0x000fe2000001085c */
[-C--:B------:R-:W-:Y:S03]  /*f690*/  HMMA.16816.F32 R36, R100, R68.reuse, R36 ;  /* 0x000000446424723c */ /* 0x080fe60000001824 */
[--C-:B------:R-:W-:Y:S02]  /*f6a0*/  FFMA.FTZ R156, R50, c[0x0][0x2d0], -R164.reuse ;  /* 0x0000b400329c7a23 */ /* 0x100fe400000108a4 */
[----:B------:R-:W-:Y:S02]  /*f6b0*/  FFMA.FTZ R157, R51, c[0x0][0x2d0], -R164 ;  /* 0x0000b400339d7a23 */ /* 0x000fe400000108a4 */
[C---:B------:R-:W-:Y:S01]  /*f6c0*/  FMUL.FTZ R48, R93.reuse, R128 ;  /* 0x000000805d307220 */ /* 0x040fe20000410000 */
[----:B------:R-:W-:Y:S01]  /*f6d0*/  MUFU.EX2 R219, R156 ;  /* 0x0000009c00db7308 */ /* 0x000fe20000000800 */
[----:B------:R-:W-:Y:S03]  /*f6e0*/  FMUL.FTZ R49, R93, R129 ;  /* 0x000000815d317220 */ /* 0x000fe60000410000 */
[C---:B------:R-:W-:Y:S02]  /*f6f0*/  FMUL.FTZ R50, R0.reuse, R130 ;  /* 0x0000008200327220 */ /* 0x040fe40000410000 */
[----:B------:R-:W-:Y:S02]  /*f700*/  FMUL.FTZ R51, R0, R131 ;  /* 0x0000008300337220 */ /* 0x000fe40000410000 */
[----:B------:R-:W-:Y:S02]  /*f710*/  FFMA.FTZ R125, R63, c[0x0][0x2d0], -R92 ;  /* 0x0000b4003f7d7a23 */ /* 0x000fe4000001085c */
[----:B------:R-:W-:Y:S01]  /*f720*/  LDSM.16.MT88.4 R60, [R190+0x800] ;  /* 0x00080000be3c783b */ /* 0x000fe20000004200 */
[----:B------:R-:W-:Y:S01]  /*f730*/  FFMA.FTZ R129, R72, c[0x0][0x2d0], -R98 ;  /* 0x0000b40048817a23 */ /* 0x000fe20000010862 */
[----:B------:R-:W-:Y:S01]  /*f740*/  MUFU.EX2 R218, R157 ;  /* 0x0000009d00da7308 */ /* 0x000fe20000000800 */
[C---:B------:R-:W-:Y:S04]  /*f750*/  HMMA.16816.F32 R48, R160.reuse, R68, R48 ;  /* 0x00000044a030723c */ /* 0x040fe80000001830 */
[----:B------:R-:W-:Y:S02]  /*f760*/  FMUL.FTZ R54, R0, R134 ;  /* 0x0000008600367220 */ /* 0x000fe40000410000 */
[--C-:B------:R-:W-:Y:S02]  /*f770*/  FFMA.FTZ R159, R55, c[0x0][0x2d0], -R164.reuse ;  /* 0x0000b400379f7a23 */ /* 0x100fe400000108a4 */
[--C-:B------:R-:W-:Y:S01]  /*f780*/  FFMA.FTZ R158, R66, c[0x0][0x2d0], -R164.reuse ;  /* 0x0000b400429e7a23 */ /* 0x100fe200000108a4 */
[----:B------:R1:W2:Y:S03]  /*f790*/  MUFU.EX2 R134, R112 ;  /* 0x0000007000867308 */ /* 0x0002a60000000800 */
[----:B------:R-:W-:Y:S02]  /*f7a0*/  FFMA.FTZ R164, R83, c[0x0][0x2d0], -R164 ;  /* 0x0000b40053a47a23 */ /* 0x000fe400000108a4 */
[----:B------:R-:W3:Y:S01]  /*f7b0*/  LDSM.16.MT88.4 R80, [R192] ;  /* 0x00000000c050783b */ /* 0x000ee20000004200 */
[--C-:B------:R-:W-:Y:S02]  /*f7c0*/  FFMA.FTZ R69, R24, c[0x0][0x2d0], -R98.reuse ;  /* 0x0000b40018457a23 */ /* 0x100fe40000010862 */
[--C-:B------:R-:W-:Y:S02]  /*f7d0*/  FFMA.FTZ R68, R25, c[0x0][0x2d0], -R98.reuse ;  /* 0x0000b40019447a23 */ /* 0x100fe40000010862 */
[C---:B------:R-:W-:Y:S01]  /*f7e0*/  FMUL.FTZ R53, R93.reuse, R133 ;  /* 0x000000855d357220 */ /* 0x040fe20000410000 */
[----:B------:R-:W-:Y:S01]  /*f7f0*/  MUFU.EX2 R173, R159 ;  /* 0x0000009f00ad7308 */ /* 0x000fe20000000800 */
[----:B------:R-:W-:Y:S02]  /*f800*/  FMUL.FTZ R52, R93, R132 ;  /* 0x000000845d347220 */ /* 0x000fe40000410000 */
[----:B------:R-:W-:Y:S02]  /*f810*/  FMUL.FTZ R55, R0, R135 ;  /* 0x0000008700377220 */ /* 0x000fe40000410000 */
[--C-:B------:R-:W-:Y:S02]  /*f820*/  FFMA.FTZ R25, R28, c[0x0][0x2d0], -R98.reuse ;  /* 0x0000b4001c197a23 */ /* 0x100fe40000010862 */
[----:B------:R-:W-:Y:S02]  /*f830*/  FFMA.FTZ R24, R29, c[0x0][0x2d0], -R98 ;  /* 0x0000b4001d187a23 */ /* 0x000fe40000010862 */
[----:B------:R-:W-:Y:S01]  /*f840*/  FMUL.FTZ R66, R94, R138 ;  /* 0x0000008a5e427220 */ /* 0x000fe20000410000 */
[-C--:B------:R-:W-:Y:S01]  /*f850*/  HMMA.16816.F32 R52, R160, R70.reuse, R52 ;  /* 0x00000046a034723c */ /* 0x080fe20000001834 */
[----:B------:R4:W-:Y:S01]  /*f860*/  MUFU.EX2 R133, R69 ;  /* 0x0000004500857308 */ /* 0x0009e20000000800 */
[----:B------:R-:W-:Y:S01]  /*f870*/  LDSM.16.MT88.4 R136, [R190+0x2000] ;  /* 0x00200000be88783b */ /* 0x000fe20000004200 */
[----:B------:R-:W-:Y:S02]  /*f880*/  FFMA.FTZ R28, R27, c[0x0][0x2d0], -R92 ;  /* 0x0000b4001b1c7a23 */ /* 0x000fe4000001085c */
[----:B-1----:R-:W-:Y:S02]  /*f890*/  FFMA.FTZ R112, R3, R238, R185 ;  /* 0x000000ee03707223 */ /* 0x002fe400000100b9 */
[--C-:B------:R-:W-:Y:S01]  /*f8a0*/  FFMA.FTZ R130, R73, c[0x0][0x2d0], -R98.reuse ;  /* 0x0000b40049827a23 */ /* 0x100fe20000010862 */
[C---:B------:R-:W-:Y:S03]  /*f8b0*/  HMMA.16816.F32 R64, R100.reuse, R70, R64 ;  /* 0x000000466440723c */ /* 0x040fe60000001840 */
[----:B------:R1:W-:Y:S01]  /*f8c0*/  MUFU.EX2 R220, R68 ;  /* 0x0000004400dc7308 */ /* 0x0003e20000000800 */
[----:B------:R-:W-:Y:S02]  /*f8d0*/  FFMA.FTZ R119, R41, c[0x0][0x2d0], -R98 ;  /* 0x0000b40029777a23 */ /* 0x000fe40000010862 */
[C---:B------:R-:W-:Y:S01]  /*f8e0*/  FMUL.FTZ R40, R3.reuse, R148 ;  /* 0x0000009403287220 */ /* 0x040fe20000410000 */
[----:B------:R-:W-:Y:S01]  /*f8f0*/  F2FP.PACK_AB R148, R176, R177 ;  /* 0x000000b1b094723e */ /* 0x000fe200000000ff */
[----:B------:R-:W-:Y:S01]  /*f900*/  FMUL.FTZ R41, R3, R149 ;  /* 0x0000009503297220 */ /* 0x000fe20000410000 */
[----:B------:R-:W-:Y:S03]  /*f910*/  F2FP.PACK_AB R149, R166, R167 ;  /* 0x000000a7a695723e */ /* 0x000fe600000000ff */
[C---:B------:R-:W-:Y:S01]  /*f920*/  FMUL.FTZ R70, R94.reuse, R142 ;  /* 0x0000008e5e467220 */ /* 0x040fe20000410000 */
[----:B------:R5:W-:Y:S01]  /*f930*/  MUFU.EX2 R225, R25 ;  /* 0x0000001900e17308 */ /* 0x000be20000000800 */
[----:B------:R-:W-:Y:S02]  /*f940*/  FMUL.FTZ R71, R94, R143 ;  /* 0x0000008f5e477220 */ /* 0x000fe40000410000 */
[--C-:B------:R-:W-:Y:S02]  /*f950*/  FFMA.FTZ R44, R31, c[0x0][0x2d0], -R92.reuse ;  /* 0x0000b4001f2c7a23 */ /* 0x100fe4000001085c */
[----:B----4-:R-:W-:Y:S02]  /*f960*/  FMUL.FTZ R69, R3, R141 ;  /* 0x0000008d03457220 */ /* 0x010fe40000410000 */
[C---:B------:R-:W-:Y:S02]  /*f970*/  FMUL.FTZ R26, R0.reuse, R146 ;  /* 0x00000092001a7220 */ /* 0x040fe40000410000 */
[C---:B------:R-:W-:Y:S01]  /*f980*/  FMUL.FTZ R27, R0.reuse, R147 ;  /* 0x00000093001b7220 */ /* 0x040fe20000410000 */
[----:B------:R4:W4:Y:S01]  /*f990*/  MUFU.EX2 R233, R24 ;  /* 0x0000001800e97308 */ /* 0x0009220000000800 */
[----:B------:R-:W-:Y:S02]  /*f9a0*/  FMUL.FTZ R29, R93, R153 ;  /* 0x000000995d1d7220 */ /* 0x000fe40000410000 */
[----:B------:R-:W-:Y:S02]  /*f9b0*/  FMUL.FTZ R31, R0, R155 ;  /* 0x0000009b001f7220 */ /* 0x000fe40000410000 */
[----:B-1----:R-:W-:Y:S02]  /*f9c0*/  FMUL.FTZ R68, R3, R140 ;  /* 0x0000008c03447220 */ /* 0x002fe40000410000 */
[--C-:B------:R-:W-:Y:S02]  /*f9d0*/  FFMA.FTZ R3, R30, c[0x0][0x2d0], -R92.reuse ;  /* 0x0000b4001e037a23 */ /* 0x100fe4000001085c */
[--C-:B------:R-:W-:Y:S01]  /*f9e0*/  FFMA.FTZ R126, R74, c[0x0][0x2d0], -R92.reuse ;  /* 0x0000b4004a7e7a23 */ /* 0x100fe2000001085c */
[----:B------:R1:W1:Y:S01]  /*f9f0*/  MUFU.EX2 R185, R28 ;  /* 0x0000001c00b97308 */ /* 0x0002620000000800 */
[----:B------:R-:W-:Y:S01]  /*fa00*/  FFMA.FTZ R127, R75, c[0x0][0x2d0], -R92 ;  /* 0x0000b4004b7f7a23 */ /* 0x000fe2000001085c */
[-C--:B---3--:R-:W-:Y:S01]  /*fa10*/  HMMA.16816.F32 R68, R100, R80.reuse, R68 ;  /* 0x000000506444723c */ /* 0x088fe20000001844 */
[----:B------:R-:W3:Y:S02]  /*fa20*/  LDSM.16.MT88.4 R72, [R192+0x800] ;  /* 0x00080000c048783b */ /* 0x000ee40000004200 */
[----:B-----5:R-:W-:Y:S02]  /*fa30*/  FMUL.FTZ R25, R93, R145 ;  /* 0x000000915d197220 */ /* 0x020fe40000410000 */
[----:B------:R-:W-:Y:S02]  /*fa40*/  FMUL.FTZ R30, R0, R154 ;  /* 0x0000009a001e7220 */ /* 0x000fe40000410000 */
[--C-:B------:R-:W-:Y:S01]  /*fa50*/  FFMA.FTZ R118, R45, c[0x0][0x2d0], -R98.reuse ;  /* 0x0000b4002d767a23 */ /* 0x100fe20000010862 */
[----:B------:R5:W-:Y:S01]  /*fa60*/  MUFU.EX2 R229, R3 ;  /* 0x0000000300e57308 */ /* 0x000be20000000800 */
[----:B--2---:R-:W-:Y:S03]  /*fa70*/  F2FP.PACK_AB R45, R222, R134 ;  /* 0x00000086de2d723e */ /* 0x004fe600000000ff */
[----:B----4-:R-:W-:Y:S01]  /*fa80*/  FMUL.FTZ R24, R93, R144 ;  /* 0x000000905d187220 */ /* 0x010fe20000410000 */
[----:B------:R-:W-:Y:S01]  /*fa90*/  F2FP.PACK_AB R58, R233, R225 ;  /* 0x000000e1e93a723e */ /* 0x000fe200000000ff */
[----:B------:R-:W-:Y:S02]  /*faa0*/  FFMA.FTZ R131, R76, c[0x0][0x2d0], -R98 ;  /* 0x0000b4004c837a23 */ /* 0x000fe40000010862 */
[----:B------:R-:W-:Y:S02]  /*fab0*/  FFMA.FTZ R128, R78, c[0x0][0x2d0], -R92 ;  /* 0x0000b4004e807a23 */ /* 0x000fe4000001085c */
[----:B------:R-:W2:Y:S01]  /*fac0*/  MUFU.EX2 R132, R171 ;  /* 0x000000ab00847308 */ /* 0x000ea20000000800 */
[C---:B------:R-:W-:Y:S04]  /*fad0*/  HMMA.16816.F32 R24, R160.reuse, R80, R24 ;  /* 0x00000050a018723c */ /* 0x040fe80000001818 */
[----:B-1----:R-:W-:Y:S02]  /*fae0*/  FMUL.FTZ R28, R93, R152 ;  /* 0x000000985d1c7220 */ /* 0x002fe40000410000 */
[----:B------:R-:W-:Y:S01]  /*faf0*/  FFMA.FTZ R117, R56, c[0x0][0x2d0], -R98 ;  /* 0x0000b40038757a23 */ /* 0x000fe20000010862 */
[----:B------:R-:W-:Y:S01]  /*fb00*/  F2FP.PACK_AB R56, R220, R133 ;  /* 0x00000085dc38723e */ /* 0x000fe200000000ff */
[--C-:B------:R-:W-:Y:S01]  /*fb10*/  FFMA.FTZ R80, R43, c[0x0][0x2d0], -R92.reuse ;  /* 0x0000b4002b507a23 */ /* 0x100fe2000001085c */
[----:B------:R2:W1:Y:S02]  /*fb20*/  MUFU.EX2 R228, R44 ;  /* 0x0000002c00e47308 */ /* 0x0004640000000800 */
[-C--:B------:R-:W-:Y:S03]  /*fb30*/  HMMA.16816.F32 R28, R160, R82.reuse, R28 ;  /* 0x00000052a01c723c */ /* 0x080fe6000000181c */
[--C-:B-----5:R-:W-:Y:S02]  /*fb40*/  FFMA.FTZ R3, R42, c[0x0][0x2d0], -R92.reuse ;  /* 0x0000b4002a037a23 */ /* 0x120fe4000001085c */
[C---:B------:R-:W-:Y:S02]  /*fb50*/  FMUL.FTZ R42, R94.reuse, R150 ;  /* 0x000000965e2a7220 */ /* 0x040fe40000410000 */
[----:B------:R-:W-:Y:S01]  /*fb60*/  FMUL.FTZ R43, R94, R151 ;  /* 0x000000975e2b7220 */ /* 0x000fe20000410000 */
[----:B------:R-:W-:Y:S01]  /*fb70*/  MUFU.EX2 R147, R115 ;  /* 0x0000007300937308 */ /* 0x000fe20000000800 */
[--C-:B------:R-:W-:Y:S03]  /*fb80*/  FFMA.FTZ R81, R46, c[0x0][0x2d0], -R92.reuse ;  /* 0x0000b4002e517a23 */ /* 0x100fe6000001085c */
[----:B------:R-:W-:Y:S01]  /*fb90*/  FFMA.FTZ R92, R79, c[0x0][0x2d0], -R92 ;  /* 0x0000b4004f5c7a23 */ /* 0x000fe2000001085c */
[----:B------:R-:W-:Y:S01]  /*fba0*/  F2FP.PACK_AB R46, R235, R227 ;  /* 0x000000e3eb2e723e */ /* 0x000fe200000000ff */
[----:B------:R-:W-:Y:S04]  /*fbb0*/  HMMA.16816.F32 R40, R100, R82, R40 ;  /* 0x000000526428723c */ /* 0x000fe80000001828 */
[--C-:B------:R-:W-:Y:S01]  /*fbc0*/  FFMA.FTZ R116, R57, c[0x0][0x2d0], -R98.reuse ;  /* 0x0000b40039747a23 */ /* 0x100fe20000010862 */
[----:B------:R-:W-:Y:S01]  /*fbd0*/  F2FP.PACK_AB R57, R185, R212 ;  /* 0x000000d4b939723e */ /* 0x000fe200000000ff */
[----:B------:R-:W-:Y:S01]  /*fbe0*/  FFMA.FTZ R98, R77, c[0x0][0x2d0], -R98 ;  /* 0x0000b4004d627a23 */ /* 0x000fe20000010862 */
[----:B------:R-:W-:Y:S01]  /*fbf0*/  MUFU.EX2 R146, R120 ;  /* 0x0000007800927308 */ /* 0x000fe20000000800 */
[----:B--2---:R-:W-:Y:S01]  /*fc00*/  F2FP.PACK_AB R44, R223, R132 ;  /* 0x00000084df2c723e */ /* 0x004fe200000000ff */
[----:B------:R-:W2:Y:S03]  /*fc10*/  LDSM.16.MT88.4 R76, [R189+0x1000] ;  /* 0x00100000bd4c783b */ /* 0x000ea60000004200 */
[----:B-1----:R-:W-:Y:S01]  /*fc20*/  F2FP.PACK_AB R59, R228, R229 ;  /* 0x000000e5e43b723e */ /* 0x002fe200000000ff */
[----:B------:R-:W-:Y:S02]  /*fc30*/  FFMA.FTZ R94, R94, R240, R187 ;  /* 0x000000f05e5e7223 */ /* 0x000fe400000100bb */
[-C--:B------:R-:W-:Y:S02]  /*fc40*/  HMMA.16816.F32 R4, R44, R104.reuse, R4 ;  /* 0x000000682c04723c */ /* 0x080fe40000001804 */
[----:B------:R-:W-:Y:S03]  /*fc50*/  MUFU.EX2 R142, R80 ;  /* 0x00000050008e7308 */ /* 0x000fe60000000800 */
[----:B------:R-:W-:Y:S02]  /*fc60*/  FFMA.FTZ R0, R0, R250, R208 ;  /* 0x000000fa00007223 */ /* 0x000fe400000100d0 */
[----:B------:R-:W-:Y:S01]  /*fc70*/  FFMA.FTZ R93, R93, R251, R186 ;  /* 0x000000fb5d5d7223 */ /* 0x000fe200000100ba */
[C---:B------:R-:W-:Y:S04]  /*fc80*/  HMMA.16816.F32 R8, R56.reuse, R104, R8 ;  /* 0x000000683808723c */ /* 0x040fe80000001808 */
[----:B------:R1:W-:Y:S04]  /*fc90*/  MUFU.EX2 R141, R81 ;  /* 0x00000051008d7308 */ /* 0x0003e80000000800 */
[-C--:B------:R-:W-:Y:S06]  /*fca0*/  HMMA.16816.F32 R12, R56, R106.reuse, R12 ;  /* 0x0000006a380c723c */ /* 0x080fec000000180c */
[----:B------:R-:W-:Y:S02]  /*fcb0*/  MUFU.EX2 R187, R123 ;  /* 0x0000007b00bb7308 */ /* 0x000fe40000000800 */
[C---:B------:R-:W-:Y:S08]  /*fcc0*/  HMMA.16816.F32 R16, R44.reuse, R106, R16 ;  /* 0x0000006a2c10723c */ /* 0x040ff00000001810 */
[-C--:B------:R-:W-:Y:S01]  /*fcd0*/  HMMA.16816.F32 R84, R44, R108.reuse, R84 ;  /* 0x0000006c2c54723c */ /* 0x080fe20000001854 */
[----:B------:R-:W-:Y:S01]  /*fce0*/  MUFU.EX2 R145, R121 ;  /* 0x0000007900917308 */ /* 0x000fe20000000800 */
[----:B-1----:R-:W-:Y:S06]  /*fcf0*/  LDSM.16.MT88.4 R80, [R190+0x1000] ;  /* 0x00100000be50783b */ /* 0x002fec0000004200 */
[C---:B------:R-:W-:Y:S03]  /*fd00*/  HMMA.16816.F32 R88, R56.reuse, R108, R88 ;  /* 0x0000006c3858723c */ /* 0x040fe60000001858 */
[----:B------:R1:W-:Y:S05]  /*fd10*/  MUFU.EX2 R144, R122 ;  /* 0x0000007a00907308 */ /* 0x0003ea0000000800 */
[-C--:B------:R-:W-:Y:S05]  /*fd20*/  HMMA.16816.F32 R20, R56, R110.reuse, R20 ;  /* 0x0000006e3814723c */ /* 0x080fea0000001814 */
[----:B------:R4:W-:Y:S03]  /*fd30*/  MUFU.EX2 R135, R3 ;  /* 0x0000000300877308 */ /* 0x0009e60000000800 */
[C---:B------:R-:W-:Y:S07]  /*fd40*/  HMMA.16816.F32 R32, R44.reuse, R110, R32 ;  /* 0x0000006e2c20723c */ /* 0x040fee0000001820 */
[----:B------:R-:W5:Y:S01]  /*fd50*/  MUFU.EX2 R140, R99 ;  /* 0x00000063008c7308 */ /* 0x000f620000000800 */
[-C--:B------:R-:W-:Y:S01]  /*fd60*/  HMMA.16816.F32 R36, R44, R60.reuse, R36 ;  /* 0x0000003c2c24723c */ /* 0x080fe20000001824 */
[----:B-1----:R-:W-:Y:S07]  /*fd70*/  LDSM.16.MT88.4 R120, [R193+0x2000] ;  /* 0x00200000c178783b */ /* 0x002fee0000004200 */
[C---:B------:R-:W-:Y:S01]  /*fd80*/  HMMA.16816.F32 R48, R56.reuse, R60, R48 ;  /* 0x0000003c3830723c */ /* 0x040fe20000001830 */
[----:B------:R-:W-:Y:S03]  /*fd90*/  MUFU.EX2 R171, R181 ;  /* 0x000000b500ab7308 */ /* 0x000fe60000000800 */
[----:B----4-:R-:W-:Y:S04]  /*fda0*/  FADD.FTZ R3, R217, R112 ;  /* 0x00000070d9037221 */ /* 0x010fe80000010000 */
[-C--:B------:R-:W-:Y:S03]  /*fdb0*/  HMMA.16816.F32 R52, R56, R62.reuse, R52 ;  /* 0x0000003e3834723c */ /* 0x080fe60000001834 */
[----:B------:R1:W-:Y:S05]  /*fdc0*/  MUFU.EX2 R181, R113 ;  /* 0x0000007100b57308 */ /* 0x0003ea0000000800 */
[C---:B------:R-:W-:Y:S01]  /*fdd0*/  HMMA.16816.F32 R64, R44.reuse, R62, R64 ;  /* 0x0000003e2c40723c */ /* 0x040fe20000001840 */
[----:B------:R-:W4:Y:S04]  /*fde0*/  LDSM.16.MT88.4 R60, [R193+0x1000] ;  /* 0x00100000c13c783b */ /* 0x000f280000004200 */
[----:B------:R-:W-:Y:S03]  /*fdf0*/  MUFU.EX2 R143, R119 ;  /* 0x00000077008f7308 */ /* 0x000fe60000000800 */
[-C--:B---3--:R-:W-:Y:S07]  /*fe00*/  HMMA.16816.F32 R68, R44, R72.reuse, R68 ;  /* 0x000000482c44723c */ /* 0x088fee0000001844 */
[----:B------:R-:W3:Y:S01]  /*fe10*/  MUFU.EX2 R169, R118 ;  /* 0x0000007600a97308 */ /* 0x000ee20000000800 */
[C---:B------:R-:W-:Y:S01]  /*fe20*/  HMMA.16816.F32 R24, R56.reuse, R72, R24 ;  /* 0x000000483818723c */ /* 0x040fe20000001818 */
[----:B-1----:R-:W-:Y:S07]  /*fe30*/  LDSM.16.MT88.4 R112, [R189+0x2000] ;  /* 0x00200000bd70783b */ /* 0x002fee0000004200 */
[-C--:B------:R-:W-:Y:S01]  /*fe40*/  HMMA.16816.F32 R28, R56, R74.reuse, R28 ;  /* 0x0000004a381c723c */ /* 0x080fe2000000181c */
[----:B------:R-:W-:Y:S06]  /*fe50*/  MUFU.EX2 R186, R158 ;  /* 0x0000009e00ba7308 */ /* 0x000fec0000000800 */
[----:B-----5:R-:W-:Y:S01]  /*fe60*/  F2FP.PACK_AB R59, R140, R141 ;  /* 0x0000008d8c3b723e */ /* 0x020fe200000000ff */
[----:B------:R-:W-:Y:S01]  /*fe70*/  HMMA.16816.F32 R40, R44, R74, R40 ;  /* 0x0000004a2c28723c */ /* 0x000fe20000001828 */
[----:B------:R-:W1:Y:S02]  /*fe80*/  LDSM.16.MT88.4 R72, [R192+0x1000] ;  /* 0x00100000c048783b */ /* 0x000e640000004200 */
[----:B------:R-:W5:Y:S01]  /*fe90*/  MUFU.EX2 R163, R184 ;  /* 0x000000b800a37308 */ /* 0x000f620000000800 */
[----:B------:R-:W-:Y:S02]  /*fea0*/  FADD.FTZ R57, R214, R94 ;  /* 0x0000005ed6397221 */ /* 0x000fe40000010000 */
[----:B------:R-:W-:Y:S01]  /*feb0*/  FADD.FTZ R56, R210, R93 ;  /* 0x0000005dd2387221 */ /* 0x000fe20000010000 */
[----:B------:R-:W-:Y:S01]  /*fec0*/  F2FP.PACK_AB R44, R243, R239 ;  /* 0x000000eff32c723e */ /* 0x000fe200000000ff */
[----:B------:R-:W-:Y:S01]  /*fed0*/  FADD.FTZ R94, R209, R0 ;  /* 0x00000000d15e7221 */ /* 0x000fe20000010000 */
[----:B------:R-:W-:Y:S03]  /*fee0*/  F2FP.PACK_AB R45, R242, R234 ;  /* 0x000000eaf22d723e */ /* 0x000fe600000000ff */
[----:B------:R-:W-:Y:S01]  /*fef0*/  F2FP.PACK_AB R46, R230, R245 ;  /* 0x000000f5e62e723e */ /* 0x000fe200000000ff */
[----:B------:R-:W-:Y:S01]  /*ff00*/  FADD.FTZ R93, R221, R57 ;  /* 0x00000039dd5d7221 */ /* 0x000fe20000010000 */
[----:B------:R-:W-:Y:S01]  /*ff10*/  F2FP.PACK_AB R47, R218, R219 ;  /* 0x000000dbda2f723e */ /* 0x000fe200000000ff */
[----:B------:R-:W-:Y:S01]  /*ff20*/  MUFU.EX2 R162, R182 ;  /* 0x000000b600a27308 */ /* 0x000fe20000000800 */
[----:B---3--:R-:W-:Y:S01]  /*ff30*/  F2FP.PACK_AB R58, R169, R146 ;  /* 0x00000092a93a723e */ /* 0x008fe200000000ff */
[----:B------:R-:W-:Y:S01]  /*ff40*/  FADD.FTZ R0, R216, R3 ;  /* 0x00000003d8007221 */ /* 0x000fe20000010000 */
[----:B------:R-:W-:Y:S01]  /*ff50*/  F2FP.PACK_AB R57, R142, R135 ;  /* 0x000000878e39723e */ /* 0x000fe200000000ff */
[----:B------:R-:W-:Y:S01]  /*ff60*/  FADD.FTZ R3, R215, R56 ;  /* 0x00000038d7037221 */ /* 0x000fe20000010000 */
[----:B------:R-:W-:Y:S01]  /*ff70*/  F2FP.PACK_AB R56, R143, R147 ;  /* 0x000000938f38723e */ /* 0x000fe200000000ff */
[-C--:B--2---:R-:W-:Y:S03]  /*ff80*/  HMMA.16816.F32 R4, R44, R76.reuse, R4 ;  /* 0x0000004c2c04723c */ /* 0x084fe60000001804 */
[----:B------:R-:W-:Y:S01]  /*ff90*/  FADD.FTZ R0, R247, R0 ;  /* 0x00000000f7007221 */ /* 0x000fe20000010000 */
[----:B------:R-:W2:Y:S01]  /*ffa0*/  MUFU.EX2 R161, R164 ;  /* 0x000000a400a17308 */ /* 0x000ea20000000800 */
[----:B------:R-:W-:Y:S01]  /*ffb0*/  FADD.FTZ R3, R244, R3 ;  /* 0x00000003f4037221 */ /* 0x000fe20000010000 */
[----:B-----5:R-:W-:Y:S02]  /*ffc0*/  F2FP.PACK_AB R150, R163, R165 ;  /* 0x000000a5a396723e */ /* 0x020fe400000000ff */
[C---:B------:R-:W-:Y:S04]  /*ffd0*/  HMMA.16816.F32 R8, R56.reuse, R76, R8 ;  /* 0x0000004c3808723c */ /* 0x040fe80000001808 */
[----:B------:R-:W-:Y:S02]  /*ffe0*/  FADD.FTZ R3, R133, R3 ;  /* 0x0000000385037221 */ /* 0x000fe40000010000 */
[----:B------:R-:W-:Y:S02]  /*fff0*/  MUFU.EX2 R168, R117 ;  /* 0x0000007500a87308 */ /* 0x000fe40000000800 */
[-C--:B------:R-:W-:Y:S04]  /*10000*/  HMMA.16816.F32 R12, R56, R78.reuse, R12 ;  /* 0x0000004e380c723c */ /* 0x080fe8000000180c */
[----:B------:R-:W-:Y:S04]  /*10010*/  FADD.FTZ R3, R220, R3 ;  /* 0x00000003dc037221 */ /* 0x000fe80000010000 */
[C---:B------:R-:W-:Y:S01]  /*10020*/  HMMA.16816.F32 R16, R44.reuse, R78, R16 ;  /* 0x0000004e2c10723c */ /* 0x040fe20000001810 */
[----:B------:R-:W-:Y:S01]  /*10030*/  LDSM.16.MT88.4 R76, [R193+0x1800] ;  /* 0x00180000c14c783b */ /* 0x000fe20000004200 */
[----:B------:R-:W-:Y:S02]  /*10040*/  MUFU.EX2 R172, R116 ;  /* 0x0000007400ac7308 */ /* 0x000fe40000000800 */
[----:B--2---:R-:W-:Y:S01]  /*10050*/  F2FP.PACK_AB R151, R161, R162 ;  /* 0x000000a2a197723e */ /* 0x004fe200000000ff */
[----:B------:R-:W-:Y:S03]  /*10060*/  FADD.FTZ R3, R225, R3 ;  /* 0x00000003e1037221 */ /* 0x000fe60000010000 */
[-C--:B----4-:R-:W-:Y:S04]  /*10070*/  HMMA.16816.F32 R84, R44, R60.reuse, R84 ;  /* 0x0000003c2c54723c */ /* 0x090fe80000001854 */
[----:B------:R-:W-:Y:S01]  /*10080*/  MUFU.EX2 R160, R124 ;  /* 0x0000007c00a07308 */ /* 0x000fe20000000800 */
[----:B------:R-:W-:Y:S03]  /*10090*/  FADD.FTZ R3, R233, R3 ;  /* 0x00000003e9037221 */ /* 0x000fe60000010000 */
[C---:B------:R-:W-:Y:S06]  /*100a0*/  HMMA.16816.F32 R88, R56.reuse, R60, R88 ;  /* 0x0000003c3858723c */ /* 0x040fec0000001858 */
[----:B------:R-:W-:Y:S02]  /*100b0*/  MUFU.EX2 R159, R125 ;  /* 0x0000007d009f7308 */ /* 0x000fe40000000800 */
[-C--:B------:R-:W-:Y:S08]  /*100c0*/  HMMA.16816.F32 R20, R56, R62.reuse, R20 ;  /* 0x0000003e3814723c */ /* 0x080ff00000001814 */
[C---:B------:R-:W-:Y:S01]  /*100d0*/  HMMA.16816.F32 R32, R44.reuse, R62, R32 ;  /* 0x0000003e2c20723c */ /* 0x040fe20000001820 */
[----:B------:R-:W2:Y:S01]  /*100e0*/  LDSM.16.MT88.4 R60, [R189+0x1800] ;  /* 0x00180000bd3c783b */ /* 0x000ea20000004200 */
[----:B------:R-:W-:Y:S06]  /*100f0*/  MUFU.EX2 R158, R129 ;  /* 0x00000081009e7308 */ /* 0x000fec0000000800 */
[-C--:B------:R-:W-:Y:S04]  /*10100*/  HMMA.16816.F32 R36, R44, R80.reuse, R36 ;  /* 0x000000502c24723c */ /* 0x080fe80000001824 */
[----:B------:R-:W3:Y:S04]  /*10110*/  MUFU.EX2 R157, R130 ;  /* 0x00000082009d7308 */ /* 0x000ee80000000800 */
[C---:B------:R-:W-:Y:S06]  /*10120*/  HMMA.16816.F32 R48, R56.reuse, R80, R48 ;  /* 0x000000503830723c */ /* 0x040fec0000001830 */
[----:B------:R-:W-:Y:S02]  /*10130*/  MUFU.EX2 R156, R131 ;  /* 0x00000083009c7308 */ /* 0x000fe40000000800 */
[-C--:B------:R-:W-:Y:S08]  /*10140*/  HMMA.16816.F32 R52, R56, R82.reuse, R52 ;  /* 0x000000523834723c */ /* 0x080ff00000001834 */
[C---:B------:R-:W-:Y:S01]  /*10150*/  HMMA.16816.F32 R64, R44.reuse, R82, R64 ;  /* 0x000000522c40723c */ /* 0x040fe20000001840 */
[----:B------:R-:W4:Y:S03]  /*10160*/  LDSM.16.MT88.4 R80, [R190+0x1800] ;  /* 0x00180000be50783b */ /* 0x000f260000004200 */
[----:B---3--:R-:W-:Y:S04]  /*10170*/  F2FP.PACK_AB R152, R157, R158 ;  /* 0x0000009e9d98723e */ /* 0x008fe800000000ff */
[-C--:B-1----:R-:W-:Y:S08]  /*10180*/  HMMA.16816.F32 R68, R44, R72.reuse, R68 ;  /* 0x000000482c44723c */ /* 0x082ff00000001844 */
[C---:B------:R-:W-:Y:S07]  /*10190*/  HMMA.16816.F32 R24, R56.reuse, R72, R24 ;  /* 0x000000483818723c */ /* 0x040fee0000001818 */
[----:B------:R-:W-:Y:S01]  /*101a0*/  FADD.FTZ R72, R232, R94 ;  /* 0x0000005ee8487221 */ /* 0x000fe20000010000 */
[-C--:B------:R-:W-:Y:S04]  /*101b0*/  HMMA.16816.F32 R28, R56, R74.reuse, R28 ;  /* 0x0000004a381c723c */ /* 0x080fe8000000181c */
[----:B------:R-:W-:Y:S02]  /*101c0*/  FADD.FTZ R99, R231, R72 ;  /* 0x00000048e7637221 */ /* 0x000fe40000010000 */
[----:B------:R-:W-:Y:S01]  /*101d0*/  FADD.FTZ R94, R132, R0 ;  /* 0x00000000845e7221 */ /* 0x000fe20000010000 */
[----:B------:R-:W-:Y:S01]  /*101e0*/  F2FP.PACK_AB R58, R181, R178 ;  /* 0x000000b2b53a723e */ /* 0x000fe200000000ff */
[----:B------:R-:W-:Y:S01]  /*101f0*/  HMMA.16816.F32 R40, R44, R74, R40 ;  /* 0x0000004a2c28723c */ /* 0x000fe20000001828 */
[----:B------:R-:W1:Y:S03]  /*10200*/  LDSM.16.MT88.4 R72, [R192+0x1800] ;  /* 0x00180000c048783b */ /* 0x000e660000004200 */
[----:B------:R-:W-:Y:S01]  /*10210*/  FADD.FTZ R56, R246, R93 ;  /* 0x0000005df6387221 */ /* 0x000fe20000010000 */
[----:B------:R-:W-:Y:S01]  /*10220*/  F2FP.PACK_AB R57, R144, R145 ;  /* 0x000000919039723e */ /* 0x000fe200000000ff */
[----:B------:R-:W-:Y:S01]  /*10230*/  FADD.FTZ R0, R212, R99 ;  /* 0x00000063d4007221 */ /* 0x000fe20000010000 */
[----:B------:R-:W-:Y:S01]  /*10240*/  F2FP.PACK_AB R44, R180, R171 ;  /* 0x000000abb42c723e */ /* 0x000fe200000000ff */
[----:B------:R-:W-:Y:S01]  /*10250*/  FADD.FTZ R93, R134, R56 ;  /* 0x00000038865d7221 */ /* 0x000fe20000010000 */
[----:B------:R-:W-:Y:S03]  /*10260*/  F2FP.PACK_AB R45, R173, R170 ;  /* 0x000000aaad2d723e */ /* 0x000fe600000000ff */
[----:B------:R-:W-:Y:S01]  /*10270*/  F2FP.PACK_AB R46, R213, R179 ;  /* 0x000000b3d52e723e */ /* 0x000fe200000000ff */
[----:B------:R-:W-:Y:S01]  /*10280*/  FADD.FTZ R0, R185, R0 ;  /* 0x00000000b9007221 */ /* 0x000fe20000010000 */
[----:B------:R-:W-:Y:S02]  /*10290*/  F2FP.PACK_AB R47, R187, R186 ;  /* 0x000000babb2f723e */ /* 0x000fe400000000ff */
[----:B------:R-:W-:Y:S01]  /*102a0*/  F2FP.PACK_AB R56, R172, R168 ;  /* 0x000000a8ac38723e */ /* 0x000fe200000000ff */
[----:B------:R-:W-:Y:S01]  /*102b0*/  FADD.FTZ R0, R229, R0 ;  /* 0x00000000e5007221 */ /* 0x000fe20000010000 */
[----:B------:R-:W-:Y:S02]  /*102c0*/  F2FP.PACK_AB R59, R159, R160 ;  /* 0x000000a09f3b723e */ /* 0x000fe400000000ff */
[----:B------:R-:W-:Y:S01]  /*102d0*/  MOV R99, R2 ;  /* 0x0000000200637202 */ /* 0x000fe20000000f00 */
[-C--:B--2---:R-:W-:Y:S03]  /*102e0*/  HMMA.16816.F32 R4, R44, R60.reuse, R4 ;  /* 0x0000003c2c04723c */ /* 0x084fe60000001804 */
[----:B------:R-:W-:Y:S05]  /*102f0*/  FADD.FTZ R0, R228, R0 ;  /* 0x00000000e4007221 */ /* 0x000fea0000010000 */
[C---:B------:R-:W-:Y:S01]  /*10300*/  HMMA.16816.F32 R8, R56.reuse, R60, R8 ;  /* 0x0000003c3808723c */ /* 0x040fe20000001808 */
[----:B------:R-:W-:Y:S07]  /*10310*/  MUFU.EX2 R60, R92 ;  /* 0x0000005c003c7308 */ /* 0x000fee0000000800 */
[-C--:B------:R-:W-:Y:S03]  /*10320*/  HMMA.16816.F32 R12, R56, R62.reuse, R12 ;  /* 0x0000003e380c723c */ /* 0x080fe6000000180c */
[----:B------:R-:W2:Y:S05]  /*10330*/  MUFU.EX2 R61, R128 ;  /* 0x00000080003d7308 */ /* 0x000eaa0000000800 */
[C---:B------:R-:W-:Y:S05]  /*10340*/  HMMA.16816.F32 R16, R44.reuse, R62, R16 ;  /* 0x0000003e2c10723c */ /* 0x040fea0000001810 */
[----:B------:R-:W-:Y:S03]  /*10350*/  MUFU.EX2 R62, R127 ;  /* 0x0000007f003e7308 */ /* 0x000fe60000000800 */
[-C--:B------:R-:W-:Y:S07]  /*10360*/  HMMA.16816.F32 R84, R44, R76.reuse, R84 ;  /* 0x0000004c2c54723c */ /* 0x080fee0000001854 */
[----:B------:R-:W3:Y:S01]  /*10370*/  MUFU.EX2 R63, R126 ;  /* 0x0000007e003f7308 */ /* 0x000ee20000000800 */
[C---:B------:R-:W-:Y:S04]  /*10380*/  HMMA.16816.F32 R88, R56.reuse, R76, R88 ;  /* 0x0000004c3858723c */ /* 0x040fe80000001858 */
[----:B--2---:R-:W-:Y:S04]  /*10390*/  F2FP.PACK_AB R155, R60, R61 ;  /* 0x0000003d3c9b723e */ /* 0x004fe800000000ff */
[-C--:B------:R-:W-:Y:S01]  /*103a0*/  HMMA.16816.F32 R20, R56, R78.reuse, R20 ;  /* 0x0000004e3814723c */ /* 0x080fe20000001814 */
[----:B------:R-:W2:Y:S07]  /*103b0*/  MUFU.EX2 R76, R98 ;  /* 0x00000062004c7308 */ /* 0x000eae0000000800 */
[C---:B------:R-:W-:Y:S04]  /*103c0*/  HMMA.16816.F32 R32, R44.reuse, R78, R32 ;  /* 0x0000004e2c20723c */ /* 0x040fe80000001820 */
[----:B---3--:R-:W-:Y:S04]  /*103d0*/  F2FP.PACK_AB R153, R62, R63 ;  /* 0x0000003f3e99723e */ /* 0x008fe800000000ff */
[-C--:B----4-:R-:W-:Y:S08]  /*103e0*/  HMMA.16816.F32 R36, R44, R80.reuse, R36 ;  /* 0x000000502c24723c */ /* 0x090ff00000001824 */
[C---:B------:R-:W-:Y:S04]  /*103f0*/  HMMA.16816.F32 R48, R56.reuse, R80, R48 ;  /* 0x000000503830723c */ /* 0x040fe80000001830 */
[----:B--2---:R-:W-:Y:S02]  /*10400*/  F2FP.PACK_AB R154, R76, R156 ;  /* 0x0000009c4c9a723e */ /* 0x004fe400000000ff */
[----:B------:R-:W-:Y:S02]  /*10410*/  MOV R98, R95 ;  /* 0x0000005f00627202 */ /* 0x000fe40000000f00 */
[-C--:B------:R-:W-:Y:S08]  /*10420*/  HMMA.16816.F32 R52, R56, R82.reuse, R52 ;  /* 0x000000523834723c */ /* 0x080ff00000001834 */
[C---:B------:R-:W-:Y:S08]  /*10430*/  HMMA.16816.F32 R64, R44.reuse, R82, R64 ;  /* 0x000000522c40723c */ /* 0x040ff00000001840 */
[-C--:B-1----:R-:W-:Y:S08]  /*10440*/  HMMA.16816.F32 R68, R44, R72.reuse, R68 ;  /* 0x000000482c44723c */ /* 0x082ff00000001844 */
[C---:B------:R-:W-:Y:S08]  /*10450*/  HMMA.16816.F32 R24, R56.reuse, R72, R24 ;  /* 0x000000483818723c */ /* 0x040ff00000001818 */
[-C--:B------:R-:W-:Y:S07]  /*10460*/  HMMA.16816.F32 R28, R56, R74.reuse, R28 ;  /* 0x0000004a381c723c */ /* 0x080fee000000181c */
[----:B------:R-:W-:Y:S01]  /*10470*/  FADD.FTZ R57, R223, R94 ;  /* 0x0000005edf397221 */ /* 0x000fe20000010000 */
[----:B------:R-:W-:Y:S04]  /*10480*/  HMMA.16816.F32 R40, R44, R74, R40 ;  /* 0x0000004a2c28723c */ /* 0x000fe80000001828 */
[----:B------:R-:W-:Y:S01]  /*10490*/  FADD.FTZ R56, R222, R93 ;  /* 0x0000005dde387221 */ /* 0x000fe20000010000 */
[----:B------:R-:W-:Y:S02]  /*104a0*/  MOV R93, R96 ;  /* 0x00000060005d7202 */ /* 0x000fe40000000f00 */
[----:B------:R-:W-:Y:S01]  /*104b0*/  FADD.FTZ R44, R227, R57 ;  /* 0x00000039e32c7221 */ /* 0x000fe20000010000 */
[-C--:B------:R-:W-:Y:S01]  /*104c0*/  HMMA.16816.F32 R100, R148, R112.reuse, R4 ;  /* 0x000000709464723c */ /* 0x080fe20000001804 */
[----:B------:R-:W1:Y:S04]  /*104d0*/  LDSM.16.MT88.4 R4, [R192+0x2000] ;  /* 0x00200000c004783b */ /* 0x000e680000004200 */
[----:B------:R-:W-:Y:S03]  /*104e0*/  FADD.FTZ R45, R226, R56 ;  /* 0x00000038e22d7221 */ /* 0x000fe60000010000 */
        /* <DEDUP_REMOVED lines=61> */
[----:B------:R-:W-:Y:S02]  /*108c0*/  FADD.FTZ R0, R60, R0 ;  /* 0x000000003c007221 */ /* 0x000fe40000010000 */
[----:B------:R-:W-:Y:S02]  /*108d0*/  FADD.FTZ R3, R156, R3 ;  /* 0x000000039c037221 */ /* 0x000fe40000010000 */
[----:B------:R-:W-:Y:S01]  /*108e0*/  FADD.FTZ R238, R163, R5 ;  /* 0x00000005a3ee7221 */ /* 0x000fe20000010000 */
[----:B------:R1:W-:Y:S01]  /*108f0*/  STL [R1], R0 ;  /* 0x0000000001007387 */ /* 0x0003e20000100800 */
[----:B------:R-:W-:Y:S02]  /*10900*/  FADD.FTZ R240, R161, R4 ;  /* 0x00000004a1f07221 */ /* 0x000fe40000010000 */
[----:B------:R-:W-:Y:S01]  /*10910*/  FADD.FTZ R251, R76, R3 ;  /* 0x000000034cfb7221 */ /* 0x000fe20000010000 */
[----:B-1----:R-:W-:Y:S01]  /*10920*/  MOV R0, R97 ;  /* 0x0000006100007202 */ /* 0x002fe20000000f00 */
[----:B------:R-:W-:-:S05]  /*10930*/  @P0 BRA `(.L_x_2614) ;  /* 0xffffccf000000947 */ /* 0x000fca000383ffff */
.L_x_2603:
[----:B------:R-:W2:Y:S02]  /*10940*/  LDL R2, [R1+0x4] ;  /* 0x0000040001027983 */ /* 0x000ea40000100800 */
[----:B--2---:R-:W-:-:S13]  /*10950*/  ISETP.GE.AND P0, PT, R206, R2, PT ;  /* 0x00000002ce00720c */ /* 0x004fda0003f06270 */
[----:B------:R-:W-:Y:S05]  /*10960*/  @!P0 BRA `(.L_x_2615) ;  /* 0x0000504000008947 */ /* 0x000fea0003800000 */
[----:B------:R-:W-:Y:S01]  /*10970*/  IMAD.MOV.U32 R94, RZ, RZ, R96 ;  /* 0x000000ffff5e7224 */ /* 0x000fe200078e0060 */
[----:B------:R-:W-:Y:S01]  /*10980*/  MOV R99, R61 ;  /* 0x0000003d00637202 */ /* 0x000fe20000000f00 */
[----:B------:R-:W-:Y:S01]  /*10990*/  IMAD.MOV.U32 R93, RZ, RZ, R97 ;  /* 0x000000ffff5d7224 */ /* 0x000fe200078e0061 */
[----:B------:R-:W-:Y:S02]  /*109a0*/  MOV R98, R95 ;  /* 0x0000005f00627202 */ /* 0x000fe40000000f00 */
.L_x_2643:
        /* <DEDUP_REMOVED lines=37> */
.L_x_2754:
[-C--:B------:R-:W-:Y:S01]  /*10c00*/  HMMA.16816.F32 R4, R80, R16.reuse, RZ ;  /* 0x000000105004723c */ /* 0x080fe200000018ff */
[----:B------:R-:W3:Y:S01]  /*10c10*/  LDL R92, [R1+0x4] ;  /* 0x00000400015c7983 */ /* 0x000ee20000100800 */
[----:B------:R-:W-:Y:S01]  /*10c20*/  BSSY B0, `(.L_x_2617) ;  /* 0x00000c3000007945 */ /* 0x000fe20003800000 */
[----:B------:R-:W-:Y:S02]  /*10c30*/  ISETP.GE.AND P2, PT, R205, c[0x0][0x1d4], PT ;  /* 0x00007500cd007a0c */ /* 0x000fe40003f46270 */
[----:B------:R-:W4:Y:S03]  /*10c40*/  SHFL.IDX PT, R2, R0, RZ, 0x181f ;  /* 0x00181fff00027589 */ /* 0x000f2600000e0000 */
[C---:B------:R-:W-:Y:S05]  /*10c50*/  HMMA.16816.F32 R8, R76.reuse, R16, RZ ;  /* 0x000000104c08723c */ /* 0x040fea00000018ff */
[----:B------:R-:W5:Y:S03]  /*10c60*/  SHFL.IDX PT, R3, R0, 0x1, 0x181f ;  /* 0x00381f0000037f89 */ /* 0x000f6600000e0000 */
[-C--:B------:R-:W-:Y:S05]  /*10c70*/  HMMA.16816.F32 R12, R76, R18.reuse, RZ ;  /* 0x000000124c0c723c */ /* 0x080fea00000018ff */
[----:B------:R-:W1:Y:S03]  /*10c80*/  SHFL.IDX PT, R55, R52, 0x1, 0x181f ;  /* 0x00381f0034377f89 */ /* 0x000e6600000e0000 */
[C---:B------:R-:W-:Y:S05]  /*10c90*/  HMMA.16816.F32 R16, R80.reuse, R18, RZ ;  /* 0x000000125010723c */ /* 0x040fea00000018ff */
[----:B------:R-:W2:Y:S03]  /*10ca0*/  SHFL.IDX PT, R53, R0, 0x2, 0x181f ;  /* 0x00581f0000357f89 */ /* 0x000ea600000e0000 */
[-C--:B------:R-:W-:Y:S05]  /*10cb0*/  HMMA.16816.F32 R20, R80, R32.reuse, RZ ;  /* 0x000000205014723c */ /* 0x080fea00000018ff */
[----:B------:R-:W-:Y:S03]  /*10cc0*/  SHFL.IDX PT, R56, R52, 0x2, 0x181f ;  /* 0x00581f0034387f89 */ /* 0x000fe600000e0000 */
[C---:B------:R-:W-:Y:S05]  /*10cd0*/  HMMA.16816.F32 R24, R76.reuse, R32, RZ ;  /* 0x000000204c18723c */ /* 0x040fea00000018ff */
[----:B------:R-:W1:Y:S03]  /*10ce0*/  SHFL.IDX PT, R54, R0, 0x3, 0x181f ;  /* 0x00781f0000367f89 */ /* 0x000e6600000e0000 */
[-C--:B------:R-:W-:Y:S05]  /*10cf0*/  HMMA.16816.F32 R28, R76, R34.reuse, RZ ;  /* 0x000000224c1c723c */ /* 0x080fea00000018ff */
[----:B------:R-:W-:Y:S03]  /*10d00*/  SHFL.IDX PT, R69, R52, 0x3, 0x181f ;  /* 0x00781f0034457f89 */ /* 0x000fe600000e0000 */
[C---:B------:R-:W-:Y:S05]  /*10d10*/  HMMA.16816.F32 R32, R80.reuse, R34, RZ ;  /* 0x000000225020723c */ /* 0x040fea00000018ff */
[----:B------:R1:W-:Y:S03]  /*10d20*/  SHFL.IDX PT, R73, R52, 0x4, 0x181f ;  /* 0x00981f0034497f89 */ /* 0x0003e600000e0000 */
[-C--:B------:R-:W-:Y:S05]  /*10d30*/  HMMA.16816.F32 R36, R80, R48.reuse, RZ ;  /* 0x000000305024723c */ /* 0x080fea00000018ff */
[----:B------:R-:W1:Y:S03]  /*10d40*/  SHFL.IDX PT, R0, R0, 0x4, 0x181f ;  /* 0x00981f0000007f89 */ /* 0x000e6600000e0000 */
[C---:B------:R-:W-:Y:S08]  /*10d50*/  HMMA.16816.F32 R40, R76.reuse, R48, RZ ;  /* 0x000000304c28723c */ /* 0x040ff000000018ff */
[-C--:B------:R-:W-:Y:S08]  /*10d60*/  HMMA.16816.F32 R44, R76, R50.reuse, RZ ;  /* 0x000000324c2c723c */ /* 0x080ff000000018ff */
[C---:B------:R-:W-:Y:S04]  /*10d70*/  HMMA.16816.F32 R48, R80.reuse, R50, RZ ;  /* 0x000000325030723c */ /* 0x040fe800000018ff */
[-C--:B----4-:R-:W-:Y:S02]  /*10d80*/  IADD3 R2, P0, R2, R58.reuse, RZ ;  /* 0x0000003a02027210 */ /* 0x090fe40007f1e0ff */
[-C--:B-----5:R-:W-:Y:S03]  /*10d90*/  IADD3 R62, P1, R3, R58.reuse, RZ ;  /* 0x0000003a033e7210 */ /* 0x0a0fe60007f3e0ff */
[--C-:B--2---:R-:W-:Y:S03]  /*10da0*/  IMAD.X R3, R57, 0x1, R68.reuse, P0 ;  /* 0x0000000139037824 */ /* 0x104fe600000e0644 */
[--C-:B-1----:R-:W-:Y:S01]  /*10db0*/  IMAD.X R63, R55, 0x1, R68.reuse, P1 ;  /* 0x00000001373f7824 */ /* 0x102fe200008e0644 */
[-C--:B------:R-:W-:Y:S01]  /*10dc0*/  IADD3 R60, P0, R53, R58.reuse, RZ ;  /* 0x0000003a353c7210 */ /* 0x080fe20007f1e0ff */
[----:B------:R1:W-:Y:S01]  /*10dd0*/  LDGSTS.E.BYPASS.LTC128B.128 [R207+0x100], [R2.64], !P2 ;  /* 0x0010000002cf7fae */ /* 0x0003e2000d101d46 */
[-C--:B------:R-:W-:Y:S02]  /*10de0*/  IADD3 R70, P1, R54, R58.reuse, RZ ;  /* 0x0000003a36467210 */ /* 0x080fe40007f3e0ff */
[-C--:B------:R-:W-:Y:S01]  /*10df0*/  HMMA.16816.F32 R52, R80, R64.reuse, RZ ;  /* 0x000000405034723c */ /* 0x080fe200000018ff */
[--C-:B------:R-:W-:Y:S01]  /*10e00*/  IMAD.X R61, R56, 0x1, R68.reuse, P0 ;  /* 0x00000001383d7824 */ /* 0x100fe200000e0644 */
[----:B------:R-:W-:Y:S01]  /*10e10*/  IADD3 R72, P0, R0, R58, RZ ;  /* 0x0000003a00487210 */ /* 0x000fe20007f1e0ff */
[--C-:B------:R-:W-:Y:S02]  /*10e20*/  IMAD.X R71, R69, 0x1, R68.reuse, P1 ;  /* 0x0000000145477824 */ /* 0x100fe400008e0644 */
[----:B------:R2:W-:Y:S02]  /*10e30*/  LDGSTS.E.BYPASS.LTC128B.128 [R207+0x900], [R62.64], !P2 ;  /* 0x009000003ecf7fae */ /* 0x0005e4000d101d46 */
[----:B------:R-:W-:Y:S01]  /*10e40*/  IMAD.X R73, R73, 0x1, R68, P0 ;  /* 0x0000000149497824 */ /* 0x000fe200000e0644 */
[C---:B------:R-:W-:Y:S05]  /*10e50*/  HMMA.16816.F32 R56, R76.reuse, R64, RZ ;  /* 0x000000404c38723c */ /* 0x040fea00000018ff */
[----:B------:R2:W-:Y:S08]  /*10e60*/  LDGSTS.E.BYPASS.LTC128B.128 [R207+0x1100], [R60.64], !P2 ;  /* 0x011000003ccf7fae */ /* 0x0005f0000d101d46 */
[----:B------:R4:W-:Y:S08]  /*10e70*/  LDGSTS.E.BYPASS.LTC128B.128 [R207+0x1900], [R70.64], !P2 ;  /* 0x0190000046cf7fae */ /* 0x0009f0000d101d46 */
[----:B------:R5:W-:Y:S08]  /*10e80*/  LDGSTS.E.BYPASS.LTC128B.128 [R207+0x2100], [R72.64], !P2 ;  /* 0x0210000048cf7fae */ /* 0x000bf0000d101d46 */
[----:B------:R-:W0:Y:S01]  /*10e90*/  LDGDEPBAR ;  /* 0x00000000000079af */ /* 0x000e220000000000 */
[-C--:B--2---:R-:W-:Y:S08]  /*10ea0*/  HMMA.16816.F32 R60, R76, R66.reuse, RZ ;  /* 0x000000424c3c723c */ /* 0x084ff000000018ff */
[C---:B------:R-:W-:Y:S08]  /*10eb0*/  HMMA.16816.F32 R64, R80.reuse, R66, RZ ;  /* 0x000000425040723c */ /* 0x040ff000000018ff */
[-C--:B----4-:R-:W-:Y:S08]  /*10ec0*/  HMMA.16816.F32 R68, R80, R156.reuse, RZ ;  /* 0x0000009c5044723c */ /* 0x090ff000000018ff */
[C---:B-----5:R-:W-:Y:S08]  /*10ed0*/  HMMA.16816.F32 R72, R76.reuse, R156, RZ ;  /* 0x0000009c4c48723c */ /* 0x060ff000000018ff */
        /* <DEDUP_REMOVED lines=19> */
[C---:B------:R-:W-:Y:S04]  /*11010*/  HMMA.16816.F32 R56, R168.reuse, R180, R56 ;  /* 0x000000b4a838723c */ /* 0x040fe80000001838 */
[----:B---3--:R-:W-:Y:S04]  /*11020*/  ISETP.GT.AND P0, PT, R206, R92, PT ;  /* 0x0000005cce00720c */ /* 0x008fe80003f04270 */
        /* <DEDUP_REMOVED lines=8> */
[----:B------:R-:W1:Y:S07]  /*110b0*/  LDSM.16.M88.4 R160, [R194+0x1800] ;  /* 0x00180000c2a0783b */ /* 0x000e6e0000000200 */
[-C--:B--2---:R-:W-:Y:S08]  /*110c0*/  HMMA.16816.F32 R4, R156, R164.reuse, R4 ;  /* 0x000000a49c04723c */ /* 0x084ff00000001804 */
[C---:B----4-:R-:W-:Y:S08]  /*110d0*/  HMMA.16816.F32 R8, R172.reuse, R164, R8 ;  /* 0x000000a4ac08723c */ /* 0x050ff00000001808 */
[-C--:B------:R-:W-:Y:S08]  /*110e0*/  HMMA.16816.F32 R12, R172, R166.reuse, R12 ;  /* 0x000000a6ac0c723c */ /* 0x080ff0000000180c */
[C---:B------:R-:W-:Y:S01]  /*110f0*/  HMMA.16816.F32 R16, R156.reuse, R166, R16 ;  /* 0x000000a69c10723c */ /* 0x040fe20000001810 */
[----:B------:R-:W2:Y:S07]  /*11100*/  LDSM.16.M88.4 R164, [R194+0x2000] ;  /* 0x00200000c2a4783b */ /* 0x000eae0000000200 */
[-C--:B-----5:R-:W-:Y:S08]  /*11110*/  HMMA.16816.F32 R20, R156, R176.reuse, R20 ;  /* 0x000000b09c14723c */ /* 0x0a0ff00000001814 */
        /* <DEDUP_REMOVED lines=8> */
[----:B------:R-:W3:Y:S07]  /*111a0*/  LDSM.16.M88.4 R168, [R197] ;  /* 0x00000000c5a8783b */ /* 0x000eee0000000200 */
[-C--:B-1----:R-:W-:Y:S08]  /*111b0*/  HMMA.16816.F32 R52, R156, R160.reuse, R52 ;  /* 0x000000a09c34723c */ /* 0x082ff00000001834 */
[C---:B------:R-:W-:Y:S08]  /*111c0*/  HMMA.16816.F32 R56, R172.reuse, R160, R56 ;  /* 0x000000a0ac38723c */ /* 0x040ff00000001838 */
[-C--:B------:R-:W-:Y:S08]  /*111d0*/  HMMA.16816.F32 R60, R172, R162.reuse, R60 ;  /* 0x000000a2ac3c723c */ /* 0x080ff0000000183c */
[C---:B------:R-:W-:Y:S01]  /*111e0*/  HMMA.16816.F32 R64, R156.reuse, R162, R64 ;  /* 0x000000a29c40723c */ /* 0x040fe20000001840 */
[----:B------:R-:W1:Y:S07]  /*111f0*/  LDSM.16.M88.4 R160, [R191+0x800] ;  /* 0x00080000bfa0783b */ /* 0x000e6e0000000200 */
[-C--:B--2---:R-:W-:Y:S08]  /*11200*/  HMMA.16816.F32 R68, R156, R164.reuse, R68 ;  /* 0x000000a49c44723c */ /* 0x084ff00000001844 */
[C---:B------:R-:W-:Y:S08]  /*11210*/  HMMA.16816.F32 R72, R172.reuse, R164, R72 ;  /* 0x000000a4ac48723c */ /* 0x040ff00000001848 */
[-C--:B------:R-:W-:Y:S01]  /*11220*/  HMMA.16816.F32 R76, R172, R166.reuse, R76 ;  /* 0x000000a6ac4c723c */ /* 0x080fe2000000184c */
[----:B------:R-:W-:Y:S07]  /*11230*/  LDSM.16.M88.4 R172, [R191+0x2000] ;  /* 0x00200000bfac783b */ /* 0x000fee0000000200 */
[----:B------:R-:W-:Y:S01]  /*11240*/  HMMA.16816.F32 R80, R156, R166, R80 ;  /* 0x000000a69c50723c */ /* 0x000fe20000001850 */
[----:B------:R-:W2:Y:S07]  /*11250*/  LDSM.16.M88.4 R156, [R191+0x1000] ;  /* 0x00100000bf9c783b */ /* 0x000eae0000000200 */
[-C--:B---3--:R-:W-:Y:S01]  /*11260*/  HMMA.16816.F32 R4, R168, R176.reuse, R4 ;  /* 0x000000b0a804723c */ /* 0x088fe20000001804 */
[----:B------:R-:W3:Y:S01]  /*11270*/  LDSM.16.M88.4 R164, [R191+0x1800] ;  /* 0x00180000bfa4783b */ /* 0x000ee20000000200 */
        /* <DEDUP_REMOVED lines=25> */
[----:B------:R-:W-:Y:S02]  /*11410*/  IMAD.MOV.U32 R211, RZ, RZ, RZ ;  /* 0x000000ffffd37224 */ /* 0x000fe400078e00ff */
[----:B------:R-:W-:Y:S01]  /*11420*/  IMAD.SHL.U32 R163, R205, 0x2, RZ ;  /* 0x00000002cda37824 */ /* 0x000fe200078e00ff */
[----:B------:R-:W-:Y:S01]  /*11430*/  ISETP.NE.AND P2, PT, R212, 0x1, PT ;  /* 0x00000001d400780c */ /* 0x000fe20003f45270 */
[----:B------:R-:W3:Y:S04]  /*11440*/  LDL R95, [R1+0x8] ;  /* 0x00000800015f7983 */ /* 0x000ee80000100800 */
[----:B------:R-:W4:Y:S04]  /*11450*/  LDL.64 R96, [R1+0x20] ;  /* 0x0000200001607983 */ /* 0x000f280000100a00 */
[----:B------:R-:W5:Y:S04]  /*11460*/  LDL R92, [R1+0x30] ;  /* 0x00003000015c7983 */ /* 0x000f680000100800 */
[----:B------:R-:W4:Y:S04]  /*11470*/  LDL.64 R208, [R1+0x18] ;  /* 0x0000180001d07983 */ /* 0x000f280000100a00 */
[----:B------:R-:W4:Y:S01]  /*11480*/  LDL R156, [R1+0x14] ;  /* 0x00001400019c7983 */ /* 0x000f220000100800 */
[----:B---3--:R-:W-:Y:S01]  /*11490*/  ISETP.GT.AND P1, PT, R95, 0x4f, PT ;  /* 0x0000004f5f00780c */ /* 0x008fe20003f24270 */
[----:B--2---:R-:W-:Y:S05]  /*114a0*/  IMAD R2, R206, 0x50, R210 ;  /* 0x00000050ce027824 */ /* 0x004fea00078e02d2 */
[----:B------:R-:W-:Y:S02]  /*114b0*/  IADD3 R2, R2, -0x50, R95 ;  /* 0xffffffb002027810 */ /* 0x000fe40007ffe05f */
[----:B------:R-:W-:Y:S03]  /*114c0*/  SHF.R.S32.HI R95, RZ, 0x1f, R205 ;  /* 0x0000001fff5f7819 */ /* 0x000fe600000114cd */
[----:B------:R-:W-:Y:S01]  /*114d0*/  @P2 IMAD.HI.U32 R3, R2, c[0x0][0x2bc], RZ ;  /* 0x0000af0002032a27 */ /* 0x000fe200078e00ff */
[----:B------:R-:W-:Y:S03]  /*114e0*/  SHF.L.U64.HI R95, R205, 0x1, R95 ;  /* 0x00000001cd5f7819 */ /* 0x000fe6000001025f */
[----:B------:R-:W-:Y:S01]  /*114f0*/  IMAD.MOV.U32 R0, RZ, RZ, R2 ;  /* 0x000000ffff007224 */ /* 0x000fe200078e0002 */
[----:B------:R-:W-:Y:S04]  /*11500*/  @P2 SHF.R.U32.HI R0, RZ, c[0x0][0x2c0], R3 ;  /* 0x0000b000ff002a19 */ /* 0x000fe80000011603 */
        /* <DEDUP_REMOVED lines=22> */
.L_x_2755:
        /* <DEDUP_REMOVED lines=23> */
.L_x_2756:
[----:B------:R-:W-:Y:S02]  /*117e0*/  ISETP.GE.AND P1, PT, R205, c[0x0][0x1d4], PT ;  /* 0x00007500cd007a0c */ /* 0x000fe40003f26270 */
[----:B--2---:R-:W-:Y:S05]  /*117f0*/  IADD3 R2, P0, R0, R163, RZ ;  /* 0x000000a300027210 */ /* 0x004fea0007f1e0ff */
[----:B-1----:R-:W-:Y:S06]  /*11800*/  IMAD.X R3, R92, 0x1, R95, P0 ;  /* 0x000000015c037824 */ /* 0x002fec00000e065f */
[----:B------:R-:W-:Y:S01]  /*11810*/  @!PT LDS RZ, [RZ] ;  /* 0x00000000fffff984 */ /* 0x000fe20000000800 */
[----:B------:R-:W-:Y:S01]  /*11820*/  @!PT LDS RZ, [RZ] ;  /* 0x00000000fffff984 */ /* 0x000fe20000000800 */
[----:B------:R-:W-:Y:S01]  /*11830*/  @!PT LDS RZ, [RZ] ;  /* 0x00000000fffff984 */ /* 0x000fe20000000800 */
[----:B------:R1:W-:Y:S02]  /*11840*/  LDGSTS.E.BYPASS.LTC128B.128 [R207+0x4900], [R2.64], !P1 ;  /* 0x0490000002cf7fae */ /* 0x0003e4000c901d46 */
.L_x_2618:
[----:B------:R-:W-:Y:S05]  /*11850*/  BSYNC B0 ;  /* 0x0000000000007941 */ /* 0x000fea0003800000 */
.L_x_2617:
[----:B-1----:R-:W2:Y:S01]  /*11860*/  LDL R3, [R1+0x38] ;  /* 0x0000380001037983 */ /* 0x002ea20000100800 */
[----:B------:R-:W-:Y:S01]  /*11870*/  IMAD.MOV.U32 R0, RZ, RZ, c[0x0][0x2c4] ;  /* 0x0000b100ff007624 */ /* 0x000fe200078e00ff */
[----:B------:R-:W-:Y:S01]  /*11880*/  ULDC UR4, c[0x0][0x324] ;  /* 0x0000c90000047ab9 */ /* 0x000fe20000000800 */
[----:B------:R-:W-:Y:S01]  /*11890*/  IMAD R92, R206, -0x50, RZ ;  /* 0xffffffb0ce5c7824 */ /* 0x000fe200078e02ff */
[----:B------:R-:W2:Y:S01]  /*118a0*/  LDL R2, [R1+0x3c] ;  /* 0x00003c0001027983 */ /* 0x000ea20000100800 */
[----:B------:R-:W-:Y:S01]  /*118b0*/  ULOP3.LUT UR4, URZ, UR4, URZ, 0x33, !UPT ;  /* 0x000000043f047292 */ /* 0x000fe2000f8e333f */
[----:B------:R-:W-:Y:S02]  /*118c0*/  ISETP.NE.AND P0, PT, R0, 0x1, PT ;  /* 0x000000010000780c */ /* 0x000fe40003f05270 */
[----:B------:R-:W-:Y:S01]  /*118d0*/  IADD3 R0, -R248, 0x1, R92 ;  /* 0x00000001f8007810 */ /* 0x000fe20007ffe15c */
[----:B------:R-:W0:Y:S03]  /*118e0*/  LDGDEPBAR ;  /* 0x00000000000079af */ /* 0x000e260000000000 */
[----:B------:R-:W-:Y:S04]  /*118f0*/  IADD3 R0, -R236, R0, R237 ;  /* 0x00000000ec007210 */ /* 0x000fe80007ffe1ed */
[C---:B------:R-:W-:Y:S02]  /*11900*/  IADD3 R159, R0.reuse, UR4, RZ ;  /* 0x00000004009f7c10 */ /* 0x040fe4000fffe0ff */
[----:B------:R-:W-:Y:S01]  /*11910*/  IADD3 R158, R0, c[0x0][0x328], RZ ;  /* 0x0000ca00009e7a10 */ /* 0x000fe20007ffe0ff */
[----:B--2---:R-:W-:Y:S04]  /*11920*/  IMAD.IADD R157, R2, 0x1, R3 ;  /* 0x00000001029d7824 */ /* 0x004fe800078e0203 */
[----:B------:R-:W-:Y:S05]  /*11930*/  @P0 IMAD.HI.U32 R2, R157, c[0x0][0x2c8], RZ ;  /* 0x0000b2009d020a27 */ /* 0x000fea00078e00ff */
[----:B------:R-:W-:Y:S01]  /*11940*/  @P0 SHF.R.U32.HI R157, RZ, c[0x0][0x2cc], R2 ;  /* 0x0000b300ff9d0a19 */ /* 0x000fe20000011602 */
[----:B------:R-:W-:-:S05]  /*11950*/  BRA.DIV ~URZ, `(.L_x_2621) ;  /* 0x0000c1927f007947 */ /* 0x000fca000b800000 */
[----:B------:R1:W2:Y:S02]  /*11960*/  SHFL.IDX PT, R2, R157, RZ, 0x1c1f ;  /* 0x001c1fff9d027589 */ /* 0x0002a400000e0000 */
.L_x_2757:
        /* <DEDUP_REMOVED lines=19> */
.L_x_2624:
[----:B------:R-:W-:Y:S04]  /*11aa0*/  MOV R3, c[0x0][0x32c] ;  /* 0x0000cb0000037a02 */ /* 0x000fe80000000f00 */
[----:B------:R-:W-:Y:S11]  /*11ab0*/  ISETP.NE.AND P0, PT, R3, 0x1, PT ;  /* 0x000000010300780c */ /* 0x000ff60003f05270 */
[----:B------:R-:W-:Y:S02]  /*11ac0*/  @!UPT UIADD3 URZ, URZ, URZ, URZ ;  /* 0x0000003f3f3ff290 */ /* 0x000fe4000fffe03f */
[----:B------:R-:W-:Y:S05]  /*11ad0*/  @P0 IMAD.HI.U32 R3, R2, c[0x0][0x330], RZ ;  /* 0x0000cc0002030a27 */ /* 0x000fea00078e00ff */
[----:B------:R-:W-:Y:S02]  /*11ae0*/  @P0 SHF.R.U32.HI R2, RZ, c[0x0][0x334], R3 ;  /* 0x0000cd00ff020a19 */ /* 0x000fe40000011603 */
.L_x_2625:
[----:B------:R-:W-:Y:S05]  /*11af0*/  BSYNC B0 ;  /* 0x0000000000007941 */ /* 0x000fea0003800000 */
.L_x_2623:
[----:B------:R-:W-:Y:S04]  /*11b00*/  IMAD.IADD R3, R92, 0x1, -R248 ;  /* 0x000000015c037824 */ /* 0x000fe800078e0af8 */
[----:B------:R-:W-:Y:S05]  /*11b10*/  IMAD R2, R2, c[0x0][0x32c], R3 ;  /* 0x0000cb0002027a24 */ /* 0x000fea00078e0203 */
[----:B------:R-:W-:Y:S02]  /*11b20*/  IADD3 R3, R2, c[0x0][0x32c], RZ ;  /* 0x0000cb0002037a10 */ /* 0x000fe40007ffe0ff */
[----:B------:R-:W-:Y:S02]  /*11b30*/  IMNMX R0, R0, R2, !PT ;  /* 0x0000000200007217 */ /* 0x000fe40007800200 */
[----:B------:R-:W-:Y:S02]  /*11b40*/  IMNMX R97, R97, R3, PT ;  /* 0x0000000361617217 */ /* 0x000fe40003800200 */
.L_x_2622:
[----:B------:R-:W-:-:S05]  /*11b50*/  BRA.DIV ~URZ, `(.L_x_2626) ;  /* 0x0000c0027f007947 */ /* 0x000fca000b800000 */
[----:B------:R2:W3:Y:S02]  /*11b60*/  SHFL.IDX PT, R2, R157, 0x1, 0x1c1f ;  /* 0x003c1f009d027f89 */ /* 0x0004e400000e0000 */
.L_x_2758:
        /* <DEDUP_REMOVED lines=19> */
.L_x_2629:
[----:B------:R-:W-:Y:S04]  /*11ca0*/  MOV R3, c[0x0][0x32c] ;  /* 0x0000cb0000037a02 */ /* 0x000fe80000000f00 */
[----:B------:R-:W-:Y:S11]  /*11cb0*/  ISETP.NE.AND P0, PT, R3, 0x1, PT ;  /* 0x000000010300780c */ /* 0x000ff60003f05270 */
[----:B------:R-:W-:Y:S02]  /*11cc0*/  @!UPT UIADD3 URZ, URZ, URZ, URZ ;  /* 0x0000003f3f3ff290 */ /* 0x000fe4000fffe03f */
[----:B------:R-:W-:Y:S05]  /*11cd0*/  @P0 IMAD.HI.U32 R3, R2, c[0x0][0x330], RZ ;  /* 0x0000cc0002030a27 */ /* 0x000fea00078e00ff */
[----:B------:R-:W-:Y:S02]  /*11ce0*/  @P0 SHF.R.U32.HI R2, RZ, c[0x0][0x334], R3 ;  /* 0x0000cd00ff020a19 */ /* 0x000fe40000011603 */
.L_x_2630:
[----:B------:R-:W-:Y:S05]  /*11cf0*/  BSYNC B0 ;  /* 0x0000000000007941 */ /* 0x000fea0003800000 */
.L_x_2628:
[----:B------:R-:W-:Y:S04]  /*11d00*/  IMAD.IADD R3, R92, 0x1, -R248 ;  /* 0x000000015c037824 */ /* 0x000fe800078e0af8 */
[----:B------:R-:W-:Y:S05]  /*11d10*/  IMAD R2, R2, c[0x0][0x32c], R3 ;  /* 0x0000cb0002027a24 */ /* 0x000fea00078e0203 */
[----:B------:R-:W-:Y:S02]  /*11d20*/  IADD3 R3, R2, c[0x0][0x32c], RZ ;  /* 0x0000cb0002037a10 */ /* 0x000fe40007ffe0ff */
[----:B------:R-:W-:Y:S02]  /*11d30*/  IMNMX R95, R95, R2, !PT ;  /* 0x000000025f5f7217 */ /* 0x000fe40007800200 */
[----:B------:R-:W-:Y:S02]  /*11d40*/  IMNMX R96, R96, R3, PT ;  /* 0x0000000360607217 */ /* 0x000fe40003800200 */
.L_x_2627:
[----:B------:R-:W-:-:S05]  /*11d50*/  BRA.DIV ~URZ, `(.L_x_2631) ;  /* 0x0000be727f007947 */ /* 0x000fca000b800000 */
[----:B------:R3:W4:Y:S02]  /*11d60*/  SHFL.IDX PT, R156, R157, 0x2, 0x1c1f ;  /* 0x005c1f009d9c7f89 */ /* 0x00072400000e0000 */
.L_x_2759:
        /* <DEDUP_REMOVED lines=19> */
.L_x_2634:
[----:B------:R-:W-:Y:S04]  /*11ea0*/  MOV R160, c[0x0][0x32c] ;  /* 0x0000cb0000a07a02 */ /* 0x000fe80000000f00 */
[----:B------:R-:W-:Y:S11]  /*11eb0*/  ISETP.NE.AND P0, PT, R160, 0x1, PT ;  /* 0x00000001a000780c */ /* 0x000ff60003f05270 */
[----:B------:R-:W-:Y:S02]  /*11ec0*/  @!UPT UIADD3 URZ, URZ, URZ, URZ ;  /* 0x0000003f3f3ff290 */ /* 0x000fe4000fffe03f */
[----:B------:R-:W-:Y:S05]  /*11ed0*/  @P0 IMAD.HI.U32 R160, R156, c[0x0][0x330], RZ ;  /* 0x0000cc009ca00a27 */ /* 0x000fea00078e00ff */
[----:B------:R-:W-:Y:S02]  /*11ee0*/  @P0 SHF.R.U32.HI R156, RZ, c[0x0][0x334], R160 ;  /* 0x0000cd00ff9c0a19 */ /* 0x000fe400000116a0 */
.L_x_2635:
[----:B------:R-:W-:Y:S05]  /*11ef0*/  BSYNC B0 ;  /* 0x0000000000007941 */ /* 0x000fea0003800000 */
.L_x_2633:
[----:B------:R-:W-:Y:S04]  /*11f00*/  IMAD.IADD R160, R92, 0x1, -R248 ;  /* 0x000000015ca07824 */ /* 0x000fe800078e0af8 */
[----:B------:R-:W-:Y:S05]  /*11f10*/  IMAD R156, R156, c[0x0][0x32c], R160 ;  /* 0x0000cb009c9c7a24 */ /* 0x000fea00078e02a0 */
[----:B------:R-:W-:Y:S02]  /*11f20*/  IADD3 R160, R156, c[0x0][0x32c], RZ ;  /* 0x0000cb009ca07a10 */ /* 0x000fe40007ffe0ff */
[----:B------:R-:W-:Y:S02]  /*11f30*/  IMNMX R2, R2, R156, !PT ;  /* 0x0000009c02027217 */ /* 0x000fe40007800200 */
[----:B------:R-:W-:Y:S02]  /*11f40*/  IMNMX R3, R3, R160, PT ;  /* 0x000000a003037217 */ /* 0x000fe40003800200 */
.L_x_2632:
        /* <DEDUP_REMOVED lines=246> */
.L_x_2760:
        /* <DEDUP_REMOVED lines=19> */
.L_x_2639:
[----:B------:R-:W-:Y:S04]  /*12fe0*/  MOV R4, c[0x0][0x32c] ;  /* 0x0000cb0000047a02 */ /* 0x000fe80000000f00 */
[----:B------:R-:W-:Y:S11]  /*12ff0*/  ISETP.NE.AND P0, PT, R4, 0x1, PT ;  /* 0x000000010400780c */ /* 0x000ff60003f05270 */
[----:B------:R-:W-:Y:S02]  /*13000*/  @!UPT UIADD3 URZ, URZ, URZ, URZ ;  /* 0x0000003f3f3ff290 */ /* 0x000fe4000fffe03f */
[----:B------:R-:W-:Y:S05]  /*13010*/  @P0 IMAD.HI.U32 R4, R3, c[0x0][0x330], RZ ;  /* 0x0000cc0003040a27 */ /* 0x000fea00078e00ff */
[----:B------:R-:W-:Y:S02]  /*13020*/  @P0 SHF.R.U32.HI R3, RZ, c[0x0][0x334], R4 ;  /* 0x0000cd00ff030a19 */ /* 0x000fe40000011604 */
.L_x_2640:
[----:B------:R-:W-:Y:S05]  /*13030*/  BSYNC B0 ;  /* 0x0000000000007941 */ /* 0x000fea0003800000 */
.L_x_2638:
[----:B------:R-:W-:Y:S04]  /*13040*/  IMAD.IADD R4, R92, 0x1, -R248 ;  /* 0x000000015c047824 */ /* 0x000fe800078e0af8 */
[----:B------:R-:W-:Y:S05]  /*13050*/  IMAD R3, R3, c[0x0][0x32c], R4 ;  /* 0x0000cb0003037a24 */ /* 0x000fea00078e0204 */
[----:B------:R-:W-:Y:S02]  /*13060*/  IADD3 R4, R3, c[0x0][0x32c], RZ ;  /* 0x0000cb0003047a10 */ /* 0x000fe40007ffe0ff */
[----:B------:R-:W-:Y:S02]  /*13070*/  IMNMX R0, R0, R3, !PT ;  /* 0x0000000300007217 */ /* 0x000fe40007800200 */
[----:B------:R-:W-:Y:S02]  /*13080*/  IMNMX R2, R2, R4, PT ;  /* 0x0000000402027217 */ /* 0x000fe40003800200 */
.L_x_2637:
        /* <DEDUP_REMOVED lines=98> */
[----:B------:R-:W-:Y:S04]  /*136b0*/  ISETP.LT.OR P0, PT, R2, 0x41, P0 ;  /* 0x000000410200780c */ /* 0x000fe80000701670 */
        /* <DEDUP_REMOVED lines=57> */
.L_x_2761:
        /* <DEDUP_REMOVED lines=15> */
.L_x_2762:
        /* <DEDUP_REMOVED lines=8> */
[----:B------:R-:W-:Y:S01]  /*13bc0*/  LDSM.16.MT88.4 R44, [R190] ;  /* 0x00000000be2c783b */ /* 0x000fe20000004200 */
[--C-:B------:R-:W-:Y:S01]  /*13bd0*/  FFMA.FTZ R2, R21, c[0x0][0x2d0], -R32.reuse ;  /* 0x0000b40015027a23 */ /* 0x100fe20000010820 */
[----:B------:R1:W-:Y:S01]  /*13be0*/  MUFU.EX2 R225, R0 ;  /* 0x0000000000e17308 */ /* 0x0003e20000000800 */
[--C-:B------:R-:W-:Y:S02]  /*13bf0*/  FFMA.FTZ R81, R165, c[0x0][0x2d0], -R32.reuse ;  /* 0x0000b400a5517a23 */ /* 0x100fe40000010820 */
[--C-:B------:R-:W-:Y:S02]  /*13c00*/  FFMA.FTZ R82, R164, c[0x0][0x2d0], -R32.reuse ;  /* 0x0000b400a4527a23 */ /* 0x100fe40000010820 */
[--C-:B------:R-:W-:Y:S02]  /*13c10*/  FFMA.FTZ R40, R168, c[0x0][0x2d0], -R32.reuse ;  /* 0x0000b400a8287a23 */ /* 0x100fe40000010820 */
[----:B------:R-:W-:Y:S03]  /*13c20*/  FFMA.FTZ R50, R167, c[0x0][0x2d0], -R32 ;  /* 0x0000b400a7327a23 */ /* 0x000fe60000010820 */
[----:B------:R2:W3:Y:S01]  /*13c30*/  MUFU.EX2 R229, R2 ;  /* 0x0000000200e57308 */ /* 0x0004e20000000800 */
[----:B-1----:R-:W-:Y:S05]  /*13c40*/  FMUL.FTZ R0, R96, c[0x0][0x2d0] ;  /* 0x0000b40060007a20 */ /* 0x002fea0000410000 */
[----:B------:R-:W-:Y:S05]  /*13c50*/  FSEL R48, R0, RZ, P1 ;  /* 0x000000ff00307208 */ /* 0x000fea0000800000 */
[--C-:B------:R-:W-:Y:S02]  /*13c60*/  FFMA.FTZ R0, R18, c[0x0][0x2d0], -R48.reuse ;  /* 0x0000b40012007a23 */ /* 0x100fe40000010830 */
[----:B------:R-:W-:Y:S02]  /*13c70*/  FFMA.FTZ R80, R216, c[0x0][0x2d0], -R48 ;  /* 0x0000b400d8507a23 */ /* 0x000fe40000010830 */
[----:B------:R1:W-:Y:S01]  /*13c80*/  MUFU.EX2 R223, R0 ;  /* 0x0000000000df7308 */ /* 0x0003e20000000800 */
[----:B--2---:R-:W-:Y:S02]  /*13c90*/  FFMA.FTZ R2, R161, c[0x0][0x2d0], -R32 ;  /* 0x0000b400a1027a23 */ /* 0x004fe40000010820 */
[--C-:B------:R-:W-:Y:S02]  /*13ca0*/  FFMA.FTZ R24, R169, c[0x0][0x2d0], -R48.reuse ;  /* 0x0000b400a9187a23 */ /* 0x100fe40000010830 */
[--C-:B------:R-:W-:Y:S02]  /*13cb0*/  FFMA.FTZ R62, R217, c[0x0][0x2d0], -R48.reuse ;  /* 0x0000b400d93e7a23 */ /* 0x100fe40000010830 */
[--C-:B------:R-:W-:Y:S03]  /*13cc0*/  FFMA.FTZ R4, R162, c[0x0][0x2d0], -R48.reuse ;  /* 0x0000b400a2047a23 */ /* 0x100fe60000010830 */
[----:B------:R2:W-:Y:S10]  /*13cd0*/  MUFU.EX2 R232, R2 ;  /* 0x0000000200e87308 */ /* 0x0005f40000000800 */
[----:B------:R4:W-:Y:S01]  /*13ce0*/  MUFU.EX2 R247, R4 ;  /* 0x0000000400f77308 */ /* 0x0009e20000000800 */
[----:B-1----:R-:W-:Y:S09]  /*13cf0*/  FFMA.FTZ R0, R22, c[0x0][0x2d0], -R48 ;  /* 0x0000b40016007a23 */ /* 0x002ff20000010830 */
[----:B------:R1:W5:Y:S01]  /*13d00*/  MUFU.EX2 R228, R0 ;  /* 0x0000000000e47308 */ /* 0x0003620000000800 */
[----:B--2---:R-:W-:Y:S09]  /*13d10*/  FMUL.FTZ R2, R95, c[0x0][0x2d0] ;  /* 0x0000b4005f027a20 */ /* 0x004ff20000410000 */
[----:B------:R-:W-:Y:S01]  /*13d20*/  MUFU.EX2 R246, R24 ;  /* 0x0000001800f67308 */ /* 0x000fe20000000800 */
[----:B----4-:R-:W-:Y:S09]  /*13d30*/  FMUL.FTZ R4, R61, c[0x0][0x2d0] ;  /* 0x0000b4003d047a20 */ /* 0x010ff20000410000 */
[----:B------:R-:W-:Y:S01]  /*13d40*/  MUFU.EX2 R216, R40 ;  /* 0x0000002800d87308 */ /* 0x000fe20000000800 */
[--C-:B-1----:R-:W-:Y:S02]  /*13d50*/  FFMA.FTZ R0, R160, c[0x0][0x2d0], -R32.reuse ;  /* 0x0000b400a0007a23 */ /* 0x102fe40000010820 */
[----:B------:R-:W-:Y:S07]  /*13d60*/  FFMA.FTZ R160, R33, c[0x0][0x2d0], -R32 ;  /* 0x0000b40021a07a23 */ /* 0x000fee0000010820 */
[----:B------:R1:W2:Y:S02]  /*13d70*/  MUFU.EX2 R249, R0 ;  /* 0x0000000000f97308 */ /* 0x0002a40000000800 */
[----:B-1----:R-:W-:Y:S01]  /*13d80*/  FFMA.FTZ R0, R156, c[0x0][0x2d0], -R48 ;  /* 0x0000b4009c007a23 */ /* 0x002fe20000010830 */
[----:B---3--:R-:W-:Y:S01]  /*13d90*/  F2FP.PACK_AB R64, R229, R225 ;  /* 0x000000e1e540723e */ /* 0x008fe200000000ff */
[----:B------:R-:W-:Y:S01]  /*13da0*/  FFMA.FTZ R156, R39, c[0x0][0x2d0], -R32 ;  /* 0x0000b400279c7a23 */ /* 0x000fe20000010820 */
[----:B-----5:R-:W-:Y:S05]  /*13db0*/  F2FP.PACK_AB R65, R228, R223 ;  /* 0x000000dfe441723e */ /* 0x020fea00000000ff */
[----:B------:R1:W3:Y:S01]  /*13dc0*/  MUFU.EX2 R230, R0 ;  /* 0x0000000000e67308 */ /* 0x0002e20000000800 */
[----:B--2---:R-:W-:Y:S02]  /*13dd0*/  F2FP.PACK_AB R66, R249, R232 ;  /* 0x000000e8f942723e */ /* 0x004fe400000000ff */
[----:B-1----:R-:W-:Y:S02]  /*13de0*/  FSEL R0, R97, RZ, P0 ;  /* 0x000000ff61007208 */ /* 0x002fe40000000000 */
[----:B------:R-:W-:Y:S02]  /*13df0*/  FSETP.NEU.FTZ.AND P0, PT, R95, -INF , PT ;  /* 0xff8000005f00780b */ /* 0x000fe40003f1d000 */
[----:B---3--:R-:W-:Y:S01]  /*13e00*/  F2FP.PACK_AB R67, R247, R230 ;  /* 0x000000e6f743723e */ /* 0x008fe200000000ff */
[----:B------:R-:W-:Y:S01]  /*13e10*/  FADD.FTZ R0, -R0, R93 ;  /* 0x0000005d00007221 */ /* 0x000fe20000010100 */
[----:B------:R-:W-:Y:S03]  /*13e20*/  FSEL R49, R2, RZ, P0 ;  /* 0x000000ff02317208 */ /* 0x000fe60000000000 */
[----:B------:R-:W-:Y:S02]  /*13e30*/  FMUL.FTZ R0, R0, c[0x0][0x2d0] ;  /* 0x0000b40000007a20 */ /* 0x000fe40000410000 */
[--C-:B------:R-:W-:Y:S02]  /*13e40*/  FFMA.FTZ R2, R12, c[0x0][0x2d0], -R49.reuse ;  /* 0x0000b4000c027a23 */ /* 0x100fe40000010831 */
[----:B------:R-:W1:Y:S01]  /*13e50*/  MUFU.EX2 R60, R0 ;  /* 0x00000000003c7308 */ /* 0x000e620000000800 */
[--C-:B------:R-:W-:Y:S02]  /*13e60*/  FFMA.FTZ R63, R213, c[0x0][0x2d0], -R49.reuse ;  /* 0x0000b400d53f7a23 */ /* 0x100fe40000010831 */
[--C-:B------:R-:W-:Y:S02]  /*13e70*/  FFMA.FTZ R92, R212, c[0x0][0x2d0], -R49.reuse ;  /* 0x0000b400d45c7a23 */ /* 0x100fe40000010831 */
[--C-:B------:R-:W-:Y:S05]  /*13e80*/  FFMA.FTZ R93, R185, c[0x0][0x2d0], -R49.reuse ;  /* 0x0000b400b95d7a23 */ /* 0x100fea0000010831 */
[----:B------:R2:W-:Y:S01]  /*13e90*/  MUFU.EX2 R226, R2 ;  /* 0x0000000200e27308 */ /* 0x0005e20000000800 */
[C---:B-1----:R-:W-:Y:S02]  /*13ea0*/  FMUL.FTZ R5, R60.reuse, R101 ;  /* 0x000000653c057220 */ /* 0x042fe40000410000 */
[C---:B------:R-:W-:Y:S02]  /*13eb0*/  FMUL.FTZ R17, R60.reuse, R113 ;  /* 0x000000713c117220 */ /* 0x040fe40000410000 */
[C---:B------:R-:W-:Y:S02]  /*13ec0*/  FMUL.FTZ R84, R60.reuse, R84 ;  /* 0x000000543c547220 */ /* 0x040fe40000410000 */
[C---:B------:R-:W-:Y:S02]  /*13ed0*/  FMUL.FTZ R85, R60.reuse, R85 ;  /* 0x000000553c557220 */ /* 0x040fe40000410000 */
[----:B------:R-:W-:Y:S02]  /*13ee0*/  FMUL.FTZ R24, R60, R120 ;  /* 0x000000783c187220 */ /* 0x000fe40000410000 */
[--C-:B--2---:R-:W-:Y:S02]  /*13ef0*/  FFMA.FTZ R2, R20, c[0x0][0x2d0], -R49.reuse ;  /* 0x0000b40014027a23 */ /* 0x104fe40000010831 */
[----:B------:R-:W1:Y:S01]  /*13f00*/  LDSM.16.MT88.4 R20, [R189] ;  /* 0x00000000bd14783b */ /* 0x000e620000004200 */
[--C-:B------:R-:W-:Y:S01]  /*13f10*/  FFMA.FTZ R113, R221, c[0x0][0x2d0], -R48.reuse ;  /* 0x0000b400dd717a23 */ /* 0x100fe20000010830 */
[----:B------:R2:W3:Y:S01]  /*13f20*/  MUFU.EX2 R227, R2 ;  /* 0x0000000200e37308 */ /* 0x0004e20000000800 */
[----:B------:R-:W-:Y:S02]  /*13f30*/  FMUL.FTZ R25, R60, R121 ;  /* 0x000000793c197220 */ /* 0x000fe40000410000 */
[----:B------:R-:W-:Y:S02]  /*13f40*/  FFMA.FTZ R121, R70, c[0x0][0x2d0], -R48 ;  /* 0x0000b40046797a23 */ /* 0x000fe40000010830 */
[----:B------:R-:W-:Y:S02]  /*13f50*/  FMUL.FTZ R40, R60, R136 ;  /* 0x000000883c287220 */ /* 0x000fe40000410000 */
[--C-:B------:R-:W-:Y:S02]  /*13f60*/  FFMA.FTZ R101, R210, c[0x0][0x2d0], -R49.reuse ;  /* 0x0000b400d2657a23 */ /* 0x100fe40000010831 */
[--C-:B--2---:R-:W-:Y:S01]  /*13f70*/  FFMA.FTZ R2, R19, c[0x0][0x2d0], -R49.reuse ;  /* 0x0000b40013027a23 */ /* 0x104fe20000010831 */
[----:B---3--:R-:W-:Y:S03]  /*13f80*/  F2FP.PACK_AB R56, R227, R226 ;  /* 0x000000e2e338723e */ /* 0x008fe600000000ff */
[----:B------:R2:W-:Y:S02]  /*13f90*/  MUFU.EX2 R242, R2 ;  /* 0x0000000200f27308 */ /* 0x0005e40000000800 */
[--C-:B--2---:R-:W-:Y:S02]  /*13fa0*/  FFMA.FTZ R2, R16, c[0x0][0x2d0], -R49.reuse ;  /* 0x0000b40010027a23 */ /* 0x104fe40000010831 */
[----:B------:R-:W-:Y:S06]  /*13fb0*/  FMUL.FTZ R16, R60, R112 ;  /* 0x000000703c107220 */ /* 0x000fec0000410000 */
[----:B------:R2:W3:Y:S01]  /*13fc0*/  MUFU.EX2 R244, R2 ;  /* 0x0000000200f47308 */ /* 0x0004e20000000800 */
[----:B------:R-:W-:Y:S01]  /*13fd0*/  FFMA.FTZ R112, R55, c[0x0][0x2d0], -R32 ;  /* 0x0000b40037707a23 */ /* 0x000fe20000010820 */
[----:B--2---:R-:W-:Y:S02]  /*13fe0*/  FSEL R2, R96, RZ, P1 ;  /* 0x000000ff60027208 */ /* 0x004fe40000800000 */
[----:B---3--:R-:W-:Y:S03]  /*13ff0*/  F2FP.PACK_AB R58, R244, R242 ;  /* 0x000000f2f43a723e */ /* 0x008fe600000000ff */
[----:B------:R-:W-:Y:S01]  /*14000*/  FADD.FTZ R0, -R2, R94 ;  /* 0x0000005e02007221 */ /* 0x000fe20000010100 */
[----:B------:R-:W-:Y:S01]  /*14010*/  FSEL R2, R95, RZ, P0 ;  /* 0x000000ff5f027208 */ /* 0x000fe20000000000 */
[--C-:B------:R-:W-:Y:S01]  /*14020*/  FFMA.FTZ R94, R186, c[0x0][0x2d0], -R49.reuse ;  /* 0x0000b400ba5e7a23 */ /* 0x100fe20000010831 */
[----:B------:R-:W-:Y:S01]  /*14030*/  FSETP.NEU.FTZ.AND P0, PT, R61, -INF , PT ;  /* 0xff8000003d00780b */ /* 0x000fe20003f1d000 */
[----:B------:R-:W-:Y:S03]  /*14040*/  FMUL.FTZ R0, R0, c[0x0][0x2d0] ;  /* 0x0000b40000007a20 */ /* 0x000fe60000410000 */
[----:B------:R-:W-:Y:S01]  /*14050*/  FSEL R52, R4, RZ, P0 ;  /* 0x000000ff04347208 */ /* 0x000fe20000000000 */
[----:B------:R2:W3:Y:S04]  /*14060*/  MUFU.EX2 R3, R0 ;  /* 0x0000000000037308 */ /* 0x0004e80000000800 */
[--C-:B------:R-:W-:Y:S02]  /*14070*/  FFMA.FTZ R4, R13, c[0x0][0x2d0], -R52.reuse ;  /* 0x0000b4000d047a23 */ /* 0x100fe40000010834 */
[----:B------:R-:W-:Y:S04]  /*14080*/  FFMA.FTZ R120, R174, c[0x0][0x2d0], -R52 ;  /* 0x0000b400ae787a23 */ /* 0x000fe80000010834 */
[----:B------:R4:W-:Y:S01]  /*14090*/  MUFU.EX2 R162, R4 ;  /* 0x0000000400a27308 */ /* 0x0009e20000000800 */
[----:B--2---:R-:W-:Y:S02]  /*140a0*/  FADD.FTZ R0, -R2, R98 ;  /* 0x0000006202007221 */ /* 0x004fe40000010100 */
[C---:B---3--:R-:W-:Y:S02]  /*140b0*/  FMUL.FTZ R6, R3.reuse, R102 ;  /* 0x0000006603067220 */ /* 0x048fe40000410000 */
[----:B------:R-:W-:Y:S02]  /*140c0*/  FMUL.FTZ R0, R0, c[0x0][0x2d0] ;  /* 0x0000b40000007a20 */ /* 0x000fe40000410000 */
[C---:B------:R-:W-:Y:S03]  /*140d0*/  FMUL.FTZ R43, R3.reuse, R139 ;  /* 0x0000008b032b7220 */ /* 0x040fe60000410000 */
[----:B------:R2:W3:Y:S01]  /*140e0*/  MUFU.EX2 R2, R0 ;  /* 0x0000000000027308 */ /* 0x0004e20000000800 */
[----:B------:R-:W-:Y:S02]  /*140f0*/  FMUL.FTZ R7, R3, R103 ;  /* 0x0000006703077220 */ /* 0x000fe40000410000 */
[----:B----4-:R-:W-:Y:S02]  /*14100*/  FFMA.FTZ R4, R15, c[0x0][0x2d0], -R52 ;  /* 0x0000b4000f047a23 */ /* 0x010fe40000010834 */
[----:B------:R-:W-:Y:S02]  /*14110*/  FFMA.FTZ R103, R222, c[0x0][0x2d0], -R48 ;  /* 0x0000b400de677a23 */ /* 0x000fe40000010830 */
[----:B------:R-:W-:Y:S02]  /*14120*/  FFMA.FTZ R102, R83, c[0x0][0x2d0], -R52 ;  /* 0x0000b40053667a23 */ /* 0x000fe40000010834 */
[C---:B------:R-:W-:Y:S01]  /*14130*/  FMUL.FTZ R18, R3.reuse, R114 ;  /* 0x0000007203127220 */ /* 0x040fe20000410000 */
[----:B------:R4:W-:Y:S01]  /*14140*/  MUFU.EX2 R241, R4 ;  /* 0x0000000400f17308 */ /* 0x0009e20000000800 */
[C---:B------:R-:W-:Y:S02]  /*14150*/  FMUL.FTZ R19, R3.reuse, R115 ;  /* 0x0000007303137220 */ /* 0x040fe40000410000 */
[C---:B------:R-:W-:Y:S02]  /*14160*/  FMUL.FTZ R86, R3.reuse, R86 ;  /* 0x0000005603567220 */ /* 0x040fe40000410000 */
[----:B------:R-:W-:Y:S02]  /*14170*/  FMUL.FTZ R87, R3, R87 ;  /* 0x0000005703577220 */ /* 0x000fe40000410000 */
[--C-:B------:R-:W-:Y:S02]  /*14180*/  FFMA.FTZ R115, R51, c[0x0][0x2d0], -R32.reuse ;  /* 0x0000b40033737a23 */ /* 0x100fe40000010820 */
[--C-:B------:R-:W-:Y:S01]  /*14190*/  FFMA.FTZ R114, R38, c[0x0][0x2d0], -R32.reuse ;  /* 0x0000b40026727a23 */ /* 0x100fe20000010820 */
[----:B------:R-:W-:Y:S01]  /*141a0*/  MUFU.EX2 R174, R103 ;  /* 0x0000006700ae7308 */ /* 0x000fe20000000800 */
[----:B------:R-:W-:Y:S02]  /*141b0*/  FMUL.FTZ R27, R3, R123 ;  /* 0x0000007b031b7220 */ /* 0x000fe40000410000 */
[----:B------:R-:W-:Y:S02]  /*141c0*/  FFMA.FTZ R123, R37, c[0x0][0x2d0], -R32 ;  /* 0x0000b400257b7a23 */ /* 0x000fe40000010820 */
[--C-:B--2---:R-:W-:Y:S02]  /*141d0*/  FFMA.FTZ R0, R10, c[0x0][0x2d0], -R52.reuse ;  /* 0x0000b4000a007a23 */ /* 0x104fe40000010834 */
[C---:B---3--:R-:W-:Y:S02]  /*141e0*/  FMUL.FTZ R8, R2.reuse, R104 ;  /* 0x0000006802087220 */ /* 0x048fe40000410000 */
[--C-:B------:R-:W-:Y:S01]  /*141f0*/  FFMA.FTZ R104, R77, c[0x0][0x2d0], -R52.reuse ;  /* 0x0000b4004d687a23 */ /* 0x100fe20000010834 */
[----:B------:R2:W3:Y:S01]  /*14200*/  MUFU.EX2 R161, R0 ;  /* 0x0000000000a17308 */ /* 0x0004e20000000800 */
[C---:B------:R-:W-:Y:S02]  /*14210*/  FMUL.FTZ R9, R2.reuse, R105 ;  /* 0x0000006902097220 */ /* 0x040fe40000410000 */
[----:B------:R-:W-:Y:S02]  /*14220*/  FMUL.FTZ R12, R2, R108 ;  /* 0x0000006c020c7220 */ /* 0x000fe40000410000 */
[----:B----4-:R-:W-:Y:S02]  /*14230*/  FMUL.FTZ R4, R60, R100 ;  /* 0x000000643c047220 */ /* 0x010fe40000410000 */
[--C-:B------:R-:W-:Y:S02]  /*14240*/  FFMA.FTZ R100, R209, c[0x0][0x2d0], -R49.reuse ;  /* 0x0000b400d1647a23 */ /* 0x100fe40000010831 */
[--C-:B------:R-:W-:Y:S01]  /*14250*/  FFMA.FTZ R108, R76, c[0x0][0x2d0], -R52.reuse ;  /* 0x0000b4004c6c7a23 */ /* 0x100fe20000010834 */
[----:B------:R-:W-:Y:S01]  /*14260*/  MUFU.EX2 R169, R115 ;  /* 0x0000007300a97308 */ /* 0x000fe20000000800 */
[----:B------:R-:W-:Y:S01]  /*14270*/  LDSM.16.MT88.4 R76, [R193+0x800] ;  /* 0x00080000c14c783b */ /* 0x000fe20000004200 */
[-C--:B-1----:R-:W-:Y:S05]  /*14280*/  HMMA.16816.F32 R4, R64, R20.reuse, R4 ;  /* 0x000000144004723c */ /* 0x082fea0000001804 */
[C---:B------:R-:W-:Y:S02]  /*14290*/  FMUL.FTZ R13, R2.reuse, R109 ;  /* 0x0000006d020d7220 */ /* 0x040fe40000410000 */
[C---:B------:R-:W-:Y:S01]  /*142a0*/  FMUL.FTZ R88, R2.reuse, R88 ;  /* 0x0000005802587220 */ /* 0x040fe20000410000 */
[----:B------:R-:W-:Y:S01]  /*142b0*/  MUFU.EX2 R164, R100 ;  /* 0x0000006400a47308 */ /* 0x000fe20000000800 */
[----:B------:R-:W-:Y:S03]  /*142c0*/  FMUL.FTZ R89, R2, R89 ;  /* 0x0000005902597220 */ /* 0x000fe60000410000 */
[----:B--2---:R-:W-:Y:S01]  /*142d0*/  FFMA.FTZ R0, R11, c[0x0][0x2d0], -R52 ;  /* 0x0000b4000b007a23 */ /* 0x004fe20000010834 */
[----:B---3--:R-:W-:Y:S01]  /*142e0*/  F2FP.PACK_AB R57, R162, R161 ;  /* 0x000000a1a239723e */ /* 0x008fe200000000ff */
[----:B------:R-:W-:Y:S02]  /*142f0*/  FMUL.FTZ R26, R3, R122 ;  /* 0x0000007a031a7220 */ /* 0x000fe40000410000 */
[C---:B------:R-:W-:Y:S02]  /*14300*/  FMUL.FTZ R33, R2.reuse, R129 ;  /* 0x0000008102217220 */ /* 0x040fe40000410000 */
[----:B------:R1:W2:Y:S01]  /*14310*/  MUFU.EX2 R235, R0 ;  /* 0x0000000000eb7308 */ /* 0x0002a20000000800 */
[----:B------:R-:W-:Y:S02]  /*14320*/  FMUL.FTZ R37, R2, R133 ;  /* 0x0000008502257220 */ /* 0x000fe40000410000 */
[----:B------:R-:W-:Y:S02]  /*14330*/  FFMA.FTZ R105, R215, c[0x0][0x2d0], -R48 ;  /* 0x0000b400d7697a23 */ /* 0x000fe40000010830 */
[--C-:B------:R-:W-:Y:S02]  /*14340*/  FFMA.FTZ R122, R184, c[0x0][0x2d0], -R49.reuse ;  /* 0x0000b400b87a7a23 */ /* 0x100fe40000010831 */
[----:B------:R-:W-:Y:S02]  /*14350*/  FFMA.FTZ R98, R187, c[0x0][0x2d0], -R49 ;  /* 0x0000b400bb627a23 */ /* 0x000fe40000010831 */
[--C-:B------:R-:W-:Y:S01]  /*14360*/  FFMA.FTZ R109, R73, c[0x0][0x2d0], -R52.reuse ;  /* 0x0000b400496d7a23 */ /* 0x100fe20000010834 */
[----:B------:R-:W-:Y:S01]  /*14370*/  MUFU.EX2 R215, R50 ;  /* 0x0000003200d77308 */ /* 0x000fe20000000800 */
[----:B------:R-:W-:Y:S09]  /*14380*/  FFMA.FTZ R129, R75, c[0x0][0x2d0], -R52 ;  /* 0x0000b4004b817a23 */ /* 0x000ff20000010834 */
[----:B------:R-:W-:Y:S01]  /*14390*/  MUFU.EX2 R167, R98 ;  /* 0x0000006200a77308 */ /* 0x000fe20000000800 */
[----:B-1----:R-:W-:Y:S02]  /*143a0*/  FSEL R0, R61, RZ, P0 ;  /* 0x000000ff3d007208 */ /* 0x002fe40000000000 */
[----:B--2---:R-:W-:Y:S03]  /*143b0*/  F2FP.PACK_AB R59, R241, R235 ;  /* 0x000000ebf13b723e */ /* 0x004fe600000000ff */
[----:B------:R-:W-:Y:S04]  /*143c0*/  FADD.FTZ R0, -R0, R99 ;  /* 0x0000006300007221 */ /* 0x000fe80000010100 */
[----:B------:R-:W-:Y:S01]  /*143d0*/  MUFU.EX2 R98, R122 ;  /* 0x0000007a00627308 */ /* 0x000fe20000000800 */
[--C-:B------:R-:W-:Y:S02]  /*143e0*/  FFMA.FTZ R99, R208, c[0x0][0x2d0], -R49.reuse ;  /* 0x0000b400d0637a23 */ /* 0x100fe40000010831 */
[----:B------:R-:W-:Y:S07]  /*143f0*/  FMUL.FTZ R0, R0, c[0x0][0x2d0] ;  /* 0x0000b40000007a20 */ /* 0x000fee0000410000 */
[----:B------:R-:W1:Y:S10]  /*14400*/  MUFU.EX2 R0, R0 ;  /* 0x0000000000007308 */ /* 0x000e740000000800 */
[----:B------:R-:W-:Y:S01]  /*14410*/  MUFU.EX2 R133, R63 ;  /* 0x0000003f00857308 */ /* 0x000fe20000000800 */
[C---:B-1----:R-:W-:Y:S02]  /*14420*/  FMUL.FTZ R10, R0.reuse, R106 ;  /* 0x0000006a000a7220 */ /* 0x042fe40000410000 */
[C---:B------:R-:W-:Y:S02]  /*14430*/  FMUL.FTZ R11, R0.reuse, R107 ;  /* 0x0000006b000b7220 */ /* 0x040fe40000410000 */
[C---:B------:R-:W-:Y:S05]  /*14440*/  FMUL.FTZ R50, R0.reuse, R146 ;  /* 0x0000009200327220 */ /* 0x040fea0000410000 */
[----:B------:R-:W-:Y:S01]  /*14450*/  MUFU.EX2 R146, R101 ;  /* 0x0000006500927308 */ /* 0x000fe20000000800 */
[C---:B------:R-:W-:Y:S01]  /*14460*/  FMUL.FTZ R14, R0.reuse, R110 ;  /* 0x0000006e000e7220 */ /* 0x040fe20000410000 */
[C---:B------:R-:W-:Y:S04]  /*14470*/  HMMA.16816.F32 R8, R56.reuse, R20, R8 ;  /* 0x000000143808723c */ /* 0x040fe80000001808 */
[----:B------:R-:W-:Y:S02]  /*14480*/  FMUL.FTZ R15, R0, R111 ;  /* 0x0000006f000f7220 */ /* 0x000fe40000410000 */
[--C-:B------:R-:W-:Y:S02]  /*14490*/  FFMA.FTZ R111, R54, c[0x0][0x2d0], -R32.reuse ;  /* 0x0000b400366f7a23 */ /* 0x100fe40000010820 */
[----:B------:R-:W-:Y:S02]  /*144a0*/  FFMA.FTZ R20, R163, c[0x0][0x2d0], -R32 ;  /* 0x0000b400a3147a23 */ /* 0x000fe40000010820 */
[----:B------:R-:W2:Y:S01]  /*144b0*/  LDL.LU R163, [R1] ;  /* 0x0000000001a37983 */ /* 0x000ea20000300800 */
[-C--:B------:R-:W-:Y:S01]  /*144c0*/  HMMA.16816.F32 R12, R56, R22.reuse, R12 ;  /* 0x00000016380c723c */ /* 0x080fe2000000180c */
[----:B------:R1:W-:Y:S02]  /*144d0*/  MUFU.EX2 R233, R20 ;  /* 0x0000001400e97308 */ /* 0x0003e40000000800 */
[----:B------:R-:W-:Y:S02]  /*144e0*/  FMUL.FTZ R21, R2, R117 ;  /* 0x0000007502157220 */ /* 0x000fe40000410000 */
[----:B------:R-:W-:Y:S02]  /*144f0*/  FFMA.FTZ R117, R72, c[0x0][0x2d0], -R52 ;  /* 0x0000b40048757a23 */ /* 0x000fe40000010834 */
[----:B------:R-:W-:Y:S01]  /*14500*/  FFMA.FTZ R110, R53, c[0x0][0x2d0], -R32 ;  /* 0x0000b400356e7a23 */ /* 0x000fe20000010820 */
[C---:B------:R-:W-:Y:S04]  /*14510*/  HMMA.16816.F32 R16, R64.reuse, R22, R16 ;  /* 0x000000164010723c */ /* 0x040fe80000001810 */
[--C-:B------:R-:W-:Y:S02]  /*14520*/  FFMA.FTZ R53, R158, c[0x0][0x2d0], -R52.reuse ;  /* 0x0000b4009e357a23 */ /* 0x100fe40000010834 */
[----:B------:R-:W-:Y:S01]  /*14530*/  MUFU.EX2 R158, R121 ;  /* 0x00000079009e7308 */ /* 0x000fe20000000800 */
[C---:B------:R-:W-:Y:S01]  /*14540*/  FMUL.FTZ R90, R0.reuse, R90 ;  /* 0x0000005a005a7220 */ /* 0x040fe20000410000 */
[-C--:B------:R-:W-:Y:S04]  /*14550*/  HMMA.16816.F32 R84, R64, R28.reuse, R84 ;  /* 0x0000001c4054723c */ /* 0x080fe80000001854 */
[C---:B------:R-:W-:Y:S02]  /*14560*/  FMUL.FTZ R91, R0.reuse, R91 ;  /* 0x0000005b005b7220 */ /* 0x040fe40000410000 */
[----:B------:R-:W-:Y:S02]  /*14570*/  FMUL.FTZ R22, R0, R118 ;  /* 0x0000007600167220 */ /* 0x000fe40000410000 */
[----:B------:R-:W-:Y:S02]  /*14580*/  FFMA.FTZ R118, R175, c[0x0][0x2d0], -R52 ;  /* 0x0000b400af767a23 */ /* 0x000fe40000010834 */
[----:B------:R-:W-:Y:S01]  /*14590*/  MUFU.EX2 R175, R112 ;  /* 0x0000007000af7308 */ /* 0x000fe20000000800 */
[C---:B------:R-:W-:Y:S04]  /*145a0*/  HMMA.16816.F32 R88, R56.reuse, R28, R88 ;  /* 0x0000001c3858723c */ /* 0x040fe80000001858 */
[--C-:B-1----:R-:W-:Y:S02]  /*145b0*/  FFMA.FTZ R20, R166, c[0x0][0x2d0], -R32.reuse ;  /* 0x0000b400a6147a23 */ /* 0x102fe40000010820 */
[----:B------:R-:W-:Y:S02]  /*145c0*/  FMUL.FTZ R23, R0, R119 ;  /* 0x0000007700177220 */ /* 0x000fe40000410000 */
[--C-:B------:R-:W-:Y:S01]  /*145d0*/  FFMA.FTZ R28, R172, c[0x0][0x2d0], -R32.reuse ;  /* 0x0000b400ac1c7a23 */ /* 0x100fe20000010820 */
[----:B------:R1:W-:Y:S03]  /*145e0*/  MUFU.EX2 R252, R20 ;  /* 0x0000001400fc7308 */ /* 0x0003e60000000800 */
[----:B------:R-:W-:Y:S02]  /*145f0*/  FFMA.FTZ R29, R171, c[0x0][0x2d0], -R32 ;  /* 0x0000b400ab1d7a23 */ /* 0x000fe40000010820 */
[--C-:B------:R-:W-:Y:S02]  /*14600*/  FFMA.FTZ R32, R34, c[0x0][0x2d0], -R49.reuse ;  /* 0x0000b40022207a23 */ /* 0x100fe40000010831 */
[----:B------:R-:W-:Y:S02]  /*14610*/  FMUL.FTZ R34, R0, R130 ;  /* 0x0000008200227220 */ /* 0x000fe40000410000 */
[--C-:B------:R-:W-:Y:S01]  /*14620*/  FFMA.FTZ R107, R214, c[0x0][0x2d0], -R48.reuse ;  /* 0x0000b400d66b7a23 */ /* 0x100fe20000010830 */
[----:B------:R3:W-:Y:S01]  /*14630*/  MUFU.EX2 R245, R28 ;  /* 0x0000001c00f57308 */ /* 0x0007e20000000800 */
[C---:B------:R-:W-:Y:S02]  /*14640*/  FMUL.FTZ R38, R0.reuse, R134 ;  /* 0x0000008600267220 */ /* 0x040fe40000410000 */
[----:B------:R-:W-:Y:S02]  /*14650*/  FMUL.FTZ R39, R0, R135 ;  /* 0x0000008700277220 */ /* 0x000fe40000410000 */
[----:B------:R-:W-:Y:S02]  /*14660*/  FFMA.FTZ R106, R218, c[0x0][0x2d0], -R48 ;  /* 0x0000b400da6a7a23 */ /* 0x000fe40000010830 */
[--C-:B------:R-:W-:Y:S02]  /*14670*/  FFMA.FTZ R54, R157, c[0x0][0x2d0], -R52.reuse ;  /* 0x0000b4009d367a23 */ /* 0x100fe40000010834 */
[--C-:B------:R-:W-:Y:S01]  /*14680*/  FFMA.FTZ R130, R181, c[0x0][0x2d0], -R49.reuse ;  /* 0x0000b400b5827a23 */ /* 0x100fe20000010831 */
[----:B------:R4:W5:Y:S01]  /*14690*/  MUFU.EX2 R41, R29 ;  /* 0x0000001d00297308 */ /* 0x0009620000000800 */
[----:B------:R-:W-:Y:S02]  /*146a0*/  FMUL.FTZ R51, R0, R147 ;  /* 0x0000009300337220 */ /* 0x000fe40000410000 */
[----:B------:R-:W-:Y:S02]  /*146b0*/  FFMA.FTZ R119, R178, c[0x0][0x2d0], -R52 ;  /* 0x0000b400b2777a23 */ /* 0x000fe40000010834 */
[--C-:B-1----:R-:W-:Y:S02]  /*146c0*/  FFMA.FTZ R20, R170, c[0x0][0x2d0], -R48.reuse ;  /* 0x0000b400aa147a23 */ /* 0x102fe40000010830 */
[----:B------:R-:W-:Y:S03]  /*146d0*/  FMUL.FTZ R55, R0, R155 ;  /* 0x0000009b00377220 */ /* 0x000fe60000410000 */
[----:B------:R1:W-:Y:S01]  /*146e0*/  MUFU.EX2 R231, R20 ;  /* 0x0000001400e77308 */ /* 0x0003e20000000800 */
[----:B---3--:R-:W-:Y:S09]  /*146f0*/  FFMA.FTZ R28, R180, c[0x0][0x2d0], -R48 ;  /* 0x0000b400b41c7a23 */ /* 0x008ff20000010830 */
[----:B------:R3:W-:Y:S01]  /*14700*/  MUFU.EX2 R243, R28 ;  /* 0x0000001c00f37308 */ /* 0x0007e20000000800 */
[C---:B----4-:R-:W-:Y:S01]  /*14710*/  FMUL.FTZ R29, R60.reuse, R125 ;  /* 0x0000007d3c1d7220 */ /* 0x050fe20000410000 */
[----:B-----5:R-:W-:Y:S01]  /*14720*/  MOV R217, R41 ;  /* 0x0000002900d97202 */ /* 0x020fe20000000f00 */
[----:B------:R-:W-:Y:S02]  /*14730*/  FMUL.FTZ R41, R60, R137 ;  /* 0x000000893c297220 */ /* 0x000fe40000410000 */
[----:B------:R-:W-:Y:S05]  /*14740*/  FFMA.FTZ R125, R177, c[0x0][0x2d0], -R52 ;  /* 0x0000b400b17d7a23 */ /* 0x000fea0000010834 */
[----:B------:R4:W-:Y:S01]  /*14750*/  MUFU.EX2 R250, R32 ;  /* 0x0000002000fa7308 */ /* 0x0009e20000000800 */
[C---:B-1----:R-:W-:Y:S02]  /*14760*/  FMUL.FTZ R20, R2.reuse, R116 ;  /* 0x0000007402147220 */ /* 0x042fe40000410000 */
[--C-:B------:R-:W-:Y:S07]  /*14770*/  FFMA.FTZ R116, R71, c[0x0][0x2d0], -R48.reuse ;  /* 0x0000b40047747a23 */ /* 0x100fee0000010830 */
[----:B------:R-:W-:Y:S01]  /*14780*/  MUFU.EX2 R181, R81 ;  /* 0x0000005100b57308 */ /* 0x000fe20000000800 */
[-C--:B------:R-:W-:Y:S03]  /*14790*/  HMMA.16816.F32 R20, R56, R30.reuse, R20 ;  /* 0x0000001e3814723c */ /* 0x080fe60000001814 */
[----:B---3--:R-:W-:Y:S05]  /*147a0*/  FFMA.FTZ R28, R179, c[0x0][0x2d0], -R48 ;  /* 0x0000b400b31c7a23 */ /* 0x008fea0000010830 */
[C---:B------:R-:W-:Y:S01]  /*147b0*/  HMMA.16816.F32 R24, R64.reuse, R30, R24 ;  /* 0x0000001e4018723c */ /* 0x040fe20000001818 */
[----:B------:R1:W3:Y:S03]  /*147c0*/  MUFU.EX2 R42, R28 ;  /* 0x0000001c002a7308 */ /* 0x0002e60000000800 */
[----:B----4-:R-:W-:Y:S03]  /*147d0*/  FMUL.FTZ R32, R2, R128 ;  /* 0x0000008002207220 */ /* 0x010fe60000410000 */
[C---:B------:R-:W-:Y:S02]  /*147e0*/  FMUL.FTZ R30, R3.reuse, R126 ;  /* 0x0000007e031e7220 */ /* 0x040fe40000410000 */
[----:B------:R-:W-:Y:S02]  /*147f0*/  FMUL.FTZ R31, R3, R127 ;  /* 0x0000007f031f7220 */ /* 0x000fe40000410000 */
[----:B------:R4:W-:Y:S01]  /*14800*/  MUFU.EX2 R180, R54 ;  /* 0x0000003600b47308 */ /* 0x0009e20000000800 */
[--C-:B------:R-:W-:Y:S02]  /*14810*/  FFMA.FTZ R128, R182, c[0x0][0x2d0], -R49.reuse ;  /* 0x0000b400b6807a23 */ /* 0x100fe40000010831 */
[--C-:B------:R-:W-:Y:S02]  /*14820*/  FFMA.FTZ R126, R183, c[0x0][0x2d0], -R49.reuse ;  /* 0x0000b400b77e7a23 */ /* 0x100fe40000010831 */
[--C-:B------:R-:W-:Y:S05]  /*14830*/  FFMA.FTZ R127, R176, c[0x0][0x2d0], -R52.reuse ;  /* 0x0000b400b07f7a23 */ /* 0x100fea0000010834 */
[----:B------:R5:W-:Y:S01]  /*14840*/  MUFU.EX2 R182, R53 ;  /* 0x0000003500b67308 */ /* 0x000be20000000800 */
[--C-:B-1----:R-:W-:Y:S02]  /*14850*/  FFMA.FTZ R28, R36, c[0x0][0x2d0], -R49.reuse ;  /* 0x0000b400241c7a23 */ /* 0x102fe40000010831 */
[--C-:B------:R-:W-:Y:S07]  /*14860*/  FFMA.FTZ R36, R68, c[0x0][0x2d0], -R49.reuse ;  /* 0x0000b40044247a23 */ /* 0x100fee0000010831 */
[----:B------:R1:W-:Y:S01]  /*14870*/  MUFU.EX2 R234, R28 ;  /* 0x0000001c00ea7308 */ /* 0x0003e20000000800 */
[----:B----4-:R-:W-:Y:S09]  /*14880*/  FMUL.FTZ R54, R0, R154 ;  /* 0x0000009a00367220 */ /* 0x010ff20000410000 */
[----:B------:R-:W-:Y:S01]  /*14890*/  MUFU.EX2 R183, R82 ;  /* 0x0000005200b77308 */ /* 0x000fe20000000800 */
[----:B-----5:R-:W-:Y:S09]  /*148a0*/  FMUL.FTZ R53, R2, R153 ;  /* 0x0000009902357220 */ /* 0x020ff20000410000 */
[----:B------:R4:W-:Y:S01]  /*148b0*/  MUFU.EX2 R178, R80 ;  /* 0x0000005000b27308 */ /* 0x0009e20000000800 */
[----:B-1----:R-:W-:Y:S02]  /*148c0*/  FFMA.FTZ R28, R35, c[0x0][0x2d0], -R49 ;  /* 0x0000b400231c7a23 */ /* 0x002fe40000010831 */
[----:B------:R-:W-:Y:S02]  /*148d0*/  FMUL.FTZ R35, R0, R131 ;  /* 0x0000008300237220 */ /* 0x000fe40000410000 */
[----:B------:R-:W-:Y:S05]  /*148e0*/  FMUL.FTZ R49, R2, R145 ;  /* 0x0000009102317220 */ /* 0x000fea0000410000 */
[----:B------:R1:W5:Y:S01]  /*148f0*/  MUFU.EX2 R239, R28 ;  /* 0x0000001c00ef7308 */ /* 0x0003620000000800 */
[----:B------:R-:W-:Y:S02]  /*14900*/  FFMA.FTZ R131, R74, c[0x0][0x2d0], -R52 ;  /* 0x0000b4004a837a23 */ /* 0x000fe40000010834 */
[----:B------:R-:W-:Y:S07]  /*14910*/  LDSM.16.MT88.4 R72, [R189+0x800] ;  /* 0x00080000bd48783b */ /* 0x000fee0000004200 */
[----:B------:R-:W-:Y:S01]  /*14920*/  MUFU.EX2 R179, R62 ;  /* 0x0000003e00b37308 */ /* 0x000fe20000000800 */
[----:B----4-:R-:W-:Y:S09]  /*14930*/  LDSM.16.MT88.4 R80, [R190+0x800] ;  /* 0x00080000be50783b */ /* 0x010ff20000004200 */
[----:B------:R-:W-:Y:S01]  /*14940*/  MUFU.EX2 R171, R114 ;  /* 0x0000007200ab7308 */ /* 0x000fe20000000800 */
[----:B-1----:R-:W-:Y:S02]  /*14950*/  FMUL.FTZ R28, R60, R124 ;  /* 0x0000007c3c1c7220 */ /* 0x002fe40000410000 */
[--C-:B------:R-:W-:Y:S02]  /*14960*/  FFMA.FTZ R124, R69, c[0x0][0x2d0], -R48.reuse ;  /* 0x0000b400457c7a23 */ /* 0x100fe40000010830 */
[----:B------:R-:W1:Y:S05]  /*14970*/  LDSM.16.MT88.4 R68, [R192] ;  /* 0x00000000c044783b */ /* 0x000e6a0000004200 */
[----:B------:R-:W-:Y:S01]  /*14980*/  MUFU.EX2 R166, R156 ;  /* 0x0000009c00a67308 */ /* 0x000fe20000000800 */
[-C--:B------:R-:W-:Y:S08]  /*14990*/  HMMA.16816.F32 R28, R64, R44.reuse, R28 ;  /* 0x0000002c401c723c */ /* 0x080ff0000000181c */
[C---:B------:R-:W-:Y:S01]  /*149a0*/  HMMA.16816.F32 R32, R56.reuse, R44, R32 ;  /* 0x0000002c3820723c */ /* 0x040fe20000001820 */
[----:B------:R-:W-:Y:S06]  /*149b0*/  MUFU.EX2 R156, R120 ;  /* 0x00000078009c7308 */ /* 0x000fec0000000800 */
[--C-:B------:R-:W-:Y:S01]  /*149c0*/  FFMA.FTZ R44, R219, c[0x0][0x2d0], -R48.reuse ;  /* 0x0000b400db2c7a23 */ /* 0x100fe20000010830 */
[----:B---3--:R-:W-:Y:S01]  /*149d0*/  MOV R219, R42 ;  /* 0x0000002a00db7202 */ /* 0x008fe20000000f00 */
[----:B------:R-:W-:Y:S02]  /*149e0*/  FFMA.FTZ R45, R220, c[0x0][0x2d0], -R48 ;  /* 0x0000b400dc2d7a23 */ /* 0x000fe40000010830 */
[----:B------:R3:W-:Y:S01]  /*149f0*/  MUFU.EX2 R186, R44 ;  /* 0x0000002c00ba7308 */ /* 0x0007e20000000800 */
[--C-:B------:R-:W-:Y:S02]  /*14a00*/  FFMA.FTZ R48, R159, c[0x0][0x2d0], -R52.reuse ;  /* 0x0000b4009f307a23 */ /* 0x100fe40000010834 */
[----:B------:R-:W-:Y:S02]  /*14a10*/  FMUL.FTZ R42, R3, R138 ;  /* 0x0000008a032a7220 */ /* 0x000fe40000410000 */
[----:B------:R-:W-:Y:S05]  /*14a20*/  LDSM.16.MT88.4 R136, [R190+0x2000] ;  /* 0x00200000be88783b */ /* 0x000fea0000004200 */
[----:B------:R4:W-:Y:S10]  /*14a30*/  MUFU.EX2 R220, R36 ;  /* 0x0000002400dc7308 */ /* 0x0009f40000000800 */
[----:B------:R1:W-:Y:S01]  /*14a40*/  MUFU.EX2 R214, R45 ;  /* 0x0000002d00d67308 */ /* 0x0003e20000000800 */
[----:B---3--:R-:W-:Y:S02]  /*14a50*/  FFMA.FTZ R44, R173, c[0x0][0x2d0], -R52 ;  /* 0x0000b400ad2c7a23 */ /* 0x008fe40000010834 */
[C---:B------:R-:W-:Y:S07]  /*14a60*/  FMUL.FTZ R52, R2.reuse, R152 ;  /* 0x0000009802347220 */ /* 0x040fee0000410000 */
[----:B------:R3:W-:Y:S01]  /*14a70*/  MUFU.EX2 R134, R44 ;  /* 0x0000002c00867308 */ /* 0x0007e20000000800 */
[----:B----4-:R-:W-:Y:S09]  /*14a80*/  FMUL.FTZ R36, R2, R132 ;  /* 0x0000008402247220 */ /* 0x010ff20000410000 */
[----:B------:R4:W2:Y:S01]  /*14a90*/  MUFU.EX2 R135, R48 ;  /* 0x0000003000877308 */ /* 0x0008a20000000800 */
[-C--:B------:R-:W-:Y:S03]  /*14aa0*/  HMMA.16816.F32 R36, R56, R46.reuse, R36 ;  /* 0x0000002e3824723c */ /* 0x080fe60000001824 */
[C---:B-1----:R-:W-:Y:S05]  /*14ab0*/  FMUL.FTZ R45, R60.reuse, R141 ;  /* 0x0000008d3c2d7220 */ /* 0x042fea0000410000 */
[C---:B------:R-:W-:Y:S01]  /*14ac0*/  HMMA.16816.F32 R40, R64.reuse, R46, R40 ;  /* 0x0000002e4028723c */ /* 0x040fe20000001828 */
[----:B------:R1:W-:Y:S03]  /*14ad0*/  MUFU.EX2 R132, R102 ;  /* 0x0000006600847308 */ /* 0x0003e60000000800 */
[----:B---3--:R-:W-:Y:S03]  /*14ae0*/  FMUL.FTZ R44, R60, R140 ;  /* 0x0000008c3c2c7220 */ /* 0x008fe60000410000 */
[C---:B------:R-:W-:Y:S02]  /*14af0*/  FMUL.FTZ R46, R3.reuse, R142 ;  /* 0x0000008e032e7220 */ /* 0x040fe40000410000 */
[----:B------:R-:W-:Y:S02]  /*14b00*/  FMUL.FTZ R47, R3, R143 ;  /* 0x0000008f032f7220 */ /* 0x000fe40000410000 */
[----:B------:R-:W-:Y:S01]  /*14b10*/  MUFU.EX2 R141, R108 ;  /* 0x0000006c008d7308 */ /* 0x000fe20000000800 */
[C---:B----4-:R-:W-:Y:S04]  /*14b20*/  FMUL.FTZ R48, R2.reuse, R144 ;  /* 0x0000009002307220 */ /* 0x050fe80000410000 */
[-C--:B------:R-:W-:Y:S03]  /*14b30*/  HMMA.16816.F32 R44, R64, R68.reuse, R44 ;  /* 0x00000044402c723c */ /* 0x080fe6000000182c */
[----:B------:R-:W-:Y:S02]  /*14b40*/  FFMA.FTZ R2, R2, R251, R226 ;  /* 0x000000fb02027223 */ /* 0x000fe400000100e2 */
[----:B------:R-:W-:Y:S02]  /*14b50*/  MUFU.EX2 R140, R109 ;  /* 0x0000006d008c7308 */ /* 0x000fe40000000800 */
[----:B------:R-:W-:Y:S01]  /*14b60*/  FADD.FTZ R2, R227, R2 ;  /* 0x00000002e3027221 */ /* 0x000fe20000010000 */
[C---:B------:R-:W-:Y:S01]  /*14b70*/  HMMA.16816.F32 R48, R56.reuse, R68, R48 ;  /* 0x000000443830723c */ /* 0x040fe20000001830 */
[----:B-1----:R-:W-:Y:S03]  /*14b80*/  LDSM.16.MT88.4 R100, [R190+0x1000] ;  /* 0x00100000be64783b */ /* 0x002fe60000004200 */
[----:B------:R-:W-:Y:S03]  /*14b90*/  FADD.FTZ R2, R242, R2 ;  /* 0x00000002f2027221 */ /* 0x000fe60000010000 */
[----:B-----5:R-:W-:Y:S01]  /*14ba0*/  F2FP.PACK_AB R68, R239, R234 ;  /* 0x000000eaef44723e */ /* 0x020fe200000000ff */
[-C--:B------:R-:W-:Y:S01]  /*14bb0*/  HMMA.16816.F32 R52, R56, R70.reuse, R52 ;  /* 0x000000463834723c */ /* 0x080fe20000001834 */
[----:B------:R1:W-:Y:S03]  /*14bc0*/  MUFU.EX2 R143, R92 ;  /* 0x0000005c008f7308 */ /* 0x0003e60000000800 */
[----:B--2---:R-:W-:Y:S01]  /*14bd0*/  F2FP.PACK_AB R69, R135, R134 ;  /* 0x000000868745723e */ /* 0x004fe200000000ff */
[----:B------:R-:W-:Y:S02]  /*14be0*/  FFMA.FTZ R0, R0, R163, R161 ;  /* 0x000000a300007223 */ /* 0x000fe400000100a1 */
[C---:B------:R-:W-:Y:S02]  /*14bf0*/  FMUL.FTZ R56, R60.reuse, R148 ;  /* 0x000000943c387220 */ /* 0x040fe40000410000 */
[----:B------:R-:W-:Y:S02]  /*14c00*/  FMUL.FTZ R57, R60, R149 ;  /* 0x000000953c397220 */ /* 0x000fe40000410000 */
[----:B------:R-:W-:Y:S01]  /*14c10*/  MUFU.EX2 R142, R104 ;  /* 0x00000068008e7308 */ /* 0x000fe20000000800 */
[C---:B------:R-:W-:Y:S02]  /*14c20*/  FMUL.FTZ R58, R3.reuse, R150 ;  /* 0x00000096033a7220 */ /* 0x040fe40000410000 */
[----:B------:R-:W-:Y:S02]  /*14c30*/  FMUL.FTZ R59, R3, R151 ;  /* 0x00000097033b7220 */ /* 0x000fe40000410000 */
[----:B------:R-:W-:Y:S02]  /*14c40*/  FADD.FTZ R0, R162, R0 ;  /* 0x00000000a2007221 */ /* 0x000fe40000010000 */
[----:B------:R-:W-:Y:S02]  /*14c50*/  FFMA.FTZ R60, R60, R238, R225 ;  /* 0x000000ee3c3c7223 */ /* 0x000fe400000100e1 */
[----:B------:R-:W-:Y:S01]  /*14c60*/  FADD.FTZ R0, R235, R0 ;  /* 0x00000000eb007221 */ /* 0x000fe20000010000 */
[----:B------:R-:W-:Y:S01]  /*14c70*/  HMMA.16816.F32 R56, R64, R70, R56 ;  /* 0x000000464038723c */ /* 0x000fe20000001838 */
[----:B------:R2:W-:Y:S03]  /*14c80*/  MUFU.EX2 R163, R113 ;  /* 0x0000007100a37308 */ /* 0x0005e60000000800 */
[----:B------:R-:W-:Y:S02]  /*14c90*/  FADD.FTZ R63, R241, R0 ;  /* 0x00000000f13f7221 */ /* 0x000fe40000010000 */
[----:B-1----:R-:W-:Y:S01]  /*14ca0*/  FADD.FTZ R92, R244, R2 ;  /* 0x00000002f45c7221 */ /* 0x002fe20000010000 */
[----:B------:R-:W-:Y:S01]  /*14cb0*/  F2FP.PACK_AB R64, R252, R233 ;  /* 0x000000e9fc40723e */ /* 0x000fe200000000ff */
[----:B------:R-:W-:Y:S01]  /*14cc0*/  FADD.FTZ R60, R229, R60 ;  /* 0x0000003ce53c7221 */ /* 0x000fe20000010000 */
[----:B------:R-:W-:Y:S02]  /*14cd0*/  F2FP.PACK_AB R65, R246, R231 ;  /* 0x000000e7f641723e */ /* 0x000fe400000000ff */
[----:B------:R1:W-:Y:S01]  /*14ce0*/  MUFU.EX2 R161, R123 ;  /* 0x0000007b00a17308 */ /* 0x0003e20000000800 */
[----:B------:R-:W-:Y:S01]  /*14cf0*/  F2FP.PACK_AB R66, R217, R245 ;  /* 0x000000f5d942723e */ /* 0x000fe200000000ff */
[----:B------:R-:W-:Y:S01]  /*14d00*/  FADD.FTZ R0, R234, R92 ;  /* 0x0000005cea007221 */ /* 0x000fe20000010000 */
[----:B------:R-:W-:Y:S01]  /*14d10*/  F2FP.PACK_AB R67, R219, R243 ;  /* 0x000000f3db43723e */ /* 0x000fe200000000ff */
[----:B------:R-:W-:Y:S01]  /*14d20*/  FADD.FTZ R60, R232, R60 ;  /* 0x0000003ce83c7221 */ /* 0x000fe20000010000 */
[----:B------:R-:W-:Y:S01]  /*14d30*/  F2FP.PACK_AB R70, R220, R250 ;  /* 0x000000fadc46723e */ /* 0x000fe200000000ff */
[----:B------:R-:W-:Y:S01]  /*14d40*/  FFMA.FTZ R3, R3, R240, R223 ;  /* 0x000000f003037223 */ /* 0x000fe200000100df */
[----:B------:R-:W-:Y:S01]  /*14d50*/  F2FP.PACK_AB R71, R180, R182 ;  /* 0x000000b6b447723e */ /* 0x000fe200000000ff */
[----:B------:R-:W-:Y:S02]  /*14d60*/  FADD.FTZ R60, R249, R60 ;  /* 0x0000003cf93c7221 */ /* 0x000fe40000010000 */
[-C--:B------:R-:W-:Y:S01]  /*14d70*/  HMMA.16816.F32 R4, R64, R72.reuse, R4 ;  /* 0x000000484004723c */ /* 0x080fe20000001804 */
[----:B------:R-:W-:Y:S02]  /*14d80*/  MUFU.EX2 R176, R111 ;  /* 0x0000006f00b07308 */ /* 0x000fe40000000800 */
[----:B------:R-:W-:Y:S01]  /*14d90*/  FADD.FTZ R62, R233, R60 ;  /* 0x0000003ce93e7221 */ /* 0x000fe20000010000 */
[----:B--2---:R-:W-:Y:S01]  /*14da0*/  LDSM.16.MT88.4 R112, [R189+0x2000] ;  /* 0x00200000bd70783b */ /* 0x004fe20000004200 */
[----:B------:R-:W-:Y:S02]  /*14db0*/  FADD.FTZ R60, R134, R63 ;  /* 0x0000003f863c7221 */ /* 0x000fe40000010000 */
[----:B------:R-:W-:Y:S01]  /*14dc0*/  FADD.FTZ R3, R228, R3 ;  /* 0x00000003e4037221 */ /* 0x000fe20000010000 */
[C---:B------:R-:W-:Y:S03]  /*14dd0*/  HMMA.16816.F32 R8, R68.reuse, R72, R8 ;  /* 0x000000484408723c */ /* 0x040fe60000001808 */
[----:B------:R-:W2:Y:S01]  /*14de0*/  MUFU.EX2 R177, R110 ;  /* 0x0000006e00b17308 */ /* 0x000ea20000000800 */
[----:B------:R-:W-:Y:S01]  /*14df0*/  FADD.FTZ R3, R230, R3 ;  /* 0x00000003e6037221 */ /* 0x000fe20000010000 */
[----:B-1----:R-:W-:Y:S03]  /*14e00*/  LDSM.16.MT88.4 R120, [R193+0x2000] ;  /* 0x00200000c178783b */ /* 0x002fe60000004200 */
[-C--:B------:R-:W-:Y:S04]  /*14e10*/  HMMA.16816.F32 R12, R68, R74.reuse, R12 ;  /* 0x0000004a440c723c */ /* 0x080fe8000000180c */
[----:B------:R-:W-:Y:S01]  /*14e20*/  FADD.FTZ R3, R247, R3 ;  /* 0x00000003f7037221 */ /* 0x000fe20000010000 */
[----:B------:R-:W-:Y:S03]  /*14e30*/  MUFU.EX2 R165, R107 ;  /* 0x0000006b00a57308 */ /* 0x000fe60000000800 */
[C---:B------:R-:W-:Y:S01]  /*14e40*/  HMMA.16816.F32 R16, R64.reuse, R74, R16 ;  /* 0x0000004a4010723c */ /* 0x040fe20000001810 */
[----:B------:R-:W1:Y:S03]  /*14e50*/  LDSM.16.MT88.4 R72, [R192+0x800] ;  /* 0x00080000c048783b */ /* 0x000e660000004200 */
[----:B------:R-:W-:Y:S02]  /*14e60*/  FADD.FTZ R2, R231, R3 ;  /* 0x00000003e7027221 */ /* 0x000fe40000010000 */
[----:B------:R-:W-:Y:S01]  /*14e70*/  FADD.FTZ R3, R252, R62 ;  /* 0x0000003efc037221 */ /* 0x000fe20000010000 */
[----:B------:R-:W-:Y:S01]  /*14e80*/  MUFU.EX2 R168, R106 ;  /* 0x0000006a00a87308 */ /* 0x000fe20000000800 */
[-C--:B------:R-:W-:Y:S04]  /*14e90*/  HMMA.16816.F32 R84, R64, R76.reuse, R84 ;  /* 0x0000004c4054723c */ /* 0x080fe80000001854 */
[----:B--2---:R-:W-:Y:S01]  /*14ea0*/  F2FP.PACK_AB R148, R177, R176 ;  /* 0x000000b0b194723e */ /* 0x004fe200000000ff */
        /* <DEDUP_REMOVED lines=11> */
[----:B------:R-:W2:Y:S03]  /*14f60*/  LDSM.16.MT88.4 R76, [R189+0x1000] ;  /* 0x00100000bd4c783b */ /* 0x000ea60000004200 */
[----:B------:R-:W-:Y:S01]  /*14f70*/  FADD.FTZ R60, R243, R2 ;  /* 0x00000002f33c7221 */ /* 0x000fe20000010000 */
[----:B------:R-:W-:Y:S01]  /*14f80*/  MUFU.EX2 R170, R94 ;  /* 0x0000005e00aa7308 */ /* 0x000fe20000000800 */
[----:B------:R-:W-:Y:S02]  /*14f90*/  FADD.FTZ R2, R250, R62 ;  /* 0x0000003efa027221 */ /* 0x000fe40000010000 */
[-C--:B------:R-:W-:Y:S04]  /*14fa0*/  HMMA.16816.F32 R28, R64, R80.reuse, R28 ;  /* 0x00000050401c723c */ /* 0x080fe8000000181c */
[----:B------:R-:W-:Y:S03]  /*14fb0*/  FADD.FTZ R2, R220, R2 ;  /* 0x00000002dc027221 */ /* 0x000fe60000010000 */
[----:B------:R-:W3:Y:S01]  /*14fc0*/  MUFU.EX2 R94, R126 ;  /* 0x0000007e005e7308 */ /* 0x000ee20000000800 */
[C---:B------:R-:W-:Y:S08]  /*14fd0*/  HMMA.16816.F32 R32, R68.reuse, R80, R32 ;  /* 0x000000504420723c */ /* 0x040ff00000001820 */
[-C--:B------:R-:W-:Y:S01]  /*14fe0*/  HMMA.16816.F32 R36, R68, R82.reuse, R36 ;  /* 0x000000524424723c */ /* 0x080fe20000001824 */
[----:B------:R-:W-:Y:S07]  /*14ff0*/  MUFU.EX2 R172, R93 ;  /* 0x0000005d00ac7308 */ /* 0x000fee0000000800 */
[C---:B------:R-:W-:Y:S01]  /*15000*/  HMMA.16816.F32 R40, R64.reuse, R82, R40 ;  /* 0x000000524028723c */ /* 0x040fe20000001828 */
[----:B------:R-:W4:Y:S02]  /*15010*/  LDSM.16.MT88.4 R80, [R193+0x1000] ;  /* 0x00100000c150783b */ /* 0x000f240000004200 */
[----:B------:R-:W-:Y:S01]  /*15020*/  MUFU.EX2 R93, R128 ;  /* 0x00000080005d7308 */ /* 0x000fe20000000800 */
[----:B---3--:R-:W-:Y:S04]  /*15030*/  F2FP.PACK_AB R152, R94, R98 ;  /* 0x000000625e98723e */ /* 0x008fe800000000ff */
[-C--:B-1----:R-:W-:Y:S05]  /*15040*/  HMMA.16816.F32 R44, R64, R72.reuse, R44 ;  /* 0x00000048402c723c */ /* 0x082fea000000182c */
[----:B------:R-:W-:Y:S03]  /*15050*/  MUFU.EX2 R145, R117 ;  /* 0x0000007500917308 */ /* 0x000fe60000000800 */
[C---:B------:R-:W-:Y:S07]  /*15060*/  HMMA.16816.F32 R48, R68.reuse, R72, R48 ;  /* 0x000000484430723c */ /* 0x040fee0000001830 */
[----:B------:R-:W-:Y:S01]  /*15070*/  MUFU.EX2 R144, R118 ;  /* 0x0000007600907308 */ /* 0x000fe20000000800 */
[-C--:B------:R-:W-:Y:S07]  /*15080*/  HMMA.16816.F32 R52, R68, R74.reuse, R52 ;  /* 0x0000004a4434723c */ /* 0x080fee0000001834 */
        /* <DEDUP_REMOVED lines=8> */
[----:B------:R-:W3:Y:S01]  /*15110*/  MUFU.EX2 R162, R116 ;  /* 0x0000007400a27308 */ /* 0x000ee20000000800 */
[----:B------:R-:W-:Y:S02]  /*15120*/  F2FP.PACK_AB R66, R183, R181 ;  /* 0x000000b5b742723e */ /* 0x000fe400000000ff */
[----:B------:R-:W-:Y:S02]  /*15130*/  F2FP.PACK_AB R67, R178, R179 ;  /* 0x000000b3b243723e */ /* 0x000fe400000000ff */
[----:B------:R-:W-:Y:S05]  /*15140*/  F2FP.PACK_AB R71, R140, R141 ;  /* 0x0000008d8c47723e */ /* 0x000fea00000000ff */
[-C--:B--2---:R-:W-:Y:S01]  /*15150*/  HMMA.16816.F32 R4, R64, R76.reuse, R4 ;  /* 0x0000004c4004723c */ /* 0x084fe20000001804 */
[----:B------:R-:W2:Y:S07]  /*15160*/  MUFU.EX2 R159, R160 ;  /* 0x000000a0009f7308 */ /* 0x000eae0000000800 */
[C---:B------:R-:W-:Y:S03]  /*15170*/  HMMA.16816.F32 R8, R68.reuse, R76, R8 ;  /* 0x0000004c4408723c */ /* 0x040fe60000001808 */
[----:B------:R-:W5:Y:S01]  /*15180*/  MUFU.EX2 R157, R124 ;  /* 0x0000007c009d7308 */ /* 0x000f620000000800 */
[----:B---3--:R-:W-:Y:S04]  /*15190*/  F2FP.PACK_AB R149, R162, R163 ;  /* 0x000000a3a295723e */ /* 0x008fe800000000ff */
[-C--:B------:R-:W-:Y:S08]  /*151a0*/  HMMA.16816.F32 R12, R68, R78.reuse, R12 ;  /* 0x0000004e440c723c */ /* 0x080ff0000000180c */
[C---:B------:R-:W-:Y:S01]  /*151b0*/  HMMA.16816.F32 R16, R64.reuse, R78, R16 ;  /* 0x0000004e4010723c */ /* 0x040fe20000001810 */
[----:B------:R-:W3:Y:S03]  /*151c0*/  LDSM.16.MT88.4 R76, [R189+0x1800] ;  /* 0x00180000bd4c783b */ /* 0x000ee60000004200 */
[----:B--2---:R-:W-:Y:S04]  /*151d0*/  F2FP.PACK_AB R150, R159, R161 ;  /* 0x000000a19f96723e */ /* 0x004fe800000000ff */
[-C--:B----4-:R-:W-:Y:S04]  /*151e0*/  HMMA.16816.F32 R84, R64, R80.reuse, R84 ;  /* 0x000000504054723c */ /* 0x090fe80000001854 */
[----:B-----5:R-:W-:Y:S04]  /*151f0*/  F2FP.PACK_AB R151, R157, R158 ;  /* 0x0000009e9d97723e */ /* 0x020fe800000000ff */
[C---:B------:R-:W-:Y:S08]  /*15200*/  HMMA.16816.F32 R88, R68.reuse, R80, R88 ;  /* 0x000000504458723c */ /* 0x040ff00000001858 */
[-C--:B------:R-:W-:Y:S08]  /*15210*/  HMMA.16816.F32 R20, R68, R82.reuse, R20 ;  /* 0x000000524414723c */ /* 0x080ff00000001814 */
[C---:B------:R-:W-:Y:S01]  /*15220*/  HMMA.16816.F32 R24, R64.reuse, R82, R24 ;  /* 0x000000524018723c */ /* 0x040fe20000001818 */
[----:B------:R-:W2:Y:S07]  /*15230*/  LDSM.16.MT88.4 R80, [R193+0x1800] ;  /* 0x00180000c150783b */ /* 0x000eae0000004200 */
[-C--:B------:R-:W-:Y:S08]  /*15240*/  HMMA.16816.F32 R28, R64, R100.reuse, R28 ;  /* 0x00000064401c723c */ /* 0x080ff0000000181c */
[C---:B------:R-:W-:Y:S08]  /*15250*/  HMMA.16816.F32 R32, R68.reuse, R100, R32 ;  /* 0x000000644420723c */ /* 0x040ff00000001820 */
[-C--:B------:R-:W-:Y:S08]  /*15260*/  HMMA.16816.F32 R36, R68, R102.reuse, R36 ;  /* 0x000000664424723c */ /* 0x080ff00000001824 */
[C---:B------:R-:W-:Y:S01]  /*15270*/  HMMA.16816.F32 R40, R64.reuse, R102, R40 ;  /* 0x000000664028723c */ /* 0x040fe20000001828 */
[----:B------:R-:W4:Y:S07]  /*15280*/  LDSM.16.MT88.4 R100, [R190+0x1800] ;  /* 0x00180000be64783b */ /* 0x000f2e0000004200 */
        /* <DEDUP_REMOVED lines=13> */
[-C--:B---3--:R-:W-:Y:S08]  /*15360*/  HMMA.16816.F32 R4, R64, R76.reuse, R4 ;  /* 0x0000004c4004723c */ /* 0x088ff00000001804 */
[C---:B------:R-:W-:Y:S01]  /*15370*/  HMMA.16816.F32 R8, R68.reuse, R76, R8 ;  /* 0x0000004c4408723c */ /* 0x040fe20000001808 */
[----:B------:R-:W-:Y:S07]  /*15380*/  MUFU.EX2 R77, R127 ;  /* 0x0000007f004d7308 */ /* 0x000fee0000000800 */
[-C--:B------:R-:W-:Y:S03]  /*15390*/  HMMA.16816.F32 R12, R68, R78.reuse, R12 ;  /* 0x0000004e440c723c */ /* 0x080fe6000000180c */
[----:B------:R-:W-:Y:S05]  /*153a0*/  MUFU.EX2 R76, R129 ;  /* 0x00000081004c7308 */ /* 0x000fea0000000800 */
[C---:B------:R-:W-:Y:S05]  /*153b0*/  HMMA.16816.F32 R16, R64.reuse, R78, R16 ;  /* 0x0000004e4010723c */ /* 0x040fea0000001810 */
[----:B------:R-:W3:Y:S03]  /*153c0*/  MUFU.EX2 R79, R130 ;  /* 0x00000082004f7308 */ /* 0x000ee60000000800 */
[-C--:B--2---:R-:W-:Y:S07]  /*153d0*/  HMMA.16816.F32 R84, R64, R80.reuse, R84 ;  /* 0x000000504054723c */ /* 0x084fee0000001854 */
[----:B------:R-:W2:Y:S01]  /*153e0*/  MUFU.EX2 R78, R125 ;  /* 0x0000007d004e7308 */ /* 0x000ea20000000800 */
[C---:B------:R-:W-:Y:S08]  /*153f0*/  HMMA.16816.F32 R88, R68.reuse, R80, R88 ;  /* 0x000000504458723c */ /* 0x040ff00000001858 */
[-C--:B------:R-:W-:Y:S04]  /*15400*/  HMMA.16816.F32 R20, R68, R82.reuse, R20 ;  /* 0x000000524414723c */ /* 0x080fe80000001814 */
[----:B---3--:R-:W-:Y:S04]  /*15410*/  F2FP.PACK_AB R154, R79, R93 ;  /* 0x0000005d4f9a723e */ /* 0x008fe800000000ff */
[C---:B------:R-:W-:Y:S04]  /*15420*/  HMMA.16816.F32 R24, R64.reuse, R82, R24 ;  /* 0x000000524018723c */ /* 0x040fe80000001818 */
[----:B--2---:R-:W-:Y:S04]  /*15430*/  F2FP.PACK_AB R153, R77, R78 ;  /* 0x0000004e4d99723e */ /* 0x004fe800000000ff */
[-C--:B----4-:R-:W-:Y:S08]  /*15440*/  HMMA.16816.F32 R28, R64, R100.reuse, R28 ;  /* 0x00000064401c723c */ /* 0x090ff0000000181c */
[C---:B------:R-:W-:Y:S08]  /*15450*/  HMMA.16816.F32 R32, R68.reuse, R100, R32 ;  /* 0x000000644420723c */ /* 0x040ff00000001820 */
[-C--:B------:R-:W-:Y:S08]  /*15460*/  HMMA.16816.F32 R36, R68, R102.reuse, R36 ;  /* 0x000000664424723c */ /* 0x080ff00000001824 */
[C---:B------:R-:W-:Y:S08]  /*15470*/  HMMA.16816.F32 R40, R64.reuse, R102, R40 ;  /* 0x000000664028723c */ /* 0x040ff00000001828 */
[-C--:B-1----:R-:W-:Y:S08]  /*15480*/  HMMA.16816.F32 R44, R64, R72.reuse, R44 ;  /* 0x00000048402c723c */ /* 0x082ff0000000182c */
[C---:B------:R-:W-:Y:S01]  /*15490*/  HMMA.16816.F32 R48, R68.reuse, R72, R48 ;  /* 0x000000484430723c */ /* 0x040fe20000001830 */
[----:B------:R-:W1:Y:S07]  /*154a0*/  MUFU.EX2 R72, R131 ;  /* 0x0000008300487308 */ /* 0x000e6e0000000800 */
[-C--:B------:R-:W-:Y:S08]  /*154b0*/  HMMA.16816.F32 R52, R68, R74.reuse, R52 ;  /* 0x0000004a4434723c */ /* 0x080ff00000001834 */
[----:B------:R-:W-:Y:S08]  /*154c0*/  HMMA.16816.F32 R56, R64, R74, R56 ;  /* 0x0000004a4038723c */ /* 0x000ff00000001838 */
[-C--:B------:R-:W-:Y:S01]  /*154d0*/  HMMA.16816.F32 R100, R148, R112.reuse, R4 ;  /* 0x000000709464723c */ /* 0x080fe20000001804 */
[----:B------:R-:W2:Y:S04]  /*154e0*/  LDSM.16.MT88.4 R4, [R192+0x2000] ;  /* 0x00200000c004783b */ /* 0x000ea80000004200 */
[----:B-1----:R-:W-:Y:S07]  /*154f0*/  F2FP.PACK_AB R155, R72, R76 ;  /* 0x0000004c489b723e */ /* 0x002fee00000000ff */
[C---:B------:R-:W-:Y:S07]  /*15500*/  HMMA.16816.F32 R104, R152.reuse, R112, R8 ;  /* 0x000000709868723c */ /* 0x040fee0000001808 */
[----:B------:R-:W-:Y:S01]  /*15510*/  FADD.FTZ R9, R133, R2 ;  /* 0x0000000285097221 */ /* 0x000fe20000010000 */
[-C--:B------:R-:W-:Y:S01]  /*15520*/  HMMA.16816.F32 R108, R152, R114.reuse, R12 ;  /* 0x00000072986c723c */ /* 0x080fe2000000180c */
[----:B------:R-:W3:Y:S03]  /*15530*/  LDL R12, [R1+0x4] ;  /* 0x00000400010c7983 */ /* 0x000ee60000100800 */
        /* <DEDUP_REMOVED lines=45> */
[----:B------:R-:W-:Y:S01]  /*15810*/  FADD.FTZ R4, R99, R0 ;  /* 0x0000000063047221 */ /* 0x000fe20000010000 */
[----:B------:R-:W-:Y:S01]  /*15820*/  MOV R99, R61 ;  /* 0x0000003d00637202 */ /* 0x000fe20000000f00 */
[----:B------:R-:W-:Y:S02]  /*15830*/  FADD.FTZ R2, R163, R8 ;  /* 0x00000008a3027221 */ /* 0x000fe40000010000 */
[----:B------:R-:W-:Y:S01]  /*15840*/  FADD.FTZ R0, R98, R5 ;  /* 0x0000000562007221 */ /* 0x000fe20000010000 */
[----:B------:R-:W-:Y:S04]  /*15850*/  HMMA.16816.F32 R148, R148, R6, R56 ;  /* 0x000000069494723c */ /* 0x000fe80000001838 */
[----:B------:R-:W-:Y:S01]  /*15860*/  FADD.FTZ R4, R78, R4 ;  /* 0x000000044e047221 */ /* 0x000fe20000010000 */
[----:B------:R-:W-:Y:S01]  /*15870*/  MOV R98, R95 ;  /* 0x0000005f00627202 */ /* 0x000fe20000000f00 */
[----:B------:R-:W-:Y:S02]  /*15880*/  FADD.FTZ R5, R162, R2 ;  /* 0x00000002a2057221 */ /* 0x000fe40000010000 */
[----:B------:R-:W-:Y:S01]  /*15890*/  FADD.FTZ R2, R94, R0 ;  /* 0x000000005e027221 */ /* 0x000fe20000010000 */
[----:B------:R-:W-:Y:S03]  /*158a0*/  MOV R94, R96 ;  /* 0x00000060005e7202 */ /* 0x000fe60000000f00 */
[----:B------:R-:W-:Y:S02]  /*158b0*/  FADD.FTZ R0, R77, R4 ;  /* 0x000000044d007221 */ /* 0x000fe40000010000 */
[----:B------:R-:W-:Y:S01]  /*158c0*/  FADD.FTZ R4, R93, R2 ;  /* 0x000000025d047221 */ /* 0x000fe20000010000 */
[----:B------:R-:W-:Y:S01]  /*158d0*/  MOV R93, R97 ;  /* 0x00000061005d7202 */ /* 0x000fe20000000f00 */
[----:B------:R-:W-:Y:S01]  /*158e0*/  FADD.FTZ R2, R76, R0 ;  /* 0x000000004c027221 */ /* 0x000fe20000010000 */
[----:B------:R-:W-:Y:S01]  /*158f0*/  IADD3 R0, R206, -0x1, RZ ;  /* 0xffffffffce007810 */ /* 0x000fe20007ffe0ff */
[----:B------:R-:W-:Y:S02]  /*15900*/  FADD.FTZ R3, R177, R3 ;  /* 0x00000003b1037221 */ /* 0x000fe40000010000 */
[----:B------:R-:W-:Y:S02]  /*15910*/  FADD.FTZ R2, R72, R2 ;  /* 0x0000000248027221 */ /* 0x000fe40000010000 */
[----:B------:R-:W-:Y:S02]  /*15920*/  FADD.FTZ R3, R161, R3 ;  /* 0x00000003a1037221 */ /* 0x000fe40000010000 */
[----:B------:R-:W-:Y:S01]  /*15930*/  FADD.FTZ R5, R158, R5 ;  /* 0x000000059e057221 */ /* 0x000fe20000010000 */
[----:B------:R1:W-:Y:S01]  /*15940*/  STL [R1], R2 ;  /* 0x0000000201007387 */ /* 0x0003e20000100800 */
[----:B------:R-:W-:Y:S02]  /*15950*/  FADD.FTZ R238, R159, R3 ;  /* 0x000000039fee7221 */ /* 0x000fe40000010000 */
[----:B------:R-:W-:Y:S02]  /*15960*/  FADD.FTZ R240, R157, R5 ;  /* 0x000000059df07221 */ /* 0x000fe40000010000 */
[----:B------:R-:W-:Y:S01]  /*15970*/  FADD.FTZ R251, R79, R4 ;  /* 0x000000044ffb7221 */ /* 0x000fe20000010000 */
[----:B---3--:R-:W-:Y:S02]  /*15980*/  ISETP.GT.AND P0, PT, R206, R12, PT ;  /* 0x0000000cce00720c */ /* 0x008fe40003f04270 */
[----:B------:R-:W-:Y:S11]  /*15990*/  MOV R206, R0 ;  /* 0x0000000000ce7202 */ /* 0x000ff60000000f00 */
[----:B-1----:R-:W-:-:S05]  /*159a0*/  @P0 BRA `(.L_x_2643) ;  /* 0xffffb00000000947 */ /* 0x002fca000383ffff */
.L_x_2615:
[----:B------:R-:W-:Y:S05]  /*159b0*/  BRA.DIV ~URZ, `(.L_x_2644) ;  /* 0x000085527f007947 */ /* 0x000fea000b800000 */
[----:B------:R1:W2:Y:S02]  /*159c0*/  SHFL.BFLY PT, R0, R238, 0x2, 0x1f ;  /* 0x0c401f00ee007f89 */ /* 0x0002a400000e0000 */
.L_x_2763:
[----:B--2---:R-:W-:Y:S01]  /*159d0*/  FADD.FTZ R4, R0, R238 ;  /* 0x000000ee00047221 */ /* 0x004fe20000010000 */
[----:B------:R-:W-:Y:S05]  /*159e0*/  BRA.DIV ~URZ, `(.L_x_2645) ;  /* 0x000085827f007947 */ /* 0x000fea000b800000 */
[----:B------:R-:W2:Y:S04]  /*159f0*/  LDL.LU R9, [R1] ;  /* 0x0000000001097983 */ /* 0x000ea80000300800 */
[----:B------:R-:W3:Y:S04]  /*15a00*/  SHFL.BFLY PT, R0, R240, 0x2, 0x1f ;  /* 0x0c401f00f0007f89 */ /* 0x000ee800000e0000 */
[----:B------:R-:W4:Y:S04]  /*15a10*/  SHFL.BFLY PT, R2, R251, 0x2, 0x1f ;  /* 0x0c401f00fb027f89 */ /* 0x000f2800000e0000 */
[----:B------:R-:W5:Y:S01]  /*15a20*/  SHFL.BFLY PT, R3, R4, 0x1, 0x1f ;  /* 0x0c201f0004037f89 */ /* 0x000f6200000e0000 */
[----:B---3--:R-:W-:-:S02]  /*15a30*/  FADD.FTZ R0, R0, R240 ;  /* 0x000000f000007221 */ /* 0x008fc40000010000 */
[----:B----4-:R-:W-:-:S03]  /*15a40*/  FADD.FTZ R2, R2, R251 ;  /* 0x000000fb02027221 */ /* 0x010fc60000010000 */
[----:B------:R-:W3:Y:S01]  /*15a50*/  SHFL.BFLY PT, R5, R0, 0x1, 0x1f ;  /* 0x0c201f0000057f89 */ /* 0x000ee200000e0000 */
[----:B-----5:R-:W-:-:S03]  /*15a60*/  FADD.FTZ R4, R4, R3 ;  /* 0x0000000304047221 */ /* 0x020fc60000010000 */
[----:B------:R-:W4:Y:S01]  /*15a70*/  SHFL.BFLY PT, R6, R2, 0x1, 0x1f ;  /* 0x0c201f0002067f89 */ /* 0x000f2200000e0000 */
[----:B---3--:R-:W-:Y:S02]  /*15a80*/  FADD.FTZ R5, R0, R5 ;  /* 0x0000000500057221 */ /* 0x008fe40000010000 */
[----:B----4-:R-:W-:Y:S01]  /*15a90*/  FADD.FTZ R6, R2, R6 ;  /* 0x0000000602067221 */ /* 0x010fe20000010000 */
[----:B--2---:R-:W2:Y:S02]  /*15aa0*/  SHFL.BFLY PT, R7, R9, 0x2, 0x1f ;  /* 0x0c401f0009077f89 */ /* 0x004ea400000e0000 */
[----:B--2---:R-:W-:-:S05]  /*15ab0*/  FADD.FTZ R7, R7, R9 ;  /* 0x0000000907077221 */ /* 0x004fca0000010000 */
[----:B------:R2:W3:Y:S02]  /*15ac0*/  SHFL.BFLY PT, R8, R7, 0x1, 0x1f ;  /* 0x0c201f0007087f89 */ /* 0x0004e400000e0000 */
.L_x_2764:
[----:B------:R-:W-:Y:S01]  /*15ad0*/  FSETP.NE.FTZ.AND P3, PT, R4, RZ, PT ;  /* 0x000000ff0400720b */ /* 0x000fe20003f75000 */
[----:B------:R-:W-:Y:S01]  /*15ae0*/  CS2R R2, SRZ ;  /* 0x0000000000027805 */ /* 0x000fe2000001ff00 */
[----:B------:R-:W-:Y:S02]  /*15af0*/  MOV R0, RZ ;  /* 0x000000ff00007202 */ /* 0x000fe40000000f00 */
[----:B------:R-:W-:Y:S02]  /*15b00*/  FSETP.NE.FTZ.AND P2, PT, R5, RZ, PT ;  /* 0x000000ff0500720b */ /* 0x000fe40003f55000 */
[----:B------:R-:W-:Y:S02]  /*15b10*/  FSETP.NE.FTZ.AND P1, PT, R6, RZ, PT ;  /* 0x000000ff0600720b */ /* 0x000fe40003f35000 */
[----:B------:R-:W-:Y:S02]  /*15b20*/  MOV R25, 0xff800000 ;  /* 0xff80000000197802 */ /* 0x000fe40000000f00 */
[----:B------:R-:W-:-:S02]  /*15b30*/  MOV R23, 0xff800000 ;  /* 0xff80000000177802 */ /* 0x000fc40000000f00 */
[----:B------:R-:W-:Y:S01]  /*15b40*/  MOV R24, 0xff800000 ;  /* 0xff80000000187802 */ /* 0x000fe20000000f00 */
[----:B------:R-:W4:Y:S01]  /*15b50*/  @P3 MUFU.RCP R0, R4 ;  /* 0x0000000400003308 */ /* 0x000f220000001000 */
[----:B------:R-:W-:-:S05]  /*15b60*/  MOV R22, 0xff800000 ;  /* 0xff80000000167802 */ /* 0x000fca0000000f00 */
[----:B------:R-:W-:Y:S02]  /*15b70*/  @P1 MOV R10, 0x3f317218 ;  /* 0x3f317218000a1802 */ /* 0x000fe40000000f00 */
[----:B------:R5:W-:Y:S01]  /*15b80*/  @P3 MUFU.LG2 R9, R4 ;  /* 0x0000000400093308 */ /* 0x000be20000000c00 */
[----:B----4-:R-:W-:-:S07]  /*15b90*/  FMUL.FTZ R66, R0, R100 ;  /* 0x0000006400427220 */ /* 0x010fce0000410000 */
[----:B------:R-:W-:Y:S01]  /*15ba0*/  @P2 MUFU.RCP R3, R5 ;  /* 0x0000000500032308 */ /* 0x000fe20000001000 */
[C---:B------:R-:W-:Y:S02]  /*15bb0*/  FMUL.FTZ R67, R0.reuse, R101 ;  /* 0x0000006500437220 */ /* 0x040fe40000410000 */
[C---:B------:R-:W-:Y:S02]  /*15bc0*/  FMUL.FTZ R68, R0.reuse, R112 ;  /* 0x0000007000447220 */ /* 0x040fe40000410000 */
[----:B------:R-:W-:Y:S02]  /*15bd0*/  FMUL.FTZ R69, R0, R113 ;  /* 0x0000007100457220 */ /* 0x000fe40000410000 */
[----:B---3-5:R-:W-:Y:S01]  /*15be0*/  FADD.FTZ R4, R8, R7 ;  /* 0x0000000708047221 */ /* 0x028fe20000010000 */
[----:B------:R-:W-:Y:S01]  /*15bf0*/  @P1 MUFU.RCP R2, R6 ;  /* 0x0000000600021308 */ /* 0x000fe20000001000 */
[C---:B------:R-:W-:Y:S02]  /*15c00*/  FMUL.FTZ R70, R0.reuse, R84 ;  /* 0x0000005400467220 */ /* 0x040fe40000410000 */
[----:B------:R-:W-:Y:S01]  /*15c10*/  FMUL.FTZ R71, R0, R85 ;  /* 0x0000005500477220 */ /* 0x000fe20000410000 */
[----:B------:R-:W-:Y:S01]  /*15c20*/  FSETP.NE.FTZ.AND P0, PT, R4, RZ, PT ;  /* 0x000000ff0400720b */ /* 0x000fe20003f15000 */
[----:B------:R-:W-:-:S02]  /*15c30*/  FMUL.FTZ R72, R0, R120 ;  /* 0x0000007800487220 */ /* 0x000fc40000410000 */
[C---:B------:R-:W-:Y:S01]  /*15c40*/  FMUL.FTZ R73, R0.reuse, R121 ;  /* 0x0000007900497220 */ /* 0x040fe20000410000 */
[----:B--2---:R2:W3:Y:S01]  /*15c50*/  @P2 MUFU.LG2 R7, R5 ;  /* 0x0000000500072308 */ /* 0x0044e20000000c00 */
        /* <DEDUP_REMOVED lines=8> */
[----:B--2---:R-:W-:Y:S01]  /*15ce0*/  @P2 MOV R5, 0x3f317218 ;  /* 0x3f31721800052802 */ /* 0x004fe20000000f00 */
[----:B------:R-:W2:Y:S01]  /*15cf0*/  @P1 MUFU.LG2 R0, R6 ;  /* 0x0000000600001308 */ /* 0x000ea20000000c00 */
        /* <DEDUP_REMOVED lines=8> */
[----:B--2---:R-:W-:Y:S01]  /*15d80*/  @P1 FMUL.FTZ R7, R0, 0.69314718246459960938 ;  /* 0x3f31721800071820 */ /* 0x004fe20000410000 */
[----:B------:R-:W-:Y:S01]  /*15d90*/  MOV R0, RZ ;  /* 0x000000ff00007202 */ /* 0x000fe20000000f00 */
[----:B------:R-:W-:-:S02]  /*15da0*/  FMUL.FTZ R85, R3, R123 ;  /* 0x0000007b03557220 */ /* 0x000fc40000410000 */
[C---:B------:R-:W-:Y:S02]  /*15db0*/  FMUL.FTZ R98, R3.reuse, R126 ;  /* 0x0000007e03627220 */ /* 0x040fe40000410000 */
[C---:B------:R-:W-:Y:S01]  /*15dc0*/  FMUL.FTZ R99, R3.reuse, R127 ;  /* 0x0000007f03637220 */ /* 0x040fe20000410000 */
[----:B------:R-:W2:Y:S01]  /*15dd0*/  @P0 MUFU.RCP R0, R4 ;  /* 0x0000000400000308 */ /* 0x000ea20000001000 */
        /* <DEDUP_REMOVED lines=23> */
[----:B------:R3:W4:Y:S01]  /*15f50*/  @P0 MUFU.LG2 R2, R4 ;  /* 0x0000000400020308 */ /* 0x0007220000000c00 */
[----:B------:R-:W-:Y:S02]  /*15f60*/  @P3 FMUL.FTZ R6, R3, c[0x0][0x2d0] ;  /* 0x0000b40003063a20 */ /* 0x000fe40000410000 */
[----:B------:R-:W-:Y:S02]  /*15f70*/  @P1 FMUL.FTZ R3, R10, c[0x0][0x2d0] ;  /* 0x0000b4000a031a20 */ /* 0x000fe40000410000 */
[----:B------:R-:W-:Y:S02]  /*15f80*/  @P3 FMUL.FTZ R9, R9, 0.69314718246459960938 ;  /* 0x3f31721809093820 */ /* 0x000fe40000410000 */
[----:B------:R-:W-:Y:S01]  /*15f90*/  @P1 FFMA.FTZ R25, R3, R95, R7 ;  /* 0x0000005f03191223 */ /* 0x000fe20000010007 */
[----:B------:R-:W-:Y:S01]  /*15fa0*/  @P0 MOV R3, 0x3f317218 ;  /* 0x3f31721800030802 */ /* 0x000fe20000000f00 */
[----:B------:R-:W-:Y:S02]  /*15fb0*/  @P2 FMUL.FTZ R5, R5, c[0x0][0x2d0] ;  /* 0x0000b40005052a20 */ /* 0x000fe40000410000 */
[----:B--2---:R-:W-:-:S02]  /*15fc0*/  FMUL.FTZ R30, R0, R106 ;  /* 0x0000006a001e7220 */ /* 0x004fc40000410000 */
[----:B------:R-:W-:Y:S02]  /*15fd0*/  @P0 FMUL.FTZ R3, R3, c[0x0][0x2d0] ;  /* 0x0000b40003030a20 */ /* 0x000fe40000410000 */
[----:B------:R-:W-:Y:S01]  /*15fe0*/  FMUL.FTZ R31, R0, R107 ;  /* 0x0000006b001f7220 */ /* 0x000fe20000410000 */
[----:B---3--:R-:W-:Y:S01]  /*15ff0*/  MOV R4, 0x1 ;  /* 0x0000000100047802 */ /* 0x008fe20000000f00 */
[----:B----4-:R-:W-:Y:S02]  /*16000*/  @P0 FMUL.FTZ R2, R2, 0.69314718246459960938 ;  /* 0x3f31721802020820 */ /* 0x010fe40000410000 */
        /* <DEDUP_REMOVED lines=18> */
.L_x_2510:
        /* <DEDUP_REMOVED lines=19> */
.L_x_2647:
[----:B---3--:R-:W-:Y:S05]  /*16260*/  BSYNC B0 ;  /* 0x0000000000007941 */ /* 0x008fea0003800000 */
.L_x_2646:
        /* <DEDUP_REMOVED lines=101> */
.L_x_2650:
        /* <DEDUP_REMOVED lines=132> */
.L_x_2765:
[----:B------:R-:W-:Y:S05]  /*17100*/  BRA.DIV ~URZ, `(.L_x_2653) ;  /* 0x000071227f007947 */ /* 0x000fea000b800000 */
[----:B------:R3:W4:Y:S02]  /*17110*/  SHFL.IDX PT, R2, R6, RZ, 0x181f ;  /* 0x00181fff06027589 */ /* 0x00072400000e0000 */
.L_x_2766:
        /* <DEDUP_REMOVED lines=14> */
.L_x_2767:
        /* <DEDUP_REMOVED lines=8> */
.L_x_2768:
[----:B------:R-:W-:Y:S05]  /*17280*/  BRA.DIV ~URZ, `(.L_x_2656) ;  /* 0x000071527f007947 */ /* 0x000fea000b800000 */
[----:B-1----:R1:W2:Y:S02]  /*17290*/  SHFL.IDX PT, R2, R6, 0x2, 0x181f ;  /* 0x00581f0006027f89 */ /* 0x0022a400000e0000 */
.L_x_2769:
        /* <DEDUP_REMOVED lines=9> */
.L_x_2770:
        /* <DEDUP_REMOVED lines=8> */
.L_x_2771:
[----:B------:R-:W-:Y:S05]  /*173b0*/  BRA.DIV ~URZ, `(.L_x_2659) ;  /* 0x000071d27f007947 */ /* 0x000fea000b800000 */
[----:B--2---:R2:W1:Y:S02]  /*173c0*/  SHFL.IDX PT, R2, R6, 0x4, 0x181f ;  /* 0x00981f0006027f89 */ /* 0x00446400000e0000 */
.L_x_2772:
        /* <DEDUP_REMOVED lines=9> */
.L_x_2773:
        /* <DEDUP_REMOVED lines=8> */
.L_x_2774:
[----:B------:R-:W-:Y:S05]  /*174e0*/  BRA.DIV ~URZ, `(.L_x_2662) ;  /* 0x000072527f007947 */ /* 0x000fea000b800000 */
[----:B--2---:R2:W3:Y:S02]  /*174f0*/  SHFL.IDX PT, R2, R6, 0x6, 0x181f ;  /* 0x00d81f0006027f89 */ /* 0x0044e400000e0000 */
.L_x_2775:
        /* <DEDUP_REMOVED lines=9> */
.L_x_2776:
        /* <DEDUP_REMOVED lines=8> */
.L_x_2651:
        /* <DEDUP_REMOVED lines=33> */
.L_x_2777:
[----:B------:R-:W-:Y:S05]  /*17820*/  BRA.DIV ~URZ, `(.L_x_2666) ;  /* 0x000070c27f007947 */ /* 0x000fea000b800000 */
[----:B------:R3:W4:Y:S02]  /*17830*/  SHFL.IDX PT, R0, R12, RZ, 0x1c1f ;  /* 0x001c1fff0c007589 */ /* 0x00072400000e0000 */
.L_x_2778:
        /* <DEDUP_REMOVED lines=28> */
[C---:B------:R-:W-:Y:S02]  /*17a00*/  IADD3 R11, R248.reuse, 0x28, RZ ;  /* 0x00000028f80b7810 */ /* 0x040fe40007ffe0ff */
[----:B----4-:R-:W-:Y:S01]  /*17a10*/  @!P1 LEA R6, P0, R9, R0, 0x2 ;  /* 0x0000000009069211 */ /* 0x010fe200078010ff */
[----:B------:R2:W-:Y:S01]  /*17a20*/  @!P3 ST.E.64 [R2.64], R70 ;  /* 0x000000460200b985 */ /* 0x0005e2000c101b06 */
[----:B------:R-:W-:Y:S02]  /*17a30*/  ISETP.GE.AND P4, PT, R11, c[0x0][0x3c8], PT ;  /* 0x0000f2000b007a0c */ /* 0x000fe40003f86270 */
[----:B------:R-:W-:Y:S02]  /*17a40*/  @!P1 LEA.HI.X R7, R9, R4, R10, 0x2, P0 ;  /* 0x0000000409079211 */ /* 0x000fe400000f140a */
[----:B------:R-:W-:-:S02]  /*17a50*/  IADD3 R9, R248, 0x20, RZ ;  /* 0x00000020f8097810 */ /* 0x000fc40007ffe0ff */
[C---:B------:R-:W-:Y:S01]  /*17a60*/  IADD3 R13, R248.reuse, 0x30, RZ ;  /* 0x00000030f80d7810 */ /* 0x040fe20007ffe0ff */
        /* <DEDUP_REMOVED lines=10> */
[C---:B------:R-:W-:Y:S02]  /*17b10*/  IADD3 R14, R248.reuse, 0x30, RZ ;  /* 0x00000030f80e7810 */ /* 0x040fe40007ffe0ff */
[C---:B----4-:R-:W-:Y:S01]  /*17b20*/  @!P3 LEA R6, P0, R13.reuse, R0, 0x2 ;  /* 0x000000000d06b211 */ /* 0x050fe200078010ff */
        /* <DEDUP_REMOVED lines=9> */
.L_x_2668:
[----:B------:R-:W-:Y:S05]  /*17bc0*/  BSYNC B0 ;  /* 0x0000000000007941 */ /* 0x000fea0003800000 */
.L_x_2667:
[----:B------:R-:W-:Y:S05]  /*17bd0*/  BRA.DIV ~URZ, `(.L_x_2669) ;  /* 0x00006d827f007947 */ /* 0x000fea000b800000 */
[----:B--2---:R2:W1:Y:S04]  /*17be0*/  SHFL.IDX PT, R4, R5, 0x1, 0x1c1f ;  /* 0x003c1f0005047f89 */ /* 0x00446800000e0000 */
[----:B----4-:R2:W4:Y:S02]  /*17bf0*/  SHFL.IDX PT, R0, R12, 0x1, 0x1c1f ;  /* 0x003c1f000c007f89 */ /* 0x01052400000e0000 */
.L_x_2779:
[----:B------:R-:W-:Y:S01]  /*17c00*/  BSSY B0, `(.L_x_2670) ;  /* 0x0000038000007945 */ /* 0x000fe20003800000 */
[----:B------:R-:W-:Y:S05]  /*17c10*/  @P6 BRA `(.L_x_2671) ;  /* 0x0000036000006947 */ /* 0x000fea0003800000 */
[C---:B------:R-:W-:Y:S02]  /*17c20*/  ISETP.GE.AND P1, PT, R248.reuse, c[0x0][0x3c8], PT ;  /* 0x0000f200f8007a0c */ /* 0x040fe40003f26270 */
[C---:B------:R-:W-:Y:S02]  /*17c30*/  IADD3 R6, R248.reuse, 0x8, RZ ;  /* 0x00000008f8067810 */ /* 0x040fe40007ffe0ff */
[----:B------:R-:W-:Y:S02]  /*17c40*/  IADD3 R13, R248, 0x10, RZ ;  /* 0x00000010f80d7810 */ /* 0x000fe40007ffe0ff */
[----:B------:R-:W-:-:S02]  /*17c50*/  ISETP.GE.AND P0, PT, R6, c[0x0][0x3c8], PT ;  /* 0x0000f20006007a0c */ /* 0x000fc40003f06270 */
[C---:B------:R-:W-:Y:S02]  /*17c60*/  IADD3 R10, R248.reuse, 0x18, RZ ;  /* 0x00000018f80a7810 */ /* 0x040fe40007ffe0ff */
        /* <DEDUP_REMOVED lines=26> */
[----:B-1----:R-:W-:Y:S02]  /*17e10*/  @!P4 LEA R2, P0, R10, R0, 0x2 ;  /* 0x000000000a02c211 */ /* 0x002fe400078010ff */
[----:B------:R-:W-:Y:S02]  /*17e20*/  IADD3 R16, R248, 0x28, RZ ;  /* 0x00000028f8107810 */ /* 0x000fe40007ffe0ff */
[----:B------:R-:W-:Y:S02]  /*17e30*/  @!P4 LEA.HI.X R3, R10, R4, R11, 0x2, P0 ;  /* 0x000000040a03c211 */ /* 0x000fe400000f140b */
[C---:B------:R-:W-:Y:S02]  /*17e40*/  @!P5 LEA R10, P0, R17.reuse, R0, 0x2 ;  /* 0x00000000110ad211 */ /* 0x040fe400078010ff */
        /* <DEDUP_REMOVED lines=19> */
.L_x_2671:
[----:B------:R-:W-:Y:S05]  /*17f80*/  BSYNC B0 ;  /* 0x0000000000007941 */ /* 0x000fea0003800000 */
.L_x_2670:
[----:B------:R-:W-:Y:S05]  /*17f90*/  BRA.DIV ~URZ, `(.L_x_2672) ;  /* 0x00006a927f007947 */ /* 0x000fea000b800000 */
[----:B-1----:R1:W2:Y:S02]  /*17fa0*/  SHFL.IDX PT, R4, R5, 0x2, 0x1c1f ;  /* 0x005c1f0005047f89 */ /* 0x0022a400000e0000 */
.L_x_2780:
[----:B------:R-:W-:Y:S05]  /*17fb0*/  BRA.DIV ~URZ, `(.L_x_2673) ;  /* 0x00006ae27f007947 */ /* 0x000fea000b800000 */
[----:B----4-:R4:W1:Y:S02]  /*17fc0*/  SHFL.IDX PT, R0, R12, 0x2, 0x1c1f ;  /* 0x005c1f000c007f89 */ /* 0x01086400000e0000 */
.L_x_2781:
[----:B------:R-:W-:Y:S01]  /*17fd0*/  LOP3.LUT P0, RZ, R204, 0x1, RZ, 0xc0, !PT ;  /* 0x00000001ccff7812 */ /* 0x000fe2000780c0ff */
[----:B------:R-:W-:-:S12]  /*17fe0*/  BSSY B0, `(.L_x_2674) ;  /* 0x0000038000007945 */ /* 0x000fd80003800000 */
[----:B------:R-:W-:Y:S05]  /*17ff0*/  @P0 BRA `(.L_x_2675) ;  /* 0x0000036000000947 */ /* 0x000fea0003800000 */
[C---:B------:R-:W-:Y:S02]  /*18000*/  IADD3 R13, R248.reuse, 0x8, RZ ;  /* 0x00000008f80d7810 */ /* 0x040fe40007ffe0ff */
[C---:B------:R-:W-:Y:S02]  /*18010*/  ISETP.GE.AND P1, PT, R248.reuse, c[0x0][0x3c8], PT ;  /* 0x0000f200f8007a0c */ /* 0x040fe40003f26270 */
        /* <DEDUP_REMOVED lines=18> */
[C---:B------:R-:W-:Y:S01]  /*18140*/  IADD3 R17, R248.reuse, 0x28, RZ ;  /* 0x00000028f8117810 */ /* 0x040fe20007ffe0ff */
[----:B------:R1:W-:Y:S01]  /*18150*/  @!P0 ST.E.64 [R2.64], R34 ;  /* 0x0000002202008985 */ /* 0x0003e2000c101b06 */
[----:B------:R-:W-:Y:S02]  /*18160*/  @!P4 LEA.HI.X R9, R11, R4, R13, 0x2, P2 ;  /* 0x000000040b09c211 */ /* 0x000fe400010f140d */
[C---:B------:R-:W-:Y:S02]  /*18170*/  IADD3 R11, R248.reuse, 0x18, RZ ;  /* 0x00000018f80b7810 */ /* 0x040fe40007ffe0ff */
[C---:B------:R-:W-:Y:S01]  /*18180*/  IADD3 R15, R248.reuse, 0x30, RZ ;  /* 0x00000030f80f7810 */ /* 0x040fe20007ffe0ff */
[----:B------:R2:W-:Y:S01]  /*18190*/  @!P4 ST.E.64 [R8.64], R38 ;  /* 0x000000260800c985 */ /* 0x0005e2000c101b06 */
[----:B------:R-:W-:Y:S02]  /*181a0*/  ISETP.GE.AND P2, PT, R17, c[0x0][0x3c8], PT ;  /* 0x0000f20011007a0c */ /* 0x000fe40003f46270 */
[----:B------:R-:W-:-:S02]  /*181b0*/  IADD3 R13, R248, 0x38, RZ ;  /* 0x00000038f80d7810 */ /* 0x000fc40007ffe0ff */
[----:B------:R-:W-:Y:S02]  /*181c0*/  SHF.R.S32.HI R11, RZ, 0x1f, R11 ;  /* 0x0000001fff0b7819 */ /* 0x000fe4000001140b */
[----:B------:R-:W-:Y:S02]  /*181d0*/  ISETP.GE.AND P1, PT, R15, c[0x0][0x3c8], PT ;  /* 0x0000f2000f007a0c */ /* 0x000fe40003f26270 */
[C---:B------:R-:W-:Y:S02]  /*181e0*/  IADD3 R16, R248.reuse, 0x20, RZ ;  /* 0x00000020f8107810 */ /* 0x040fe40007ffe0ff */
        /* <DEDUP_REMOVED lines=23> */
.L_x_2675:
[----:B------:R-:W-:Y:S05]  /*18360*/  BSYNC B0 ;  /* 0x0000000000007941 */ /* 0x000fea0003800000 */
.L_x_2674:
[----:B------:R-:W-:Y:S05]  /*18370*/  BRA.DIV ~URZ, `(.L_x_2676) ;  /* 0x000067927f007947 */ /* 0x000fea000b800000 */
[----:B--2---:R2:W3:Y:S04]  /*18380*/  SHFL.IDX PT, R4, R5, 0x3, 0x1c1f ;  /* 0x007c1f0005047f89 */ /* 0x0044e800000e0000 */
[----:B-1----:R2:W1:Y:S02]  /*18390*/  SHFL.IDX PT, R0, R12, 0x3, 0x1c1f ;  /* 0x007c1f000c007f89 */ /* 0x00246400000e0000 */
.L_x_2782:
[----:B------:R-:W-:-:S13]  /*183a0*/  LOP3.LUT P0, RZ, R204, 0x2, RZ, 0xc0, !PT ;  /* 0x00000002ccff7812 */ /* 0x000fda000780c0ff */
[----:B------:R-:W-:Y:S05]  /*183b0*/  @P0 BRA `(.L_x_2664) ;  /* 0x00000ff000000947 */ /* 0x000fea0003800000 */
[C---:B------:R-:W-:Y:S02]  /*183c0*/  ISETP.GE.AND P0, PT, R248.reuse, c[0x0][0x3c8], PT ;  /* 0x0000f200f8007a0c */ /* 0x040fe40003f06270 */
[----:B------:R-:W-:Y:S02]  /*183d0*/  IADD3 R10, R248, 0x8, RZ ;  /* 0x00000008f80a7810 */ /* 0x000fe40007ffe0ff */
[----:B--2---:R-:W-:Y:S02]  /*183e0*/  SHF.R.S32.HI R5, RZ, 0x1f, R248 ;  /* 0x0000001fff057819 */ /* 0x004fe400000114f8 */
[----:B------:R-:W-:Y:S02]  /*183f0*/  ISETP.GE.AND P5, PT, R10, c[0x0][0x3c8], PT ;  /* 0x0000f2000a007a0c */ /* 0x000fe40003fa6270 */
[C---:B---34-:R-:W-:Y:S02]  /*18400*/  IADD3 R12, R248.reuse, 0x18, RZ ;  /* 0x00000018f80c7810 */ /* 0x058fe40007ffe0ff */
[----:B------:R-:W-:-:S02]  /*18410*/  IADD3 R8, R248, 0x10, RZ ;  /* 0x00000010f8087810 */ /* 0x000fc40007ffe0ff */
[C---:B------:R-:W-:Y:S02]  /*18420*/  IADD3 R11, R248.reuse, 0x8, RZ ;  /* 0x00000008f80b7810 */ /* 0x040fe40007ffe0ff */
[----:B-1----:R-:W-:Y:S02]  /*18430*/  @!P0 LEA R2, P1, R248, R0, 0x2 ;  /* 0x00000000f8028211 */ /* 0x002fe400078210ff */
[----:B------:R-:W-:Y:S02]  /*18440*/  ISETP.GE.AND P3, PT, R12, c[0x0][0x3c8], PT ;  /* 0x0000f2000c007a0c */ /* 0x000fe40003f66270 */
[----:B------:R-:W-:Y:S02]  /*18450*/  @!P0 LEA.HI.X R3, R248, R4, R5, 0x2, P1 ;  /* 0x00000004f8038211 */ /* 0x000fe400008f1405 */
[----:B------:R-:W-:Y:S02]  /*18460*/  ISETP.GE.AND P4, PT, R8, c[0x0][0x3c8], PT ;  /* 0x0000f20008007a0c */ /* 0x000fe40003f86270 */
[----:B------:R-:W-:Y:S01]  /*18470*/  SHF.R.S32.HI R11, RZ, 0x1f, R11 ;  /* 0x0000001fff0b7819 */ /* 0x000fe2000001140b */
[----:B------:R1:W-:Y:S01]  /*18480*/  @!P0 ST.E.64 [R2.64], R30 ;  /* 0x0000001e02008985 */ /* 0x0003e2000c101b06 */
[----:B------:R-:W-:-:S02]  /*18490*/  @!P5 LEA R6, P0, R10, R0, 0x2 ;  /* 0x000000000a06d211 */ /* 0x000fc400078010ff */
[----:B------:R-:W-:Y:S02]  /*184a0*/  IADD3 R9, R248, 0x10, RZ ;  /* 0x00000010f8097810 */ /* 0x000fe40007ffe0ff */
[----:B------:R-:W-:Y:S02]  /*184b0*/  @!P5 LEA.HI.X R7, R10, R4, R11, 0x2, P0 ;  /* 0x000000040a07d211 */ /* 0x000fe400000f140b */
[----:B------:R-:W-:Y:S02]  /*184c0*/  SHF.R.S32.HI R9, RZ, 0x1f, R9 ;  /* 0x0000001fff097819 */ /* 0x000fe40000011409 */
[----:B------:R-:W-:Y:S01]  /*184d0*/  IADD3 R15, R248, 0x20, RZ ;  /* 0x00000020f80f7810 */ /* 0x000fe20007ffe0ff */
[----:B------:R-:W-:Y:S01]  /*184e0*/  @!P5 ST.E.64 [R6.64], R36 ;  /* 0x000000240600d985 */ /* 0x000fe2000c101b06 */
[----:B------:R-:W-:Y:S02]  /*184f0*/  @!P3 LEA R10, P5, R12, R0, 0x2 ;  /* 0x000000000c0ab211 */ /* 0x000fe400078a10ff */
[----:B------:R-:W-:-:S02]  /*18500*/  IADD3 R13, R248, 0x28, RZ ;  /* 0x00000028f80d7810 */ /* 0x000fc40007ffe0ff */
[C---:B------:R-:W-:Y:S02]  /*18510*/  IADD3 R5, R248.reuse, 0x30, RZ ;  /* 0x00000030f8057810 */ /* 0x040fe40007ffe0ff */
        /* <DEDUP_REMOVED lines=36> */
.L_x_2649:
        /* <DEDUP_REMOVED lines=20> */
.L_x_2677:
        /* <DEDUP_REMOVED lines=21> */
[----:B------:R3:W1:Y:S08]  /*189f0*/  LDC.64 R16, c[0x0][R2+0x178] ;  /* 0x00005e0002107b82 */ /* 0x0006700000000a00 */
        /* <DEDUP_REMOVED lines=11> */
[----:B-1----:R-:W-:-:S05]  /*18ab0*/  @P0 IMAD.HI.U32 R15, R14, c[0x0][0x4ec], RZ ;  /* 0x00013b000e0f0a27 */ /* 0x002fca00078e00ff */
[----:B------:R-:W-:Y:S02]  /*18ac0*/  @P0 SHF.R.U32.HI R2, RZ, c[0x0][0x4f0], R15 ;  /* 0x00013c00ff020a19 */ /* 0x000fe4000001160f */
[----:B------:R-:W-:-:S03]  /*18ad0*/  IADD3 R15, P1, P0, R4, R6, R0 ;  /* 0x00000006040f7210 */ /* 0x000fc6000783e000 */
[----:B------:R-:W-:Y:S01]  /*18ae0*/  IMAD.MOV R6, RZ, RZ, -R2 ;  /* 0x000000ffff067224 */ /* 0x000fe200078e0a02 */
[----:B------:R-:W-:Y:S02]  /*18af0*/  IADD3.X R9, R7, R9, R19, P1, P0 ;  /* 0x0000000907097210 */ /* 0x000fe40000fe0413 */
[----:B--2---:R-:W-:-:S05]  /*18b00*/  SEL R3, R22, RZ, P2 ;  /* 0x000000ff16037207 */ /* 0x004fca0001000000 */
[-C--:B------:R-:W-:Y:S02]  /*18b10*/  IMAD R8, R17, R3.reuse, RZ ;  /* 0x0000000311087224 */ /* 0x080fe400078e02ff */
        /* <DEDUP_REMOVED lines=19> */
.L_x_2679:
[----:B------:R-:W-:Y:S05]  /*18c50*/  BSYNC B0 ;  /* 0x0000000000007941 */ /* 0x000fea0003800000 */
.L_x_2678:
        /* <DEDUP_REMOVED lines=37> */
.L_x_2783:
[----:B------:R-:W-:Y:S05]  /*18eb0*/  BRA.DIV ~URZ, `(.L_x_2681) ;  /* 0x00005d927f007947 */ /* 0x000fea000b800000 */
[----:B------:R3:W4:Y:S02]  /*18ec0*/  SHFL.IDX PT, R2, R6, RZ, 0x181f ;  /* 0x00181fff06027589 */ /* 0x00072400000e0000 */
.L_x_2784:
        /* <DEDUP_REMOVED lines=15> */
.L_x_2785:
        /* <DEDUP_REMOVED lines=8> */
.L_x_2786:
[----:B------:R-:W-:Y:S05]  /*19040*/  BRA.DIV ~URZ, `(.L_x_2684) ;  /* 0x00005db27f007947 */ /* 0x000fea000b800000 */
[----:B-1----:R1:W2:Y:S02]  /*19050*/  SHFL.IDX PT, R2, R6, 0x2, 0x181f ;  /* 0x00581f0006027f89 */ /* 0x0022a400000e0000 */
.L_x_2787:
        /* <DEDUP_REMOVED lines=9> */
.L_x_2788:
        /* <DEDUP_REMOVED lines=8> */
.L_x_2789:
[----:B------:R-:W-:Y:S05]  /*19170*/  BRA.DIV ~URZ, `(.L_x_2687) ;  /* 0x00005e327f007947 */ /* 0x000fea000b800000 */
[----:B--2---:R2:W1:Y:S02]  /*19180*/  SHFL.IDX PT, R2, R6, 0x4, 0x181f ;  /* 0x00981f0006027f89 */ /* 0x00446400000e0000 */
.L_x_2790:
        /* <DEDUP_REMOVED lines=9> */
.L_x_2791:
        /* <DEDUP_REMOVED lines=8> */
.L_x_2792:
[----:B------:R-:W-:Y:S05]  /*192a0*/  BRA.DIV ~URZ, `(.L_x_2690) ;  /* 0x00005eb27f007947 */ /* 0x000fea000b800000 */
[----:B--2---:R2:W3:Y:S02]  /*192b0*/  SHFL.IDX PT, R2, R6, 0x6, 0x181f ;  /* 0x00d81f0006027f89 */ /* 0x0044e400000e0000 */
.L_x_2793:
        /* <DEDUP_REMOVED lines=9> */
.L_x_2794:
[----:B------:R-:W-:Y:S02]  /*19350*/  IADD3 R0, R0, 0x70, RZ ;  /* 0x0000007000007810 */ /* 0x000fe40007ffe0ff */
[----:B-12---:R-:W-:Y:S02]  /*19360*/  SHF.R.S32.HI R6, RZ, 0x1f, R205 ;  /* 0x0000001fff067819 */ /* 0x006fe400000114cd */
[----:B------:R-:W-:-:S13]  /*19370*/  ISETP.GE.OR P0, PT, R0, R4, P2 ;  /* 0x000000040000720c */ /* 0x000fda0001706670 */
[----:B----4-:R-:W-:-:S04]  /*19380*/  @!P0 LEA R2, P1, R205, R2, 0x1 ;  /* 0x00000002cd028211 */ /* 0x010fc800078208ff */
[----:B---3--:R-:W-:-:S05]  /*19390*/  @!P0 LEA.HI.X R3, R205, R5, R6, 0x1, P1 ;  /* 0x00000005cd038211 */ /* 0x008fca00008f0c06 */
[----:B------:R1:W-:Y:S04]  /*193a0*/  @!P0 ST.E.128 [R2.64], RZ ;  /* 0x000000ff02008985 */ /* 0x0003e8000c101d06 */
.L_x_2664:
[----:B------:R-:W-:Y:S05]  /*193b0*/  BSYNC B1 ;  /* 0x0000000000017941 */ /* 0x000fea0003800000 */
.L_x_2648:
        /* <DEDUP_REMOVED lines=15> */
.L_x_2795:
[----:B------:R-:W-:Y:S05]  /*194b0*/  BRA.DIV ~URZ, `(.L_x_2694) ;  /* 0x00005e527f007947 */ /* 0x000fea000b800000 */
[----:B------:R3:W4:Y:S02]  /*194c0*/  SHFL.IDX PT, R8, R60, 0x1, 0x1f ;  /* 0x00201f003c087f89 */ /* 0x00072400000e0000 */
.L_x_2796:
        /* <DEDUP_REMOVED lines=19> */
.L_x_2797:
        /* <DEDUP_REMOVED lines=16> */
.L_x_2798:
[----:B---3--:R-:W-:Y:S01]  /*19700*/  IMAD R0, R0, c[0x0][0x538], RZ ;  /* 0x00014e0000007a24 */ /* 0x008fe200078e02ff */
[----:B------:R-:W-:Y:S04]  /*19710*/  BSSY B1, `(.L_x_2697) ;  /* 0x00000ce000017945 */ /* 0x000fe80003800000 */
[----:B----4-:R-:W-:-:S04]  /*19720*/  IADD3 R8, R0, R8, RZ ;  /* 0x0000000800087210 */ /* 0x010fc80007ffe0ff */
[----:B--2---:R-:W-:-:S13]  /*19730*/  ISETP.GT.AND P0, PT, R8, R9, PT ;  /* 0x000000090800720c */ /* 0x004fda0003f04270 */
[----:B------:R-:W-:Y:S05]  /*19740*/  @P0 BRA `(.L_x_2698) ;  /* 0x0000025000000947 */ /* 0x000fea0003800000 */
.L_x_2702:
        /* <DEDUP_REMOVED lines=17> */
.L_x_2799:
        /* <DEDUP_REMOVED lines=16> */
.L_x_2800:
[----:B--2---:R-:W-:-:S05]  /*19960*/  IMAD R0, R0, c[0x0][0x538], RZ ;  /* 0x00014e0000007a24 */ /* 0x004fca00078e02ff */
[----:B------:R-:W-:-:S04]  /*19970*/  IADD3 R8, R0, R8, RZ ;  /* 0x0000000800087210 */ /* 0x000fc80007ffe0ff */
[----:B------:R-:W-:-:S13]  /*19980*/  ISETP.GT.AND P0, PT, R8, R9, PT ;  /* 0x000000090800720c */ /* 0x000fda0003f04270 */
[----:B-1----:R-:W-:Y:S05]  /*19990*/  @!P0 BRA `(.L_x_2702) ;  /* 0xfffffdb000008947 */ /* 0x002fea000383ffff */
.L_x_2698:
[----:B------:R-:W-:-:S05]  /*199a0*/  IADD3 R5, -R0, R8, RZ ;  /* 0x0000000800057210 */ /* 0x000fca0007ffe1ff */
[----:B------:R-:W-:-:S05]  /*199b0*/  IMAD R0, R4, c[0x0][0x538], R5 ;  /* 0x00014e0004007a24 */ /* 0x000fca00078e0205 */
[----:B------:R-:W-:Y:S01]  /*199c0*/  ISETP.GT.AND P0, PT, R0, R9, PT ;  /* 0x000000090000720c */ /* 0x000fe20003f04270 */
[----:B------:R-:W-:-:S12]  /*199d0*/  BRA.DIV ~URZ, `(.L_x_2703) ;  /* 0x00005d927f007947 */ /* 0x000fd8000b800000 */
[----:B------:R-:W-:-:S03]  /*199e0*/  VOTE.ANY R10, PT, !P0 ;  /* 0x00000000000a7806 */ /* 0x000fc600040e0100 */
.L_x_2801:
[----:B------:R-:W2:Y:S01]  /*199f0*/  LDL.LU R2, [R1+0x4c] ;  /* 0x00004c0001027983 */ /* 0x000ea20000300800 */
[----:B------:R-:W2:Y:S02]  /*19a00*/  POPC R0, R10 ;  /* 0x0000000a00007309 */ /* 0x000ea40000000000 */
[----:B--2---:R-:W-:-:S05]  /*19a10*/  IADD3 R2, R0, R2, RZ ;  /* 0x0000000200027210 */ /* 0x004fca0007ffe0ff */
[----:B------:R2:W-:Y:S01]  /*19a20*/  STL [R1+0x4c], R2 ;  /* 0x00004c0201007387 */ /* 0x0005e20000100800 */
[----:B------:R-:W-:Y:S05]  /*19a30*/  BRA.DIV ~URZ, `(.L_x_2704) ;  /* 0x00005d827f007947 */ /* 0x000fea000b800000 */
[----:B------:R3:W4:Y:S04]  /*19a40*/  SHFL.IDX PT, R8, R6, R0, 0x1f ;  /* 0x00001f0006087589 */ /* 0x00072800000e0000 */
[----:B------:R3:W1:Y:S02]  /*19a50*/  SHFL.IDX PT, R7, R7, R0, 0x1f ;  /* 0x00001f0007077589 */ /* 0x00066400000e0000 */
.L_x_2802:
[----:B------:R-:W-:Y:S01]  /*19a60*/  ISETP.NE.AND P0, PT, R10, RZ, PT ;  /* 0x000000ff0a00720c */ /* 0x000fe20003f05270 */
[----:B------:R-:W-:-:S12]  /*19a70*/  BSSY B0, `(.L_x_2705) ;  /* 0x0000005000007945 */ /* 0x000fd80003800000 */
[----:B------:R-:W-:Y:S05]  /*19a80*/  @!P0 BRA `(.L_x_2706) ;  /* 0x0000003000008947 */ /* 0x000fea0003800000 */
[----:B---3--:R-:W-:Y:S01]  /*19a90*/  IADD3 R0, R0, -0x1, RZ ;  /* 0xffffffff00007810 */ /* 0x008fe20007ffe0ff */
[----:B------:R-:W-:Y:S05]  /*19aa0*/  BRA.DIV ~URZ, `(.L_x_2707) ;  /* 0x00005de27f007947 */ /* 0x000fea000b800000 */
[----:B------:R3:W2:Y:S02]  /*19ab0*/  SHFL.IDX PT, R11, R4, R0, 0x1f ;  /* 0x00001f00040b7589 */ /* 0x0006a400000e0000 */
.L_x_2706:
[----:B------:R-:W-:Y:S05]  /*19ac0*/  BSYNC B0 ;  /* 0x0000000000007941 */ /* 0x000fea0003800000 */
.L_x_2705:
        /* <DEDUP_REMOVED lines=68> */
.L_x_2709:
        /* <DEDUP_REMOVED lines=68> */
.L_x_2710:
[----:B------:R-:W-:Y:S05]  /*1a350*/  BSYNC B0 ;  /* 0x0000000000007941 */ /* 0x000fea0003800000 */
.L_x_2708:
[----:B------:R-:W-:-:S04]  /*1a360*/  LOP3.LUT R2, RZ, R2, RZ, 0x33, !PT ;  /* 0x00000002ff027212 */ /* 0x000fc800078e33ff */
[----:B-1----:R-:W-:-:S05]  /*1a370*/  IADD3 R0, R2, R8, RZ ;  /* 0x0000000802007210 */ /* 0x002fca0007ffe0ff */
[----:B------:R1:W-:Y:S01]  /*1a380*/  STL [R1+0x44], R0 ;  /* 0x0000440001007387 */ /* 0x0003e20000100800 */
[----:B------:R-:W-:Y:S05]  /*1a390*/  BRA `(.L_x_2711) ;  /* 0x0000005000007947 */ /* 0x000fea0003800000 */
.L_x_2699:
[----:B------:R-:W-:Y:S01]  /*1a3a0*/  MOV R0, c[0x0][0x53c] ;  /* 0x00014f0000007a02 */ /* 0x000fe20000000f00 */
[----:B------:R2:W-:Y:S04]  /*1a3b0*/  STL [R1+0x40], R9 ;  /* 0x0000400901007387 */ /* 0x0005e80000100800 */
[----:B------:R2:W-:Y:S04]  /*1a3c0*/  STL [R1+0x44], RZ ;  /* 0x000044ff01007387 */ /* 0x0005e80000100800 */
[----:B------:R2:W-:Y:S04]  /*1a3d0*/  STL [R1+0x48], RZ ;  /* 0x000048ff01007387 */ /* 0x0005e80000100800 */
[----:B------:R2:W-:Y:S02]  /*1a3e0*/  STL [R1+0x4c], R0 ;  /* 0x00004c0001007387 */ /* 0x0005e40000100800 */
.L_x_2711:
[----:B------:R-:W-:Y:S05]  /*1a3f0*/  BSYNC B1 ;  /* 0x0000000000017941 */ /* 0x000fea0003800000 */
.L_x_2697:
        /* <DEDUP_REMOVED lines=9> */
.L_x_2692:
[----:B--2---:R-:W2:Y:S02]  /*1a490*/  LDL R0, [R1+0x4c] ;  /* 0x00004c0001007983 */ /* 0x004ea40000100800 */
[----:B--2---:R-:W-:-:S13]  /*1a4a0*/  ISETP.GE.AND P0, PT, R0, c[0x0][0x53c], PT ;  /* 0x00014f0000007a0c */ /* 0x004fda0003f06270 */
[----:B-1--4-:R-:W-:Y:S01]  /*1a4b0*/  @P0 CALL.REL.NOINC `(.L_x_2712) ;  /* 0x0000001000000944 */ /* 0x012fe20003c00000 */
[----:B------:R-:W-:Y:S05]  /*1a4c0*/  BRA `(.L_x_2713) ;  /* 0xfffe75a000007947 */ /* 0x000fea000383ffff */
.L_x_2712:
[----:B------:R-:W-:Y:S05]  /*1a4d0*/  EXIT ;  /* 0x000000000000794d */ /* 0x000fea0003800000 */
.L_x_2485:
[----:B------:R-:W-:Y:S01]  /*1a4e0*/  IMAD.MOV.U32 R0, RZ, RZ, R5 ;  /* 0x000000ffff007224 */ /* 0x000fe200078e0005 */
[----:B------:R-:W-:Y:S02]  /*1a4f0*/  MOV R2, 0x1 ;  /* 0x0000000100027802 */ /* 0x000fe40000000f00 */
[----:B------:R-:W-:Y:S02]  /*1a500*/  MOV R3, 0x1a520 ;  /* 0x0001a52000037802 */ /* 0x000fe40000000f00 */
[----:B------:R-:W-:Y:S05]  /*1a510*/  CALL.REL.NOINC `($__internal_36_$__cuda_sm70_shflsync_up_p) ;  /* 0x000054a000007944 */ /* 0x000fea0003c00000 */
[----:B------:R-:W-:Y:S01]  /*1a520*/  MOV R0, R4 ;  /* 0x0000000400007202 */ /* 0x000fe20000000f00 */
[----:B------:R-:W-:Y:S05]  /*1a530*/  BRA `(.L_x_2714) ;  /* 0xfffe5f2000007947 */ /* 0x000fea000383ffff */
.L_x_2486:
[----:B------:R-:W-:Y:S01]  /*1a540*/  IMAD.MOV.U32 R0, RZ, RZ, R5 ;  /* 0x000000ffff007224 */ /* 0x000fe200078e0005 */
[----:B------:R-:W-:Y:S02]  /*1a550*/  MOV R2, 0x2 ;  /* 0x0000000200027802 */ /* 0x000fe40000000f00 */
[----:B------:R-:W-:Y:S02]  /*1a560*/  MOV R3, 0x1a580 ;  /* 0x0001a58000037802 */ /* 0x000fe40000000f00 */
[----:B------:R-:W-:Y:S05]  /*1a570*/  CALL.REL.NOINC `($__internal_36_$__cuda_sm70_shflsync_up_p) ;  /* 0x0000544000007944 */ /* 0x000fea0003c00000 */
[----:B------:R-:W-:Y:S01]  /*1a580*/  SEL R0, R4, RZ, P4 ;  /* 0x000000ff04007207 */ /* 0x000fe20002000000 */
[----:B------:R-:W-:Y:S01]  /*1a590*/  IMAD.MOV.U32 R2, RZ, RZ, 0x4 ;  /* 0x00000004ff027424 */ /* 0x000fe200078e00ff */
[----:B------:R-:W-:-:S03]  /*1a5a0*/  MOV R3, 0x1a5d0 ;  /* 0x0001a5d000037802 */ /* 0x000fc60000000f00 */
[----:B------:R-:W-:Y:S02]  /*1a5b0*/  IMAD.IADD R0, R5, 0x1, R0 ;  /* 0x0000000105007824 */ /* 0x000fe400078e0200 */
        /* <DEDUP_REMOVED lines=13> */
[----:B------:R-:W-:Y:S02]  /*1a690*/  MOV R225, 0x1f ;  /* 0x0000001f00e17802 */ /* 0x000fe40000000f00 */
[----:B------:R-:W-:Y:S01]  /*1a6a0*/  MOV R3, 0x1a6e0 ;  /* 0x0001a6e000037802 */ /* 0x000fe20000000f00 */
[----:B------:R-:W-:-:S04]  /*1a6b0*/  IMAD.IADD R4, R0, 0x1, R4 ;  /* 0x0000000100047824 */ /* 0x000fc800078e0204 */
[----:B------:R-:W-:Y:S02]  /*1a6c0*/  IMAD.MOV.U32 R223, RZ, RZ, R4 ;  /* 0x000000ffffdf7224 */ /* 0x000fe400078e0004 */
[----:B------:R-:W-:Y:S05]  /*1a6d0*/  CALL.REL.NOINC `($__internal_35_$__cuda_sm70_shflsync_idx_p) ;  /* 0x0000528000007944 */ /* 0x000fea0003c00000 */
[----:B------:R-:W-:Y:S01]  /*1a6e0*/  MOV R0, R226 ;  /* 0x000000e200007202 */ /* 0x000fe20000000f00 */
[----:B------:R-:W-:Y:S05]  /*1a6f0*/  BRA `(.L_x_2715) ;  /* 0xfffe5e6000007947 */ /* 0x000fea000383ffff */
.L_x_2488:
[----:B------:R-:W-:Y:S02]  /*1a700*/  SEL R0, RZ, 0x1, P0 ;  /* 0x00000001ff007807 */ /* 0x000fe40000000000 */
[----:B------:R-:W-:Y:S02]  /*1a710*/  MOV R2, 0x1a730 ;  /* 0x0001a73000027802 */ /* 0x000fe40000000f00 */
[----:B------:R-:W-:Y:S05]  /*1a720*/  CALL.REL.NOINC `($__internal_37_$__cuda_sm70_votesync_ballot) ;  /* 0x0000530000007944 */ /* 0x000fea0003c00000 */
[----:B------:R-:W-:Y:S01]  /*1a730*/  MOV R7, R0 ;  /* 0x0000000000077202 */ /* 0x000fe20000000f00 */
[----:B------:R-:W-:Y:S05]  /*1a740*/  BRA `(.L_x_2716) ;  /* 0xfffe5ea000007947 */ /* 0x000fea000383ffff */
.L_x_2489:
[----:B------:R-:W-:Y:S01]  /*1a750*/  IMAD.MOV.U32 R223, RZ, RZ, R9 ;  /* 0x000000ffffdf7224 */ /* 0x000fe200078e0009 */
[----:B-1----:R-:W-:Y:S01]  /*1a760*/  MOV R2, R0 ;  /* 0x0000000000027202 */ /* 0x002fe20000000f00 */
[----:B------:R-:W-:Y:S01]  /*1a770*/  IMAD.MOV.U32 R225, RZ, RZ, 0x1f ;  /* 0x0000001fffe17424 */ /* 0x000fe200078e00ff */
[----:B------:R-:W-:Y:S02]  /*1a780*/  MOV R3, 0x1a7a0 ;  /* 0x0001a7a000037802 */ /* 0x000fe40000000f00 */
[----:B------:R-:W-:Y:S05]  /*1a790*/  CALL.REL.NOINC `($__internal_35_$__cuda_sm70_shflsync_idx_p) ;  /* 0x000051c000007944 */ /* 0x000fea0003c00000 */
[----:B------:R-:W-:Y:S01]  /*1a7a0*/  IMAD.MOV.U32 R12, RZ, RZ, R226 ;  /* 0x000000ffff0c7224 */ /* 0x000fe200078e00e2 */
[----:B------:R-:W-:Y:S01]  /*1a7b0*/  MOV R223, R8 ;  /* 0x0000000800df7202 */ /* 0x000fe20000000f00 */
[----:B------:R-:W-:Y:S01]  /*1a7c0*/  IMAD.MOV.U32 R5, RZ, RZ, RZ ;  /* 0x000000ffff057224 */ /* 0x000fe200078e00ff */
[----:B------:R-:W-:Y:S01]  /*1a7d0*/  MOV R2, R0 ;  /* 0x0000000000027202 */ /* 0x000fe20000000f00 */
[----:B------:R-:W-:Y:S01]  /*1a7e0*/  IMAD.MOV.U32 R225, RZ, RZ, 0x1f ;  /* 0x0000001fffe17424 */ /* 0x000fe200078e00ff */
[----:B------:R-:W-:-:S02]  /*1a7f0*/  MOV R3, 0x1a810 ;  /* 0x0001a81000037802 */ /* 0x000fc40000000f00 */
[----:B------:R-:W-:Y:S05]  /*1a800*/  CALL.REL.NOINC `($__internal_35_$__cuda_sm70_shflsync_idx_p) ;  /* 0x0000515000007944 */ /* 0x000fea0003c00000 */
[----:B------:R-:W-:Y:S01]  /*1a810*/  MOV R9, R226 ;  /* 0x000000e200097202 */ /* 0x000fe20000000f00 */
[----:B------:R-:W-:Y:S05]  /*1a820*/  BRA `(.L_x_2717) ;  /* 0xfffe5e3000007947 */ /* 0x000fea000383ffff */
.L_x_2492:
[----:B------:R-:W-:Y:S01]  /*1a830*/  IMAD.MOV.U32 R223, RZ, RZ, R4 ;  /* 0x000000ffffdf7224 */ /* 0x000fe200078e0004 */
[----:B-1----:R-:W-:Y:S01]  /*1a840*/  MOV R2, R0 ;  /* 0x0000000000027202 */ /* 0x002fe20000000f00 */
[----:B------:R-:W-:Y:S01]  /*1a850*/  IMAD.MOV.U32 R225, RZ, RZ, 0x1f ;  /* 0x0000001fffe17424 */ /* 0x000fe200078e00ff */
[----:B------:R-:W-:-:S02]  /*1a860*/  MOV R3, 0x1a880 ;  /* 0x0001a88000037802 */ /* 0x000fc40000000f00 */
[----:B---34-:R-:W-:Y:S05]  /*1a870*/  CALL.REL.NOINC `($__internal_35_$__cuda_sm70_shflsync_idx_p) ;  /* 0x000050e000007944 */ /* 0x018fea0003c00000 */
[----:B------:R-:W-:Y:S01]  /*1a880*/  MOV R5, R226 ;  /* 0x000000e200057202 */ /* 0x000fe20000000f00 */
[----:B------:R-:W-:Y:S05]  /*1a890*/  BRA `(.L_x_2491) ;  /* 0xfffe5e2000007947 */ /* 0x000fea000383ffff */
.L_x_2511:
[----:B------:R-:W-:Y:S01]  /*1a8a0*/  IMAD.MOV.U32 R223, RZ, RZ, R5 ;  /* 0x000000ffffdf7224 */ /* 0x000fe200078e0005 */
[----:B------:R-:W-:Y:S01]  /*1a8b0*/  MOV R2, RZ ;  /* 0x000000ff00027202 */ /* 0x000fe20000000f00 */
[----:B------:R-:W-:Y:S01]  /*1a8c0*/  IMAD.MOV.U32 R225, RZ, RZ, 0x181f ;  /* 0x0000181fffe17424 */ /* 0x000fe200078e00ff */
[----:B------:R-:W-:-:S02]  /*1a8d0*/  MOV R3, 0x1a8f0 ;  /* 0x0001a8f000037802 */ /* 0x000fc40000000f00 */
[----:B-1---5:R-:W-:Y:S05]  /*1a8e0*/  CALL.REL.NOINC `($__internal_35_$__cuda_sm70_shflsync_idx_p) ;  /* 0x0000507000007944 */ /* 0x022fea0003c00000 */
[----:B------:R-:W-:Y:S01]  /*1a8f0*/  MOV R7, R226 ;  /* 0x000000e200077202 */ /* 0x000fe20000000f00 */
[----:B------:R-:W-:Y:S05]  /*1a900*/  BRA `(.L_x_2718) ;  /* 0xfffe804000007947 */ /* 0x000fea000383ffff */
.L_x_2512:
[----:B------:R-:W-:Y:S01]  /*1a910*/  IMAD.MOV.U32 R223, RZ, RZ, R6 ;  /* 0x000000ffffdf7224 */ /* 0x000fe200078e0006 */
[----:B------:R-:W-:Y:S01]  /*1a920*/  MOV R2, RZ ;  /* 0x000000ff00027202 */ /* 0x000fe20000000f00 */
[----:B------:R-:W-:Y:S01]  /*1a930*/  IMAD.MOV.U32 R225, RZ, RZ, 0x181f ;  /* 0x0000181fffe17424 */ /* 0x000fe200078e00ff */
[----:B------:R-:W-:-:S02]  /*1a940*/  MOV R3, 0x1a960 ;  /* 0x0001a96000037802 */ /* 0x000fc40000000f00 */
[----:B-123-5:R-:W-:Y:S05]  /*1a950*/  CALL.REL.NOINC `($__internal_35_$__cuda_sm70_shflsync_idx_p) ;  /* 0x0000500000007944 */ /* 0x02efea0003c00000 */
[----:B------:R-:W-:Y:S01]  /*1a960*/  MOV R2, R226 ;  /* 0x000000e200027202 */ /* 0x000fe20000000f00 */
[----:B------:R-:W-:Y:S05]  /*1a970*/  BRA `(.L_x_2719) ;  /* 0xfffe7ff000007947 */ /* 0x000fea000383ffff */
.L_x_2515:
[----:B------:R-:W-:Y:S01]  /*1a980*/  IMAD.MOV.U32 R223, RZ, RZ, R5 ;  /* 0x000000ffffdf7224 */ /* 0x000fe200078e0005 */
[----:B-1----:R-:W-:Y:S01]  /*1a990*/  MOV R2, 0x1 ;  /* 0x0000000100027802 */ /* 0x002fe20000000f00 */
[----:B------:R-:W-:Y:S01]  /*1a9a0*/  IMAD.MOV.U32 R225, RZ, RZ, 0x181f ;  /* 0x0000181fffe17424 */ /* 0x000fe200078e00ff */
[----:B------:R-:W-:-:S02]  /*1a9b0*/  MOV R3, 0x1a9d0 ;  /* 0x0001a9d000037802 */ /* 0x000fc40000000f00 */
[----:B---3-5:R-:W-:Y:S05]  /*1a9c0*/  CALL.REL.NOINC `($__internal_35_$__cuda_sm70_shflsync_idx_p) ;  /* 0x00004f9000007944 */ /* 0x028fea0003c00000 */
[----:B------:R-:W-:Y:S01]  /*1a9d0*/  IMAD.MOV.U32 R7, RZ, RZ, R226 ;  /* 0x000000ffff077224 */ /* 0x000fe200078e00e2 */
[----:B------:R-:W-:Y:S01]  /*1a9e0*/  MOV R2, 0x1 ;  /* 0x0000000100027802 */ /* 0x000fe20000000f00 */
[----:B------:R-:W-:Y:S01]  /*1a9f0*/  IMAD.MOV.U32 R223, RZ, RZ, R6 ;  /* 0x000000ffffdf7224 */ /* 0x000fe200078e0006 */
[----:B------:R-:W-:-:S02]  /*1aa00*/  MOV R225, 0x181f ;  /* 0x0000181f00e17802 */ /* 0x000fc40000000f00 */
[----:B------:R-:W-:Y:S02]  /*1aa10*/  MOV R3, 0x1aa30 ;  /* 0x0001aa3000037802 */ /* 0x000fe40000000f00 */
[----:B------:R-:W-:Y:S05]  /*1aa20*/  CALL.REL.NOINC `($__internal_35_$__cuda_sm70_shflsync_idx_p) ;  /* 0x00004f3000007944 */ /* 0x000fea0003c00000 */
[----:B------:R-:W-:Y:S01]  /*1aa30*/  MOV R2, R226 ;  /* 0x000000e200027202 */ /* 0x000fe20000000f00 */
[----:B------:R-:W-:Y:S05]  /*1aa40*/  BRA `(.L_x_2720) ;  /* 0xfffe807000007947 */ /* 0x000fea000383ffff */
.L_x_2518:
[----:B------:R-:W-:Y:S01]  /*1aa50*/  IMAD.MOV.U32 R223, RZ, RZ, R5 ;  /* 0x000000ffffdf7224 */ /* 0x000fe200078e0005 */
[----:B-1----:R-:W-:Y:S01]  /*1aa60*/  MOV R2, 0x2 ;  /* 0x0000000200027802 */ /* 0x002fe20000000f00 */
[----:B------:R-:W-:Y:S01]  /*1aa70*/  IMAD.MOV.U32 R225, RZ, RZ, 0x181f ;  /* 0x0000181fffe17424 */ /* 0x000fe200078e00ff */
[----:B------:R-:W-:Y:S02]  /*1aa80*/  MOV R3, 0x1aaa0 ;  /* 0x0001aaa000037802 */ /* 0x000fe40000000f00 */
[----:B--23-5:R-:W-:Y:S05]  /*1aa90*/  CALL.REL.NOINC `($__internal_35_$__cuda_sm70_shflsync_idx_p) ;  /* 0x00004ec000007944 */ /* 0x02cfea0003c00000 */
[----:B------:R-:W-:Y:S01]  /*1aaa0*/  MOV R7, R226 ;  /* 0x000000e200077202 */ /* 0x000fe20000000f00 */
[----:B------:R-:W-:Y:S05]  /*1aab0*/  BRA `(.L_x_2721) ;  /* 0xfffe80e000007947 */ /* 0x000fea000383ffff */
.L_x_2519:
[----:B------:R-:W-:Y:S01]  /*1aac0*/  IMAD.MOV.U32 R223, RZ, RZ, R6 ;  /* 0x000000ffffdf7224 */ /* 0x000fe200078e0006 */
[----:B-1----:R-:W-:Y:S01]  /*1aad0*/  MOV R2, 0x2 ;  /* 0x0000000200027802 */ /* 0x002fe20000000f00 */
[----:B------:R-:W-:Y:S01]  /*1aae0*/  IMAD.MOV.U32 R225, RZ, RZ, 0x181f ;  /* 0x0000181fffe17424 */ /* 0x000fe200078e00ff */
[----:B------:R-:W-:Y:S02]  /*1aaf0*/  MOV R3, 0x1ab10 ;  /* 0x0001ab1000037802 */ /* 0x000fe40000000f00 */
[----:B--2345:R-:W-:Y:S05]  /*1ab00*/  CALL.REL.NOINC `($__internal_35_$__cuda_sm70_shflsync_idx_p) ;  /* 0x00004e5000007944 */ /* 0x03cfea0003c00000 */
[----:B------:R-:W-:Y:S01]  /*1ab10*/  MOV R2, R226 ;  /* 0x000000e200027202 */ /* 0x000fe20000000f00 */
[----:B------:R-:W-:Y:S05]  /*1ab20*/  BRA `(.L_x_2722) ;  /* 0xfffe809000007947 */ /* 0x000fea000383ffff */
.L_x_2522:
[----:B------:R-:W-:Y:S01]  /*1ab30*/  IMAD.MOV.U32 R223, RZ, RZ, R5 ;  /* 0x000000ffffdf7224 */ /* 0x000fe200078e0005 */
[----:B--2---:R-:W-:Y:S01]  /*1ab40*/  MOV R2, 0x3 ;  /* 0x0000000300027802 */ /* 0x004fe20000000f00 */
[----:B------:R-:W-:Y:S01]  /*1ab50*/  IMAD.MOV.U32 R225, RZ, RZ, 0x181f ;  /* 0x0000181fffe17424 */ /* 0x000fe200078e00ff */
[----:B------:R-:W-:-:S02]  /*1ab60*/  MOV R3, 0x1ab80 ;  /* 0x0001ab8000037802 */ /* 0x000fc40000000f00 */
[----:B-1-345:R-:W-:Y:S05]  /*1ab70*/  CALL.REL.NOINC `($__internal_35_$__cuda_sm70_shflsync_idx_p) ;  /* 0x00004de000007944 */ /* 0x03afea0003c00000 */
        /* <DEDUP_REMOVED lines=8> */
.L_x_2525:
[----:B------:R-:W-:Y:S01]  /*1ac00*/  IMAD.MOV.U32 R223, RZ, RZ, R5 ;  /* 0x000000ffffdf7224 */ /* 0x000fe200078e0005 */
[----:B-12---:R-:W-:Y:S01]  /*1ac10*/  MOV R2, 0x4 ;  /* 0x0000000400027802 */ /* 0x006fe20000000f00 */
[----:B------:R-:W-:Y:S01]  /*1ac20*/  IMAD.MOV.U32 R225, RZ, RZ, 0x181f ;  /* 0x0000181fffe17424 */ /* 0x000fe200078e00ff */
[----:B------:R-:W-:Y:S02]  /*1ac30*/  MOV R3, 0x1ac50 ;  /* 0x0001ac5000037802 */ /* 0x000fe40000000f00 */
[----:B---345:R-:W-:Y:S05]  /*1ac40*/  CALL.REL.NOINC `($__internal_35_$__cuda_sm70_shflsync_idx_p) ;  /* 0x00004d1000007944 */ /* 0x038fea0003c00000 */
[----:B------:R-:W-:Y:S01]  /*1ac50*/  MOV R7, R226 ;  /* 0x000000e200077202 */ /* 0x000fe20000000f00 */
[----:B------:R-:W-:Y:S05]  /*1ac60*/  BRA `(.L_x_2724) ;  /* 0xfffe812000007947 */ /* 0x000fea000383ffff */
.L_x_2526:
[----:B------:R-:W-:Y:S01]  /*1ac70*/  IMAD.MOV.U32 R223, RZ, RZ, R6 ;  /* 0x000000ffffdf7224 */ /* 0x000fe200078e0006 */
[----:B--2---:R-:W-:Y:S01]  /*1ac80*/  MOV R2, 0x4 ;  /* 0x0000000400027802 */ /* 0x004fe20000000f00 */
[----:B------:R-:W-:Y:S01]  /*1ac90*/  IMAD.MOV.U32 R225, RZ, RZ, 0x181f ;  /* 0x0000181fffe17424 */ /* 0x000fe200078e00ff */
[----:B------:R-:W-:Y:S02]  /*1aca0*/  MOV R3, 0x1acc0 ;  /* 0x0001acc000037802 */ /* 0x000fe40000000f00 */
[----:B-1-345:R-:W-:Y:S05]  /*1acb0*/  CALL.REL.NOINC `($__internal_35_$__cuda_sm70_shflsync_idx_p) ;  /* 0x00004ca000007944 */ /* 0x03afea0003c00000 */
[----:B------:R-:W-:Y:S01]  /*1acc0*/  MOV R2, R226 ;  /* 0x000000e200027202 */ /* 0x000fe20000000f00 */
[----:B------:R-:W-:Y:S05]  /*1acd0*/  BRA `(.L_x_2725) ;  /* 0xfffe80d000007947 */ /* 0x000fea000383ffff */
.L_x_2529:
[----:B------:R-:W-:Y:S01]  /*1ace0*/  IMAD.MOV.U32 R223, RZ, RZ, R5 ;  /* 0x000000ffffdf7224 */ /* 0x000fe200078e0005 */
[----:B-1----:R-:W-:Y:S01]  /*1acf0*/  MOV R2, 0x5 ;  /* 0x0000000500027802 */ /* 0x002fe20000000f00 */
[----:B------:R-:W-:Y:S01]  /*1ad00*/  IMAD.MOV.U32 R225, RZ, RZ, 0x181f ;  /* 0x0000181fffe17424 */ /* 0x000fe200078e00ff */
[----:B------:R-:W-:-:S02]  /*1ad10*/  MOV R3, 0x1ad30 ;  /* 0x0001ad3000037802 */ /* 0x000fc40000000f00 */
[----:B--2345:R-:W-:Y:S05]  /*1ad20*/  CALL.REL.NOINC `($__internal_35_$__cuda_sm70_shflsync_idx_p) ;  /* 0x00004c3000007944 */ /* 0x03cfea0003c00000 */
        /* <DEDUP_REMOVED lines=8> */
.L_x_2532:
[----:B------:R-:W-:Y:S01]  /*1adb0*/  IMAD.MOV.U32 R223, RZ, RZ, R5 ;  /* 0x000000ffffdf7224 */ /* 0x000fe200078e0005 */
[----:B-1----:R-:W-:Y:S01]  /*1adc0*/  MOV R2, 0x6 ;  /* 0x0000000600027802 */ /* 0x002fe20000000f00 */
[----:B------:R-:W-:Y:S01]  /*1add0*/  IMAD.MOV.U32 R225, RZ, RZ, 0x181f ;  /* 0x0000181fffe17424 */ /* 0x000fe200078e00ff */
[----:B------:R-:W-:Y:S02]  /*1ade0*/  MOV R3, 0x1ae00 ;  /* 0x0001ae0000037802 */ /* 0x000fe40000000f00 */
[----:B--2345:R-:W-:Y:S05]  /*1adf0*/  CALL.REL.NOINC `($__internal_35_$__cuda_sm70_shflsync_idx_p) ;  /* 0x00004b6000007944 */ /* 0x03cfea0003c00000 */
[----:B------:R-:W-:Y:S01]  /*1ae00*/  MOV R7, R226 ;  /* 0x000000e200077202 */ /* 0x000fe20000000f00 */
[----:B------:R-:W-:Y:S05]  /*1ae10*/  BRA `(.L_x_2727) ;  /* 0xfffe816000007947 */ /* 0x000fea000383ffff */
.L_x_2533:
[----:B------:R-:W-:Y:S01]  /*1ae20*/  IMAD.MOV.U32 R223, RZ, RZ, R6 ;  /* 0x000000ffffdf7224 */ /* 0x000fe200078e0006 */
[----:B-1----:R-:W-:Y:S01]  /*1ae30*/  MOV R2, 0x6 ;  /* 0x0000000600027802 */ /* 0x002fe20000000f00 */
[----:B------:R-:W-:Y:S01]  /*1ae40*/  IMAD.MOV.U32 R225, RZ, RZ, 0x181f ;  /* 0x0000181fffe17424 */ /* 0x000fe200078e00ff */
[----:B------:R-:W-:Y:S02]  /*1ae50*/  MOV R3, 0x1ae70 ;  /* 0x0001ae7000037802 */ /* 0x000fe40000000f00 */
[----:B--2345:R-:W-:Y:S05]  /*1ae60*/  CALL.REL.NOINC `($__internal_35_$__cuda_sm70_shflsync_idx_p) ;  /* 0x00004af000007944 */ /* 0x03cfea0003c00000 */
[----:B------:R-:W-:Y:S01]  /*1ae70*/  MOV R2, R226 ;  /* 0x000000e200027202 */ /* 0x000fe20000000f00 */
[----:B------:R-:W-:Y:S05]  /*1ae80*/  BRA `(.L_x_2728) ;  /* 0xfffe811000007947 */ /* 0x000fea000383ffff */
.L_x_2536:
        /* <DEDUP_REMOVED lines=13> */
.L_x_2539:
[----:B------:R-:W-:Y:S01]  /*1af60*/  IMAD.MOV.U32 R223, RZ, RZ, R5 ;  /* 0x000000ffffdf7224 */ /* 0x000fe200078e0005 */
[----:B------:R-:W-:Y:S01]  /*1af70*/  MOV R2, RZ ;  /* 0x000000ff00027202 */ /* 0x000fe20000000f00 */
[----:B------:R-:W-:Y:S01]  /*1af80*/  IMAD.MOV.U32 R225, RZ, RZ, 0x181f ;  /* 0x0000181fffe17424 */ /* 0x000fe200078e00ff */
[----:B------:R-:W-:Y:S02]  /*1af90*/  MOV R3, 0x1afb0 ;  /* 0x0001afb000037802 */ /* 0x000fe40000000f00 */
[----:B------:R-:W-:Y:S05]  /*1afa0*/  CALL.REL.NOINC `($__internal_35_$__cuda_sm70_shflsync_idx_p) ;  /* 0x000049b000007944 */ /* 0x000fea0003c00000 */
[----:B------:R-:W-:Y:S01]  /*1afb0*/  MOV R8, R226 ;  /* 0x000000e200087202 */ /* 0x000fe20000000f00 */
[----:B------:R-:W-:Y:S05]  /*1afc0*/  BRA `(.L_x_2730) ;  /* 0xfffe939000007947 */ /* 0x000fea000383ffff */
.L_x_2540:
[----:B------:R-:W-:Y:S01]  /*1afd0*/  IMAD.MOV.U32 R223, RZ, RZ, R0 ;  /* 0x000000ffffdf7224 */ /* 0x000fe200078e0000 */
[----:B------:R-:W-:Y:S01]  /*1afe0*/  MOV R2, RZ ;  /* 0x000000ff00027202 */ /* 0x000fe20000000f00 */
[----:B------:R-:W-:Y:S01]  /*1aff0*/  IMAD.MOV.U32 R225, RZ, RZ, 0x181f ;  /* 0x0000181fffe17424 */ /* 0x000fe200078e00ff */
[----:B------:R-:W-:Y:S02]  /*1b000*/  MOV R3, 0x1b020 ;  /* 0x0001b02000037802 */ /* 0x000fe40000000f00 */
[----:B-12---:R-:W-:Y:S05]  /*1b010*/  CALL.REL.NOINC `($__internal_35_$__cuda_sm70_shflsync_idx_p) ;  /* 0x0000494000007944 */ /* 0x006fea0003c00000 */
[----:B------:R-:W-:Y:S01]  /*1b020*/  ISETP.GE.AND P1, PT, R205, c[0x0][0x1d4], PT ;  /* 0x00007500cd007a0c */ /* 0x000fe20003f26270 */
[----:B------:R-:W-:Y:S01]  /*1b030*/  IMAD.MOV.U32 R223, RZ, RZ, R5 ;  /* 0x000000ffffdf7224 */ /* 0x000fe200078e0005 */
[----:B------:R-:W-:Y:S01]  /*1b040*/  IADD3 R2, P0, R226, R123, RZ ;  /* 0x0000007be2027210 */ /* 0x000fe20007f1e0ff */
[----:B------:R-:W-:-:S04]  /*1b050*/  IMAD.MOV.U32 R225, RZ, RZ, 0x181f ;  /* 0x0000181fffe17424 */ /* 0x000fc800078e00ff */
[----:B------:R-:W-:-:S06]  /*1b060*/  IMAD.X R3, R8, 0x1, R6, P0 ;  /* 0x0000000108037824 */ /* 0x000fcc00000e0606 */
[----:B------:R-:W-:Y:S01]  /*1b070*/  @!PT LDS RZ, [RZ] ;  /* 0x00000000fffff984 */ /* 0x000fe20000000800 */
[----:B------:R-:W-:Y:S01]  /*1b080*/  @!PT LDS RZ, [RZ] ;  /* 0x00000000fffff984 */ /* 0x000fe20000000800 */
[----:B------:R-:W-:Y:S01]  /*1b090*/  @!PT LDS RZ, [RZ] ;  /* 0x00000000fffff984 */ /* 0x000fe20000000800 */
[----:B------:R1:W-:Y:S02]  /*1b0a0*/  LDGSTS.E.BYPASS.LTC128B.128 [R207+0x2900], [R2.64], !P1 ;  /* 0x0290000002cf7fae */ /* 0x0003e4000c901d46 */
[----:B-1----:R-:W-:Y:S02]  /*1b0b0*/  MOV R2, 0x1 ;  /* 0x0000000100027802 */ /* 0x002fe40000000f00 */
[----:B------:R-:W-:Y:S02]  /*1b0c0*/  MOV R3, 0x1b0e0 ;  /* 0x0001b0e000037802 */ /* 0x000fe40000000f00 */
[----:B------:R-:W-:Y:S05]  /*1b0d0*/  CALL.REL.NOINC `($__internal_35_$__cuda_sm70_shflsync_idx_p) ;  /* 0x0000488000007944 */ /* 0x000fea0003c00000 */
[----:B------:R-:W-:Y:S01]  /*1b0e0*/  IMAD.MOV.U32 R7, RZ, RZ, R226 ;  /* 0x000000ffff077224 */ /* 0x000fe200078e00e2 */
[----:B------:R-:W-:Y:S01]  /*1b0f0*/  MOV R2, 0x1 ;  /* 0x0000000100027802 */ /* 0x000fe20000000f00 */
[----:B------:R-:W-:Y:S01]  /*1b100*/  IMAD.MOV.U32 R223, RZ, RZ, R0 ;  /* 0x000000ffffdf7224 */ /* 0x000fe200078e0000 */
[----:B------:R-:W-:Y:S02]  /*1b110*/  MOV R225, 0x181f ;  /* 0x0000181f00e17802 */ /* 0x000fe40000000f00 */
[----:B------:R-:W-:Y:S02]  /*1b120*/  MOV R3, 0x1b140 ;  /* 0x0001b14000037802 */ /* 0x000fe40000000f00 */
[----:B------:R-:W-:Y:S05]  /*1b130*/  CALL.REL.NOINC `($__internal_35_$__cuda_sm70_shflsync_idx_p) ;  /* 0x0000482000007944 */ /* 0x000fea0003c00000 */
        /* <DEDUP_REMOVED lines=54> */
[----:B------:R-:W-:Y:S01]  /*1b4a0*/  MOV R0, R226 ;  /* 0x000000e200007202 */ /* 0x000fe20000000f00 */
[----:B------:R-:W-:Y:S05]  /*1b4b0*/  BRA `(.L_x_2731) ;  /* 0xfffe901000007947 */ /* 0x000fea000383ffff */
.L_x_2541:
[----:B------:R-:W-:Y:S01]  /*1b4c0*/  IMAD.MOV.U32 R223, RZ, RZ, R8 ;  /* 0x000000ffffdf7224 */ /* 0x000fe200078e0008 */
[----:B------:R-:W-:Y:S01]  /*1b4d0*/  MOV R2, RZ ;  /* 0x000000ff00027202 */ /* 0x000fe20000000f00 */
[----:B------:R-:W-:Y:S01]  /*1b4e0*/  IMAD.MOV.U32 R225, RZ, RZ, 0x1c1f ;  /* 0x00001c1fffe17424 */ /* 0x000fe200078e00ff */
[----:B------:R-:W-:-:S02]  /*1b4f0*/  MOV R3, 0x1b510 ;  /* 0x0001b51000037802 */ /* 0x000fc40000000f00 */
[----:B------:R-:W-:Y:S05]  /*1b500*/  CALL.REL.NOINC `($__internal_35_$__cuda_sm70_shflsync_idx_p) ;  /* 0x0000445000007944 */ /* 0x000fea0003c00000 */
[----:B------:R-:W-:Y:S01]  /*1b510*/  MOV R2, R226 ;  /* 0x000000e200027202 */ /* 0x000fe20000000f00 */
[----:B------:R-:W-:Y:S05]  /*1b520*/  BRA `(.L_x_2732) ;  /* 0xfffe915000007947 */ /* 0x000fea000383ffff */
.L_x_2546:
[----:B------:R-:W-:Y:S01]  /*1b530*/  IMAD.MOV.U32 R223, RZ, RZ, R8 ;  /* 0x000000ffffdf7224 */ /* 0x000fe200078e0008 */
[----:B------:R-:W-:Y:S01]  /*1b540*/  MOV R2, 0x1 ;  /* 0x0000000100027802 */ /* 0x000fe20000000f00 */
[----:B------:R-:W-:Y:S01]  /*1b550*/  IMAD.MOV.U32 R225, RZ, RZ, 0x1c1f ;  /* 0x00001c1fffe17424 */ /* 0x000fe200078e00ff */
[----:B------:R-:W-:-:S02]  /*1b560*/  MOV R3, 0x1b580 ;  /* 0x0001b58000037802 */ /* 0x000fc40000000f00 */
[----:B-1----:R-:W-:Y:S05]  /*1b570*/  CALL.REL.NOINC `($__internal_35_$__cuda_sm70_shflsync_idx_p) ;  /* 0x000043e000007944 */ /* 0x002fea0003c00000 */
[----:B------:R-:W-:Y:S01]  /*1b580*/  MOV R2, R226 ;  /* 0x000000e200027202 */ /* 0x000fe20000000f00 */
[----:B------:R-:W-:Y:S05]  /*1b590*/  BRA `(.L_x_2733) ;  /* 0xfffe92a000007947 */ /* 0x000fea000383ffff */
.L_x_2551:
[----:B------:R-:W-:Y:S01]  /*1b5a0*/  IMAD.MOV.U32 R223, RZ, RZ, R8 ;  /* 0x000000ffffdf7224 */ /* 0x000fe200078e0008 */
[----:B------:R-:W-:Y:S01]  /*1b5b0*/  MOV R2, 0x2 ;  /* 0x0000000200027802 */ /* 0x000fe20000000f00 */
[----:B------:R-:W-:Y:S01]  /*1b5c0*/  IMAD.MOV.U32 R225, RZ, RZ, 0x1c1f ;  /* 0x00001c1fffe17424 */ /* 0x000fe200078e00ff */
[----:B------:R-:W-:-:S02]  /*1b5d0*/  MOV R3, 0x1b5f0 ;  /* 0x0001b5f000037802 */ /* 0x000fc40000000f00 */
[----:B-12---:R-:W-:Y:S05]  /*1b5e0*/  CALL.REL.NOINC `($__internal_35_$__cuda_sm70_shflsync_idx_p) ;  /* 0x0000437000007944 */ /* 0x006fea0003c00000 */
[----:B------:R-:W-:Y:S01]  /*1b5f0*/  MOV R3, R226 ;  /* 0x000000e200037202 */ /* 0x000fe20000000f00 */
[----:B------:R-:W-:Y:S05]  /*1b600*/  BRA `(.L_x_2734) ;  /* 0xfffe9ab000007947 */ /* 0x000fea000383ffff */
.L_x_2556:
[----:B------:R-:W-:Y:S01]  /*1b610*/  IMAD.MOV.U32 R223, RZ, RZ, R8 ;  /* 0x000000ffffdf7224 */ /* 0x000fe200078e0008 */
[----:B------:R-:W-:Y:S01]  /*1b620*/  MOV R2, 0x3 ;  /* 0x0000000300027802 */ /* 0x000fe20000000f00 */
[----:B------:R-:W-:Y:S01]  /*1b630*/  IMAD.MOV.U32 R225, RZ, RZ, 0x1c1f ;  /* 0x00001c1fffe17424 */ /* 0x000fe200078e00ff */
[----:B------:R-:W-:-:S02]  /*1b640*/  MOV R3, 0x1b660 ;  /* 0x0001b66000037802 */ /* 0x000fc40000000f00 */
[----:B-123--:R-:W-:Y:S05]  /*1b650*/  CALL.REL.NOINC `($__internal_35_$__cuda_sm70_shflsync_idx_p) ;  /* 0x0000430000007944 */ /* 0x00efea0003c00000 */
[----:B------:R-:W-:Y:S01]  /*1b660*/  MOV R3, R226 ;  /* 0x000000e200037202 */ /* 0x000fe20000000f00 */
[----:B------:R-:W-:Y:S05]  /*1b670*/  BRA `(.L_x_2735) ;  /* 0xfffea55000007947 */ /* 0x000fea000383ffff */
.L_x_2561:
[----:B------:R-:W-:Y:S01]  /*1b680*/  IMAD.MOV.U32 R92, RZ, RZ, R0 ;  /* 0x000000ffff5c7224 */ /* 0x000fe200078e0000 */
[----:B------:R-:W-:-:S02]  /*1b690*/  MOV R3, 0x2 ;  /* 0x0000000200037802 */ /* 0x000fc40000000f00 */
[----:B------:R-:W-:Y:S02]  /*1b6a0*/  MOV R2, 0x1b6c0 ;  /* 0x0001b6c000027802 */ /* 0x000fe40000000f00 */
[----:B--234-:R-:W-:Y:S05]  /*1b6b0*/  CALL.REL.NOINC `($__internal_34_$__cuda_sm70_shflsync_bfly_p) ;  /* 0x0000424000007944 */ /* 0x01cfea0003c00000 */
[----:B------:R-:W-:Y:S01]  /*1b6c0*/  MOV R2, R225 ;  /* 0x000000e100027202 */ /* 0x000fe20000000f00 */
[----:B------:R-:W-:Y:S05]  /*1b6d0*/  BRA `(.L_x_2736) ;  /* 0xfffeb01000007947 */ /* 0x000fea000383ffff */
.L_x_2562:
[----:B------:R-:W-:Y:S01]  /*1b6e0*/  IMAD.MOV.U32 R92, RZ, RZ, R4 ;  /* 0x000000ffff5c7224 */ /* 0x000fe200078e0004 */
[----:B------:R-:W-:Y:S02]  /*1b6f0*/  MOV R3, 0x1 ;  /* 0x0000000100037802 */ /* 0x000fe40000000f00 */
[----:B------:R-:W-:Y:S02]  /*1b700*/  MOV R2, 0x1b720 ;  /* 0x0001b72000027802 */ /* 0x000fe40000000f00 */
[----:B-1-34-:R-:W-:Y:S05]  /*1b710*/  CALL.REL.NOINC `($__internal_34_$__cuda_sm70_shflsync_bfly_p) ;  /* 0x000041e000007944 */ /* 0x01afea0003c00000 */
[----:B------:R-:W-:Y:S01]  /*1b720*/  FMNMX.FTZ R97, R4, R225, !PT ;  /* 0x000000e104617209 */ /* 0x000fe20007810000 */
[----:B------:R-:W-:Y:S01]  /*1b730*/  IMAD.MOV.U32 R92, RZ, RZ, R5 ;  /* 0x000000ffff5c7224 */ /* 0x000fe200078e0005 */
[----:B------:R-:W-:Y:S01]  /*1b740*/  MOV R2, 0x1b770 ;  /* 0x0001b77000027802 */ /* 0x000fe20000000f00 */
[----:B------:R-:W-:Y:S02]  /*1b750*/  IMAD.MOV.U32 R3, RZ, RZ, 0x2 ;  /* 0x00000002ff037424 */ /* 0x000fe400078e00ff */
[----:B------:R-:W-:Y:S05]  /*1b760*/  CALL.REL.NOINC `($__internal_34_$__cuda_sm70_shflsync_bfly_p) ;  /* 0x0000419000007944 */ /* 0x000fea0003c00000 */
[----:B------:R-:W-:Y:S01]  /*1b770*/  FMNMX.FTZ R5, R5, R225, !PT ;  /* 0x000000e105057209 */ /* 0x000fe20007810000 */
[----:B------:R-:W-:Y:S01]  /*1b780*/  IMAD.MOV.U32 R3, RZ, RZ, 0x1 ;  /* 0x00000001ff037424 */ /* 0x000fe200078e00ff */
[----:B------:R-:W-:-:S03]  /*1b790*/  MOV R2, 0x1b7c0 ;  /* 0x0001b7c000027802 */ /* 0x000fc60000000f00 */
[----:B------:R-:W-:Y:S02]  /*1b7a0*/  IMAD.MOV.U32 R92, RZ, RZ, R5 ;  /* 0x000000ffff5c7224 */ /* 0x000fe400078e0005 */
[----:B------:R-:W-:Y:S05]  /*1b7b0*/  CALL.REL.NOINC `($__internal_34_$__cuda_sm70_shflsync_bfly_p) ;  /* 0x0000414000007944 */ /* 0x000fea0003c00000 */
        /* <DEDUP_REMOVED lines=20> */
[----:B------:R-:W-:Y:S01]  /*1b900*/  MOV R8, R225 ;  /* 0x000000e100087202 */ /* 0x000fe20000000f00 */
[----:B------:R-:W-:Y:S05]  /*1b910*/  BRA `(.L_x_2737) ;  /* 0xfffeaec000007947 */ /* 0x000fea000383ffff */
.L_x_2570:
[----:B------:R-:W-:Y:S01]  /*1b920*/  MOV R2, RZ ;  /* 0x000000ff00027202 */ /* 0x000fe20000000f00 */
[----:B------:R-:W-:Y:S01]  /*1b930*/  IMAD.MOV.U32 R223, RZ, RZ, R4 ;  /* 0x000000ffffdf7224 */ /* 0x000fe200078e0004 */
[----:B------:R-:W-:Y:S01]  /*1b940*/  MOV R3, 0x1b970 ;  /* 0x0001b97000037802 */ /* 0x000fe20000000f00 */
[----:B------:R-:W-:Y:S02]  /*1b950*/  IMAD.MOV.U32 R225, RZ, RZ, 0x181f ;  /* 0x0000181fffe17424 */ /* 0x000fe400078e00ff */
[----:B------:R-:W-:Y:S05]  /*1b960*/  CALL.REL.NOINC `($__internal_35_$__cuda_sm70_shflsync_idx_p) ;  /* 0x00003ff000007944 */ /* 0x000fea0003c00000 */
[----:B------:R-:W-:Y:S01]  /*1b970*/  MOV R7, R226 ;  /* 0x000000e200077202 */ /* 0x000fe20000000f00 */
[----:B------:R-:W-:-:S05]  /*1b980*/  BRA `(.L_x_2738) ;  /* 0xfffecc1000007947 */ /* 0x000fca000383ffff */
.L_x_2571:
[----:B------:R-:W-:Y:S01]  /*1b990*/  MOV R2, RZ ;  /* 0x000000ff00027202 */ /* 0x000fe20000000f00 */
[----:B------:R-:W-:Y:S01]  /*1b9a0*/  IMAD.MOV.U32 R223, RZ, RZ, R0 ;  /* 0x000000ffffdf7224 */ /* 0x000fe200078e0000 */
[----:B------:R-:W-:Y:S01]  /*1b9b0*/  MOV R3, 0x1b9e0 ;  /* 0x0001b9e000037802 */ /* 0x000fe20000000f00 */
[----:B------:R-:W-:Y:S02]  /*1b9c0*/  IMAD.MOV.U32 R225, RZ, RZ, 0x181f ;  /* 0x0000181fffe17424 */ /* 0x000fe400078e00ff */
[----:B-12---:R-:W-:Y:S05]  /*1b9d0*/  CALL.REL.NOINC `($__internal_35_$__cuda_sm70_shflsync_idx_p) ;  /* 0x00003f8000007944 */ /* 0x006fea0003c00000 */
[----:B------:R-:W-:Y:S01]  /*1b9e0*/  ISETP.GE.AND P1, PT, R205, c[0x0][0x1d4], PT ;  /* 0x00007500cd007a0c */ /* 0x000fe20003f26270 */
[----:B------:R-:W-:Y:S01]  /*1b9f0*/  IMAD.MOV.U32 R223, RZ, RZ, R4 ;  /* 0x000000ffffdf7224 */ /* 0x000fe200078e0004 */
[----:B------:R-:W-:Y:S01]  /*1ba00*/  IADD3 R2, P0, R226, R15, RZ ;  /* 0x0000000fe2027210 */ /* 0x000fe20007f1e0ff */
[----:B------:R-:W-:Y:S04]  /*1ba10*/  IMAD.MOV.U32 R225, RZ, RZ, 0x181f ;  /* 0x0000181fffe17424 */ /* 0x000fe800078e00ff */
[----:B------:R-:W-:Y:S06]  /*1ba20*/  IMAD.X R3, R7, 0x1, R5, P0 ;  /* 0x0000000107037824 */ /* 0x000fec00000e0605 */
[----:B------:R-:W-:Y:S01]  /*1ba30*/  @!PT LDS RZ, [RZ] ;  /* 0x00000000fffff984 */ /* 0x000fe20000000800 */
[----:B------:R-:W-:Y:S01]  /*1ba40*/  @!PT LDS RZ, [RZ] ;  /* 0x00000000fffff984 */ /* 0x000fe20000000800 */
[----:B------:R-:W-:Y:S01]  /*1ba50*/  @!PT LDS RZ, [RZ] ;  /* 0x00000000fffff984 */ /* 0x000fe20000000800 */
[----:B------:R1:W-:Y:S02]  /*1ba60*/  LDGSTS.E.BYPASS.LTC128B.128 [R207+0x100], [R2.64], !P1 ;  /* 0x0010000002cf7fae */ /* 0x0003e4000c901d46 */
[----:B-1----:R-:W-:Y:S02]  /*1ba70*/  MOV R2, 0x1 ;  /* 0x0000000100027802 */ /* 0x002fe40000000f00 */
[----:B------:R-:W-:Y:S02]  /*1ba80*/  MOV R3, 0x1baa0 ;  /* 0x0001baa000037802 */ /* 0x000fe40000000f00 */
[----:B------:R-:W-:Y:S05]  /*1ba90*/  CALL.REL.NOINC `($__internal_35_$__cuda_sm70_shflsync_idx_p) ;  /* 0x00003ec000007944 */ /* 0x000fea0003c00000 */
[----:B------:R-:W-:Y:S01]  /*1baa0*/  MOV R2, 0x1 ;  /* 0x0000000100027802 */ /* 0x000fe20000000f00 */
[----:B------:R-:W-:Y:S01]  /*1bab0*/  IMAD.MOV.U32 R6, RZ, RZ, R226 ;  /* 0x000000ffff067224 */ /* 0x000fe200078e00e2 */
[----:B------:R-:W-:Y:S01]  /*1bac0*/  MOV R225, 0x181f ;  /* 0x0000181f00e17802 */ /* 0x000fe20000000f00 */
[----:B------:R-:W-:Y:S01]  /*1bad0*/  IMAD.MOV.U32 R223, RZ, RZ, R0 ;  /* 0x000000ffffdf7224 */ /* 0x000fe200078e0000 */
[----:B------:R-:W-:Y:S02]  /*1bae0*/  MOV R3, 0x1bb00 ;  /* 0x0001bb0000037802 */ /* 0x000fe40000000f00 */
[----:B------:R-:W-:Y:S05]  /*1baf0*/  CALL.REL.NOINC `($__internal_35_$__cuda_sm70_shflsync_idx_p) ;  /* 0x00003e6000007944 */ /* 0x000fea0003c00000 */
        /* <DEDUP_REMOVED lines=54> */
[----:B------:R-:W-:Y:S01]  /*1be60*/  MOV R0, R226 ;  /* 0x000000e200007202 */ /* 0x000fe20000000f00 */
[----:B------:R-:W-:-:S05]  /*1be70*/  BRA `(.L_x_2739) ;  /* 0xfffec89000007947 */ /* 0x000fca000383ffff */
.L_x_2574:
[----:B------:R-:W-:Y:S01]  /*1be80*/  MOV R2, RZ ;  /* 0x000000ff00027202 */ /* 0x000fe20000000f00 */
[----:B------:R-:W-:Y:S01]  /*1be90*/  IMAD.MOV.U32 R223, RZ, RZ, R92 ;  /* 0x000000ffffdf7224 */ /* 0x000fe200078e005c */
[----:B------:R-:W-:Y:S01]  /*1bea0*/  MOV R3, 0x1bed0 ;  /* 0x0001bed000037802 */ /* 0x000fe20000000f00 */
[----:B------:R-:W-:Y:S02]  /*1beb0*/  IMAD.MOV.U32 R225, RZ, RZ, 0x181f ;  /* 0x0000181fffe17424 */ /* 0x000fe400078e00ff */
[----:B------:R-:W-:Y:S05]  /*1bec0*/  CALL.REL.NOINC `($__internal_35_$__cuda_sm70_shflsync_idx_p) ;  /* 0x00003a9000007944 */ /* 0x000fea0003c00000 */
[----:B------:R-:W-:Y:S01]  /*1bed0*/  MOV R97, R226 ;  /* 0x000000e200617202 */ /* 0x000fe20000000f00 */
[----:B------:R-:W-:-:S05]  /*1bee0*/  BRA `(.L_x_2740) ;  /* 0xfffed19000007947 */ /* 0x000fca000383ffff */
.L_x_2575:
        /* <DEDUP_REMOVED lines=79> */
.L_x_2576:
[----:B------:R-:W-:Y:S01]  /*1c3e0*/  MOV R2, RZ ;  /* 0x000000ff00027202 */ /* 0x000fe20000000f00 */
[----:B------:R-:W-:Y:S01]  /*1c3f0*/  IMAD.MOV.U32 R223, RZ, RZ, R157 ;  /* 0x000000ffffdf7224 */ /* 0x000fe200078e009d */
[----:B------:R-:W-:Y:S01]  /*1c400*/  MOV R3, 0x1c430 ;  /* 0x0001c43000037802 */ /* 0x000fe20000000f00 */
[----:B------:R-:W-:Y:S02]  /*1c410*/  IMAD.MOV.U32 R225, RZ, RZ, 0x1c1f ;  /* 0x00001c1fffe17424 */ /* 0x000fe400078e00ff */
[----:B------:R-:W-:Y:S05]  /*1c420*/  CALL.REL.NOINC `($__internal_35_$__cuda_sm70_shflsync_idx_p) ;  /* 0x0000353000007944 */ /* 0x000fea0003c00000 */
[----:B------:R-:W-:Y:S01]  /*1c430*/  MOV R2, R226 ;  /* 0x000000e200027202 */ /* 0x000fe20000000f00 */
[----:B------:R-:W-:-:S05]  /*1c440*/  BRA `(.L_x_2742) ;  /* 0xfffecf1000007947 */ /* 0x000fca000383ffff */
.L_x_2581:
[----:B------:R-:W-:Y:S01]  /*1c450*/  MOV R2, 0x1 ;  /* 0x0000000100027802 */ /* 0x000fe20000000f00 */
[----:B------:R-:W-:Y:S01]  /*1c460*/  IMAD.MOV.U32 R223, RZ, RZ, R157 ;  /* 0x000000ffffdf7224 */ /* 0x000fe200078e009d */
[----:B------:R-:W-:Y:S01]  /*1c470*/  MOV R3, 0x1c4a0 ;  /* 0x0001c4a000037802 */ /* 0x000fe20000000f00 */
[----:B------:R-:W-:Y:S02]  /*1c480*/  IMAD.MOV.U32 R225, RZ, RZ, 0x1c1f ;  /* 0x00001c1fffe17424 */ /* 0x000fe400078e00ff */
[----:B-1----:R-:W-:Y:S05]  /*1c490*/  CALL.REL.NOINC `($__internal_35_$__cuda_sm70_shflsync_idx_p) ;  /* 0x000034c000007944 */ /* 0x002fea0003c00000 */
[----:B------:R-:W-:Y:S01]  /*1c4a0*/  MOV R2, R226 ;  /* 0x000000e200027202 */ /* 0x000fe20000000f00 */
[----:B------:R-:W-:-:S05]  /*1c4b0*/  BRA `(.L_x_2743) ;  /* 0xfffed0a000007947 */ /* 0x000fca000383ffff */
.L_x_2586:
[----:B------:R-:W-:Y:S01]  /*1c4c0*/  MOV R2, 0x2 ;  /* 0x0000000200027802 */ /* 0x000fe20000000f00 */
[----:B------:R-:W-:Y:S01]  /*1c4d0*/  IMAD.MOV.U32 R223, RZ, RZ, R157 ;  /* 0x000000ffffdf7224 */ /* 0x000fe200078e009d */
[----:B------:R-:W-:Y:S01]  /*1c4e0*/  MOV R3, 0x1c510 ;  /* 0x0001c51000037802 */ /* 0x000fe20000000f00 */
[----:B------:R-:W-:Y:S02]  /*1c4f0*/  IMAD.MOV.U32 R225, RZ, RZ, 0x1c1f ;  /* 0x00001c1fffe17424 */ /* 0x000fe400078e00ff */
[----:B-12---:R-:W-:Y:S05]  /*1c500*/  CALL.REL.NOINC `($__internal_35_$__cuda_sm70_shflsync_idx_p) ;  /* 0x0000345000007944 */ /* 0x006fea0003c00000 */
[----:B------:R-:W-:Y:S01]  /*1c510*/  MOV R156, R226 ;  /* 0x000000e2009c7202 */ /* 0x000fe20000000f00 */
[----:B------:R-:W-:-:S05]  /*1c520*/  BRA `(.L_x_2744) ;  /* 0xfffed23000007947 */ /* 0x000fca000383ffff */
.L_x_2591:
[----:B------:R-:W-:Y:S01]  /*1c530*/  MOV R2, 0x3 ;  /* 0x0000000300027802 */ /* 0x000fe20000000f00 */
[----:B------:R-:W-:Y:S01]  /*1c540*/  IMAD.MOV.U32 R223, RZ, RZ, R157 ;  /* 0x000000ffffdf7224 */ /* 0x000fe200078e009d */
[----:B------:R-:W-:Y:S01]  /*1c550*/  MOV R3, 0x1c580 ;  /* 0x0001c58000037802 */ /* 0x000fe20000000f00 */
[----:B------:R-:W-:Y:S02]  /*1c560*/  IMAD.MOV.U32 R225, RZ, RZ, 0x1c1f ;  /* 0x00001c1fffe17424 */ /* 0x000fe400078e00ff */
[----:B-123--:R-:W-:Y:S05]  /*1c570*/  CALL.REL.NOINC `($__internal_35_$__cuda_sm70_shflsync_idx_p) ;  /* 0x000033e000007944 */ /* 0x00efea0003c00000 */
[----:B------:R-:W-:Y:S01]  /*1c580*/  MOV R3, R226 ;  /* 0x000000e200037202 */ /* 0x000fe20000000f00 */
[----:B------:R-:W-:-:S05]  /*1c590*/  BRA `(.L_x_2745) ;  /* 0xfffee30000007947 */ /* 0x000fca000383ffff */
.L_x_2596:
[----:B------:R-:W-:Y:S02]  /*1c5a0*/  MOV R3, 0x2 ;  /* 0x0000000200037802 */ /* 0x000fe40000000f00 */
[----:B------:R-:W-:Y:S02]  /*1c5b0*/  MOV R2, 0x1c5d0 ;  /* 0x0001c5d000027802 */ /* 0x000fe40000000f00 */
[----:B------:R-:W-:Y:S05]  /*1c5c0*/  CALL.REL.NOINC `($__internal_34_$__cuda_sm70_shflsync_bfly_p) ;  /* 0x0000333000007944 */ /* 0x000fea0003c00000 */
[----:B------:R-:W-:Y:S01]  /*1c5d0*/  MOV R2, R225 ;  /* 0x000000e100027202 */ /* 0x000fe20000000f00 */
[----:B------:R-:W-:-:S05]  /*1c5e0*/  BRA `(.L_x_2746) ;  /* 0xfffeee5000007947 */ /* 0x000fca000383ffff */
.L_x_2597:
[----:B------:R-:W-:Y:S01]  /*1c5f0*/  MOV R3, 0x1 ;  /* 0x0000000100037802 */ /* 0x000fe20000000f00 */
[----:B-1----:R-:W-:Y:S01]  /*1c600*/  IMAD.MOV.U32 R92, RZ, RZ, R4 ;  /* 0x000000ffff5c7224 */ /* 0x002fe200078e0004 */
[----:B------:R-:W-:Y:S02]  /*1c610*/  MOV R2, 0x1c630 ;  /* 0x0001c63000027802 */ /* 0x000fe40000000f00 */
[----:B------:R-:W-:Y:S05]  /*1c620*/  CALL.REL.NOINC `($__internal_34_$__cuda_sm70_shflsync_bfly_p) ;  /* 0x000032d000007944 */ /* 0x000fea0003c00000 */
[----:B------:R-:W-:Y:S01]  /*1c630*/  IMAD.MOV.U32 R92, RZ, RZ, R0 ;  /* 0x000000ffff5c7224 */ /* 0x000fe200078e0000 */
[----:B------:R-:W-:Y:S01]  /*1c640*/  FMNMX.FTZ R97, R4, R225, !PT ;  /* 0x000000e104617209 */ /* 0x000fe20007810000 */
[----:B------:R-:W-:Y:S01]  /*1c650*/  IMAD.MOV.U32 R3, RZ, RZ, 0x2 ;  /* 0x00000002ff037424 */ /* 0x000fe200078e00ff */
[----:B------:R-:W-:Y:S02]  /*1c660*/  MOV R2, 0x1c680 ;  /* 0x0001c68000027802 */ /* 0x000fe40000000f00 */
[----:B------:R-:W-:Y:S05]  /*1c670*/  CALL.REL.NOINC `($__internal_34_$__cuda_sm70_shflsync_bfly_p) ;  /* 0x0000328000007944 */ /* 0x000fea0003c00000 */
[----:B------:R-:W-:Y:S01]  /*1c680*/  FMNMX.FTZ R92, R0, R225, !PT ;  /* 0x000000e1005c7209 */ /* 0x000fe20007810000 */
[----:B------:R-:W-:Y:S01]  /*1c690*/  IMAD.MOV.U32 R3, RZ, RZ, 0x1 ;  /* 0x00000001ff037424 */ /* 0x000fe200078e00ff */
[----:B------:R-:W-:Y:S02]  /*1c6a0*/  MOV R2, 0x1c6c0 ;  /* 0x0001c6c000027802 */ /* 0x000fe40000000f00 */
[----:B------:R-:W-:Y:S05]  /*1c6b0*/  CALL.REL.NOINC `($__internal_34_$__cuda_sm70_shflsync_bfly_p) ;  /* 0x0000324000007944 */ /* 0x000fea0003c00000 */
[----:B------:R-:W-:Y:S01]  /*1c6c0*/  IMAD.MOV.U32 R3, RZ, RZ, 0x2 ;  /* 0x00000002ff037424 */ /* 0x000fe200078e00ff */
[----:B------:R-:W-:Y:S01]  /*1c6d0*/  FMNMX.FTZ R96, R92, R225, !PT ;  /* 0x000000e15c607209 */ /* 0x000fe20007810000 */
[----:B------:R-:W-:Y:S01]  /*1c6e0*/  IMAD.MOV.U32 R92, RZ, RZ, R5 ;  /* 0x000000ffff5c7224 */ /* 0x000fe200078e0005 */
        /* <DEDUP_REMOVED lines=15> */
[----:B------:R-:W-:Y:S01]  /*1c7e0*/  MOV R3, R225 ;  /* 0x000000e100037202 */ /* 0x000fe20000000f00 */
[----:B------:R-:W-:-:S05]  /*1c7f0*/  BRA `(.L_x_2747) ;  /* 0xfffeed3000007947 */ /* 0x000fca000383ffff */
.L_x_2606:
[----:B------:R-:W-:Y:S01]  /*1c800*/  MOV R2, RZ ;  /* 0x000000ff00027202 */ /* 0x000fe20000000f00 */
[----:B------:R-:W-:Y:S01]  /*1c810*/  IMAD.MOV.U32 R223, RZ, RZ, R5 ;  /* 0x000000ffffdf7224 */ /* 0x000fe200078e0005 */
[----:B------:R-:W-:Y:S01]  /*1c820*/  MOV R3, 0x1c850 ;  /* 0x0001c85000037802 */ /* 0x000fe20000000f00 */
[----:B------:R-:W-:Y:S02]  /*1c830*/  IMAD.MOV.U32 R225, RZ, RZ, 0x181f ;  /* 0x0000181fffe17424 */ /* 0x000fe400078e00ff */
[----:B------:R-:W-:Y:S05]  /*1c840*/  CALL.REL.NOINC `($__internal_35_$__cuda_sm70_shflsync_idx_p) ;  /* 0x0000311000007944 */ /* 0x000fea0003c00000 */
[----:B------:R-:W-:Y:S01]  /*1c850*/  MOV R8, R226 ;  /* 0x000000e200087202 */ /* 0x000fe20000000f00 */
[----:B------:R-:W-:-:S05]  /*1c860*/  BRA `(.L_x_2748) ;  /* 0xffff106000007947 */ /* 0x000fca000383ffff */
.L_x_2607:
        /* <DEDUP_REMOVED lines=79> */
.L_x_2610:
[----:B------:R-:W-:Y:S01]  /*1cd60*/  MOV R2, RZ ;  /* 0x000000ff00027202 */ /* 0x000fe20000000f00 */
[----:B------:R-:W-:Y:S01]  /*1cd70*/  IMAD.MOV.U32 R223, RZ, RZ, R94 ;  /* 0x000000ffffdf7224 */ /* 0x000fe200078e005e */
[----:B------:R-:W-:Y:S01]  /*1cd80*/  MOV R3, 0x1cdb0 ;  /* 0x0001cdb000037802 */ /* 0x000fe20000000f00 */
[----:B------:R-:W-:Y:S02]  /*1cd90*/  IMAD.MOV.U32 R225, RZ, RZ, 0x181f ;  /* 0x0000181fffe17424 */ /* 0x000fe400078e00ff */
[----:B------:R-:W-:Y:S05]  /*1cda0*/  CALL.REL.NOINC `($__internal_35_$__cuda_sm70_shflsync_idx_p) ;  /* 0x00002bb000007944 */ /* 0x000fea0003c00000 */
[----:B------:R-:W-:Y:S01]  /*1cdb0*/  MOV R97, R226 ;  /* 0x000000e200617202 */ /* 0x000fe20000000f00 */
[----:B------:R-:W-:-:S05]  /*1cdc0*/  BRA `(.L_x_2750) ;  /* 0xffff15e000007947 */ /* 0x000fca000383ffff */
.L_x_2611:
        /* <DEDUP_REMOVED lines=79> */
.L_x_2612:
[----:B------:R-:W-:Y:S02]  /*1d2c0*/  MOV R3, 0x2 ;  /* 0x0000000200037802 */ /* 0x000fe40000000f00 */
[----:B------:R-:W-:Y:S02]  /*1d2d0*/  MOV R2, 0x1d2f0 ;  /* 0x0001d2f000027802 */ /* 0x000fe40000000f00 */
[----:B------:R-:W-:Y:S05]  /*1d2e0*/  CALL.REL.NOINC `($__internal_34_$__cuda_sm70_shflsync_bfly_p) ;  /* 0x0000261000007944 */ /* 0x000fea0003c00000 */
[----:B------:R-:W-:Y:S01]  /*1d2f0*/  MOV R2, R225 ;  /* 0x000000e100027202 */ /* 0x000fe20000000f00 */
[----:B------:R-:W-:-:S05]  /*1d300*/  BRA `(.L_x_2752) ;  /* 0xffff17c000007947 */ /* 0x000fca000383ffff */
.L_x_2613:
        /* <DEDUP_REMOVED lines=33> */
.L_x_2616:
[----:B-1--4-:R-:W-:Y:S01]  /*1d520*/  MOV R2, RZ ;  /* 0x000000ff00027202 */ /* 0x012fe20000000f00 */
[----:B------:R-:W-:Y:S01]  /*1d530*/  IMAD.MOV.U32 R223, RZ, RZ, R52 ;  /* 0x000000ffffdf7224 */ /* 0x000fe200078e0034 */
[----:B------:R-:W-:Y:S01]  /*1d540*/  MOV R3, 0x1d570 ;  /* 0x0001d57000037802 */ /* 0x000fe20000000f00 */
[----:B------:R-:W-:Y:S02]  /*1d550*/  IMAD.MOV.U32 R225, RZ, RZ, 0x181f ;  /* 0x0000181fffe17424 */ /* 0x000fe400078e00ff */
[----:B------:R-:W-:Y:S05]  /*1d560*/  CALL.REL.NOINC `($__internal_35_$__cuda_sm70_shflsync_idx_p) ;  /* 0x000023f000007944 */ /* 0x000fea0003c00000 */
[----:B------:R-:W-:Y:S01]  /*1d570*/  MOV R57, R226 ;  /* 0x000000e200397202 */ /* 0x000fe20000000f00 */
[----:B------:R-:W-:-:S05]  /*1d580*/  BRA `(.L_x_2754) ;  /* 0xffff367000007947 */ /* 0x000fca000383ffff */
.L_x_2619:
[----:B------:R-:W-:Y:S01]  /*1d590*/  MOV R2, RZ ;  /* 0x000000ff00027202 */ /* 0x000fe20000000f00 */
[----:B------:R-:W-:Y:S01]  /*1d5a0*/  IMAD.MOV.U32 R223, RZ, RZ, R92 ;  /* 0x000000ffffdf7224 */ /* 0x000fe200078e005c */
[----:B------:R-:W-:Y:S01]  /*1d5b0*/  MOV R3, 0x1d5e0 ;  /* 0x0001d5e000037802 */ /* 0x000fe20000000f00 */
[----:B------:R-:W-:Y:S02]  /*1d5c0*/  IMAD.MOV.U32 R225, RZ, RZ, 0x181f ;  /* 0x0000181fffe17424 */ /* 0x000fe400078e00ff */
[----:B------:R-:W-:Y:S05]  /*1d5d0*/  CALL.REL.NOINC `($__internal_35_$__cuda_sm70_shflsync_idx_p) ;  /* 0x0000238000007944 */ /* 0x000fea0003c00000 */
[----:B------:R-:W-:Y:S01]  /*1d5e0*/  MOV R97, R226 ;  /* 0x000000e200617202 */ /* 0x000fe20000000f00 */
[----:B------:R-:W-:-:S05]  /*1d5f0*/  BRA `(.L_x_2755) ;  /* 0xffff407000007947 */ /* 0x000fca000383ffff */
.L_x_2620:
        /* <DEDUP_REMOVED lines=79> */
.L_x_2621:
[----:B------:R-:W-:Y:S01]  /*1daf0*/  MOV R2, RZ ;  /* 0x000000ff00027202 */ /* 0x000fe20000000f00 */
[----:B------:R-:W-:Y:S01]  /*1db00*/  IMAD.MOV.U32 R223, RZ, RZ, R157 ;  /* 0x000000ffffdf7224 */ /* 0x000fe200078e009d */
[----:B------:R-:W-:Y:S01]  /*1db10*/  MOV R3, 0x1db40 ;  /* 0x0001db4000037802 */ /* 0x000fe20000000f00 */
[----:B------:R-:W-:Y:S02]  /*1db20*/  IMAD.MOV.U32 R225, RZ, RZ, 0x1c1f ;  /* 0x00001c1fffe17424 */ /* 0x000fe400078e00ff */
[----:B------:R-:W-:Y:S05]  /*1db30*/  CALL.REL.NOINC `($__internal_35_$__cuda_sm70_shflsync_idx_p) ;  /* 0x00001e2000007944 */ /* 0x000fea0003c00000 */
[----:B------:R-:W-:Y:S01]  /*1db40*/  MOV R2, R226 ;  /* 0x000000e200027202 */ /* 0x000fe20000000f00 */
[----:B------:R-:W-:-:S05]  /*1db50*/  BRA `(.L_x_2757) ;  /* 0xffff3e1000007947 */ /* 0x000fca000383ffff */
.L_x_2626:
[----:B------:R-:W-:Y:S01]  /*1db60*/  MOV R2, 0x1 ;  /* 0x0000000100027802 */ /* 0x000fe20000000f00 */
[----:B------:R-:W-:Y:S01]  /*1db70*/  IMAD.MOV.U32 R223, RZ, RZ, R157 ;  /* 0x000000ffffdf7224 */ /* 0x000fe200078e009d */
[----:B------:R-:W-:Y:S01]  /*1db80*/  MOV R3, 0x1dbb0 ;  /* 0x0001dbb000037802 */ /* 0x000fe20000000f00 */
[----:B------:R-:W-:Y:S02]  /*1db90*/  IMAD.MOV.U32 R225, RZ, RZ, 0x1c1f ;  /* 0x00001c1fffe17424 */ /* 0x000fe400078e00ff */
[----:B-1----:R-:W-:Y:S05]  /*1dba0*/  CALL.REL.NOINC `($__internal_35_$__cuda_sm70_shflsync_idx_p) ;  /* 0x00001db000007944 */ /* 0x002fea0003c00000 */
[----:B------:R-:W-:Y:S01]  /*1dbb0*/  MOV R2, R226 ;  /* 0x000000e200027202 */ /* 0x000fe20000000f00 */
[----:B------:R-:W-:-:S05]  /*1dbc0*/  BRA `(.L_x_2758) ;  /* 0xffff3fa000007947 */ /* 0x000fca000383ffff */
.L_x_2631:
[----:B------:R-:W-:Y:S01]  /*1dbd0*/  MOV R2, 0x2 ;  /* 0x0000000200027802 */ /* 0x000fe20000000f00 */
[----:B------:R-:W-:Y:S01]  /*1dbe0*/  IMAD.MOV.U32 R223, RZ, RZ, R157 ;  /* 0x000000ffffdf7224 */ /* 0x000fe200078e009d */
[----:B------:R-:W-:Y:S01]  /*1dbf0*/  MOV R3, 0x1dc20 ;  /* 0x0001dc2000037802 */ /* 0x000fe20000000f00 */
[----:B------:R-:W-:Y:S02]  /*1dc00*/  IMAD.MOV.U32 R225, RZ, RZ, 0x1c1f ;  /* 0x00001c1fffe17424 */ /* 0x000fe400078e00ff */
[----:B-12---:R-:W-:Y:S05]  /*1dc10*/  CALL.REL.NOINC `($__internal_35_$__cuda_sm70_shflsync_idx_p) ;  /* 0x00001d4000007944 */ /* 0x006fea0003c00000 */
[----:B------:R-:W-:Y:S01]  /*1dc20*/  MOV R156, R226 ;  /* 0x000000e2009c7202 */ /* 0x000fe20000000f00 */
[----:B------:R-:W-:-:S05]  /*1dc30*/  BRA `(.L_x_2759) ;  /* 0xffff413000007947 */ /* 0x000fca000383ffff */
.L_x_2636:
[----:B------:R-:W-:Y:S01]  /*1dc40*/  MOV R2, 0x3 ;  /* 0x0000000300027802 */ /* 0x000fe20000000f00 */
[----:B------:R-:W-:Y:S01]  /*1dc50*/  IMAD.MOV.U32 R223, RZ, RZ, R157 ;  /* 0x000000ffffdf7224 */ /* 0x000fe200078e009d */
[----:B------:R-:W-:Y:S01]  /*1dc60*/  MOV R3, 0x1dc90 ;  /* 0x0001dc9000037802 */ /* 0x000fe20000000f00 */
[----:B------:R-:W-:Y:S02]  /*1dc70*/  IMAD.MOV.U32 R225, RZ, RZ, 0x1c1f ;  /* 0x00001c1fffe17424 */ /* 0x000fe400078e00ff */
[----:B-123--:R-:W-:Y:S05]  /*1dc80*/  CALL.REL.NOINC `($__internal_35_$__cuda_sm70_shflsync_idx_p) ;  /* 0x00001cd000007944 */ /* 0x00efea0003c00000 */
[----:B------:R-:W-:Y:S01]  /*1dc90*/  MOV R3, R226 ;  /* 0x000000e200037202 */ /* 0x000fe20000000f00 */
[----:B------:R-:W-:-:S05]  /*1dca0*/  BRA `(.L_x_2760) ;  /* 0xffff520000007947 */ /* 0x000fca000383ffff */
.L_x_2641:
[----:B------:R-:W-:Y:S02]  /*1dcb0*/  MOV R3, 0x2 ;  /* 0x0000000200037802 */ /* 0x000fe40000000f00 */
[----:B------:R-:W-:Y:S02]  /*1dcc0*/  MOV R2, 0x1dce0 ;  /* 0x0001dce000027802 */ /* 0x000fe40000000f00 */
[----:B------:R-:W-:Y:S05]  /*1dcd0*/  CALL.REL.NOINC `($__internal_34_$__cuda_sm70_shflsync_bfly_p) ;  /* 0x00001c2000007944 */ /* 0x000fea0003c00000 */
[----:B------:R-:W-:Y:S01]  /*1dce0*/  MOV R2, R225 ;  /* 0x000000e100027202 */ /* 0x000fe20000000f00 */
[----:B------:R-:W-:-:S05]  /*1dcf0*/  BRA `(.L_x_2761) ;  /* 0xffff5d5000007947 */ /* 0x000fca000383ffff */
.L_x_2642:
        /* <DEDUP_REMOVED lines=33> */
.L_x_2644:
[----:B------:R-:W-:Y:S01]  /*1df10*/  IMAD.MOV.U32 R92, RZ, RZ, R238 ;  /* 0x000000ffff5c7224 */ /* 0x000fe200078e00ee */
[----:B------:R-:W-:-:S02]  /*1df20*/  MOV R3, 0x2 ;  /* 0x0000000200037802 */ /* 0x000fc40000000f00 */
[----:B------:R-:W-:Y:S02]  /*1df30*/  MOV R2, 0x1df50 ;  /* 0x0001df5000027802 */ /* 0x000fe40000000f00 */
[----:B------:R-:W-:Y:S05]  /*1df40*/  CALL.REL.NOINC `($__internal_34_$__cuda_sm70_shflsync_bfly_p) ;  /* 0x000019b000007944 */ /* 0x000fea0003c00000 */
[----:B------:R-:W-:Y:S01]  /*1df50*/  MOV R0, R225 ;  /* 0x000000e100007202 */ /* 0x000fe20000000f00 */
[----:B------:R-:W-:Y:S05]  /*1df60*/  BRA `(.L_x_2763) ;  /* 0xffff7a6000007947 */ /* 0x000fea000383ffff */
.L_x_2645:
[----:B------:R-:W-:Y:S01]  /*1df70*/  IMAD.MOV.U32 R92, RZ, RZ, R4 ;  /* 0x000000ffff5c7224 */ /* 0x000fe200078e0004 */
[----:B------:R-:W-:Y:S02]  /*1df80*/  MOV R3, 0x1 ;  /* 0x0000000100037802 */ /* 0x000fe40000000f00 */
[----:B------:R-:W-:Y:S02]  /*1df90*/  MOV R2, 0x1dfb0 ;  /* 0x0001dfb000027802 */ /* 0x000fe40000000f00 */
[----:B-1----:R-:W-:Y:S05]  /*1dfa0*/  CALL.REL.NOINC `($__internal_34_$__cuda_sm70_shflsync_bfly_p) ;  /* 0x0000195000007944 */ /* 0x002fea0003c00000 */
[----:B------:R-:W-:Y:S01]  /*1dfb0*/  FADD.FTZ R4, R4, R225 ;  /* 0x000000e104047221 */ /* 0x000fe20000010000 */
[----:B------:R-:W-:Y:S02]  /*1dfc0*/  MOV R92, R240 ;  /* 0x000000f0005c7202 */ /* 0x000fe40000000f00 */
[----:B------:R-:W-:Y:S02]  /*1dfd0*/  MOV R3, 0x2 ;  /* 0x0000000200037802 */ /* 0x000fe40000000f00 */
[----:B------:R-:W-:Y:S02]  /*1dfe0*/  MOV R2, 0x1e000 ;  /* 0x0001e00000027802 */ /* 0x000fe40000000f00 */
[----:B------:R-:W-:Y:S05]  /*1dff0*/  CALL.REL.NOINC `($__internal_34_$__cuda_sm70_shflsync_bfly_p) ;  /* 0x0000190000007944 */ /* 0x000fea0003c00000 */
[----:B------:R-:W-:Y:S01]  /*1e000*/  FADD.FTZ R5, R240, R225 ;  /* 0x000000e1f0057221 */ /* 0x000fe20000010000 */
[----:B------:R-:W-:-:S02]  /*1e010*/  MOV R3, 0x1 ;  /* 0x0000000100037802 */ /* 0x000fc40000000f00 */
[----:B------:R-:W-:Y:S02]  /*1e020*/  MOV R2, 0x1e050 ;  /* 0x0001e05000027802 */ /* 0x000fe40000000f00 */
[----:B------:R-:W-:Y:S02]  /*1e030*/  MOV R92, R5 ;  /* 0x00000005005c7202 */ /* 0x000fe40000000f00 */
[----:B------:R-:W-:Y:S05]  /*1e040*/  CALL.REL.NOINC `($__internal_34_$__cuda_sm70_shflsync_bfly_p) ;  /* 0x000018b000007944 */ /* 0x000fea0003c00000 */
[----:B------:R-:W-:Y:S01]  /*1e050*/  FADD.FTZ R5, R5, R225 ;  /* 0x000000e105057221 */ /* 0x000fe20000010000 */
[----:B------:R-:W-:Y:S02]  /*1e060*/  MOV R92, R251 ;  /* 0x000000fb005c7202 */ /* 0x000fe40000000f00 */
[----:B------:R-:W-:Y:S02]  /*1e070*/  MOV R3, 0x2 ;  /* 0x0000000200037802 */ /* 0x000fe40000000f00 */
[----:B------:R-:W-:Y:S02]  /*1e080*/  MOV R2, 0x1e0a0 ;  /* 0x0001e0a000027802 */ /* 0x000fe40000000f00 */
[----:B------:R-:W-:Y:S05]  /*1e090*/  CALL.REL.NOINC `($__internal_34_$__cuda_sm70_shflsync_bfly_p) ;  /* 0x0000186000007944 */ /* 0x000fea0003c00000 */
[----:B------:R-:W-:Y:S01]  /*1e0a0*/  FADD.FTZ R6, R251, R225 ;  /* 0x000000e1fb067221 */ /* 0x000fe20000010000 */
[----:B------:R-:W-:Y:S02]  /*1e0b0*/  MOV R3, 0x1 ;  /* 0x0000000100037802 */ /* 0x000fe40000000f00 */
[----:B------:R-:W-:-:S02]  /*1e0c0*/  MOV R2, 0x1e0f0 ;  /* 0x0001e0f000027802 */ /* 0x000fc40000000f00 */
[----:B------:R-:W-:Y:S02]  /*1e0d0*/  MOV R92, R6 ;  /* 0x00000006005c7202 */ /* 0x000fe40000000f00 */
[----:B------:R-:W-:Y:S05]  /*1e0e0*/  CALL.REL.NOINC `($__internal_34_$__cuda_sm70_shflsync_bfly_p) ;  /* 0x0000181000007944 */ /* 0x000fea0003c00000 */
[----:B------:R1:W5:Y:S01]  /*1e0f0*/  LDL R92, [R1] ;  /* 0x00000000015c7983 */ /* 0x0003620000100800 */
[----:B------:R-:W-:Y:S01]  /*1e100*/  FADD.FTZ R6, R6, R225 ;  /* 0x000000e106067221 */ /* 0x000fe20000010000 */
[----:B------:R-:W-:Y:S02]  /*1e110*/  MOV R3, 0x2 ;  /* 0x0000000200037802 */ /* 0x000fe40000000f00 */
[----:B------:R-:W-:Y:S02]  /*1e120*/  MOV R2, 0x1e140 ;  /* 0x0001e14000027802 */ /* 0x000fe40000000f00 */
[----:B-1---5:R-:W-:Y:S05]  /*1e130*/  CALL.REL.NOINC `($__internal_34_$__cuda_sm70_shflsync_bfly_p) ;  /* 0x000017c000007944 */ /* 0x022fea0003c00000 */
[----:B------:R-:W2:Y:S01]  /*1e140*/  LDL.LU R0, [R1] ;  /* 0x0000000001007983 */ /* 0x000ea20000300800 */
[----:B------:R-:W-:Y:S02]  /*1e150*/  MOV R3, 0x1 ;  /* 0x0000000100037802 */ /* 0x000fe40000000f00 */
[----:B------:R-:W-:Y:S01]  /*1e160*/  MOV R2, 0x1e1a0 ;  /* 0x0001e1a000027802 */ /* 0x000fe20000000f00 */
[----:B--2---:R-:W-:-:S05]  /*1e170*/  FADD.FTZ R7, R0, R225 ;  /* 0x000000e100077221 */ /* 0x004fca0000010000 */
[----:B------:R-:W-:Y:S02]  /*1e180*/  MOV R92, R7 ;  /* 0x00000007005c7202 */ /* 0x000fe40000000f00 */
[----:B------:R-:W-:Y:S05]  /*1e190*/  CALL.REL.NOINC `($__internal_34_$__cuda_sm70_shflsync_bfly_p) ;  /* 0x0000176000007944 */ /* 0x000fea0003c00000 */
[----:B------:R-:W-:Y:S01]  /*1e1a0*/  MOV R8, R225 ;  /* 0x000000e100087202 */ /* 0x000fe20000000f00 */
[----:B------:R-:W-:Y:S05]  /*1e1b0*/  BRA `(.L_x_2764) ;  /* 0xffff791000007947 */ /* 0x000fea000383ffff */
.L_x_2652:
[----:B-1-34-:R-:W-:Y:S01]  /*1e1c0*/  IMAD.MOV.U32 R223, RZ, RZ, R5 ;  /* 0x000000ffffdf7224 */ /* 0x01afe200078e0005 */
[----:B------:R-:W-:Y:S01]  /*1e1d0*/  MOV R2, RZ ;  /* 0x000000ff00027202 */ /* 0x000fe20000000f00 */
[----:B------:R-:W-:Y:S01]  /*1e1e0*/  IMAD.MOV.U32 R225, RZ, RZ, 0x181f ;  /* 0x0000181fffe17424 */ /* 0x000fe200078e00ff */
[----:B------:R-:W-:Y:S02]  /*1e1f0*/  MOV R3, 0x1e210 ;  /* 0x0001e21000037802 */ /* 0x000fe40000000f00 */
[----:B------:R-:W-:Y:S05]  /*1e200*/  CALL.REL.NOINC `($__internal_35_$__cuda_sm70_shflsync_idx_p) ;  /* 0x0000175000007944 */ /* 0x000fea0003c00000 */
[----:B------:R-:W-:Y:S01]  /*1e210*/  MOV R7, R226 ;  /* 0x000000e200077202 */ /* 0x000fe20000000f00 */
[----:B------:R-:W-:Y:S05]  /*1e220*/  BRA `(.L_x_2765) ;  /* 0xffff8ed000007947 */ /* 0x000fea000383ffff */
.L_x_2653:
[----:B------:R-:W-:Y:S01]  /*1e230*/  IMAD.MOV.U32 R223, RZ, RZ, R6 ;  /* 0x000000ffffdf7224 */ /* 0x000fe200078e0006 */
[----:B------:R-:W-:Y:S01]  /*1e240*/  MOV R2, RZ ;  /* 0x000000ff00027202 */ /* 0x000fe20000000f00 */
[----:B------:R-:W-:Y:S01]  /*1e250*/  IMAD.MOV.U32 R225, RZ, RZ, 0x181f ;  /* 0x0000181fffe17424 */ /* 0x000fe200078e00ff */
[----:B------:R-:W-:Y:S02]  /*1e260*/  MOV R3, 0x1e280 ;  /* 0x0001e28000037802 */ /* 0x000fe40000000f00 */
[----:B-12---:R-:W-:Y:S05]  /*1e270*/  CALL.REL.NOINC `($__internal_35_$__cuda_sm70_shflsync_idx_p) ;  /* 0x000016e000007944 */ /* 0x006fea0003c00000 */
[----:B------:R-:W-:Y:S01]  /*1e280*/  MOV R2, R226 ;  /* 0x000000e200027202 */ /* 0x000fe20000000f00 */
[----:B------:R-:W-:Y:S05]  /*1e290*/  BRA `(.L_x_2766) ;  /* 0xffff8e8000007947 */ /* 0x000fea000383ffff */
.L_x_2654:
[----:B------:R-:W-:Y:S01]  /*1e2a0*/  IMAD.MOV.U32 R223, RZ, RZ, R5 ;  /* 0x000000ffffdf7224 */ /* 0x000fe200078e0005 */
[----:B-1----:R-:W-:Y:S01]  /*1e2b0*/  MOV R2, 0x1 ;  /* 0x0000000100027802 */ /* 0x002fe20000000f00 */
[----:B------:R-:W-:Y:S01]  /*1e2c0*/  IMAD.MOV.U32 R225, RZ, RZ, 0x181f ;  /* 0x0000181fffe17424 */ /* 0x000fe200078e00ff */
[----:B------:R-:W-:-:S02]  /*1e2d0*/  MOV R3, 0x1e2f0 ;  /* 0x0001e2f000037802 */ /* 0x000fc40000000f00 */
[----:B---3--:R-:W-:Y:S05]  /*1e2e0*/  CALL.REL.NOINC `($__internal_35_$__cuda_sm70_shflsync_idx_p) ;  /* 0x0000167000007944 */ /* 0x008fea0003c00000 */
        /* <DEDUP_REMOVED lines=8> */
.L_x_2655:
[----:B------:R-:W-:Y:S01]  /*1e370*/  IMAD.MOV.U32 R223, RZ, RZ, R5 ;  /* 0x000000ffffdf7224 */ /* 0x000fe200078e0005 */
[----:B-1----:R-:W-:Y:S01]  /*1e380*/  MOV R2, 0x2 ;  /* 0x0000000200027802 */ /* 0x002fe20000000f00 */
[----:B------:R-:W-:Y:S01]  /*1e390*/  IMAD.MOV.U32 R225, RZ, RZ, 0x181f ;  /* 0x0000181fffe17424 */ /* 0x000fe200078e00ff */
[----:B------:R-:W-:Y:S02]  /*1e3a0*/  MOV R3, 0x1e3c0 ;  /* 0x0001e3c000037802 */ /* 0x000fe40000000f00 */
[----:B--23--:R-:W-:Y:S05]  /*1e3b0*/  CALL.REL.NOINC `($__internal_35_$__cuda_sm70_shflsync_idx_p) ;  /* 0x000015a000007944 */ /* 0x00cfea0003c00000 */
[----:B------:R-:W-:Y:S01]  /*1e3c0*/  MOV R7, R226 ;  /* 0x000000e200077202 */ /* 0x000fe20000000f00 */
[----:B------:R-:W-:Y:S05]  /*1e3d0*/  BRA `(.L_x_2768) ;  /* 0xffff8ea000007947 */ /* 0x000fea000383ffff */
.L_x_2656:
[----:B------:R-:W-:Y:S01]  /*1e3e0*/  IMAD.MOV.U32 R223, RZ, RZ, R6 ;  /* 0x000000ffffdf7224 */ /* 0x000fe200078e0006 */
[----:B-1----:R-:W-:Y:S01]  /*1e3f0*/  MOV R2, 0x2 ;  /* 0x0000000200027802 */ /* 0x002fe20000000f00 */
[----:B------:R-:W-:Y:S01]  /*1e400*/  IMAD.MOV.U32 R225, RZ, RZ, 0x181f ;  /* 0x0000181fffe17424 */ /* 0x000fe200078e00ff */
[----:B------:R-:W-:Y:S02]  /*1e410*/  MOV R3, 0x1e430 ;  /* 0x0001e43000037802 */ /* 0x000fe40000000f00 */
[----:B--234-:R-:W-:Y:S05]  /*1e420*/  CALL.REL.NOINC `($__internal_35_$__cuda_sm70_shflsync_idx_p) ;  /* 0x0000153000007944 */ /* 0x01cfea0003c00000 */
[----:B------:R-:W-:Y:S01]  /*1e430*/  MOV R2, R226 ;  /* 0x000000e200027202 */ /* 0x000fe20000000f00 */
[----:B------:R-:W-:Y:S05]  /*1e440*/  BRA `(.L_x_2769) ;  /* 0xffff8e5000007947 */ /* 0x000fea000383ffff */
.L_x_2657:
[----:B------:R-:W-:Y:S01]  /*1e450*/  IMAD.MOV.U32 R223, RZ, RZ, R5 ;  /* 0x000000ffffdf7224 */ /* 0x000fe200078e0005 */
[----:B--2---:R-:W-:Y:S01]  /*1e460*/  MOV R2, 0x3 ;  /* 0x0000000300027802 */ /* 0x004fe20000000f00 */
[----:B------:R-:W-:Y:S01]  /*1e470*/  IMAD.MOV.U32 R225, RZ, RZ, 0x181f ;  /* 0x0000181fffe17424 */ /* 0x000fe200078e00ff */
[----:B------:R-:W-:-:S02]  /*1e480*/  MOV R3, 0x1e4a0 ;  /* 0x0001e4a000037802 */ /* 0x000fc40000000f00 */
[----:B-1-34-:R-:W-:Y:S05]  /*1e490*/  CALL.REL.NOINC `($__internal_35_$__cuda_sm70_shflsync_idx_p) ;  /* 0x000014c000007944 */ /* 0x01afea0003c00000 */
        /* <DEDUP_REMOVED lines=8> */
.L_x_2658:
[----:B------:R-:W-:Y:S01]  /*1e520*/  IMAD.MOV.U32 R223, RZ, RZ, R5 ;  /* 0x000000ffffdf7224 */ /* 0x000fe200078e0005 */
[----:B--2---:R-:W-:Y:S01]  /*1e530*/  MOV R2, 0x4 ;  /* 0x0000000400027802 */ /* 0x004fe20000000f00 */
[----:B------:R-:W-:Y:S01]  /*1e540*/  IMAD.MOV.U32 R225, RZ, RZ, 0x181f ;  /* 0x0000181fffe17424 */ /* 0x000fe200078e00ff */
[----:B------:R-:W-:Y:S02]  /*1e550*/  MOV R3, 0x1e570 ;  /* 0x0001e57000037802 */ /* 0x000fe40000000f00 */
[----:B-1-34-:R-:W-:Y:S05]  /*1e560*/  CALL.REL.NOINC `($__internal_35_$__cuda_sm70_shflsync_idx_p) ;  /* 0x000013f000007944 */ /* 0x01afea0003c00000 */
[----:B------:R-:W-:Y:S01]  /*1e570*/  MOV R7, R226 ;  /* 0x000000e200077202 */ /* 0x000fe20000000f00 */
[----:B------:R-:W-:Y:S05]  /*1e580*/  BRA `(.L_x_2771) ;  /* 0xffff8e2000007947 */ /* 0x000fea000383ffff */
.L_x_2659:
[----:B------:R-:W-:Y:S01]  /*1e590*/  IMAD.MOV.U32 R223, RZ, RZ, R6 ;  /* 0x000000ffffdf7224 */ /* 0x000fe200078e0006 */
[----:B--2---:R-:W-:Y:S01]  /*1e5a0*/  MOV R2, 0x4 ;  /* 0x0000000400027802 */ /* 0x004fe20000000f00 */
[----:B------:R-:W-:Y:S01]  /*1e5b0*/  IMAD.MOV.U32 R225, RZ, RZ, 0x181f ;  /* 0x0000181fffe17424 */ /* 0x000fe200078e00ff */
[----:B------:R-:W-:Y:S02]  /*1e5c0*/  MOV R3, 0x1e5e0 ;  /* 0x0001e5e000037802 */ /* 0x000fe40000000f00 */
[----:B-1-34-:R-:W-:Y:S05]  /*1e5d0*/  CALL.REL.NOINC `($__internal_35_$__cuda_sm70_shflsync_idx_p) ;  /* 0x0000138000007944 */ /* 0x01afea0003c00000 */
[----:B------:R-:W-:Y:S01]  /*1e5e0*/  MOV R2, R226 ;  /* 0x000000e200027202 */ /* 0x000fe20000000f00 */
[----:B------:R-:W-:Y:S05]  /*1e5f0*/  BRA `(.L_x_2772) ;  /* 0xffff8dd000007947 */ /* 0x000fea000383ffff */
.L_x_2660:
[----:B------:R-:W-:Y:S01]  /*1e600*/  IMAD.MOV.U32 R223, RZ, RZ, R5 ;  /* 0x000000ffffdf7224 */ /* 0x000fe200078e0005 */
[----:B-1----:R-:W-:Y:S01]  /*1e610*/  MOV R2, 0x5 ;  /* 0x0000000500027802 */ /* 0x002fe20000000f00 */
[----:B------:R-:W-:Y:S01]  /*1e620*/  IMAD.MOV.U32 R225, RZ, RZ, 0x181f ;  /* 0x0000181fffe17424 */ /* 0x000fe200078e00ff */
[----:B------:R-:W-:-:S02]  /*1e630*/  MOV R3, 0x1e650 ;  /* 0x0001e65000037802 */ /* 0x000fc40000000f00 */
[----:B--234-:R-:W-:Y:S05]  /*1e640*/  CALL.REL.NOINC `($__internal_35_$__cuda_sm70_shflsync_idx_p) ;  /* 0x0000131000007944 */ /* 0x01cfea0003c00000 */
        /* <DEDUP_REMOVED lines=8> */
.L_x_2661:
[----:B------:R-:W-:Y:S01]  /*1e6d0*/  IMAD.MOV.U32 R223, RZ, RZ, R5 ;  /* 0x000000ffffdf7224 */ /* 0x000fe200078e0005 */
[----:B--2---:R-:W-:Y:S01]  /*1e6e0*/  MOV R2, 0x6 ;  /* 0x0000000600027802 */ /* 0x004fe20000000f00 */
[----:B------:R-:W-:Y:S01]  /*1e6f0*/  IMAD.MOV.U32 R225, RZ, RZ, 0x181f ;  /* 0x0000181fffe17424 */ /* 0x000fe200078e00ff */
[----:B------:R-:W-:Y:S02]  /*1e700*/  MOV R3, 0x1e720 ;  /* 0x0001e72000037802 */ /* 0x000fe40000000f00 */
[----:B-1--4-:R-:W-:Y:S05]  /*1e710*/  CALL.REL.NOINC `($__internal_35_$__cuda_sm70_shflsync_idx_p) ;  /* 0x0000124000007944 */ /* 0x012fea0003c00000 */
[----:B------:R-:W-:Y:S01]  /*1e720*/  MOV R7, R226 ;  /* 0x000000e200077202 */ /* 0x000fe20000000f00 */
[----:B------:R-:W-:Y:S05]  /*1e730*/  BRA `(.L_x_2774) ;  /* 0xffff8da000007947 */ /* 0x000fea000383ffff */
.L_x_2662:
[----:B------:R-:W-:Y:S01]  /*1e740*/  IMAD.MOV.U32 R223, RZ, RZ, R6 ;  /* 0x000000ffffdf7224 */ /* 0x000fe200078e0006 */
[----:B--2---:R-:W-:Y:S01]  /*1e750*/  MOV R2, 0x6 ;  /* 0x0000000600027802 */ /* 0x004fe20000000f00 */
[----:B------:R-:W-:Y:S01]  /*1e760*/  IMAD.MOV.U32 R225, RZ, RZ, 0x181f ;  /* 0x0000181fffe17424 */ /* 0x000fe200078e00ff */
[----:B------:R-:W-:Y:S02]  /*1e770*/  MOV R3, 0x1e790 ;  /* 0x0001e79000037802 */ /* 0x000fe40000000f00 */
[----:B-1-34-:R-:W-:Y:S05]  /*1e780*/  CALL.REL.NOINC `($__internal_35_$__cuda_sm70_shflsync_idx_p) ;  /* 0x000011d000007944 */ /* 0x01afea0003c00000 */
[----:B------:R-:W-:Y:S01]  /*1e790*/  MOV R2, R226 ;  /* 0x000000e200027202 */ /* 0x000fe20000000f00 */
[----:B------:R-:W-:Y:S05]  /*1e7a0*/  BRA `(.L_x_2775) ;  /* 0xffff8d5000007947 */ /* 0x000fea000383ffff */
.L_x_2663:
[----:B------:R-:W-:Y:S01]  /*1e7b0*/  IMAD.MOV.U32 R223, RZ, RZ, R5 ;  /* 0x000000ffffdf7224 */ /* 0x000fe200078e0005 */
[----:B-1----:R-:W-:Y:S01]  /*1e7c0*/  MOV R2, 0x7 ;  /* 0x0000000700027802 */ /* 0x002fe20000000f00 */
[----:B------:R-:W-:Y:S01]  /*1e7d0*/  IMAD.MOV.U32 R225, RZ, RZ, 0x181f ;  /* 0x0000181fffe17424 */ /* 0x000fe200078e00ff */
[----:B------:R-:W-:-:S02]  /*1e7e0*/  MOV R3, 0x1e800 ;  /* 0x0001e80000037802 */ /* 0x000fc40000000f00 */
[----:B--2-4-:R-:W-:Y:S05]  /*1e7f0*/  CALL.REL.NOINC `($__internal_35_$__cuda_sm70_shflsync_idx_p) ;  /* 0x0000116000007944 */ /* 0x014fea0003c00000 */
        /* <DEDUP_REMOVED lines=8> */
.L_x_2665:
[----:B------:R-:W-:Y:S01]  /*1e880*/  IMAD.MOV.U32 R223, RZ, RZ, R5 ;  /* 0x000000ffffdf7224 */ /* 0x000fe200078e0005 */
[----:B------:R-:W-:Y:S01]  /*1e890*/  MOV R2, RZ ;  /* 0x000000ff00027202 */ /* 0x000fe20000000f00 */
[----:B------:R-:W-:Y:S01]  /*1e8a0*/  IMAD.MOV.U32 R225, RZ, RZ, 0x1c1f ;  /* 0x00001c1fffe17424 */ /* 0x000fe200078e00ff */
[----:B------:R-:W-:Y:S02]  /*1e8b0*/  MOV R3, 0x1e8d0 ;  /* 0x0001e8d000037802 */ /* 0x000fe40000000f00 */
[----:B------:R-:W-:Y:S05]  /*1e8c0*/  CALL.REL.NOINC `($__internal_35_$__cuda_sm70_shflsync_idx_p) ;  /* 0x0000109000007944 */ /* 0x000fea0003c00000 */
[----:B------:R-:W-:Y:S01]  /*1e8d0*/  MOV R4, R226 ;  /* 0x000000e200047202 */ /* 0x000fe20000000f00 */
[----:B------:R-:W-:Y:S05]  /*1e8e0*/  BRA `(.L_x_2777) ;  /* 0xffff8f3000007947 */ /* 0x000fea000383ffff */
.L_x_2666:
[----:B------:R-:W-:Y:S01]  /*1e8f0*/  IMAD.MOV.U32 R223, RZ, RZ, R12 ;  /* 0x000000ffffdf7224 */ /* 0x000fe200078e000c */
[----:B------:R-:W-:Y:S01]  /*1e900*/  MOV R2, RZ ;  /* 0x000000ff00027202 */ /* 0x000fe20000000f00 */
[----:B------:R-:W-:Y:S01]  /*1e910*/  IMAD.MOV.U32 R225, RZ, RZ, 0x1c1f ;  /* 0x00001c1fffe17424 */ /* 0x000fe200078e00ff */
[----:B------:R-:W-:Y:S02]  /*1e920*/  MOV R3, 0x1e940 ;  /* 0x0001e94000037802 */ /* 0x000fe40000000f00 */
[----:B-12---:R-:W-:Y:S05]  /*1e930*/  CALL.REL.NOINC `($__internal_35_$__cuda_sm70_shflsync_idx_p) ;  /* 0x0000102000007944 */ /* 0x006fea0003c00000 */
[----:B------:R-:W-:Y:S01]  /*1e940*/  MOV R0, R226 ;  /* 0x000000e200007202 */ /* 0x000fe20000000f00 */
[----:B------:R-:W-:Y:S05]  /*1e950*/  BRA `(.L_x_2778) ;  /* 0xffff8ee000007947 */ /* 0x000fea000383ffff */
.L_x_2669:
[----:B------:R-:W-:Y:S01]  /*1e960*/  IMAD.MOV.U32 R223, RZ, RZ, R5 ;  /* 0x000000ffffdf7224 */ /* 0x000fe200078e0005 */
[----:B----4-:R-:W-:Y:S01]  /*1e970*/  MOV R2, 0x1 ;  /* 0x0000000100027802 */ /* 0x010fe20000000f00 */
[----:B------:R-:W-:Y:S01]  /*1e980*/  IMAD.MOV.U32 R225, RZ, RZ, 0x1c1f ;  /* 0x00001c1fffe17424 */ /* 0x000fe200078e00ff */
[----:B------:R-:W-:-:S02]  /*1e990*/  MOV R3, 0x1e9b0 ;  /* 0x0001e9b000037802 */ /* 0x000fc40000000f00 */
[----:B-123--:R-:W-:Y:S05]  /*1e9a0*/  CALL.REL.NOINC `($__internal_35_$__cuda_sm70_shflsync_idx_p) ;  /* 0x00000fb000007944 */ /* 0x00efea0003c00000 */
        /* <DEDUP_REMOVED lines=8> */
.L_x_2672:
[----:B------:R-:W-:Y:S01]  /*1ea30*/  IMAD.MOV.U32 R223, RZ, RZ, R5 ;  /* 0x000000ffffdf7224 */ /* 0x000fe200078e0005 */
[----:B----4-:R-:W-:Y:S01]  /*1ea40*/  MOV R2, 0x2 ;  /* 0x0000000200027802 */ /* 0x010fe20000000f00 */
[----:B------:R-:W-:Y:S01]  /*1ea50*/  IMAD.MOV.U32 R225, RZ, RZ, 0x1c1f ;  /* 0x00001c1fffe17424 */ /* 0x000fe200078e00ff */
[----:B------:R-:W-:Y:S02]  /*1ea60*/  MOV R3, 0x1ea80 ;  /* 0x0001ea8000037802 */ /* 0x000fe40000000f00 */
[----:B-123--:R-:W-:Y:S05]  /*1ea70*/  CALL.REL.NOINC `($__internal_35_$__cuda_sm70_shflsync_idx_p) ;  /* 0x00000ee000007944 */ /* 0x00efea0003c00000 */
[----:B------:R-:W-:Y:S01]  /*1ea80*/  MOV R4, R226 ;  /* 0x000000e200047202 */ /* 0x000fe20000000f00 */
[----:B------:R-:W-:Y:S05]  /*1ea90*/  BRA `(.L_x_2780) ;  /* 0xffff951000007947 */ /* 0x000fea000383ffff */
.L_x_2673:
[----:B------:R-:W-:Y:S01]  /*1eaa0*/  IMAD.MOV.U32 R223, RZ, RZ, R12 ;  /* 0x000000ffffdf7224 */ /* 0x000fe200078e000c */
[----:B----4-:R-:W-:Y:S01]  /*1eab0*/  MOV R2, 0x2 ;  /* 0x0000000200027802 */ /* 0x010fe20000000f00 */
[----:B------:R-:W-:Y:S01]  /*1eac0*/  IMAD.MOV.U32 R225, RZ, RZ, 0x1c1f ;  /* 0x00001c1fffe17424 */ /* 0x000fe200078e00ff */
[----:B------:R-:W-:Y:S02]  /*1ead0*/  MOV R3, 0x1eaf0 ;  /* 0x0001eaf000037802 */ /* 0x000fe40000000f00 */
[----:B-123--:R-:W-:Y:S05]  /*1eae0*/  CALL.REL.NOINC `($__internal_35_$__cuda_sm70_shflsync_idx_p) ;  /* 0x00000e7000007944 */ /* 0x00efea0003c00000 */
[----:B------:R-:W-:Y:S01]  /*1eaf0*/  MOV R0, R226 ;  /* 0x000000e200007202 */ /* 0x000fe20000000f00 */
[----:B------:R-:W-:Y:S05]  /*1eb00*/  BRA `(.L_x_2781) ;  /* 0xffff94c000007947 */ /* 0x000fea000383ffff */
.L_x_2676:
        /* <DEDUP_REMOVED lines=13> */
.L_x_2680:
[----:B------:R-:W-:Y:S01]  /*1ebe0*/  IMAD.MOV.U32 R223, RZ, RZ, R5 ;  /* 0x000000ffffdf7224 */ /* 0x000fe200078e0005 */
[----:B------:R-:W-:Y:S01]  /*1ebf0*/  MOV R2, RZ ;  /* 0x000000ff00027202 */ /* 0x000fe20000000f00 */
[----:B------:R-:W-:Y:S01]  /*1ec00*/  IMAD.MOV.U32 R225, RZ, RZ, 0x181f ;  /* 0x0000181fffe17424 */ /* 0x000fe200078e00ff */
[----:B------:R-:W-:Y:S02]  /*1ec10*/  MOV R3, 0x1ec30 ;  /* 0x0001ec3000037802 */ /* 0x000fe40000000f00 */
[----:B------:R-:W-:Y:S05]  /*1ec20*/  CALL.REL.NOINC `($__internal_35_$__cuda_sm70_shflsync_idx_p) ;  /* 0x00000d3000007944 */ /* 0x000fea0003c00000 */
[----:B------:R-:W-:Y:S01]  /*1ec30*/  MOV R7, R226 ;  /* 0x000000e200077202 */ /* 0x000fe20000000f00 */
[----:B------:R-:W-:Y:S05]  /*1ec40*/  BRA `(.L_x_2783) ;  /* 0xffffa26000007947 */ /* 0x000fea000383ffff */
.L_x_2681:
[----:B------:R-:W-:Y:S01]  /*1ec50*/  IMAD.MOV.U32 R223, RZ, RZ, R6 ;  /* 0x000000ffffdf7224 */ /* 0x000fe200078e0006 */
[----:B------:R-:W-:Y:S01]  /*1ec60*/  MOV R2, RZ ;  /* 0x000000ff00027202 */ /* 0x000fe20000000f00 */
[----:B------:R-:W-:Y:S01]  /*1ec70*/  IMAD.MOV.U32 R225, RZ, RZ, 0x181f ;  /* 0x0000181fffe17424 */ /* 0x000fe200078e00ff */
[----:B------:R-:W-:Y:S02]  /*1ec80*/  MOV R3, 0x1eca0 ;  /* 0x0001eca000037802 */ /* 0x000fe40000000f00 */
[----:B-12---:R-:W-:Y:S05]  /*1ec90*/  CALL.REL.NOINC `($__internal_35_$__cuda_sm70_shflsync_idx_p) ;  /* 0x00000cc000007944 */ /* 0x006fea0003c00000 */
[----:B------:R-:W-:Y:S01]  /*1eca0*/  MOV R2, R226 ;  /* 0x000000e200027202 */ /* 0x000fe20000000f00 */
[----:B------:R-:W-:Y:S05]  /*1ecb0*/  BRA `(.L_x_2784) ;  /* 0xffffa21000007947 */ /* 0x000fea000383ffff */
.L_x_2682:
        /* <DEDUP_REMOVED lines=13> */
.L_x_2683:
[----:B------:R-:W-:Y:S01]  /*1ed90*/  IMAD.MOV.U32 R223, RZ, RZ, R5 ;  /* 0x000000ffffdf7224 */ /* 0x000fe200078e0005 */
[----:B-1----:R-:W-:Y:S01]  /*1eda0*/  MOV R2, 0x2 ;  /* 0x0000000200027802 */ /* 0x002fe20000000f00 */
[----:B------:R-:W-:Y:S01]  /*1edb0*/  IMAD.MOV.U32 R225, RZ, RZ, 0x181f ;  /* 0x0000181fffe17424 */ /* 0x000fe200078e00ff */
[----:B------:R-:W-:Y:S02]  /*1edc0*/  MOV R3, 0x1ede0 ;  /* 0x0001ede000037802 */ /* 0x000fe40000000f00 */
[----:B--23--:R-:W-:Y:S05]  /*1edd0*/  CALL.REL.NOINC `($__internal_35_$__cuda_sm70_shflsync_idx_p) ;  /* 0x00000b8000007944 */ /* 0x00cfea0003c00000 */
[----:B------:R-:W-:Y:S01]  /*1ede0*/  MOV R7, R226 ;  /* 0x000000e200077202 */ /* 0x000fe20000000f00 */
[----:B------:R-:W-:Y:S05]  /*1edf0*/  BRA `(.L_x_2786) ;  /* 0xffffa24000007947 */ /* 0x000fea000383ffff */
.L_x_2684:
[----:B------:R-:W-:Y:S01]  /*1ee00*/  IMAD.MOV.U32 R223, RZ, RZ, R6 ;  /* 0x000000ffffdf7224 */ /* 0x000fe200078e0006 */
[----:B-1----:R-:W-:Y:S01]  /*1ee10*/  MOV R2, 0x2 ;  /* 0x0000000200027802 */ /* 0x002fe20000000f00 */
[----:B------:R-:W-:Y:S01]  /*1ee20*/  IMAD.MOV.U32 R225, RZ, RZ, 0x181f ;  /* 0x0000181fffe17424 */ /* 0x000fe200078e00ff */
[----:B------:R-:W-:Y:S02]  /*1ee30*/  MOV R3, 0x1ee50 ;  /* 0x0001ee5000037802 */ /* 0x000fe40000000f00 */
[----:B--234-:R-:W-:Y:S05]  /*1ee40*/  CALL.REL.NOINC `($__internal_35_$__cuda_sm70_shflsync_idx_p) ;  /* 0x00000b1000007944 */ /* 0x01cfea0003c00000 */
[----:B------:R-:W-:Y:S01]  /*1ee50*/  MOV R2, R226 ;  /* 0x000000e200027202 */ /* 0x000fe20000000f00 */
[----:B------:R-:W-:Y:S05]  /*1ee60*/  BRA `(.L_x_2787) ;  /* 0xffffa1f000007947 */ /* 0x000fea000383ffff */
.L_x_2685:
        /* <DEDUP_REMOVED lines=13> */
.L_x_2686:
[----:B------:R-:W-:Y:S01]  /*1ef40*/  IMAD.MOV.U32 R223, RZ, RZ, R5 ;  /* 0x000000ffffdf7224 */ /* 0x000fe200078e0005 */
[----:B--2---:R-:W-:Y:S01]  /*1ef50*/  MOV R2, 0x4 ;  /* 0x0000000400027802 */ /* 0x004fe20000000f00 */
[----:B------:R-:W-:Y:S01]  /*1ef60*/  IMAD.MOV.U32 R225, RZ, RZ, 0x181f ;  /* 0x0000181fffe17424 */ /* 0x000fe200078e00ff */
[----:B------:R-:W-:Y:S02]  /*1ef70*/  MOV R3, 0x1ef90 ;  /* 0x0001ef9000037802 */ /* 0x000fe40000000f00 */
[----:B-1-34-:R-:W-:Y:S05]  /*1ef80*/  CALL.REL.NOINC `($__internal_35_$__cuda_sm70_shflsync_idx_p) ;  /* 0x000009d000007944 */ /* 0x01afea0003c00000 */
[----:B------:R-:W-:Y:S01]  /*1ef90*/  MOV R7, R226 ;  /* 0x000000e200077202 */ /* 0x000fe20000000f00 */
[----:B------:R-:W-:Y:S05]  /*1efa0*/  BRA `(.L_x_2789) ;  /* 0xffffa1c000007947 */ /* 0x000fea000383ffff */
.L_x_2687:
[----:B------:R-:W-:Y:S01]  /*1efb0*/  IMAD.MOV.U32 R223, RZ, RZ, R6 ;  /* 0x000000ffffdf7224 */ /* 0x000fe200078e0006 */
[----:B--2---:R-:W-:Y:S01]  /*1efc0*/  MOV R2, 0x4 ;  /* 0x0000000400027802 */ /* 0x004fe20000000f00 */
[----:B------:R-:W-:Y:S01]  /*1efd0*/  IMAD.MOV.U32 R225, RZ, RZ, 0x181f ;  /* 0x0000181fffe17424 */ /* 0x000fe200078e00ff */
[----:B------:R-:W-:Y:S02]  /*1efe0*/  MOV R3, 0x1f000 ;  /* 0x0001f00000037802 */ /* 0x000fe40000000f00 */
[----:B-1-34-:R-:W-:Y:S05]  /*1eff0*/  CALL.REL.NOINC `($__internal_35_$__cuda_sm70_shflsync_idx_p) ;  /* 0x0000096000007944 */ /* 0x01afea0003c00000 */
[----:B------:R-:W-:Y:S01]  /*1f000*/  MOV R2, R226 ;  /* 0x000000e200027202 */ /* 0x000fe20000000f00 */
[----:B------:R-:W-:Y:S05]  /*1f010*/  BRA `(.L_x_2790) ;  /* 0xffffa17000007947 */ /* 0x000fea000383ffff */
.L_x_2688:
        /* <DEDUP_REMOVED lines=13> */
.L_x_2689:
[----:B------:R-:W-:Y:S01]  /*1f0f0*/  IMAD.MOV.U32 R223, RZ, RZ, R5 ;  /* 0x000000ffffdf7224 */ /* 0x000fe200078e0005 */
[----:B--2---:R-:W-:Y:S01]  /*1f100*/  MOV R2, 0x6 ;  /* 0x0000000600027802 */ /* 0x004fe20000000f00 */
[----:B------:R-:W-:Y:S01]  /*1f110*/  IMAD.MOV.U32 R225, RZ, RZ, 0x181f ;  /* 0x0000181fffe17424 */ /* 0x000fe200078e00ff */
[----:B------:R-:W-:Y:S02]  /*1f120*/  MOV R3, 0x1f140 ;  /* 0x0001f14000037802 */ /* 0x000fe40000000f00 */
[----:B-1--4-:R-:W-:Y:S05]  /*1f130*/  CALL.REL.NOINC `($__internal_35_$__cuda_sm70_shflsync_idx_p) ;  /* 0x0000082000007944 */ /* 0x012fea0003c00000 */
[----:B------:R-:W-:Y:S01]  /*1f140*/  MOV R7, R226 ;  /* 0x000000e200077202 */ /* 0x000fe20000000f00 */
[----:B------:R-:W-:Y:S05]  /*1f150*/  BRA `(.L_x_2792) ;  /* 0xffffa14000007947 */ /* 0x000fea000383ffff */
.L_x_2690:
[----:B------:R-:W-:Y:S01]  /*1f160*/  IMAD.MOV.U32 R223, RZ, RZ, R6 ;  /* 0x000000ffffdf7224 */ /* 0x000fe200078e0006 */
[----:B--2---:R-:W-:Y:S01]  /*1f170*/  MOV R2, 0x6 ;  /* 0x0000000600027802 */ /* 0x004fe20000000f00 */
[----:B------:R-:W-:Y:S01]  /*1f180*/  IMAD.MOV.U32 R225, RZ, RZ, 0x181f ;  /* 0x0000181fffe17424 */ /* 0x000fe200078e00ff */
[----:B------:R-:W-:Y:S02]  /*1f190*/  MOV R3, 0x1f1b0 ;  /* 0x0001f1b000037802 */ /* 0x000fe40000000f00 */
[----:B-1-34-:R-:W-:Y:S05]  /*1f1a0*/  CALL.REL.NOINC `($__internal_35_$__cuda_sm70_shflsync_idx_p) ;  /* 0x000007b000007944 */ /* 0x01afea0003c00000 */
[----:B------:R-:W-:Y:S01]  /*1f1b0*/  MOV R2, R226 ;  /* 0x000000e200027202 */ /* 0x000fe20000000f00 */
[----:B------:R-:W-:Y:S05]  /*1f1c0*/  BRA `(.L_x_2793) ;  /* 0xffffa0f000007947 */ /* 0x000fea000383ffff */
.L_x_2691:
        /* <DEDUP_REMOVED lines=13> */
.L_x_2693:
[----:B------:R-:W-:Y:S01]  /*1f2a0*/  IMAD.MOV.U32 R223, RZ, RZ, R60 ;  /* 0x000000ffffdf7224 */ /* 0x000fe200078e003c */
[----:B------:R-:W-:Y:S01]  /*1f2b0*/  MOV R2, RZ ;  /* 0x000000ff00027202 */ /* 0x000fe20000000f00 */
[----:B------:R-:W-:Y:S01]  /*1f2c0*/  IMAD.MOV.U32 R225, RZ, RZ, 0x1f ;  /* 0x0000001fffe17424 */ /* 0x000fe200078e00ff */
[----:B------:R-:W-:Y:S02]  /*1f2d0*/  MOV R3, 0x1f2f0 ;  /* 0x0001f2f000037802 */ /* 0x000fe40000000f00 */
[----:B------:R-:W-:Y:S05]  /*1f2e0*/  CALL.REL.NOINC `($__internal_35_$__cuda_sm70_shflsync_idx_p) ;  /* 0x0000067000007944 */ /* 0x000fea0003c00000 */
[----:B------:R-:W-:Y:S01]  /*1f2f0*/  MOV R9, R226 ;  /* 0x000000e200097202 */ /* 0x000fe20000000f00 */
[----:B------:R-:W-:Y:S05]  /*1f300*/  BRA `(.L_x_2795) ;  /* 0xffffa1a000007947 */ /* 0x000fea000383ffff */
.L_x_2694:
[----:B------:R-:W-:Y:S01]  /*1f310*/  IMAD.MOV.U32 R223, RZ, RZ, R60 ;  /* 0x000000ffffdf7224 */ /* 0x000fe200078e003c */
[----:B------:R-:W-:Y:S01]  /*1f320*/  MOV R2, 0x1 ;  /* 0x0000000100027802 */ /* 0x000fe20000000f00 */
[----:B------:R-:W-:Y:S01]  /*1f330*/  IMAD.MOV.U32 R225, RZ, RZ, 0x1f ;  /* 0x0000001fffe17424 */ /* 0x000fe200078e00ff */
[----:B------:R-:W-:Y:S02]  /*1f340*/  MOV R3, 0x1f360 ;  /* 0x0001f36000037802 */ /* 0x000fe40000000f00 */
[----:B-12---:R-:W-:Y:S05]  /*1f350*/  CALL.REL.NOINC `($__internal_35_$__cuda_sm70_shflsync_idx_p) ;  /* 0x0000060000007944 */ /* 0x006fea0003c00000 */
[----:B------:R-:W-:Y:S01]  /*1f360*/  MOV R8, R226 ;  /* 0x000000e200087202 */ /* 0x000fe20000000f00 */
[----:B------:R-:W-:Y:S05]  /*1f370*/  BRA `(.L_x_2796) ;  /* 0xffffa15000007947 */ /* 0x000fea000383ffff */
.L_x_2695:
[----:B------:R-:W-:Y:S02]  /*1f380*/  MOV R2, 0x1 ;  /* 0x0000000100027802 */ /* 0x000fe40000000f00 */
[----:B------:R-:W-:-:S02]  /*1f390*/  MOV R3, 0x1f3b0 ;  /* 0x0001f3b000037802 */ /* 0x000fc40000000f00 */
[----:B-1234-:R-:W-:Y:S05]  /*1f3a0*/  CALL.REL.NOINC `($__internal_36_$__cuda_sm70_shflsync_up_p) ;  /* 0x0000061000007944 */ /* 0x01efea0003c00000 */
[----:B------:R-:W-:Y:S05]  /*1f3b0*/  BRA `(.L_x_2797) ;  /* 0xffffa24000007947 */ /* 0x000fea000383ffff */
.L_x_2696:
[----:B------:R-:W-:Y:S02]  /*1f3c0*/  MOV R2, 0x2 ;  /* 0x0000000200027802 */ /* 0x000fe40000000f00 */
[----:B------:R-:W-:-:S02]  /*1f3d0*/  MOV R3, 0x1f3f0 ;  /* 0x0001f3f000037802 */ /* 0x000fc40000000f00 */
[----:B--2-4-:R-:W-:Y:S05]  /*1f3e0*/  CALL.REL.NOINC `($__internal_36_$__cuda_sm70_shflsync_up_p) ;  /* 0x000005d000007944 */ /* 0x014fea0003c00000 */
        /* <DEDUP_REMOVED lines=24> */
.L_x_2700:
[----:B------:R-:W-:Y:S02]  /*1f570*/  MOV R2, 0x1 ;  /* 0x0000000100027802 */ /* 0x000fe40000000f00 */
[----:B------:R-:W-:Y:S02]  /*1f580*/  MOV R3, 0x1f5a0 ;  /* 0x0001f5a000037802 */ /* 0x000fe40000000f00 */
[----:B------:R-:W-:Y:S05]  /*1f590*/  CALL.REL.NOINC `($__internal_36_$__cuda_sm70_shflsync_up_p) ;  /* 0x0000042000007944 */ /* 0x000fea0003c00000 */
[----:B------:R-:W-:Y:S01]  /*1f5a0*/  MOV R2, R4 ;  /* 0x0000000400027202 */ /* 0x000fe20000000f00 */
[----:B------:R-:W-:Y:S05]  /*1f5b0*/  BRA `(.L_x_2799) ;  /* 0xffffa2a000007947 */ /* 0x000fea000383ffff */
.L_x_2701:
        /* <DEDUP_REMOVED lines=27> */
.L_x_2703:
[----:B------:R-:W-:Y:S02]  /*1f770*/  SEL R0, RZ, 0x1, P0 ;  /* 0x00000001ff007807 */ /* 0x000fe40000000000 */
[----:B------:R-:W-:Y:S02]  /*1f780*/  MOV R2, 0x1f7a0 ;  /* 0x0001f7a000027802 */ /* 0x000fe40000000f00 */
[----:B-1----:R-:W-:Y:S05]  /*1f790*/  CALL.REL.NOINC `($__internal_37_$__cuda_sm70_votesync_ballot) ;  /* 0x0000029000007944 */ /* 0x002fea0003c00000 */
[----:B------:R-:W-:Y:S01]  /*1f7a0*/  MOV R10, R0 ;  /* 0x00000000000a7202 */ /* 0x000fe20000000f00 */
[----:B------:R-:W-:Y:S05]  /*1f7b0*/  BRA `(.L_x_2801) ;  /* 0xffffa23000007947 */ /* 0x000fea000383ffff */
.L_x_2704:
[----:B------:R-:W-:Y:S01]  /*1f7c0*/  IMAD.MOV.U32 R223, RZ, RZ, R6 ;  /* 0x000000ffffdf7224 */ /* 0x000fe200078e0006 */
[----:B--2---:R-:W-:Y:S01]  /*1f7d0*/  MOV R2, R0 ;  /* 0x0000000000027202 */ /* 0x004fe20000000f00 */
[----:B------:R-:W-:Y:S01]  /*1f7e0*/  IMAD.MOV.U32 R225, RZ, RZ, 0x1f ;  /* 0x0000001fffe17424 */ /* 0x000fe200078e00ff */
[----:B------:R-:W-:Y:S02]  /*1f7f0*/  MOV R3, 0x1f810 ;  /* 0x0001f81000037802 */ /* 0x000fe40000000f00 */
[----:B-1----:R-:W-:Y:S05]  /*1f800*/  CALL.REL.NOINC `($__internal_35_$__cuda_sm70_shflsync_idx_p) ;  /* 0x0000015000007944 */ /* 0x002fea0003c00000 */
[----:B------:R-:W-:Y:S01]  /*1f810*/  IMAD.MOV.U32 R8, RZ, RZ, R226 ;  /* 0x000000ffff087224 */ /* 0x000fe200078e00e2 */
[----:B------:R-:W-:Y:S01]  /*1f820*/  MOV R2, R0 ;  /* 0x0000000000027202 */ /* 0x000fe20000000f00 */
[----:B------:R-:W-:Y:S01]  /*1f830*/  IMAD.MOV.U32 R223, RZ, RZ, R7 ;  /* 0x000000ffffdf7224 */ /* 0x000fe200078e0007 */
[----:B------:R-:W-:-:S02]  /*1f840*/  MOV R225, 0x1f ;  /* 0x0000001f00e17802 */ /* 0x000fc40000000f00 */
[----:B------:R-:W-:Y:S02]  /*1f850*/  MOV R3, 0x1f870 ;  /* 0x0001f87000037802 */ /* 0x000fe40000000f00 */
[----:B------:R-:W-:Y:S05]  /*1f860*/  CALL.REL.NOINC `($__internal_35_$__cuda_sm70_shflsync_idx_p) ;  /* 0x000000f000007944 */ /* 0x000fea0003c00000 */
[----:B------:R-:W-:Y:S01]  /*1f870*/  MOV R7, R226 ;  /* 0x000000e200077202 */ /* 0x000fe20000000f00 */
[----:B------:R-:W-:Y:S05]  /*1f880*/  BRA `(.L_x_2802) ;  /* 0xffffa1d000007947 */ /* 0x000fea000383ffff */
.L_x_2707:
[----:B------:R-:W-:Y:S01]  /*1f890*/  IMAD.MOV.U32 R223, RZ, RZ, R4 ;  /* 0x000000ffffdf7224 */ /* 0x000fe200078e0004 */
[----:B--2---:R-:W-:Y:S01]  /*1f8a0*/  MOV R2, R0 ;  /* 0x0000000000027202 */ /* 0x004fe20000000f00 */
[----:B------:R-:W-:Y:S01]  /*1f8b0*/  IMAD.MOV.U32 R225, RZ, RZ, 0x1f ;  /* 0x0000001fffe17424 */ /* 0x000fe200078e00ff */
[----:B------:R-:W-:Y:S02]  /*1f8c0*/  MOV R3, 0x1f8e0 ;  /* 0x0001f8e000037802 */ /* 0x000fe40000000f00 */
[----:B-1--4-:R-:W-:Y:S05]  /*1f8d0*/  CALL.REL.NOINC `($__internal_35_$__cuda_sm70_shflsync_idx_p) ;  /* 0x0000008000007944 */ /* 0x012fea0003c00000 */
[----:B------:R-:W-:Y:S01]  /*1f8e0*/  MOV R11, R226 ;  /* 0x000000e2000b7202 */ /* 0x000fe20000000f00 */
[----:B------:R-:W-:Y:S05]  /*1f8f0*/  BRA `(.L_x_2706) ;  /* 0xffffa1c000007947 */ /* 0x000fea000383ffff */
        .weak           $__internal_34_$__cuda_sm70_shflsync_bfly_p
        .type           $__internal_34_$__cuda_sm70_shflsync_bfly_p,@function
        .size           $__internal_34_$__cuda_sm70_shflsync_bfly_p,($__internal_35_$__cuda_sm70_shflsync_idx_p - $__internal_34_$__cuda_sm70_shflsync_bfly_p)
$__internal_34_$__cuda_sm70_shflsync_bfly_p:
[----:B------:R-:W-:Y:S02]  /*1f900*/  MOV R225, 0x1f ;  /* 0x0000001f00e17802 */ /* 0x000fe40000000f00 */
[----:B------:R-:W-:-:S04]  /*1f910*/  MOV R226, 0xffffffff ;  /* 0xffffffff00e27802 */ /* 0x000fc80000000f00 */
[----:B------:R-:W-:Y:S04]  /*1f920*/  WARPSYNC R226 ;  /* 0x000000e200007348 */ /* 0x000fe80003800000 */
[----:B------:R1:W2:Y:S02]  /*1f930*/  SHFL.BFLY PT, R225, R92, R3, R225 ;  /* 0x0c0000035ce17389 */ /* 0x0002a400000e00e1 */
[----:B-1----:R-:W-:-:S04]  /*1f940*/  MOV R3, 0x0 ;  /* 0x0000000000037802 */ /* 0x002fc80000000f00 */
[----:B--2---:R-:W-:Y:S05]  /*1f950*/  RET.REL.NODEC R2 `(_ZN7cutlass13device_kernelIN5flash19enable_sm80_to_sm89INS1_16FlashAttnFwdSm80INS1_25CollectiveMainloopFwdSm80ILi4ELi1ELb0EN4cute5tupleIJNS5_1CILi128EEENS7_ILi80EEENS7_ILi64EEEEEELi64ENS_6half_tEfNS_4arch4Sm80ELb0ELb1ELb0ELb1ELb1ELb0ELb1ELb1EEENS1_21CollectiveEpilogueFwdINS6_IJS8_SA_S9_EEENS6_IJNS7_ILi1EEESI_SI_EEESC_SE_Li128ELb1ELb1ELb1ELb0EEENS1_36VarlenDynamicPersistentTileSchedulerILi128ELi80ELi128ELi128ELb1ELb1ELb0ELb1ELb0ELb1EEEEEEEEEvNT_6ParamsE) ;  /* 0xfffe06a002007950 */ /* 0x004fea0003c3ffff */
        .weak           $__internal_35_$__cuda_sm70_shflsync_idx_p
        .type           $__internal_35_$__cuda_sm70_shflsync_idx_p,@function
        .size           $__internal_35_$__cuda_sm70_shflsync_idx_p,($__internal_36_$__cuda_sm70_shflsync_up_p - $__internal_35_$__cuda_sm70_shflsync_idx_p)
$__internal_35_$__cuda_sm70_shflsync_idx_p:
[----:B------:R-:W-:-:S04]  /*1f960*/  MOV R226, 0xffffffff ;  /* 0xffffffff00e27802 */ /* 0x000fc80000000f00 */
[----:B------:R-:W-:Y:S04]  /*1f970*/  WARPSYNC R226 ;  /* 0x000000e200007348 */ /* 0x000fe80003800000 */
[----:B------:R1:W2:Y:S02]  /*1f980*/  SHFL.IDX PT, R226, R223, R2, R225 ;  /* 0x00000002dfe27389 */ /* 0x0002a400000e00e1 */
[----:B-1----:R-:W-:Y:S02]  /*1f990*/  MOV R2, R3 ;  /* 0x0000000300027202 */ /* 0x002fe40000000f00 */
[----:B------:R-:W-:-:S04]  /*1f9a0*/  MOV R3, 0x0 ;  /* 0x0000000000037802 */ /* 0x000fc80000000f00 */
[----:B--2---:R-:W-:Y:S05]  /*1f9b0*/  RET.REL.NODEC R2 `(_ZN7cutlass13device_kernelIN5flash19enable_sm80_to_sm89INS1_16FlashAttnFwdSm80INS1_25CollectiveMainloopFwdSm80ILi4ELi1ELb0EN4cute5tupleIJNS5_1CILi128EEENS7_ILi80EEENS7_ILi64EEEEEELi64ENS_6half_tEfNS_4arch4Sm80ELb0ELb1ELb0ELb1ELb1ELb0ELb1ELb1EEENS1_21CollectiveEpilogueFwdINS6_IJS8_SA_S9_EEENS6_IJNS7_ILi1EEESI_SI_EEESC_SE_Li128ELb1ELb1ELb1ELb0EEENS1_36VarlenDynamicPersistentTileSchedulerILi128ELi80ELi128ELi128ELb1ELb1ELb0ELb1ELb0ELb1EEEEEEEEEvNT_6ParamsE) ;  /* 0xfffe064002007950 */ /* 0x004fea0003c3ffff */
        .weak           $__internal_36_$__cuda_sm70_shflsync_up_p
        .type           $__internal_36_$__cuda_sm70_shflsync_up_p,@function
        .size           $__internal_36_$__cuda_sm70_shflsync_up_p,($__internal_37_$__cuda_sm70_votesync_ballot - $__internal_36_$__cuda_sm70_shflsync_up_p)
$__internal_36_$__cuda_sm70_shflsync_up_p:
[----:B------:R-:W-:Y:S02]  /*1f9c0*/  IMAD.MOV.U32 R4, RZ, RZ, RZ ;  /* 0x000000ffff047224 */ /* 0x000fe400078e00ff */
[----:B------:R-:W-:-:S04]  /*1f9d0*/  IMAD.MOV.U32 R10, RZ, RZ, -0x1 ;  /* 0xffffffffff0a7424 */ /* 0x000fc800078e00ff */
[----:B------:R-:W-:Y:S04]  /*1f9e0*/  WARPSYNC R10 ;  /* 0x0000000a00007348 */ /* 0x000fe80003800000 */
[----:B------:R1:W2:Y:S02]  /*1f9f0*/  SHFL.UP PT, R4, R0, R2, R4 ;  /* 0x0400000200047389 */ /* 0x0002a400000e0004 */
[----:B-1----:R-:W-:Y:S02]  /*1fa00*/  MOV R2, R3 ;  /* 0x0000000300027202 */ /* 0x002fe40000000f00 */
[----:B------:R-:W-:-:S04]  /*1fa10*/  MOV R3, 0x0 ;  /* 0x0000000000037802 */ /* 0x000fc80000000f00 */
[----:B--2---:R-:W-:Y:S05]  /*1fa20*/  RET.REL.NODEC R2 `(_ZN7cutlass13device_kernelIN5flash19enable_sm80_to_sm89INS1_16FlashAttnFwdSm80INS1_25CollectiveMainloopFwdSm80ILi4ELi1ELb0EN4cute5tupleIJNS5_1CILi128EEENS7_ILi80EEENS7_ILi64EEEEEELi64ENS_6half_tEfNS_4arch4Sm80ELb0ELb1ELb0ELb1ELb1ELb0ELb1ELb1EEENS1_21CollectiveEpilogueFwdINS6_IJS8_SA_S9_EEENS6_IJNS7_ILi1EEESI_SI_EEESC_SE_Li128ELb1ELb1ELb1ELb0EEENS1_36VarlenDynamicPersistentTileSchedulerILi128ELi80ELi128ELi128ELb1ELb1ELb0ELb1ELb0ELb1EEEEEEEEEvNT_6ParamsE) ;  /* 0xfffe05d002007950 */ /* 0x004fea0003c3ffff */
        .weak           $__internal_37_$__cuda_sm70_votesync_ballot
        .type           $__internal_37_$__cuda_sm70_votesync_ballot,@function
        .size           $__internal_37_$__cuda_sm70_votesync_ballot,(.L_x_3865 - $__internal_37_$__cuda_sm70_votesync_ballot)
$__internal_37_$__cuda_sm70_votesync_ballot:
[----:B------:R-:W-:Y:S01]  /*1fa30*/  ISETP.NE.U32.AND P0, PT, R0, 0x1, PT ;  /* 0x000000010000780c */ /* 0x000fe20003f05070 */
[----:B------:R-:W-:-:S04]  /*1fa40*/  IMAD.MOV.U32 R3, RZ, RZ, -0x1 ;  /* 0xffffffffff037424 */ /* 0x000fc800078e00ff */
[----:B------:R-:W-:Y:S08]  /*1fa50*/  WARPSYNC R3 ;  /* 0x0000000300007348 */ /* 0x000ff00003800000 */
[----:B------:R-:W-:-:S04]  /*1fa60*/  VOTE.ANY R0, PT, !P0 ;  /* 0x0000000000007806 */ /* 0x000fc800040e0100 */
[----:B------:R-:W-:Y:S01]  /*1fa70*/  LOP3.LUT R0, R0, R3, RZ, 0xc0, !PT ;  /* 0x0000000300007212 */ /* 0x000fe200078ec0ff */
[----:B------:R-:W-:-:S04]  /*1fa80*/  IMAD.MOV.U32 R3, RZ, RZ, 0x0 ;  /* 0x00000000ff037424 */ /* 0x000fc800078e00ff */
[----:B------:R-:W-:Y:S05]  /*1fa90*/  RET.REL.NODEC R2 `(_ZN7cutlass13device_kernelIN5flash19enable_sm80_to_sm89INS1_16FlashAttnFwdSm80INS1_25CollectiveMainloopFwdSm80ILi4ELi1ELb0EN4cute5tupleIJNS5_1CILi128EEENS7_ILi80EEENS7_ILi64EEEEEELi64ENS_6half_tEfNS_4arch4Sm80ELb0ELb1ELb0ELb1ELb1ELb0ELb1ELb1EEENS1_21CollectiveEpilogueFwdINS6_IJS8_SA_S9_EEENS6_IJNS7_ILi1EEESI_SI_EEESC_SE_Li128ELb1ELb1ELb1ELb0EEENS1_36VarlenDynamicPersistentTileSchedulerILi128ELi80ELi128ELi128ELb1ELb1ELb0ELb1ELb0ELb1EEEEEEEEEvNT_6ParamsE) ;  /* 0xfffe056002007950 */ /* 0x000fea0003c3ffff */
.L_x_2803:
        /* <DEDUP_REMOVED lines=14> */
.L_x_3865:


//--------------------- .text._ZN7cutlass13device_kernelIN5flash19enable_sm80_to_sm89INS1_16FlashAttnFwdSm80INS1_25CollectiveMainloopFwdSm80ILi4ELi1ELb0EN4cute5tupleIJNS5_1CILi128EEENS7_ILi80EEENS7_ILi64EEEEEELi64ENS_6half_tEfNS_4arch4Sm80ELb0ELb1ELb0ELb1ELb1ELb1ELb1ELb1EEENS1_21CollectiveEpilogueFwdINS6_IJS8_SA_S9_EEENS6_IJNS7_ILi1EEESI_SI_EEESC_SE_Li128ELb1ELb1ELb1ELb0EEENS1_36VarlenDynamicPersistentTileSchedulerILi128ELi80ELi128ELi128ELb1ELb1ELb0ELb1ELb0ELb1EEEEEEEEEvNT_6ParamsE --------------------------
	.section	.text._ZN7cutlass13device_kernelIN5flash19enable_sm80_to_sm89INS1_16FlashAttnFwdSm80INS1_25CollectiveMainloopFwdSm80ILi4ELi1ELb0EN4cute5tupleIJNS5_1CILi128EEENS7_ILi80EEENS7_ILi64EEEEEELi64ENS_6half_tEfNS_4arch4Sm80ELb0ELb1ELb0ELb1ELb1ELb1ELb1ELb1EEENS1_21CollectiveEpilogueFwdINS6_IJS8_SA_S9_EEENS6_IJNS7_ILi1EEESI_SI_EEESC_SE_Li128ELb1ELb1ELb1ELb0EEENS1_36VarlenDynamicPersistentTileSchedulerILi128ELi80ELi128ELi128ELb1ELb1ELb0ELb1ELb0ELb1EEEEEEEEEvNT_6ParamsE,"ax",@progbits
	.sectioninfo	@"SHI_REGISTERS=255"
	.align	128
.text._ZN7cutlass13device_kernelIN5flash19enable_sm80_to_sm89INS1_16FlashAttnFwdSm80INS1_25CollectiveMainloopFwdSm80ILi4ELi1ELb0EN4cute5tupleIJNS5_1CILi128EEENS7_ILi80EEENS7_ILi64EEEEEELi64ENS_6half_tEfNS_4arch4Sm80ELb0ELb1ELb0ELb1ELb1ELb1ELb1ELb1EEENS1_21CollectiveEpilogueFwdINS6_IJS8_SA_S9_EEENS6_IJNS7_ILi1EEESI_SI_EEESC_SE_Li128ELb1ELb1ELb1ELb0EEENS1_36VarlenDynamicPersistentTileSchedulerILi128ELi80ELi128ELi128ELb1ELb1ELb0ELb1ELb0ELb1EEEEEEEEEvNT_6ParamsE:
        .type           _ZN7cutlass13device_kernelIN5flash19enable_sm80_to_sm89INS1_16FlashAttnFwdSm80INS1_25CollectiveMainloopFwdSm80ILi4ELi1ELb0EN4cute5tupleIJNS5_1CILi128EEENS7_ILi80EEENS7_ILi64EEEEEELi64ENS_6half_tEfNS_4arch4Sm80ELb0ELb1ELb0ELb1ELb1ELb1ELb1ELb1EEENS1_21CollectiveEpilogueFwdINS6_IJS8_SA_S9_EEENS6_IJNS7_ILi1EEESI_SI_EEESC_SE_Li128ELb1ELb1ELb1ELb0EEENS1_36VarlenDynamicPersistentTileSchedulerILi128ELi80ELi128ELi128ELb1ELb1ELb0ELb1ELb0ELb1EEEEEEEEEvNT_6ParamsE,@function
        .size           _ZN7cutlass13device_kernelIN5flash19enable_sm80_to_sm89INS1_16FlashAttnFwdSm80INS1_25CollectiveMainloopFwdSm80ILi4ELi1ELb0EN4cute5tupleIJNS5_1CILi128EEENS7_ILi80EEENS7_ILi64EEEEEELi64ENS_6half_tEfNS_4arch4Sm80ELb0ELb1ELb0ELb1ELb1ELb1ELb1ELb1EEENS1_21CollectiveEpilogueFwdINS6_IJS8_SA_S9_EEENS6_IJNS7_ILi1EEESI_SI_EEESC_SE_Li128ELb1ELb1ELb1ELb0EEENS1_36VarlenDynamicPersistentTileSchedulerILi128ELi80ELi128ELi128ELb1ELb1ELb0ELb1ELb0ELb1EEEEEEEEEvNT_6ParamsE,(.L_x_3870 - _ZN7cutlass13device_kernelIN5flash19enable_sm80_to_sm89INS1_16FlashAttnFwdSm80INS1_25CollectiveMainloopFwdSm80ILi4ELi1ELb0EN4cute5tupleIJNS5_1CILi128EEENS7_ILi80EEENS7_ILi64EEEEEELi64ENS_6half_tEfNS_4arch4Sm80ELb0ELb1ELb0ELb1ELb1ELb1ELb1ELb1EEENS1_21CollectiveEpilogueFwdINS6_IJS8_SA_S9_EEENS6_IJNS7_ILi1EEESI_SI_EEESC_SE_Li128ELb1ELb1ELb1ELb0EEENS1_36VarlenDynamicPersistentTileSchedulerILi128ELi80ELi128ELi128ELb1ELb1ELb0ELb1ELb0ELb1EEEEEEEEEvNT_6ParamsE)
        .other          _ZN7cutlass13device_kernelIN5flash19enable_sm80_to_sm89INS1_16FlashAttnFwdSm80INS1_25CollectiveMainloopFwdSm80ILi4ELi1ELb0EN4cute5tupleIJNS5_1CILi128EEENS7_ILi80EEENS7_ILi64EEEEEELi64ENS_6half_tEfNS_4arch4Sm80ELb0ELb1ELb0ELb1ELb1ELb1ELb1ELb1EEENS1_21CollectiveEpilogueFwdINS6_IJS8_SA_S9_EEENS6_IJNS7_ILi1EEESI_SI_EEESC_SE_Li128ELb1ELb1ELb1ELb0EEENS1_36VarlenDynamicPersistentTileSchedulerILi128ELi80ELi128ELi128ELb1ELb1ELb0ELb1ELb0ELb1EEEEEEEEEvNT_6ParamsE,@"STO_CUDA_ENTRY STV_DEFAULT"
_ZN7cutlass13device_kernelIN5flash19enable_sm80_to_sm89INS1_16FlashAttnFwdSm80INS1_25CollectiveMainloopFwdSm80ILi4ELi1ELb0EN4cute5tupleIJNS5_1CILi128EEENS7_ILi80EEENS7_ILi64EEEEEELi64ENS_6half_tEfNS_4arch4Sm80ELb0ELb1ELb0ELb1ELb1ELb1ELb1ELb1EEENS1_21CollectiveEpilogueFwdINS6_IJS8_SA_S9_EEENS6_IJNS7_ILi1EEESI_SI_EEESC_SE_Li128ELb1ELb1ELb1ELb0EEENS1_36VarlenDynamicPersistentTileSchedulerILi128ELi80ELi128ELi128ELb1ELb1ELb0ELb1ELb0ELb1EEEEEEEEEvNT_6ParamsE:
        /* <DEDUP_REMOVED lines=54> */
.L_x_2809:
        /* <DEDUP_REMOVED lines=16> */
.L_x_3118:
        /* <DEDUP_REMOVED lines=16> */
.L_x_3119:
[----:B--2---:R-:W-:-:S05]  /*0560*/  IMAD R0, R0, c[0x0][0x538], RZ ;  /* 0x00014e0000007a24 */ /* 0x004fca00078e02ff */
[----:B------:R-:W-:-:S04]  /*0570*/  IADD3 R7, R0, R7, RZ ;  /* 0x0000000700077210 */ /* 0x000fc80007ffe0ff */
[----:B------:R-:W-:-:S13]  /*0580*/  ISETP.GT.AND P0, PT, R7, UR4, PT ;  /* 0x0000000407007c0c */ /* 0x000fda000bf04270 */
[----:B-1----:R-:W-:Y:S05]  /*0590*/  @!P0 BRA `(.L_x_2809) ;  /* 0xfffffdc000008947 */ /* 0x002fea000383ffff */
.L_x_2805:
[----:B------:R-:W-:-:S05]  /*05a0*/  IADD3 R10, -R0, R7, RZ ;  /* 0x00000007000a7210 */ /* 0x000fca0007ffe1ff */
[----:B------:R-:W-:-:S05]  /*05b0*/  IMAD R0, R4, c[0x0][0x538], R10 ;  /* 0x00014e0004007a24 */ /* 0x000fca00078e020a */
[----:B------:R-:W-:Y:S01]  /*05c0*/  ISETP.GT.AND P0, PT, R0, UR4, PT ;  /* 0x0000000400007c0c */ /* 0x000fe2000bf04270 */
[----:B------:R-:W-:-:S12]  /*05d0*/  BRA.DIV ~URZ, `(.L_x_2810) ;  /* 0x00025d227f007947 */ /* 0x000fd8000b800000 */
[----:B------:R-:W-:-:S04]  /*05e0*/  VOTE.ANY R7, PT, !P0 ;  /* 0x0000000000077806 */ /* 0x000fc800040e0100 */
.L_x_3120:
[----:B------:R-:W1:Y:S02]  /*05f0*/  POPC R0, R7 ;  /* 0x0000000700007309 */ /* 0x000e640000000000 */
[----:B-1----:R-:W-:-:S05]  /*0600*/  IADD3 R2, R0, R6, RZ ;  /* 0x0000000600027210 */ /* 0x002fca0007ffe0ff */
[----:B------:R1:W-:Y:S01]  /*0610*/  STL [R1+0x5c], R2 ;  /* 0x00005c0201007387 */ /* 0x0003e20000100800 */
[----:B------:R-:W-:Y:S05]  /*0620*/  BRA.DIV ~URZ, `(.L_x_2811) ;  /* 0x00025d227f007947 */ /* 0x000fea000b800000 */
[----:B------:R2:W3:Y:S01]  /*0630*/  SHFL.IDX PT, R12, R9, R0, 0x1f ;  /* 0x00001f00090c7589 */ /* 0x0004e200000e0000 */
[----:B------:R-:W-:-:S03]  /*0640*/  MOV R5, RZ ;  /* 0x000000ff00057202 */ /* 0x000fc60000000f00 */
[----:B------:R2:W4:Y:S04]  /*0650*/  SHFL.IDX PT, R9, R8, R0, 0x1f ;  /* 0x00001f0008097589 */ /* 0x00052800000e0000 */
.L_x_3121:
[----:B------:R-:W-:Y:S01]  /*0660*/  ISETP.NE.AND P0, PT, R7, RZ, PT ;  /* 0x000000ff0700720c */ /* 0x000fe20003f05270 */
[----:B------:R-:W-:-:S12]  /*0670*/  BSSY B0, `(.L_x_2812) ;  /* 0x0000005000007945 */ /* 0x000fd80003800000 */
[----:B------:R-:W-:Y:S05]  /*0680*/  @!P0 BRA `(.L_x_2813) ;  /* 0x0000003000008947 */ /* 0x000fea0003800000 */
[----:B--2---:R-:W-:Y:S01]  /*0690*/  IADD3 R0, R0, -0x1, RZ ;  /* 0xffffffff00007810 */ /* 0x004fe20007ffe0ff */
[----:B------:R-:W-:Y:S05]  /*06a0*/  BRA.DIV ~URZ, `(.L_x_2814) ;  /* 0x00025d827f007947 */ /* 0x000fea000b800000 */
[----:B------:R2:W1:Y:S02]  /*06b0*/  SHFL.IDX PT, R5, R4, R0, 0x1f ;  /* 0x00001f0004057589 */ /* 0x00046400000e0000 */
.L_x_2813:
[----:B------:R-:W-:Y:S05]  /*06c0*/  BSYNC B0 ;  /* 0x0000000000007941 */ /* 0x000fea0003800000 */
.L_x_2812:
        /* <DEDUP_REMOVED lines=69> */
.L_x_2816:
        /* <DEDUP_REMOVED lines=70> */
.L_x_2817:
[----:B------:R-:W-:Y:S05]  /*0f80*/  BSYNC B0 ;  /* 0x0000000000007941 */ /* 0x000fea0003800000 */
.L_x_2815:
[----:B------:R-:W-:-:S04]  /*0f90*/  LOP3.LUT R0, RZ, R0, RZ, 0x33, !PT ;  /* 0x00000000ff007212 */ /* 0x000fc800078e33ff */
[----:B------:R-:W-:-:S05]  /*0fa0*/  IADD3 R0, R0, R12, RZ ;  /* 0x0000000c00007210 */ /* 0x000fca0007ffe0ff */
[----:B------:R2:W-:Y:S01]  /*0fb0*/  STL [R1+0x54], R0 ;  /* 0x0000540001007387 */ /* 0x0005e20000100800 */
[----:B------:R-:W-:Y:S05]  /*0fc0*/  BRA `(.L_x_2818) ;  /* 0x0000006000007947 */ /* 0x000fea0003800000 */
.L_x_2806:
[----:B------:R-:W-:Y:S01]  /*0fd0*/  MOV R0, UR4 ;  /* 0x0000000400007c02 */ /* 0x000fe20008000f00 */
[----:B------:R-:W-:Y:S04]  /*0fe0*/  STL [R1+0x54], RZ ;  /* 0x000054ff01007387 */ /* 0x000fe80000100800 */
[----:B------:R-:W-:Y:S04]  /*0ff0*/  STL [R1+0x58], RZ ;  /* 0x000058ff01007387 */ /* 0x000fe80000100800 */
[----:B------:R1:W-:Y:S02]  /*1000*/  STL [R1+0x50], R0 ;  /* 0x0000500001007387 */ /* 0x0003e40000100800 */
[----:B-1----:R-:W-:-:S05]  /*1010*/  MOV R0, c[0x0][0x53c] ;  /* 0x00014f0000007a02 */ /* 0x002fca0000000f00 */
[----:B------:R1:W-:Y:S02]  /*1020*/  STL [R1+0x5c], R0 ;  /* 0x00005c0001007387 */ /* 0x0003e40000100800 */
.L_x_2818:
        /* <DEDUP_REMOVED lines=8> */
.L_x_2804:
        /* <DEDUP_REMOVED lines=92> */
[----:B------:R-:W-:Y:S01]  /*1670*/  IADD3 R25, R130, 0x20, RZ ;  /* 0x0000002082197810 */ /* 0x000fe20007ffe0ff */
        /* <DEDUP_REMOVED lines=23> */
[----:B------:R-:W-:Y:S02]  /*17f0*/  LEA.HI R3, R9, R24, RZ, 0x3 ;  /* 0x0000001809037211 */ /* 0x000fe400078f18ff */
[----:B------:R-:W-:-:S02]  /*1800*/  IADD3 R228, R88, 0x20, RZ ;  /* 0x0000002058e47810 */ /* 0x000fc40007ffe0ff */
[----:B------:R-:W-:Y:S01]  /*1810*/  LOP3.LUT R9, R10, 0x7ffffffc, RZ, 0xc0, !PT ;  /* 0x7ffffffc0a097812 */ /* 0x000fe200078ec0ff */
[----:B------:R-:W-:Y:S01]  /*1820*/  IMAD.SHL.U32 R3, R3, 0x40, RZ ;  /* 0x0000004003037824 */ /* 0x000fe200078e00ff */
[--C-:B------:R-:W-:Y:S01]  /*1830*/  LOP3.LUT R12, R11, 0x38, R88.reuse, 0xf8, !PT ;  /* 0x000000380b0c7812 */ /* 0x100fe200078ef858 */
[----:B-1----:R-:W-:Y:S01]  /*1840*/  IMAD.SHL.U32 R0, R24, 0x40, RZ ;  /* 0x0000004018007824 */ /* 0x002fe200078e00ff */
[----:B------:R-:W-:Y:S01]  /*1850*/  SHF.R.S32.HI R24, RZ, 0x1f, R95 ;  /* 0x0000001fff187819 */ /* 0x000fe2000001145f */
[----:B------:R-:W-:Y:S01]  /*1860*/  IMAD.IADD R9, R19, 0x1, -R9 ;  /* 0x0000000113097824 */ /* 0x000fe200078e0a09 */
[----:B------:R-:W-:Y:S02]  /*1870*/  SHF.R.U32.HI R13, RZ, 0x3, R11 ;  /* 0x00000003ff0d7819 */ /* 0x000fe4000001160b */
[----:B------:R-:W-:Y:S01]  /*1880*/  LOP3.LUT R8, R0, 0x1c0, RZ, 0xc0, !PT ;  /* 0x000001c000087812 */ /* 0x000fe200078ec0ff */
[----:B------:R1:W-:Y:S01]  /*1890*/  STL [R1+0x90], R24 ;  /* 0x0000901801007387 */ /* 0x0003e20000100800 */
[----:B------:R-:W-:Y:S01]  /*18a0*/  LOP3.LUT R11, R23, 0x38, R88, 0xf8, !PT ;  /* 0x00000038170b7812 */ /* 0x000fe200078ef858 */
[----:B------:R-:W-:Y:S01]  /*18b0*/  IMAD.SHL.U32 R19, R9, 0x2, RZ ;  /* 0x0000000209137824 */ /* 0x000fe200078e00ff */
[----:B------:R-:W-:Y:S01]  /*18c0*/  SHF.R.U32.HI R25, RZ, 0x3, R23 ;  /* 0x00000003ff197819 */ /* 0x000fe20000011617 */
[----:B------:R-:W-:Y:S01]  /*18d0*/  IMAD.IADD R9, R26, 0x1, R14 ;  /* 0x000000011a097824 */ /* 0x000fe200078e020e */
[----:B------:R-:W-:-:S02]  /*18e0*/  LOP3.LUT R10, R8, 0x38, R88, 0xf8, !PT ;  /* 0x00000038080a7812 */ /* 0x000fc400078ef858 */
[----:B------:R-:W-:Y:S02]  /*18f0*/  SHF.R.U32.HI R23, RZ, 0x3, R8 ;  /* 0x00000003ff177819 */ /* 0x000fe40000011608 */
[----:B------:R-:W-:Y:S02]  /*1900*/  SHF.R.S32.HI R8, RZ, 0x1f, R228 ;  /* 0x0000001fff087819 */ /* 0x000fe400000114e4 */
[----:B------:R-:W-:Y:S02]  /*1910*/  LOP3.LUT R7, R7, 0xfffffe00, RZ, 0xc0, !PT ;  /* 0xfffffe0007077812 */ /* 0x000fe400078ec0ff */
[----:B------:R-:W-:Y:S01]  /*1920*/  LOP3.LUT R3, R3, 0xfffffe00, RZ, 0xc0, !PT ;  /* 0xfffffe0003037812 */ /* 0x000fe200078ec0ff */
[----:B------:R2:W-:Y:S01]  /*1930*/  STL [R1+0x10], R8 ;  /* 0x0000100801007387 */ /* 0x0005e20000100800 */
[----:B------:R-:W-:Y:S02]  /*1940*/  LOP3.LUT R13, R7, R12, R13, 0xf6, !PT ;  /* 0x0000000c070d7212 */ /* 0x000fe400078ef60d */
[----:B------:R-:W-:Y:S01]  /*1950*/  LEA R192, R2, 0x2900, 0x1 ;  /* 0x0000290002c07811 */ /* 0x000fe200078e08ff */
[----:B------:R3:W-:Y:S01]  /*1960*/  STL [R1+0x6c], R7 ;  /* 0x00006c0701007387 */ /* 0x0007e20000100800 */
[----:B------:R-:W-:-:S02]  /*1970*/  LEA R14, R13, 0x5100, 0x1 ;  /* 0x000051000d0e7811 */ /* 0x000fc400078e08ff */
[C---:B------:R-:W-:Y:S02]  /*1980*/  SEL R2, R17.reuse, 0xffffffe0, !P5 ;  /* 0xffffffe011027807 */ /* 0x040fe40006800000 */
[----:B------:R-:W-:Y:S02]  /*1990*/  SEL R0, R16, 0xffffffc0, !P2 ;  /* 0xffffffc010007807 */ /* 0x000fe40005000000 */
[----:B-1----:R-:W-:Y:S02]  /*19a0*/  LOP3.LUT R24, R6, 0xfffffe00, RZ, 0xc0, !PT ;  /* 0xfffffe0006187812 */ /* 0x002fe400078ec0ff */
[----:B------:R-:W-:Y:S01]  /*19b0*/  SEL R6, R17, 0xffffffe0, !P0 ;  /* 0xffffffe011067807 */ /* 0x000fe20004000000 */
[----:B------:R-:W-:Y:S01]  /*19c0*/  IMAD.IADD R198, R192, 0x1, R0 ;  /* 0x00000001c0c67824 */ /* 0x000fe200078e0200 */
[----:B------:R-:W-:Y:S01]  /*19d0*/  LOP3.LUT R12, R24, R11, R25, 0xf6, !PT ;  /* 0x0000000b180c7212 */ /* 0x000fe200078ef619 */
[----:B------:R-:W-:Y:S01]  /*19e0*/  STL [R1+0x68], R24 ;  /* 0x0000681801007387 */ /* 0x000fe20000100800 */
[----:B------:R-:W-:-:S02]  /*19f0*/  LOP3.LUT R11, R3, R10, R23, 0xf6, !PT ;  /* 0x0000000a030b7212 */ /* 0x000fc400078ef617 */
[----:B------:R-:W-:Y:S01]  /*1a00*/  LEA R13, R12, 0x5100, 0x1 ;  /* 0x000051000c0d7811 */ /* 0x000fe200078e08ff */
[----:B------:R1:W-:Y:S01]  /*1a10*/  STL [R1+0xec], R3 ;  /* 0x0000ec0301007387 */ /* 0x0003e20000100800 */
[----:B------:R-:W-:Y:S02]  /*1a20*/  LOP3.LUT R10, R22, 0x38, R88, 0xf8, !PT ;  /* 0x00000038160a7812 */ /* 0x000fe400078ef858 */
[----:B------:R-:W-:Y:S01]  /*1a30*/  LEA R12, R11, 0x5100, 0x1 ;  /* 0x000051000b0c7811 */ /* 0x000fe200078e08ff */
[----:B------:R4:W-:Y:S01]  /*1a40*/  STL [R1+0x4c], R9 ;  /* 0x00004c0901007387 */ /* 0x0009e20000100800 */
[----:B------:R-:W-:Y:S02]  /*1a50*/  SHF.R.S32.HI R11, RZ, 0x1f, R19 ;  /* 0x0000001fff0b7819 */ /* 0x000fe40000011413 */
[----:B--2---:R-:W-:Y:S01]  /*1a60*/  SEL R8, R16, 0xffffffc0, !P6 ;  /* 0xffffffc010087807 */ /* 0x004fe20007000000 */
[----:B------:R-:W-:Y:S01]  /*1a70*/  STL [R1+0x4], R19 ;  /* 0x0000041301007387 */ /* 0x000fe20000100800 */
[----:B---3--:R-:W-:-:S02]  /*1a80*/  SEL R7, R18, 0x10, !P1 ;  /* 0x0000001012077807 */ /* 0x008fc40004800000 */
[C---:B------:R-:W-:Y:S01]  /*1a90*/  IADD3 R18, R19.reuse, 0x8, RZ ;  /* 0x0000000813127810 */ /* 0x040fe20007ffe0ff */
[----:B------:R2:W-:Y:S01]  /*1aa0*/  STL [R1+0xe4], R14 ;  /* 0x0000e40e01007387 */ /* 0x0005e20000100800 */
[----:B------:R-:W-:Y:S02]  /*1ab0*/  IADD3 R17, R19, 0x10, RZ ;  /* 0x0000001013117810 */ /* 0x000fe40007ffe0ff */
[----:B------:R-:W-:Y:S01]  /*1ac0*/  LOP3.LUT R10, R20, R10, R21, 0xf6, !PT ;  /* 0x0000000a140a7212 */ /* 0x000fe200078ef615 */
[----:B------:R3:W-:Y:S01]  /*1ad0*/  STL [R1+0xe0], R13 ;  /* 0x0000e00d01007387 */ /* 0x0007e20000100800 */
[----:B------:R-:W-:Y:S02]  /*1ae0*/  IADD3 R203, R192, 0x20, RZ ;  /* 0x00000020c0cb7810 */ /* 0x000fe40007ffe0ff */
[----:B------:R-:W-:Y:S01]  /*1af0*/  LEA R10, R10, 0x5100, 0x1 ;  /* 0x000051000a0a7811 */ /* 0x000fe200078e08ff */
[----:B------:R5:W-:Y:S01]  /*1b00*/  STL [R1+0xdc], R12 ;  /* 0x0000dc0c01007387 */ /* 0x000be20000100800 */
[----:B------:R-:W-:-:S02]  /*1b10*/  @P3 IADD3 R203, R192, -0x20, RZ ;  /* 0xffffffe0c0cb3810 */ /* 0x000fc40007ffe0ff */
[----:B------:R-:W-:Y:S01]  /*1b20*/  LEA R199, R4, 0x5100, 0x1 ;  /* 0x0000510004c77811 */ /* 0x000fe200078e08ff */
[----:B------:R5:W-:Y:S01]  /*1b30*/  STL [R1+0xcc], R11 ;  /* 0x0000cc0b01007387 */ /* 0x000be20000100800 */
[----:B-1----:R-:W-:Y:S01]  /*1b40*/  LOP3.LUT R3, R22, 0x18, R88, 0xf8, !PT ;  /* 0x0000001816037812 */ /* 0x002fe200078ef858 */
[----:B------:R-:W-:Y:S01]  /*1b50*/  IMAD.IADD R195, R0, 0x1, R203 ;  /* 0x0000000100c37824 */ /* 0x000fe200078e02cb */
[----:B------:R-:W-:Y:S01]  /*1b60*/  LEA R193, R5, 0x100, 0x1 ;  /* 0x0000010005c17811 */ /* 0x000fe200078e08ff */
[----:B------:R1:W-:Y:S01]  /*1b70*/  STL [R1+0x88], R18 ;  /* 0x0000881201007387 */ /* 0x0003e20000100800 */
[----:B----4-:R-:W-:Y:S01]  /*1b80*/  LOP3.LUT R9, R20, R3, R21, 0xf6, !PT ;  /* 0x0000000314097212 */ /* 0x010fe200078ef615 */
[----:B------:R-:W-:Y:S01]  /*1b90*/  IMAD.IADD R202, R199, 0x1, R2 ;  /* 0x00000001c7ca7824 */ /* 0x000fe200078e0202 */
[----:B------:R-:W-:Y:S01]  /*1ba0*/  SEL R3, R16, 0xffffffc0, !P4 ;  /* 0xffffffc010037807 */ /* 0x000fe20006000000 */
[----:B------:R4:W-:Y:S01]  /*1bb0*/  STL [R1+0x84], R17 ;  /* 0x0000841101007387 */ /* 0x0009e20000100800 */
[----:B------:R-:W-:Y:S01]  /*1bc0*/  IADD3 R16, R19, 0x18, RZ ;  /* 0x0000001813107810 */ /* 0x000fe20007ffe0ff */
[C---:B------:R-:W-:Y:S01]  /*1bd0*/  IMAD.IADD R197, R2.reuse, 0x1, R193 ;  /* 0x0000000102c57824 */ /* 0x040fe200078e02c1 */
[----:B------:R-:W-:Y:S01]  /*1be0*/  LEA R9, R9, 0x100, 0x1 ;  /* 0x0000010009097811 */ /* 0x000fe200078e08ff */
[----:B------:R-:W-:Y:S01]  /*1bf0*/  IMAD.IADD R200, R199, 0x1, R3 ;  /* 0x00000001c7c87824 */ /* 0x000fe200078e0203 */
[----:B--2---:R-:W-:Y:S01]  /*1c00*/  IADD3 R14, R19, 0x20, RZ ;  /* 0x00000020130e7810 */ /* 0x004fe20007ffe0ff */
[----:B------:R-:W-:Y:S01]  /*1c10*/  STL [R1+0x80], R16 ;  /* 0x0000801001007387 */ /* 0x000fe20000100800 */
[----:B------:R-:W-:Y:S01]  /*1c20*/  IMAD.IADD R194, R3, 0x1, R193 ;  /* 0x0000000103c27824 */ /* 0x000fe200078e02c1 */
[----:B------:R-:W-:Y:S01]  /*1c30*/  SHF.R.S32.HI R249, RZ, 0x1f, R248 ;  /* 0x0000001ffff97819 */ /* 0x000fe200000114f8 */
[C---:B------:R-:W-:Y:S01]  /*1c40*/  IMAD.IADD R201, R2.reuse, 0x1, R200 ;  /* 0x0000000102c97824 */ /* 0x040fe200078e02c8 */
[C---:B---3--:R-:W-:Y:S01]  /*1c50*/  IADD3 R13, R19.reuse, 0x28, RZ ;  /* 0x00000028130d7810 */ /* 0x048fe20007ffe0ff */
[----:B------:R2:W-:Y:S01]  /*1c60*/  STL [R1+0x7c], R14 ;  /* 0x00007c0e01007387 */ /* 0x0005e20000100800 */
[----:B------:R-:W-:Y:S01]  /*1c70*/  SHF.R.S32.HI R89, RZ, 0x1f, R88 ;  /* 0x0000001fff597819 */ /* 0x000fe20000011458 */
[----:B------:R-:W-:Y:S01]  /*1c80*/  IMAD.IADD R196, R2, 0x1, R194 ;  /* 0x0000000102c47824 */ /* 0x000fe200078e02c2 */
[----:B-----5:R-:W-:Y:S01]  /*1c90*/  IADD3 R12, R19, 0x38, RZ ;  /* 0x00000038130c7810 */ /* 0x020fe20007ffe0ff */
[----:B------:R3:W-:Y:S01]  /*1ca0*/  STL [R1+0x78], R13 ;  /* 0x0000780d01007387 */ /* 0x0007e20000100800 */
[----:B------:R-:W-:-:S02]  /*1cb0*/  SHF.R.S32.HI R129, RZ, 0x1f, R128 ;  /* 0x0000001fff817819 */ /* 0x000fc40000011480 */
[----:B------:R-:W-:Y:S02]  /*1cc0*/  IADD3 R11, R19, 0x30, RZ ;  /* 0x00000030130b7810 */ /* 0x000fe40007ffe0ff */
[C---:B------:R-:W-:Y:S02]  /*1cd0*/  IADD3 R207, R203.reuse, 0x800, RZ ;  /* 0x00000800cbcf7810 */ /* 0x040fe40007ffe0ff */
[----:B-1----:R-:W-:Y:S01]  /*1ce0*/  SHF.R.S32.HI R18, RZ, 0x1f, R18 ;  /* 0x0000001fff127819 */ /* 0x002fe20000011412 */
[----:B------:R-:W-:Y:S01]  /*1cf0*/  STL [R1+0x74], R11 ;  /* 0x0000740b01007387 */ /* 0x000fe20000100800 */
[C---:B------:R-:W-:Y:S02]  /*1d00*/  IADD3 R206, R203.reuse, 0x1000, RZ ;  /* 0x00001000cbce7810 */ /* 0x040fe40007ffe0ff */
[----:B----4-:R-:W-:Y:S01]  /*1d10*/  SHF.R.S32.HI R17, RZ, 0x1f, R17 ;  /* 0x0000001fff117819 */ /* 0x010fe20000011411 */
[----:B------:R1:W-:Y:S01]  /*1d20*/  STL [R1+0xd8], R10 ;  /* 0x0000d80a01007387 */ /* 0x0003e20000100800 */
[----:B------:R-:W-:-:S02]  /*1d30*/  IADD3 R205, R203, 0x1800, RZ ;  /* 0x00001800cbcd7810 */ /* 0x000fc40007ffe0ff */
[----:B------:R-:W-:Y:S01]  /*1d40*/  IADD3 R204, R203, 0x2000, RZ ;  /* 0x00002000cbcc7810 */ /* 0x000fe20007ffe0ff */
[----:B------:R-:W-:Y:S04]  /*1d50*/  STL [R1+0x70], R12 ;  /* 0x0000700c01007387 */ /* 0x000fe80000100800 */
[----:B------:R4:W-:Y:S01]  /*1d60*/  STL [R1+0x8], R9 ;  /* 0x0000080901007387 */ /* 0x0009e20000100800 */
[----:B--2---:R-:W-:-:S03]  /*1d70*/  SHF.R.S32.HI R14, RZ, 0x1f, R14 ;  /* 0x0000001fff0e7819 */ /* 0x004fc6000001140e */
[----:B------:R-:W-:Y:S01]  /*1d80*/  STL [R1+0xc8], R18 ;  /* 0x0000c81201007387 */ /* 0x000fe20000100800 */
[----:B---3--:R-:W-:-:S03]  /*1d90*/  SHF.R.S32.HI R13, RZ, 0x1f, R13 ;  /* 0x0000001fff0d7819 */ /* 0x008fc6000001140d */
[----:B------:R-:W-:Y:S01]  /*1da0*/  STL [R1+0xc4], R17 ;  /* 0x0000c41101007387 */ /* 0x000fe20000100800 */
[----:B-1----:R-:W-:-:S05]  /*1db0*/  SHF.R.S32.HI R10, RZ, 0x1f, R16 ;  /* 0x0000001fff0a7819 */ /* 0x002fca0000011410 */
[----:B------:R1:W-:Y:S01]  /*1dc0*/  STL [R1+0xc0], R10 ;  /* 0x0000c00a01007387 */ /* 0x0003e20000100800 */
[----:B----4-:R-:W-:-:S03]  /*1dd0*/  IMAD.IADD R9, R9, 0x1, R8 ;  /* 0x0000000109097824 */ /* 0x010fc600078e0208 */
[----:B------:R-:W-:Y:S04]  /*1de0*/  STL [R1+0xbc], R14 ;  /* 0x0000bc0e01007387 */ /* 0x000fe80000100800 */
[----:B------:R-:W-:Y:S01]  /*1df0*/  STL [R1+0xb8], R13 ;  /* 0x0000b80d01007387 */ /* 0x000fe20000100800 */
[----:B-1----:R-:W-:Y:S02]  /*1e00*/  SHF.R.S32.HI R10, RZ, 0x1f, R11 ;  /* 0x0000001fff0a7819 */ /* 0x002fe4000001140b */
[----:B------:R-:W-:-:S03]  /*1e10*/  LEA R11, R15, 0x80, 0x1 ;  /* 0x000000800f0b7811 */ /* 0x000fc600078e08ff */
[----:B------:R1:W-:Y:S02]  /*1e20*/  STL [R1+0xb4], R10 ;  /* 0x0000b40a01007387 */ /* 0x0003e40000100800 */
[----:B------:R-:W-:Y:S01]  /*1e30*/  IMAD.IADD R0, R11, 0x1, R6 ;  /* 0x000000010b007824 */ /* 0x000fe200078e0206 */
[----:B-1----:R-:W-:-:S05]  /*1e40*/  SHF.R.S32.HI R10, RZ, 0x1f, R12 ;  /* 0x0000001fff0a7819 */ /* 0x002fca000001140c */
[----:B------:R1:W-:Y:S04]  /*1e50*/  STL [R1+0xb0], R10 ;  /* 0x0000b00a01007387 */ /* 0x0003e80000100800 */
[----:B------:R-:W-:Y:S04]  /*1e60*/  STL [R1+0x94], R11 ;  /* 0x0000940b01007387 */ /* 0x000fe80000100800 */
[----:B------:R2:W-:Y:S01]  /*1e70*/  STL [R1+0xc], R9 ;  /* 0x00000c0901007387 */ /* 0x0005e20000100800 */
[----:B-1----:R-:W-:-:S04]  /*1e80*/  IMAD.IADD R10, R11, 0x1, R8 ;  /* 0x000000010b0a7824 */ /* 0x002fc800078e0208 */
[----:B------:R-:W-:Y:S01]  /*1e90*/  IMAD.IADD R4, R6, 0x1, R10 ;  /* 0x0000000106047824 */ /* 0x000fe200078e020a */
[----:B------:R-:W-:Y:S01]  /*1ea0*/  STL [R1+0x98], R10 ;  /* 0x0000980a01007387 */ /* 0x000fe20000100800 */
[----:B--2---:R-:W-:-:S03]  /*1eb0*/  IMAD.IADD R9, R11, 0x1, R7 ;  /* 0x000000010b097824 */ /* 0x004fc600078e0207 */
[----:B------:R1:W-:Y:S01]  /*1ec0*/  STL [R1+0xac], R0 ;  /* 0x0000ac0001007387 */ /* 0x0003e20000100800 */
[----:B------:R-:W-:Y:S02]  /*1ed0*/  IMAD.IADD R3, R7, 0x1, R4 ;  /* 0x0000000107037824 */ /* 0x000fe400078e0204 */
[----:B------:R-:W-:Y:S01]  /*1ee0*/  IMAD.IADD R5, R9, 0x1, R6 ;  /* 0x0000000109057824 */ /* 0x000fe200078e0206 */
[----:B------:R-:W-:Y:S01]  /*1ef0*/  STL [R1+0xa4], R9 ;  /* 0x0000a40901007387 */ /* 0x000fe20000100800 */
[----:B-1----:R-:W-:-:S05]  /*1f00*/  IMAD.IADD R0, R7, 0x1, R10 ;  /* 0x0000000107007824 */ /* 0x002fca00078e020a */
[----:B------:R1:W-:Y:S04]  /*1f10*/  STL [R1+0xa0], R0 ;  /* 0x0000a00001007387 */ /* 0x0003e80000100800 */
[----:B------:R2:W-:Y:S04]  /*1f20*/  STL [R1+0xa8], R5 ;  /* 0x0000a80501007387 */ /* 0x0005e80000100800 */
[----:B------:R2:W-:Y:S04]  /*1f30*/  STL [R1+0x9c], R4 ;  /* 0x00009c0401007387 */ /* 0x0005e80000100800 */
[----:B------:R2:W-:Y:S01]  /*1f40*/  STL [R1+0xd4], R3 ;  /* 0x0000d40301007387 */ /* 0x0005e20000100800 */
[----:B-1----:R-:W-:-:S05]  /*1f50*/  IMAD.IADD R0, R6, 0x1, R0 ;  /* 0x0000000106007824 */ /* 0x002fca00078e0200 */
[----:B------:R2:W-:Y:S02]  /*1f60*/  STL [R1+0xd0], R0 ;  /* 0x0000d00001007387 */ /* 0x0005e40000100800 */
.L_x_3117:
        /* <DEDUP_REMOVED lines=33> */
.L_x_2819:
[----:B------:R-:W-:-:S04]  /*2180*/  ISETP.NE.U32.AND P0, PT, RZ, c[0x0][0x368], PT ;  /* 0x0000da00ff007a0c */ /* 0x000fc80003f05070 */
[----:B------:R-:W-:-:S13]  /*2190*/  ISETP.NE.AND.EX P0, PT, RZ, c[0x0][0x36c], PT, P0 ;  /* 0x0000db00ff007a0c */ /* 0x000fda0003f05300 */
[----:B------:R-:W-:Y:S05]  /*21a0*/  @!P0 BRA `(.L_x_2820) ;  /* 0x0000003000008947 */ /* 0x000fea0003800000 */
[----:B-1----:R-:W-:-:S05]  /*21b0*/  IMAD.WIDE R4, R25, R146, c[0x0][0x368] ;  /* 0x0000da0019047625 */ /* 0x002fca00078e0292 */
[----:B------:R1:W5:Y:S01]  /*21c0*/  LDG.E R13, [R4.64] ;  /* 0x00000008040d7981 */ /* 0x000362000c1e1900 */
[----:B------:R-:W-:Y:S05]  /*21d0*/  BRA `(.L_x_2821) ;  /* 0x0000005000007947 */ /* 0x000fea0003800000 */
.L_x_2820:
[----:B------:R-:W-:Y:S01]  /*21e0*/  MOV R13, UR6 ;  /* 0x00000006000d7c02 */ /* 0x000fe20008000f00 */
[----:B------:R-:W-:Y:S05]  /*21f0*/  @!P3 BRA `(.L_x_2821) ;  /* 0x000000300000b947 */ /* 0x000fea0003800000 */
[----:B-1----:R-:W2:Y:S04]  /*2200*/  LDG.E R6, [R4.64] ;  /* 0x0000000804067981 */ /* 0x002ea8000c1e1900 */
[----:B------:R-:W2:Y:S02]  /*2210*/  LDG.E R0, [R4.64+0x4] ;  /* 0x0000040804007981 */ /* 0x000ea4000c1e1900 */
[----:B--2---:R-:W-:Y:S02]  /*2220*/  IADD3 R13, -R6, R0, RZ ;  /* 0x00000000060d7210 */ /* 0x004fe40007ffe1ff */
.L_x_2821:
[----:B-1----:R1:W2:Y:S04]  /*2230*/  @P5 LDG.E R4, [R2.64] ;  /* 0x0000000802045981 */ /* 0x0022a8000c1e1900 */
[----:B------:R1:W2:Y:S04]  /*2240*/  @P5 LDG.E R0, [R2.64+0x4] ;  /* 0x0000040802005981 */ /* 0x0002a8000c1e1900 */
[----:B------:R-:W3:Y:S01]  /*2250*/  LDL.LU R5, [R1+0x54] ;  /* 0x0000540001057983 */ /* 0x000ee20000300800 */
[----:B------:R-:W-:-:S04]  /*2260*/  ISETP.NE.U32.AND P0, PT, RZ, c[0x0][0x378], PT ;  /* 0x0000de00ff007a0c */ /* 0x000fc80003f05070 */
[----:B------:R-:W-:Y:S01]  /*2270*/  ISETP.NE.AND.EX P0, PT, RZ, c[0x0][0x37c], PT, P0 ;  /* 0x0000df00ff007a0c */ /* 0x000fe20003f05300 */
[----:B-----5:R-:W-:Y:S02]  /*2280*/  IMAD.MOV.U32 R125, RZ, RZ, R13 ;  /* 0x000000ffff7d7224 */ /* 0x020fe400078e000d */
[----:B------:R-:W-:Y:S02]  /*2290*/  IMAD.MOV.U32 R6, RZ, RZ, c[0x0][0x2c4] ;  /* 0x0000b100ff067624 */ /* 0x000fe400078e00ff */
[----:B------:R-:W-:-:S03]  /*22a0*/  IMAD.IADD R12, R13, 0x1, -R12 ;  /* 0x000000010d0c7824 */ /* 0x000fc600078e0a0c */
[----:B------:R-:W-:-:S05]  /*22b0*/  ISETP.NE.AND P2, PT, R6, 0x1, PT ;  /* 0x000000010600780c */ /* 0x000fca0003f45270 */
[----:B-1----:R-:W-:-:S05]  /*22c0*/  @P0 IMAD.WIDE R2, R25, R146, c[0x0][0x378] ;  /* 0x0000de0019020625 */ /* 0x002fca00078e0292 */
[----:B------:R1:W5:Y:S01]  /*22d0*/  @P0 LDG.E R125, [R2.64] ;  /* 0x00000008027d0981 */ /* 0x000362000c1e1900 */
[----:B------:R-:W-:Y:S01]  /*22e0*/  IMAD.MOV.U32 R6, RZ, RZ, c[0x0][0x32c] ;  /* 0x0000cb00ff067624 */ /* 0x000fe200078e00ff */
[----:B------:R-:W-:-:S04]  /*22f0*/  LOP3.LUT R209, R209, 0xffffffef, RZ, 0xc0, !PT ;  /* 0xffffffefd1d17812 */ /* 0x000fc800078ec0ff */
[----:B------:R-:W-:Y:S01]  /*2300*/  ISETP.GE.AND P1, PT, R6, 0x1, PT ;  /* 0x000000010600780c */ /* 0x000fe20003f26270 */
[----:B-1----:R-:W-:Y:S01]  /*2310*/  IMAD.MOV.U32 R2, RZ, RZ, c[0x0][0x228] ;  /* 0x00008a00ff027624 */ /* 0x002fe200078e00ff */
[----:B------:R-:W-:-:S04]  /*2320*/  @P2 LOP3.LUT R209, R209, 0x10, RZ, 0xfc, !PT ;  /* 0x00000010d1d12812 */ /* 0x000fc800078efcff */
[----:B------:R-:W-:-:S07]  /*2330*/  LOP3.LUT R209, R209, 0xfffffffb, RZ, 0xc0, !PT ;  /* 0xfffffffbd1d17812 */ /* 0x000fce00078ec0ff */
[----:B------:R-:W-:Y:S01]  /*2340*/  @P1 LOP3.LUT R209, R209, 0x4, RZ, 0xfc, !PT ;  /* 0x00000004d1d11812 */ /* 0x000fe200078efcff */
[----:B--2---:R-:W-:Y:S02]  /*2350*/  @P5 IMAD.IADD R2, R0, 0x1, -R4 ;  /* 0x0000000100025824 */ /* 0x004fe400078e0a04 */
[----:B---3--:R-:W-:Y:S02]  /*2360*/  IMAD.SHL.U32 R8, R5, 0x80, RZ ;  /* 0x0000008005087824 */ /* 0x008fe400078e00ff */
[----:B------:R-:W-:-:S03]  /*2370*/  IMAD.IADD R7, R12, 0x1, R2 ;  /* 0x000000010c077824 */ /* 0x000fc600078e0202 */
[----:B------:R1:W-:Y:S01]  /*2380*/  STL [R1+0x44], R8 ;  /* 0x0000440801007387 */ /* 0x0003e20000100800 */
[----:B------:R-:W-:-:S03]  /*2390*/  IADD3 R0, R8, 0x7f, RZ ;  /* 0x0000007f08007810 */ /* 0x000fc60007ffe0ff */
[----:B------:R1:W-:Y:S02]  /*23a0*/  STL [R1], R7 ;  /* 0x0000000701007387 */ /* 0x0003e40000100800 */
[----:B------:R-:W-:Y:S01]  /*23b0*/  @P2 IMAD.HI.U32 R4, R0, c[0x0][0x2c8], RZ ;  /* 0x0000b20000042a27 */ /* 0x000fe200078e00ff */
[----:B------:R-:W-:-:S04]  /*23c0*/  IADD3 R3, R7, 0x4f, RZ ;  /* 0x0000004f07037810 */ /* 0x000fc80007ffe0ff */
[----:B------:R-:W-:Y:S01]  /*23d0*/  @P2 SHF.R.U32.HI R0, RZ, c[0x0][0x2cc], R4 ;  /* 0x0000b300ff002a19 */ /* 0x000fe20000011604 */
[----:B------:R-:W-:Y:S01]  /*23e0*/  IMAD.HI R3, R3, 0x66666667, RZ ;  /* 0x6666666703037827 */ /* 0x000fe200078e02ff */
[----:B------:R-:W-:-:S04]  /*23f0*/  IADD3 R4, R7, 0x1, -R252 ;  /* 0x0000000107047810 */ /* 0x000fc80007ffe8fc */
[----:B------:R-:W-:Y:S01]  /*2400*/  SHF.R.U32.HI R5, RZ, 0x1f, R3 ;  /* 0x0000001fff057819 */ /* 0x000fe20000011603 */
[----:B------:R-:W-:-:S03]  /*2410*/  IMAD.IADD R0, R4, 0x1, R0 ;  /* 0x0000000104007824 */ /* 0x000fc600078e0200 */
[----:B------:R-:W-:Y:S02]  /*2420*/  LEA.HI.SX32 R142, R3, R5, 0x1b ;  /* 0x00000005038e7211 */ /* 0x000fe400078fdaff */
        /* <DEDUP_REMOVED lines=12> */
.L_x_2824:
[----:B------:R-:W-:-:S13]  /*24f0*/  ISETP.NE.AND P0, PT, R6, 0x1, PT ;  /* 0x000000010600780c */ /* 0x000fda0003f05270 */
[----:B------:R-:W-:-:S05]  /*2500*/  @P0 IMAD.HI.U32 R0, R3, c[0x0][0x330], RZ ;  /* 0x0000cc0003000a27 */ /* 0x000fca00078e00ff */
[----:B------:R-:W-:Y:S02]  /*2510*/  @P0 SHF.R.U32.HI R3, RZ, c[0x0][0x334], R0 ;  /* 0x0000cd00ff030a19 */ /* 0x000fe40000011600 */
.L_x_2825:
[----:B------:R-:W-:Y:S05]  /*2520*/  BSYNC B0 ;  /* 0x0000000000007941 */ /* 0x000fea0003800000 */
.L_x_2823:
[----:B------:R-:W-:-:S05]  /*2530*/  IMAD R3, R3, R6, c[0x0][0x32c] ;  /* 0x0000cb0003037624 */ /* 0x000fca00078e0206 */
[----:B------:R-:W-:-:S04]  /*2540*/  IMNMX R4, R4, R3, PT ;  /* 0x0000000304047217 */ /* 0x000fc80003800200 */
.L_x_2822:
[----:B------:R-:W-:Y:S01]  /*2550*/  IADD3 R4, R4, 0x4f, RZ ;  /* 0x0000004f04047810 */ /* 0x000fe20007ffe0ff */
[----:B------:R-:W-:-:S04]  /*2560*/  @P2 IMAD.HI.U32 R3, R8, c[0x0][0x2c8], RZ ;  /* 0x0000b20008032a27 */ /* 0x000fc800078e00ff */
[----:B------:R-:W-:-:S04]  /*2570*/  IMAD.HI R4, R4, 0x66666667, RZ ;  /* 0x6666666704047827 */ /* 0x000fc800078e02ff */
[----:B------:R-:W-:Y:S01]  /*2580*/  IMAD.MOV.U32 R0, RZ, RZ, R8 ;  /* 0x000000ffff007224 */ /* 0x000fe200078e0008 */
[----:B------:R-:W-:Y:S01]  /*2590*/  @P2 SHF.R.U32.HI R0, RZ, c[0x0][0x2cc], R3 ;  /* 0x0000b300ff002a19 */ /* 0x000fe20000011603 */
[----:B------:R-:W-:Y:S01]  /*25a0*/  IMAD.IADD R229, R7, 0x1, -R252 ;  /* 0x0000000107e57824 */ /* 0x000fe200078e0afc */
[----:B------:R-:W-:-:S03]  /*25b0*/  SHF.R.U32.HI R3, RZ, 0x1f, R4 ;  /* 0x0000001fff037819 */ /* 0x000fc60000011604 */
[----:B------:R-:W-:Y:S01]  /*25c0*/  IMAD.IADD R0, R229, 0x1, R0 ;  /* 0x00000001e5007824 */ /* 0x000fe200078e0200 */
[----:B-1----:R-:W-:-:S04]  /*25d0*/  LEA.HI.SX32 R7, R4, R3, 0x1b ;  /* 0x0000000304077211 */ /* 0x002fc800078fdaff */
        /* <DEDUP_REMOVED lines=12> */
.L_x_2828:
[----:B------:R-:W-:-:S13]  /*26a0*/  ISETP.NE.AND P0, PT, R6, 0x1, PT ;  /* 0x000000010600780c */ /* 0x000fda0003f05270 */
[----:B------:R-:W-:-:S05]  /*26b0*/  @P0 IMAD.HI.U32 R4, R0, c[0x0][0x330], RZ ;  /* 0x0000cc0000040a27 */ /* 0x000fca00078e00ff */
[----:B------:R-:W-:Y:S02]  /*26c0*/  @P0 SHF.R.U32.HI R0, RZ, c[0x0][0x334], R4 ;  /* 0x0000cd00ff000a19 */ /* 0x000fe40000011604 */
.L_x_2829:
[----:B------:R-:W-:Y:S05]  /*26d0*/  BSYNC B0 ;  /* 0x0000000000007941 */ /* 0x000fea0003800000 */
.L_x_2827:
[----:B------:R-:W-:-:S05]  /*26e0*/  IMAD R0, R0, c[0x0][0x32c], RZ ;  /* 0x0000cb0000007a24 */ /* 0x000fca00078e02ff */
[----:B------:R-:W-:-:S04]  /*26f0*/  IMNMX R3, R3, R0, !PT ;  /* 0x0000000003037217 */ /* 0x000fc80007800200 */
.L_x_2826:
        /* <DEDUP_REMOVED lines=48> */
.L_x_2831:
[----:B------:R-:W-:Y:S05]  /*2a00*/  BSYNC B0 ;  /* 0x0000000000007941 */ /* 0x000fea0003800000 */
.L_x_2830:
        /* <DEDUP_REMOVED lines=90> */
[----:B------:R-:W-:Y:S01]  /*2fb0*/  @P1 LEA R4, P2, R16, R4, 0x6 ;  /* 0x0000000410041211 */ /* 0x000fe200078430ff */
[----:B------:R-:W-:Y:S02]  /*2fc0*/  IMAD R3, R3, c[0x0][0x290], RZ ;  /* 0x0000a40003037a24 */ /* 0x000fe400078e02ff */
[----:B------:R-:W-:Y:S01]  /*2fd0*/  IMAD.WIDE.U32 R6, R130, c[0x0][0x280], R128 ;  /* 0x0000a00082067a25 */ /* 0x000fe200078e0080 */
        /* <DEDUP_REMOVED lines=125> */
.L_x_2867:
        /* <DEDUP_REMOVED lines=9> */
[----:B------:R1:W5:Y:S01]  /*3840*/  LDL R155, [R1+0x8] ;  /* 0x00000800019b7983 */ /* 0x0003620000100800 */
[----:B------:R-:W-:Y:S01]  /*3850*/  WARPSYNC 0xffffffff ;  /* 0xffffffff00007948 */ /* 0x000fe20003800000 */
[----:B------:R-:W-:Y:S01]  /*3860*/  @P1 IMAD.HI.U32 R5, R4, c[0x0][0x2bc], RZ ;  /* 0x0000af0004051a27 */ /* 0x000fe200078e00ff */
[----:B------:R-:W-:Y:S01]  /*3870*/  ISETP.GE.AND P2, PT, R152, 0x1, PT ;  /* 0x000000019800780c */ /* 0x000fe20003f46270 */
[----:B------:R1:W5:Y:S01]  /*3880*/  LDL R154, [R1+0xc] ;  /* 0x00000c00019a7983 */ /* 0x0003620000100800 */
[----:B------:R-:W-:Y:S02]  /*3890*/  BSSY B2, `(.L_x_2833) ;  /* 0x0000416000027945 */ /* 0x000fe40003800000 */
        /* <DEDUP_REMOVED lines=64> */
.L_x_2837:
[----:B------:R-:W-:Y:S05]  /*3ca0*/  BSYNC B0 ;  /* 0x0000000000007941 */ /* 0x000fea0003800000 */
.L_x_2836:
        /* <DEDUP_REMOVED lines=40> */
.L_x_2839:
[----:B------:R-:W-:Y:S05]  /*3f30*/  BSYNC B0 ;  /* 0x0000000000007941 */ /* 0x000fea0003800000 */
.L_x_2838:
        /* <DEDUP_REMOVED lines=39> */
.L_x_2841:
[----:B------:R-:W-:Y:S05]  /*41b0*/  BSYNC B0 ;  /* 0x0000000000007941 */ /* 0x000fea0003800000 */
.L_x_2840:
        /* <DEDUP_REMOVED lines=75> */
.L_x_2845:
[----:B------:R-:W-:Y:S05]  /*4670*/  BSYNC B0 ;  /* 0x0000000000007941 */ /* 0x000fea0003800000 */
.L_x_2844:
        /* <DEDUP_REMOVED lines=57> */
.L_x_2843:
[----:B------:R-:W-:Y:S05]  /*4a10*/  BSYNC B1 ;  /* 0x0000000000017941 */ /* 0x000fea0003800000 */
.L_x_2842:
        /* <DEDUP_REMOVED lines=62> */
.L_x_2849:
[----:B------:R-:W-:Y:S05]  /*4e00*/  BSYNC B0 ;  /* 0x0000000000007941 */ /* 0x000fea0003800000 */
.L_x_2848:
        /* <DEDUP_REMOVED lines=57> */
.L_x_2847:
[----:B------:R-:W-:Y:S05]  /*51a0*/  BSYNC B1 ;  /* 0x0000000000017941 */ /* 0x000fea0003800000 */
.L_x_2846:
        /* <DEDUP_REMOVED lines=61> */
.L_x_2852:
[----:B------:R-:W-:Y:S05]  /*5580*/  BSYNC B0 ;  /* 0x0000000000007941 */ /* 0x000fea0003800000 */
.L_x_2851:
        /* <DEDUP_REMOVED lines=58> */
.L_x_2835:
        /* <DEDUP_REMOVED lines=212> */
.L_x_2854:
[----:B------:R-:W-:Y:S05]  /*6670*/  BSYNC B0 ;  /* 0x0000000000007941 */ /* 0x000fea0003800000 */
.L_x_2853:
        /* <DEDUP_REMOVED lines=126> */
.L_x_2856:
[----:B------:R-:W-:Y:S05]  /*6e60*/  BSYNC B0 ;  /* 0x0000000000007941 */ /* 0x000fea0003800000 */
.L_x_2855:
        /* <DEDUP_REMOVED lines=128> */
.L_x_2834:
        /* <DEDUP_REMOVED lines=11> */
[----:B-----5:R-:W1:Y:S01]  /*7720*/  @!P1 LDS.128 R8, [R155+0x2800] ;  /* 0x002800009b089984 */ /* 0x020e620000000c00 */
        /* <DEDUP_REMOVED lines=9> */
.L_x_2858:
[----:B-12---:R-:W-:Y:S05]  /*77c0*/  BSYNC B0 ;  /* 0x0000000000007941 */ /* 0x006fea0003800000 */
.L_x_2857:
[----:B------:R1:W2:Y:S01]  /*77d0*/  SHFL.IDX PT, R5, R70, 0x1, 0x1c1f ;  /* 0x003c1f0046057f89 */ /* 0x0002a200000e0000 */
[----:B------:R-:W-:Y:S01]  /*77e0*/  ISETP.GE.AND P0, PT, R3, 0x21, PT ;  /* 0x000000210300780c */ /* 0x000fe20003f06270 */
[----:B------:R-:W-:Y:S02]  /*77f0*/  BSSY B0, `(.L_x_2859) ;  /* 0x000000f000007945 */ /* 0x000fe40003800000 */
[----:B---3--:R1:W3:Y:S10]  /*7800*/  SHFL.IDX PT, R4, R71, 0x1, 0x1c1f ;  /* 0x003c1f0047047f89 */ /* 0x0082f400000e0000 */
[----:B------:R-:W-:-:S05]  /*7810*/  @!P0 BRA `(.L_x_2860) ;  /* 0x000000c000008947 */ /* 0x000fca0003800000 */
[C---:B------:R-:W-:Y:S11]  /*7820*/  ISETP.GE.AND P1, PT, R88.reuse, c[0x0][0x1d4], PT ;  /* 0x0000750058007a0c */ /* 0x040ff60003f26270 */
[----:B------:R-:W-:Y:S02]  /*7830*/  @!UPT UIADD3 URZ, URZ, URZ, URZ ;  /* 0x0000003f3f3ff290 */ /* 0x000fe4000fffe03f */
[----:B-----5:R-:W4:Y:S01]  /*7840*/  @!P1 LDS.128 R8, [R155+0x3800] ;  /* 0x003800009b089984 */ /* 0x020f220000000c00 */
        /* <DEDUP_REMOVED lines=9> */
.L_x_2860:
[----:B------:R-:W-:Y:S05]  /*78e0*/  BSYNC B0 ;  /* 0x0000000000007941 */ /* 0x000fea0003800000 */
.L_x_2859:
[----:B--2---:R2:W4:Y:S01]  /*78f0*/  SHFL.IDX PT, R5, R70, 0x2, 0x1c1f ;  /* 0x005c1f0046057f89 */ /* 0x00452200000e0000 */
[----:B------:R-:W-:Y:S03]  /*7900*/  ISETP.GE.AND P0, PT, R3, 0x41, PT ;  /* 0x000000410300780c */ /* 0x000fe60003f06270 */
[----:B---3--:R2:W3:Y:S10]  /*7910*/  SHFL.IDX PT, R4, R71, 0x2, 0x1c1f ;  /* 0x005c1f0047047f89 */ /* 0x0084f400000e0000 */
[----:B------:R-:W-:-:S05]  /*7920*/  @!P0 BRA `(.L_x_2850) ;  /* 0x000000c000008947 */ /* 0x000fca0003800000 */
[C---:B------:R-:W-:Y:S11]  /*7930*/  ISETP.GE.AND P1, PT, R88.reuse, c[0x0][0x1d4], PT ;  /* 0x0000750058007a0c */ /* 0x040ff60003f26270 */
[----:B------:R-:W-:Y:S02]  /*7940*/  @!UPT UIADD3 URZ, URZ, URZ, URZ ;  /* 0x0000003f3f3ff290 */ /* 0x000fe4000fffe03f */
[----:B-----5:R-:W1:Y:S01]  /*7950*/  @!P1 LDS.128 R8, [R155+0x4800] ;  /* 0x004800009b089984 */ /* 0x020e620000000c00 */
[CC--:B---3--:R-:W-:Y:S04]  /*7960*/  @!P1 LEA R6, P0, R88.reuse, R4.reuse, 0x1 ;  /* 0x0000000458069211 */ /* 0x0c8fe800078008ff */
[-C--:B----4-:R-:W-:Y:S02]  /*7970*/  @!P1 LEA.HI.X R7, R88, R5.reuse, R89, 0x1, P0 ;  /* 0x0000000558079211 */ /* 0x090fe400000f0c59 */
[C---:B------:R-:W-:Y:S11]  /*7980*/  ISETP.GE.AND P0, PT, R228.reuse, c[0x0][0x1d4], PT ;  /* 0x00007500e4007a0c */ /* 0x040ff60003f06270 */
[----:B------:R-:W-:Y:S02]  /*7990*/  @!UPT UIADD3 URZ, URZ, URZ, URZ ;  /* 0x0000003f3f3ff290 */ /* 0x000fe4000fffe03f */
[C---:B------:R-:W-:Y:S04]  /*79a0*/  @!P0 LEA R4, P2, R228.reuse, R4, 0x1 ;  /* 0x00000004e4048211 */ /* 0x040fe800078408ff */
[----:B------:R-:W-:Y:S01]  /*79b0*/  @!P0 LEA.HI.X R5, R228, R5, R156, 0x1, P2 ;  /* 0x00000005e4058211 */ /* 0x000fe200010f0c9c */
[----:B-1----:R-:W-:Y:S04]  /*79c0*/  @!P1 ST.E.128 [R6.64], R8 ;  /* 0x0000000806009985 */ /* 0x002fe8000c101d08 */
[----:B------:R-:W1:Y:S04]  /*79d0*/  @!P0 LDS.128 R8, [R154+0x4800] ;  /* 0x004800009a088984 */ /* 0x000e680000000c00 */
[----:B-1----:R1:W-:Y:S02]  /*79e0*/  @!P0 ST.E.128 [R4.64], R8 ;  /* 0x0000000804008985 */ /* 0x0023e4000c101d08 */
.L_x_2850:
[----:B------:R-:W-:Y:S05]  /*79f0*/  BSYNC B2 ;  /* 0x0000000000027941 */ /* 0x000fea0003800000 */
.L_x_2833:
        /* <DEDUP_REMOVED lines=10> */
[C---:B------:R-:W-:Y:S01]  /*7aa0*/  ISETP.GE.AND P1, PT, R3.reuse, 0x31, PT ;  /* 0x000000310300780c */ /* 0x040fe20003f26270 */
        /* <DEDUP_REMOVED lines=79> */
[----:B-----5:R-:W1:Y:S01]  /*7fa0*/  @!P1 LDS.128 R8, [R155] ;  /* 0x000000009b089984 */ /* 0x020e620000000c00 */
        /* <DEDUP_REMOVED lines=9> */
.L_x_2862:
[----:B-123--:R-:W-:Y:S05]  /*8040*/  BSYNC B0 ;  /* 0x0000000000007941 */ /* 0x00efea0003800000 */
.L_x_2861:
[----:B------:R1:W2:Y:S01]  /*8050*/  SHFL.IDX PT, R5, R17, 0x1, 0x1c1f ;  /* 0x003c1f0011057f89 */ /* 0x0002a200000e0000 */
[----:B------:R-:W-:Y:S01]  /*8060*/  ISETP.GE.AND P0, PT, R3, 0x21, PT ;  /* 0x000000210300780c */ /* 0x000fe20003f06270 */
[----:B------:R-:W-:Y:S02]  /*8070*/  BSSY B0, `(.L_x_2863) ;  /* 0x000000f000007945 */ /* 0x000fe40003800000 */
[----:B------:R1:W3:Y:S10]  /*8080*/  SHFL.IDX PT, R4, R18, 0x1, 0x1c1f ;  /* 0x003c1f0012047f89 */ /* 0x0002f400000e0000 */
        /* <DEDUP_REMOVED lines=13> */
.L_x_2864:
[----:B------:R-:W-:Y:S05]  /*8160*/  BSYNC B0 ;  /* 0x0000000000007941 */ /* 0x000fea0003800000 */
.L_x_2863:
[----:B--2---:R2:W4:Y:S01]  /*8170*/  SHFL.IDX PT, R5, R17, 0x2, 0x1c1f ;  /* 0x005c1f0011057f89 */ /* 0x00452200000e0000 */
[----:B------:R-:W-:Y:S01]  /*8180*/  ISETP.GE.AND P0, PT, R3, 0x41, PT ;  /* 0x000000410300780c */ /* 0x000fe20003f06270 */
[----:B------:R-:W-:Y:S02]  /*8190*/  BSSY B0, `(.L_x_2865) ;  /* 0x000000f000007945 */ /* 0x000fe40003800000 */
        /* <DEDUP_REMOVED lines=14> */
.L_x_2866:
[----:B------:R-:W-:Y:S05]  /*8280*/  BSYNC B0 ;  /* 0x0000000000007941 */ /* 0x000fea0003800000 */
.L_x_2865:
        /* <DEDUP_REMOVED lines=33> */
.L_x_2832:
[----:B-1----:R-:W3:Y:S01]  /*84a0*/  LDL R11, [R1+0x44] ;  /* 0x00004400010b7983 */ /* 0x002ee20000100800 */
[----:B------:R-:W-:-:S03]  /*84b0*/  IMAD.MOV.U32 R0, RZ, RZ, c[0x0][0x2c4] ;  /* 0x0000b100ff007624 */ /* 0x000fc600078e00ff */
[----:B------:R-:W4:Y:S02]  /*84c0*/  LDL R2, [R1] ;  /* 0x0000000001027983 */ /* 0x000f240000100800 */
[----:B------:R-:W-:Y:S01]  /*84d0*/  ISETP.NE.AND P3, PT, R0, 0x1, PT ;  /* 0x000000010000780c */ /* 0x000fe20003f65270 */
[----:B------:R-:W-:-:S05]  /*84e0*/  IMAD.MOV.U32 R4, RZ, RZ, c[0x0][0x32c] ;  /* 0x0000cb00ff047624 */ /* 0x000fca00078e00ff */
[----:B------:R-:W-:Y:S02]  /*84f0*/  ISETP.GE.AND P1, PT, R4, 0x1, PT ;  /* 0x000000010400780c */ /* 0x000fe40003f26270 */
[----:B---3--:R-:W-:-:S05]  /*8500*/  IADD3 R0, R11, 0x7f, RZ ;  /* 0x0000007f0b007810 */ /* 0x008fca0007ffe0ff */
[----:B------:R-:W-:Y:S01]  /*8510*/  @P3 IMAD.HI.U32 R3, R0, c[0x0][0x2c8], RZ ;  /* 0x0000b20000033a27 */ /* 0x000fe200078e00ff */
[----:B----4-:R-:W-:-:S04]  /*8520*/  IADD3 R2, R2, 0x1, -R252 ;  /* 0x0000000102027810 */ /* 0x010fc80007ffe8fc */
        /* <DEDUP_REMOVED lines=15> */
.L_x_2870:
[----:B------:R-:W-:-:S13]  /*8620*/  ISETP.NE.AND P0, PT, R4, 0x1, PT ;  /* 0x000000010400780c */ /* 0x000fda0003f05270 */
[----:B------:R-:W-:-:S05]  /*8630*/  @P0 IMAD.HI.U32 R0, R2, c[0x0][0x330], RZ ;  /* 0x0000cc0002000a27 */ /* 0x000fca00078e00ff */
[----:B------:R-:W-:Y:S02]  /*8640*/  @P0 SHF.R.U32.HI R2, RZ, c[0x0][0x334], R0 ;  /* 0x0000cd00ff020a19 */ /* 0x000fe40000011600 */
.L_x_2871:
[----:B------:R-:W-:Y:S05]  /*8650*/  BSYNC B0 ;  /* 0x0000000000007941 */ /* 0x000fea0003800000 */
.L_x_2869:
[----:B------:R-:W-:-:S05]  /*8660*/  IMAD R2, R2, R4, c[0x0][0x32c] ;  /* 0x0000cb0002027624 */ /* 0x000fca00078e0204 */
[----:B------:R-:W-:-:S04]  /*8670*/  IMNMX R3, R3, R2, PT ;  /* 0x0000000203037217 */ /* 0x000fc80003800200 */
.L_x_2868:
        /* <DEDUP_REMOVED lines=21> */
.L_x_2874:
[----:B------:R-:W-:-:S04]  /*87d0*/  MOV R3, c[0x0][0x32c] ;  /* 0x0000cb0000037a02 */ /* 0x000fc80000000f00 */
[----:B------:R-:W-:-:S13]  /*87e0*/  ISETP.NE.AND P0, PT, R3, 0x1, PT ;  /* 0x000000010300780c */ /* 0x000fda0003f05270 */
[----:B------:R-:W-:-:S05]  /*87f0*/  @P0 IMAD.HI.U32 R3, R0, c[0x0][0x330], RZ ;  /* 0x0000cc0000030a27 */ /* 0x000fca00078e00ff */
[----:B------:R-:W-:Y:S02]  /*8800*/  @P0 SHF.R.U32.HI R0, RZ, c[0x0][0x334], R3 ;  /* 0x0000cd00ff000a19 */ /* 0x000fe40000011603 */
.L_x_2875:
[----:B------:R-:W-:Y:S05]  /*8810*/  BSYNC B0 ;  /* 0x0000000000007941 */ /* 0x000fea0003800000 */
.L_x_2873:
[----:B------:R-:W-:-:S05]  /*8820*/  IMAD R0, R0, c[0x0][0x32c], RZ ;  /* 0x0000cb0000007a24 */ /* 0x000fca00078e02ff */
[----:B------:R-:W-:-:S05]  /*8830*/  IMNMX R2, R2, R0, !PT ;  /* 0x0000000002027217 */ /* 0x000fca0007800200 */
.L_x_2872:
        /* <DEDUP_REMOVED lines=37> */
.L_x_2877:
[----:B------:R-:W-:Y:S05]  /*8a90*/  BSYNC B0 ;  /* 0x0000000000007941 */ /* 0x000fea0003800000 */
.L_x_2876:
        /* <DEDUP_REMOVED lines=95> */
.L_x_3122:
[----:B------:R-:W-:Y:S05]  /*9090*/  BRA.DIV ~URZ, `(.L_x_2880) ;  /* 0x0001d4727f007947 */ /* 0x000fea000b800000 */
[----:B------:R3:W4:Y:S02]  /*90a0*/  SHFL.IDX PT, R2, R6, RZ, 0x181f ;  /* 0x00181fff06027589 */ /* 0x00072400000e0000 */
.L_x_3123:
        /* <DEDUP_REMOVED lines=10> */
.L_x_2882:
[----:B------:R-:W-:Y:S05]  /*9150*/  BSYNC B0 ;  /* 0x0000000000007941 */ /* 0x000fea0003800000 */
.L_x_2881:
[----:B------:R-:W-:Y:S05]  /*9160*/  BRA.DIV ~URZ, `(.L_x_2883) ;  /* 0x0001d4127f007947 */ /* 0x000fea000b800000 */
[----:B--2---:R2:W1:Y:S04]  /*9170*/  SHFL.IDX PT, R7, R5, 0x1, 0x181f ;  /* 0x00381f0005077f89 */ /* 0x00446800000e0000 */
[----:B----4-:R2:W4:Y:S02]  /*9180*/  SHFL.IDX PT, R2, R6, 0x1, 0x181f ;  /* 0x00381f0006027f89 */ /* 0x01052400000e0000 */
.L_x_3124:
        /* <DEDUP_REMOVED lines=10> */
.L_x_2885:
[----:B------:R-:W-:Y:S05]  /*9230*/  BSYNC B0 ;  /* 0x0000000000007941 */ /* 0x000fea0003800000 */
.L_x_2884:
[----:B------:R-:W-:Y:S05]  /*9240*/  BRA.DIV ~URZ, `(.L_x_2886) ;  /* 0x0001d4027f007947 */ /* 0x000fea000b800000 */
[----:B-1----:R1:W2:Y:S02]  /*9250*/  SHFL.IDX PT, R7, R5, 0x2, 0x181f ;  /* 0x00581f0005077f89 */ /* 0x0022a400000e0000 */
.L_x_3125:
[----:B------:R-:W-:Y:S05]  /*9260*/  BRA.DIV ~URZ, `(.L_x_2887) ;  /* 0x0001d4527f007947 */ /* 0x000fea000b800000 */
[----:B----4-:R4:W1:Y:S02]  /*9270*/  SHFL.IDX PT, R2, R6, 0x2, 0x181f ;  /* 0x00581f0006027f89 */ /* 0x01086400000e0000 */
.L_x_3126:
        /* <DEDUP_REMOVED lines=10> */
.L_x_2889:
[----:B------:R-:W-:Y:S05]  /*9320*/  BSYNC B0 ;  /* 0x0000000000007941 */ /* 0x000fea0003800000 */
.L_x_2888:
[----:B------:R-:W-:Y:S05]  /*9330*/  BRA.DIV ~URZ, `(.L_x_2890) ;  /* 0x0001d3f27f007947 */ /* 0x000fea000b800000 */
[----:B--2---:R2:W3:Y:S04]  /*9340*/  SHFL.IDX PT, R7, R5, 0x3, 0x181f ;  /* 0x00781f0005077f89 */ /* 0x0044e800000e0000 */
[----:B-1----:R2:W1:Y:S02]  /*9350*/  SHFL.IDX PT, R2, R6, 0x3, 0x181f ;  /* 0x00781f0006027f89 */ /* 0x00246400000e0000 */
.L_x_3127:
        /* <DEDUP_REMOVED lines=10> */
.L_x_2892:
[----:B------:R-:W-:Y:S05]  /*9400*/  BSYNC B0 ;  /* 0x0000000000007941 */ /* 0x000fea0003800000 */
.L_x_2891:
[----:B------:R-:W-:Y:S05]  /*9410*/  BRA.DIV ~URZ, `(.L_x_2893) ;  /* 0x0001d3e27f007947 */ /* 0x000fea000b800000 */
[----:B---3--:R3:W2:Y:S02]  /*9420*/  SHFL.IDX PT, R7, R5, 0x4, 0x181f ;  /* 0x00981f0005077f89 */ /* 0x0086a400000e0000 */
.L_x_3128:
[----:B------:R-:W-:Y:S05]  /*9430*/  BRA.DIV ~URZ, `(.L_x_2894) ;  /* 0x0001d4327f007947 */ /* 0x000fea000b800000 */
[----:B-1----:R1:W3:Y:S02]  /*9440*/  SHFL.IDX PT, R2, R6, 0x4, 0x181f ;  /* 0x00981f0006027f89 */ /* 0x0022e400000e0000 */
.L_x_3129:
        /* <DEDUP_REMOVED lines=10> */
.L_x_2896:
[----:B------:R-:W-:Y:S05]  /*94f0*/  BSYNC B0 ;  /* 0x0000000000007941 */ /* 0x000fea0003800000 */
.L_x_2895:
[----:B------:R-:W-:Y:S05]  /*9500*/  BRA.DIV ~URZ, `(.L_x_2897) ;  /* 0x0001d3d27f007947 */ /* 0x000fea000b800000 */
[----:B--2---:R2:W1:Y:S04]  /*9510*/  SHFL.IDX PT, R7, R5, 0x5, 0x181f ;  /* 0x00b81f0005077f89 */ /* 0x00446800000e0000 */
[----:B---3--:R2:W3:Y:S02]  /*9520*/  SHFL.IDX PT, R2, R6, 0x5, 0x181f ;  /* 0x00b81f0006027f89 */ /* 0x0084e400000e0000 */
.L_x_3130:
        /* <DEDUP_REMOVED lines=10> */
.L_x_2899:
[----:B------:R-:W-:Y:S05]  /*95d0*/  BSYNC B0 ;  /* 0x0000000000007941 */ /* 0x000fea0003800000 */
.L_x_2898:
[----:B------:R-:W-:Y:S05]  /*95e0*/  BRA.DIV ~URZ, `(.L_x_2900) ;  /* 0x0001d3c27f007947 */ /* 0x000fea000b800000 */
[----:B-1----:R1:W2:Y:S02]  /*95f0*/  SHFL.IDX PT, R7, R5, 0x6, 0x181f ;  /* 0x00d81f0005077f89 */ /* 0x0022a400000e0000 */
.L_x_3131:
[----:B------:R-:W-:Y:S05]  /*9600*/  BRA.DIV ~URZ, `(.L_x_2901) ;  /* 0x0001d4127f007947 */ /* 0x000fea000b800000 */
[----:B---3--:R3:W1:Y:S02]  /*9610*/  SHFL.IDX PT, R2, R6, 0x6, 0x181f ;  /* 0x00d81f0006027f89 */ /* 0x00866400000e0000 */
.L_x_3132:
        /* <DEDUP_REMOVED lines=10> */
.L_x_2903:
[----:B------:R-:W-:Y:S05]  /*96c0*/  BSYNC B0 ;  /* 0x0000000000007941 */ /* 0x000fea0003800000 */
.L_x_2902:
[----:B------:R-:W-:Y:S05]  /*96d0*/  BRA.DIV ~URZ, `(.L_x_2904) ;  /* 0x0001d3b27f007947 */ /* 0x000fea000b800000 */
[----:B-12---:R-:W1:Y:S04]  /*96e0*/  SHFL.IDX PT, R5, R5, 0x7, 0x181f ;  /* 0x00f81f0005057f89 */ /* 0x006e6800000e0000 */
[----:B------:R2:W3:Y:S02]  /*96f0*/  SHFL.IDX PT, R3, R6, 0x7, 0x181f ;  /* 0x00f81f0006037f89 */ /* 0x0004e400000e0000 */
.L_x_3133:
        /* <DEDUP_REMOVED lines=18> */
[----:B------:R-:W5:Y:S04]  /*9820*/  LDL R9, [R1] ;  /* 0x0000000001097983 */ /* 0x000f680000100800 */
[----:B--2---:R-:W2:Y:S01]  /*9830*/  LDL R181, [R1+0x48] ;  /* 0x0000480001b57983 */ /* 0x004ea20000100800 */
[----:B------:R-:W-:Y:S02]  /*9840*/  IMAD.MOV.U32 R64, RZ, RZ, 0x50 ;  /* 0x00000050ff407424 */ /* 0x000fe400078e00ff */
[----:B------:R-:W-:-:S02]  /*9850*/  IMAD.MOV.U32 R2, RZ, RZ, c[0x0][0x2b8] ;  /* 0x0000ae00ff027624 */ /* 0x000fc400078e00ff */
[----:B------:R-:W-:-:S03]  /*9860*/  IMAD R172, R230, R64, -0x50 ;  /* 0xffffffb0e6ac7424 */ /* 0x000fc600078e0240 */
[----:B------:R-:W-:Y:S01]  /*9870*/  ISETP.NE.AND P5, PT, R2, 0x1, PT ;  /* 0x000000010200780c */ /* 0x000fe20003fa5270 */
[----:B------:R-:W-:Y:S01]  /*9880*/  IMAD.MOV.U32 R215, RZ, RZ, RZ ;  /* 0x000000ffffd77224 */ /* 0x000fe200078e00ff */
[----:B------:R-:W-:Y:S01]  /*9890*/  BAR.SYNC.DEFER_BLOCKING 0x0 ;  /* 0x0000000000007b1d */ /* 0x000fe20000010000 */
[----:B---3--:R-:W-:-:S05]  /*98a0*/  IMAD.IADD R3, R180, 0x1, R172 ;  /* 0x00000001b4037824 */ /* 0x008fca00078e02ac */
[C---:B-----5:R-:W-:Y:S01]  /*98b0*/  ISETP.GE.AND P0, PT, R3.reuse, R9, PT ;  /* 0x000000090300720c */ /* 0x060fe20003f06270 */
[----:B--2---:R-:W-:-:S03]  /*98c0*/  IMAD.IADD R3, R3, 0x1, R181 ;  /* 0x0000000103037824 */ /* 0x004fc600078e02b5 */
[----:B------:R-:W-:Y:S01]  /*98d0*/  ISETP.GT.OR P0, PT, R180, 0x4f, P0 ;  /* 0x0000004fb400780c */ /* 0x000fe20000704670 */
[----:B------:R-:W-:-:S04]  /*98e0*/  @P5 IMAD.HI.U32 R4, R3, c[0x0][0x2bc], RZ ;  /* 0x0000af0003045a27 */ /* 0x000fc800078e00ff */
[----:B------:R-:W-:Y:S01]  /*98f0*/  IMAD.MOV.U32 R2, RZ, RZ, R3 ;  /* 0x000000ffff027224 */ /* 0x000fe200078e0003 */
[----:B------:R-:W-:-:S07]  /*9900*/  @P5 SHF.R.U32.HI R2, RZ, c[0x0][0x2c0], R4 ;  /* 0x0000b000ff025a19 */ /* 0x000fce0000011604 */
[----:B------:R-:W-:-:S04]  /*9910*/  @!P0 IADD3 R5, P1, R2, R178, RZ ;  /* 0x000000b202058210 */ /* 0x000fc80007f3e0ff */
[----:B----4-:R-:W-:Y:S02]  /*9920*/  @!P0 LEA.HI.X.SX32 R6, R2, R175, 0x1, P1 ;  /* 0x000000af02068211 */ /* 0x010fe400008f0eff */
        /* <DEDUP_REMOVED lines=24> */
[----:B------:R-:W-:-:S04]  /*9ab0*/  LOP3.LUT R209, R209, 0xfffffff7, RZ, 0xc0, !PT ;  /* 0xfffffff7d1d17812 */ /* 0x000fc800078ec0ff */
[----:B------:R-:W-:Y:S02]  /*9ac0*/  @P5 LOP3.LUT R209, R209, 0x8, RZ, 0xfc, !PT ;  /* 0x00000008d1d15812 */ /* 0x000fe400078efcff */
[----:B------:R-:W-:Y:S02]  /*9ad0*/  LOP3.LUT R208, R208, 0xfffffeff, RZ, 0xc0, !PT ;  /* 0xfffffeffd0d07812 */ /* 0x000fe400078ec0ff */
[----:B------:R-:W-:Y:S02]  /*9ae0*/  LOP3.LUT R209, R209, 0xfffffffd, RZ, 0xc0, !PT ;  /* 0xfffffffdd1d17812 */ /* 0x000fe400078ec0ff */
        /* <DEDUP_REMOVED lines=35> */
[----:B-1----:R-:W-:Y:S02]  /*9d20*/  @P0 LEA.HI.X R3, R248, R3, R249, 0x1, P2 ;  /* 0x00000003f8030211 */ /* 0x002fe400010f0cf9 */
[----:B------:R-:W-:-:S03]  /*9d30*/  ISETP.GT.AND P3, PT, R180, 0x4f, PT ;  /* 0x0000004fb400780c */ /* 0x000fc60003f64270 */
[----:B------:R3:W-:Y:S01]  /*9d40*/  @P0 LDGSTS.E.BYPASS.LTC128B.128 [R210+0x4900], [R2.64], !P6 ;  /* 0x0490000002d20fae */ /* 0x0007e2000f101d48 */
[----:B------:R-:W-:-:S03]  /*9d50*/  ISETP.LT.AND P0, PT, RZ, c[0x0][0x27c], PT ;  /* 0x00009f00ff007a0c */ /* 0x000fc60003f01270 */
[----:B------:R-:W0:Y:S06]  /*9d60*/  LDGDEPBAR ;  /* 0x00000000000079af */ /* 0x000e2c0000000000 */
[----:B------:R-:W-:-:S04]  /*9d70*/  @P3 LOP3.LUT R209, R209, 0x2, RZ, 0xfc, !PT ;  /* 0x00000002d1d13812 */ /* 0x000fc800078efcff */
[----:B------:R-:W-:Y:S05]  /*9d80*/  @P0 BRA `(.L_x_2905) ;  /* 0x0000002000000947 */ /* 0x000fea0003800000 */
[----:B------:R-:W-:-:S04]  /*9d90*/  DEPBAR.LE SB0, 0x1 ;  /* 0x000080400000791a */ /* 0x000fc80000000000 */
[----:B------:R-:W-:Y:S05]  /*9da0*/  BRA `(.L_x_2906) ;  /* 0x00004b9000007947 */ /* 0x000fea0003800000 */
.L_x_2905:
[----:B------:R-:W2:Y:S01]  /*9db0*/  LDL R63, [R1+0x44] ;  /* 0x00004400013f7983 */ /* 0x000ea20000100800 */
[----:B------:R-:W-:Y:S01]  /*9dc0*/  ULDC.U8 UR4, c[0x0][0x298] ;  /* 0x0000a60000047ab9 */ /* 0x000fe20000000000 */
[----:B---3--:R-:W-:Y:S01]  /*9dd0*/  SHF.R.S32.HI R2, RZ, 0x1f, R125 ;  /* 0x0000001fff027819 */ /* 0x008fe2000001147d */
[C---:B------:R-:W-:Y:S01]  /*9de0*/  IMAD.WIDE.U32 R6, R125.reuse, c[0x0][0x280], RZ ;  /* 0x0000a0007d067a25 */ /* 0x040fe200078e00ff */
        /* <DEDUP_REMOVED lines=67> */
.L_x_2909:
[----:B------:R-:W-:Y:S05]  /*a220*/  BSYNC B0 ;  /* 0x0000000000007941 */ /* 0x000fea0003800000 */
.L_x_2908:
        /* <DEDUP_REMOVED lines=49> */
.L_x_2911:
[----:B----4-:R-:W-:Y:S05]  /*a540*/  BSYNC B0 ;  /* 0x0000000000007941 */ /* 0x010fea0003800000 */
.L_x_2910:
        /* <DEDUP_REMOVED lines=51> */
.L_x_2913:
[----:B----4-:R-:W-:Y:S05]  /*a880*/  BSYNC B0 ;  /* 0x0000000000007941 */ /* 0x010fea0003800000 */
.L_x_2912:
        /* <DEDUP_REMOVED lines=49> */
.L_x_2915:
[----:B----4-:R-:W-:Y:S05]  /*aba0*/  BSYNC B0 ;  /* 0x0000000000007941 */ /* 0x010fea0003800000 */
.L_x_2914:
        /* <DEDUP_REMOVED lines=24> */
[----:B------:R-:W2:Y:S01]  /*ad30*/  LDL R65, [R1+0x8] ;  /* 0x0000080001417983 */ /* 0x000ea20000100800 */
[--C-:B------:R-:W-:Y:S02]  /*ad40*/  SHF.R.U32.HI R0, RZ, 0x10, R7.reuse ;  /* 0x00000010ff007819 */ /* 0x100fe40000011607 */
[----:B------:R-:W-:Y:S01]  /*ad50*/  SHF.R.U64 R24, R6, 0x10, R7 ;  /* 0x0000001006187819 */ /* 0x000fe20000001207 */
[----:B------:R-:W-:Y:S01]  /*ad60*/  HADD2.F32 R7, -RZ, R47.H1_H1 ;  /* 0x3000002fff077230 */ /* 0x000fe20000004100 */
[--C-:B------:R-:W-:Y:S02]  /*ad70*/  SHF.R.U64 R25, R10, 0x10, R11.reuse ;  /* 0x000000100a197819 */ /* 0x100fe4000000120b */
[----:B------:R-:W-:-:S05]  /*ad80*/  SHF.R.U32.HI R21, RZ, 0x10, R11 ;  /* 0x00000010ff157819 */ /* 0x000fca000001160b */
[----:B------:R-:W-:Y:S01]  /*ad90*/  HADD2.F32 R22, -RZ, R21.H0_H0 ;  /* 0x20000015ff167230 */ /* 0x000fe20000004100 */
[----:B--2---:R-:W1:Y:S02]  /*ada0*/  LDS.128 R16, [R65+0x5000] ;  /* 0x0050000041107984 */ /* 0x004e640000000c00 */
        /* <DEDUP_REMOVED lines=35> */
.L_x_2919:
[----:B------:R-:W-:Y:S05]  /*afe0*/  BSYNC B0 ;  /* 0x0000000000007941 */ /* 0x000fea0003800000 */
.L_x_2918:
[----:B------:R-:W-:-:S13]  /*aff0*/  ISETP.GE.AND P0, PT, R95, c[0x0][0x27c], PT ;  /* 0x00009f005f007a0c */ /* 0x000fda0003f06270 */
[----:B------:R-:W-:Y:S05]  /*b000*/  @P0 BRA `(.L_x_2917) ;  /* 0x000002b000000947 */ /* 0x000fea0003800000 */
[----:B------:R-:W2:Y:S01]  /*b010*/  LDL R22, [R1+0xc] ;  /* 0x00000c0001167983 */ /* 0x000ea20000100800 */
        /* <DEDUP_REMOVED lines=42> */
.L_x_2917:
[----:B------:R-:W-:Y:S05]  /*b2c0*/  BSYNC B1 ;  /* 0x0000000000017941 */ /* 0x000fea0003800000 */
.L_x_2916:
[----:B------:R-:W-:Y:S01]  /*b2d0*/  IADD3 R0, R130, 0x20, RZ ;  /* 0x0000002082007810 */ /* 0x000fe20007ffe0ff */
[----:B------:R-:W-:Y:S03]  /*b2e0*/  BSSY B1, `(.L_x_2920) ;  /* 0x000005f000017945 */ /* 0x000fe60003800000 */
[----:B------:R-:W-:-:S13]  /*b2f0*/  ISETP.GE.AND P0, PT, R0, R46, PT ;  /* 0x0000002e0000720c */ /* 0x000fda0003f06270 */
[----:B------:R-:W-:Y:S05]  /*b300*/  @P0 BRA `(.L_x_2921) ;  /* 0x000005c000000947 */ /* 0x000fea0003800000 */
[----:B------:R-:W-:Y:S01]  /*b310*/  ISETP.GE.AND P0, PT, R128, c[0x0][0x27c], PT ;  /* 0x00009f0080007a0c */ /* 0x000fe20003f06270 */
[----:B------:R-:W-:-:S12]  /*b320*/  BSSY B0, `(.L_x_2922) ;  /* 0x000002d000007945 */ /* 0x000fd80003800000 */
[----:B------:R-:W-:Y:S05]  /*b330*/  @P0 BRA `(.L_x_2923) ;  /* 0x000002b000000947 */ /* 0x000fea0003800000 */
[----:B-1----:R-:W2:Y:S01]  /*b340*/  LDL R18, [R1+0x8] ;  /* 0x0000080001127983 */ /* 0x002ea20000100800 */
[--C-:B------:R-:W-:Y:S01]  /*b350*/  SHF.R.U64 R15, R2, 0x10, R3.reuse ;  /* 0x00000010020f7819 */ /* 0x100fe20000001203 */
[----:B------:R-:W-:Y:S01]  /*b360*/  HADD2.F32 R0, -RZ, R51.H0_H0 ;  /* 0x20000033ff007230 */ /* 0x000fe20000004100 */
[----:B------:R-:W-:Y:S02]  /*b370*/  SHF.R.U32.HI R3, RZ, 0x10, R3 ;  /* 0x00000010ff037819 */ /* 0x000fe40000011603 */
        /* <DEDUP_REMOVED lines=39> */
.L_x_2923:
[----:B------:R-:W-:Y:S05]  /*b5f0*/  BSYNC B0 ;  /* 0x0000000000007941 */ /* 0x000fea0003800000 */
.L_x_2922:
[----:B------:R-:W-:-:S13]  /*b600*/  ISETP.GE.AND P0, PT, R95, c[0x0][0x27c], PT ;  /* 0x00009f005f007a0c */ /* 0x000fda0003f06270 */
[----:B------:R-:W-:Y:S05]  /*b610*/  @P0 BRA `(.L_x_2921) ;  /* 0x000002b000000947 */ /* 0x000fea0003800000 */
[----:B-1----:R-:W2:Y:S01]  /*b620*/  LDL R18, [R1+0xc] ;  /* 0x00000c0001127983 */ /* 0x002ea20000100800 */
[----:B------:R-:W-:Y:S02]  /*b630*/  SHF.R.U32.HI R0, RZ, 0x10, R31 ;  /* 0x00000010ff007819 */ /* 0x000fe4000001161f */
[----:B------:R-:W-:Y:S02]  /*b640*/  SHF.R.U32.HI R2, RZ, 0x10, R37 ;  /* 0x00000010ff027819 */ /* 0x000fe40000011625 */
[----:B------:R-:W-:Y:S01]  /*b650*/  SHF.R.U64 R14, R30, 0x10, R31 ;  /* 0x000000101e0e7819 */ /* 0x000fe2000000121f */
[----:B------:R-:W-:Y:S01]  /*b660*/  HADD2.F32 R12, -RZ, R0.H0_H0 ;  /* 0x20000000ff0c7230 */ /* 0x000fe20000004100 */
[----:B------:R-:W-:Y:S01]  /*b670*/  SHF.R.U64 R16, R36, 0x10, R37 ;  /* 0x0000001024107819 */ /* 0x000fe20000001225 */
[----:B------:R-:W-:Y:S02]  /*b680*/  HADD2.F32 R0, -RZ, R53.H0_H0 ;  /* 0x20000035ff007230 */ /* 0x000fe40000004100 */
[----:B------:R-:W-:-:S02]  /*b690*/  HADD2.F32 R17, -RZ, R2.H0_H0 ;  /* 0x20000002ff117230 */ /* 0x000fc40000004100 */
[----:B------:R-:W-:Y:S01]  /*b6a0*/  HADD2.F32 R2, -RZ, R53.H1_H1 ;  /* 0x30000035ff027230 */ /* 0x000fe20000004100 */
        /* <DEDUP_REMOVED lines=14> */
[-C--:B------:R-:W-:Y:S02]  /*b790*/  FFMA.FTZ R13, R9, R2.reuse, -R13 ;  /* 0x00000002090d7223 */ /* 0x080fe4000001080d */
[----:B------:R-:W-:Y:S01]  /*b7a0*/  FFMA.FTZ R9, R8, R2, R5 ;  /* 0x0000000208097223 */ /* 0x000fe20000010005 */
[----:B------:R-:W-:Y:S01]  /*b7b0*/  HADD2.F32 R8, -RZ, R14.H0_H0 ;  /* 0x2000000eff087230 */ /* 0x000fe20000004100 */
[----:B------:R-:W-:Y:S01]  /*b7c0*/  FMUL.FTZ R12, R10, R12 ;  /* 0x0000000c0a0c7220 */ /* 0x000fe20000410000 */
[----:B------:R-:W-:Y:S01]  /*b7d0*/  HADD2.F32 R2, -RZ, R55.H0_H0 ;  /* 0x20000037ff027230 */ /* 0x000fe20000004100 */
[----:B------:R-:W-:-:S02]  /*b7e0*/  FMUL.FTZ R5, R6, R0 ;  /* 0x0000000006057220 */ /* 0x000fc40000410000 */
[----:B------:R-:W-:Y:S01]  /*b7f0*/  FFMA.FTZ R10, R7, R17, R12 ;  /* 0x00000011070a7223 */ /* 0x000fe2000001000c */
[----:B------:R-:W-:Y:S01]  /*b800*/  HADD2.F32 R12, -RZ, R16.H0_H0 ;  /* 0x20000010ff0c7230 */ /* 0x000fe20000004100 */
[----:B------:R-:W-:Y:S02]  /*b810*/  FMUL.FTZ R0, R11, R0 ;  /* 0x000000000b007220 */ /* 0x000fe40000410000 */
[-C--:B------:R-:W-:Y:S02]  /*b820*/  FMUL.FTZ R7, R3, R8.reuse ;  /* 0x0000000803077220 */ /* 0x080fe40000410000 */
[----:B------:R-:W-:Y:S02]  /*b830*/  FMUL.FTZ R8, R4, R8 ;  /* 0x0000000804087220 */ /* 0x000fe40000410000 */
[-C--:B------:R-:W-:Y:S02]  /*b840*/  FFMA.FTZ R5, R11, R2.reuse, -R5 ;  /* 0x000000020b057223 */ /* 0x080fe40000010805 */
[----:B------:R-:W-:-:S02]  /*b850*/  FFMA.FTZ R2, R6, R2, R0 ;  /* 0x0000000206027223 */ /* 0x000fc40000010000 */
[-C--:B------:R-:W-:Y:S01]  /*b860*/  FFMA.FTZ R0, R4, R12.reuse, -R7 ;  /* 0x0000000c04007223 */ /* 0x080fe20000010807 */
[----:B------:R-:W-:Y:S01]  /*b870*/  F2FP.PACK_AB R7, R10, R15 ;  /* 0x0000000f0a07723e */ /* 0x000fe200000000ff */
[----:B------:R-:W-:Y:S01]  /*b880*/  FFMA.FTZ R3, R3, R12, R8 ;  /* 0x0000000c03037223 */ /* 0x000fe20000010008 */
[----:B------:R-:W-:Y:S02]  /*b890*/  F2FP.PACK_AB R6, R2, R5 ;  /* 0x000000050206723e */ /* 0x000fe400000000ff */
[----:B------:R-:W-:Y:S02]  /*b8a0*/  F2FP.PACK_AB R4, R9, R13 ;  /* 0x0000000d0904723e */ /* 0x000fe400000000ff */
[----:B------:R-:W-:-:S05]  /*b8b0*/  F2FP.PACK_AB R5, R3, R0 ;  /* 0x000000000305723e */ /* 0x000fca00000000ff */
[----:B------:R1:W-:Y:S02]  /*b8c0*/  STS.128 [R18+0x6000], R4 ;  /* 0x0060000412007388 */ /* 0x0003e40000000c00 */
.L_x_2921:
[----:B------:R-:W-:Y:S05]  /*b8d0*/  BSYNC B1 ;  /* 0x0000000000017941 */ /* 0x000fea0003800000 */
.L_x_2920:
        /* <DEDUP_REMOVED lines=50> */
.L_x_2927:
[----:B------:R-:W-:Y:S05]  /*bc00*/  BSYNC B0 ;  /* 0x0000000000007941 */ /* 0x000fea0003800000 */
.L_x_2926:
        /* <DEDUP_REMOVED lines=45> */
.L_x_2925:
[----:B------:R-:W-:Y:S05]  /*bee0*/  BSYNC B1 ;  /* 0x0000000000017941 */ /* 0x000fea0003800000 */
.L_x_2924:
[----:B------:R-:W-:-:S04]  /*bef0*/  IADD3 R0, R130, 0x60, RZ ;  /* 0x0000006082007810 */ /* 0x000fc80007ffe0ff */
        /* <DEDUP_REMOVED lines=48> */
.L_x_2930:
[----:B------:R-:W-:Y:S05]  /*c200*/  BSYNC B0 ;  /* 0x0000000000007941 */ /* 0x000fea0003800000 */
.L_x_2929:
        /* <DEDUP_REMOVED lines=46> */
.L_x_2907:
        /* <DEDUP_REMOVED lines=76> */
.L_x_2932:
[----:B-12---:R-:W-:Y:S05]  /*c9b0*/  BSYNC B0 ;  /* 0x0000000000007941 */ /* 0x006fea0003800000 */
.L_x_2931:
        /* <DEDUP_REMOVED lines=74> */
.L_x_2934:
[----:B----4-:R-:W-:Y:S05]  /*ce60*/  BSYNC B0 ;  /* 0x0000000000007941 */ /* 0x010fea0003800000 */
.L_x_2933:
        /* <DEDUP_REMOVED lines=120> */
.L_x_2936:
[----:B------:R-:W-:Y:S05]  /*d5f0*/  BSYNC B0 ;  /* 0x0000000000007941 */ /* 0x000fea0003800000 */
.L_x_2935:
        /* <DEDUP_REMOVED lines=102> */
.L_x_2938:
[----:B------:R-:W-:Y:S05]  /*dc60*/  BSYNC B0 ;  /* 0x0000000000007941 */ /* 0x000fea0003800000 */
.L_x_2937:
        /* <DEDUP_REMOVED lines=58> */
[--C-:B------:R-:W-:Y:S01]  /*e010*/  HADD2.F32 R0, -RZ, R75.reuse.H0_H0 ;  /* 0x2000004bff007230 */ /* 0x100fe20000004100 */
        /* <DEDUP_REMOVED lines=43> */
.L_x_2940:
[----:B------:R-:W-:Y:S05]  /*e2d0*/  BSYNC B0 ;  /* 0x0000000000007941 */ /* 0x000fea0003800000 */
.L_x_2939:
        /* <DEDUP_REMOVED lines=101> */
.L_x_2928:
[----:B------:R-:W-:Y:S05]  /*e930*/  BSYNC B2 ;  /* 0x0000000000027941 */ /* 0x000fea0003800000 */
.L_x_2906:
[----:B------:R-:W-:Y:S01]  /*e940*/  IMAD.WIDE.U32 R30, R91, c[0x0][0x210], RZ ;  /* 0x000084005b1e7a25 */ /* 0x000fe200078e00ff */
[----:B------:R-:W-:-:S04]  /*e950*/  DEPBAR.LE SB0, 0x0 ;  /* 0x000080000000791a */ /* 0x000fc80000000000 */
[----:B------:R-:W-:Y:S01]  /*e960*/  IMAD R28, R91, c[0x0][0x214], R31 ;  /* 0x000085005b1c7a24 */ /* 0x000fe200078e021f */
[----:B------:R-:W-:Y:S01]  /*e970*/  STL.64 [R1+0x20], R30 ;  /* 0x0000201e01007387 */ /* 0x000fe20000100a00 */
[----:B------:R-:W-:Y:S02]  /*e980*/  IMAD R0, R92, c[0x0][0x208], RZ ;  /* 0x000082005c007a24 */ /* 0x000fe400078e02ff */
[C---:B---3--:R-:W-:Y:S01]  /*e990*/  IMAD.WIDE.U32 R2, R216.reuse, c[0x0][0x208], RZ ;  /* 0x00008200d8027a25 */ /* 0x048fe200078e00ff */
[----:B------:R-:W-:Y:S03]  /*e9a0*/  STL [R1+0x28], R28 ;  /* 0x0000281c01007387 */ /* 0x000fe60000100800 */
[----:B------:R-:W-:Y:S01]  /*e9b0*/  IMAD R0, R216, c[0x0][0x20c], R0 ;  /* 0x00008300d8007a24 */ /* 0x000fe200078e0200 */
[----:B-1----:R-:W2:Y:S03]  /*e9c0*/  LDL R65, [R1+0x14] ;  /* 0x0000140001417983 */ /* 0x002ea60000100800 */
[----:B------:R-:W-:Y:S01]  /*e9d0*/  IMAD.IADD R3, R3, 0x1, R0 ;  /* 0x0000000103037824 */ /* 0x000fe200078e0200 */
[----:B------:R-:W-:Y:S01]  /*e9e0*/  BAR.SYNC.DEFER_BLOCKING 0x0 ;  /* 0x0000000000007b1d */ /* 0x000fe20000010000 */
[----:B------:R-:W-:-:S02]  /*e9f0*/  IMAD R0, R93, c[0x0][0x218], RZ ;  /* 0x000086005d007a24 */ /* 0x000fc400078e02ff */
[----:B------:R-:W-:-:S04]  /*ea00*/  IMAD.WIDE.U32 R2, R215, c[0x0][0x218], R2 ;  /* 0x00008600d7027a25 */ /* 0x000fc800078e0002 */
[----:B------:R-:W-:Y:S01]  /*ea10*/  IMAD R0, R215, c[0x0][0x21c], R0 ;  /* 0x00008700d7007a24 */ /* 0x000fe200078e0200 */
[----:B------:R-:W-:-:S04]  /*ea20*/  IADD3 R2, P0, R2, R30, RZ ;  /* 0x0000001e02027210 */ /* 0x000fc80007f1e0ff */
[----:B------:R-:W-:Y:S01]  /*ea30*/  IADD3.X R3, R28, R3, R0, P0, !PT ;  /* 0x000000031c037210 */ /* 0x000fe200007fe400 */
[----:B------:R-:W-:Y:S04]  /*ea40*/  LDSM.16.M88.4 R4, [R199+0x2000] ;  /* 0x00200000c704783b */ /* 0x000fe80000000200 */
[----:B------:R-:W1:Y:S04]  /*ea50*/  LDSM.16.M88.4 R12, [R192] ;  /* 0x00000000c00c783b */ /* 0x000e680000000200 */
[----:B------:R-:W3:Y:S04]  /*ea60*/  LDSM.16.M88.4 R8, [R199] ;  /* 0x00000000c708783b */ /* 0x000ee80000000200 */
[----:B------:R-:W4:Y:S04]  /*ea70*/  LDSM.16.M88.4 R16, [R192+0x800] ;  /* 0x00080000c010783b */ /* 0x000f280000000200 */
[----:B------:R-:W5:Y:S04]  /*ea80*/  LDSM.16.M88.4 R20, [R192+0x1000] ;  /* 0x00100000c014783b */ /* 0x000f680000000200 */
[----:B------:R-:W4:Y:S01]  /*ea90*/  LDSM.16.M88.4 R24, [R192+0x1800] ;  /* 0x00180000c018783b */ /* 0x000f220000000200 */
[----:B------:R-:W-:-:S03]  /*eaa0*/  LEA R0, P0, R2, c[0x0][0x1f8], 0x1 ;  /* 0x00007e0002007a11 */ /* 0x000fc600078008ff */
[----:B------:R-:W-:Y:S01]  /*eab0*/  LDSM.16.M88.4 R44, [R192+0x2000] ;  /* 0x00200000c02c783b */ /* 0x000fe20000000200 */
[----:B------:R-:W-:-:S03]  /*eac0*/  LEA.HI.X R2, R2, c[0x0][0x1fc], R3, 0x1, P0 ;  /* 0x00007f0002027a11 */ /* 0x000fc600000f0c03 */
[----:B------:R-:W3:Y:S04]  /*ead0*/  SHFL.IDX PT, R3, R0, RZ, 0x181f ;  /* 0x00181fff00037589 */ /* 0x000ee800000e0000 */
[----:B------:R-:W-:Y:S04]  /*eae0*/  LDSM.16.M88.4 R40, [R203] ;  /* 0x00000000cb28783b */ /* 0x000fe80000000200 */
[----:B------:R-:W-:Y:S04]  /*eaf0*/  LDSM.16.M88.4 R36, [R207] ;  /* 0x00000000cf24783b */ /* 0x000fe80000000200 */
[----:B------:R-:W-:Y:S01]  /*eb00*/  LDSM.16.M88.4 R32, [R206] ;  /* 0x00000000ce20783b */ /* 0x000fe20000000200 */
[-C--:B-1----:R-:W-:Y:S03]  /*eb10*/  HMMA.16816.F32 R72, R4, R12.reuse, RZ ;  /* 0x0000000c0448723c */ /* 0x082fe600000018ff */
[----:B------:R-:W-:Y:S04]  /*eb20*/  LDSM.16.M88.4 R28, [R205] ;  /* 0x00000000cd1c783b */ /* 0x000fe80000000200 */
[----:B------:R-:W-:Y:S01]  /*eb30*/  LDSM.16.M88.4 R56, [R204] ;  /* 0x00000000cc38783b */ /* 0x000fe20000000200 */
[----:B---3--:R-:W-:Y:S03]  /*eb40*/  HMMA.16816.F32 R136, R8, R12, RZ ;  /* 0x0000000c0888723c */ /* 0x008fe600000018ff */
[----:B------:R-:W-:Y:S04]  /*eb50*/  SHFL.IDX PT, R12, R0, 0x1, 0x181f ;  /* 0x00381f00000c7f89 */ /* 0x000fe800000e0000 */
[----:B------:R-:W1:Y:S01]  /*eb60*/  SHFL.IDX PT, R13, R2, RZ, 0x181f ;  /* 0x00181fff020d7589 */ /* 0x000e6200000e0000 */
[-C--:B------:R-:W-:Y:S08]  /*eb70*/  HMMA.16816.F32 R96, R4, R14.reuse, RZ ;  /* 0x0000000e0460723c */ /* 0x080ff000000018ff */
[----:B------:R-:W-:Y:S01]  /*eb80*/  HMMA.16816.F32 R160, R8, R14, RZ ;  /* 0x0000000e08a0723c */ /* 0x000fe200000018ff */
[----:B------:R-:W3:Y:S04]  /*eb90*/  SHFL.IDX PT, R14, R0, 0x2, 0x181f ;  /* 0x00581f00000e7f89 */ /* 0x000ee800000e0000 */
[----:B------:R-:W-:Y:S03]  /*eba0*/  SHFL.IDX PT, R15, R0, 0x3, 0x181f ;  /* 0x00781f00000f7f89 */ /* 0x000fe600000e0000 */
[-C--:B----4-:R-:W-:Y:S08]  /*ebb0*/  HMMA.16816.F32 R68, R4, R16.reuse, RZ ;  /* 0x000000100444723c */ /* 0x090ff000000018ff */
[----:B------:R-:W-:Y:S01]  /*ebc0*/  HMMA.16816.F32 R120, R8, R16, RZ ;  /* 0x000000100878723c */ /* 0x000fe200000018ff */
[----:B------:R-:W4:Y:S04]  /*ebd0*/  SHFL.IDX PT, R16, R2, 0x1, 0x181f ;  /* 0x00381f0002107f89 */ /* 0x000f2800000e0000 */
[----:B------:R-:W-:Y:S03]  /*ebe0*/  SHFL.IDX PT, R17, R0, 0x4, 0x181f ;  /* 0x00981f0000117f89 */ /* 0x000fe600000e0000 */
[-C--:B------:R-:W-:Y:S01]  /*ebf0*/  HMMA.16816.F32 R84, R4, R18.reuse, RZ ;  /* 0x000000120454723c */ /* 0x080fe200000018ff */
[----:B------:R-:W-:Y:S07]  /*ec00*/  SHFL.IDX PT, R0, R2, 0x4, 0x181f ;  /* 0x00981f0002007f89 */ /* 0x000fee00000e0000 */
[----:B------:R-:W-:Y:S01]  /*ec10*/  HMMA.16816.F32 R164, R8, R18, RZ ;  /* 0x0000001208a4723c */ /* 0x000fe200000018ff */
[----:B------:R-:W1:Y:S04]  /*ec20*/  SHFL.IDX PT, R18, R2, 0x2, 0x181f ;  /* 0x00581f0002127f89 */ /* 0x000e6800000e0000 */
[----:B------:R1:W1:Y:S03]  /*ec30*/  SHFL.IDX PT, R19, R2, 0x3, 0x181f ;  /* 0x00781f0002137f89 */ /* 0x00026600000e0000 */
[-C--:B-----5:R-:W-:Y:S08]  /*ec40*/  HMMA.16816.F32 R60, R4, R20.reuse, RZ ;  /* 0x00000014043c723c */ /* 0x0a0ff000000018ff */
[----:B------:R-:W-:Y:S07]  /*ec50*/  HMMA.16816.F32 R104, R8, R20, RZ ;  /* 0x000000140868723c */ /* 0x000fee00000018ff */
[C---:B------:R-:W-:Y:S01]  /*ec60*/  IMAD.SHL.U32 R21, R248.reuse, 0x2, RZ ;  /* 0x00000002f8157824 */ /* 0x040fe200078e00ff */
[----:B------:R-:W-:Y:S01]  /*ec70*/  HMMA.16816.F32 R52, R4, R24, RZ ;  /* 0x000000180434723c */ /* 0x000fe200000018ff */
[----:B------:R-:W-:-:S07]  /*ec80*/  SHF.L.U64.HI R20, R248, 0x1, R249 ;  /* 0x00000001f8147819 */ /* 0x000fce00000102f9 */
[----:B------:R-:W-:Y:S07]  /*ec90*/  HMMA.16816.F32 R48, R8, R24, RZ ;  /* 0x000000180830723c */ /* 0x000fee00000018ff */
[----:B------:R-:W-:Y:S01]  /*eca0*/  IADD3 R24, P0, R3, R21, RZ ;  /* 0x0000001503187210 */ /* 0x000fe20007f1e0ff */
[----:B------:R-:W-:Y:S04]  /*ecb0*/  HMMA.16816.F32 R80, R4, R22, RZ ;  /* 0x000000160450723c */ /* 0x000fe800000018ff */
[----:B-1----:R-:W-:-:S04]  /*ecc0*/  IMAD.X R25, R13, 0x1, R20, P0 ;  /* 0x000000010d197824 */ /* 0x002fc800000e0614 */
[----:B------:R-:W-:Y:S01]  /*ecd0*/  HMMA.16816.F32 R148, R8, R22, RZ ;  /* 0x000000160894723c */ /* 0x000fe200000018ff */
[----:B---3--:R-:W-:-:S06]  /*ece0*/  IADD3 R14, P0, R14, R21, RZ ;  /* 0x000000150e0e7210 */ /* 0x008fcc0007f1e0ff */
[-C--:B------:R-:W-:Y:S01]  /*ecf0*/  IADD3 R22, P1, R12, R21.reuse, RZ ;  /* 0x000000150c167210 */ /* 0x080fe20007f3e0ff */
[C---:B------:R-:W-:Y:S04]  /*ed00*/  HMMA.16816.F32 R76, R4.reuse, R44, RZ ;  /* 0x0000002c044c723c */ /* 0x040fe800000018ff */
[--C-:B----4-:R-:W-:Y:S01]  /*ed10*/  IMAD.X R23, R16, 0x1, R20.reuse, P1 ;  /* 0x0000000110177824 */ /* 0x110fe200008e0614 */
[-C--:B------:R-:W-:Y:S01]  /*ed20*/  IADD3 R12, P1, R15, R21.reuse, RZ ;  /* 0x000000150f0c7210 */ /* 0x080fe20007f3e0ff */
[--C-:B------:R-:W-:Y:S01]  /*ed30*/  IMAD.X R15, R18, 0x1, R20.reuse, P0 ;  /* 0x00000001120f7824 */ /* 0x100fe200000e0614 */
[----:B------:R-:W-:Y:S01]  /*ed40*/  IADD3 R2, P0, R17, R21, RZ ;  /* 0x0000001511027210 */ /* 0x000fe20007f1e0ff */
[C---:B------:R-:W-:Y:S02]  /*ed50*/  HMMA.16816.F32 R132, R4.reuse, R26, RZ ;  /* 0x0000001a0484723c */ /* 0x040fe400000018ff */
[--C-:B------:R-:W-:Y:S01]  /*ed60*/  IMAD.X R13, R19, 0x1, R20.reuse, P1 ;  /* 0x00000001130d7824 */ /* 0x100fe200008e0614 */
[----:B------:R-:W-:Y:S01]  /*ed70*/  ISETP.GE.AND P1, PT, R248, c[0x0][0x1d4], PT ;  /* 0x00007500f8007a0c */ /* 0x000fe20003f26270 */
[----:B------:R-:W-:Y:S01]  /*ed80*/  IMAD.X R3, R0, 0x1, R20, P0 ;  /* 0x0000000100037824 */ /* 0x000fe200000e0614 */
[----:B------:R-:W-:Y:S02]  /*ed90*/  LDSM.16.M88.4 R16, [R202] ;  /* 0x00000000ca10783b */ /* 0x000fe40000000200 */
[C---:B------:R-:W-:Y:S01]  /*eda0*/  ISETP.LT.OR P0, PT, R90.reuse, 0x1, P1 ;  /* 0x000000015a00780c */ /* 0x040fe20000f01670 */
[----:B------:R-:W-:Y:S01]  /*edb0*/  HMMA.16816.F32 R124, R4, R46, RZ ;  /* 0x0000002e047c723c */ /* 0x000fe200000018ff */
[----:B------:R-:W1:Y:S11]  /*edc0*/  LDSM.16.M88.4 R4, [R202+0x2000] ;  /* 0x00200000ca04783b */ /* 0x000e760000000200 */
[----:B------:R-:W-:Y:S01]  /*edd0*/  @!PT LDS RZ, [RZ] ;  /* 0x00000000fffff984 */ /* 0x000fe20000000800 */
[----:B------:R-:W-:Y:S01]  /*ede0*/  @!PT LDS RZ, [RZ] ;  /* 0x00000000fffff984 */ /* 0x000fe20000000800 */
[----:B------:R-:W-:Y:S01]  /*edf0*/  @!PT LDS RZ, [RZ] ;  /* 0x00000000fffff984 */ /* 0x000fe20000000800 */
[----:B------:R3:W-:Y:S01]  /*ee00*/  LDGSTS.E.BYPASS.LTC128B.128 [R210+0x100], [R24.64], !P0 ;  /* 0x0010000018d27fae */ /* 0x0007e2000c101d48 */
[C---:B------:R-:W-:Y:S11]  /*ee10*/  ISETP.LT.OR P0, PT, R90.reuse, 0x11, P1 ;  /* 0x000000115a00780c */ /* 0x040ff60000f01670 */
[----:B------:R-:W-:Y:S02]  /*ee20*/  @!UPT UIADD3 URZ, URZ, URZ, URZ ;  /* 0x0000003f3f3ff290 */ /* 0x000fe4000fffe03f */
[----:B------:R4:W-:Y:S01]  /*ee30*/  LDGSTS.E.BYPASS.LTC128B.128 [R210+0x900], [R22.64], !P0 ;  /* 0x0090000016d27fae */ /* 0x0009e2000c101d48 */
[C---:B------:R-:W-:Y:S02]  /*ee40*/  ISETP.LT.OR P0, PT, R90.reuse, 0x21, P1 ;  /* 0x000000215a00780c */ /* 0x040fe40000f01670 */
[----:B------:R-:W-:-:S11]  /*ee50*/  ISETP.LT.OR P2, PT, R90, 0x31, P1 ;  /* 0x000000315a00780c */ /* 0x000fd60000f41670 */
[----:B------:R5:W-:Y:S01]  /*ee60*/  LDGSTS.E.BYPASS.LTC128B.128 [R210+0x1100], [R14.64], !P0 ;  /* 0x011000000ed27fae */ /* 0x000be2000c101d48 */
[----:B------:R-:W-:Y:S01]  /*ee70*/  ISETP.LT.OR P0, PT, R90, 0x41, P1 ;  /* 0x000000415a00780c */ /* 0x000fe20000f01670 */
[C---:B-1----:R-:W-:Y:S02]  /*ee80*/  HMMA.16816.F32 R116, R4.reuse, R40, R72 ;  /* 0x000000280474723c */ /* 0x042fe40000001848 */
[----:B------:R5:W-:Y:S06]  /*ee90*/  LDGSTS.E.BYPASS.LTC128B.128 [R210+0x1900], [R12.64], !P2 ;  /* 0x019000000cd27fae */ /* 0x000bec000d101d48 */
[C---:B------:R-:W-:Y:S04]  /*eea0*/  HMMA.16816.F32 R112, R4.reuse, R36, R68 ;  /* 0x000000240470723c */ /* 0x040fe80000001844 */
[----:B------:R4:W-:Y:S04]  /*eeb0*/  LDGSTS.E.BYPASS.LTC128B.128 [R210+0x2100], [R2.64], !P0 ;  /* 0x0210000002d27fae */ /* 0x0009e8000c101d48 */
[----:B------:R-:W-:Y:S01]  /*eec0*/  HMMA.16816.F32 R72, R4, R56, R76 ;  /* 0x000000380448723c */ /* 0x000fe2000000184c */
[----:B------:R-:W0:Y:S07]  /*eed0*/  LDGDEPBAR ;  /* 0x00000000000079af */ /* 0x000e2e0000000000 */
[C---:B------:R-:W-:Y:S01]  /*eee0*/  HMMA.16816.F32 R152, R8.reuse, R26, RZ ;  /* 0x0000001a0898723c */ /* 0x040fe200000018ff */
[----:B---3--:R-:W-:Y:S04]  /*eef0*/  LDSM.16.M88.4 R24, [R198+0x800] ;  /* 0x00080000c618783b */ /* 0x008fe80000000200 */
[----:B-----5:R-:W-:Y:S03]  /*ef00*/  LDSM.16.M88.4 R12, [R200] ;  /* 0x00000000c80c783b */ /* 0x020fe60000000200 */
[C---:B------:R-:W-:Y:S08]  /*ef10*/  HMMA.16816.F32 R140, R8.reuse, R44, RZ ;  /* 0x0000002c088c723c */ /* 0x040ff000000018ff */
[----:B------:R-:W-:Y:S01]  /*ef20*/  HMMA.16816.F32 R144, R8, R46, RZ ;  /* 0x0000002e0890723c */ /* 0x000fe200000018ff */
[----:B------:R-:W-:Y:S04]  /*ef30*/  LDSM.16.M88.4 R44, [R198+0x1000] ;  /* 0x00100000c62c783b */ /* 0x000fe80000000200 */
[----:B------:R-:W-:Y:S03]  /*ef40*/  LDSM.16.M88.4 R8, [R198] ;  /* 0x00000000c608783b */ /* 0x000fe60000000200 */
[C---:B------:R-:W-:Y:S08]  /*ef50*/  HMMA.16816.F32 R108, R4.reuse, R32, R60 ;  /* 0x00000020046c723c */ /* 0x040ff0000000183c */
[C---:B------:R-:W-:Y:S01]  /*ef60*/  HMMA.16816.F32 R100, R4.reuse, R28, R52 ;  /* 0x0000001c0464723c */ /* 0x040fe20000001834 */
[----:B------:R-:W-:Y:S07]  /*ef70*/  LDSM.16.M88.4 R52, [R198+0x1800] ;  /* 0x00180000c634783b */ /* 0x000fee0000000200 */
[C---:B------:R-:W-:Y:S08]  /*ef80*/  HMMA.16816.F32 R96, R4.reuse, R42, R96 ;  /* 0x0000002a0460723c */ /* 0x040ff00000001860 */
[C---:B------:R-:W-:Y:S08]  /*ef90*/  HMMA.16816.F32 R84, R4.reuse, R38, R84 ;  /* 0x000000260454723c */ /* 0x040ff00000001854 */
[C---:B------:R-:W-:Y:S08]  /*efa0*/  HMMA.16816.F32 R80, R4.reuse, R34, R80 ;  /* 0x000000220450723c */ /* 0x040ff00000001850 */
[C---:B------:R-:W-:Y:S08]  /*efb0*/  HMMA.16816.F32 R76, R4.reuse, R30, R132 ;  /* 0x0000001e044c723c */ /* 0x040ff00000001884 */
[----:B------:R-:W-:Y:S01]  /*efc0*/  HMMA.16816.F32 R68, R4, R58, R124 ;  /* 0x0000003a0444723c */ /* 0x000fe2000000187c */
[----:B------:R-:W1:Y:S07]  /*efd0*/  LDSM.16.M88.4 R4, [R200+0x2000] ;  /* 0x00200000c804783b */ /* 0x000e6e0000000200 */
[C---:B------:R-:W-:Y:S01]  /*efe0*/  HMMA.16816.F32 R168, R16.reuse, R28, R48 ;  /* 0x0000001c10a8723c */ /* 0x040fe20000001830 */
[----:B------:R-:W3:Y:S07]  /*eff0*/  LDSM.16.M88.4 R48, [R198+0x2000] ;  /* 0x00200000c630783b */ /* 0x000eee0000000200 */
        /* <DEDUP_REMOVED lines=11> */
[----:B------:R-:W-:Y:S01]  /*f0b0*/  HMMA.16816.F32 R148, R16, R58, R144 ;  /* 0x0000003a1094723c */ /* 0x000fe20000001890 */
[----:B------:R-:W-:Y:S07]  /*f0c0*/  LDSM.16.M88.4 R16, [R195+0x2000] ;  /* 0x00200000c310783b */ /* 0x000fee0000000200 */
[C---:B-1----:R-:W-:Y:S08]  /*f0d0*/  HMMA.16816.F32 R140, R4.reuse, R24, R112 ;  /* 0x00000018048c723c */ /* 0x042ff00000001870 */
[C---:B------:R-:W-:Y:S08]  /*f0e0*/  HMMA.16816.F32 R132, R4.reuse, R44, R108 ;  /* 0x0000002c0484723c */ /* 0x040ff0000000186c */
[C---:B------:R-:W-:Y:S08]  /*f0f0*/  HMMA.16816.F32 R144, R4.reuse, R8, R116 ;  /* 0x000000080490723c */ /* 0x040ff00000001874 */
[C---:B------:R-:W-:Y:S08]  /*f100*/  HMMA.16816.F32 R120, R4.reuse, R52, R100 ;  /* 0x000000340478723c */ /* 0x040ff00000001864 */
[C---:B------:R-:W-:Y:S08]  /*f110*/  HMMA.16816.F32 R112, R4.reuse, R10, R96 ;  /* 0x0000000a0470723c */ /* 0x040ff00000001860 */
[C---:B------:R-:W-:Y:S08]  /*f120*/  HMMA.16816.F32 R108, R4.reuse, R26, R84 ;  /* 0x0000001a046c723c */ /* 0x040ff00000001854 */
[C---:B---3--:R-:W-:Y:S08]  /*f130*/  HMMA.16816.F32 R116, R4.reuse, R48, R72 ;  /* 0x000000300474723c */ /* 0x048ff00000001848 */
[C---:B------:R-:W-:Y:S08]  /*f140*/  HMMA.16816.F32 R100, R4.reuse, R46, R80 ;  /* 0x0000002e0464723c */ /* 0x040ff00000001850 */
[C---:B------:R-:W-:Y:S08]  /*f150*/  HMMA.16816.F32 R96, R4.reuse, R54, R76 ;  /* 0x000000360460723c */ /* 0x040ff0000000184c */
[----:B------:R-:W-:Y:S01]  /*f160*/  HMMA.16816.F32 R84, R4, R50, R68 ;  /* 0x000000320454723c */ /* 0x000fe20000001844 */
[----:B------:R-:W1:Y:S07]  /*f170*/  LDSM.16.M88.4 R4, [R201+0x2000] ;  /* 0x00200000c904783b */ /* 0x000e6e0000000200 */
[C---:B------:R-:W-:Y:S08]  /*f180*/  HMMA.16816.F32 R80, R12.reuse, R8, R60 ;  /* 0x000000080c50723c */ /* 0x040ff0000000183c */
[C---:B------:R-:W-:Y:S01]  /*f190*/  HMMA.16816.F32 R76, R12.reuse, R10, R40 ;  /* 0x0000000a0c4c723c */ /* 0x040fe20000001828 */
[----:B------:R-:W3:Y:S07]  /*f1a0*/  LDSM.16.M88.4 R8, [R201] ;  /* 0x00000000c908783b */ /* 0x000eee0000000200 */
[C---:B------:R-:W-:Y:S08]  /*f1b0*/  HMMA.16816.F32 R72, R12.reuse, R24, R124 ;  /* 0x000000180c48723c */ /* 0x040ff0000000187c */
[----:B------:R-:W-:Y:S01]  /*f1c0*/  HMMA.16816.F32 R68, R12, R26, R104 ;  /* 0x0000001a0c44723c */ /* 0x000fe20000001868 */
[----:B------:R-:W5:Y:S01]  /*f1d0*/  LDSM.16.M88.4 R24, [R195+0x1800] ;  /* 0x00180000c318783b */ /* 0x000f620000000200 */
[----:B--2---:R-:W-:Y:S01]  /*f1e0*/  ISETP.GT.AND P0, PT, R173, R65, PT ;  /* 0x00000041ad00720c */ /* 0x004fe20003f04270 */
[----:B------:R-:W-:-:S05]  /*f1f0*/  DEPBAR.LE SB0, 0x0 ;  /* 0x000080000000791a */ /* 0x000fca0000000000 */
        /* <DEDUP_REMOVED lines=8> */
[C---:B------:R-:W-:Y:S08]  /*f280*/  HMMA.16816.F32 R144, R4.reuse, R38, R112 ;  /* 0x000000260490723c */ /* 0x040ff00000001870 */
[C---:B------:R-:W-:Y:S08]  /*f290*/  HMMA.16816.F32 R140, R4.reuse, R32, R140 ;  /* 0x00000020048c723c */ /* 0x040ff0000000188c */
[----:B------:R-:W-:Y:S08]  /*f2a0*/  HMMA.16816.F32 R136, R4, R34, R108 ;  /* 0x000000220488723c */ /* 0x000ff0000000186c */
[C---:B---3--:R-:W-:Y:S08]  /*f2b0*/  HMMA.16816.F32 R72, R8.reuse, R32, R72 ;  /* 0x000000200848723c */ /* 0x048ff00000001848 */
[----:B------:R-:W-:Y:S08]  /*f2c0*/  HMMA.16816.F32 R68, R8, R34, R68 ;  /* 0x000000220844723c */ /* 0x000ff00000001844 */
[C---:B------:R-:W-:Y:S08]  /*f2d0*/  HMMA.16816.F32 R132, R4.reuse, R28, R132 ;  /* 0x0000001c0484723c */ /* 0x040ff00000001884 */
[C---:B------:R-:W-:Y:S08]  /*f2e0*/  HMMA.16816.F32 R124, R4.reuse, R30, R100 ;  /* 0x0000001e047c723c */ /* 0x040ff00000001864 */
[C---:B-----5:R-:W-:Y:S08]  /*f2f0*/  HMMA.16816.F32 R120, R4.reuse, R24, R120 ;  /* 0x000000180478723c */ /* 0x060ff00000001878 */
        /* <DEDUP_REMOVED lines=42> */
.L_x_3134:
[----:B------:R-:W-:Y:S05]  /*f5a0*/  BRA.DIV ~URZ, `(.L_x_2944) ;  /* 0x000176227f007947 */ /* 0x000fea000b800000 */
[----:B------:R-:W3:Y:S01]  /*f5b0*/  SHFL.IDX PT, R2, R0, RZ, 0x181f ;  /* 0x00181fff00027589 */ /* 0x000ee200000e0000 */
[----:B------:R-:W-:-:S03]  /*f5c0*/  LOP3.LUT P3, RZ, R208, 0x100, RZ, 0xc0, !PT ;  /* 0x00000100d0ff7812 */ /* 0x000fc6000786c0ff */
        /* <DEDUP_REMOVED lines=20> */
.L_x_3135:
[----:B---3--:R-:W-:Y:S02]  /*f710*/  LOP3.LUT P1, RZ, R208, 0x100, RZ, 0xc0, !PT ;  /* 0x00000100d0ff7812 */ /* 0x008fe4000782c0ff */
[----:B--2---:R-:W-:-:S05]  /*f720*/  IADD3 R2, P0, R0, R21, RZ ;  /* 0x0000001500027210 */ /* 0x004fca0007f1e0ff */
[----:B-1----:R-:W-:-:S06]  /*f730*/  IMAD.X R3, R4, 0x1, R20, P0 ;  /* 0x0000000104037824 */ /* 0x002fcc00000e0614 */
[----:B------:R-:W-:Y:S01]  /*f740*/  @!PT LDS RZ, [RZ] ;  /* 0x00000000fffff984 */ /* 0x000fe20000000800 */
[----:B------:R-:W-:Y:S01]  /*f750*/  @!PT LDS RZ, [RZ] ;  /* 0x00000000fffff984 */ /* 0x000fe20000000800 */
[----:B------:R-:W-:Y:S01]  /*f760*/  @!PT LDS RZ, [RZ] ;  /* 0x00000000fffff984 */ /* 0x000fe20000000800 */
[----:B------:R1:W-:Y:S02]  /*f770*/  LDGSTS.E.BYPASS.LTC128B.128 [R210+0x4900], [R2.64], !P1 ;  /* 0x0490000002d27fae */ /* 0x0003e4000c901d48 */
.L_x_2942:
[----:B----4-:R-:W-:Y:S05]  /*f780*/  BSYNC B0 ;  /* 0x0000000000007941 */ /* 0x010fea0003800000 */
.L_x_2941:
[----:B-1----:R-:W2:Y:S01]  /*f790*/  LDL R2, [R1+0x44] ;  /* 0x0000440001027983 */ /* 0x002ea20000100800 */
[----:B------:R-:W-:-:S03]  /*f7a0*/  IMAD.MOV.U32 R3, RZ, RZ, c[0x0][0x2c4] ;  /* 0x0000b100ff037624 */ /* 0x000fc600078e00ff */
[----:B------:R-:W2:Y:S04]  /*f7b0*/  LDL R0, [R1+0x4c] ;  /* 0x00004c0001007983 */ /* 0x000ea80000100800 */
[----:B------:R-:W3:Y:S01]  /*f7c0*/  LDL R4, [R1+0x4] ;  /* 0x0000040001047983 */ /* 0x000ee20000100800 */
        /* <DEDUP_REMOVED lines=16> */
.L_x_3136:
[----:B------:R-:W-:Y:S01]  /*f8d0*/  IMAD.MOV.U32 R0, RZ, RZ, c[0x0][0x32c] ;  /* 0x0000cb00ff007624 */ /* 0x000fe200078e00ff */
[----:B--2---:R-:W-:-:S04]  /*f8e0*/  IADD3 R3, R8, R2, RZ ;  /* 0x0000000208037210 */ /* 0x004fc80007ffe0ff */
[----:B------:R-:W-:Y:S01]  /*f8f0*/  ISETP.GE.AND P0, PT, R0, 0x1, PT ;  /* 0x000000010000780c */ /* 0x000fe20003f06270 */
[----:B------:R-:W-:Y:S01]  /*f900*/  IMAD.IADD R0, R9, 0x1, R2 ;  /* 0x0000000109007824 */ /* 0x000fe200078e0202 */
[----:B------:R-:W-:-:S11]  /*f910*/  IMNMX R4, R10, R3, PT ;  /* 0x000000030a047217 */ /* 0x000fd60003800200 */
[----:B------:R-:W-:Y:S05]  /*f920*/  @!P0 BRA `(.L_x_2946) ;  /* 0x0000015000008947 */ /* 0x000fea0003800000 */
[----:B------:R-:W2:Y:S01]  /*f930*/  LDL R5, [R1] ;  /* 0x0000000001057983 */ /* 0x000ea20000100800 */
[----:B------:R-:W-:Y:S01]  /*f940*/  BSSY B0, `(.L_x_2947) ;  /* 0x000000f000007945 */ /* 0x000fe20003800000 */
[----:B--2---:R-:W-:-:S04]  /*f950*/  IADD3 R2, -R252, R5, R2 ;  /* 0x00000005fc027210 */ /* 0x004fc80007ffe102 */
        /* <DEDUP_REMOVED lines=9> */
.L_x_2948:
[----:B------:R-:W-:-:S04]  /*f9f0*/  MOV R3, c[0x0][0x32c] ;  /* 0x0000cb0000037a02 */ /* 0x000fc80000000f00 */
[----:B------:R-:W-:-:S13]  /*fa00*/  ISETP.NE.AND P0, PT, R3, 0x1, PT ;  /* 0x000000010300780c */ /* 0x000fda0003f05270 */
[----:B------:R-:W-:-:S05]  /*fa10*/  @P0 IMAD.HI.U32 R3, R2, c[0x0][0x330], RZ ;  /* 0x0000cc0002030a27 */ /* 0x000fca00078e00ff */
[----:B------:R-:W-:Y:S02]  /*fa20*/  @P0 SHF.R.U32.HI R2, RZ, c[0x0][0x334], R3 ;  /* 0x0000cd00ff020a19 */ /* 0x000fe40000011603 */
.L_x_2949:
[----:B------:R-:W-:Y:S05]  /*fa30*/  BSYNC B0 ;  /* 0x0000000000007941 */ /* 0x000fea0003800000 */
.L_x_2947:
[----:B------:R-:W-:-:S05]  /*fa40*/  IMAD R2, R2, c[0x0][0x32c], R11 ;  /* 0x0000cb0002027a24 */ /* 0x000fca00078e020b */
[----:B------:R-:W-:Y:S02]  /*fa50*/  IADD3 R3, R2, c[0x0][0x32c], RZ ;  /* 0x0000cb0002037a10 */ /* 0x000fe40007ffe0ff */
[----:B------:R-:W-:Y:S02]  /*fa60*/  IMNMX R0, R0, R2, !PT ;  /* 0x0000000200007217 */ /* 0x000fe40007800200 */
[----:B------:R-:W-:Y:S02]  /*fa70*/  IMNMX R4, R4, R3, PT ;  /* 0x0000000304047217 */ /* 0x000fe40003800200 */
.L_x_2946:
[----:B------:R-:W-:Y:S05]  /*fa80*/  BRA.DIV ~URZ, `(.L_x_2950) ;  /* 0x000176a27f007947 */ /* 0x000fea000b800000 */
[----:B------:R2:W3:Y:S02]  /*fa90*/  SHFL.IDX PT, R2, R7, 0x1, 0x1c1f ;  /* 0x003c1f0007027f89 */ /* 0x0004e400000e0000 */
.L_x_3137:
[----:B------:R-:W-:Y:S02]  /*faa0*/  IMAD.MOV.U32 R3, RZ, RZ, c[0x0][0x32c] ;  /* 0x0000cb00ff037624 */ /* 0x000fe400078e00ff */
[----:B---3--:R-:W-:-:S03]  /*fab0*/  IMAD.IADD R5, R9, 0x1, R2 ;  /* 0x0000000109057824 */ /* 0x008fc600078e0202 */
[----:B------:R-:W-:Y:S02]  /*fac0*/  ISETP.GE.AND P0, PT, R3, 0x1, PT ;  /* 0x000000010300780c */ /* 0x000fe40003f06270 */
[----:B------:R-:W-:-:S04]  /*fad0*/  IADD3 R3, R8, R2, RZ ;  /* 0x0000000208037210 */ /* 0x000fc80007ffe0ff */
[----:B------:R-:W-:-:S07]  /*fae0*/  IMNMX R6, R10, R3, PT ;  /* 0x000000030a067217 */ /* 0x000fce0003800200 */
[----:B------:R-:W-:Y:S05]  /*faf0*/  @!P0 BRA `(.L_x_2951) ;  /* 0x0000015000008947 */ /* 0x000fea0003800000 */
[----:B------:R-:W3:Y:S01]  /*fb00*/  LDL R12, [R1] ;  /* 0x00000000010c7983 */ /* 0x000ee20000100800 */
[----:B------:R-:W-:Y:S01]  /*fb10*/  BSSY B0, `(.L_x_2952) ;  /* 0x000000f000007945 */ /* 0x000fe20003800000 */
[----:B---3--:R-:W-:-:S04]  /*fb20*/  IADD3 R2, -R252, R12, R2 ;  /* 0x0000000cfc027210 */ /* 0x008fc80007ffe102 */
        /* <DEDUP_REMOVED lines=9> */
.L_x_2953:
[----:B------:R-:W-:-:S04]  /*fbc0*/  MOV R3, c[0x0][0x32c] ;  /* 0x0000cb0000037a02 */ /* 0x000fc80000000f00 */
[----:B------:R-:W-:-:S13]  /*fbd0*/  ISETP.NE.AND P0, PT, R3, 0x1, PT ;  /* 0x000000010300780c */ /* 0x000fda0003f05270 */
[----:B------:R-:W-:-:S05]  /*fbe0*/  @P0 IMAD.HI.U32 R3, R2, c[0x0][0x330], RZ ;  /* 0x0000cc0002030a27 */ /* 0x000fca00078e00ff */
[----:B------:R-:W-:Y:S02]  /*fbf0*/  @P0 SHF.R.U32.HI R2, RZ, c[0x0][0x334], R3 ;  /* 0x0000cd00ff020a19 */ /* 0x000fe40000011603 */
.L_x_2954:
[----:B------:R-:W-:Y:S05]  /*fc00*/  BSYNC B0 ;  /* 0x0000000000007941 */ /* 0x000fea0003800000 */
.L_x_2952:
[----:B------:R-:W-:-:S05]  /*fc10*/  IMAD R2, R2, c[0x0][0x32c], R11 ;  /* 0x0000cb0002027a24 */ /* 0x000fca00078e020b */
[----:B------:R-:W-:Y:S02]  /*fc20*/  IADD3 R3, R2, c[0x0][0x32c], RZ ;  /* 0x0000cb0002037a10 */ /* 0x000fe40007ffe0ff */
[----:B------:R-:W-:Y:S02]  /*fc30*/  IMNMX R5, R5, R2, !PT ;  /* 0x0000000205057217 */ /* 0x000fe40007800200 */
[----:B------:R-:W-:Y:S02]  /*fc40*/  IMNMX R6, R6, R3, PT ;  /* 0x0000000306067217 */ /* 0x000fe40003800200 */
.L_x_2951:
        /* <DEDUP_REMOVED lines=110> */
.L_x_3138:
[----:B------:R-:W-:Y:S01]  /*10330*/  IMAD.MOV.U32 R0, RZ, RZ, c[0x0][0x32c] ;  /* 0x0000cb00ff007624 */ /* 0x000fe200078e00ff */
[----:B----4-:R-:W-:-:S04]  /*10340*/  IADD3 R2, R8, R3, RZ ;  /* 0x0000000308027210 */ /* 0x010fc80007ffe0ff */
[----:B------:R-:W-:Y:S01]  /*10350*/  ISETP.GE.AND P0, PT, R0, 0x1, PT ;  /* 0x000000010000780c */ /* 0x000fe20003f06270 */
[----:B------:R-:W-:Y:S01]  /*10360*/  IMAD.IADD R0, R9, 0x1, R3 ;  /* 0x0000000109007824 */ /* 0x000fe200078e0203 */
[----:B------:R-:W-:-:S11]  /*10370*/  IMNMX R2, R10, R2, PT ;  /* 0x000000020a027217 */ /* 0x000fd60003800200 */
[----:B------:R-:W-:Y:S05]  /*10380*/  @!P0 BRA `(.L_x_2956) ;  /* 0x0000015000008947 */ /* 0x000fea0003800000 */
[----:B------:R-:W4:Y:S01]  /*10390*/  LDL R4, [R1] ;  /* 0x0000000001047983 */ /* 0x000f220000100800 */
[----:B------:R-:W-:Y:S01]  /*103a0*/  BSSY B0, `(.L_x_2957) ;  /* 0x000000f000007945 */ /* 0x000fe20003800000 */
[----:B----4-:R-:W-:-:S04]  /*103b0*/  IADD3 R3, -R252, R4, R3 ;  /* 0x00000004fc037210 */ /* 0x010fc80007ffe103 */
        /* <DEDUP_REMOVED lines=9> */
.L_x_2958:
[----:B------:R-:W-:-:S04]  /*10450*/  MOV R4, c[0x0][0x32c] ;  /* 0x0000cb0000047a02 */ /* 0x000fc80000000f00 */
[----:B------:R-:W-:-:S13]  /*10460*/  ISETP.NE.AND P0, PT, R4, 0x1, PT ;  /* 0x000000010400780c */ /* 0x000fda0003f05270 */
[----:B------:R-:W-:-:S05]  /*10470*/  @P0 IMAD.HI.U32 R4, R3, c[0x0][0x330], RZ ;  /* 0x0000cc0003040a27 */ /* 0x000fca00078e00ff */
[----:B------:R-:W-:Y:S02]  /*10480*/  @P0 SHF.R.U32.HI R3, RZ, c[0x0][0x334], R4 ;  /* 0x0000cd00ff030a19 */ /* 0x000fe40000011604 */
.L_x_2959:
[----:B------:R-:W-:Y:S05]  /*10490*/  BSYNC B0 ;  /* 0x0000000000007941 */ /* 0x000fea0003800000 */
.L_x_2957:
[----:B------:R-:W-:-:S05]  /*104a0*/  IMAD R3, R3, c[0x0][0x32c], R11 ;  /* 0x0000cb0003037a24 */ /* 0x000fca00078e020b */
[----:B------:R-:W-:Y:S02]  /*104b0*/  IADD3 R4, R3, c[0x0][0x32c], RZ ;  /* 0x0000cb0003047a10 */ /* 0x000fe40007ffe0ff */
[----:B------:R-:W-:Y:S02]  /*104c0*/  IMNMX R0, R0, R3, !PT ;  /* 0x0000000300007217 */ /* 0x000fe40007800200 */
[----:B------:R-:W-:Y:S02]  /*104d0*/  IMNMX R2, R2, R4, PT ;  /* 0x0000000402027217 */ /* 0x000fe40003800200 */
.L_x_2956:
        /* <DEDUP_REMOVED lines=151> */
.L_x_3139:
[----:B------:R-:W-:Y:S01]  /*10e50*/  IMAD.MOV.U32 R0, RZ, RZ, c[0x0][0x32c] ;  /* 0x0000cb00ff007624 */ /* 0x000fe200078e00ff */
[----:B-1----:R-:W-:-:S04]  /*10e60*/  IADD3 R2, R8, R3, RZ ;  /* 0x0000000308027210 */ /* 0x002fc80007ffe0ff */
[----:B------:R-:W-:Y:S01]  /*10e70*/  ISETP.GE.AND P0, PT, R0, 0x1, PT ;  /* 0x000000010000780c */ /* 0x000fe20003f06270 */
[----:B------:R-:W-:Y:S01]  /*10e80*/  IMAD.IADD R0, R9, 0x1, R3 ;  /* 0x0000000109007824 */ /* 0x000fe200078e0203 */
[----:B------:R-:W-:-:S11]  /*10e90*/  IMNMX R2, R10, R2, PT ;  /* 0x000000020a027217 */ /* 0x000fd60003800200 */
[----:B------:R-:W-:Y:S05]  /*10ea0*/  @!P0 BRA `(.L_x_2961) ;  /* 0x0000015000008947 */ /* 0x000fea0003800000 */
[----:B------:R-:W5:Y:S01]  /*10eb0*/  LDL R4, [R1] ;  /* 0x0000000001047983 */ /* 0x000f620000100800 */
[----:B------:R-:W-:Y:S01]  /*10ec0*/  BSSY B0, `(.L_x_2962) ;  /* 0x000000f000007945 */ /* 0x000fe20003800000 */
[----:B-----5:R-:W-:-:S04]  /*10ed0*/  IADD3 R3, -R252, R4, R3 ;  /* 0x00000004fc037210 */ /* 0x020fc80007ffe103 */
        /* <DEDUP_REMOVED lines=9> */
.L_x_2963:
[----:B------:R-:W-:-:S04]  /*10f70*/  MOV R4, c[0x0][0x32c] ;  /* 0x0000cb0000047a02 */ /* 0x000fc80000000f00 */
[----:B------:R-:W-:-:S13]  /*10f80*/  ISETP.NE.AND P0, PT, R4, 0x1, PT ;  /* 0x000000010400780c */ /* 0x000fda0003f05270 */
[----:B------:R-:W-:-:S05]  /*10f90*/  @P0 IMAD.HI.U32 R4, R3, c[0x0][0x330], RZ ;  /* 0x0000cc0003040a27 */ /* 0x000fca00078e00ff */
[----:B------:R-:W-:Y:S02]  /*10fa0*/  @P0 SHF.R.U32.HI R3, RZ, c[0x0][0x334], R4 ;  /* 0x0000cd00ff030a19 */ /* 0x000fe40000011604 */
.L_x_2964:
[----:B------:R-:W-:Y:S05]  /*10fb0*/  BSYNC B0 ;  /* 0x0000000000007941 */ /* 0x000fea0003800000 */
.L_x_2962:
[----:B------:R-:W-:-:S05]  /*10fc0*/  IMAD R3, R3, c[0x0][0x32c], R11 ;  /* 0x0000cb0003037a24 */ /* 0x000fca00078e020b */
[----:B------:R-:W-:Y:S02]  /*10fd0*/  IADD3 R4, R3, c[0x0][0x32c], RZ ;  /* 0x0000cb0003047a10 */ /* 0x000fe40007ffe0ff */
[----:B------:R-:W-:Y:S02]  /*10fe0*/  IMNMX R0, R0, R3, !PT ;  /* 0x0000000300007217 */ /* 0x000fe40007800200 */
[----:B------:R-:W-:Y:S02]  /*10ff0*/  IMNMX R2, R2, R4, PT ;  /* 0x0000000402027217 */ /* 0x000fe40003800200 */
.L_x_2961:
        /* <DEDUP_REMOVED lines=85> */
[----:B--234-:R-:W-:Y:S02]  /*11550*/  FMNMX.FTZ R7, R9, R10, !PT ;  /* 0x0000000a09077209 */ /* 0x01cfe40007810000 */
        /* <DEDUP_REMOVED lines=66> */
.L_x_3140:
        /* <DEDUP_REMOVED lines=15> */
.L_x_3141:
        /* <DEDUP_REMOVED lines=27> */
[--C-:B----4-:R-:W-:Y:S02]  /*11c20*/  FFMA.FTZ R0, R15, c[0x0][0x2d0], -R4.reuse ;  /* 0x0000b4000f007a23 */ /* 0x110fe40000010804 */
[----:B------:R-:W-:-:S02]  /*11c30*/  FFMA.FTZ R147, R107, c[0x0][0x2d0], -R4 ;  /* 0x0000b4006b937a23 */ /* 0x000fc40000010804 */
[--C-:B------:R-:W-:Y:S02]  /*11c40*/  FFMA.FTZ R146, R106, c[0x0][0x2d0], -R4.reuse ;  /* 0x0000b4006a927a23 */ /* 0x100fe40000010804 */
[--C-:B------:R-:W-:Y:S01]  /*11c50*/  FFMA.FTZ R165, R105, c[0x0][0x2d0], -R4.reuse ;  /* 0x0000b40069a57a23 */ /* 0x100fe20000010804 */
[----:B------:R4:W-:Y:S01]  /*11c60*/  MUFU.EX2 R159, R0 ;  /* 0x00000000009f7308 */ /* 0x0009e20000000800 */
[----:B---3--:R-:W-:Y:S02]  /*11c70*/  FMUL.FTZ R2, R85, c[0x0][0x2d0] ;  /* 0x0000b40055027a20 */ /* 0x008fe40000410000 */
[--C-:B------:R-:W-:Y:S02]  /*11c80*/  FFMA.FTZ R169, R104, c[0x0][0x2d0], -R4.reuse ;  /* 0x0000b40068a97a23 */ /* 0x100fe40000010804 */
[--C-:B------:R-:W-:Y:S01]  /*11c90*/  FFMA.FTZ R168, R103, c[0x0][0x2d0], -R4.reuse ;  /* 0x0000b40067a87a23 */ /* 0x100fe20000010804 */
[----:B------:R-:W-:Y:S01]  /*11ca0*/  FSEL R2, R2, RZ, P0 ;  /* 0x000000ff02027208 */ /* 0x000fe20000000000 */
[----:B------:R-:W-:Y:S01]  /*11cb0*/  FFMA.FTZ R167, R102, c[0x0][0x2d0], -R4 ;  /* 0x0000b40066a77a23 */ /* 0x000fe20000010804 */
[----:B------:R-:W-:Y:S01]  /*11cc0*/  FSETP.NEU.FTZ.AND P0, PT, R68, -INF , PT ;  /* 0xff8000004400780b */ /* 0x000fe20003f1d000 */
[----:B------:R-:W-:Y:S01]  /*11cd0*/  FFMA.FTZ R166, R65, c[0x0][0x2d0], -R3 ;  /* 0x0000b40041a67a23 */ /* 0x000fe20000010803 */
[----:B------:R-:W-:Y:S01]  /*11ce0*/  MUFU.EX2 R70, R70 ;  /* 0x0000004600467308 */ /* 0x000fe20000000800 */
[----:B-1----:R-:W-:-:S02]  /*11cf0*/  FFMA.FTZ R5, R37, c[0x0][0x2d0], -R2 ;  /* 0x0000b40025057a23 */ /* 0x002fc40000010802 */
[----:B------:R-:W-:Y:S02]  /*11d00*/  FFMA.FTZ R171, R64, c[0x0][0x2d0], -R3 ;  /* 0x0000b40040ab7a23 */ /* 0x000fe40000010803 */
[----:B------:R-:W-:Y:S02]  /*11d10*/  FFMA.FTZ R65, R80, c[0x0][0x2d0], -R2 ;  /* 0x0000b40050417a23 */ /* 0x000fe40000010802 */
[----:B----4-:R-:W-:Y:S01]  /*11d20*/  FFMA.FTZ R0, R19, c[0x0][0x2d0], -R4 ;  /* 0x0000b40013007a23 */ /* 0x010fe20000010804 */
        /* <DEDUP_REMOVED lines=11> */
[----:B-1----:R-:W-:-:S02]  /*11de0*/  FFMA.FTZ R5, R38, c[0x0][0x2d0], -R2 ;  /* 0x0000b40026057a23 */ /* 0x002fc40000010802 */
[----:B------:R-:W-:Y:S02]  /*11df0*/  FFMA.FTZ R176, R90, c[0x0][0x2d0], -R2 ;  /* 0x0000b4005ab07a23 */ /* 0x000fe40000010802 */
[--C-:B------:R-:W-:Y:S02]  /*11e00*/  FFMA.FTZ R71, R71, c[0x0][0x2d0], -R3.reuse ;  /* 0x0000b40047477a23 */ /* 0x100fe40000010803 */
[--C-:B------:R-:W-:Y:S01]  /*11e10*/  FFMA.FTZ R84, R77, c[0x0][0x2d0], -R3.reuse ;  /* 0x0000b4004d547a23 */ /* 0x100fe20000010803 */
[----:B------:R-:W-:Y:S01]  /*11e20*/  MUFU.EX2 R227, R5 ;  /* 0x0000000500e37308 */ /* 0x000fe20000000800 */
[----:B---3--:R-:W-:Y:S02]  /*11e30*/  FFMA.FTZ R0, R22, c[0x0][0x2d0], -R4 ;  /* 0x0000b40016007a23 */ /* 0x008fe40000010804 */
[--C-:B------:R-:W-:Y:S02]  /*11e40*/  FFMA.FTZ R79, R79, c[0x0][0x2d0], -R3.reuse ;  /* 0x0000b4004f4f7a23 */ /* 0x100fe40000010803 */
[----:B------:R-:W-:-:S02]  /*11e50*/  FFMA.FTZ R78, R78, c[0x0][0x2d0], -R3 ;  /* 0x0000b4004e4e7a23 */ /* 0x000fc40000010803 */
[--C-:B------:R-:W-:Y:S01]  /*11e60*/  FFMA.FTZ R92, R92, c[0x0][0x2d0], -R3.reuse ;  /* 0x0000b4005c5c7a23 */ /* 0x100fe20000010803 */
[----:B------:R1:W3:Y:S01]  /*11e70*/  MUFU.EX2 R170, R0 ;  /* 0x0000000000aa7308 */ /* 0x0002e20000000800 */
[--C-:B------:R-:W-:Y:S02]  /*11e80*/  FFMA.FTZ R144, R83, c[0x0][0x2d0], -R3.reuse ;  /* 0x0000b40053907a23 */ /* 0x100fe40000010803 */
[--C-:B------:R-:W-:Y:S02]  /*11e90*/  FFMA.FTZ R145, R81, c[0x0][0x2d0], -R3.reuse ;  /* 0x0000b40051917a23 */ /* 0x100fe40000010803 */
[--C-:B------:R-:W-:Y:S02]  /*11ea0*/  FFMA.FTZ R150, R76, c[0x0][0x2d0], -R3.reuse ;  /* 0x0000b4004c967a23 */ /* 0x100fe40000010803 */
[--C-:B------:R-:W-:Y:S01]  /*11eb0*/  FFMA.FTZ R163, R75, c[0x0][0x2d0], -R3.reuse ;  /* 0x0000b4004ba37a23 */ /* 0x100fe20000010803 */
[----:B------:R-:W-:Y:S01]  /*11ec0*/  MUFU.EX2 R211, R66 ;  /* 0x0000004200d37308 */ /* 0x000fe20000000800 */
[----:B------:R-:W-:-:S02]  /*11ed0*/  FFMA.FTZ R162, R74, c[0x0][0x2d0], -R3 ;  /* 0x0000b4004aa27a23 */ /* 0x000fc40000010803 */
[----:B-1----:R-:W-:Y:S01]  /*11ee0*/  FFMA.FTZ R0, R25, c[0x0][0x2d0], -R4 ;  /* 0x0000b40019007a23 */ /* 0x002fe20000010804 */
[----:B---3--:R-:W-:-:S04]  /*11ef0*/  F2FP.PACK_AB R22, R170, R164 ;  /* 0x000000a4aa16723e */ /* 0x008fc800000000ff */
[----:B------:R-:W-:Y:S08]  /*11f00*/  MUFU.EX2 R191, R78 ;  /* 0x0000004e00bf7308 */ /* 0x000ff00000000800 */
[----:B------:R1:W-:Y:S08]  /*11f10*/  MUFU.EX2 R183, R0 ;  /* 0x0000000000b77308 */ /* 0x0003f00000000800 */
[----:B------:R-:W-:Y:S01]  /*11f20*/  MUFU.EX2 R184, R147 ;  /* 0x0000009300b87308 */ /* 0x000fe20000000800 */
[----:B-1----:R-:W-:-:S07]  /*11f30*/  FFMA.FTZ R0, R26, c[0x0][0x2d0], -R4 ;  /* 0x0000b4001a007a23 */ /* 0x002fce0000010804 */
[----:B------:R-:W-:Y:S08]  /*11f40*/  MUFU.EX2 R185, R146 ;  /* 0x0000009200b97308 */ /* 0x000ff00000000800 */
[----:B------:R1:W3:Y:S02]  /*11f50*/  MUFU.EX2 R222, R0 ;  /* 0x0000000000de7308 */ /* 0x0002e40000000800 */
[----:B-1----:R-:W-:-:S06]  /*11f60*/  FFMA.FTZ R0, R36, c[0x0][0x2d0], -R4 ;  /* 0x0000b40024007a23 */ /* 0x002fcc0000010804 */
[----:B------:R1:W4:Y:S02]  /*11f70*/  MUFU.EX2 R226, R0 ;  /* 0x0000000000e27308 */ /* 0x0003240000000800 */
[----:B-1----:R-:W-:Y:S01]  /*11f80*/  FFMA.FTZ R0, R12, c[0x0][0x2d0], -R3 ;  /* 0x0000b4000c007a23 */ /* 0x002fe20000010803 */
[----:B---3--:R-:W-:Y:S02]  /*11f90*/  F2FP.PACK_AB R12, R222, R183 ;  /* 0x000000b7de0c723e */ /* 0x008fe400000000ff */
[----:B----4-:R-:W-:-:S03]  /*11fa0*/  F2FP.PACK_AB R14, R226, R224 ;  /* 0x000000e0e20e723e */ /* 0x010fc600000000ff */
[----:B------:R1:W-:Y:S02]  /*11fb0*/  MUFU.EX2 R156, R0 ;  /* 0x00000000009c7308 */ /* 0x0003e40000000800 */
[----:B-1----:R-:W-:-:S06]  /*11fc0*/  FFMA.FTZ R0, R13, c[0x0][0x2d0], -R3 ;  /* 0x0000b4000d007a23 */ /* 0x002fcc0000010803 */
[----:B------:R1:W3:Y:S02]  /*11fd0*/  MUFU.EX2 R151, R0 ;  /* 0x0000000000977308 */ /* 0x0002e40000000800 */
[----:B-1----:R-:W-:-:S06]  /*11fe0*/  FFMA.FTZ R0, R16, c[0x0][0x2d0], -R3 ;  /* 0x0000b40010007a23 */ /* 0x002fcc0000010803 */
[----:B------:R1:W-:Y:S02]  /*11ff0*/  MUFU.EX2 R158, R0 ;  /* 0x00000000009e7308 */ /* 0x0003e40000000800 */
[----:B-1----:R-:W-:-:S06]  /*12000*/  FFMA.FTZ R0, R18, c[0x0][0x2d0], -R3 ;  /* 0x0000b40012007a23 */ /* 0x002fcc0000010803 */
[----:B------:R1:W-:Y:S02]  /*12010*/  MUFU.EX2 R161, R0 ;  /* 0x0000000000a17308 */ /* 0x0003e40000000800 */
[----:B-1----:R-:W-:Y:S01]  /*12020*/  FFMA.FTZ R0, R21, c[0x0][0x2d0], -R3 ;  /* 0x0000b40015007a23 */ /* 0x002fe20000010803 */
[----:B---3--:R-:W-:-:S05]  /*12030*/  F2FP.PACK_AB R21, R151, R156 ;  /* 0x0000009c9715723e */ /* 0x008fca00000000ff */
[----:B------:R1:W-:Y:S02]  /*12040*/  MUFU.EX2 R182, R0 ;  /* 0x0000000000b67308 */ /* 0x0003e40000000800 */
[----:B-1----:R-:W-:-:S06]  /*12050*/  FFMA.FTZ R0, R24, c[0x0][0x2d0], -R3 ;  /* 0x0000b40018007a23 */ /* 0x002fcc0000010803 */
        /* <DEDUP_REMOVED lines=10> */
[----:B------:R-:W-:Y:S08]  /*12100*/  MUFU.EX2 R170, R152 ;  /* 0x0000009800aa7308 */ /* 0x000ff00000000800 */
[----:B------:R1:W-:Y:S02]  /*12110*/  MUFU.EX2 R113, R0 ;  /* 0x0000000000717308 */ /* 0x0003e40000000800 */
[----:B-1----:R-:W-:Y:S01]  /*12120*/  FFMA.FTZ R0, R20, c[0x0][0x2d0], -R2 ;  /* 0x0000b40014007a23 */ /* 0x002fe20000010802 */
[----:B------:R-:W-:-:S05]  /*12130*/  F2FP.PACK_AB R20, R159, R160 ;  /* 0x000000a09f14723e */ /* 0x000fca00000000ff */
[----:B------:R-:W-:Y:S08]  /*12140*/  MUFU.EX2 R159, R84 ;  /* 0x00000054009f7308 */ /* 0x000ff00000000800 */
[----:B------:R1:W3:Y:S08]  /*12150*/  MUFU.EX2 R112, R0 ;  /* 0x0000000000707308 */ /* 0x0002f00000000800 */
[----:B------:R-:W-:Y:S01]  /*12160*/  MUFU.EX2 R160, R79 ;  /* 0x0000004f00a07308 */ /* 0x000fe20000000800 */
[----:B-1----:R-:W-:Y:S01]  /*12170*/  FFMA.FTZ R0, R29, c[0x0][0x2d0], -R2 ;  /* 0x0000b4001d007a23 */ /* 0x002fe20000010802 */
[----:B---3--:R-:W-:-:S06]  /*12180*/  F2FP.PACK_AB R16, R112, R113 ;  /* 0x000000717010723e */ /* 0x008fcc00000000ff */
[----:B------:R1:W-:Y:S02]  /*12190*/  MUFU.EX2 R115, R0 ;  /* 0x0000000000737308 */ /* 0x0003e40000000800 */
[----:B-1----:R-:W-:-:S06]  /*121a0*/  FFMA.FTZ R0, R32, c[0x0][0x2d0], -R2 ;  /* 0x0000b40020007a23 */ /* 0x002fcc0000010802 */
[----:B------:R1:W3:Y:S02]  /*121b0*/  MUFU.EX2 R157, R0 ;  /* 0x00000000009d7308 */ /* 0x0002e40000000800 */
[----:B-1----:R-:W-:Y:S01]  /*121c0*/  FFMA.FTZ R0, R33, c[0x0][0x2d0], -R2 ;  /* 0x0000b40021007a23 */ /* 0x002fe20000010802 */
[----:B---3--:R-:W-:-:S05]  /*121d0*/  F2FP.PACK_AB R18, R157, R115 ;  /* 0x000000739d12723e */ /* 0x008fca00000000ff */
[----:B------:R1:W-:Y:S02]  /*121e0*/  MUFU.EX2 R181, R0 ;  /* 0x0000000000b57308 */ /* 0x0003e40000000800 */
[----:B-1----:R-:W-:-:S06]  /*121f0*/  FFMA.FTZ R0, R34, c[0x0][0x2d0], -R2 ;  /* 0x0000b40022007a23 */ /* 0x002fcc0000010802 */
[----:B------:R1:W-:Y:S02]  /*12200*/  MUFU.EX2 R217, R0 ;  /* 0x0000000000d97308 */ /* 0x0003e40000000800 */
[----:B-1----:R-:W-:-:S05]  /*12210*/  FMUL.FTZ R0, R68, c[0x0][0x2d0] ;  /* 0x0000b40044007a20 */ /* 0x002fca0000410000 */
[----:B------:R-:W-:-:S05]  /*12220*/  FSEL R0, R0, RZ, P0 ;  /* 0x000000ff00007208 */ /* 0x000fca0000000000 */
[--C-:B------:R-:W-:Y:S02]  /*12230*/  FFMA.FTZ R5, R9, c[0x0][0x2d0], -R0.reuse ;  /* 0x0000b40009057a23 */ /* 0x100fe40000010800 */
[--C-:B------:R-:W-:Y:S02]  /*12240*/  FFMA.FTZ R6, R31, c[0x0][0x2d0], -R0.reuse ;  /* 0x0000b4001f067a23 */ /* 0x100fe40000010800 */
[----:B------:R1:W-:Y:S01]  /*12250*/  MUFU.EX2 R114, R5 ;  /* 0x0000000500727308 */ /* 0x0003e20000000800 */
[----:B------:R-:W3:Y:S01]  /*12260*/  LDSM.16.MT88.4 R28, [R197+0x800] ;  /* 0x00080000c51c783b */ /* 0x000ee20000004200 */
[--C-:B------:R-:W-:Y:S02]  /*12270*/  FFMA.FTZ R94, R72, c[0x0][0x2d0], -R0.reuse ;  /* 0x0000b400485e7a23 */ /* 0x100fe40000010800 */
[--C-:B------:R-:W-:Y:S02]  /*12280*/  FFMA.FTZ R175, R61, c[0x0][0x2d0], -R0.reuse ;  /* 0x0000b4003daf7a23 */ /* 0x100fe40000010800 */
[----:B------:R-:W-:-:S02]  /*12290*/  FFMA.FTZ R174, R60, c[0x0][0x2d0], -R0 ;  /* 0x0000b4003cae7a23 */ /* 0x000fc40000010800 */
[----:B------:R-:W-:Y:S01]  /*122a0*/  MUFU.EX2 R213, R6 ;  /* 0x0000000600d57308 */ /* 0x000fe20000000800 */
[--C-:B------:R-:W-:Y:S02]  /*122b0*/  FFMA.FTZ R173, R59, c[0x0][0x2d0], -R0.reuse ;  /* 0x0000b4003bad7a23 */ /* 0x100fe40000010800 */
[--C-:B------:R-:W-:Y:S02]  /*122c0*/  FFMA.FTZ R172, R56, c[0x0][0x2d0], -R0.reuse ;  /* 0x0000b40038ac7a23 */ /* 0x100fe40000010800 */
[----:B-1----:R-:W-:-:S03]  /*122d0*/  FFMA.FTZ R5, R10, c[0x0][0x2d0], -R0 ;  /* 0x0000b4000a057a23 */ /* 0x002fc60000010800 */
[----:B------:R-:W-:Y:S08]  /*122e0*/  MUFU.EX2 R94, R94 ;  /* 0x0000005e005e7308 */ /* 0x000ff00000000800 */
[----:B------:R1:W4:Y:S02]  /*122f0*/  MUFU.EX2 R111, R5 ;  /* 0x00000005006f7308 */ /* 0x0003240000000800 */
[----:B-1----:R-:W-:Y:S01]  /*12300*/  FFMA.FTZ R5, R11, c[0x0][0x2d0], -R0 ;  /* 0x0000b4000b057a23 */ /* 0x002fe20000010800 */
[----:B----4-:R-:W-:Y:S01]  /*12310*/  F2FP.PACK_AB R17, R111, R114 ;  /* 0x000000726f11723e */ /* 0x010fe200000000ff */
[----:B------:R-:W-:-:S04]  /*12320*/  FADD.FTZ R90, R114, R111 ;  /* 0x0000006f725a7221 */ /* 0x000fc80000010000 */
[----:B------:R1:W-:Y:S02]  /*12330*/  MUFU.EX2 R180, R5 ;  /* 0x0000000500b47308 */ /* 0x0003e40000000800 */
[----:B-1----:R-:W-:Y:S01]  /*12340*/  FFMA.FTZ R5, R23, c[0x0][0x2d0], -R0 ;  /* 0x0000b40017057a23 */ /* 0x002fe20000010800 */
[----:B------:R-:W-:-:S05]  /*12350*/  F2FP.PACK_AB R23, R161, R158 ;  /* 0x0000009ea117723e */ /* 0x000fca00000000ff */
[----:B------:R1:W4:Y:S02]  /*12360*/  MUFU.EX2 R212, R5 ;  /* 0x0000000500d47308 */ /* 0x0003240000000800 */
[C---:B------:R-:W-:Y:S08]  /*12370*/  HMMA.16816.F32 R8, R20.reuse, R48, RZ ;  /* 0x000000301408723c */ /* 0x040ff000000018ff */
[----:B-----5:R-:W-:Y:S01]  /*12380*/  HMMA.16816.F32 R36, R20, R44, RZ ;  /* 0x0000002c1424723c */ /* 0x020fe200000018ff */
[----:B-1----:R-:W-:Y:S01]  /*12390*/  FFMA.FTZ R5, R35, c[0x0][0x2d0], -R0 ;  /* 0x0000b40023057a23 */ /* 0x002fe20000010800 */
[----:B----4-:R-:W-:-:S03]  /*123a0*/  F2FP.PACK_AB R19, R212, R180 ;  /* 0x000000b4d413723e */ /* 0x010fc600000000ff */
[----:B------:R1:W4:Y:S04]  /*123b0*/  MUFU.EX2 R214, R5 ;  /* 0x0000000500d67308 */ /* 0x0003280000000800 */
[----:B------:R-:W-:Y:S08]  /*123c0*/  HMMA.16816.F32 R32, R16, R48, RZ ;  /* 0x000000301020723c */ /* 0x000ff000000018ff */
[----:B------:R-:W-:Y:S01]  /*123d0*/  HMMA.16816.F32 R124, R12, R40, R8 ;  /* 0x000000280c7c723c */ /* 0x000fe20000001808 */
[----:B-1----:R-:W-:-:S06]  /*123e0*/  FFMA.FTZ R5, R52, c[0x0][0x2d0], -R0 ;  /* 0x0000b40034057a23 */ /* 0x002fcc0000010800 */
[----:B------:R-:W-:Y:S01]  /*123f0*/  F2FP.PACK_AB R8, R217, R181 ;  /* 0x000000b5d908723e */ /* 0x000fe200000000ff */
[----:B------:R1:W-:Y:S01]  /*12400*/  MUFU.EX2 R218, R5 ;  /* 0x0000000500da7308 */ /* 0x0003e20000000800 */
[----:B------:R-:W-:Y:S01]  /*12410*/  F2FP.PACK_AB R10, R227, R219 ;  /* 0x000000dbe30a723e */ /* 0x000fe200000000ff */
[----:B------:R-:W-:Y:S01]  /*12420*/  HMMA.16816.F32 R24, R16, R44, RZ ;  /* 0x0000002c1018723c */ /* 0x000fe200000018ff */
[----:B----4-:R-:W-:-:S07]  /*12430*/  F2FP.PACK_AB R9, R214, R213 ;  /* 0x000000d5d609723e */ /* 0x010fce00000000ff */
[----:B---3--:R-:W-:Y:S01]  /*12440*/  HMMA.16816.F32 R140, R12, R28, R36 ;  /* 0x0000001c0c8c723c */ /* 0x008fe20000001824 */
[----:B------:R-:W-:Y:S01]  /*12450*/  LDSM.16.MT88.4 R36, [R194+0x800] ;  /* 0x00080000c224783b */ /* 0x000fe20000004200 */
[----:B-1----:R-:W-:-:S04]  /*12460*/  FFMA.FTZ R5, R53, c[0x0][0x2d0], -R0 ;  /* 0x0000b40035057a23 */ /* 0x002fc80000010800 */
        /* <DEDUP_REMOVED lines=8> */
[----:B------:R-:W-:Y:S01]  /*124f0*/  MUFU.EX2 R188, R41 ;  /* 0x0000002900bc7308 */ /* 0x000fe20000000800 */
[----:B------:R-:W-:-:S02]  /*12500*/  FFMA.FTZ R151, R73, c[0x0][0x2d0], -R0 ;  /* 0x0000b40049977a23 */ /* 0x000fc40000010800 */
[--C-:B------:R-:W-:Y:S02]  /*12510*/  FFMA.FTZ R29, R57, c[0x0][0x2d0], -R0.reuse ;  /* 0x0000b400391d7a23 */ /* 0x100fe40000010800 */
[--C-:B------:R-:W-:Y:S02]  /*12520*/  FFMA.FTZ R28, R58, c[0x0][0x2d0], -R0.reuse ;  /* 0x0000b4003a1c7a23 */ /* 0x100fe40000010800 */
[--C-:B------:R-:W-:Y:S01]  /*12530*/  FFMA.FTZ R93, R63, c[0x0][0x2d0], -R0.reuse ;  /* 0x0000b4003f5d7a23 */ /* 0x100fe20000010800 */
[----:B------:R-:W-:Y:S01]  /*12540*/  MUFU.EX2 R156, R65 ;  /* 0x00000041009c7308 */ /* 0x000fe20000000800 */
[----:B------:R-:W-:Y:S02]  /*12550*/  FFMA.FTZ R91, R62, c[0x0][0x2d0], -R0 ;  /* 0x0000b4003e5b7a23 */ /* 0x000fe40000010800 */
[----:B------:R-:W-:-:S04]  /*12560*/  FADD.FTZ R2, R158, R2 ;  /* 0x000000029e027221 */ /* 0x000fc80000010000 */
[----:B------:R-:W-:Y:S01]  /*12570*/  FADD.FTZ R76, R161, R2 ;  /* 0x00000002a14c7221 */ /* 0x000fe20000010000 */
[----:B------:R-:W-:Y:S01]  /*12580*/  MUFU.EX2 R158, R64 ;  /* 0x00000040009e7308 */ /* 0x000fe20000000800 */
[----:B------:R-:W-:-:S04]  /*12590*/  FADD.FTZ R2, R183, R77 ;  /* 0x0000004db7027221 */ /* 0x000fc80000010000 */
[----:B------:R-:W-:-:S03]  /*125a0*/  FADD.FTZ R2, R222, R2 ;  /* 0x00000002de027221 */ /* 0x000fc60000010000 */
[----:B------:R-:W3:Y:S01]  /*125b0*/  MUFU.EX2 R161, R69 ;  /* 0x0000004500a17308 */ /* 0x000ee20000000800 */
[----:B------:R-:W-:Y:S01]  /*125c0*/  FADD.FTZ R2, R224, R2 ;  /* 0x00000002e0027221 */ /* 0x000fe20000010000 */
[----:B-1----:R-:W-:Y:S03]  /*125d0*/  HMMA.16816.F32 R24, R20, R32, RZ ;  /* 0x000000201418723c */ /* 0x002fe600000018ff */
[----:B------:R-:W-:-:S03]  /*125e0*/  FADD.FTZ R2, R226, R2 ;  /* 0x00000002e2027221 */ /* 0x000fc60000010000 */
[----:B------:R-:W-:Y:S01]  /*125f0*/  MUFU.EX2 R190, R40 ;  /* 0x0000002800be7308 */ /* 0x000fe20000000800 */
[----:B------:R-:W-:Y:S01]  /*12600*/  FADD.FTZ R2, R70, R2 ;  /* 0x0000000246027221 */ /* 0x000fe20000010000 */
[----:B------:R-:W-:Y:S06]  /*12610*/  HMMA.16816.F32 R4, R16, R32, RZ ;  /* 0x000000201004723c */ /* 0x000fec00000018ff */
[----:B------:R-:W-:Y:S01]  /*12620*/  MUFU.EX2 R187, R29 ;  /* 0x0000001d00bb7308 */ /* 0x000fe20000000800 */
[----:B---3--:R-:W-:-:S04]  /*12630*/  FADD.FTZ R2, R161, R2 ;  /* 0x00000002a1027221 */ /* 0x008fc80000010000 */
[----:B------:R-:W-:-:S03]  /*12640*/  FADD.FTZ R2, R186, R2 ;  /* 0x00000002ba027221 */ /* 0x000fc60000010000 */
[----:B------:R-:W-:Y:S01]  /*12650*/  MUFU.EX2 R189, R28 ;  /* 0x0000001c00bd7308 */ /* 0x000fe20000000800 */
[----:B------:R-:W-:Y:S01]  /*12660*/  FADD.FTZ R2, R211, R2 ;  /* 0x00000002d3027221 */ /* 0x000fe20000010000 */
        /* <DEDUP_REMOVED lines=22> */
[----:B------:R-:W-:Y:S04]  /*127d0*/  MUFU.EX2 R71, R169 ;  /* 0x000000a900477308 */ /* 0x000fe80000000800 */
[----:B---3--:R-:W-:Y:S01]  /*127e0*/  HMMA.16816.F32 R108, R8, R4, R52 ;  /* 0x00000004086c723c */ /* 0x008fe20000001834 */
[----:B-1----:R-:W-:-:S03]  /*127f0*/  FADD.FTZ R0, R25, R0 ;  /* 0x0000000019007221 */ /* 0x002fc60000010000 */
[----:B------:R-:W-:Y:S01]  /*12800*/  MUFU.EX2 R69, R163 ;  /* 0x000000a300457308 */ /* 0x000fe20000000800 */
[----:B------:R-:W-:-:S03]  /*12810*/  FADD.FTZ R0, R159, R0 ;  /* 0x000000009f007221 */ /* 0x000fc60000010000 */
[----:B------:R-:W-:Y:S01]  /*12820*/  HMMA.16816.F32 R52, R16, R50, RZ ;  /* 0x000000321034723c */ /* 0x000fe200000018ff */
[----:B------:R-:W-:-:S04]  /*12830*/  FADD.FTZ R0, R160, R0 ;  /* 0x00000000a0007221 */ /* 0x000fc80000010000 */
[----:B------:R-:W-:-:S03]  /*12840*/  FADD.FTZ R0, R191, R0 ;  /* 0x00000000bf007221 */ /* 0x000fc60000010000 */
        /* <DEDUP_REMOVED lines=17> */
[C---:B------:R-:W-:Y:S01]  /*12960*/  HMMA.16816.F32 R72, R8.reuse, R38, R52 ;  /* 0x000000260848723c */ /* 0x040fe20000001834 */
[----:B------:R-:W-:Y:S01]  /*12970*/  MUFU.EX2 R27, R166 ;  /* 0x000000a6001b7308 */ /* 0x000fe20000000800 */
[----:B---3--:R-:W-:Y:S11]  /*12980*/  F2FP.PACK_AB R5, R157, R26 ;  /* 0x0000001a9d05723e */ /* 0x008ff600000000ff */
        /* <DEDUP_REMOVED lines=15> */
[----:B------:R-:W-:Y:S01]  /*12a80*/  MUFU.EX2 R180, R145 ;  /* 0x0000009100b47308 */ /* 0x000fe20000000800 */
[----:B------:R-:W-:Y:S02]  /*12a90*/  IADD3 R214, R230, -0x2, RZ ;  /* 0xfffffffee6d67810 */ /* 0x000fe40007ffe0ff */
[----:B------:R-:W-:-:S03]  /*12aa0*/  FADD.FTZ R3, R218, R3 ;  /* 0x00000003da037221 */ /* 0x000fc60000010000 */
[----:B------:R-:W-:Y:S01]  /*12ab0*/  HMMA.16816.F32 R104, R4, R14, R56 ;  /* 0x0000000e0468723c */ /* 0x000fe20000001838 */
[----:B------:R-:W-:Y:S01]  /*12ac0*/  FADD.FTZ R3, R225, R3 ;  /* 0x00000003e1037221 */ /* 0x000fe20000010000 */
[----:B------:R-:W-:Y:S03]  /*12ad0*/  MUFU.EX2 R90, R155 ;  /* 0x0000009b005a7308 */ /* 0x000fe60000000800 */
[----:B------:R-:W-:-:S03]  /*12ae0*/  FADD.FTZ R3, R26, R3 ;  /* 0x000000031a037221 */ /* 0x000fc60000010000 */
[----:B------:R-:W-:Y:S01]  /*12af0*/  HMMA.16816.F32 R124, R4, R12, R132 ;  /* 0x0000000c047c723c */ /* 0x000fe20000001884 */
[----:B------:R-:W-:Y:S01]  /*12b00*/  FADD.FTZ R3, R157, R3 ;  /* 0x000000039d037221 */ /* 0x000fe20000010000 */
[----:B------:R-:W1:Y:S03]  /*12b10*/  MUFU.EX2 R70, R171 ;  /* 0x000000ab00467308 */ /* 0x000e660000000800 */
[----:B------:R-:W-:-:S03]  /*12b20*/  FADD.FTZ R3, R187, R3 ;  /* 0x00000003bb037221 */ /* 0x000fc60000010000 */
[----:B------:R-:W-:Y:S01]  /*12b30*/  HMMA.16816.F32 R56, R8, R14, R48 ;  /* 0x0000000e0838723c */ /* 0x000fe20000001830 */
[----:B------:R-:W3:Y:S01]  /*12b40*/  LDSM.16.MT88.4 R12, [R197+0x1000] ;  /* 0x00100000c50c783b */ /* 0x000ee20000004200 */
[----:B------:R-:W-:Y:S01]  /*12b50*/  MUFU.EX2 R25, R176 ;  /* 0x000000b000197308 */ /* 0x000fe20000000800 */
[----:B------:R-:W-:-:S04]  /*12b60*/  FADD.FTZ R3, R189, R3 ;  /* 0x00000003bd037221 */ /* 0x000fc80000010000 */
[----:B------:R-:W-:-:S03]  /*12b70*/  FADD.FTZ R3, R84, R3 ;  /* 0x0000000354037221 */ /* 0x000fc60000010000 */
[----:B------:R-:W-:Y:S01]  /*12b80*/  MUFU.EX2 R26, R172 ;  /* 0x000000ac001a7308 */ /* 0x000fe20000000800 */
[----:B-1----:R-:W-:Y:S01]  /*12b90*/  F2FP.PACK_AB R163, R70, R27 ;  /* 0x0000001b46a3723e */ /* 0x002fe200000000ff */
[----:B------:R-:W-:-:S04]  /*12ba0*/  FADD.FTZ R3, R94, R3 ;  /* 0x000000035e037221 */ /* 0x000fc80000010000 */
[----:B------:R-:W-:Y:S01]  /*12bb0*/  FADD.FTZ R3, R93, R3 ;  /* 0x000000035d037221 */ /* 0x000fe20000010000 */
[-C--:B---3--:R-:W-:Y:S08]  /*12bc0*/  HMMA.16816.F32 R52, R8, R12.reuse, R140 ;  /* 0x0000000c0834723c */ /* 0x088ff0000000188c */
        /* <DEDUP_REMOVED lines=10> */
[C---:B-1----:R-:W-:Y:S01]  /*12c70*/  HMMA.16816.F32 R60, R4.reuse, R12, R108 ;  /* 0x0000000c043c723c */ /* 0x042fe2000000186c */
[----:B------:R-:W1:Y:S07]  /*12c80*/  MUFU.EX2 R109, R149 ;  /* 0x00000095006d7308 */ /* 0x000e6e0000000800 */
[----:B------:R-:W-:Y:S01]  /*12c90*/  HMMA.16816.F32 R40, R4, R14, R80 ;  /* 0x0000000e0428723c */ /* 0x000fe20000001850 */
[----:B------:R-:W3:Y:S06]  /*12ca0*/  MUFU.EX2 R108, R92 ;  /* 0x0000005c006c7308 */ /* 0x000eec0000000800 */
[----:B------:R-:W-:Y:S01]  /*12cb0*/  FADD.FTZ R4, R217, R16 ;  /* 0x00000010d9047221 */ /* 0x000fe20000010000 */
[C---:B------:R-:W-:Y:S01]  /*12cc0*/  HMMA.16816.F32 R36, R8.reuse, R12, R112 ;  /* 0x0000000c0824723c */ /* 0x040fe20000001870 */
[----:B------:R-:W4:Y:S01]  /*12cd0*/  LDSM.16.MT88.4 R16, [R197+0x1800] ;  /* 0x00180000c510783b */ /* 0x000f220000004200 */
[----:B------:R-:W-:Y:S01]  /*12ce0*/  MUFU.EX2 R92, R154 ;  /* 0x0000009a005c7308 */ /* 0x000fe20000000800 */
[----:B------:R-:W-:Y:S01]  /*12cf0*/  FADD.FTZ R24, R219, R4 ;  /* 0x00000004db187221 */ /* 0x000fe20000010000 */
[----:B-1----:R-:W-:Y:S01]  /*12d00*/  F2FP.PACK_AB R4, R183, R109 ;  /* 0x0000006db704723e */ /* 0x002fe200000000ff */
[----:B------:R-:W-:Y:S01]  /*12d10*/  LDSM.16.MT88.4 R112, [R197+0x2000] ;  /* 0x00200000c570783b */ /* 0x000fe20000004200 */
[----:B------:R-:W-:Y:S01]  /*12d20*/  F2FP.PACK_AB R6, R185, R184 ;  /* 0x000000b8b906723e */ /* 0x000fe200000000ff */
[----:B------:R-:W-:Y:S01]  /*12d30*/  FADD.FTZ R24, R227, R24 ;  /* 0x00000018e3187221 */ /* 0x000fe20000010000 */
[----:B------:R-:W-:Y:S01]  /*12d40*/  HMMA.16816.F32 R28, R8, R14, R20 ;  /* 0x0000000e081c723c */ /* 0x000fe20000001814 */
[----:B------:R-:W1:Y:S01]  /*12d50*/  LDSM.16.MT88.4 R20, [R193+0x1800] ;  /* 0x00180000c114783b */ /* 0x000e620000004200 */
[----:B---3--:R-:W-:Y:S01]  /*12d60*/  F2FP.PACK_AB R5, R181, R108 ;  /* 0x0000006cb505723e */ /* 0x008fe200000000ff */
[----:B------:R-:W3:Y:S01]  /*12d70*/  MUFU.EX2 R81, R165 ;  /* 0x000000a500517308 */ /* 0x000ee20000000800 */
[----:B------:R-:W-:Y:S01]  /*12d80*/  F2FP.PACK_AB R7, R182, R180 ;  /* 0x000000b4b607723e */ /* 0x000fe200000000ff */
[----:B------:R-:W5:Y:S04]  /*12d90*/  LDSM.16.MT88.4 R12, [R194+0x1800] ;  /* 0x00180000c20c783b */ /* 0x000f680000004200 */
[----:B------:R-:W2:Y:S02]  /*12da0*/  LDSM.16.MT88.4 R8, [R196+0x1800] ;  /* 0x00180000c408783b */ /* 0x000ea40000004200 */
[----:B------:R-:W-:Y:S08]  /*12db0*/  MUFU.EX2 R82, R168 ;  /* 0x000000a800527308 */ /* 0x000ff00000000800 */
[----:B------:R-:W-:Y:S01]  /*12dc0*/  MUFU.EX2 R83, R167 ;  /* 0x000000a700537308 */ /* 0x000fe20000000800 */
[----:B---3--:R-:W-:-:S07]  /*12dd0*/  F2FP.PACK_AB R160, R71, R81 ;  /* 0x0000005147a0723e */ /* 0x008fce00000000ff */
[----:B------:R-:W3:Y:S01]  /*12de0*/  MUFU.EX2 R80, R162 ;  /* 0x000000a200507308 */ /* 0x000ee20000000800 */
[C---:B----4-:R-:W-:Y:S08]  /*12df0*/  HMMA.16816.F32 R52, R4.reuse, R16, R52 ;  /* 0x000000100434723c */ /* 0x050ff00000001834 */
[----:B-1----:R-:W-:Y:S01]  /*12e00*/  HMMA.16816.F32 R64, R4, R20, R64 ;  /* 0x000000140440723c */ /* 0x002fe20000001840 */
[----:B---3--:R-:W-:-:S02]  /*12e10*/  F2FP.PACK_AB R161, R80, R69 ;  /* 0x0000004550a1723e */ /* 0x008fc400000000ff */
[----:B------:R-:W-:-:S05]  /*12e20*/  F2FP.PACK_AB R162, R83, R82 ;  /* 0x0000005253a2723e */ /* 0x000fca00000000ff */
[C---:B------:R-:W-:Y:S08]  /*12e30*/  HMMA.16816.F32 R56, R4.reuse, R22, R56 ;  /* 0x000000160438723c */ /* 0x040ff00000001838 */
[C---:B------:R-:W-:Y:S08]  /*12e40*/  HMMA.16816.F32 R48, R4.reuse, R18, R48 ;  /* 0x000000120430723c */ /* 0x040ff00000001830 */
[C---:B-----5:R-:W-:Y:S08]  /*12e50*/  HMMA.16816.F32 R44, R4.reuse, R12, R44 ;  /* 0x0000000c042c723c */ /* 0x060ff0000000182c */
[C---:B------:R-:W-:Y:S08]  /*12e60*/  HMMA.16816.F32 R32, R4.reuse, R14, R32 ;  /* 0x0000000e0420723c */ /* 0x040ff00000001820 */
[C---:B--2---:R-:W-:Y:S08]  /*12e70*/  HMMA.16816.F32 R36, R4.reuse, R8, R36 ;  /* 0x000000080424723c */ /* 0x044ff00000001824 */
        /* <DEDUP_REMOVED lines=23> */
[----:B------:R-:W-:Y:S01]  /*12ff0*/  HMMA.16816.F32 R132, R160, R120, R64 ;  /* 0x00000078a084723c */ /* 0x000fe20000001840 */
[----:B------:R-:W-:Y:S01]  /*13000*/  FADD.FTZ R5, R109, R2 ;  /* 0x000000026d057221 */ /* 0x000fe20000010000 */
[----:B------:R-:W2:Y:S01]  /*13010*/  MUFU.EX2 R14, R174 ;  /* 0x000000ae000e7308 */ /* 0x000ea20000000800 */
[----:B------:R-:W-:Y:S02]  /*13020*/  FADD.FTZ R4, R158, R4 ;  /* 0x000000049e047221 */ /* 0x000fe40000010000 */
[----:B------:R-:W-:-:S03]  /*13030*/  @P1 IMAD.HI.U32 R2, R231, c[0x0][0x2c8], RZ ;  /* 0x0000b200e7021a27 */ /* 0x000fc600078e00ff */
[C---:B------:R-:W-:Y:S01]  /*13040*/  HMMA.16816.F32 R136, R160.reuse, R122, R56 ;  /* 0x0000007aa088723c */ /* 0x040fe20000001838 */
[----:B------:R-:W-:Y:S01]  /*13050*/  FADD.FTZ R4, R188, R4 ;  /* 0x00000004bc047221 */ /* 0x000fe20000010000 */
[----:B------:R-:W5:Y:S01]  /*13060*/  MUFU.EX2 R24, R173 ;  /* 0x000000ad00187308 */ /* 0x000f620000000800 */
[----:B------:R-:W-:Y:S01]  /*13070*/  FADD.FTZ R6, R108, R0 ;  /* 0x000000006c067221 */ /* 0x000fe20000010000 */
[----:B------:R-:W-:Y:S01]  /*13080*/  MOV R0, R231 ;  /* 0x000000e700007202 */ /* 0x000fe20000000f00 */
[----:B------:R-:W-:Y:S01]  /*13090*/  FADD.FTZ R4, R190, R4 ;  /* 0x00000004be047221 */ /* 0x000fe20000010000 */
[----:B------:R-:W-:Y:S01]  /*130a0*/  @P1 SHF.R.U32.HI R0, RZ, c[0x0][0x2cc], R2 ;  /* 0x0000b300ff001a19 */ /* 0x000fe20000011602 */
[----:B------:R-:W-:Y:S01]  /*130b0*/  FADD.FTZ R5, R183, R5 ;  /* 0x00000005b7057221 */ /* 0x000fe20000010000 */
[----:B----4-:R-:W-:Y:S01]  /*130c0*/  F2FP.PACK_AB R96, R13, R7 ;  /* 0x000000070d60723e */ /* 0x010fe200000000ff */
[----:B------:R-:W-:Y:S01]  /*130d0*/  FADD.FTZ R6, R181, R6 ;  /* 0x00000006b5067221 */ /* 0x000fe20000010000 */
[----:B------:R-:W-:Y:S01]  /*130e0*/  IADD3 R2, R229, R0, RZ ;  /* 0x00000000e5027210 */ /* 0x000fe20007ffe0ff */
[----:B------:R-:W-:Y:S01]  /*130f0*/  FADD.FTZ R0, R90, R4 ;  /* 0x000000045a007221 */ /* 0x000fe20000010000 */
[----:B--2---:R-:W-:Y:S01]  /*13100*/  F2FP.PACK_AB R97, R14, R12 ;  /* 0x0000000c0e61723e */ /* 0x004fe200000000ff */
[----:B------:R-:W-:Y:S01]  /*13110*/  FADD.FTZ R5, R184, R5 ;  /* 0x00000005b8057221 */ /* 0x000fe20000010000 */
[----:B-1----:R-:W-:Y:S01]  /*13120*/  HMMA.16816.F32 R148, R160, R104, R44 ;  /* 0x00000068a094723c */ /* 0x002fe2000000182c */
[----:B------:R-:W-:-:S02]  /*13130*/  FADD.FTZ R0, R92, R0 ;  /* 0x000000005c007221 */ /* 0x000fc40000010000 */
[----:B------:R-:W-:Y:S01]  /*13140*/  FADD.FTZ R6, R180, R6 ;  /* 0x00000006b4067221 */ /* 0x000fe20000010000 */
[----:B-----5:R-:W-:Y:S01]  /*13150*/  F2FP.PACK_AB R99, R26, R24 ;  /* 0x000000181a63723e */ /* 0x020fe200000000ff */
        /* <DEDUP_REMOVED lines=16> */
[----:B------:R-:W-:Y:S01]  /*13260*/  MOV R16, c[0x0][0x32c] ;  /* 0x0000cb0000107a02 */ /* 0x000fe20000000f00 */
[----:B------:R-:W-:Y:S01]  /*13270*/  HMMA.16816.F32 R124, R96, R120, R124 ;  /* 0x00000078607c723c */ /* 0x000fe2000000187c */
[----:B------:R-:W-:Y:S02]  /*13280*/  FADD.FTZ R0, R82, R5 ;  /* 0x0000000552007221 */ /* 0x000fe40000010000 */
[----:B------:R-:W-:Y:S01]  /*13290*/  ISETP.GE.AND P0, PT, R16, 0x1, PT ;  /* 0x000000011000780c */ /* 0x000fe20003f06270 */
[----:B------:R-:W-:Y:S02]  /*132a0*/  FADD.FTZ R3, R24, R3 ;  /* 0x0000000318037221 */ /* 0x000fe40000010000 */
[----:B------:R-:W-:-:S02]  /*132b0*/  FADD.FTZ R5, R27, R6 ;  /* 0x000000061b057221 */ /* 0x000fc40000010000 */
[----:B------:R-:W-:Y:S01]  /*132c0*/  HMMA.16816.F32 R108, R96, R104, R76 ;  /* 0x00000068606c723c */ /* 0x000fe2000000184c */
[----:B------:R-:W-:Y:S02]  /*132d0*/  FADD.FTZ R4, R15, R4 ;  /* 0x000000040f047221 */ /* 0x000fe40000010000 */
[----:B------:R-:W-:Y:S01]  /*132e0*/  FADD.FTZ R247, R26, R3 ;  /* 0x000000031af77221 */ /* 0x000fe20000010000 */
[----:B------:R-:W-:Y:S01]  /*132f0*/  IADD3 R3, R2, c[0x0][0x328], RZ ;  /* 0x0000ca0002037a10 */ /* 0x000fe20007ffe0ff */
[----:B------:R-:W-:Y:S02]  /*13300*/  FADD.FTZ R229, R83, R0 ;  /* 0x0000000053e57221 */ /* 0x000fe40000010000 */
[----:B------:R-:W-:Y:S01]  /*13310*/  FADD.FTZ R227, R70, R5 ;  /* 0x0000000546e37221 */ /* 0x000fe20000010000 */
[----:B---3--:R-:W-:Y:S01]  /*13320*/  HMMA.16816.F32 R156, R160, R8, R36 ;  /* 0x00000008a09c723c */ /* 0x008fe20000001824 */
[----:B------:R-:W-:-:S07]  /*13330*/  FADD.FTZ R246, R25, R4 ;  /* 0x0000000419f67221 */ /* 0x000fce0000010000 */
        /* <DEDUP_REMOVED lines=17> */
.L_x_2969:
[----:B------:R-:W-:-:S04]  /*13450*/  MOV R2, 0x1 ;  /* 0x0000000100027802 */ /* 0x000fc80000000f00 */
[----:B------:R-:W-:-:S13]  /*13460*/  ISETP.NE.AND P0, PT, R2, c[0x0][0x32c], PT ;  /* 0x0000cb0002007a0c */ /* 0x000fda0003f05270 */
[----:B------:R-:W-:-:S05]  /*13470*/  @P0 IMAD.HI.U32 R2, R0, c[0x0][0x330], RZ ;  /* 0x0000cc0000020a27 */ /* 0x000fca00078e00ff */
[----:B------:R-:W-:Y:S02]  /*13480*/  @P0 SHF.R.U32.HI R0, RZ, c[0x0][0x334], R2 ;  /* 0x0000cd00ff000a19 */ /* 0x000fe40000011602 */
.L_x_2970:
[----:B------:R-:W-:Y:S05]  /*13490*/  BSYNC B0 ;  /* 0x0000000000007941 */ /* 0x000fea0003800000 */
.L_x_2968:
[----:B------:R-:W-:-:S05]  /*134a0*/  MOV R2, c[0x0][0x32c] ;  /* 0x0000cb0000027a02 */ /* 0x000fca0000000f00 */
[----:B------:R-:W-:-:S05]  /*134b0*/  IMAD R0, R0, R2, c[0x0][0x32c] ;  /* 0x0000cb0000007624 */ /* 0x000fca00078e0202 */
[----:B------:R-:W-:-:S04]  /*134c0*/  IMNMX R3, R3, R0, PT ;  /* 0x0000000003037217 */ /* 0x000fc80003800200 */
.L_x_2967:
        /* <DEDUP_REMOVED lines=11> */
.L_x_3002:
        /* <DEDUP_REMOVED lines=24> */
[----:B------:R-:W2:Y:S04]  /*13700*/  LDL.64 R6, [R1+0x20] ;  /* 0x0000200001067983 */ /* 0x000ea80000100a00 */
[----:B------:R-:W-:Y:S02]  /*13710*/  IMAD R0, R0, c[0x0][0x208], RZ ;  /* 0x0000820000007a24 */ /* 0x000fe400078e02ff */
[----:B------:R-:W3:Y:S02]  /*13720*/  LDL R5, [R1+0x28] ;  /* 0x0000280001057983 */ /* 0x000ee40000100800 */
[----:B------:R-:W-:Y:S04]  /*13730*/  IMAD R0, R216, c[0x0][0x20c], R0 ;  /* 0x00008300d8007a24 */ /* 0x000fe800078e0200 */
[----:B------:R-:W-:Y:S01]  /*13740*/  IMAD.IADD R3, R3, 0x1, R0 ;  /* 0x0000000103037824 */ /* 0x000fe200078e0200 */
[----:B------:R-:W-:Y:S03]  /*13750*/  SHF.R.S32.HI R0, RZ, 0x1f, R215 ;  /* 0x0000001fff007819 */ /* 0x000fe600000114d7 */
[C---:B------:R-:W-:Y:S04]  /*13760*/  IMAD.WIDE.U32 R2, R215.reuse, c[0x0][0x218], R2 ;  /* 0x00008600d7027a25 */ /* 0x040fe800078e0002 */
        /* <DEDUP_REMOVED lines=10> */
.L_x_3142:
[----:B------:R-:W-:-:S05]  /*13810*/  BRA.DIV ~URZ, `(.L_x_2975) ;  /* 0x00013d627f007947 */ /* 0x000fca000b800000 */
[----:B------:R-:W3:Y:S01]  /*13820*/  SHFL.IDX PT, R2, R0, RZ, 0x181f ;  /* 0x00181fff00027589 */ /* 0x000ee200000e0000 */
[----:B------:R-:W-:Y:S03]  /*13830*/  LOP3.LUT P2, RZ, R208, 0x100, RZ, 0xc0, !PT ;  /* 0x00000100d0ff7812 */ /* 0x000fe6000784c0ff */
        /* <DEDUP_REMOVED lines=20> */
.L_x_3143:
[----:B-1----:R-:W-:Y:S02]  /*13980*/  LOP3.LUT P1, RZ, R208, 0x100, RZ, 0xc0, !PT ;  /* 0x00000100d0ff7812 */ /* 0x002fe4000782c0ff */
[----:B----4-:R-:W-:Y:S05]  /*13990*/  IADD3 R2, P0, R0, R5, RZ ;  /* 0x0000000500027210 */ /* 0x010fea0007f1e0ff */
[----:B------:R-:W-:Y:S06]  /*139a0*/  IMAD.X R3, R4, 0x1, R6, P0 ;  /* 0x0000000104037824 */ /* 0x000fec00000e0606 */
[----:B------:R-:W-:Y:S01]  /*139b0*/  @!PT LDS RZ, [RZ] ;  /* 0x00000000fffff984 */ /* 0x000fe20000000800 */
[----:B------:R-:W-:Y:S01]  /*139c0*/  @!PT LDS RZ, [RZ] ;  /* 0x00000000fffff984 */ /* 0x000fe20000000800 */
[----:B------:R-:W-:Y:S01]  /*139d0*/  @!PT LDS RZ, [RZ] ;  /* 0x00000000fffff984 */ /* 0x000fe20000000800 */
[----:B------:R1:W-:Y:S02]  /*139e0*/  LDGSTS.E.BYPASS.LTC128B.128 [R210+0x2100], [R2.64], !P1 ;  /* 0x0210000002d27fae */ /* 0x0003e4000c901d48 */
.L_x_2973:
[----:B-1-34-:R-:W-:Y:S05]  /*139f0*/  BSYNC B0 ;  /* 0x0000000000007941 */ /* 0x01afea0003800000 */
.L_x_2972:
        /* <DEDUP_REMOVED lines=142> */
.L_x_3144:
[----:B------:R-:W-:-:S05]  /*142e0*/  BRA.DIV ~URZ, `(.L_x_2979) ;  /* 0x000137f27f007947 */ /* 0x000fca000b800000 */
[----:B------:R-:W3:Y:S01]  /*142f0*/  SHFL.IDX PT, R2, R0, RZ, 0x181f ;  /* 0x00181fff00027589 */ /* 0x000ee200000e0000 */
[----:B------:R-:W-:Y:S02]  /*14300*/  LOP3.LUT P1, RZ, R208, 0x100, RZ, 0xc0, !PT ;  /* 0x00000100d0ff7812 */ /* 0x000fe4000782c0ff */
[-C--:B---3--:R-:W-:Y:S05]  /*14310*/  IADD3 R2, P0, R2, R85.reuse, RZ ;  /* 0x0000005502027210 */ /* 0x088fea0007f1e0ff */
[--C-:B--2---:R-:W-:Y:S06]  /*14320*/  IMAD.X R3, R87, 0x1, R86.reuse, P0 ;  /* 0x0000000157037824 */ /* 0x104fec00000e0656 */
        /* <DEDUP_REMOVED lines=20> */
.L_x_3145:
[----:B----4-:R-:W-:Y:S02]  /*14470*/  LOP3.LUT P1, RZ, R208, 0x100, RZ, 0xc0, !PT ;  /* 0x00000100d0ff7812 */ /* 0x010fe4000782c0ff */
[----:B--2---:R-:W-:Y:S05]  /*14480*/  IADD3 R2, P0, R0, R85, RZ ;  /* 0x0000005500027210 */ /* 0x004fea0007f1e0ff */
[----:B-1----:R-:W-:Y:S06]  /*14490*/  IMAD.X R3, R84, 0x1, R86, P0 ;  /* 0x0000000154037824 */ /* 0x002fec00000e0656 */
[----:B------:R-:W-:Y:S01]  /*144a0*/  @!PT LDS RZ, [RZ] ;  /* 0x00000000fffff984 */ /* 0x000fe20000000800 */
[----:B------:R-:W-:Y:S01]  /*144b0*/  @!PT LDS RZ, [RZ] ;  /* 0x00000000fffff984 */ /* 0x000fe20000000800 */
[----:B------:R-:W-:Y:S01]  /*144c0*/  @!PT LDS RZ, [RZ] ;  /* 0x00000000fffff984 */ /* 0x000fe20000000800 */
[----:B------:R1:W-:Y:S02]  /*144d0*/  LDGSTS.E.BYPASS.LTC128B.128 [R210+0x4900], [R2.64], !P1 ;  /* 0x0490000002d27fae */ /* 0x0003e4000c901d48 */
.L_x_2977:
[----:B------:R-:W-:Y:S05]  /*144e0*/  BSYNC B0 ;  /* 0x0000000000007941 */ /* 0x000fea0003800000 */
.L_x_2976:
[----:B------:R-:W2:Y:S01]  /*144f0*/  LDL R84, [R1+0x44] ;  /* 0x0000440001547983 */ /* 0x000ea20000100800 */
[----:B------:R-:W-:Y:S01]  /*14500*/  IMAD.MOV.U32 R85, RZ, RZ, c[0x0][0x2c4] ;  /* 0x0000b100ff557624 */ /* 0x000fe200078e00ff */
[----:B------:R-:W-:Y:S02]  /*14510*/  LOP3.LUT R166, RZ, c[0x0][0x324], RZ, 0x33, !PT ;  /* 0x0000c900ffa67a12 */ /* 0x000fe400078e33ff */
[----:B------:R-:W2:Y:S02]  /*14520*/  LDL R0, [R1+0x4c] ;  /* 0x00004c0001007983 */ /* 0x000ea40000100800 */
[----:B------:R-:W-:Y:S02]  /*14530*/  ISETP.NE.AND P0, PT, R85, 0x1, PT ;  /* 0x000000015500780c */ /* 0x000fe40003f05270 */
[----:B-1----:R-:W3:Y:S04]  /*14540*/  LDL R3, [R1+0x4] ;  /* 0x0000040001037983 */ /* 0x002ee80000100800 */
[----:B------:R-:W4:Y:S04]  /*14550*/  LDL R2, [R1] ;  /* 0x0000000001027983 */ /* 0x000f280000100800 */
[----:B------:R-:W0:Y:S01]  /*14560*/  LDGDEPBAR ;  /* 0x00000000000079af */ /* 0x000e220000000000 */
[----:B--2---:R-:W-:Y:S02]  /*14570*/  IMAD.IADD R164, R0, 0x1, R84 ;  /* 0x0000000100a47824 */ /* 0x004fe400078e0254 */
[----:B------:R-:W-:Y:S02]  /*14580*/  IMAD R84, R214, -0x50, RZ ;  /* 0xffffffb0d6547824 */ /* 0x000fe400078e02ff */
[----:B------:R-:W-:Y:S05]  /*14590*/  @P0 IMAD.HI.U32 R0, R164, c[0x0][0x2c8], RZ ;  /* 0x0000b200a4000a27 */ /* 0x000fea00078e00ff */
[----:B------:R-:W-:Y:S02]  /*145a0*/  @P0 SHF.R.U32.HI R164, RZ, c[0x0][0x2cc], R0 ;  /* 0x0000b300ffa40a19 */ /* 0x000fe40000011600 */
[----:B---3--:R-:W-:Y:S04]  /*145b0*/  IADD3 R0, -R3, 0x1, R84 ;  /* 0x0000000103007810 */ /* 0x008fe80007ffe154 */
[----:B----4-:R-:W-:Y:S04]  /*145c0*/  IADD3 R85, -R252, R0, R2 ;  /* 0x00000000fc557210 */ /* 0x010fe80007ffe102 */
[----:B------:R-:W-:Y:S01]  /*145d0*/  IADD3 R165, R85, c[0x0][0x328], RZ ;  /* 0x0000ca0055a57a10 */ /* 0x000fe20007ffe0ff */
[----:B------:R-:W-:-:S05]  /*145e0*/  BRA.DIV ~URZ, `(.L_x_2980) ;  /* 0x000139e27f007947 */ /* 0x000fca000b800000 */
[----:B------:R1:W2:Y:S02]  /*145f0*/  SHFL.IDX PT, R0, R164, RZ, 0x1c1f ;  /* 0x001c1fffa4007589 */ /* 0x0002a400000e0000 */
.L_x_3146:
[-C--:B--2---:R-:W-:Y:S01]  /*14600*/  IADD3 R87, R165, R0.reuse, RZ ;  /* 0x00000000a5577210 */ /* 0x084fe20007ffe0ff */
[----:B------:R-:W-:Y:S02]  /*14610*/  IMAD.MOV.U32 R2, RZ, RZ, c[0x0][0x32c] ;  /* 0x0000cb00ff027624 */ /* 0x000fe400078e00ff */
[----:B------:R-:W-:Y:S03]  /*14620*/  IMAD.IADD R166, R166, 0x1, R85 ;  /* 0x00000001a6a67824 */ /* 0x000fe600078e0255 */
[----:B------:R-:W-:Y:S02]  /*14630*/  ISETP.GE.AND P0, PT, R2, 0x1, PT ;  /* 0x000000010200780c */ /* 0x000fe40003f06270 */
[----:B------:R-:W-:Y:S11]  /*14640*/  IADD3 R85, R166, R0, RZ ;  /* 0x00000000a6557210 */ /* 0x000ff60007ffe0ff */
[----:B------:R-:W-:-:S05]  /*14650*/  @!P0 BRA `(.L_x_2981) ;  /* 0x000001a000008947 */ /* 0x000fca0003800000 */
[----:B------:R-:W2:Y:S01]  /*14660*/  LDL R2, [R1] ;  /* 0x0000000001027983 */ /* 0x000ea20000100800 */
[----:B------:R-:W-:Y:S01]  /*14670*/  BSSY B0, `(.L_x_2982) ;  /* 0x0000012000007945 */ /* 0x000fe20003800000 */
[----:B--2---:R-:W-:Y:S04]  /*14680*/  IADD3 R0, -R252, R2, R0 ;  /* 0x00000002fc007210 */ /* 0x004fe80007ffe100 */
        /* <DEDUP_REMOVED lines=11> */
.L_x_2983:
[----:B------:R-:W-:Y:S04]  /*14740*/  MOV R2, c[0x0][0x32c] ;  /* 0x0000cb0000027a02 */ /* 0x000fe80000000f00 */
[----:B------:R-:W-:Y:S11]  /*14750*/  ISETP.NE.AND P0, PT, R2, 0x1, PT ;  /* 0x000000010200780c */ /* 0x000ff60003f05270 */
[----:B------:R-:W-:Y:S02]  /*14760*/  @!UPT UIADD3 URZ, URZ, URZ, URZ ;  /* 0x0000003f3f3ff290 */ /* 0x000fe4000fffe03f */
[----:B------:R-:W-:Y:S05]  /*14770*/  @P0 IMAD.HI.U32 R2, R0, c[0x0][0x330], RZ ;  /* 0x0000cc0000020a27 */ /* 0x000fea00078e00ff */
[----:B------:R-:W-:Y:S02]  /*14780*/  @P0 SHF.R.U32.HI R0, RZ, c[0x0][0x334], R2 ;  /* 0x0000cd00ff000a19 */ /* 0x000fe40000011602 */
.L_x_2984:
[----:B------:R-:W-:Y:S05]  /*14790*/  BSYNC B0 ;  /* 0x0000000000007941 */ /* 0x000fea0003800000 */
.L_x_2982:
[----:B------:R-:W2:Y:S02]  /*147a0*/  LDL R2, [R1+0x4] ;  /* 0x0000040001027983 */ /* 0x000ea40000100800 */
[----:B--2---:R-:W-:Y:S04]  /*147b0*/  IMAD.IADD R2, R84, 0x1, -R2 ;  /* 0x0000000154027824 */ /* 0x004fe800078e0a02 */
[----:B------:R-:W-:Y:S05]  /*147c0*/  IMAD R0, R0, c[0x0][0x32c], R2 ;  /* 0x0000cb0000007a24 */ /* 0x000fea00078e0202 */
[----:B------:R-:W-:Y:S02]  /*147d0*/  IMNMX R85, R85, R0, !PT ;  /* 0x0000000055557217 */ /* 0x000fe40007800200 */
[----:B------:R-:W-:Y:S04]  /*147e0*/  IADD3 R0, R0, c[0x0][0x32c], RZ ;  /* 0x0000cb0000007a10 */ /* 0x000fe80007ffe0ff */
[----:B------:R-:W-:Y:S02]  /*147f0*/  IMNMX R87, R87, R0, PT ;  /* 0x0000000057577217 */ /* 0x000fe40003800200 */
.L_x_2981:
[----:B------:R-:W-:-:S05]  /*14800*/  BRA.DIV ~URZ, `(.L_x_2985) ;  /* 0x000138327f007947 */ /* 0x000fca000b800000 */
[----:B------:R2:W3:Y:S02]  /*14810*/  SHFL.IDX PT, R2, R164, 0x1, 0x1c1f ;  /* 0x003c1f00a4027f89 */ /* 0x0004e400000e0000 */
.L_x_3147:
[----:B---3--:R-:W-:Y:S01]  /*14820*/  IADD3 R86, R165, R2, RZ ;  /* 0x00000002a5567210 */ /* 0x008fe20007ffe0ff */
[----:B------:R-:W-:Y:S05]  /*14830*/  IMAD.MOV.U32 R0, RZ, RZ, c[0x0][0x32c] ;  /* 0x0000cb00ff007624 */ /* 0x000fea00078e00ff */
[----:B------:R-:W-:Y:S01]  /*14840*/  ISETP.GE.AND P0, PT, R0, 0x1, PT ;  /* 0x000000010000780c */ /* 0x000fe20003f06270 */
[----:B------:R-:W-:Y:S11]  /*14850*/  IMAD.IADD R0, R166, 0x1, R2 ;  /* 0x00000001a6007824 */ /* 0x000ff600078e0202 */
[----:B------:R-:W-:Y:S01]  /*14860*/  @!UPT UIADD3 URZ, URZ, URZ, URZ ;  /* 0x0000003f3f3ff290 */ /* 0x000fe2000fffe03f */
[----:B------:R-:W-:-:S05]  /*14870*/  @!P0 BRA `(.L_x_2986) ;  /* 0x000001a000008947 */ /* 0x000fca0003800000 */
[----:B------:R-:W3:Y:S01]  /*14880*/  LDL R3, [R1] ;  /* 0x0000000001037983 */ /* 0x000ee20000100800 */
[----:B------:R-:W-:Y:S01]  /*14890*/  BSSY B0, `(.L_x_2987) ;  /* 0x0000012000007945 */ /* 0x000fe20003800000 */
[----:B---3--:R-:W-:Y:S04]  /*148a0*/  IADD3 R2, -R252, R3, R2 ;  /* 0x00000003fc027210 */ /* 0x008fe80007ffe102 */
        /* <DEDUP_REMOVED lines=11> */
.L_x_2988:
[----:B------:R-:W-:Y:S04]  /*14960*/  MOV R3, c[0x0][0x32c] ;  /* 0x0000cb0000037a02 */ /* 0x000fe80000000f00 */
[----:B------:R-:W-:Y:S11]  /*14970*/  ISETP.NE.AND P0, PT, R3, 0x1, PT ;  /* 0x000000010300780c */ /* 0x000ff60003f05270 */
[----:B------:R-:W-:Y:S02]  /*14980*/  @!UPT UIADD3 URZ, URZ, URZ, URZ ;  /* 0x0000003f3f3ff290 */ /* 0x000fe4000fffe03f */
[----:B------:R-:W-:Y:S05]  /*14990*/  @P0 IMAD.HI.U32 R3, R2, c[0x0][0x330], RZ ;  /* 0x0000cc0002030a27 */ /* 0x000fea00078e00ff */
[----:B------:R-:W-:Y:S02]  /*149a0*/  @P0 SHF.R.U32.HI R2, RZ, c[0x0][0x334], R3 ;  /* 0x0000cd00ff020a19 */ /* 0x000fe40000011603 */
.L_x_2989:
[----:B------:R-:W-:Y:S05]  /*149b0*/  BSYNC B0 ;  /* 0x0000000000007941 */ /* 0x000fea0003800000 */
.L_x_2987:
[----:B------:R-:W3:Y:S02]  /*149c0*/  LDL R3, [R1+0x4] ;  /* 0x0000040001037983 */ /* 0x000ee40000100800 */
[----:B---3--:R-:W-:Y:S04]  /*149d0*/  IMAD.IADD R3, R84, 0x1, -R3 ;  /* 0x0000000154037824 */ /* 0x008fe800078e0a03 */
[----:B------:R-:W-:Y:S05]  /*149e0*/  IMAD R2, R2, c[0x0][0x32c], R3 ;  /* 0x0000cb0002027a24 */ /* 0x000fea00078e0203 */
[----:B------:R-:W-:Y:S02]  /*149f0*/  IMNMX R0, R0, R2, !PT ;  /* 0x0000000200007217 */ /* 0x000fe40007800200 */
[----:B------:R-:W-:Y:S04]  /*14a00*/  IADD3 R2, R2, c[0x0][0x32c], RZ ;  /* 0x0000cb0002027a10 */ /* 0x000fe80007ffe0ff */
[----:B------:R-:W-:Y:S02]  /*14a10*/  IMNMX R86, R86, R2, PT ;  /* 0x0000000256567217 */ /* 0x000fe40003800200 */
.L_x_2986:
[----:B------:R-:W-:-:S05]  /*14a20*/  BRA.DIV ~URZ, `(.L_x_2990) ;  /* 0x000136827f007947 */ /* 0x000fca000b800000 */
[----:B------:R3:W4:Y:S02]  /*14a30*/  SHFL.IDX PT, R94, R164, 0x2, 0x1c1f ;  /* 0x005c1f00a45e7f89 */ /* 0x00072400000e0000 */
.L_x_3148:
[----:B----4-:R-:W-:Y:S01]  /*14a40*/  IADD3 R3, R165, R94, RZ ;  /* 0x0000005ea5037210 */ /* 0x010fe20007ffe0ff */
[----:B------:R-:W-:Y:S05]  /*14a50*/  IMAD.MOV.U32 R2, RZ, RZ, c[0x0][0x32c] ;  /* 0x0000cb00ff027624 */ /* 0x000fea00078e00ff */
[----:B------:R-:W-:Y:S01]  /*14a60*/  ISETP.GE.AND P0, PT, R2, 0x1, PT ;  /* 0x000000010200780c */ /* 0x000fe20003f06270 */
[----:B------:R-:W-:Y:S11]  /*14a70*/  IMAD.IADD R2, R166, 0x1, R94 ;  /* 0x00000001a6027824 */ /* 0x000ff600078e025e */
[----:B------:R-:W-:Y:S01]  /*14a80*/  @!UPT UIADD3 URZ, URZ, URZ, URZ ;  /* 0x0000003f3f3ff290 */ /* 0x000fe2000fffe03f */
[----:B------:R-:W-:-:S05]  /*14a90*/  @!P0 BRA `(.L_x_2991) ;  /* 0x000001a000008947 */ /* 0x000fca0003800000 */
[----:B------:R-:W4:Y:S01]  /*14aa0*/  LDL R167, [R1] ;  /* 0x0000000001a77983 */ /* 0x000f220000100800 */
[----:B------:R-:W-:Y:S01]  /*14ab0*/  BSSY B0, `(.L_x_2992) ;  /* 0x0000012000007945 */ /* 0x000fe20003800000 */
[----:B----4-:R-:W-:Y:S04]  /*14ac0*/  IADD3 R94, -R252, R167, R94 ;  /* 0x000000a7fc5e7210 */ /* 0x010fe80007ffe15e */
        /* <DEDUP_REMOVED lines=11> */
.L_x_2993:
[----:B------:R-:W-:Y:S04]  /*14b80*/  MOV R167, c[0x0][0x32c] ;  /* 0x0000cb0000a77a02 */ /* 0x000fe80000000f00 */
[----:B------:R-:W-:Y:S11]  /*14b90*/  ISETP.NE.AND P0, PT, R167, 0x1, PT ;  /* 0x00000001a700780c */ /* 0x000ff60003f05270 */
[----:B------:R-:W-:Y:S02]  /*14ba0*/  @!UPT UIADD3 URZ, URZ, URZ, URZ ;  /* 0x0000003f3f3ff290 */ /* 0x000fe4000fffe03f */
[----:B------:R-:W-:Y:S05]  /*14bb0*/  @P0 IMAD.HI.U32 R167, R94, c[0x0][0x330], RZ ;  /* 0x0000cc005ea70a27 */ /* 0x000fea00078e00ff */
[----:B------:R-:W-:Y:S02]  /*14bc0*/  @P0 SHF.R.U32.HI R94, RZ, c[0x0][0x334], R167 ;  /* 0x0000cd00ff5e0a19 */ /* 0x000fe400000116a7 */
.L_x_2994:
[----:B------:R-:W-:Y:S05]  /*14bd0*/  BSYNC B0 ;  /* 0x0000000000007941 */ /* 0x000fea0003800000 */
.L_x_2992:
[----:B------:R-:W4:Y:S02]  /*14be0*/  LDL R167, [R1+0x4] ;  /* 0x0000040001a77983 */ /* 0x000f240000100800 */
[----:B----4-:R-:W-:Y:S04]  /*14bf0*/  IMAD.IADD R167, R84, 0x1, -R167 ;  /* 0x0000000154a77824 */ /* 0x010fe800078e0aa7 */
[----:B------:R-:W-:Y:S05]  /*14c00*/  IMAD R94, R94, c[0x0][0x32c], R167 ;  /* 0x0000cb005e5e7a24 */ /* 0x000fea00078e02a7 */
[----:B------:R-:W-:Y:S02]  /*14c10*/  IMNMX R2, R2, R94, !PT ;  /* 0x0000005e02027217 */ /* 0x000fe40007800200 */
[----:B------:R-:W-:Y:S04]  /*14c20*/  IADD3 R94, R94, c[0x0][0x32c], RZ ;  /* 0x0000cb005e5e7a10 */ /* 0x000fe80007ffe0ff */
[----:B------:R-:W-:Y:S02]  /*14c30*/  IMNMX R3, R3, R94, PT ;  /* 0x0000005e03037217 */ /* 0x000fe40003800200 */
.L_x_2991:
[C---:B------:R-:W-:Y:S02]  /*14c40*/  ISETP.GE.AND P0, PT, R84.reuse, 0x9, PT ;  /* 0x000000095400780c */ /* 0x040fe40003f06270 */
[----:B------:R-:W-:Y:S02]  /*14c50*/  ISETP.GE.AND P1, PT, R84, 0xa, PT ;  /* 0x0000000a5400780c */ /* 0x000fe40003f26270 */
[----:B------:R-:W-:Y:S02]  /*14c60*/  LOP3.LUT R208, R208, 0xfffffff7, RZ, 0xc0, !PT ;  /* 0xfffffff7d0d07812 */ /* 0x000fe400078ec0ff */
[C---:B------:R-:W-:Y:S02]  /*14c70*/  ISETP.GE.AND P3, PT, R84.reuse, 0x19, PT ;  /* 0x000000195400780c */ /* 0x040fe40003f66270 */
[C---:B------:R-:W-:Y:S02]  /*14c80*/  ISETP.GE.AND P5, PT, R84.reuse, 0x21, PT ;  /* 0x000000215400780c */ /* 0x040fe40003fa6270 */
[----:B------:R-:W-:Y:S02]  /*14c90*/  ISETP.GE.AND P6, PT, R84, 0x29, PT ;  /* 0x000000295400780c */ /* 0x000fe40003fc6270 */
[----:B------:R-:W-:Y:S02]  /*14ca0*/  LOP3.LUT R209, R209, 0xffffffbf, RZ, 0xc0, !PT ;  /* 0xffffffbfd1d17812 */ /* 0x000fe400078ec0ff */
[----:B------:R-:W-:Y:S02]  /*14cb0*/  @P0 LOP3.LUT R208, R208, 0x8, RZ, 0xfc, !PT ;  /* 0x00000008d0d00812 */ /* 0x000fe400078efcff */
[----:B------:R-:W-:Y:S02]  /*14cc0*/  ISETP.GT.AND P0, PT, R85, 0x8, !P0 ;  /* 0x000000085500780c */ /* 0x000fe40004704270 */
        /* <DEDUP_REMOVED lines=14> */
[----:B------:R-:W-:Y:S02]  /*14db0*/  ISETP.GT.AND P0, PT, R85, 0x11, !P1 ;  /* 0x000000115500780c */ /* 0x000fe40004f04270 */
[----:B------:R-:W-:Y:S07]  /*14dc0*/  FSEL R184, R20, -INF , !P2 ;  /* 0xff80000014b87808 */ /* 0x000fee0005000000 */
[----:B------:R-:W-:Y:S02]  /*14dd0*/  @P1 LOP3.LUT R208, R208, 0x10, RZ, 0xfc, !PT ;  /* 0x00000010d0d01812 */ /* 0x000fe400078efcff */
[----:B------:R-:W-:Y:S02]  /*14de0*/  ISETP.LT.OR P1, PT, R87, 0x12, P0 ;  /* 0x000000125700780c */ /* 0x000fe40000721670 */
[----:B------:R-:W-:Y:S02]  /*14df0*/  LOP3.LUT R208, R208, 0xffffffdf, RZ, 0xc0, !PT ;  /* 0xffffffdfd0d07812 */ /* 0x000fe400078ec0ff */
[----:B------:R-:W-:Y:S02]  /*14e00*/  ISETP.GT.AND P0, PT, R85, 0x18, !P3 ;  /* 0x000000185500780c */ /* 0x000fe40005f04270 */
[----:B------:R-:W-:Y:S02]  /*14e10*/  @P3 LOP3.LUT R208, R208, 0x20, RZ, 0xfc, !PT ;  /* 0x00000020d0d03812 */ /* 0x000fe400078efcff */
[----:B------:R-:W-:Y:S02]  /*14e20*/  ISETP.GE.AND P3, PT, R84, 0x1a, PT ;  /* 0x0000001a5400780c */ /* 0x000fe40003f66270 */
[----:B------:R-:W-:Y:S02]  /*14e30*/  LOP3.LUT R208, R208, 0xffffffbf, RZ, 0xc0, !PT ;  /* 0xffffffbfd0d07812 */ /* 0x000fe400078ec0ff */
[----:B------:R-:W-:Y:S02]  /*14e40*/  ISETP.LT.OR P4, PT, R87, 0x19, P0 ;  /* 0x000000195700780c */ /* 0x000fe40000781670 */
[----:B------:R-:W-:Y:S02]  /*14e50*/  ISETP.GT.AND P0, PT, R85, 0x19, !P3 ;  /* 0x000000195500780c */ /* 0x000fe40005f04270 */
[----:B------:R-:W-:Y:S02]  /*14e60*/  FSEL R183, R21, -INF , !P1 ;  /* 0xff80000015b77808 */ /* 0x000fe40004800000 */
[----:B------:R-:W-:Y:S03]  /*14e70*/  FSEL R180, R32, -INF , !P4 ;  /* 0xff80000020b47808 */ /* 0x000fe60006000000 */
[----:B------:R-:W-:Y:S02]  /*14e80*/  @P3 LOP3.LUT R208, R208, 0x40, RZ, 0xfc, !PT ;  /* 0x00000040d0d03812 */ /* 0x000fe400078efcff */
[----:B------:R-:W-:Y:S02]  /*14e90*/  ISETP.LT.OR P3, PT, R87, 0x1a, P0 ;  /* 0x0000001a5700780c */ /* 0x000fe40000761670 */
[----:B------:R-:W-:Y:S02]  /*14ea0*/  ISETP.GT.AND P0, PT, R85, 0x20, !P5 ;  /* 0x000000205500780c */ /* 0x000fe40006f04270 */
[----:B------:R-:W-:Y:S02]  /*14eb0*/  LOP3.LUT R208, R208, 0xffffff7f, RZ, 0xc0, !PT ;  /* 0xffffff7fd0d07812 */ /* 0x000fe400078ec0ff */
[----:B------:R-:W-:Y:S02]  /*14ec0*/  ISETP.LT.OR P0, PT, R87, 0x21, P0 ;  /* 0x000000215700780c */ /* 0x000fe40000701670 */
[----:B------:R-:W-:Y:S02]  /*14ed0*/  @P5 LOP3.LUT R208, R208, 0x80, RZ, 0xfc, !PT ;  /* 0x00000080d0d05812 */ /* 0x000fe400078efcff */
[----:B------:R-:W-:Y:S02]  /*14ee0*/  ISETP.GE.AND P5, PT, R84, 0x22, PT ;  /* 0x000000225400780c */ /* 0x000fe40003fa6270 */
[----:B------:R-:W-:Y:S02]  /*14ef0*/  LOP3.LUT R208, R208, 0xfffffdff, RZ, 0xc0, !PT ;  /* 0xfffffdffd0d07812 */ /* 0x000fe400078ec0ff */
[----:B------:R-:W-:Y:S02]  /*14f00*/  FSEL R179, R33, -INF , !P3 ;  /* 0xff80000021b37808 */ /* 0x000fe40005800000 */
[----:B------:R-:W-:Y:S04]  /*14f10*/  LOP3.LUT R208, R208, 0xfff7ffff, RZ, 0xc0, !PT ;  /* 0xfff7ffffd0d07812 */ /* 0x000fe800078ec0ff */
[----:B------:R-:W-:Y:S02]  /*14f20*/  @P0 LOP3.LUT R208, R208, 0x80000, RZ, 0xfc, !PT ;  /* 0x00080000d0d00812 */ /* 0x000fe400078efcff */
[----:B------:R-:W-:Y:S02]  /*14f30*/  ISETP.GT.AND P0, PT, R85, 0x21, !P5 ;  /* 0x000000215500780c */ /* 0x000fe40006f04270 */
        /* <DEDUP_REMOVED lines=14> */
[----:B------:R-:W-:Y:S02]  /*15020*/  ISETP.GE.AND P6, PT, R84, 0x31, PT ;  /* 0x000000315400780c */ /* 0x000fe40003fc6270 */
[----:B------:R-:W-:Y:S04]  /*15030*/  LOP3.LUT R208, R208, 0xffffefff, RZ, 0xc0, !PT ;  /* 0xffffefffd0d07812 */ /* 0x000fe800078ec0ff */
[----:B------:R-:W-:Y:S05]  /*15040*/  LOP3.LUT R208, R208, 0xffefffff, RZ, 0xc0, !PT ;  /* 0xffefffffd0d07812 */ /* 0x000fea00078ec0ff */
        /* <DEDUP_REMOVED lines=32> */
[----:B------:R-:W-:Y:S02]  /*15250*/  LOP3.LUT R208, R208, 0xfffbffff, RZ, 0xc0, !PT ;  /* 0xfffbffffd0d07812 */ /* 0x000fe400078ec0ff */
[----:B------:R-:W-:Y:S02]  /*15260*/  ISETP.GE.AND P6, PT, R84, 0x42, PT ;  /* 0x000000425400780c */ /* 0x000fe40003fc6270 */
[----:B------:R-:W-:Y:S07]  /*15270*/  LOP3.LUT R208, R208, 0xefffffff, RZ, 0xc0, !PT ;  /* 0xefffffffd0d07812 */ /* 0x000fee00078ec0ff */
[----:B------:R-:W-:Y:S02]  /*15280*/  @P0 LOP3.LUT R208, R208, 0x10000000, RZ, 0xfc, !PT ;  /* 0x10000000d0d00812 */ /* 0x000fe400078efcff */
[----:B------:R-:W-:Y:S02]  /*15290*/  ISETP.GT.AND P0, PT, R85, 0x41, !P6 ;  /* 0x000000415500780c */ /* 0x000fe40007704270 */
[----:B------:R-:W-:Y:S02]  /*152a0*/  @P6 LOP3.LUT R208, R208, 0x40000, RZ, 0xfc, !PT ;  /* 0x00040000d0d06812 */ /* 0x000fe400078efcff */
[----:B------:R-:W-:Y:S02]  /*152b0*/  ISETP.LT.OR P0, PT, R87, 0x42, P0 ;  /* 0x000000425700780c */ /* 0x000fe40000701670 */
[----:B------:R-:W-:Y:S02]  /*152c0*/  ISETP.GE.AND P6, PT, R84, 0x1, PT ;  /* 0x000000015400780c */ /* 0x000fe40003fc6270 */
[----:B------:R-:W-:Y:S09]  /*152d0*/  LOP3.LUT R208, R208, 0xf7ffffff, RZ, 0xc0, !PT ;  /* 0xf7ffffffd0d07812 */ /* 0x000ff200078ec0ff */
[----:B------:R-:W-:Y:S02]  /*152e0*/  @P0 LOP3.LUT R208, R208, 0x8000000, RZ, 0xfc, !PT ;  /* 0x08000000d0d00812 */ /* 0x000fe400078efcff */
[----:B------:R-:W-:Y:S02]  /*152f0*/  ISETP.GT.AND P0, PT, R85, RZ, !P6 ;  /* 0x000000ff5500720c */ /* 0x000fe40007704270 */
[----:B------:R-:W-:Y:S02]  /*15300*/  @P6 LOP3.LUT R209, R209, 0x40, RZ, 0xfc, !PT ;  /* 0x00000040d1d16812 */ /* 0x000fe400078efcff */
[----:B------:R-:W-:Y:S02]  /*15310*/  ISETP.LT.OR P0, PT, R87, 0x1, P0 ;  /* 0x000000015700780c */ /* 0x000fe40000701670 */
[----:B------:R-:W-:Y:S02]  /*15320*/  ISETP.GE.AND P6, PT, R84, 0x2, PT ;  /* 0x000000025400780c */ /* 0x000fe40003fc6270 */
[----:B------:R-:W-:Y:S02]  /*15330*/  LOP3.LUT R208, R208, 0xfffffffe, RZ, 0xc0, !PT ;  /* 0xfffffffed0d07812 */ /* 0x000fe400078ec0ff */
[----:B------:R-:W-:Y:S02]  /*15340*/  LOP3.LUT R209, R209, 0xffffff7f, RZ, 0xc0, !PT ;  /* 0xffffff7fd1d17812 */ /* 0x000fe400078ec0ff */
[----:B------:R-:W-:Y:S05]  /*15350*/  LOP3.LUT R208, R208, 0xbfffffff, RZ, 0xc0, !PT ;  /* 0xbfffffffd0d07812 */ /* 0x000fea00078ec0ff */
[----:B------:R-:W-:Y:S02]  /*15360*/  @P0 LOP3.LUT R208, R208, 0x40000000, RZ, 0xfc, !PT ;  /* 0x40000000d0d00812 */ /* 0x000fe400078efcff */
[----:B------:R-:W-:Y:S02]  /*15370*/  ISETP.GT.AND P0, PT, R85, 0x1, !P6 ;  /* 0x000000015500780c */ /* 0x000fe40007704270 */
[----:B------:R-:W-:Y:S02]  /*15380*/  @P6 LOP3.LUT R208, R208, 0x1, RZ, 0xfc, !PT ;  /* 0x00000001d0d06812 */ /* 0x000fe400078efcff */
[----:B------:R-:W-:Y:S02]  /*15390*/  ISETP.LT.OR P6, PT, R87, 0x2, P0 ;  /* 0x000000025700780c */ /* 0x000fe400007c1670 */
[----:B------:R-:W-:Y:S11]  /*153a0*/  ISETP.GE.AND P0, PT, R84, 0x49, PT ;  /* 0x000000495400780c */ /* 0x000ff60003f06270 */
[----:B------:R-:W-:Y:S02]  /*153b0*/  @P6 LOP3.LUT R209, R209, 0x80, RZ, 0xfc, !PT ;  /* 0x00000080d1d16812 */ /* 0x000fe400078efcff */
[C---:B------:R-:W-:Y:S02]  /*153c0*/  LOP3.LUT P6, RZ, R208.reuse, 0x20, RZ, 0xc0, !PT ;  /* 0x00000020d0ff7812 */ /* 0x040fe400078cc0ff */
[----:B------:R-:W-:Y:S02]  /*153d0*/  LOP3.LUT R208, R208, 0xfffeffff, RZ, 0xc0, !PT ;  /* 0xfffeffffd0d07812 */ /* 0x000fe400078ec0ff */
[----:B------:R-:W-:Y:S02]  /*153e0*/  LOP3.LUT R209, R209, 0xfffffffe, RZ, 0xc0, !PT ;  /* 0xfffffffed1d17812 */ /* 0x000fe400078ec0ff */
[----:B------:R-:W-:Y:S02]  /*153f0*/  @P0 LOP3.LUT R208, R208, 0x10000, RZ, 0xfc, !PT ;  /* 0x00010000d0d00812 */ /* 0x000fe400078efcff */
[----:B------:R-:W-:Y:S02]  /*15400*/  ISETP.GT.AND P0, PT, R85, 0x48, !P0 ;  /* 0x000000485500780c */ /* 0x000fe40004704270 */
[----:B------:R-:W-:Y:S02]  /*15410*/  LOP3.LUT R208, R208, 0xfdffffff, RZ, 0xc0, !PT ;  /* 0xfdffffffd0d07812 */ /* 0x000fe400078ec0ff */
[----:B------:R-:W-:Y:S11]  /*15420*/  ISETP.LT.OR P0, PT, R87, 0x49, P0 ;  /* 0x000000495700780c */ /* 0x000ff60000701670 */
[----:B------:R-:W-:Y:S02]  /*15430*/  @!UPT UIADD3 URZ, URZ, URZ, URZ ;  /* 0x0000003f3f3ff290 */ /* 0x000fe4000fffe03f */
[----:B------:R-:W-:Y:S02]  /*15440*/  @P0 LOP3.LUT R209, R209, 0x1, RZ, 0xfc, !PT ;  /* 0x00000001d1d10812 */ /* 0x000fe400078efcff */
[----:B------:R-:W-:Y:S02]  /*15450*/  ISETP.GE.AND P0, PT, R84, 0x4a, PT ;  /* 0x0000004a5400780c */ /* 0x000fe40003f06270 */
[----:B------:R-:W-:Y:S11]  /*15460*/  LOP3.LUT R209, R209, 0xfffff7ff, RZ, 0xc0, !PT ;  /* 0xfffff7ffd1d17812 */ /* 0x000ff600078ec0ff */
[----:B------:R-:W-:Y:S02]  /*15470*/  @P0 LOP3.LUT R208, R208, 0x2000000, RZ, 0xfc, !PT ;  /* 0x02000000d0d00812 */ /* 0x000fe400078efcff */
[----:B------:R-:W-:Y:S02]  /*15480*/  ISETP.GT.AND P0, PT, R85, 0x49, !P0 ;  /* 0x000000495500780c */ /* 0x000fe40004704270 */
[----:B------:R-:W-:Y:S02]  /*15490*/  LOP3.LUT R208, R208, 0x7fffffff, RZ, 0xc0, !PT ;  /* 0x7fffffffd0d07812 */ /* 0x000fe400078ec0ff */
[----:B------:R-:W-:Y:S11]  /*154a0*/  ISETP.LT.OR P0, PT, R87, 0x4a, P0 ;  /* 0x0000004a5700780c */ /* 0x000ff60000701670 */
[----:B------:R-:W-:Y:S02]  /*154b0*/  @!UPT UIADD3 URZ, URZ, URZ, URZ ;  /* 0x0000003f3f3ff290 */ /* 0x000fe4000fffe03f */
[----:B------:R-:W-:Y:S04]  /*154c0*/  @P0 LOP3.LUT R208, R208, 0x80000000, RZ, 0xfc, !PT ;  /* 0x80000000d0d00812 */ /* 0x000fe800078efcff */
[C---:B------:R-:W-:Y:S02]  /*154d0*/  LOP3.LUT P0, RZ, R208.reuse, 0x8, RZ, 0xc0, !PT ;  /* 0x00000008d0ff7812 */ /* 0x040fe4000780c0ff */
[----:B------:R-:W-:Y:S02]  /*154e0*/  LOP3.LUT P1, RZ, R208, 0x40, RZ, 0xc0, !PT ;  /* 0x00000040d0ff7812 */ /* 0x000fe4000782c0ff */
[----:B------:R-:W-:Y:S02]  /*154f0*/  ISETP.GT.AND P0, PT, R0, 0x8, !P0 ;  /* 0x000000080000780c */ /* 0x000fe40004704270 */
[----:B------:R-:W-:Y:S02]  /*15500*/  LOP3.LUT P3, RZ, R208, 0x20000, RZ, 0xc0, !PT ;  /* 0x00020000d0ff7812 */ /* 0x000fe4000786c0ff */
[----:B------:R-:W-:Y:S02]  /*15510*/  ISETP.LT.OR P0, PT, R86, 0x9, P0 ;  /* 0x000000095600780c */ /* 0x000fe40000701670 */
[----:B------:R-:W-:Y:S02]  /*15520*/  LOP3.LUT P5, RZ, R208, 0x8000, RZ, 0xc0, !PT ;  /* 0x00008000d0ff7812 */ /* 0x000fe400078ac0ff */
[----:B------:R-:W-:Y:S02]  /*15530*/  FSEL R213, R18, -INF , !P0 ;  /* 0xff80000012d57808 */ /* 0x000fe40004000000 */
[C---:B------:R-:W-:Y:S02]  /*15540*/  LOP3.LUT P0, RZ, R208.reuse, 0x4, RZ, 0xc0, !PT ;  /* 0x00000004d0ff7812 */ /* 0x040fe4000780c0ff */
[----:B------:R-:W-:Y:S02]  /*15550*/  LOP3.LUT P4, RZ, R208, 0x200000, RZ, 0xc0, !PT ;  /* 0x00200000d0ff7812 */ /* 0x000fe4000788c0ff */
[----:B------:R-:W-:Y:S02]  /*15560*/  ISETP.GT.AND P0, PT, R0, 0x9, !P0 ;  /* 0x000000090000780c */ /* 0x000fe40004704270 */
[----:B------:R-:W-:Y:S02]  /*15570*/  FSEL R172, R48, -INF , !P4 ;  /* 0xff80000030ac7808 */ /* 0x000fe40006000000 */
[----:B------:R-:W-:Y:S02]  /*15580*/  ISETP.LT.OR P0, PT, R86, 0xa, P0 ;  /* 0x0000000a5600780c */ /* 0x000fe40000701670 */
[C---:B------:R-:W-:Y:S02]  /*15590*/  LOP3.LUT P4, RZ, R208.reuse, 0x40000, RZ, 0xc0, !PT ;  /* 0x00040000d0ff7812 */ /* 0x040fe4000788c0ff */
[----:B------:R-:W-:Y:S02]  /*155a0*/  FSEL R212, R19, -INF , !P0 ;  /* 0xff80000013d47808 */ /* 0x000fe40004000000 */
[C---:B------:R-:W-:Y:S02]  /*155b0*/  LOP3.LUT P0, RZ, R208.reuse, 0x2, RZ, 0xc0, !PT ;  /* 0x00000002d0ff7812 */ /* 0x040fe4000780c0ff */
[----:B------:R-:W-:Y:S02]  /*155c0*/  LOP3.LUT P2, RZ, R208, 0x80000, RZ, 0xc0, !PT ;  /* 0x00080000d0ff7812 */ /* 0x000fe4000784c0ff */
[----:B------:R-:W-:Y:S02]  /*155d0*/  ISETP.GT.AND P0, PT, R0, 0x10, !P0 ;  /* 0x000000100000780c */ /* 0x000fe40004704270 */
[----:B------:R-:W-:Y:S02]  /*155e0*/  FSEL R176, R36, -INF , !P2 ;  /* 0xff80000024b07808 */ /* 0x000fe40005000000 */
[----:B------:R-:W-:Y:S02]  /*155f0*/  ISETP.LT.OR P0, PT, R86, 0x11, P0 ;  /* 0x000000115600780c */ /* 0x000fe40000701670 */
[----:B------:R-:W-:Y:S02]  /*15600*/  LOP3.LUT P2, RZ, R208, 0x400000, RZ, 0xc0, !PT ;  /* 0x00400000d0ff7812 */ /* 0x000fe4000784c0ff */
[----:B------:R-:W-:Y:S02]  /*15610*/  FSEL R211, R22, -INF , !P0 ;  /* 0xff80000016d37808 */ /* 0x000fe40004000000 */
[----:B------:R-:W-:Y:S02]  /*15620*/  LOP3.LUT P0, RZ, R208, 0x10, RZ, 0xc0, !PT ;  /* 0x00000010d0ff7812 */ /* 0x000fe4000780c0ff */
[----:B------:R-:W-:Y:S02]  /*15630*/  FSEL R167, R53, -INF , !P2 ;  /* 0xff80000035a77808 */ /* 0x000fe40005000000 */
[----:B------:R-:W-:Y:S02]  /*15640*/  ISETP.GT.AND P0, PT, R0, 0x11, !P0 ;  /* 0x000000110000780c */ /* 0x000fe40004704270 */
[----:B------:R-:W-:Y:S02]  /*15650*/  LOP3.LUT P2, RZ, R208, 0x2000000, RZ, 0xc0, !PT ;  /* 0x02000000d0ff7812 */ /* 0x000fe4000784c0ff */
[----:B------:R-:W-:Y:S04]  /*15660*/  ISETP.LT.OR P0, PT, R86, 0x12, P0 ;  /* 0x000000125600780c */ /* 0x000fe80000701670 */
[----:B------:R-:W-:Y:S02]  /*15670*/  FSEL R191, R23, -INF , !P0 ;  /* 0xff80000017bf7808 */ /* 0x000fe40004000000 */
[----:B------:R-:W-:Y:S02]  /*15680*/  ISETP.GT.AND P0, PT, R0, 0x18, !P6 ;  /* 0x000000180000780c */ /* 0x000fe40007704270 */
[----:B------:R-:W-:Y:S02]  /*15690*/  LOP3.LUT P6, RZ, R208, 0x800, RZ, 0xc0, !PT ;  /* 0x00000800d0ff7812 */ /* 0x000fe400078cc0ff */
[----:B------:R-:W-:Y:S04]  /*156a0*/  ISETP.LT.OR P0, PT, R86, 0x19, P0 ;  /* 0x000000195600780c */ /* 0x000fe80000701670 */
[----:B------:R-:W-:Y:S02]  /*156b0*/  FSEL R190, R34, -INF , !P0 ;  /* 0xff80000022be7808 */ /* 0x000fe40004000000 */
[----:B------:R-:W-:Y:S02]  /*156c0*/  ISETP.GT.AND P0, PT, R0, 0x19, !P1 ;  /* 0x000000190000780c */ /* 0x000fe40004f04270 */
[----:B------:R-:W-:Y:S02]  /*156d0*/  LOP3.LUT P1, RZ, R208, 0x800000, RZ, 0xc0, !PT ;  /* 0x00800000d0ff7812 */ /* 0x000fe4000782c0ff */
[----:B------:R-:W-:Y:S02]  /*156e0*/  ISETP.LT.OR P0, PT, R86, 0x1a, P0 ;  /* 0x0000001a5600780c */ /* 0x000fe40000701670 */
[----:B------:R-:W-:Y:S02]  /*156f0*/  @P6 LOP3.LUT R209, R209, 0x800, RZ, 0xfc, !PT ;  /* 0x00000800d1d16812 */ /* 0x000fe400078efcff */
[----:B------:R-:W-:Y:S02]  /*15700*/  FSEL R189, R35, -INF , !P0 ;  /* 0xff80000023bd7808 */ /* 0x000fe40004000000 */
[----:B------:R-:W-:Y:S02]  /*15710*/  LOP3.LUT R209, R209, 0xfffffeff, RZ, 0xc0, !PT ;  /* 0xfffffeffd1d17812 */ /* 0x000fe400078ec0ff */
[----:B------:R-:W-:Y:S02]  /*15720*/  LOP3.LUT P0, RZ, R208, 0x80, RZ, 0xc0, !PT ;  /* 0x00000080d0ff7812 */ /* 0x000fe4000780c0ff */
[----:B------:R-:W-:Y:S02]  /*15730*/  @P3 LOP3.LUT R209, R209, 0x100, RZ, 0xfc, !PT ;  /* 0x00000100d1d13812 */ /* 0x000fe400078efcff */
[----:B------:R-:W-:Y:S02]  /*15740*/  ISETP.GT.AND P0, PT, R0, 0x20, !P0 ;  /* 0x000000200000780c */ /* 0x000fe40004704270 */
[----:B------:R-:W-:Y:S02]  /*15750*/  LOP3.LUT R209, R209, 0xfffffdff, RZ, 0xc0, !PT ;  /* 0xfffffdffd1d17812 */ /* 0x000fe400078ec0ff */
[----:B------:R-:W-:Y:S02]  /*15760*/  LOP3.LUT P3, RZ, R208, 0x200, RZ, 0xc0, !PT ;  /* 0x00000200d0ff7812 */ /* 0x000fe4000786c0ff */
[----:B------:R-:W-:Y:S02]  /*15770*/  ISETP.LT.OR P0, PT, R86, 0x21, P0 ;  /* 0x000000215600780c */ /* 0x000fe40000701670 */
[----:B------:R-:W-:Y:S02]  /*15780*/  @P5 LOP3.LUT R209, R209, 0x200, RZ, 0xfc, !PT ;  /* 0x00000200d1d15812 */ /* 0x000fe400078efcff */
[----:B------:R-:W-:Y:S02]  /*15790*/  LOP3.LUT P5, RZ, R208, 0x1000000, RZ, 0xc0, !PT ;  /* 0x01000000d0ff7812 */ /* 0x000fe400078ac0ff */
[----:B------:R-:W-:Y:S02]  /*157a0*/  FSEL R186, R38, -INF , !P0 ;  /* 0xff80000026ba7808 */ /* 0x000fe40004000000 */
[----:B------:R-:W-:Y:S02]  /*157b0*/  ISETP.GT.AND P0, PT, R0, 0x21, !P3 ;  /* 0x000000210000780c */ /* 0x000fe40005f04270 */
[----:B------:R-:W-:Y:S02]  /*157c0*/  LOP3.LUT R209, R209, 0xfffffbff, RZ, 0xc0, !PT ;  /* 0xfffffbffd1d17812 */ /* 0x000fe400078ec0ff */
[----:B------:R-:W-:Y:S02]  /*157d0*/  ISETP.LT.OR P0, PT, R86, 0x22, P0 ;  /* 0x000000225600780c */ /* 0x000fe40000701670 */
[C---:B------:R-:W-:Y:S02]  /*157e0*/  LOP3.LUT P6, RZ, R208.reuse, 0x100000, RZ, 0xc0, !PT ;  /* 0x00100000d0ff7812 */ /* 0x040fe400078cc0ff */
[----:B------:R-:W-:Y:S02]  /*157f0*/  FSEL R185, R39, -INF , !P0 ;  /* 0xff80000027b97808 */ /* 0x000fe40004000000 */
[----:B------:R-:W-:Y:S02]  /*15800*/  LOP3.LUT P0, RZ, R208, 0x400, RZ, 0xc0, !PT ;  /* 0x00000400d0ff7812 */ /* 0x000fe4000780c0ff */
[----:B------:R-:W-:Y:S02]  /*15810*/  @P5 LOP3.LUT R209, R209, 0x400, RZ, 0xfc, !PT ;  /* 0x00000400d1d15812 */ /* 0x000fe400078efcff */
[----:B------:R-:W-:Y:S02]  /*15820*/  ISETP.GT.AND P0, PT, R0, 0x28, !P0 ;  /* 0x000000280000780c */ /* 0x000fe40004704270 */
[----:B------:R-:W-:Y:S02]  /*15830*/  FSEL R171, R49, -INF , !P6 ;  /* 0xff80000031ab7808 */ /* 0x000fe40007000000 */
[C---:B------:R-:W-:Y:S02]  /*15840*/  LOP3.LUT P6, RZ, R209.reuse, 0x800, RZ, 0xc0, !PT ;  /* 0x00000800d1ff7812 */ /* 0x040fe400078cc0ff */
[----:B------:R-:W-:Y:S02]  /*15850*/  ISETP.LT.OR P0, PT, R86, 0x29, P0 ;  /* 0x000000295600780c */ /* 0x000fe40000701670 */
[----:B------:R-:W-:Y:S02]  /*15860*/  FSEL R168, R52, -INF , !P1 ;  /* 0xff80000034a87808 */ /* 0x000fe40004800000 */
[----:B------:R-:W-:Y:S02]  /*15870*/  FSEL R182, R50, -INF , !P0 ;  /* 0xff80000032b67808 */ /* 0x000fe40004000000 */
[----:B------:R-:W-:Y:S02]  /*15880*/  ISETP.GT.AND P0, PT, R0, 0x29, !P6 ;  /* 0x000000290000780c */ /* 0x000fe40007704270 */
[----:B------:R-:W-:Y:S02]  /*15890*/  LOP3.LUT P1, RZ, R208, 0x10000, RZ, 0xc0, !PT ;  /* 0x00010000d0ff7812 */ /* 0x000fe4000782c0ff */
[----:B------:R-:W-:Y:S02]  /*158a0*/  ISETP.LT.OR P0, PT, R86, 0x2a, P0 ;  /* 0x0000002a5600780c */ /* 0x000fe40000701670 */
[----:B------:R-:W-:Y:S02]  /*158b0*/  LOP3.LUT R209, R209, 0xffffffdf, RZ, 0xc0, !PT ;  /* 0xffffffdfd1d17812 */ /* 0x000fe400078ec0ff */
[----:B------:R-:W-:Y:S02]  /*158c0*/  FSEL R181, R51, -INF , !P0 ;  /* 0xff80000033b57808 */ /* 0x000fe40004000000 */
[C---:B------:R-:W-:Y:S02]  /*158d0*/  LOP3.LUT P0, RZ, R208.reuse, 0x1000, RZ, 0xc0, !PT ;  /* 0x00001000d0ff7812 */ /* 0x040fe4000780c0ff */
[----:B------:R-:W-:Y:S02]  /*158e0*/  LOP3.LUT P5, RZ, R208, 0x4000000, RZ, 0xc0, !PT ;  /* 0x04000000d0ff7812 */ /* 0x000fe400078ac0ff */
[----:B------:R-:W-:Y:S02]  /*158f0*/  ISETP.GT.AND P0, PT, R0, 0x30, !P0 ;  /* 0x000000300000780c */ /* 0x000fe40004704270 */
[----:B------:R-:W-:Y:S02]  /*15900*/  @P1 LOP3.LUT R209, R209, 0x20, RZ, 0xfc, !PT ;  /* 0x00000020d1d11812 */ /* 0x000fe400078efcff */
[----:B------:R-:W-:Y:S02]  /*15910*/  ISETP.LT.OR P0, PT, R86, 0x31, P0 ;  /* 0x000000315600780c */ /* 0x000fe40000701670 */
[----:B------:R-:W-:Y:S02]  /*15920*/  FSEL R94, R64, -INF , !P5 ;  /* 0xff800000405e7808 */ /* 0x000fe40006800000 */
[----:B------:R-:W-:Y:S02]  /*15930*/  FSEL R178, R54, -INF , !P0 ;  /* 0xff80000036b27808 */ /* 0x000fe40004000000 */
[----:B------:R-:W-:Y:S02]  /*15940*/  LOP3.LUT P0, RZ, R208, 0x2000, RZ, 0xc0, !PT ;  /* 0x00002000d0ff7812 */ /* 0x000fe4000780c0ff */
[----:B------:R-:W-:Y:S02]  /*15950*/  LOP3.LUT P5, RZ, R209, 0x400, RZ, 0xc0, !PT ;  /* 0x00000400d1ff7812 */ /* 0x000fe400078ac0ff */
[----:B------:R-:W-:Y:S02]  /*15960*/  ISETP.GT.AND P0, PT, R0, 0x31, !P0 ;  /* 0x000000310000780c */ /* 0x000fe40004704270 */
[----:B------:R-:W-:Y:S02]  /*15970*/  FSEL R65, R65, -INF , !P5 ;  /* 0xff80000041417808 */ /* 0x000fe40006800000 */
        /* <DEDUP_REMOVED lines=10> */
[----:B------:R-:W-:Y:S02]  /*15a20*/  ISETP.GT.AND P0, PT, R0, 0x39, !P5 ;  /* 0x000000390000780c */ /* 0x000fe40006f04270 */
[----:B------:R-:W-:Y:S02]  /*15a30*/  LOP3.LUT P6, RZ, R208, 0x40000000, RZ, 0xc0, !PT ;  /* 0x40000000d0ff7812 */ /* 0x000fe400078cc0ff */
[----:B------:R-:W-:Y:S02]  /*15a40*/  ISETP.LT.OR P0, PT, R86, 0x3a, P0 ;  /* 0x0000003a5600780c */ /* 0x000fe40000701670 */
[----:B------:R-:W-:Y:S02]  /*15a50*/  FSEL R33, R4, -INF , !P6 ;  /* 0xff80000004217808 */ /* 0x000fe40007000000 */
[----:B------:R-:W-:Y:S02]  /*15a60*/  FSEL R173, R67, -INF , !P0 ;  /* 0xff80000043ad7808 */ /* 0x000fe40004000000 */
[----:B------:R-:W-:Y:S02]  /*15a70*/  LOP3.LUT P0, RZ, R208, 0x8000000, RZ, 0xc0, !PT ;  /* 0x08000000d0ff7812 */ /* 0x000fe4000780c0ff */
[----:B------:R-:W-:Y:S02]  /*15a80*/  LOP3.LUT P6, RZ, R209, 0x80, RZ, 0xc0, !PT ;  /* 0x00000080d1ff7812 */ /* 0x000fe400078cc0ff */
[----:B------:R-:W-:Y:S02]  /*15a90*/  FSEL R48, R69, -INF , !P0 ;  /* 0xff80000045307808 */ /* 0x000fe40004000000 */
[----:B------:R-:W-:Y:S02]  /*15aa0*/  ISETP.GT.AND P0, PT, R0, 0x40, !P3 ;  /* 0x000000400000780c */ /* 0x000fe40005f04270 */
[----:B------:R-:W-:Y:S02]  /*15ab0*/  FSEL R37, R5, -INF , !P6 ;  /* 0xff80000005257808 */ /* 0x000fe40007000000 */
[----:B------:R-:W-:Y:S02]  /*15ac0*/  ISETP.LT.OR P0, PT, R86, 0x41, P0 ;  /* 0x000000415600780c */ /* 0x000fe40000701670 */
[C---:B------:R-:W-:Y:S02]  /*15ad0*/  LOP3.LUT P6, RZ, R209.reuse, 0x40, RZ, 0xc0, !PT ;  /* 0x00000040d1ff7812 */ /* 0x040fe400078cc0ff */
        /* <DEDUP_REMOVED lines=8> */
[----:B------:R-:W-:Y:S04]  /*15b60*/  ISETP.GT.AND P0, PT, R0, 0x1, !P0 ;  /* 0x000000010000780c */ /* 0x000fe80004704270 */
[----:B------:R-:W-:Y:S04]  /*15b70*/  ISETP.LT.OR P0, PT, R86, 0x2, P0 ;  /* 0x000000025600780c */ /* 0x000fe80000701670 */
[----:B------:R-:W-:Y:S02]  /*15b80*/  FSEL R66, R7, -INF , !P0 ;  /* 0xff80000007427808 */ /* 0x000fe40004000000 */
[----:B------:R-:W-:Y:S04]  /*15b90*/  ISETP.GT.AND P0, PT, R0, RZ, !P6 ;  /* 0x000000ff0000720c */ /* 0x000fe80007704270 */
[----:B------:R-:W-:Y:S04]  /*15ba0*/  ISETP.LT.OR P0, PT, R86, 0x1, P0 ;  /* 0x000000015600780c */ /* 0x000fe80000701670 */
[----:B------:R-:W-:Y:S02]  /*15bb0*/  FSEL R39, R6, -INF , !P0 ;  /* 0xff80000006277808 */ /* 0x000fe40004000000 */
[----:B------:R-:W-:Y:S04]  /*15bc0*/  LOP3.LUT P0, RZ, R208, 0x80000000, RZ, 0xc0, !PT ;  /* 0x80000000d0ff7812 */ /* 0x000fe8000780c0ff */
[----:B------:R-:W-:Y:S02]  /*15bd0*/  FSEL R34, R81, -INF , !P0 ;  /* 0xff80000051227808 */ /* 0x000fe40004000000 */
[----:B------:R-:W-:Y:S04]  /*15be0*/  ISETP.GT.AND P0, PT, R0, 0x48, !P1 ;  /* 0x000000480000780c */ /* 0x000fe80004f04270 */
[----:B------:R-:W-:Y:S04]  /*15bf0*/  ISETP.LT.OR P0, PT, R86, 0x49, P0 ;  /* 0x000000495600780c */ /* 0x000fe80000701670 */
[----:B------:R-:W-:Y:S02]  /*15c00*/  FSEL R55, R82, -INF , !P0 ;  /* 0xff80000052377808 */ /* 0x000fe40004000000 */
        /* <DEDUP_REMOVED lines=74> */
[----:B------:R-:W-:Y:S04]  /*160b0*/  ISETP.GT.AND P0, PT, R2, 0x49, !P2 ;  /* 0x000000490200780c */ /* 0x000fe80005704270 */
[----:B------:R-:W-:Y:S04]  /*160c0*/  ISETP.LT.OR P0, PT, R3, 0x4a, P0 ;  /* 0x0000004a0300780c */ /* 0x000fe80000701670 */
[----:B------:R-:W-:Y:S01]  /*160d0*/  FSEL R35, R77, -INF , !P0 ;  /* 0xff8000004d237808 */ /* 0x000fe20004000000 */
[----:B------:R-:W-:-:S06]  /*160e0*/  BRA.DIV ~URZ, `(.L_x_2995) ;  /* 0x000120327f007947 */ /* 0x000fcc000b800000 */
[----:B------:R4:W1:Y:S02]  /*160f0*/  SHFL.IDX PT, R3, R164, 0x3, 0x1c1f ;  /* 0x007c1f00a4037f89 */ /* 0x00086400000e0000 */
.L_x_3149:
[----:B-1----:R-:W-:Y:S01]  /*16100*/  IADD3 R2, R165, R3, RZ ;  /* 0x00000003a5027210 */ /* 0x002fe20007ffe0ff */
[----:B------:R-:W-:Y:S05]  /*16110*/  IMAD.MOV.U32 R0, RZ, RZ, c[0x0][0x32c] ;  /* 0x0000cb00ff007624 */ /* 0x000fea00078e00ff */
[----:B------:R-:W-:Y:S01]  /*16120*/  ISETP.GE.AND P0, PT, R0, 0x1, PT ;  /* 0x000000010000780c */ /* 0x000fe20003f06270 */
[----:B------:R-:W-:Y:S11]  /*16130*/  IMAD.IADD R0, R166, 0x1, R3 ;  /* 0x00000001a6007824 */ /* 0x000ff600078e0203 */
[----:B------:R-:W-:Y:S01]  /*16140*/  @!UPT UIADD3 URZ, URZ, URZ, URZ ;  /* 0x0000003f3f3ff290 */ /* 0x000fe2000fffe03f */
[----:B------:R-:W-:-:S05]  /*16150*/  @!P0 BRA `(.L_x_2996) ;  /* 0x000001a000008947 */ /* 0x000fca0003800000 */
[----:B------:R-:W5:Y:S01]  /*16160*/  LDL R4, [R1] ;  /* 0x0000000001047983 */ /* 0x000f620000100800 */
[----:B------:R-:W-:Y:S01]  /*16170*/  BSSY B0, `(.L_x_2997) ;  /* 0x0000012000007945 */ /* 0x000fe20003800000 */
[----:B-----5:R-:W-:Y:S04]  /*16180*/  IADD3 R3, -R252, R4, R3 ;  /* 0x00000004fc037210 */ /* 0x020fe80007ffe103 */
        /* <DEDUP_REMOVED lines=11> */
.L_x_2998:
[----:B------:R-:W-:Y:S04]  /*16240*/  MOV R4, c[0x0][0x32c] ;  /* 0x0000cb0000047a02 */ /* 0x000fe80000000f00 */
[----:B------:R-:W-:Y:S11]  /*16250*/  ISETP.NE.AND P0, PT, R4, 0x1, PT ;  /* 0x000000010400780c */ /* 0x000ff60003f05270 */
[----:B------:R-:W-:Y:S02]  /*16260*/  @!UPT UIADD3 URZ, URZ, URZ, URZ ;  /* 0x0000003f3f3ff290 */ /* 0x000fe4000fffe03f */
[----:B------:R-:W-:Y:S05]  /*16270*/  @P0 IMAD.HI.U32 R4, R3, c[0x0][0x330], RZ ;  /* 0x0000cc0003040a27 */ /* 0x000fea00078e00ff */
[----:B------:R-:W-:Y:S02]  /*16280*/  @P0 SHF.R.U32.HI R3, RZ, c[0x0][0x334], R4 ;  /* 0x0000cd00ff030a19 */ /* 0x000fe40000011604 */
.L_x_2999:
[----:B------:R-:W-:Y:S05]  /*16290*/  BSYNC B0 ;  /* 0x0000000000007941 */ /* 0x000fea0003800000 */
.L_x_2997:
[----:B------:R-:W5:Y:S02]  /*162a0*/  LDL R4, [R1+0x4] ;  /* 0x0000040001047983 */ /* 0x000f640000100800 */
[----:B-----5:R-:W-:Y:S04]  /*162b0*/  IMAD.IADD R4, R84, 0x1, -R4 ;  /* 0x0000000154047824 */ /* 0x020fe800078e0a04 */
[----:B------:R-:W-:Y:S05]  /*162c0*/  IMAD R3, R3, c[0x0][0x32c], R4 ;  /* 0x0000cb0003037a24 */ /* 0x000fea00078e0204 */
[----:B------:R-:W-:Y:S02]  /*162d0*/  IMNMX R0, R0, R3, !PT ;  /* 0x0000000300007217 */ /* 0x000fe40007800200 */
[----:B------:R-:W-:Y:S04]  /*162e0*/  IADD3 R3, R3, c[0x0][0x32c], RZ ;  /* 0x0000cb0003037a10 */ /* 0x000fe80007ffe0ff */
[----:B------:R-:W-:Y:S02]  /*162f0*/  IMNMX R2, R2, R3, PT ;  /* 0x0000000302027217 */ /* 0x000fe40003800200 */
.L_x_2996:
[----:B------:R-:W-:Y:S02]  /*16300*/  ISETP.GT.AND P0, PT, R0, RZ, !P6 ;  /* 0x000000ff0000720c */ /* 0x000fe40007704270 */
[----:B------:R-:W-:Y:S02]  /*16310*/  LOP3.LUT P2, RZ, R208, 0x1, RZ, 0xc0, !PT ;  /* 0x00000001d0ff7812 */ /* 0x000fe4000784c0ff */
[----:B------:R-:W-:Y:S02]  /*16320*/  ISETP.LT.OR P0, PT, R2, 0x1, P0 ;  /* 0x000000010200780c */ /* 0x000fe40000701670 */
[----:B------:R-:W-:Y:S02]  /*16330*/  LOP3.LUT P1, RZ, R208, 0x8, RZ, 0xc0, !PT ;  /* 0x00000008d0ff7812 */ /* 0x000fe4000782c0ff */
[----:B------:R-:W-:Y:S02]  /*16340*/  FSEL R16, R10, -INF , !P0 ;  /* 0xff8000000a107808 */ /* 0x000fe40004000000 */
[----:B------:R-:W-:Y:S02]  /*16350*/  ISETP.GT.AND P0, PT, R0, 0x1, !P2 ;  /* 0x000000010000780c */ /* 0x000fe40005704270 */
        /* <DEDUP_REMOVED lines=57> */
[----:B------:R-:W-:Y:S02]  /*166f0*/  ISETP.GT.AND P1, PT, R0, 0x48, !P1 ;  /* 0x000000480000780c */ /* 0x000fe40004f24270 */
[----:B------:R-:W-:Y:S02]  /*16700*/  FSEL R19, R58, -INF , !P0 ;  /* 0xff8000003a137808 */ /* 0x000fe40004000000 */
[----:B------:R-:W-:Y:S02]  /*16710*/  LOP3.LUT P0, RZ, R208, 0x2000, RZ, 0xc0, !PT ;  /* 0x00002000d0ff7812 */ /* 0x000fe4000780c0ff */
[----:B------:R-:W-:Y:S02]  /*16720*/  ISETP.LT.OR P1, PT, R2, 0x49, P1 ;  /* 0x000000490200780c */ /* 0x000fe40000f21670 */
        /* <DEDUP_REMOVED lines=94> */
.L_x_3150:
        /* <DEDUP_REMOVED lines=15> */
.L_x_3151:
        /* <DEDUP_REMOVED lines=33> */
[----:B------:R-:W2:Y:S02]  /*17010*/  MUFU.EX2 R2, R4 ;  /* 0x0000000400027308 */ /* 0x000ea40000000800 */
[----:B--2---:R-:W-:Y:S01]  /*17020*/  F2FP.PACK_AB R72, R2, R3 ;  /* 0x000000030248723e */ /* 0x004fe200000000ff */
[C---:B------:R-:W-:Y:S01]  /*17030*/  FFMA.FTZ R0, R65.reuse, R229, R3 ;  /* 0x000000e541007223 */ /* 0x040fe20000010003 */
[----:B------:R-:W-:Y:S01]  /*17040*/  F2FP.PACK_AB R74, R30, R31 ;  /* 0x0000001f1e4a723e */ /* 0x000fe200000000ff */
[----:B------:R-:W-:Y:S02]  /*17050*/  FMUL.FTZ R48, R65, R152 ;  /* 0x0000009841307220 */ /* 0x000fe40000410000 */
[----:B------:R-:W-:Y:S01]  /*17060*/  FADD.FTZ R8, R2, R0 ;  /* 0x0000000002087221 */ /* 0x000fe20000010000 */
[C---:B------:R-:W-:Y:S01]  /*17070*/  FSEL R0, R86.reuse, RZ, P0 ;  /* 0x000000ff56007208 */ /* 0x040fe20000000000 */
[----:B------:R-:W-:Y:S04]  /*17080*/  FMUL.FTZ R2, R86, c[0x0][0x2d0] ;  /* 0x0000b40056027a20 */ /* 0x000fe80000410000 */
[----:B------:R-:W-:Y:S01]  /*17090*/  FADD.FTZ R0, -R0, R91 ;  /* 0x0000005b00007221 */ /* 0x000fe20000010100 */
[----:B------:R-:W-:Y:S02]  /*170a0*/  FSEL R2, R2, RZ, P0 ;  /* 0x000000ff02027208 */ /* 0x000fe40000000000 */
[----:B------:R-:W-:Y:S01]  /*170b0*/  FSETP.NEU.FTZ.AND P0, PT, R85, -INF , PT ;  /* 0xff8000005500780b */ /* 0x000fe20003f1d000 */
        /* <DEDUP_REMOVED lines=23> */
[----:B------:R-:W5:Y:S01]  /*17230*/  MUFU.EX2 R2, R4 ;  /* 0x0000000400027308 */ /* 0x000f620000000800 */
[C---:B--2---:R-:W-:Y:S02]  /*17240*/  FFMA.FTZ R0, R3.reuse, R227, R5 ;  /* 0x000000e303007223 */ /* 0x044fe40000010005 */
[C---:B------:R-:W-:Y:S02]  /*17250*/  FMUL.FTZ R50, R3.reuse, R154 ;  /* 0x0000009a03327220 */ /* 0x040fe40000410000 */
[----:B------:R-:W-:Y:S02]  /*17260*/  FMUL.FTZ R51, R3, R155 ;  /* 0x0000009b03337220 */ /* 0x000fe40000410000 */
[C---:B-----5:R-:W-:Y:S01]  /*17270*/  FADD.FTZ R34, R2.reuse, R0 ;  /* 0x0000000002227221 */ /* 0x060fe20000010000 */
        /* <DEDUP_REMOVED lines=8> */
[--C-:B------:R-:W-:Y:S02]  /*17300*/  FFMA.FTZ R166, R80, c[0x0][0x2d0], -R2.reuse ;  /* 0x0000b40050a67a23 */ /* 0x100fe40000010802 */
[--C-:B------:R-:W-:Y:S02]  /*17310*/  FFMA.FTZ R170, R54, c[0x0][0x2d0], -R2.reuse ;  /* 0x0000b40036aa7a23 */ /* 0x100fe40000010802 */
[--C-:B------:R-:W-:Y:S02]  /*17320*/  FFMA.FTZ R177, R53, c[0x0][0x2d0], -R2.reuse ;  /* 0x0000b40035b17a23 */ /* 0x100fe40000010802 */
[--C-:B------:R-:W-:Y:S02]  /*17330*/  FFMA.FTZ R186, R52, c[0x0][0x2d0], -R2.reuse ;  /* 0x0000b40034ba7a23 */ /* 0x100fe40000010802 */
[----:B------:R-:W-:Y:S01]  /*17340*/  LDSM.16.MT88.4 R52, [R194] ;  /* 0x00000000c234783b */ /* 0x000fe20000004200 */
[--C-:B------:R-:W-:Y:S02]  /*17350*/  FFMA.FTZ R241, R38, c[0x0][0x2d0], -R2.reuse ;  /* 0x0000b40026f17a23 */ /* 0x100fe40000010802 */
[--C-:B------:R-:W-:Y:S02]  /*17360*/  FFMA.FTZ R4, R32, c[0x0][0x2d0], -R2.reuse ;  /* 0x0000b40020047a23 */ /* 0x100fe40000010802 */
[--C-:B------:R-:W-:Y:S02]  /*17370*/  FFMA.FTZ R32, R81, c[0x0][0x2d0], -R2.reuse ;  /* 0x0000b40051207a23 */ /* 0x100fe40000010802 */
[----:B------:R2:W-:Y:S01]  /*17380*/  MUFU.EX2 R37, R4 ;  /* 0x0000000400257308 */ /* 0x0005e20000000800 */
[----:B------:R-:W-:Y:S01]  /*17390*/  LDSM.16.MT88.4 R80, [R196] ;  /* 0x00000000c450783b */ /* 0x000fe20000004200 */
[--C-:B------:R-:W-:Y:S02]  /*173a0*/  FFMA.FTZ R185, R49, c[0x0][0x2d0], -R2.reuse ;  /* 0x0000b40031b97a23 */ /* 0x100fe40000010802 */
[----:B------:R-:W-:Y:S02]  /*173b0*/  FMUL.FTZ R49, R65, R153 ;  /* 0x0000009941317220 */ /* 0x000fe40000410000 */
[--C-:B------:R-:W-:Y:S02]  /*173c0*/  FFMA.FTZ R178, R45, c[0x0][0x2d0], -R2.reuse ;  /* 0x0000b4002db27a23 */ /* 0x100fe40000010802 */
[--C-:B------:R-:W-:Y:S01]  /*173d0*/  FFMA.FTZ R174, R44, c[0x0][0x2d0], -R2.reuse ;  /* 0x0000b4002cae7a23 */ /* 0x100fe20000010802 */
[----:B------:R-:W-:Y:S01]  /*173e0*/  LDSM.16.MT88.4 R152, [R194+0x2000] ;  /* 0x00200000c298783b */ /* 0x000fe20000004200 */
[--C-:B------:R-:W-:Y:S02]  /*173f0*/  FFMA.FTZ R165, R71, c[0x0][0x2d0], -R2.reuse ;  /* 0x0000b40047a57a23 */ /* 0x100fe40000010802 */
[----:B------:R-:W-:Y:S01]  /*17400*/  MUFU.EX2 R178, R178 ;  /* 0x000000b200b27308 */ /* 0x000fe20000000800 */
[--C-:B---34-:R-:W-:Y:S02]  /*17410*/  FFMA.FTZ R164, R70, c[0x0][0x2d0], -R2.reuse ;  /* 0x0000b40046a47a23 */ /* 0x118fe40000010802 */
[--C-:B------:R-:W-:Y:S02]  /*17420*/  FFMA.FTZ R94, R69, c[0x0][0x2d0], -R2.reuse ;  /* 0x0000b400455e7a23 */ /* 0x100fe40000010802 */
[--C-:B------:R-:W-:Y:S02]  /*17430*/  FFMA.FTZ R167, R67, c[0x0][0x2d0], -R2.reuse ;  /* 0x0000b40043a77a23 */ /* 0x100fe40000010802 */
[--C-:B------:R-:W-:Y:S02]  /*17440*/  FFMA.FTZ R237, R41, c[0x0][0x2d0], -R2.reuse ;  /* 0x0000b40029ed7a23 */ /* 0x100fe40000010802 */
[--C-:B------:R-:W-:Y:S01]  /*17450*/  FFMA.FTZ R238, R40, c[0x0][0x2d0], -R2.reuse ;  /* 0x0000b40028ee7a23 */ /* 0x100fe20000010802 */
[----:B------:R-:W-:Y:S01]  /*17460*/  MUFU.EX2 R70, R217 ;  /* 0x000000d900467308 */ /* 0x000fe20000000800 */
[--C-:B------:R-:W-:Y:S02]  /*17470*/  FFMA.FTZ R243, R35, c[0x0][0x2d0], -R2.reuse ;  /* 0x0000b40023f37a23 */ /* 0x100fe40000010802 */
[----:B------:R-:W-:Y:S01]  /*17480*/  FFMA.FTZ R169, R64, c[0x0][0x2d0], -R2 ;  /* 0x0000b40040a97a23 */ /* 0x000fe20000010802 */
[----:B------:R-:W-:Y:S01]  /*17490*/  FSEL R2, R68, RZ, P0 ;  /* 0x000000ff44027208 */ /* 0x000fe20000000000 */
[----:B------:R-:W-:Y:S02]  /*174a0*/  FMUL.FTZ R0, R0, c[0x0][0x2d0] ;  /* 0x0000b40000007a20 */ /* 0x000fe40000410000 */
[----:B--2---:R-:W-:Y:S02]  /*174b0*/  FMUL.FTZ R4, R68, c[0x0][0x2d0] ;  /* 0x0000b40044047a20 */ /* 0x004fe40000410000 */
[----:B------:R-:W-:Y:S01]  /*174c0*/  FADD.FTZ R2, -R2, R93 ;  /* 0x0000005d02027221 */ /* 0x000fe20000010100 */
[----:B------:R-:W2:Y:S02]  /*174d0*/  MUFU.EX2 R35, R5 ;  /* 0x0000000500237308 */ /* 0x000ea40000000800 */
[----:B------:R-:W-:Y:S01]  /*174e0*/  FSEL R4, R4, RZ, P0 ;  /* 0x000000ff04047208 */ /* 0x000fe20000000000 */
[----:B------:R-:W-:Y:S01]  /*174f0*/  FMUL.FTZ R2, R2, c[0x0][0x2d0] ;  /* 0x0000b40002027a20 */ /* 0x000fe20000410000 */
[C---:B------:R-:W-:Y:S02]  /*17500*/  ISETP.GT.AND P0, PT, R214.reuse, R250, PT ;  /* 0x000000fad600720c */ /* 0x040fe40003f04270 */
[----:B------:R-:W-:Y:S01]  /*17510*/  IADD3 R214, R214, -0x1, RZ ;  /* 0xffffffffd6d67810 */ /* 0x000fe20007ffe0ff */
[--C-:B------:R-:W-:Y:S02]  /*17520*/  FFMA.FTZ R173, R23, c[0x0][0x2d0], -R4.reuse ;  /* 0x0000b40017ad7a23 */ /* 0x100fe40000010804 */
[--C-:B------:R-:W-:Y:S01]  /*17530*/  FFMA.FTZ R189, R22, c[0x0][0x2d0], -R4.reuse ;  /* 0x0000b40016bd7a23 */ /* 0x100fe20000010804 */
[----:B------:R-:W3:Y:S01]  /*17540*/  MUFU.EX2 R0, R0 ;  /* 0x0000000000007308 */ /* 0x000ee20000000800 */
[--C-:B------:R-:W-:Y:S02]  /*17550*/  FFMA.FTZ R190, R21, c[0x0][0x2d0], -R4.reuse ;  /* 0x0000b40015be7a23 */ /* 0x100fe40000010804 */
[--C-:B------:R-:W-:Y:S02]  /*17560*/  FFMA.FTZ R191, R20, c[0x0][0x2d0], -R4.reuse ;  /* 0x0000b40014bf7a23 */ /* 0x100fe40000010804 */
[----:B------:R-:W4:Y:S01]  /*17570*/  LDSM.16.MT88.4 R20, [R193] ;  /* 0x00000000c114783b */ /* 0x000f220000004200 */
[--C-:B------:R-:W-:Y:S02]  /*17580*/  FFMA.FTZ R6, R16, c[0x0][0x2d0], -R4.reuse ;  /* 0x0000b40010067a23 */ /* 0x100fe40000010804 */
[--C-:B------:R-:W-:Y:S02]  /*17590*/  FFMA.FTZ R7, R29, c[0x0][0x2d0], -R4.reuse ;  /* 0x0000b4001d077a23 */ /* 0x100fe40000010804 */
[----:B------:R-:W5:Y:S01]  /*175a0*/  MUFU.EX2 R2, R2 ;  /* 0x0000000200027308 */ /* 0x000f620000000800 */
[--C-:B------:R-:W-:Y:S02]  /*175b0*/  FFMA.FTZ R17, R17, c[0x0][0x2d0], -R4.reuse ;  /* 0x0000b40011117a23 */ /* 0x100fe40000010804 */
[--C-:B------:R-:W-:Y:S01]  /*175c0*/  FFMA.FTZ R16, R28, c[0x0][0x2d0], -R4.reuse ;  /* 0x0000b4001c107a23 */ /* 0x100fe20000010804 */
[----:B--2---:R-:W-:Y:S01]  /*175d0*/  F2FP.PACK_AB R76, R35, R37 ;  /* 0x00000025234c723e */ /* 0x004fe200000000ff */
[--C-:B------:R-:W-:Y:S02]  /*175e0*/  FFMA.FTZ R93, R26, c[0x0][0x2d0], -R4.reuse ;  /* 0x0000b4001a5d7a23 */ /* 0x100fe40000010804 */
[--C-:B------:R-:W-:Y:S02]  /*175f0*/  FFMA.FTZ R92, R27, c[0x0][0x2d0], -R4.reuse ;  /* 0x0000b4001b5c7a23 */ /* 0x100fe40000010804 */
[--C-:B------:R-:W-:Y:S01]  /*17600*/  FFMA.FTZ R91, R25, c[0x0][0x2d0], -R4.reuse ;  /* 0x0000b400195b7a23 */ /* 0x100fe20000010804 */
[----:B------:R-:W-:Y:S01]  /*17610*/  MUFU.EX2 R64, R219 ;  /* 0x000000db00407308 */ /* 0x000fe20000000800 */
[--C-:B------:R-:W-:Y:S02]  /*17620*/  FFMA.FTZ R67, R24, c[0x0][0x2d0], -R4.reuse ;  /* 0x0000b40018437a23 */ /* 0x100fe40000010804 */
[--C-:B------:R-:W-:Y:S02]  /*17630*/  FFMA.FTZ R227, R19, c[0x0][0x2d0], -R4.reuse ;  /* 0x0000b40013e37a23 */ /* 0x100fe40000010804 */
[C---:B---3--:R-:W-:Y:S02]  /*17640*/  FMUL.FTZ R44, R0.reuse, R104 ;  /* 0x00000068002c7220 */ /* 0x048fe40000410000 */
[C---:B------:R-:W-:Y:S02]  /*17650*/  FMUL.FTZ R45, R0.reuse, R105 ;  /* 0x00000069002d7220 */ /* 0x040fe40000410000 */
[C---:B------:R-:W-:Y:S01]  /*17660*/  FMUL.FTZ R60, R0.reuse, R96 ;  /* 0x00000060003c7220 */ /* 0x040fe20000410000 */
[----:B------:R-:W-:Y:S01]  /*17670*/  MUFU.EX2 R69, R188 ;  /* 0x000000bc00457308 */ /* 0x000fe20000000800 */
        /* <DEDUP_REMOVED lines=9> */
[C---:B------:R-:W-:Y:S02]  /*17710*/  FFMA.FTZ R4, R0.reuse, R246, R37 ;  /* 0x000000f600047223 */ /* 0x040fe40000010025 */
[C---:B------:R-:W-:Y:S01]  /*17720*/  FMUL.FTZ R40, R0.reuse, R108 ;  /* 0x0000006c00287220 */ /* 0x040fe20000410000 */
[----:B------:R-:W-:Y:S01]  /*17730*/  MUFU.EX2 R219, R94 ;  /* 0x0000005e00db7308 */ /* 0x000fe20000000800 */
[C---:B------:R-:W-:Y:S02]  /*17740*/  FMUL.FTZ R41, R0.reuse, R109 ;  /* 0x0000006d00297220 */ /* 0x040fe40000410000 */
[C---:B------:R-:W-:Y:S02]  /*17750*/  FMUL.FTZ R56, R0.reuse, R100 ;  /* 0x0000006400387220 */ /* 0x040fe40000410000 */
[----:B------:R-:W-:Y:S02]  /*17760*/  FMUL.FTZ R57, R0, R101 ;  /* 0x0000006500397220 */ /* 0x000fe40000410000 */
[----:B-----5:R-:W-:Y:S02]  /*17770*/  FMUL.FTZ R59, R2, R103 ;  /* 0x00000067023b7220 */ /* 0x020fe40000410000 */
[C---:B------:R-:W-:Y:S01]  /*17780*/  FMUL.FTZ R9, R0.reuse, R125 ;  /* 0x0000007d00097220 */ /* 0x040fe20000410000 */
[----:B------:R3:W-:Y:S01]  /*17790*/  MUFU.EX2 R103, R36 ;  /* 0x0000002400677308 */ /* 0x0007e20000000800 */
[C---:B------:R-:W-:Y:S02]  /*177a0*/  FMUL.FTZ R12, R0.reuse, R120 ;  /* 0x00000078000c7220 */ /* 0x040fe40000410000 */
[C---:B------:R-:W-:Y:S02]  /*177b0*/  FMUL.FTZ R13, R0.reuse, R121 ;  /* 0x00000079000d7220 */ /* 0x040fe40000410000 */
[C---:B------:R-:W-:Y:S02]  /*177c0*/  FMUL.FTZ R24, R0.reuse, R116 ;  /* 0x0000007400187220 */ /* 0x040fe40000410000 */
[C---:B------:R-:W-:Y:S02]  /*177d0*/  FMUL.FTZ R25, R0.reuse, R117 ;  /* 0x0000007500197220 */ /* 0x040fe40000410000 */
[C---:B------:R-:W-:Y:S01]  /*177e0*/  FMUL.FTZ R28, R0.reuse, R112 ;  /* 0x00000070001c7220 */ /* 0x040fe20000410000 */
[----:B------:R5:W-:Y:S01]  /*177f0*/  MUFU.EX2 R116, R7 ;  /* 0x0000000700747308 */ /* 0x000be20000000800 */
[C---:B------:R-:W-:Y:S02]  /*17800*/  FMUL.FTZ R29, R0.reuse, R113 ;  /* 0x00000071001d7220 */ /* 0x040fe40000410000 */
[----:B------:R-:W-:Y:S02]  /*17810*/  FADD.FTZ R5, R31, R8 ;  /* 0x000000081f057221 */ /* 0x000fe40000010000 */
[----:B------:R-:W-:Y:S02]  /*17820*/  FMUL.FTZ R8, R0, R124 ;  /* 0x0000007c00087220 */ /* 0x000fe40000410000 */
[----:B------:R-:W-:Y:S02]  /*17830*/  FMUL.FTZ R19, R3, R139 ;  /* 0x0000008b03137220 */ /* 0x000fe40000410000 */
[C---:B------:R-:W-:Y:S01]  /*17840*/  FMUL.FTZ R46, R2.reuse, R106 ;  /* 0x0000006a022e7220 */ /* 0x040fe20000410000 */
[----:B------:R-:W1:Y:S01]  /*17850*/  MUFU.EX2 R0, R10 ;  /* 0x0000000a00007308 */ /* 0x000e620000000800 */
[----:B------:R-:W-:Y:S02]  /*17860*/  FMUL.FTZ R58, R2, R102 ;  /* 0x00000066023a7220 */ /* 0x000fe40000410000 */
[----:B------:R-:W-:Y:S01]  /*17870*/  FADD.FTZ R90, R35, R4 ;  /* 0x00000004235a7221 */ /* 0x000fe20000010000 */
[----:B---3--:R-:W3:Y:S01]  /*17880*/  LDSM.16.MT88.4 R36, [R197] ;  /* 0x00000000c524783b */ /* 0x008ee20000004200 */
[----:B------:R-:W-:Y:S02]  /*17890*/  FMUL.FTZ R6, R3, R134 ;  /* 0x0000008603067220 */ /* 0x000fe40000410000 */
[----:B------:R-:W-:Y:S02]  /*178a0*/  FADD.FTZ R66, R30, R5 ;  /* 0x000000051e427221 */ /* 0x000fe40000010000 */
[C---:B------:R-:W-:Y:S01]  /*178b0*/  FMUL.FTZ R4, R65.reuse, R132 ;  /* 0x0000008441047220 */ /* 0x040fe20000410000 */
[----:B------:R-:W-:Y:S01]  /*178c0*/  MUFU.EX2 R102, R33 ;  /* 0x0000002100667308 */ /* 0x000fe20000000800 */
[----:B------:R-:W-:Y:S02]  /*178d0*/  FMUL.FTZ R5, R65, R133 ;  /* 0x0000008541057220 */ /* 0x000fe40000410000 */
[C---:B------:R-:W-:Y:S02]  /*178e0*/  FMUL.FTZ R11, R2.reuse, R127 ;  /* 0x0000007f020b7220 */ /* 0x040fe40000410000 */
[C---:B-----5:R-:W-:Y:S02]  /*178f0*/  FMUL.FTZ R7, R3.reuse, R135 ;  /* 0x0000008703077220 */ /* 0x060fe40000410000 */
[C---:B------:R-:W-:Y:S02]  /*17900*/  FMUL.FTZ R14, R2.reuse, R122 ;  /* 0x0000007a020e7220 */ /* 0x040fe40000410000 */
[C---:B------:R-:W-:Y:S01]  /*17910*/  FMUL.FTZ R15, R2.reuse, R123 ;  /* 0x0000007b020f7220 */ /* 0x040fe20000410000 */
[----:B------:R-:W5:Y:S01]  /*17920*/  MUFU.EX2 R100, R17 ;  /* 0x0000001100647308 */ /* 0x000f620000000800 */
[C---:B-12---:R-:W-:Y:S02]  /*17930*/  FFMA.FTZ R84, R2.reuse, R247, R18 ;  /* 0x000000f702547223 */ /* 0x046fe40000010012 */
[----:B------:R-:W-:Y:S01]  /*17940*/  FMUL.FTZ R35, R3, R147 ;  /* 0x0000009303237220 */ /* 0x000fe20000410000 */
[----:B------:R-:W-:Y:S01]  /*17950*/  F2FP.PACK_AB R75, R103, R0 ;  /* 0x00000000674b723e */ /* 0x000fe200000000ff */
[C---:B------:R-:W-:Y:S02]  /*17960*/  FMUL.FTZ R47, R2.reuse, R107 ;  /* 0x0000006b022f7220 */ /* 0x040fe40000410000 */
[----:B------:R-:W-:Y:S01]  /*17970*/  LDSM.16.MT88.4 R104, [R194+0x1000] ;  /* 0x00100000c268783b */ /* 0x000fe20000004200 */
[C---:B------:R-:W-:Y:S02]  /*17980*/  FMUL.FTZ R62, R2.reuse, R98 ;  /* 0x00000062023e7220 */ /* 0x040fe40000410000 */
[----:B------:R-:W1:Y:S01]  /*17990*/  MUFU.EX2 R101, R16 ;  /* 0x0000001000657308 */ /* 0x000e620000000800 */
[-C--:B----4-:R-:W-:Y:S05]  /*179a0*/  HMMA.16816.F32 R4, R72, R20.reuse, R4 ;  /* 0x000000144804723c */ /* 0x090fea0000001804 */
[C---:B------:R-:W-:Y:S02]  /*179b0*/  FMUL.FTZ R10, R2.reuse, R126 ;  /* 0x0000007e020a7220 */ /* 0x040fe40000410000 */
[C---:B------:R-:W-:Y:S02]  /*179c0*/  FMUL.FTZ R26, R2.reuse, R118 ;  /* 0x00000076021a7220 */ /* 0x040fe40000410000 */
[----:B------:R-:W2:Y:S03]  /*179d0*/  MUFU.EX2 R117, R32 ;  /* 0x0000002000757308 */ /* 0x000ea60000000800 */
[----:B------:R-:W-:Y:S01]  /*179e0*/  FMUL.FTZ R27, R2, R119 ;  /* 0x00000077021b7220 */ /* 0x000fe20000410000 */
[----:B-----5:R-:W-:Y:S01]  /*179f0*/  F2FP.PACK_AB R77, R100, R18 ;  /* 0x00000012644d723e */ /* 0x020fe200000000ff */
[----:B------:R-:W-:Y:S02]  /*17a00*/  FMUL.FTZ R17, R65, R137 ;  /* 0x0000008941117220 */ /* 0x000fe40000410000 */
[----:B------:R-:W-:Y:S02]  /*17a10*/  FMUL.FTZ R18, R3, R138 ;  /* 0x0000008a03127220 */ /* 0x000fe40000410000 */
[C---:B------:R-:W-:Y:S01]  /*17a20*/  FMUL.FTZ R33, R65.reuse, R145 ;  /* 0x0000009141217220 */ /* 0x040fe20000410000 */
[----:B------:R-:W-:Y:S01]  /*17a30*/  MUFU.EX2 R108, R184 ;  /* 0x000000b8006c7308 */ /* 0x000fe20000000800 */
[----:B------:R-:W-:Y:S02]  /*17a40*/  FMUL.FTZ R63, R2, R99 ;  /* 0x00000063023f7220 */ /* 0x000fe40000410000 */
[----:B------:R-:W4:Y:S01]  /*17a50*/  LDSM.16.MT88.4 R96, [R193+0x800] ;  /* 0x00080000c160783b */ /* 0x000f220000004200 */
[----:B-1----:R-:W-:Y:S01]  /*17a60*/  F2FP.PACK_AB R79, R116, R101 ;  /* 0x00000065744f723e */ /* 0x002fe200000000ff */
[----:B------:R-:W-:Y:S02]  /*17a70*/  FMUL.FTZ R16, R65, R136 ;  /* 0x0000008841107220 */ /* 0x000fe40000410000 */
[----:B------:R-:W-:Y:S02]  /*17a80*/  FADD.FTZ R71, R0, R34 ;  /* 0x0000002200477221 */ /* 0x000fe40000010000 */
[----:B------:R-:W-:Y:S01]  /*17a90*/  FMUL.FTZ R34, R3, R146 ;  /* 0x0000009203227220 */ /* 0x000fe20000410000 */
[----:B------:R-:W-:Y:S01]  /*17aa0*/  MUFU.EX2 R109, R183 ;  /* 0x000000b7006d7308 */ /* 0x000fe20000000800 */
[----:B------:R-:W-:Y:S01]  /*17ab0*/  LDSM.16.MT88.4 R136, [R193+0x2000] ;  /* 0x00200000c188783b */ /* 0x000fe20000004200 */
[C---:B------:R-:W-:Y:S01]  /*17ac0*/  FMUL.FTZ R42, R2.reuse, R110 ;  /* 0x0000006e022a7220 */ /* 0x040fe20000410000 */
[----:B--2---:R-:W-:Y:S01]  /*17ad0*/  F2FP.PACK_AB R78, R117, R102 ;  /* 0x00000066754e723e */ /* 0x004fe200000000ff */
[C---:B------:R-:W-:Y:S02]  /*17ae0*/  FMUL.FTZ R32, R65.reuse, R144 ;  /* 0x0000009041207220 */ /* 0x040fe40000410000 */
[C---:B------:R-:W-:Y:S03]  /*17af0*/  FMUL.FTZ R43, R2.reuse, R111 ;  /* 0x0000006f022b7220 */ /* 0x040fe60000410000 */
[----:B------:R-:W-:Y:S01]  /*17b00*/  LDSM.16.MT88.4 R144, [R197+0x2000] ;  /* 0x00200000c590783b */ /* 0x000fe20000004200 */
        /* <DEDUP_REMOVED lines=9> */
[----:B------:R-:W1:Y:S01]  /*17ba0*/  MUFU.EX2 R2, R218 ;  /* 0x000000da00027308 */ /* 0x000e620000000800 */
[----:B------:R-:W-:Y:S02]  /*17bb0*/  FADD.FTZ R0, R64, R66 ;  /* 0x0000004240007221 */ /* 0x000fe40000010000 */
[C---:B------:R-:W-:Y:S02]  /*17bc0*/  FMUL.FTZ R66, R3.reuse, R162 ;  /* 0x000000a203427220 */ /* 0x040fe40000410000 */
[C---:B------:R-:W-:Y:S04]  /*17bd0*/  FMUL.FTZ R22, R3.reuse, R142 ;  /* 0x0000008e03167220 */ /* 0x040fe80000410000 */
[----:B------:R-:W-:Y:S01]  /*17be0*/  FMUL.FTZ R23, R3, R143 ;  /* 0x0000008f03177220 */ /* 0x000fe20000410000 */
[----:B------:R-:W-:Y:S06]  /*17bf0*/  MUFU.EX2 R120, R165 ;  /* 0x000000a500787308 */ /* 0x000fec0000000800 */
[-C--:B---3--:R-:W-:Y:S04]  /*17c00*/  HMMA.16816.F32 R20, R72, R36.reuse, R20 ;  /* 0x000000244814723c */ /* 0x088fe80000001814 */
[----:B------:R-:W-:Y:S04]  /*17c10*/  MUFU.EX2 R94, R180 ;  /* 0x000000b4005e7308 */ /* 0x000fe80000000800 */
[C---:B------:R-:W-:Y:S04]  /*17c20*/  HMMA.16816.F32 R24, R76.reuse, R36, R24 ;  /* 0x000000244c18723c */ /* 0x040fe80000001818 */
[----:B-1----:R-:W-:Y:S02]  /*17c30*/  FADD.FTZ R0, R2, R0 ;  /* 0x0000000002007221 */ /* 0x002fe40000010000 */
[----:B------:R-:W-:Y:S01]  /*17c40*/  MUFU.EX2 R174, R174 ;  /* 0x000000ae00ae7308 */ /* 0x000fe20000000800 */
[C---:B------:R-:W-:Y:S01]  /*17c50*/  FMUL.FTZ R36, R65.reuse, R148 ;  /* 0x0000009441247220 */ /* 0x040fe20000410000 */
[-C--:B------:R-:W-:Y:S04]  /*17c60*/  HMMA.16816.F32 R28, R76, R38.reuse, R28 ;  /* 0x000000264c1c723c */ /* 0x080fe8000000181c */
[----:B------:R-:W-:Y:S02]  /*17c70*/  FADD.FTZ R0, R70, R0 ;  /* 0x0000000046007221 */ /* 0x000fe40000010000 */
[----:B------:R-:W-:Y:S02]  /*17c80*/  FMUL.FTZ R37, R65, R149 ;  /* 0x0000009541257220 */ /* 0x000fe40000410000 */
[C---:B------:R-:W-:Y:S01]  /*17c90*/  HMMA.16816.F32 R32, R72.reuse, R38, R32 ;  /* 0x000000264820723c */ /* 0x040fe20000001820 */
[----:B------:R-:W-:Y:S03]  /*17ca0*/  MUFU.EX2 R166, R229 ;  /* 0x000000e500a67308 */ /* 0x000fe60000000800 */
[----:B------:R-:W-:Y:S03]  /*17cb0*/  FADD.FTZ R0, R69, R0 ;  /* 0x0000000045007221 */ /* 0x000fe60000010000 */
[C---:B------:R-:W-:Y:S02]  /*17cc0*/  FMUL.FTZ R38, R3.reuse, R150 ;  /* 0x0000009603267220 */ /* 0x040fe40000410000 */
[----:B------:R-:W-:Y:S02]  /*17cd0*/  FMUL.FTZ R39, R3, R151 ;  /* 0x0000009703277220 */ /* 0x000fe40000410000 */
[----:B------:R-:W-:Y:S01]  /*17ce0*/  MUFU.EX2 R165, R230 ;  /* 0x000000e600a57308 */ /* 0x000fe20000000800 */
[----:B------:R-:W-:Y:S04]  /*17cf0*/  FADD.FTZ R0, R110, R0 ;  /* 0x000000006e007221 */ /* 0x000fe80000010000 */
[-C--:B------:R-:W-:Y:S03]  /*17d00*/  HMMA.16816.F32 R36, R72, R52.reuse, R36 ;  /* 0x000000344824723c */ /* 0x080fe60000001824 */
[----:B------:R-:W-:Y:S02]  /*17d10*/  FADD.FTZ R0, R108, R0 ;  /* 0x000000006c007221 */ /* 0x000fe40000010000 */
[----:B------:R1:W-:Y:S02]  /*17d20*/  MUFU.EX2 R184, R67 ;  /* 0x0000004300b87308 */ /* 0x0003e40000000800 */
[----:B------:R-:W-:Y:S01]  /*17d30*/  FADD.FTZ R0, R109, R0 ;  /* 0x000000006d007221 */ /* 0x000fe20000010000 */
[C---:B------:R-:W-:Y:S07]  /*17d40*/  HMMA.16816.F32 R40, R76.reuse, R52, R40 ;  /* 0x000000344c28723c */ /* 0x040fee0000001828 */
[C---:B------:R-:W-:Y:S01]  /*17d50*/  FMUL.FTZ R52, R65.reuse, R156 ;  /* 0x0000009c41347220 */ /* 0x040fe20000410000 */
[-C--:B------:R-:W-:Y:S01]  /*17d60*/  HMMA.16816.F32 R44, R76, R54.reuse, R44 ;  /* 0x000000364c2c723c */ /* 0x080fe2000000182c */
[----:B------:R-:W-:Y:S03]  /*17d70*/  MUFU.EX2 R112, R179 ;  /* 0x000000b300707308 */ /* 0x000fe60000000800 */
[----:B------:R-:W-:Y:S04]  /*17d80*/  FMUL.FTZ R53, R65, R157 ;  /* 0x0000009d41357220 */ /* 0x000fe80000410000 */
[C---:B------:R-:W-:Y:S03]  /*17d90*/  HMMA.16816.F32 R48, R72.reuse, R54, R48 ;  /* 0x000000364830723c */ /* 0x040fe60000001830 */
[----:B------:R-:W2:Y:S01]  /*17da0*/  MUFU.EX2 R119, R176 ;  /* 0x000000b000777308 */ /* 0x000ea20000000800 */
[C---:B-1----:R-:W-:Y:S03]  /*17db0*/  FMUL.FTZ R67, R3.reuse, R163 ;  /* 0x000000a303437220 */ /* 0x042fe60000410000 */
[C---:B------:R-:W-:Y:S02]  /*17dc0*/  FMUL.FTZ R54, R3.reuse, R158 ;  /* 0x0000009e03367220 */ /* 0x040fe40000410000 */
[----:B------:R-:W-:Y:S03]  /*17dd0*/  FMUL.FTZ R55, R3, R159 ;  /* 0x0000009f03377220 */ /* 0x000fe60000410000 */
[----:B------:R-:W-:Y:S01]  /*17de0*/  FADD.FTZ R3, R102, R90 ;  /* 0x0000005a66037221 */ /* 0x000fe20000010000 */
[----:B------:R-:W-:Y:S03]  /*17df0*/  MUFU.EX2 R122, R175 ;  /* 0x000000af007a7308 */ /* 0x000fe60000000800 */
[-C--:B------:R-:W-:Y:S07]  /*17e00*/  HMMA.16816.F32 R52, R72, R80.reuse, R52 ;  /* 0x000000504834723c */ /* 0x080fee0000001834 */
[----:B------:R-:W1:Y:S01]  /*17e10*/  MUFU.EX2 R124, R172 ;  /* 0x000000ac007c7308 */ /* 0x000e620000000800 */
[C---:B------:R-:W-:Y:S08]  /*17e20*/  HMMA.16816.F32 R56, R76.reuse, R80, R56 ;  /* 0x000000504c38723c */ /* 0x040ff00000001838 */
[-C--:B------:R-:W-:Y:S01]  /*17e30*/  HMMA.16816.F32 R60, R76, R82.reuse, R60 ;  /* 0x000000524c3c723c */ /* 0x080fe2000000183c */
[----:B------:R-:W3:Y:S06]  /*17e40*/  MUFU.EX2 R123, R164 ;  /* 0x000000a4007b7308 */ /* 0x000eec0000000800 */
[----:B------:R-:W-:Y:S01]  /*17e50*/  F2FP.PACK_AB R76, R2, R64 ;  /* 0x00000040024c723e */ /* 0x000fe200000000ff */
[----:B------:R-:W-:Y:S01]  /*17e60*/  FMUL.FTZ R64, R65, R160 ;  /* 0x000000a041407220 */ /* 0x000fe20000410000 */
[----:B------:R-:W-:Y:S02]  /*17e70*/  F2FP.PACK_AB R78, R69, R70 ;  /* 0x00000046454e723e */ /* 0x000fe400000000ff */
[----:B------:R-:W-:Y:S01]  /*17e80*/  MUFU.EX2 R113, R93 ;  /* 0x0000005d00717308 */ /* 0x000fe20000000800 */
[----:B------:R-:W-:Y:S01]  /*17e90*/  FMUL.FTZ R65, R65, R161 ;  /* 0x000000a141417220 */ /* 0x000fe20000410000 */
[----:B--2---:R-:W-:Y:S01]  /*17ea0*/  F2FP.PACK_AB R77, R119, R112 ;  /* 0x00000070774d723e */ /* 0x004fe200000000ff */
[----:B------:R-:W-:Y:S01]  /*17eb0*/  FADD.FTZ R2, R100, R84 ;  /* 0x0000005464027221 */ /* 0x000fe20000010000 */
[----:B-1----:R-:W-:Y:S01]  /*17ec0*/  F2FP.PACK_AB R79, R124, R122 ;  /* 0x0000007a7c4f723e */ /* 0x002fe200000000ff */
[----:B------:R-:W-:Y:S02]  /*17ed0*/  FADD.FTZ R70, R103, R71 ;  /* 0x0000004767467221 */ /* 0x000fe40000010000 */
[----:B------:R-:W-:Y:S01]  /*17ee0*/  FADD.FTZ R69, R101, R2 ;  /* 0x0000000265457221 */ /* 0x000fe20000010000 */
[----:B------:R-:W-:Y:S01]  /*17ef0*/  HMMA.16816.F32 R64, R72, R82, R64 ;  /* 0x000000524840723c */ /* 0x000fe20000001840 */
[----:B------:R-:W1:Y:S01]  /*17f00*/  LDSM.16.MT88.4 R80, [R197+0x800] ;  /* 0x00080000c550783b */ /* 0x000e620000004200 */
[----:B------:R-:W2:Y:S02]  /*17f10*/  MUFU.EX2 R114, R92 ;  /* 0x0000005c00727308 */ /* 0x000ea40000000800 */
[----:B------:R-:W-:Y:S02]  /*17f20*/  FADD.FTZ R2, R94, R0 ;  /* 0x000000005e027221 */ /* 0x000fe40000010000 */
[----:B------:R-:W-:Y:S01]  /*17f30*/  FADD.FTZ R0, R117, R3 ;  /* 0x0000000375007221 */ /* 0x000fe20000010000 */
[----:B------:R-:W-:Y:S01]  /*17f40*/  F2FP.PACK_AB R72, R120, R111 ;  /* 0x0000006f7848723e */ /* 0x000fe200000000ff */
[-C--:B----4-:R-:W-:Y:S01]  /*17f50*/  HMMA.16816.F32 R4, R76, R96.reuse, R4 ;  /* 0x000000604c04723c */ /* 0x090fe20000001804 */
[----:B------:R-:W4:Y:S03]  /*17f60*/  LDSM.16.MT88.4 R100, [R194+0x800] ;  /* 0x00080000c264783b */ /* 0x000f260000004200 */
[----:B------:R-:W5:Y:S01]  /*17f70*/  MUFU.EX2 R121, R91 ;  /* 0x0000005b00797308 */ /* 0x000f620000000800 */
[----:B---3--:R-:W-:Y:S01]  /*17f80*/  F2FP.PACK_AB R74, R219, R123 ;  /* 0x0000007bdb4a723e */ /* 0x008fe200000000ff */
[----:B------:R-:W-:Y:S02]  /*17f90*/  FADD.FTZ R3, R112, R70 ;  /* 0x0000004670037221 */ /* 0x000fe40000010000 */
[----:B------:R-:W-:Y:S04]  /*17fa0*/  FADD.FTZ R70, R111, R0 ;  /* 0x000000006f467221 */ /* 0x000fe80000010000 */
[----:B------:R-:W-:Y:S02]  /*17fb0*/  FADD.FTZ R69, R116, R69 ;  /* 0x0000004574457221 */ /* 0x000fe40000010000 */
[----:B------:R-:W-:Y:S01]  /*17fc0*/  MUFU.EX2 R172, R186 ;  /* 0x000000ba00ac7308 */ /* 0x000fe20000000800 */
[----:B------:R-:W-:Y:S02]  /*17fd0*/  FADD.FTZ R3, R119, R3 ;  /* 0x0000000377037221 */ /* 0x000fe40000010000 */
[----:B------:R-:W-:Y:S01]  /*17fe0*/  FADD.FTZ R70, R120, R70 ;  /* 0x0000004678467221 */ /* 0x000fe20000010000 */
[----:B--2---:R-:W-:Y:S06]  /*17ff0*/  F2FP.PACK_AB R73, R114, R113 ;  /* 0x000000717249723e */ /* 0x004fec00000000ff */
[----:B------:R-:W-:Y:S01]  /*18000*/  MUFU.EX2 R217, R171 ;  /* 0x000000ab00d97308 */ /* 0x000fe20000000800 */
[----:B-----5:R-:W-:Y:S09]  /*18010*/  F2FP.PACK_AB R75, R184, R121 ;  /* 0x00000079b84b723e */ /* 0x020ff200000000ff */
[----:B------:R-:W2:Y:S01]  /*18020*/  MUFU.EX2 R218, R168 ;  /* 0x000000a800da7308 */ /* 0x000ea20000000800 */
[C---:B------:R-:W-:Y:S08]  /*18030*/  HMMA.16816.F32 R8, R72.reuse, R96, R8 ;  /* 0x000000604808723c */ /* 0x040ff00000001808 */
[-C--:B------:R-:W-:Y:S01]  /*18040*/  HMMA.16816.F32 R12, R72, R98.reuse, R12 ;  /* 0x00000062480c723c */ /* 0x080fe2000000180c */
[----:B------:R-:W-:Y:S07]  /*18050*/  MUFU.EX2 R187, R182 ;  /* 0x000000b600bb7308 */ /* 0x000fee0000000800 */
[C---:B------:R-:W-:Y:S01]  /*18060*/  HMMA.16816.F32 R16, R76.reuse, R98, R16 ;  /* 0x000000624c10723c */ /* 0x040fe20000001810 */
[----:B------:R-:W3:Y:S02]  /*18070*/  LDSM.16.MT88.4 R96, [R196+0x800] ;  /* 0x00080000c460783b */ /* 0x000ee40000004200 */
[----:B------:R-:W5:Y:S05]  /*18080*/  MUFU.EX2 R188, R181 ;  /* 0x000000b500bc7308 */ /* 0x000f6a0000000800 */
[-C--:B-1----:R-:W-:Y:S05]  /*18090*/  HMMA.16816.F32 R20, R76, R80.reuse, R20 ;  /* 0x000000504c14723c */ /* 0x082fea0000001814 */
[----:B------:R-:W-:Y:S03]  /*180a0*/  MUFU.EX2 R183, R167 ;  /* 0x000000a700b77308 */ /* 0x000fe60000000800 */
[C---:B------:R-:W-:Y:S07]  /*180b0*/  HMMA.16816.F32 R24, R72.reuse, R80, R24 ;  /* 0x000000504818723c */ /* 0x040fee0000001818 */
[----:B------:R-:W-:Y:S01]  /*180c0*/  MUFU.EX2 R167, R227 ;  /* 0x000000e300a77308 */ /* 0x000fe20000000800 */
[-C--:B------:R-:W-:Y:S08]  /*180d0*/  HMMA.16816.F32 R28, R72, R82.reuse, R28 ;  /* 0x00000052481c723c */ /* 0x080ff0000000181c */
[C---:B------:R-:W-:Y:S01]  /*180e0*/  HMMA.16816.F32 R32, R76.reuse, R82, R32 ;  /* 0x000000524c20723c */ /* 0x040fe20000001820 */
[----:B------:R-:W1:Y:S01]  /*180f0*/  LDSM.16.MT88.4 R80, [R193+0x1000] ;  /* 0x00100000c150783b */ /* 0x000e620000004200 */
[----:B------:R-:W1:Y:S06]  /*18100*/  MUFU.EX2 R182, R169 ;  /* 0x000000a900b67308 */ /* 0x000e6c0000000800 */
[-C--:B----4-:R-:W-:Y:S04]  /*18110*/  HMMA.16816.F32 R36, R76, R100.reuse, R36 ;  /* 0x000000644c24723c */ /* 0x090fe80000001824 */
[----:B------:R-:W-:Y:S04]  /*18120*/  MUFU.EX2 R159, R170 ;  /* 0x000000aa009f7308 */ /* 0x000fe80000000800 */
[C---:B------:R-:W-:Y:S06]  /*18130*/  HMMA.16816.F32 R40, R72.reuse, R100, R40 ;  /* 0x000000644828723c */ /* 0x040fec0000001828 */
[----:B------:R-:W4:Y:S02]  /*18140*/  MUFU.EX2 R179, R177 ;  /* 0x000000b100b37308 */ /* 0x000f240000000800 */
[-C--:B------:R-:W-:Y:S08]  /*18150*/  HMMA.16816.F32 R44, R72, R102.reuse, R44 ;  /* 0x00000066482c723c */ /* 0x080ff0000000182c */
[C---:B------:R-:W-:Y:S01]  /*18160*/  HMMA.16816.F32 R48, R76.reuse, R102, R48 ;  /* 0x000000664c30723c */ /* 0x040fe20000001830 */
[----:B------:R-:W1:Y:S01]  /*18170*/  LDSM.16.MT88.4 R100, [R197+0x1000] ;  /* 0x00100000c564783b */ /* 0x000e620000004200 */
[----:B------:R-:W-:Y:S06]  /*18180*/  MUFU.EX2 R177, R185 ;  /* 0x000000b900b17308 */ /* 0x000fec0000000800 */
[-C--:B---3--:R-:W-:Y:S04]  /*18190*/  HMMA.16816.F32 R52, R76, R96.reuse, R52 ;  /* 0x000000604c34723c */ /* 0x088fe80000001834 */
[----:B------:R-:W-:Y:S04]  /*181a0*/  MUFU.EX2 R158, R173 ;  /* 0x000000ad009e7308 */ /* 0x000fe80000000800 */
[C---:B------:R-:W-:Y:S06]  /*181b0*/  HMMA.16816.F32 R56, R72.reuse, R96, R56 ;  /* 0x000000604838723c */ /* 0x040fec0000001838 */
[----:B------:R-:W3:Y:S02]  /*181c0*/  MUFU.EX2 R157, R189 ;  /* 0x000000bd009d7308 */ /* 0x000ee40000000800 */
[-C--:B------:R-:W-:Y:S07]  /*181d0*/  HMMA.16816.F32 R60, R72, R98.reuse, R60 ;  /* 0x00000062483c723c */ /* 0x080fee000000183c */
[----:B------:R-:W-:Y:S01]  /*181e0*/  F2FP.PACK_AB R72, R108, R110 ;  /* 0x0000006e6c48723e */ /* 0x000fe200000000ff */
[----:B------:R-:W-:Y:S01]  /*181f0*/  HMMA.16816.F32 R64, R76, R98, R64 ;  /* 0x000000624c40723c */ /* 0x000fe20000001840 */
[----:B------:R-:W-:Y:S01]  /*18200*/  MUFU.EX2 R156, R190 ;  /* 0x000000be009c7308 */ /* 0x000fe20000000800 */
[----:B------:R-:W3:Y:S02]  /*18210*/  LDSM.16.MT88.4 R96, [R196+0x1000] ;  /* 0x00100000c460783b */ /* 0x000ee40000004200 */
[----:B------:R-:W-:Y:S02]  /*18220*/  F2FP.PACK_AB R74, R94, R109 ;  /* 0x0000006d5e4a723e */ /* 0x000fe400000000ff */
[----:B--2---:R-:W-:Y:S02]  /*18230*/  F2FP.PACK_AB R73, R218, R217 ;  /* 0x000000d9da49723e */ /* 0x004fe400000000ff */
[----:B-----5:R-:W-:Y:S02]  /*18240*/  F2FP.PACK_AB R75, R188, R187 ;  /* 0x000000bbbc4b723e */ /* 0x020fe400000000ff */
[----:B------:R-:W-:Y:S01]  /*18250*/  LDSM.16.MT88.4 R108, [R196+0x1800] ;  /* 0x00180000c46c783b */ /* 0x000fe20000004200 */
[----:B------:R-:W2:Y:S01]  /*18260*/  MUFU.EX2 R171, R191 ;  /* 0x000000bf00ab7308 */ /* 0x000ea20000000800 */
[----:B-1----:R-:W-:Y:S02]  /*18270*/  F2FP.PACK_AB R76, R182, R183 ;  /* 0x000000b7b64c723e */ /* 0x002fe400000000ff */
[----:B----4-:R-:W-:Y:S01]  /*18280*/  F2FP.PACK_AB R78, R179, R159 ;  /* 0x0000009fb34e723e */ /* 0x010fe200000000ff */
[-C--:B------:R-:W-:Y:S05]  /*18290*/  HMMA.16816.F32 R4, R72, R80.reuse, R4 ;  /* 0x000000504804723c */ /* 0x080fea0000001804 */
[----:B---3--:R-:W-:Y:S01]  /*182a0*/  F2FP.PACK_AB R77, R157, R158 ;  /* 0x0000009e9d4d723e */ /* 0x008fe200000000ff */
[----:B------:R-:W-:Y:S10]  /*182b0*/  MUFU.EX2 R94, R231 ;  /* 0x000000e7005e7308 */ /* 0x000ff40000000800 */
[----:B------:R-:W1:Y:S01]  /*182c0*/  MUFU.EX2 R84, R225 ;  /* 0x000000e100547308 */ /* 0x000e620000000800 */
[----:B--2---:R-:W-:Y:S09]  /*182d0*/  F2FP.PACK_AB R79, R171, R156 ;  /* 0x0000009cab4f723e */ /* 0x004ff200000000ff */
[----:B------:R-:W2:Y:S01]  /*182e0*/  MUFU.EX2 R71, R224 ;  /* 0x000000e000477308 */ /* 0x000ea20000000800 */
[C---:B------:R-:W-:Y:S08]  /*182f0*/  HMMA.16816.F32 R8, R76.reuse, R80, R8 ;  /* 0x000000504c08723c */ /* 0x040ff00000001808 */
[-C--:B------:R-:W-:Y:S01]  /*18300*/  HMMA.16816.F32 R12, R76, R82.reuse, R12 ;  /* 0x000000524c0c723c */ /* 0x080fe2000000180c */
[----:B------:R-:W3:Y:S03]  /*18310*/  MUFU.EX2 R91, R223 ;  /* 0x000000df005b7308 */ /* 0x000ee60000000800 */
[----:B-1----:R-:W-:Y:S04]  /*18320*/  FADD.FTZ R0, R84, R2 ;  /* 0x0000000254007221 */ /* 0x002fe80000010000 */
[C---:B------:R-:W-:Y:S01]  /*18330*/  HMMA.16816.F32 R16, R72.reuse, R82, R16 ;  /* 0x000000524810723c */ /* 0x040fe20000001810 */
[----:B------:R-:W1:Y:S02]  /*18340*/  LDSM.16.MT88.4 R80, [R193+0x1800] ;  /* 0x00180000c150783b */ /* 0x000e640000004200 */
[----:B------:R-:W4:Y:S01]  /*18350*/  MUFU.EX2 R90, R222 ;  /* 0x000000de005a7308 */ /* 0x000f220000000800 */
[----:B--2---:R-:W-:Y:S04]  /*18360*/  FADD.FTZ R0, R71, R0 ;  /* 0x0000000047007221 */ /* 0x004fe80000010000 */
[-C--:B------:R-:W-:Y:S05]  /*18370*/  HMMA.16816.F32 R20, R72, R100.reuse, R20 ;  /* 0x000000644814723c */ /* 0x080fea0000001814 */
[----:B------:R-:W-:Y:S03]  /*18380*/  MUFU.EX2 R175, R220 ;  /* 0x000000dc00af7308 */ /* 0x000fe60000000800 */
[C---:B------:R-:W-:Y:S04]  /*18390*/  HMMA.16816.F32 R24, R76.reuse, R100, R24 ;  /* 0x000000644c18723c */ /* 0x040fe80000001818 */
[----:B---3--:R-:W-:Y:S03]  /*183a0*/  FADD.FTZ R0, R91, R0 ;  /* 0x000000005b007221 */ /* 0x008fe60000010000 */
[----:B------:R-:W-:Y:S01]  /*183b0*/  MUFU.EX2 R176, R213 ;  /* 0x000000d500b07308 */ /* 0x000fe20000000800 */
[-C--:B------:R-:W-:Y:S04]  /*183c0*/  HMMA.16816.F32 R28, R76, R102.reuse, R28 ;  /* 0x000000664c1c723c */ /* 0x080fe8000000181c */
[----:B----4-:R-:W-:Y:S02]  /*183d0*/  FADD.FTZ R2, R90, R0 ;  /* 0x000000005a027221 */ /* 0x010fe40000010000 */
[----:B------:R-:W-:Y:S02]  /*183e0*/  FADD.FTZ R0, R113, R69 ;  /* 0x0000004571007221 */ /* 0x000fe40000010000 */
[C---:B------:R-:W-:Y:S01]  /*183f0*/  HMMA.16816.F32 R32, R72.reuse, R102, R32 ;  /* 0x000000664820723c */ /* 0x040fe20000001820 */
[----:B------:R-:W2:Y:S01]  /*18400*/  LDSM.16.MT88.4 R100, [R197+0x1800] ;  /* 0x00180000c564783b */ /* 0x000ea20000004200 */
[----:B------:R-:W-:Y:S02]  /*18410*/  MUFU.EX2 R180, R212 ;  /* 0x000000d400b47308 */ /* 0x000fe40000000800 */
[----:B------:R-:W-:Y:S04]  /*18420*/  FADD.FTZ R69, R114, R0 ;  /* 0x0000000072457221 */ /* 0x000fe80000010000 */
[-C--:B------:R-:W-:Y:S04]  /*18430*/  HMMA.16816.F32 R36, R72, R104.reuse, R36 ;  /* 0x000000684824723c */ /* 0x080fe80000001824 */
[----:B------:R-:W-:Y:S04]  /*18440*/  MUFU.EX2 R181, R211 ;  /* 0x000000d300b57308 */ /* 0x000fe80000000800 */
[C---:B------:R-:W-:Y:S06]  /*18450*/  HMMA.16816.F32 R40, R76.reuse, R104, R40 ;  /* 0x000000684c28723c */ /* 0x040fec0000001828 */
[----:B------:R-:W3:Y:S02]  /*18460*/  MUFU.EX2 R118, R221 ;  /* 0x000000dd00767308 */ /* 0x000ee40000000800 */
[-C--:B------:R-:W-:Y:S08]  /*18470*/  HMMA.16816.F32 R44, R76, R106.reuse, R44 ;  /* 0x0000006a4c2c723c */ /* 0x080ff0000000182c */
[C---:B------:R-:W-:Y:S01]  /*18480*/  HMMA.16816.F32 R48, R72.reuse, R106, R48 ;  /* 0x0000006a4830723c */ /* 0x040fe20000001830 */
[----:B------:R-:W4:Y:S01]  /*18490*/  LDSM.16.MT88.4 R104, [R194+0x1800] ;  /* 0x00180000c268783b */ /* 0x000f220000004200 */
[----:B------:R-:W5:Y:S06]  /*184a0*/  MUFU.EX2 R115, R226 ;  /* 0x000000e200737308 */ /* 0x000f6c0000000800 */
[-C--:B------:R-:W-:Y:S04]  /*184b0*/  HMMA.16816.F32 R52, R72, R96.reuse, R52 ;  /* 0x000000604834723c */ /* 0x080fe80000001834 */
[----:B------:R-:W1:Y:S01]  /*184c0*/  MUFU.EX2 R93, R232 ;  /* 0x000000e8005d7308 */ /* 0x000e620000000800 */
[----:B---3--:R-:W-:Y:S03]  /*184d0*/  FADD.FTZ R0, R118, R2 ;  /* 0x0000000276007221 */ /* 0x008fe60000010000 */
[C---:B------:R-:W-:Y:S04]  /*184e0*/  HMMA.16816.F32 R56, R76.reuse, R96, R56 ;  /* 0x000000604c38723c */ /* 0x040fe80000001838 */
[----:B------:R-:W-:Y:S02]  /*184f0*/  FADD.FTZ R2, R121, R69 ;  /* 0x0000004579027221 */ /* 0x000fe40000010000 */
[----:B------:R-:W3:Y:S02]  /*18500*/  MUFU.EX2 R92, R236 ;  /* 0x000000ec005c7308 */ /* 0x000ee40000000800 */
[-C--:B------:R-:W-:Y:S04]  /*18510*/  HMMA.16816.F32 R60, R76, R98.reuse, R60 ;  /* 0x000000624c3c723c */ /* 0x080fe8000000183c */
[C---:B-----5:R-:W-:Y:S01]  /*18520*/  F2FP.PACK_AB R160, R115.reuse, R118 ;  /* 0x0000007673a0723e */ /* 0x060fe200000000ff */
[----:B------:R-:W-:Y:S02]  /*18530*/  FADD.FTZ R0, R115, R0 ;  /* 0x0000000073007221 */ /* 0x000fe40000010000 */
[----:B------:R-:W-:Y:S01]  /*18540*/  F2FP.PACK_AB R76, R71, R84 ;  /* 0x00000054474c723e */ /* 0x000fe200000000ff */
[----:B------:R-:W-:Y:S01]  /*18550*/  HMMA.16816.F32 R64, R72, R98, R64 ;  /* 0x000000624840723c */ /* 0x000fe20000001840 */
[----:B------:R-:W-:Y:S03]  /*18560*/  MUFU.EX2 R170, R233 ;  /* 0x000000e900aa7308 */ /* 0x000fe60000000800 */
[----:B------:R-:W-:Y:S01]  /*18570*/  F2FP.PACK_AB R78, R90, R91 ;  /* 0x0000005b5a4e723e */ /* 0x000fe200000000ff */
[----:B-1----:R-:W-:Y:S01]  /*18580*/  FADD.FTZ R0, R93, R0 ;  /* 0x000000005d007221 */ /* 0x002fe20000010000 */
[----:B------:R-:W-:Y:S01]  /*18590*/  F2FP.PACK_AB R77, R176, R175 ;  /* 0x000000afb04d723e */ /* 0x000fe200000000ff */
[----:B------:R-:W-:Y:S01]  /*185a0*/  FADD.FTZ R2, R184, R2 ;  /* 0x00000002b8027221 */ /* 0x000fe20000010000 */
[----:B------:R-:W-:Y:S03]  /*185b0*/  F2FP.PACK_AB R79, R181, R180 ;  /* 0x000000b4b54f723e */ /* 0x000fe600000000ff */
[----:B------:R-:W1:Y:S01]  /*185c0*/  MUFU.EX2 R169, R234 ;  /* 0x000000ea00a97308 */ /* 0x000e620000000800 */
[----:B------:R-:W-:Y:S01]  /*185d0*/  F2FP.PACK_AB R72, R177, R172 ;  /* 0x000000acb148723e */ /* 0x000fe200000000ff */
[----:B------:R-:W-:Y:S01]  /*185e0*/  FADD.FTZ R2, R158, R2 ;  /* 0x000000029e027221 */ /* 0x000fe20000010000 */
[----:B------:R-:W-:Y:S01]  /*185f0*/  F2FP.PACK_AB R74, R174, R178 ;  /* 0x000000b2ae4a723e */ /* 0x000fe200000000ff */
[-C--:B------:R-:W-:Y:S05]  /*18600*/  HMMA.16816.F32 R4, R76, R80.reuse, R4 ;  /* 0x000000504c04723c */ /* 0x080fea0000001804 */
[----:B------:R-:W-:Y:S01]  /*18610*/  F2FP.PACK_AB R73, R166, R167 ;  /* 0x000000a7a649723e */ /* 0x000fe200000000ff */
[----:B------:R-:W-:Y:S01]  /*18620*/  MUFU.EX2 R168, R235 ;  /* 0x000000eb00a87308 */ /* 0x000fe20000000800 */
[----:B------:R-:W-:Y:S01]  /*18630*/  F2FP.PACK_AB R75, R94, R165 ;  /* 0x000000a55e4b723e */ /* 0x000fe200000000ff */
[C---:B---3--:R-:W-:Y:S01]  /*18640*/  FADD.FTZ R229, R92.reuse, R0 ;  /* 0x000000005ce57221 */ /* 0x048fe20000010000 */
[----:B------:R-:W-:Y:S03]  /*18650*/  F2FP.PACK_AB R162, R92, R93 ;  /* 0x0000005d5ca2723e */ /* 0x000fe600000000ff */
[----:B------:R-:W-:Y:S01]  /*18660*/  FADD.FTZ R0, R122, R3 ;  /* 0x000000037a007221 */ /* 0x000fe20000010000 */
[----:B------:R-:W-:Y:S01]  /*18670*/  MOV R92, R85 ;  /* 0x00000055005c7202 */ /* 0x000fe20000000f00 */
[C---:B------:R-:W-:Y:S02]  /*18680*/  HMMA.16816.F32 R8, R72.reuse, R80, R8 ;  /* 0x000000504808723c */ /* 0x040fe40000001808 */
[----:B------:R-:W3:Y:S02]  /*18690*/  MUFU.EX2 R164, R239 ;  /* 0x000000ef00a47308 */ /* 0x000ee40000000800 */
[----:B------:R-:W-:Y:S01]  /*186a0*/  FADD.FTZ R0, R124, R0 ;  /* 0x000000007c007221 */ /* 0x000fe20000010000 */
[----:B------:R-:W-:Y:S01]  /*186b0*/  MOV R93, R68 ;  /* 0x00000044005d7202 */ /* 0x000fe20000000f00 */
[----:B------:R-:W-:Y:S01]  /*186c0*/  FADD.FTZ R3, R123, R70 ;  /* 0x000000467b037221 */ /* 0x000fe20000010000 */
[----:B-1----:R-:W-:Y:S01]  /*186d0*/  F2FP.PACK_AB R161, R169, R170 ;  /* 0x000000aaa9a1723e */ /* 0x002fe200000000ff */
[-C--:B------:R-:W-:Y:S04]  /*186e0*/  HMMA.16816.F32 R12, R72, R82.reuse, R12 ;  /* 0x00000052480c723c */ /* 0x080fe8000000180c */
[----:B------:R-:W-:Y:S01]  /*186f0*/  MUFU.EX2 R91, R237 ;  /* 0x000000ed005b7308 */ /* 0x000fe20000000800 */
[----:B------:R-:W-:Y:S02]  /*18700*/  FADD.FTZ R3, R219, R3 ;  /* 0x00000003db037221 */ /* 0x000fe40000010000 */
[----:B------:R-:W-:Y:S01]  /*18710*/  FADD.FTZ R2, R157, R2 ;  /* 0x000000029d027221 */ /* 0x000fe20000010000 */
[C---:B------:R-:W-:Y:S04]  /*18720*/  HMMA.16816.F32 R16, R76.reuse, R82, R16 ;  /* 0x000000524c10723c */ /* 0x040fe80000001810 */
[----:B------:R-:W-:Y:S02]  /*18730*/  FADD.FTZ R3, R183, R3 ;  /* 0x00000003b7037221 */ /* 0x000fe40000010000 */
[----:B------:R-:W1:Y:S01]  /*18740*/  MUFU.EX2 R90, R238 ;  /* 0x000000ee005a7308 */ /* 0x000e620000000800 */
[----:B------:R-:W-:Y:S01]  /*18750*/  FADD.FTZ R0, R217, R0 ;  /* 0x00000000d9007221 */ /* 0x000fe20000010000 */
[-C--:B--2---:R-:W-:Y:S04]  /*18760*/  HMMA.16816.F32 R20, R76, R100.reuse, R20 ;  /* 0x000000644c14723c */ /* 0x084fe80000001814 */
[----:B---3--:R-:W-:Y:S01]  /*18770*/  F2FP.PACK_AB R163, R164, R168 ;  /* 0x000000a8a4a3723e */ /* 0x008fe200000000ff */
[----:B------:R-:W-:Y:S02]  /*18780*/  FADD.FTZ R3, R182, R3 ;  /* 0x00000003b6037221 */ /* 0x000fe40000010000 */
[----:B------:R-:W-:Y:S01]  /*18790*/  FADD.FTZ R2, R156, R2 ;  /* 0x000000029c027221 */ /* 0x000fe20000010000 */
[C---:B------:R-:W-:Y:S01]  /*187a0*/  HMMA.16816.F32 R24, R72.reuse, R100, R24 ;  /* 0x000000644818723c */ /* 0x040fe20000001818 */
[----:B------:R-:W-:Y:S03]  /*187b0*/  MUFU.EX2 R84, R241 ;  /* 0x000000f100547308 */ /* 0x000fe60000000800 */
[----:B------:R-:W-:Y:S02]  /*187c0*/  FADD.FTZ R3, R159, R3 ;  /* 0x000000039f037221 */ /* 0x000fe40000010000 */
[----:B------:R-:W-:Y:S02]  /*187d0*/  FADD.FTZ R0, R218, R0 ;  /* 0x00000000da007221 */ /* 0x000fe40000010000 */
[-C--:B------:R-:W-:Y:S03]  /*187e0*/  HMMA.16816.F32 R28, R72, R102.reuse, R28 ;  /* 0x00000066481c723c */ /* 0x080fe6000000181c */
[----:B------:R-:W2:Y:S01]  /*187f0*/  MUFU.EX2 R83, R243 ;  /* 0x000000f300537308 */ /* 0x000ea20000000800 */
[----:B------:R-:W-:Y:S01]  /*18800*/  FADD.FTZ R0, R187, R0 ;  /* 0x00000000bb007221 */ /* 0x000fe20000010000 */
[----:B-1----:R-:W-:Y:S01]  /*18810*/  F2FP.PACK_AB R96, R90, R91 ;  /* 0x0000005b5a60723e */ /* 0x002fe200000000ff */
[----:B------:R-:W-:Y:S02]  /*18820*/  FADD.FTZ R3, R179, R3 ;  /* 0x00000003b3037221 */ /* 0x000fe40000010000 */
[C---:B------:R-:W-:Y:S04]  /*18830*/  HMMA.16816.F32 R32, R76.reuse, R102, R32 ;  /* 0x000000664c20723c */ /* 0x040fe80000001820 */
[----:B------:R-:W-:Y:S01]  /*18840*/  FADD.FTZ R0, R188, R0 ;  /* 0x00000000bc007221 */ /* 0x000fe20000010000 */
[----:B------:R-:W-:Y:S01]  /*18850*/  MUFU.EX2 R81, R240 ;  /* 0x000000f000517308 */ /* 0x000fe20000000800 */
[----:B------:R-:W-:Y:S02]  /*18860*/  FADD.FTZ R2, R171, R2 ;  /* 0x00000002ab027221 */ /* 0x000fe40000010000 */
[-C--:B----4-:R-:W-:Y:S04]  /*18870*/  HMMA.16816.F32 R36, R76, R104.reuse, R36 ;  /* 0x000000684c24723c */ /* 0x090fe80000001824 */
[----:B------:R-:W-:Y:S02]  /*18880*/  FADD.FTZ R0, R175, R0 ;  /* 0x00000000af007221 */ /* 0x000fe40000010000 */
[----:B------:R-:W-:Y:S01]  /*18890*/  FADD.FTZ R3, R172, R3 ;  /* 0x00000003ac037221 */ /* 0x000fe20000010000 */
[----:B------:R-:W1:Y:S01]  /*188a0*/  MUFU.EX2 R82, R242 ;  /* 0x000000f200527308 */ /* 0x000e620000000800 */
[C---:B------:R-:W-:Y:S04]  /*188b0*/  HMMA.16816.F32 R40, R72.reuse, R104, R40 ;  /* 0x000000684828723c */ /* 0x040fe80000001828 */
[----:B--2---:R-:W-:Y:S01]  /*188c0*/  F2FP.PACK_AB R98, R83, R84 ;  /* 0x000000545362723e */ /* 0x004fe200000000ff */
[----:B------:R-:W-:Y:S02]  /*188d0*/  FADD.FTZ R2, R167, R2 ;  /* 0x00000002a7027221 */ /* 0x000fe40000010000 */
[----:B------:R-:W-:Y:S01]  /*188e0*/  FADD.FTZ R0, R176, R0 ;  /* 0x00000000b0007221 */ /* 0x000fe20000010000 */
[-C--:B------:R-:W-:Y:S01]  /*188f0*/  HMMA.16816.F32 R44, R72, R106.reuse, R44 ;  /* 0x0000006a482c723c */ /* 0x080fe2000000182c */
[----:B------:R-:W-:Y:S03]  /*18900*/  MUFU.EX2 R80, R244 ;  /* 0x000000f400507308 */ /* 0x000fe60000000800 */
[----:B------:R-:W-:Y:S02]  /*18910*/  FADD.FTZ R3, R177, R3 ;  /* 0x00000003b1037221 */ /* 0x000fe40000010000 */
[----:B------:R-:W-:Y:S02]  /*18920*/  FADD.FTZ R2, R166, R2 ;  /* 0x00000002a6027221 */ /* 0x000fe40000010000 */
[C---:B------:R-:W-:Y:S03]  /*18930*/  HMMA.16816.F32 R48, R76.reuse, R106, R48 ;  /* 0x0000006a4c30723c */ /* 0x040fe60000001830 */
[----:B------:R-:W2:Y:S01]  /*18940*/  MUFU.EX2 R71, R245 ;  /* 0x000000f500477308 */ /* 0x000ea20000000800 */
[----:B------:R-:W-:Y:S02]  /*18950*/  FADD.FTZ R0, R180, R0 ;  /* 0x00000000b4007221 */ /* 0x000fe40000010000 */
[----:B------:R-:W-:Y:S01]  /*18960*/  FADD.FTZ R3, R178, R3 ;  /* 0x00000003b2037221 */ /* 0x000fe20000010000 */
[----:B-1----:R-:W-:Y:S01]  /*18970*/  F2FP.PACK_AB R97, R82, R81 ;  /* 0x000000515261723e */ /* 0x002fe200000000ff */
[-C--:B------:R-:W-:Y:S04]  /*18980*/  HMMA.16816.F32 R52, R76, R108.reuse, R52 ;  /* 0x0000006c4c34723c */ /* 0x080fe80000001834 */
[----:B------:R-:W-:Y:S02]  /*18990*/  FADD.FTZ R2, R165, R2 ;  /* 0x00000002a5027221 */ /* 0x000fe40000010000 */
[----:B------:R-:W-:Y:S02]  /*189a0*/  FADD.FTZ R0, R181, R0 ;  /* 0x00000000b5007221 */ /* 0x000fe40000010000 */
[C---:B------:R-:W-:Y:S04]  /*189b0*/  HMMA.16816.F32 R56, R72.reuse, R108, R56 ;  /* 0x0000006c4838723c */ /* 0x040fe80000001838 */
[----:B------:R-:W-:Y:S02]  /*189c0*/  FADD.FTZ R3, R174, R3 ;  /* 0x00000003ae037221 */ /* 0x000fe40000010000 */
[----:B------:R-:W-:Y:S02]  /*189d0*/  FADD.FTZ R2, R94, R2 ;  /* 0x000000025e027221 */ /* 0x000fe40000010000 */
[-C--:B------:R-:W-:Y:S01]  /*189e0*/  HMMA.16816.F32 R60, R72, R110.reuse, R60 ;  /* 0x0000006e483c723c */ /* 0x080fe2000000183c */
[----:B------:R-:W1:Y:S03]  /*189f0*/  LDSM.16.MT88.4 R72, [R196+0x2000] ;  /* 0x00200000c448783b */ /* 0x000e660000004200 */
[----:B--2---:R-:W-:Y:S01]  /*18a00*/  F2FP.PACK_AB R99, R71, R80 ;  /* 0x000000504763723e */ /* 0x004fe200000000ff */
[----:B------:R-:W-:Y:S03]  /*18a10*/  FADD.FTZ R0, R170, R0 ;  /* 0x00000000aa007221 */ /* 0x000fe60000010000 */
[----:B------:R-:W-:Y:S08]  /*18a20*/  HMMA.16816.F32 R64, R76, R110, R64 ;  /* 0x0000006e4c40723c */ /* 0x000ff00000001840 */
[-C--:B------:R-:W-:Y:S07]  /*18a30*/  HMMA.16816.F32 R132, R160, R136.reuse, R4 ;  /* 0x00000088a084723c */ /* 0x080fee0000001804 */
[----:B------:R-:W-:Y:S01]  /*18a40*/  FADD.FTZ R4, R91, R3 ;  /* 0x000000035b047221 */ /* 0x000fe20000010000 */
[C---:B------:R-:W-:Y:S04]  /*18a50*/  HMMA.16816.F32 R124, R96.reuse, R136, R8 ;  /* 0x00000088607c723c */ /* 0x040fe80000001808 */
[----:B------:R-:W-:Y:S01]  /*18a60*/  FADD.FTZ R3, R81, R2 ;  /* 0x0000000251037221 */ /* 0x000fe20000010000 */
[----:B------:R-:W-:Y:S01]  /*18a70*/  MOV R91, R86 ;  /* 0x00000056005b7202 */ /* 0x000fe20000000f00 */
        /* <DEDUP_REMOVED lines=25> */
.L_x_2971:
[----:B------:R-:W2:Y:S01]  /*18c10*/  LDL R0, [R1+0x44] ;  /* 0x0000440001007983 */ /* 0x000ea20000100800 */
[----:B------:R-:W-:-:S03]  /*18c20*/  IMAD.MOV.U32 R3, RZ, RZ, c[0x0][0x2c4] ;  /* 0x0000b100ff037624 */ /* 0x000fc600078e00ff */
[----:B------:R-:W3:Y:S02]  /*18c30*/  LDL R2, [R1] ;  /* 0x0000000001027983 */ /* 0x000ee40000100800 */
[----:B------:R-:W-:Y:S01]  /*18c40*/  ISETP.NE.AND P1, PT, R3, 0x1, PT ;  /* 0x000000010300780c */ /* 0x000fe20003f25270 */
[----:B------:R-:W-:-:S05]  /*18c50*/  IMAD.MOV.U32 R4, RZ, RZ, c[0x0][0x32c] ;  /* 0x0000cb00ff047624 */ /* 0x000fca00078e00ff */
[----:B------:R-:W-:Y:S02]  /*18c60*/  ISETP.GE.AND P0, PT, R4, 0x1, PT ;  /* 0x000000010400780c */ /* 0x000fe40003f06270 */
[----:B--2---:R-:W-:-:S05]  /*18c70*/  IADD3 R0, R0, 0x7f, RZ ;  /* 0x0000007f00007810 */ /* 0x004fca0007ffe0ff */
[----:B------:R-:W-:Y:S01]  /*18c80*/  @P1 IMAD.HI.U32 R3, R0, c[0x0][0x2c8], RZ ;  /* 0x0000b20000031a27 */ /* 0x000fe200078e00ff */
[----:B---3--:R-:W-:-:S04]  /*18c90*/  IADD3 R2, R2, 0x1, -R252 ;  /* 0x0000000102027810 */ /* 0x008fc80007ffe8fc */
        /* <DEDUP_REMOVED lines=14> */
.L_x_3005:
[----:B------:R-:W-:-:S04]  /*18d80*/  MOV R3, 0x1 ;  /* 0x0000000100037802 */ /* 0x000fc80000000f00 */
[----:B------:R-:W-:-:S13]  /*18d90*/  ISETP.NE.AND P0, PT, R3, c[0x0][0x32c], PT ;  /* 0x0000cb0003007a0c */ /* 0x000fda0003f05270 */
[----:B------:R-:W-:-:S05]  /*18da0*/  @P0 IMAD.HI.U32 R3, R0, c[0x0][0x330], RZ ;  /* 0x0000cc0000030a27 */ /* 0x000fca00078e00ff */
[----:B------:R-:W-:Y:S02]  /*18db0*/  @P0 SHF.R.U32.HI R0, RZ, c[0x0][0x334], R3 ;  /* 0x0000cd00ff000a19 */ /* 0x000fe40000011603 */
.L_x_3006:
[----:B------:R-:W-:Y:S05]  /*18dc0*/  BSYNC B0 ;  /* 0x0000000000007941 */ /* 0x000fea0003800000 */
.L_x_3004:
[----:B------:R-:W-:-:S05]  /*18dd0*/  IMAD R0, R0, c[0x0][0x32c], RZ ;  /* 0x0000cb0000007a24 */ /* 0x000fca00078e02ff */
[----:B------:R-:W-:-:S03]  /*18de0*/  IMNMX R2, R2, R0, !PT ;  /* 0x0000000002027217 */ /* 0x000fc60007800200 */
.L_x_3003:
        /* <DEDUP_REMOVED lines=13> */
.L_x_3018:
        /* <DEDUP_REMOVED lines=41> */
.L_x_3152:
        /* <DEDUP_REMOVED lines=23> */
.L_x_3153:
[----:B-1----:R-:W-:Y:S02]  /*192c0*/  LOP3.LUT P1, RZ, R208, 0x100, RZ, 0xc0, !PT ;  /* 0x00000100d0ff7812 */ /* 0x002fe4000782c0ff */
[----:B----4-:R-:W-:Y:S05]  /*192d0*/  IADD3 R2, P0, R0, R5, RZ ;  /* 0x0000000500027210 */ /* 0x010fea0007f1e0ff */
[----:B------:R-:W-:Y:S06]  /*192e0*/  IMAD.X R3, R4, 0x1, R6, P0 ;  /* 0x0000000104037824 */ /* 0x000fec00000e0606 */
[----:B------:R-:W-:Y:S01]  /*192f0*/  @!PT LDS RZ, [RZ] ;  /* 0x00000000fffff984 */ /* 0x000fe20000000800 */
[----:B------:R-:W-:Y:S01]  /*19300*/  @!PT LDS RZ, [RZ] ;  /* 0x00000000fffff984 */ /* 0x000fe20000000800 */
[----:B------:R-:W-:Y:S01]  /*19310*/  @!PT LDS RZ, [RZ] ;  /* 0x00000000fffff984 */ /* 0x000fe20000000800 */
[----:B------:R1:W-:Y:S02]  /*19320*/  LDGSTS.E.BYPASS.LTC128B.128 [R210+0x2100], [R2.64], !P1 ;  /* 0x0210000002d27fae */ /* 0x0003e4000c901d48 */
.L_x_3009:
[----:B-1-34-:R-:W-:Y:S05]  /*19330*/  BSYNC B0 ;  /* 0x0000000000007941 */ /* 0x01afea0003800000 */
.L_x_3008:
        /* <DEDUP_REMOVED lines=142> */
.L_x_3154:
        /* <DEDUP_REMOVED lines=25> */
.L_x_3155:
[----:B----4-:R-:W-:Y:S02]  /*19db0*/  LOP3.LUT P1, RZ, R208, 0x100, RZ, 0xc0, !PT ;  /* 0x00000100d0ff7812 */ /* 0x010fe4000782c0ff */
[----:B--2---:R-:W-:Y:S05]  /*19dc0*/  IADD3 R2, P0, R0, R85, RZ ;  /* 0x0000005500027210 */ /* 0x004fea0007f1e0ff */
[----:B-1----:R-:W-:Y:S06]  /*19dd0*/  IMAD.X R3, R84, 0x1, R86, P0 ;  /* 0x0000000154037824 */ /* 0x002fec00000e0656 */
[----:B------:R-:W-:Y:S01]  /*19de0*/  @!PT LDS RZ, [RZ] ;  /* 0x00000000fffff984 */ /* 0x000fe20000000800 */
[----:B------:R-:W-:Y:S01]  /*19df0*/  @!PT LDS RZ, [RZ] ;  /* 0x00000000fffff984 */ /* 0x000fe20000000800 */
[----:B------:R-:W-:Y:S01]  /*19e00*/  @!PT LDS RZ, [RZ] ;  /* 0x00000000fffff984 */ /* 0x000fe20000000800 */
[----:B------:R1:W-:Y:S02]  /*19e10*/  LDGSTS.E.BYPASS.LTC128B.128 [R210+0x4900], [R2.64], !P1 ;  /* 0x0490000002d27fae */ /* 0x0003e4000c901d48 */
.L_x_3013:
[----:B------:R-:W-:Y:S05]  /*19e20*/  BSYNC B0 ;  /* 0x0000000000007941 */ /* 0x000fea0003800000 */
.L_x_3012:
        /* <DEDUP_REMOVED lines=83> */
.L_x_3156:
        /* <DEDUP_REMOVED lines=15> */
.L_x_3157:
[C---:B------:R-:W-:Y:S01]  /*1a450*/  FMUL.FTZ R2, R87.reuse, c[0x0][0x2d0] ;  /* 0x0000b40057027a20 */ /* 0x040fe20000410000 */
        /* <DEDUP_REMOVED lines=29> */
[C---:B------:R-:W-:Y:S01]  /*1a630*/  F2FP.PACK_AB R68, R3.reuse, R2 ;  /* 0x000000020344723e */ /* 0x040fe200000000ff */
[C---:B------:R-:W-:Y:S02]  /*1a640*/  FMUL.FTZ R2, R86.reuse, c[0x0][0x2d0] ;  /* 0x0000b40056027a20 */ /* 0x040fe40000410000 */
        /* <DEDUP_REMOVED lines=208> */
[----:B------:R3:W-:Y:S03]  /*1b350*/  MUFU.EX2 R159, R187 ;  /* 0x000000bb009f7308 */ /* 0x0007e60000000800 */
[-C--:B------:R-:W-:Y:S07]  /*1b360*/  HMMA.16816.F32 R52, R68, R72.reuse, R52 ;  /* 0x000000484434723c */ /* 0x080fee0000001834 */
[----:B------:R-:W-:Y:S01]  /*1b370*/  MUFU.EX2 R110, R171 ;  /* 0x000000ab006e7308 */ /* 0x000fe20000000800 */
[C---:B------:R-:W-:Y:S04]  /*1b380*/  HMMA.16816.F32 R56, R64.reuse, R72, R56 ;  /* 0x000000484038723c */ /* 0x040fe80000001838 */
[C---:B--2---:R-:W-:Y:S01]  /*1b390*/  FADD.FTZ R0, R78.reuse, R0 ;  /* 0x000000004e007221 */ /* 0x044fe20000010000 */
[----:B------:R-:W-:Y:S03]  /*1b3a0*/  F2FP.PACK_AB R78, R78, R77 ;  /* 0x0000004d4e4e723e */ /* 0x000fe600000000ff */
[-C--:B------:R-:W-:Y:S01]  /*1b3b0*/  HMMA.16816.F32 R60, R64, R74.reuse, R60 ;  /* 0x0000004a403c723c */ /* 0x080fe2000000183c */
[----:B------:R-:W2:Y:S03]  /*1b3c0*/  MUFU.EX2 R118, R170 ;  /* 0x000000aa00767308 */ /* 0x000ea60000000800 */
[----:B------:R-:W-:Y:S01]  /*1b3d0*/  FADD.FTZ R0, R107, R0 ;  /* 0x000000006b007221 */ /* 0x000fe20000010000 */
[----:B---3--:R-:W3:Y:S02]  /*1b3e0*/  LDL R187, [R1+0x18] ;  /* 0x0000180001bb7983 */ /* 0x008ee40000100800 */
        /* <DEDUP_REMOVED lines=9> */
[----:B------:R-:W4:Y:S03]  /*1b480*/  MUFU.EX2 R123, R168 ;  /* 0x000000a8007b7308 */ /* 0x000f260000000800 */
        /* <DEDUP_REMOVED lines=8> */
[----:B------:R-:W-:Y:S03]  /*1b510*/  LDSM.16.MT88.4 R100, [R194+0x1000] ;  /* 0x00100000c264783b */ /* 0x000fe60000004200 */
[----:B------:R-:W-:Y:S02]  /*1b520*/  FADD.FTZ R2, R104, R0 ;  /* 0x0000000068027221 */ /* 0x000fe40000010000 */
[----:B------:R-:W-:Y:S02]  /*1b530*/  FADD.FTZ R0, R116, R91 ;  /* 0x0000005b74007221 */ /* 0x000fe40000010000 */
[----:B------:R-:W-:Y:S01]  /*1b540*/  FADD.FTZ R91, R115, R84 ;  /* 0x00000054735b7221 */ /* 0x000fe20000010000 */
[----:B------:R-:W5:Y:S01]  /*1b550*/  MUFU.EX2 R113, R164 ;  /* 0x000000a400717308 */ /* 0x000f620000000800 */
[----:B------:R-:W-:Y:S01]  /*1b560*/  FADD.FTZ R84, R109, R0 ;  /* 0x000000006d547221 */ /* 0x000fe20000010000 */
[----:B----4-:R-:W-:Y:S08]  /*1b570*/  F2FP.PACK_AB R79, R123, R122 ;  /* 0x0000007a7b4f723e */ /* 0x010ff000000000ff */
[----:B------:R-:W4:Y:S01]  /*1b580*/  MUFU.EX2 R120, R93 ;  /* 0x0000005d00787308 */ /* 0x000f220000000800 */
[-C--:B-1----:R-:W-:Y:S09]  /*1b590*/  HMMA.16816.F32 R4, R76, R80.reuse, R4 ;  /* 0x000000504c04723c */ /* 0x082ff20000001804 */
[----:B------:R-:W-:Y:S03]  /*1b5a0*/  MUFU.EX2 R158, R188 ;  /* 0x000000bc009e7308 */ /* 0x000fe60000000800 */
[----:B-----5:R-:W-:Y:S07]  /*1b5b0*/  F2FP.PACK_AB R69, R113, R112 ;  /* 0x000000707145723e */ /* 0x020fee00000000ff */
[----:B------:R-:W-:Y:S01]  /*1b5c0*/  MUFU.EX2 R157, R191 ;  /* 0x000000bf009d7308 */ /* 0x000fe20000000800 */
[----:B----4-:R-:W-:Y:S09]  /*1b5d0*/  F2FP.PACK_AB R71, R184, R120 ;  /* 0x00000078b847723e */ /* 0x010ff200000000ff */
[----:B------:R-:W-:Y:S01]  /*1b5e0*/  MUFU.EX2 R178, R185 ;  /* 0x000000b900b27308 */ /* 0x000fe20000000800 */
[C---:B------:R-:W-:Y:S08]  /*1b5f0*/  HMMA.16816.F32 R8, R68.reuse, R80, R8 ;  /* 0x000000504408723c */ /* 0x040ff00000001808 */
        /* <DEDUP_REMOVED lines=20> */
[----:B------:R-:W5:Y:S06]  /*1b740*/  MUFU.EX2 R108, R224 ;  /* 0x000000e0006c7308 */ /* 0x000f6c0000000800 */
[-C--:B-1----:R-:W-:Y:S04]  /*1b750*/  HMMA.16816.F32 R52, R76, R80.reuse, R52 ;  /* 0x000000504c34723c */ /* 0x082fe80000001834 */
[----:B------:R-:W1:Y:S04]  /*1b760*/  MUFU.EX2 R92, R223 ;  /* 0x000000df005c7308 */ /* 0x000e680000000800 */
[C---:B------:R-:W-:Y:S06]  /*1b770*/  HMMA.16816.F32 R56, R68.reuse, R80, R56 ;  /* 0x000000504438723c */ /* 0x040fec0000001838 */
[----:B------:R-:W2:Y:S02]  /*1b780*/  MUFU.EX2 R94, R222 ;  /* 0x000000de005e7308 */ /* 0x000ea40000000800 */
[-C--:B------:R-:W-:Y:S04]  /*1b790*/  HMMA.16816.F32 R60, R68, R82.reuse, R60 ;  /* 0x00000052443c723c */ /* 0x080fe8000000183c */
[----:B-----5:R-:W-:Y:S03]  /*1b7a0*/  FADD.FTZ R0, R108, R2 ;  /* 0x000000026c007221 */ /* 0x020fe60000010000 */
[----:B------:R-:W-:Y:S01]  /*1b7b0*/  F2FP.PACK_AB R68, R105, R107 ;  /* 0x0000006b6944723e */ /* 0x000fe200000000ff */
[----:B------:R-:W-:Y:S01]  /*1b7c0*/  HMMA.16816.F32 R64, R76, R82, R64 ;  /* 0x000000524c40723c */ /* 0x000fe20000001840 */
[----:B------:R-:W5:Y:S01]  /*1b7d0*/  LDSM.16.MT88.4 R80, [R196+0x1000] ;  /* 0x00100000c450783b */ /* 0x000f620000004200 */
[----:B------:R-:W4:Y:S02]  /*1b7e0*/  MUFU.EX2 R93, R221 ;  /* 0x000000dd005d7308 */ /* 0x000f240000000800 */
[----:B------:R-:W-:Y:S01]  /*1b7f0*/  F2FP.PACK_AB R70, R104, R106 ;  /* 0x0000006a6846723e */ /* 0x000fe200000000ff */
[----:B-1----:R-:W-:Y:S01]  /*1b800*/  FADD.FTZ R0, R92, R0 ;  /* 0x000000005c007221 */ /* 0x002fe20000010000 */
[----:B------:R-:W-:Y:S02]  /*1b810*/  F2FP.PACK_AB R69, R245, R251 ;  /* 0x000000fbf545723e */ /* 0x000fe400000000ff */
[----:B------:R-:W-:Y:S01]  /*1b820*/  F2FP.PACK_AB R71, R247, R246 ;  /* 0x000000f6f747723e */ /* 0x000fe200000000ff */
[----:B------:R-:W-:Y:S03]  /*1b830*/  LDSM.16.MT88.4 R104, [R194+0x1800] ;  /* 0x00180000c268783b */ /* 0x000fe60000004200 */
[----:B------:R-:W-:Y:S01]  /*1b840*/  F2FP.PACK_AB R76, R182, R183 ;  /* 0x000000b7b64c723e */ /* 0x000fe200000000ff */
[----:B------:R-:W-:Y:S01]  /*1b850*/  MUFU.EX2 R175, R219 ;  /* 0x000000db00af7308 */ /* 0x000fe20000000800 */
[----:B------:R-:W-:Y:S01]  /*1b860*/  F2FP.PACK_AB R78, R159, R179 ;  /* 0x000000b39f4e723e */ /* 0x000fe200000000ff */
[-C--:B--2---:R-:W-:Y:S05]  /*1b870*/  HMMA.16816.F32 R4, R68, R72.reuse, R4 ;  /* 0x000000484404723c */ /* 0x084fea0000001804 */
[----:B------:R-:W-:Y:S01]  /*1b880*/  F2FP.PACK_AB R77, R157, R158 ;  /* 0x0000009e9d4d723e */ /* 0x000fe200000000ff */
[----:B------:R-:W-:Y:S01]  /*1b890*/  FADD.FTZ R0, R94, R0 ;  /* 0x000000005e007221 */ /* 0x000fe20000010000 */
[----:B------:R-:W-:Y:S01]  /*1b8a0*/  F2FP.PACK_AB R79, R172, R156 ;  /* 0x0000009cac4f723e */ /* 0x000fe200000000ff */
[----:B------:R-:W1:Y:S04]  /*1b8b0*/  MUFU.EX2 R176, R218 ;  /* 0x000000da00b07308 */ /* 0x000e680000000800 */
[C---:B----4-:R-:W-:Y:S02]  /*1b8c0*/  FADD.FTZ R2, R93.reuse, R0 ;  /* 0x000000005d027221 */ /* 0x050fe40000010000 */
[C---:B------:R-:W-:Y:S04]  /*1b8d0*/  HMMA.16816.F32 R8, R76.reuse, R72, R8 ;  /* 0x000000484c08723c */ /* 0x040fe80000001808 */
[----:B------:R-:W-:Y:S01]  /*1b8e0*/  MUFU.EX2 R180, R217 ;  /* 0x000000d900b47308 */ /* 0x000fe20000000800 */
[----:B------:R-:W-:Y:S02]  /*1b8f0*/  FADD.FTZ R0, R112, R91 ;  /* 0x0000005b70007221 */ /* 0x000fe40000010000 */
[----:B------:R-:W-:Y:S01]  /*1b900*/  F2FP.PACK_AB R72, R92, R108 ;  /* 0x0000006c5c48723e */ /* 0x000fe200000000ff */
[-C--:B------:R-:W-:Y:S06]  /*1b910*/  HMMA.16816.F32 R12, R76, R74.reuse, R12 ;  /* 0x0000004a4c0c723c */ /* 0x080fec000000180c */
[----:B------:R-:W2:Y:S02]  /*1b920*/  MUFU.EX2 R181, R213 ;  /* 0x000000d500b57308 */ /* 0x000ea40000000800 */
[C---:B------:R-:W-:Y:S04]  /*1b930*/  HMMA.16816.F32 R16, R68.reuse, R74, R16 ;  /* 0x0000004a4410723c */ /* 0x040fe80000001810 */
[----:B-1----:R-:W-:Y:S03]  /*1b940*/  F2FP.PACK_AB R73, R176, R175 ;  /* 0x000000afb049723e */ /* 0x002fe600000000ff */
[----:B------:R-:W-:Y:S01]  /*1b950*/  F2FP.PACK_AB R74, R93, R94 ;  /* 0x0000005e5d4a723e */ /* 0x000fe200000000ff */
[-C--:B------:R-:W-:Y:S01]  /*1b960*/  HMMA.16816.F32 R20, R68, R96.reuse, R20 ;  /* 0x000000604414723c */ /* 0x080fe20000001814 */
[----:B------:R-:W-:Y:S07]  /*1b970*/  MUFU.EX2 R117, R220 ;  /* 0x000000dc00757308 */ /* 0x000fee0000000800 */
[C---:B------:R-:W-:Y:S03]  /*1b980*/  HMMA.16816.F32 R24, R76.reuse, R96, R24 ;  /* 0x000000604c18723c */ /* 0x040fe60000001818 */
[----:B------:R-:W1:Y:S01]  /*1b990*/  MUFU.EX2 R114, R225 ;  /* 0x000000e100727308 */ /* 0x000e620000000800 */
[----:B--2---:R-:W-:Y:S04]  /*1b9a0*/  F2FP.PACK_AB R75, R181, R180 ;  /* 0x000000b4b54b723e */ /* 0x004fe800000000ff */
[-C--:B------:R-:W-:Y:S05]  /*1b9b0*/  HMMA.16816.F32 R28, R76, R98.reuse, R28 ;  /* 0x000000624c1c723c */ /* 0x080fea000000181c */
[----:B------:R-:W-:Y:S03]  /*1b9c0*/  MUFU.EX2 R111, R230 ;  /* 0x000000e6006f7308 */ /* 0x000fe60000000800 */
[C---:B------:R-:W-:Y:S01]  /*1b9d0*/  HMMA.16816.F32 R32, R68.reuse, R98, R32 ;  /* 0x000000624420723c */ /* 0x040fe20000001820 */
[----:B------:R-:W2:Y:S06]  /*1b9e0*/  LDSM.16.MT88.4 R96, [R193+0x1800] ;  /* 0x00180000c160783b */ /* 0x000eac0000004200 */
[----:B------:R-:W4:Y:S01]  /*1b9f0*/  MUFU.EX2 R109, R234 ;  /* 0x000000ea006d7308 */ /* 0x000f220000000800 */
[-C--:B------:R-:W-:Y:S04]  /*1ba00*/  HMMA.16816.F32 R36, R68, R100.reuse, R36 ;  /* 0x000000644424723c */ /* 0x080fe80000001824 */
[----:B-1----:R-:W-:Y:S04]  /*1ba10*/  F2FP.PACK_AB R160, R114, R117 ;  /* 0x0000007572a0723e */ /* 0x002fe800000000ff */
[C---:B------:R-:W-:Y:S01]  /*1ba20*/  HMMA.16816.F32 R40, R76.reuse, R100, R40 ;  /* 0x000000644c28723c */ /* 0x040fe20000001828 */
[----:B------:R-:W-:Y:S07]  /*1ba30*/  MUFU.EX2 R171, R231 ;  /* 0x000000e700ab7308 */ /* 0x000fee0000000800 */
[-C--:B------:R-:W-:Y:S03]  /*1ba40*/  HMMA.16816.F32 R44, R76, R102.reuse, R44 ;  /* 0x000000664c2c723c */ /* 0x080fe6000000182c */
[----:B------:R-:W1:Y:S01]  /*1ba50*/  MUFU.EX2 R170, R233 ;  /* 0x000000e900aa7308 */ /* 0x000e620000000800 */
[----:B----4-:R-:W-:Y:S04]  /*1ba60*/  F2FP.PACK_AB R162, R109, R111 ;  /* 0x0000006f6da2723e */ /* 0x010fe800000000ff */
[C---:B------:R-:W-:Y:S01]  /*1ba70*/  HMMA.16816.F32 R48, R68.reuse, R102, R48 ;  /* 0x000000664430723c */ /* 0x040fe20000001830 */
[----:B------:R-:W4:Y:S03]  /*1ba80*/  LDSM.16.MT88.4 R100, [R197+0x1800] ;  /* 0x00180000c564783b */ /* 0x000f260000004200 */
[C---:B---3--:R-:W-:Y:S01]  /*1ba90*/  ISETP.GT.AND P0, PT, R214.reuse, R187, PT ;  /* 0x000000bbd600720c */ /* 0x048fe20003f04270 */
[----:B------:R-:W-:Y:S01]  /*1baa0*/  MUFU.EX2 R169, R235 ;  /* 0x000000eb00a97308 */ /* 0x000fe20000000800 */
[----:B------:R-:W-:Y:S02]  /*1bab0*/  IADD3 R214, R214, -0x1, RZ ;  /* 0xffffffffd6d67810 */ /* 0x000fe40007ffe0ff */
[-C--:B-----5:R-:W-:Y:S07]  /*1bac0*/  HMMA.16816.F32 R52, R68, R80.reuse, R52 ;  /* 0x000000504434723c */ /* 0x0a0fee0000001834 */
[----:B------:R-:W3:Y:S01]  /*1bad0*/  MUFU.EX2 R165, R237 ;  /* 0x000000ed00a57308 */ /* 0x000ee20000000800 */
[C---:B------:R-:W-:Y:S04]  /*1bae0*/  HMMA.16816.F32 R56, R76.reuse, R80, R56 ;  /* 0x000000504c38723c */ /* 0x040fe80000001838 */
[----:B-1----:R-:W-:Y:S03]  /*1baf0*/  F2FP.PACK_AB R161, R170, R171 ;  /* 0x000000abaaa1723e */ /* 0x002fe600000000ff */
[----:B------:R-:W-:Y:S01]  /*1bb00*/  FADD.FTZ R80, R118, R3 ;  /* 0x0000000376507221 */ /* 0x000fe20000010000 */
[-C--:B------:R-:W-:Y:S01]  /*1bb10*/  HMMA.16816.F32 R60, R76, R82.reuse, R60 ;  /* 0x000000524c3c723c */ /* 0x080fe2000000183c */
[----:B------:R-:W1:Y:S01]  /*1bb20*/  LDSM.16.MT88.4 R76, [R196+0x1800] ;  /* 0x00180000c44c783b */ /* 0x000e620000004200 */
[----:B------:R-:W-:Y:S02]  /*1bb30*/  MUFU.EX2 R94, R236 ;  /* 0x000000ec005e7308 */ /* 0x000fe40000000800 */
[----:B------:R-:W-:Y:S02]  /*1bb40*/  FADD.FTZ R3, R119, R84 ;  /* 0x0000005477037221 */ /* 0x000fe40000010000 */
[----:B------:R-:W-:Y:S02]  /*1bb50*/  FADD.FTZ R81, R113, R0 ;  /* 0x0000000071517221 */ /* 0x000fe40000010000 */
[----:B------:R-:W-:Y:S04]  /*1bb60*/  HMMA.16816.F32 R64, R68, R82, R64 ;  /* 0x000000524440723c */ /* 0x000fe80000001840 */
[----:B------:R-:W5:Y:S01]  /*1bb70*/  MUFU.EX2 R93, R238 ;  /* 0x000000ee005d7308 */ /* 0x000f620000000800 */
[----:B------:R-:W-:Y:S02]  /*1bb80*/  FADD.FTZ R0, R117, R2 ;  /* 0x0000000275007221 */ /* 0x000fe40000010000 */
[----:B------:R-:W-:Y:S01]  /*1bb90*/  F2FP.PACK_AB R68, R174, R173 ;  /* 0x000000adae44723e */ /* 0x000fe200000000ff */
[-C--:B--2---:R-:W-:Y:S05]  /*1bba0*/  HMMA.16816.F32 R4, R72, R96.reuse, R4 ;  /* 0x000000604804723c */ /* 0x084fea0000001804 */
[----:B------:R-:W-:Y:S01]  /*1bbb0*/  F2FP.PACK_AB R70, R178, R177 ;  /* 0x000000b1b246723e */ /* 0x000fe200000000ff */
[----:B------:R-:W-:Y:S01]  /*1bbc0*/  MUFU.EX2 R92, R240 ;  /* 0x000000f0005c7308 */ /* 0x000fe20000000800 */
[----:B------:R-:W-:Y:S01]  /*1bbd0*/  F2FP.PACK_AB R69, R167, R168 ;  /* 0x000000a8a745723e */ /* 0x000fe200000000ff */
[----:B------:R-:W-:Y:S01]  /*1bbe0*/  FADD.FTZ R0, R114, R0 ;  /* 0x0000000072007221 */ /* 0x000fe20000010000 */
[----:B------:R-:W-:Y:S03]  /*1bbf0*/  F2FP.PACK_AB R71, R164, R166 ;  /* 0x000000a6a447723e */ /* 0x000fe600000000ff */
[----:B---3--:R-:W-:Y:S01]  /*1bc00*/  F2FP.PACK_AB R163, R165, R169 ;  /* 0x000000a9a5a3723e */ /* 0x008fe200000000ff */
[----:B------:R-:W-:Y:S03]  /*1bc10*/  FADD.FTZ R0, R111, R0 ;  /* 0x000000006f007221 */ /* 0x000fe60000010000 */
[C---:B------:R-:W-:Y:S01]  /*1bc20*/  HMMA.16816.F32 R8, R68.reuse, R96, R8 ;  /* 0x000000604408723c */ /* 0x040fe20000001808 */
[----:B------:R-:W2:Y:S03]  /*1bc30*/  MUFU.EX2 R91, R242 ;  /* 0x000000f2005b7308 */ /* 0x000ea60000000800 */
[----:B------:R-:W-:Y:S02]  /*1bc40*/  FADD.FTZ R229, R109, R0 ;  /* 0x000000006de57221 */ /* 0x000fe40000010000 */
[----:B------:R-:W-:Y:S01]  /*1bc50*/  FADD.FTZ R0, R122, R80 ;  /* 0x000000507a007221 */ /* 0x000fe20000010000 */
[----:B-----5:R-:W-:Y:S01]  /*1bc60*/  F2FP.PACK_AB R96, R93, R94 ;  /* 0x0000005e5d60723e */ /* 0x020fe200000000ff */
[-C--:B------:R-:W-:Y:S03]  /*1bc70*/  HMMA.16816.F32 R12, R68, R98.reuse, R12 ;  /* 0x00000062440c723c */ /* 0x080fe6000000180c */
[----:B------:R-:W-:Y:S01]  /*1bc80*/  MUFU.EX2 R83, R239 ;  /* 0x000000ef00537308 */ /* 0x000fe20000000800 */
[----:B------:R-:W-:Y:S04]  /*1bc90*/  FADD.FTZ R2, R123, R0 ;  /* 0x000000007b027221 */ /* 0x000fe80000010000 */
[C---:B------:R-:W-:Y:S04]  /*1bca0*/  HMMA.16816.F32 R16, R72.reuse, R98, R16 ;  /* 0x000000624810723c */ /* 0x040fe80000001810 */
[----:B------:R-:W-:Y:S01]  /*1bcb0*/  FADD.FTZ R2, R251, R2 ;  /* 0x00000002fb027221 */ /* 0x000fe20000010000 */
[----:B------:R-:W3:Y:S03]  /*1bcc0*/  MUFU.EX2 R84, R241 ;  /* 0x000000f100547308 */ /* 0x000ee60000000800 */
[-C--:B----4-:R-:W-:Y:S04]  /*1bcd0*/  HMMA.16816.F32 R20, R72, R100.reuse, R20 ;  /* 0x000000644814723c */ /* 0x090fe80000001814 */
[----:B--2---:R-:W-:Y:S01]  /*1bce0*/  F2FP.PACK_AB R98, R91, R92 ;  /* 0x0000005c5b62723e */ /* 0x004fe200000000ff */
[----:B------:R-:W-:Y:S02]  /*1bcf0*/  FADD.FTZ R2, R245, R2 ;  /* 0x00000002f5027221 */ /* 0x000fe40000010000 */
[----:B------:R-:W-:Y:S01]  /*1bd00*/  MUFU.EX2 R82, R243 ;  /* 0x000000f300527308 */ /* 0x000fe20000000800 */
[C---:B------:R-:W-:Y:S04]  /*1bd10*/  HMMA.16816.F32 R24, R68.reuse, R100, R24 ;  /* 0x000000644418723c */ /* 0x040fe80000001818 */
[----:B------:R-:W-:Y:S04]  /*1bd20*/  FADD.FTZ R2, R246, R2 ;  /* 0x00000002f6027221 */ /* 0x000fe80000010000 */
[-C--:B------:R-:W-:Y:S04]  /*1bd30*/  HMMA.16816.F32 R28, R68, R102.reuse, R28 ;  /* 0x00000066441c723c */ /* 0x080fe8000000181c */
[----:B------:R-:W-:Y:S01]  /*1bd40*/  FADD.FTZ R2, R247, R2 ;  /* 0x00000002f7027221 */ /* 0x000fe20000010000 */
[----:B---3--:R-:W-:Y:S03]  /*1bd50*/  F2FP.PACK_AB R97, R84, R83 ;  /* 0x000000535461723e */ /* 0x008fe600000000ff */
        /* <DEDUP_REMOVED lines=10> */
[-C--:B-1----:R-:W-:Y:S08]  /*1be00*/  HMMA.16816.F32 R52, R72, R76.reuse, R52 ;  /* 0x0000004c4834723c */ /* 0x082ff00000001834 */
[C---:B------:R-:W-:Y:S01]  /*1be10*/  HMMA.16816.F32 R56, R68.reuse, R76, R56 ;  /* 0x0000004c4438723c */ /* 0x040fe20000001838 */
[----:B------:R-:W1:Y:S06]  /*1be20*/  MUFU.EX2 R77, R244 ;  /* 0x000000f4004d7308 */ /* 0x000e6c0000000800 */
[----:B------:R-:W-:Y:S01]  /*1be30*/  FADD.FTZ R76, R121, R3 ;  /* 0x00000003794c7221 */ /* 0x000fe20000010000 */
        /* <DEDUP_REMOVED lines=8> */
[----:B-1----:R-:W-:Y:S01]  /*1bec0*/  F2FP.PACK_AB R99, R77, R82 ;  /* 0x000000524d63723e */ /* 0x002fe200000000ff */
[----:B------:R-:W-:Y:S02]  /*1bed0*/  FADD.FTZ R3, R158, R3 ;  /* 0x000000039e037221 */ /* 0x000fe40000010000 */
[----:B------:R-:W-:Y:S04]  /*1bee0*/  FADD.FTZ R0, R182, R0 ;  /* 0x00000000b6007221 */ /* 0x000fe80000010000 */
        /* <DEDUP_REMOVED lines=29> */
[-C--:B------:R-:W-:Y:S04]  /*1c0c0*/  HMMA.16816.F32 R104, R96, R154.reuse, R44 ;  /* 0x0000009a6068723c */ /* 0x080fe8000000182c */
[----:B------:R-:W-:Y:S02]  /*1c0d0*/  FADD.FTZ R3, R169, R3 ;  /* 0x00000003a9037221 */ /* 0x000fe40000010000 */
[----:B------:R-:W-:Y:S01]  /*1c0e0*/  FADD.FTZ R2, R92, R2 ;  /* 0x000000025c027221 */ /* 0x000fe20000010000 */
[----:B------:R-:W-:Y:S01]  /*1c0f0*/  MOV R92, R86 ;  /* 0x00000056005c7202 */ /* 0x000fe20000000f00 */
[C---:B------:R-:W-:Y:S04]  /*1c100*/  HMMA.16816.F32 R152, R160.reuse, R154, R48 ;  /* 0x0000009aa098723c */ /* 0x040fe80000001830 */
[----:B------:R-:W-:Y:S02]  /*1c110*/  FADD.FTZ R0, R82, R0 ;  /* 0x0000000052007221 */ /* 0x000fe40000010000 */
[----:B------:R-:W-:Y:S02]  /*1c120*/  FADD.FTZ R227, R165, R3 ;  /* 0x00000003a5e37221 */ /* 0x000fe40000010000 */
[-C--:B--2---:R-:W-:Y:S04]  /*1c130*/  HMMA.16816.F32 R156, R160, R68.reuse, R52 ;  /* 0x00000044a09c723c */ /* 0x084fe80000001834 */
[----:B------:R-:W-:Y:S01]  /*1c140*/  FADD.FTZ R246, R91, R2 ;  /* 0x000000025bf67221 */ /* 0x000fe20000010000 */
[----:B------:R-:W-:Y:S01]  /*1c150*/  MOV R91, R87 ;  /* 0x00000057005b7202 */ /* 0x000fe20000000f00 */
[----:B------:R-:W-:Y:S02]  /*1c160*/  FADD.FTZ R247, R77, R0 ;  /* 0x000000004df77221 */ /* 0x000fe40000010000 */
[C---:B------:R-:W-:Y:S07]  /*1c170*/  HMMA.16816.F32 R100, R96.reuse, R68, R56 ;  /* 0x000000446064723c */ /* 0x040fee0000001838 */
[----:B------:R-:W-:Y:S01]  /*1c180*/  MOV R68, R90 ;  /* 0x0000005a00447202 */ /* 0x000fe20000000f00 */
[-C--:B------:R-:W-:Y:S08]  /*1c190*/  HMMA.16816.F32 R96, R96, R70.reuse, R60 ;  /* 0x000000466060723c */ /* 0x080ff0000000183c */
[----:B------:R-:W-:Y:S01]  /*1c1a0*/  HMMA.16816.F32 R160, R160, R70, R64 ;  /* 0x00000046a0a0723c */ /* 0x000fe20000001840 */
[----:B------:R-:W-:-:S07]  /*1c1b0*/  @P0 BRA `(.L_x_3018) ;  /* 0xffffcd0000000947 */ /* 0x000fce000383ffff */
.L_x_3007:
[----:B------:R-:W2:Y:S02]  /*1c1c0*/  LDL R0, [R1+0x14] ;  /* 0x0000140001007983 */ /* 0x000ea40000100800 */
[----:B--2---:R-:W-:-:S13]  /*1c1d0*/  ISETP.GE.AND P0, PT, R214, R0, PT ;  /* 0x00000000d600720c */ /* 0x004fda0003f06270 */
[----:B------:R-:W-:Y:S05]  /*1c1e0*/  @!P0 BRA `(.L_x_3019) ;  /* 0x0000566000008947 */ /* 0x000fea0003800000 */
[----:B------:R-:W-:Y:S01]  /*1c1f0*/  IMAD.MOV.U32 R91, RZ, RZ, R86 ;  /* 0x000000ffff5b7224 */ /* 0x000fe200078e0056 */
[----:B------:R-:W-:Y:S01]  /*1c200*/  MOV R93, R68 ;  /* 0x00000044005d7202 */ /* 0x000fe20000000f00 */
[----:B------:R-:W-:Y:S01]  /*1c210*/  IMAD.MOV.U32 R90, RZ, RZ, R87 ;  /* 0x000000ffff5a7224 */ /* 0x000fe200078e0057 */
[----:B------:R-:W-:Y:S02]  /*1c220*/  MOV R92, R85 ;  /* 0x00000055005c7202 */ /* 0x000fe40000000f00 */
.L_x_3047:
[----:B------:R-:W2:Y:S01]  /*1c230*/  LDL.64 R6, [R1+0x20] ;  /* 0x0000200001067983 */ /* 0x000ea20000100a00 */
[----:B------:R-:W-:Y:S04]  /*1c240*/  DEPBAR.LE SB0, 0x0 ;  /* 0x000080000000791a */ /* 0x000fe80000000000 */
[----:B------:R-:W3:Y:S01]  /*1c250*/  LDL R4, [R1+0x28] ;  /* 0x0000280001047983 */ /* 0x000ee20000100800 */
[----:B------:R-:W-:Y:S01]  /*1c260*/  WARPSYNC 0xffffffff ;  /* 0xffffffff00007948 */ /* 0x000fe20003800000 */
[----:B------:R-:W-:Y:S01]  /*1c270*/  SHF.R.S32.HI R0, RZ, 0x1f, R216 ;  /* 0x0000001fff007819 */ /* 0x000fe200000114d8 */
[----:B-1----:R-:W-:Y:S01]  /*1c280*/  IMAD.WIDE.U32 R2, R216, c[0x0][0x208], RZ ;  /* 0x00008200d8027a25 */ /* 0x002fe200078e00ff */
        /* <DEDUP_REMOVED lines=30> */
.L_x_3158:
[-C--:B------:R-:W-:Y:S01]  /*1c470*/  HMMA.16816.F32 R4, R80, R16.reuse, RZ ;  /* 0x000000105004723c */ /* 0x080fe200000018ff */
[----:B------:R-:W3:Y:S01]  /*1c480*/  LDL R94, [R1+0x14] ;  /* 0x00001400015e7983 */ /* 0x000ee20000100800 */
[----:B------:R-:W-:Y:S01]  /*1c490*/  BSSY B0, `(.L_x_3021) ;  /* 0x00000c4000007945 */ /* 0x000fe20003800000 */
[----:B------:R-:W-:Y:S02]  /*1c4a0*/  LOP3.LUT P2, RZ, R208, 0x100, RZ, 0xc0, !PT ;  /* 0x00000100d0ff7812 */ /* 0x000fe4000784c0ff */
        /* <DEDUP_REMOVED lines=12> */
[----:B------:R-:W1:Y:S03]  /*1c570*/  SHFL.IDX PT, R0, R0, 0x4, 0x181f ;  /* 0x00981f0000007f89 */ /* 0x000e6600000e0000 */
[C---:B------:R-:W-:Y:S05]  /*1c580*/  HMMA.16816.F32 R32, R80.reuse, R34, RZ ;  /* 0x000000225020723c */ /* 0x040fea00000018ff */
[----:B------:R-:W1:Y:S03]  /*1c590*/  SHFL.IDX PT, R69, R52, 0x3, 0x181f ;  /* 0x00781f0034457f89 */ /* 0x000e6600000e0000 */
[-C--:B------:R-:W-:Y:S05]  /*1c5a0*/  HMMA.16816.F32 R36, R80, R48.reuse, RZ ;  /* 0x000000305024723c */ /* 0x080fea00000018ff */
[----:B------:R1:W1:Y:S03]  /*1c5b0*/  SHFL.IDX PT, R73, R52, 0x4, 0x181f ;  /* 0x00981f0034497f89 */ /* 0x00026600000e0000 */
        /* <DEDUP_REMOVED lines=9> */
[-C--:B------:R-:W-:Y:S03]  /*1c650*/  IADD3 R70, P1, R55, R53.reuse, RZ ;  /* 0x0000003537467210 */ /* 0x080fe60007f3e0ff */
[--C-:B------:R-:W-:Y:S01]  /*1c660*/  IMAD.X R61, R57, 0x1, R68.reuse, P0 ;  /* 0x00000001393d7824 */ /* 0x100fe200000e0644 */
[----:B------:R-:W-:Y:S01]  /*1c670*/  IADD3 R72, P0, R0, R53, RZ ;  /* 0x0000003500487210 */ /* 0x000fe20007f1e0ff */
[--C-:B------:R-:W-:Y:S01]  /*1c680*/  IMAD.X R71, R69, 0x1, R68.reuse, P1 ;  /* 0x0000000145477824 */ /* 0x100fe200008e0644 */
[-C--:B------:R-:W-:Y:S01]  /*1c690*/  HMMA.16816.F32 R52, R80, R64.reuse, RZ ;  /* 0x000000405034723c */ /* 0x080fe200000018ff */
[----:B------:R2:W-:Y:S02]  /*1c6a0*/  LDGSTS.E.BYPASS.LTC128B.128 [R210+0x900], [R62.64], !P2 ;  /* 0x009000003ed27fae */ /* 0x0005e4000d101d48 */
[----:B------:R-:W-:Y:S05]  /*1c6b0*/  IMAD.X R73, R73, 0x1, R68, P0 ;  /* 0x0000000149497824 */ /* 0x000fea00000e0644 */
[C---:B------:R-:W-:Y:S01]  /*1c6c0*/  HMMA.16816.F32 R56, R76.reuse, R64, RZ ;  /* 0x000000404c38723c */ /* 0x040fe200000018ff */
        /* <DEDUP_REMOVED lines=128> */
.L_x_3159:
        /* <DEDUP_REMOVED lines=25> */
.L_x_3160:
[----:B----4-:R-:W-:Y:S02]  /*1d060*/  LOP3.LUT P1, RZ, R208, 0x100, RZ, 0xc0, !PT ;  /* 0x00000100d0ff7812 */ /* 0x010fe4000782c0ff */
[----:B--2---:R-:W-:Y:S05]  /*1d070*/  IADD3 R2, P0, R0, R85, RZ ;  /* 0x0000005500027210 */ /* 0x004fea0007f1e0ff */
[----:B-1----:R-:W-:Y:S06]  /*1d080*/  IMAD.X R3, R84, 0x1, R86, P0 ;  /* 0x0000000154037824 */ /* 0x002fec00000e0656 */
[----:B------:R-:W-:Y:S01]  /*1d090*/  @!PT LDS RZ, [RZ] ;  /* 0x00000000fffff984 */ /* 0x000fe20000000800 */
[----:B------:R-:W-:Y:S01]  /*1d0a0*/  @!PT LDS RZ, [RZ] ;  /* 0x00000000fffff984 */ /* 0x000fe20000000800 */
[----:B------:R-:W-:Y:S01]  /*1d0b0*/  @!PT LDS RZ, [RZ] ;  /* 0x00000000fffff984 */ /* 0x000fe20000000800 */
[----:B------:R1:W-:Y:S02]  /*1d0c0*/  LDGSTS.E.BYPASS.LTC128B.128 [R210+0x4900], [R2.64], !P1 ;  /* 0x0490000002d27fae */ /* 0x0003e4000c901d48 */
.L_x_3022:
[----:B------:R-:W-:Y:S05]  /*1d0d0*/  BSYNC B0 ;  /* 0x0000000000007941 */ /* 0x000fea0003800000 */
.L_x_3021:
[----:B------:R-:W2:Y:S01]  /*1d0e0*/  LDL R84, [R1+0x44] ;  /* 0x0000440001547983 */ /* 0x000ea20000100800 */
[----:B------:R-:W-:Y:S01]  /*1d0f0*/  IMAD.MOV.U32 R85, RZ, RZ, c[0x0][0x2c4] ;  /* 0x0000b100ff557624 */ /* 0x000fe200078e00ff */
[----:B------:R-:W-:Y:S02]  /*1d100*/  ULDC UR4, c[0x0][0x324] ;  /* 0x0000c90000047ab9 */ /* 0x000fe40000000800 */
[----:B------:R-:W2:Y:S01]  /*1d110*/  LDL R0, [R1+0x4c] ;  /* 0x00004c0001007983 */ /* 0x000ea20000100800 */
[----:B------:R-:W-:Y:S01]  /*1d120*/  ULOP3.LUT UR4, URZ, UR4, URZ, 0x33, !UPT ;  /* 0x000000043f047292 */ /* 0x000fe2000f8e333f */
        /* <DEDUP_REMOVED lines=10> */
[C---:B------:R-:W-:Y:S02]  /*1d1d0*/  IADD3 R166, R0.reuse, UR4, RZ ;  /* 0x0000000400a67c10 */ /* 0x040fe4000fffe0ff */
[----:B------:R-:W-:Y:S01]  /*1d1e0*/  IADD3 R165, R0, c[0x0][0x328], RZ ;  /* 0x0000ca0000a57a10 */ /* 0x000fe20007ffe0ff */
[----:B------:R-:W-:-:S05]  /*1d1f0*/  BRA.DIV ~URZ, `(.L_x_3025) ;  /* 0x0000c4827f007947 */ /* 0x000fca000b800000 */
[----:B------:R1:W2:Y:S02]  /*1d200*/  SHFL.IDX PT, R0, R164, RZ, 0x1c1f ;  /* 0x001c1fffa4007589 */ /* 0x0002a400000e0000 */
.L_x_3161:
[----:B--2---:R-:W-:Y:S01]  /*1d210*/  IADD3 R87, R165, R0, RZ ;  /* 0x00000000a5577210 */ /* 0x004fe20007ffe0ff */
[----:B------:R-:W-:Y:S02]  /*1d220*/  IMAD.MOV.U32 R2, RZ, RZ, c[0x0][0x32c] ;  /* 0x0000cb00ff027624 */ /* 0x000fe400078e00ff */
[----:B------:R-:W-:Y:S03]  /*1d230*/  IMAD.IADD R85, R166, 0x1, R0 ;  /* 0x00000001a6557824 */ /* 0x000fe600078e0200 */
[----:B------:R-:W-:Y:S11]  /*1d240*/  ISETP.GE.AND P0, PT, R2, 0x1, PT ;  /* 0x000000010200780c */ /* 0x000ff60003f06270 */
[----:B------:R-:W-:Y:S02]  /*1d250*/  @!UPT UIADD3 URZ, URZ, URZ, URZ ;  /* 0x0000003f3f3ff290 */ /* 0x000fe4000fffe03f */
        /* <DEDUP_REMOVED lines=15> */
.L_x_3028:
[----:B------:R-:W-:Y:S04]  /*1d350*/  MOV R2, c[0x0][0x32c] ;  /* 0x0000cb0000027a02 */ /* 0x000fe80000000f00 */
[----:B------:R-:W-:Y:S11]  /*1d360*/  ISETP.NE.AND P0, PT, R2, 0x1, PT ;  /* 0x000000010200780c */ /* 0x000ff60003f05270 */
[----:B------:R-:W-:Y:S02]  /*1d370*/  @!UPT UIADD3 URZ, URZ, URZ, URZ ;  /* 0x0000003f3f3ff290 */ /* 0x000fe4000fffe03f */
[----:B------:R-:W-:Y:S05]  /*1d380*/  @P0 IMAD.HI.U32 R2, R0, c[0x0][0x330], RZ ;  /* 0x0000cc0000020a27 */ /* 0x000fea00078e00ff */
[----:B------:R-:W-:Y:S02]  /*1d390*/  @P0 SHF.R.U32.HI R0, RZ, c[0x0][0x334], R2 ;  /* 0x0000cd00ff000a19 */ /* 0x000fe40000011602 */
.L_x_3029:
[----:B------:R-:W-:Y:S05]  /*1d3a0*/  BSYNC B0 ;  /* 0x0000000000007941 */ /* 0x000fea0003800000 */
.L_x_3027:
[----:B------:R-:W2:Y:S02]  /*1d3b0*/  LDL R2, [R1+0x4] ;  /* 0x0000040001027983 */ /* 0x000ea40000100800 */
[----:B--2---:R-:W-:Y:S04]  /*1d3c0*/  IMAD.IADD R2, R84, 0x1, -R2 ;  /* 0x0000000154027824 */ /* 0x004fe800078e0a02 */
[----:B------:R-:W-:Y:S05]  /*1d3d0*/  IMAD R0, R0, c[0x0][0x32c], R2 ;  /* 0x0000cb0000007a24 */ /* 0x000fea00078e0202 */
[----:B------:R-:W-:Y:S02]  /*1d3e0*/  IMNMX R85, R85, R0, !PT ;  /* 0x0000000055557217 */ /* 0x000fe40007800200 */
[----:B------:R-:W-:Y:S04]  /*1d3f0*/  IADD3 R0, R0, c[0x0][0x32c], RZ ;  /* 0x0000cb0000007a10 */ /* 0x000fe80007ffe0ff */
[----:B------:R-:W-:Y:S02]  /*1d400*/  IMNMX R87, R87, R0, PT ;  /* 0x0000000057577217 */ /* 0x000fe40003800200 */
.L_x_3026:
[----:B------:R-:W-:-:S05]  /*1d410*/  BRA.DIV ~URZ, `(.L_x_3030) ;  /* 0x0000c2d27f007947 */ /* 0x000fca000b800000 */
[----:B------:R2:W3:Y:S02]  /*1d420*/  SHFL.IDX PT, R2, R164, 0x1, 0x1c1f ;  /* 0x003c1f00a4027f89 */ /* 0x0004e400000e0000 */
.L_x_3162:
        /* <DEDUP_REMOVED lines=20> */
.L_x_3033:
[----:B------:R-:W-:Y:S04]  /*1d570*/  MOV R3, c[0x0][0x32c] ;  /* 0x0000cb0000037a02 */ /* 0x000fe80000000f00 */
[----:B------:R-:W-:Y:S11]  /*1d580*/  ISETP.NE.AND P0, PT, R3, 0x1, PT ;  /* 0x000000010300780c */ /* 0x000ff60003f05270 */
[----:B------:R-:W-:Y:S02]  /*1d590*/  @!UPT UIADD3 URZ, URZ, URZ, URZ ;  /* 0x0000003f3f3ff290 */ /* 0x000fe4000fffe03f */
[----:B------:R-:W-:Y:S05]  /*1d5a0*/  @P0 IMAD.HI.U32 R3, R2, c[0x0][0x330], RZ ;  /* 0x0000cc0002030a27 */ /* 0x000fea00078e00ff */
[----:B------:R-:W-:Y:S02]  /*1d5b0*/  @P0 SHF.R.U32.HI R2, RZ, c[0x0][0x334], R3 ;  /* 0x0000cd00ff020a19 */ /* 0x000fe40000011603 */
.L_x_3034:
[----:B------:R-:W-:Y:S05]  /*1d5c0*/  BSYNC B0 ;  /* 0x0000000000007941 */ /* 0x000fea0003800000 */
.L_x_3032:
[----:B------:R-:W3:Y:S02]  /*1d5d0*/  LDL R3, [R1+0x4] ;  /* 0x0000040001037983 */ /* 0x000ee40000100800 */
[----:B---3--:R-:W-:Y:S04]  /*1d5e0*/  IMAD.IADD R3, R84, 0x1, -R3 ;  /* 0x0000000154037824 */ /* 0x008fe800078e0a03 */
[----:B------:R-:W-:Y:S05]  /*1d5f0*/  IMAD R2, R2, c[0x0][0x32c], R3 ;  /* 0x0000cb0002027a24 */ /* 0x000fea00078e0203 */
[----:B------:R-:W-:Y:S02]  /*1d600*/  IMNMX R0, R0, R2, !PT ;  /* 0x0000000200007217 */ /* 0x000fe40007800200 */
[----:B------:R-:W-:Y:S04]  /*1d610*/  IADD3 R2, R2, c[0x0][0x32c], RZ ;  /* 0x0000cb0002027a10 */ /* 0x000fe80007ffe0ff */
[----:B------:R-:W-:Y:S02]  /*1d620*/  IMNMX R86, R86, R2, PT ;  /* 0x0000000256567217 */ /* 0x000fe40003800200 */
.L_x_3031:
[----:B------:R-:W-:-:S05]  /*1d630*/  BRA.DIV ~URZ, `(.L_x_3035) ;  /* 0x0000c1227f007947 */ /* 0x000fca000b800000 */
[----:B------:R3:W4:Y:S02]  /*1d640*/  SHFL.IDX PT, R94, R164, 0x2, 0x1c1f ;  /* 0x005c1f00a45e7f89 */ /* 0x00072400000e0000 */
.L_x_3163:
        /* <DEDUP_REMOVED lines=20> */
.L_x_3038:
[----:B------:R-:W-:Y:S04]  /*1d790*/  MOV R167, c[0x0][0x32c] ;  /* 0x0000cb0000a77a02 */ /* 0x000fe80000000f00 */
[----:B------:R-:W-:Y:S11]  /*1d7a0*/  ISETP.NE.AND P0, PT, R167, 0x1, PT ;  /* 0x00000001a700780c */ /* 0x000ff60003f05270 */
[----:B------:R-:W-:Y:S02]  /*1d7b0*/  @!UPT UIADD3 URZ, URZ, URZ, URZ ;  /* 0x0000003f3f3ff290 */ /* 0x000fe4000fffe03f */
[----:B------:R-:W-:Y:S05]  /*1d7c0*/  @P0 IMAD.HI.U32 R167, R94, c[0x0][0x330], RZ ;  /* 0x0000cc005ea70a27 */ /* 0x000fea00078e00ff */
[----:B------:R-:W-:Y:S02]  /*1d7d0*/  @P0 SHF.R.U32.HI R94, RZ, c[0x0][0x334], R167 ;  /* 0x0000cd00ff5e0a19 */ /* 0x000fe400000116a7 */
.L_x_3039:
[----:B------:R-:W-:Y:S05]  /*1d7e0*/  BSYNC B0 ;  /* 0x0000000000007941 */ /* 0x000fea0003800000 */
.L_x_3037:
[----:B------:R-:W4:Y:S02]  /*1d7f0*/  LDL R167, [R1+0x4] ;  /* 0x0000040001a77983 */ /* 0x000f240000100800 */
[----:B----4-:R-:W-:Y:S04]  /*1d800*/  IMAD.IADD R167, R84, 0x1, -R167 ;  /* 0x0000000154a77824 */ /* 0x010fe800078e0aa7 */
[----:B------:R-:W-:Y:S05]  /*1d810*/  IMAD R94, R94, c[0x0][0x32c], R167 ;  /* 0x0000cb005e5e7a24 */ /* 0x000fea00078e02a7 */
[----:B------:R-:W-:Y:S02]  /*1d820*/  IMNMX R2, R2, R94, !PT ;  /* 0x0000005e02027217 */ /* 0x000fe40007800200 */
[----:B------:R-:W-:Y:S04]  /*1d830*/  IADD3 R94, R94, c[0x0][0x32c], RZ ;  /* 0x0000cb005e5e7a10 */ /* 0x000fe80007ffe0ff */
[----:B------:R-:W-:Y:S02]  /*1d840*/  IMNMX R3, R3, R94, PT ;  /* 0x0000005e03037217 */ /* 0x000fe40003800200 */
.L_x_3036:
        /* <DEDUP_REMOVED lines=332> */
.L_x_3164:
        /* <DEDUP_REMOVED lines=20> */
.L_x_3043:
[----:B------:R-:W-:Y:S04]  /*1ee50*/  MOV R4, c[0x0][0x32c] ;  /* 0x0000cb0000047a02 */ /* 0x000fe80000000f00 */
[----:B------:R-:W-:Y:S11]  /*1ee60*/  ISETP.NE.AND P0, PT, R4, 0x1, PT ;  /* 0x000000010400780c */ /* 0x000ff60003f05270 */
[----:B------:R-:W-:Y:S02]  /*1ee70*/  @!UPT UIADD3 URZ, URZ, URZ, URZ ;  /* 0x0000003f3f3ff290 */ /* 0x000fe4000fffe03f */
[----:B------:R-:W-:Y:S05]  /*1ee80*/  @P0 IMAD.HI.U32 R4, R3, c[0x0][0x330], RZ ;  /* 0x0000cc0003040a27 */ /* 0x000fea00078e00ff */
[----:B------:R-:W-:Y:S02]  /*1ee90*/  @P0 SHF.R.U32.HI R3, RZ, c[0x0][0x334], R4 ;  /* 0x0000cd00ff030a19 */ /* 0x000fe40000011604 */
.L_x_3044:
[----:B------:R-:W-:Y:S05]  /*1eea0*/  BSYNC B0 ;  /* 0x0000000000007941 */ /* 0x000fea0003800000 */
.L_x_3042:
[----:B------:R-:W5:Y:S02]  /*1eeb0*/  LDL R4, [R1+0x4] ;  /* 0x0000040001047983 */ /* 0x000f640000100800 */
[----:B-----5:R-:W-:Y:S04]  /*1eec0*/  IMAD.IADD R4, R84, 0x1, -R4 ;  /* 0x0000000154047824 */ /* 0x020fe800078e0a04 */
[----:B------:R-:W-:Y:S05]  /*1eed0*/  IMAD R3, R3, c[0x0][0x32c], R4 ;  /* 0x0000cb0003037a24 */ /* 0x000fea00078e0204 */
[----:B------:R-:W-:Y:S02]  /*1eee0*/  IMNMX R0, R0, R3, !PT ;  /* 0x0000000300007217 */ /* 0x000fe40007800200 */
[----:B------:R-:W-:Y:S04]  /*1eef0*/  IADD3 R3, R3, c[0x0][0x32c], RZ ;  /* 0x0000cb0003037a10 */ /* 0x000fe80007ffe0ff */
[----:B------:R-:W-:Y:S02]  /*1ef00*/  IMNMX R2, R2, R3, PT ;  /* 0x0000000302027217 */ /* 0x000fe40003800200 */
.L_x_3041:
        /* <DEDUP_REMOVED lines=161> */
.L_x_3165:
        /* <DEDUP_REMOVED lines=15> */
.L_x_3166:
        /* <DEDUP_REMOVED lines=11> */
[--C-:B------:R-:W-:Y:S02]  /*1fac0*/  FFMA.FTZ R222, R65, c[0x0][0x2d0], -R2.reuse ;  /* 0x0000b40041de7a23 */ /* 0x100fe40000010802 */
[----:B------:R-:W-:Y:S01]  /*1fad0*/  MUFU.EX2 R3, R3 ;  /* 0x0000000300037308 */ /* 0x000fe20000000800 */
[--C-:B-1----:R-:W-:Y:S02]  /*1fae0*/  FFMA.FTZ R4, R37, c[0x0][0x2d0], -R2.reuse ;  /* 0x0000b40025047a23 */ /* 0x102fe40000010802 */
        /* <DEDUP_REMOVED lines=16> */
[----:B------:R-:W5:Y:S01]  /*1fbf0*/  MUFU.EX2 R30, R6 ;  /* 0x00000006001e7308 */ /* 0x000f620000000800 */
[--C-:B------:R-:W-:Y:S02]  /*1fc00*/  FFMA.FTZ R225, R168, c[0x0][0x2d0], -R2.reuse ;  /* 0x0000b400a8e17a23 */ /* 0x100fe40000010802 */
[--C-:B------:R-:W-:Y:S02]  /*1fc10*/  FFMA.FTZ R224, R167, c[0x0][0x2d0], -R2.reuse ;  /* 0x0000b400a7e07a23 */ /* 0x100fe40000010802 */
[----:B------:R-:W-:Y:S05]  /*1fc20*/  FFMA.FTZ R223, R94, c[0x0][0x2d0], -R2 ;  /* 0x0000b4005edf7a23 */ /* 0x000fea0000010802 */
[----:B------:R-:W3:Y:S01]  /*1fc30*/  MUFU.EX2 R2, R4 ;  /* 0x0000000400027308 */ /* 0x000ee20000000800 */
[C---:B-1----:R-:W-:Y:S02]  /*1fc40*/  FFMA.FTZ R0, R65.reuse, R229, R3 ;  /* 0x000000e541007223 */ /* 0x042fe40000010003 */
[----:B------:R-:W-:Y:S01]  /*1fc50*/  FMUL.FTZ R48, R65, R152 ;  /* 0x0000009841307220 */ /* 0x000fe20000410000 */
[----:B-----5:R-:W-:Y:S02]  /*1fc60*/  F2FP.PACK_AB R74, R30, R31 ;  /* 0x0000001f1e4a723e */ /* 0x020fe400000000ff */
[C---:B---3--:R-:W-:Y:S01]  /*1fc70*/  F2FP.PACK_AB R72, R2.reuse, R3 ;  /* 0x000000030248723e */ /* 0x048fe200000000ff */
        /* <DEDUP_REMOVED lines=29> */
[----:B------:R-:W3:Y:S01]  /*1fe50*/  MUFU.EX2 R2, R4 ;  /* 0x0000000400027308 */ /* 0x000ee20000000800 */
[C---:B-1----:R-:W-:Y:S02]  /*1fe60*/  FFMA.FTZ R0, R3.reuse, R227, R5 ;  /* 0x000000e303007223 */ /* 0x042fe40000010005 */
[C---:B------:R-:W-:Y:S02]  /*1fe70*/  FMUL.FTZ R50, R3.reuse, R154 ;  /* 0x0000009a03327220 */ /* 0x040fe40000410000 */
[----:B------:R-:W-:Y:S02]  /*1fe80*/  FMUL.FTZ R51, R3, R155 ;  /* 0x0000009b03337220 */ /* 0x000fe40000410000 */
[C---:B---3--:R-:W-:Y:S01]  /*1fe90*/  FADD.FTZ R34, R2.reuse, R0 ;  /* 0x0000000002227221 */ /* 0x048fe20000010000 */
        /* <DEDUP_REMOVED lines=25> */
[--C-:B----4-:R-:W-:Y:S02]  /*20030*/  FFMA.FTZ R164, R70, c[0x0][0x2d0], -R2.reuse ;  /* 0x0000b40046a47a23 */ /* 0x110fe40000010802 */
        /* <DEDUP_REMOVED lines=9> */
[----:B-1----:R-:W-:Y:S02]  /*200d0*/  FMUL.FTZ R4, R68, c[0x0][0x2d0] ;  /* 0x0000b40044047a20 */ /* 0x002fe40000410000 */
[----:B------:R-:W-:Y:S01]  /*200e0*/  FADD.FTZ R2, -R2, R93 ;  /* 0x0000005d02027221 */ /* 0x000fe20000010100 */
[----:B------:R-:W1:Y:S02]  /*200f0*/  MUFU.EX2 R35, R5 ;  /* 0x0000000500237308 */ /* 0x000e640000000800 */
[----:B------:R-:W-:Y:S01]  /*20100*/  FSEL R4, R4, RZ, P0 ;  /* 0x000000ff04047208 */ /* 0x000fe20000000000 */
[----:B------:R-:W-:Y:S04]  /*20110*/  FMUL.FTZ R2, R2, c[0x0][0x2d0] ;  /* 0x0000b40002027a20 */ /* 0x000fe80000410000 */
        /* <DEDUP_REMOVED lines=11> */
[----:B-1----:R-:W-:Y:S01]  /*201d0*/  F2FP.PACK_AB R76, R35, R37 ;  /* 0x00000025234c723e */ /* 0x002fe200000000ff */
        /* <DEDUP_REMOVED lines=34> */
[----:B------:R-:W-:Y:S01]  /*20400*/  FMUL.FTZ R29, R0, R113 ;  /* 0x00000071001d7220 */ /* 0x000fe20000410000 */
[----:B--2---:R-:W-:Y:S01]  /*20410*/  ISETP.GT.AND P0, PT, R214, R250, PT ;  /* 0x000000fad600720c */ /* 0x004fe20003f04270 */
[----:B------:R-:W-:Y:S02]  /*20420*/  FADD.FTZ R5, R31, R8 ;  /* 0x000000081f057221 */ /* 0x000fe40000010000 */
[----:B------:R-:W-:Y:S02]  /*20430*/  FMUL.FTZ R8, R0, R124 ;  /* 0x0000007c00087220 */ /* 0x000fe40000410000 */
[----:B------:R-:W-:Y:S02]  /*20440*/  FMUL.FTZ R19, R3, R139 ;  /* 0x0000008b03137220 */ /* 0x000fe40000410000 */
[C---:B------:R-:W-:Y:S01]  /*20450*/  FMUL.FTZ R46, R2.reuse, R106 ;  /* 0x0000006a022e7220 */ /* 0x040fe20000410000 */
[----:B------:R-:W2:Y:S01]  /*20460*/  MUFU.EX2 R0, R10 ;  /* 0x0000000a00007308 */ /* 0x000ea20000000800 */
        /* <DEDUP_REMOVED lines=13> */
[C---:B-1----:R-:W-:Y:S02]  /*20540*/  FFMA.FTZ R84, R2.reuse, R247, R18 ;  /* 0x000000f702547223 */ /* 0x042fe40000010012 */
[----:B------:R-:W-:Y:S01]  /*20550*/  FMUL.FTZ R35, R3, R147 ;  /* 0x0000009303237220 */ /* 0x000fe20000410000 */
[----:B--2---:R-:W-:Y:S01]  /*20560*/  F2FP.PACK_AB R75, R103, R0 ;  /* 0x00000000674b723e */ /* 0x004fe200000000ff */
        /* <DEDUP_REMOVED lines=283> */
[----:B------:R-:W-:Y:S01]  /*21720*/  FADD.FTZ R2, R80, R0 ;  /* 0x0000000050027221 */ /* 0x000fe20000010000 */
[----:B------:R-:W-:Y:S01]  /*21730*/  IADD3 R0, R214, -0x1, RZ ;  /* 0xffffffffd6007810 */ /* 0x000fe20007ffe0ff */
        /* <DEDUP_REMOVED lines=17> */
.L_x_3019:
[----:B------:R-:W-:Y:S05]  /*21850*/  BRA.DIV ~URZ, `(.L_x_3048) ;  /* 0x000082227f007947 */ /* 0x000fea000b800000 */
[----:B------:R2:W3:Y:S02]  /*21860*/  SHFL.BFLY PT, R0, R229, 0x2, 0x1f ;  /* 0x0c401f00e5007f89 */ /* 0x0004e400000e0000 */
.L_x_3167:
        /* <DEDUP_REMOVED lines=15> */
.L_x_3168:
        /* <DEDUP_REMOVED lines=8> */
[----:B------:R-:W3:Y:S01]  /*219e0*/  @P3 MUFU.RCP R0, R4 ;  /* 0x0000000400003308 */ /* 0x000ee20000001000 */
[----:B------:R-:W-:-:S05]  /*219f0*/  MOV R22, 0xff800000 ;  /* 0xff80000000167802 */ /* 0x000fca0000000f00 */
[----:B------:R-:W-:Y:S02]  /*21a00*/  @P1 MOV R10, 0x3f317218 ;  /* 0x3f317218000a1802 */ /* 0x000fe40000000f00 */
[----:B------:R4:W-:Y:S01]  /*21a10*/  @P3 MUFU.LG2 R9, R4 ;  /* 0x0000000400093308 */ /* 0x0009e20000000c00 */
[----:B---3--:R-:W-:-:S07]  /*21a20*/  FMUL.FTZ R64, R0, R132 ;  /* 0x0000008400407220 */ /* 0x008fce0000410000 */
        /* <DEDUP_REMOVED lines=11> */
[----:B-1----:R-:W1:Y:S01]  /*21ae0*/  @P2 MUFU.LG2 R7, R6 ;  /* 0x0000000600072308 */ /* 0x002e620000000c00 */
        /* <DEDUP_REMOVED lines=77> */
.L_x_2878:
        /* <DEDUP_REMOVED lines=19> */
.L_x_3051:
[----:B---3--:R-:W-:Y:S05]  /*220f0*/  BSYNC B0 ;  /* 0x0000000000007941 */ /* 0x008fea0003800000 */
.L_x_3050:
        /* <DEDUP_REMOVED lines=101> */
.L_x_3054:
        /* <DEDUP_REMOVED lines=137> */
.L_x_3169:
[----:B------:R-:W-:Y:S05]  /*22fe0*/  BRA.DIV ~URZ, `(.L_x_3057) ;  /* 0x00006d927f007947 */ /* 0x000fea000b800000 */
[----:B------:R3:W4:Y:S02]  /*22ff0*/  SHFL.IDX PT, R2, R6, RZ, 0x181f ;  /* 0x00181fff06027589 */ /* 0x00072400000e0000 */
.L_x_3170:
[----:B------:R-:W-:-:S13]  /*23000*/  ISETP.GE.OR P0, PT, R4, R0, P2 ;  /* 0x000000000400720c */ /* 0x000fda0001706670 */
[----:B----4-:R-:W-:-:S04]  /*23010*/  @!P0 LEA R2, P1, R248, R2, 0x1 ;  /* 0x00000002f8028211 */ /* 0x010fc800078208ff */
[----:B--2---:R-:W-:-:S05]  /*23020*/  @!P0 LEA.HI.X R3, R248, R7, R249, 0x1, P1 ;  /* 0x00000007f8038211 */ /* 0x004fca00008f0cf9 */
[----:B------:R2:W-:Y:S01]  /*23030*/  @!P0 ST.E.128 [R2.64], R12 ;  /* 0x0000000c02008985 */ /* 0x0005e2000c101d08 */
[----:B------:R-:W-:Y:S05]  /*23040*/  BRA.DIV ~URZ, `(.L_x_3058) ;  /* 0x00006da27f007947 */ /* 0x000fea000b800000 */
[----:B------:R4:W1:Y:S04]  /*23050*/  SHFL.IDX PT, R7, R5, 0x1, 0x181f ;  /* 0x00381f0005077f89 */ /* 0x00086800000e0000 */
[----:B--2---:R4:W2:Y:S02]  /*23060*/  SHFL.IDX PT, R2, R6, 0x1, 0x181f ;  /* 0x00381f0006027f89 */ /* 0x0048a400000e0000 */
.L_x_3171:
[----:B------:R-:W-:-:S04]  /*23070*/  IADD3 R3, R4, 0x10, RZ ;  /* 0x0000001004037810 */ /* 0x000fc80007ffe0ff */
[----:B------:R-:W-:-:S13]  /*23080*/  ISETP.GE.OR P0, PT, R3, R0, P2 ;  /* 0x000000000300720c */ /* 0x000fda0001706670 */
[----:B--2---:R-:W-:-:S04]  /*23090*/  @!P0 LEA R2, P1, R248, R2, 0x1 ;  /* 0x00000002f8028211 */ /* 0x004fc800078208ff */
[----:B-1----:R-:W-:-:S05]  /*230a0*/  @!P0 LEA.HI.X R3, R248, R7, R249, 0x1, P1 ;  /* 0x00000007f8038211 */ /* 0x002fca00008f0cf9 */
[----:B------:R1:W-:Y:S01]  /*230b0*/  @!P0 ST.E.128 [R2.64], R16 ;  /* 0x0000001002008985 */ /* 0x0003e2000c101d08 */
[----:B------:R-:W-:Y:S05]  /*230c0*/  BRA.DIV ~URZ, `(.L_x_3059) ;  /* 0x00006df27f007947 */ /* 0x000fea000b800000 */
[----:B------:R2:W1:Y:S02]  /*230d0*/  SHFL.IDX PT, R7, R5, 0x2, 0x181f ;  /* 0x00581f0005077f89 */ /* 0x00046400000e0000 */
.L_x_3172:
[----:B------:R-:W-:Y:S05]  /*230e0*/  BRA.DIV ~URZ, `(.L_x_3060) ;  /* 0x00006e427f007947 */ /* 0x000fea000b800000 */
[----:B-1----:R1:W2:Y:S02]  /*230f0*/  SHFL.IDX PT, R2, R6, 0x2, 0x181f ;  /* 0x00581f0006027f89 */ /* 0x0022a400000e0000 */
.L_x_3173:
        /* <DEDUP_REMOVED lines=8> */
.L_x_3174:
[----:B------:R-:W-:-:S04]  /*23180*/  IADD3 R3, R4, 0x30, RZ ;  /* 0x0000003004037810 */ /* 0x000fc80007ffe0ff */
[----:B------:R-:W-:-:S13]  /*23190*/  ISETP.GE.OR P0, PT, R3, R0, P2 ;  /* 0x000000000300720c */ /* 0x000fda0001706670 */
[----:B--2---:R-:W-:-:S04]  /*231a0*/  @!P0 LEA R2, P1, R248, R2, 0x1 ;  /* 0x00000002f8028211 */ /* 0x004fc800078208ff */
[----:B------:R-:W-:-:S05]  /*231b0*/  @!P0 LEA.HI.X R3, R248, R7, R249, 0x1, P1 ;  /* 0x00000007f8038211 */ /* 0x000fca00008f0cf9 */
[----:B------:R2:W-:Y:S01]  /*231c0*/  @!P0 ST.E.128 [R2.64], R24 ;  /* 0x0000001802008985 */ /* 0x0005e2000c101d08 */
[----:B------:R-:W-:Y:S05]  /*231d0*/  BRA.DIV ~URZ, `(.L_x_3062) ;  /* 0x00006e927f007947 */ /* 0x000fea000b800000 */
[----:B------:R1:W2:Y:S02]  /*231e0*/  SHFL.IDX PT, R7, R5, 0x4, 0x181f ;  /* 0x00981f0005077f89 */ /* 0x0002a400000e0000 */
.L_x_3175:
[----:B------:R-:W-:Y:S05]  /*231f0*/  BRA.DIV ~URZ, `(.L_x_3063) ;  /* 0x00006ee27f007947 */ /* 0x000fea000b800000 */
[----:B--2---:R2:W1:Y:S02]  /*23200*/  SHFL.IDX PT, R2, R6, 0x4, 0x181f ;  /* 0x00981f0006027f89 */ /* 0x00446400000e0000 */
.L_x_3176:
        /* <DEDUP_REMOVED lines=8> */
.L_x_3177:
[----:B------:R-:W-:-:S04]  /*23290*/  IADD3 R3, R4, 0x50, RZ ;  /* 0x0000005004037810 */ /* 0x000fc80007ffe0ff */
[----:B------:R-:W-:-:S13]  /*232a0*/  ISETP.GE.OR P0, PT, R3, R0, P2 ;  /* 0x000000000300720c */ /* 0x000fda0001706670 */
[----:B---3--:R-:W-:-:S04]  /*232b0*/  @!P0 LEA R2, P1, R248, R2, 0x1 ;  /* 0x00000002f8028211 */ /* 0x008fc800078208ff */
[----:B--2---:R-:W-:-:S05]  /*232c0*/  @!P0 LEA.HI.X R3, R248, R7, R249, 0x1, P1 ;  /* 0x00000007f8038211 */ /* 0x004fca00008f0cf9 */
[----:B------:R2:W-:Y:S01]  /*232d0*/  @!P0 ST.E.128 [R2.64], R32 ;  /* 0x0000002002008985 */ /* 0x0005e2000c101d08 */
[----:B------:R-:W-:Y:S05]  /*232e0*/  BRA.DIV ~URZ, `(.L_x_3065) ;  /* 0x00006f327f007947 */ /* 0x000fea000b800000 */
[----:B------:R3:W1:Y:S02]  /*232f0*/  SHFL.IDX PT, R7, R5, 0x6, 0x181f ;  /* 0x00d81f0005077f89 */ /* 0x00066400000e0000 */
.L_x_3178:
[----:B------:R-:W-:Y:S05]  /*23300*/  BRA.DIV ~URZ, `(.L_x_3066) ;  /* 0x00006f827f007947 */ /* 0x000fea000b800000 */
[----:B--2---:R2:W3:Y:S02]  /*23310*/  SHFL.IDX PT, R2, R6, 0x6, 0x181f ;  /* 0x00d81f0006027f89 */ /* 0x0044e400000e0000 */
.L_x_3179:
        /* <DEDUP_REMOVED lines=8> */
.L_x_3180:
[----:B------:R-:W-:-:S04]  /*233a0*/  IADD3 R2, R4, 0x70, RZ ;  /* 0x0000007004027810 */ /* 0x000fc80007ffe0ff */
[----:B------:R-:W-:-:S13]  /*233b0*/  ISETP.GE.OR P0, PT, R2, R0, P2 ;  /* 0x000000000200720c */ /* 0x000fda0001706670 */
[----:B------:R-:W-:Y:S05]  /*233c0*/  @P0 BRA `(.L_x_3068) ;  /* 0x00001be000000947 */ /* 0x000fea0003800000 */
[----:B----4-:R-:W-:-:S04]  /*233d0*/  LEA R2, P0, R248, R3, 0x1 ;  /* 0x00000003f8027211 */ /* 0x010fc800078008ff */
[----:B---3--:R-:W-:-:S05]  /*233e0*/  LEA.HI.X R3, R248, R5, R249, 0x1, P0 ;  /* 0x00000005f8037211 */ /* 0x008fca00000f0cf9 */
[----:B------:R3:W-:Y:S01]  /*233f0*/  ST.E.128 [R2.64], R40 ;  /* 0x0000002802007985 */ /* 0x0007e2000c101d08 */
[----:B------:R-:W-:Y:S05]  /*23400*/  BRA `(.L_x_3068) ;  /* 0x00001ba000007947 */ /* 0x000fea0003800000 */
.L_x_3055:
        /* <DEDUP_REMOVED lines=33> */
.L_x_3181:
[----:B------:R-:W-:Y:S05]  /*23620*/  BRA.DIV ~URZ, `(.L_x_3070) ;  /* 0x00006e127f007947 */ /* 0x000fea000b800000 */
[----:B------:R3:W4:Y:S02]  /*23630*/  SHFL.IDX PT, R0, R12, RZ, 0x1c1f ;  /* 0x001c1fff0c007589 */ /* 0x00072400000e0000 */
.L_x_3182:
        /* <DEDUP_REMOVED lines=50> */
.L_x_3072:
[----:B------:R-:W-:Y:S05]  /*23960*/  BSYNC B0 ;  /* 0x0000000000007941 */ /* 0x000fea0003800000 */
.L_x_3071:
[----:B------:R-:W-:Y:S05]  /*23970*/  BRA.DIV ~URZ, `(.L_x_3073) ;  /* 0x00006b327f007947 */ /* 0x000fea000b800000 */
[----:B--2---:R2:W1:Y:S04]  /*23980*/  SHFL.IDX PT, R4, R5, 0x1, 0x1c1f ;  /* 0x003c1f0005047f89 */ /* 0x00446800000e0000 */
[----:B----4-:R2:W4:Y:S02]  /*23990*/  SHFL.IDX PT, R0, R12, 0x1, 0x1c1f ;  /* 0x003c1f000c007f89 */ /* 0x01052400000e0000 */
.L_x_3183:
        /* <DEDUP_REMOVED lines=50> */
.L_x_3075:
[----:B------:R-:W-:Y:S05]  /*23cc0*/  BSYNC B0 ;  /* 0x0000000000007941 */ /* 0x000fea0003800000 */
.L_x_3074:
[----:B------:R-:W-:Y:S05]  /*23cd0*/  BRA.DIV ~URZ, `(.L_x_3076) ;  /* 0x000068a27f007947 */ /* 0x000fea000b800000 */
[----:B-1----:R1:W2:Y:S02]  /*23ce0*/  SHFL.IDX PT, R4, R5, 0x2, 0x1c1f ;  /* 0x005c1f0005047f89 */ /* 0x0022a400000e0000 */
.L_x_3184:
[----:B------:R-:W-:Y:S05]  /*23cf0*/  BRA.DIV ~URZ, `(.L_x_3077) ;  /* 0x000068f27f007947 */ /* 0x000fea000b800000 */
[----:B----4-:R4:W1:Y:S02]  /*23d00*/  SHFL.IDX PT, R0, R12, 0x2, 0x1c1f ;  /* 0x005c1f000c007f89 */ /* 0x01086400000e0000 */
.L_x_3185:
[----:B------:R-:W-:Y:S01]  /*23d10*/  LOP3.LUT P0, RZ, R208, 0x1, RZ, 0xc0, !PT ;  /* 0x00000001d0ff7812 */ /* 0x000fe2000780c0ff */
[----:B------:R-:W-:-:S12]  /*23d20*/  BSSY B0, `(.L_x_3078) ;  /* 0x0000032000007945 */ /* 0x000fd80003800000 */
        /* <DEDUP_REMOVED lines=49> */
.L_x_3079:
[----:B------:R-:W-:Y:S05]  /*24040*/  BSYNC B0 ;  /* 0x0000000000007941 */ /* 0x000fea0003800000 */
.L_x_3078:
[----:B------:R-:W-:Y:S05]  /*24050*/  BRA.DIV ~URZ, `(.L_x_3080) ;  /* 0x000066027f007947 */ /* 0x000fea000b800000 */
[----:B--2---:R2:W3:Y:S04]  /*24060*/  SHFL.IDX PT, R4, R5, 0x3, 0x1c1f ;  /* 0x007c1f0005047f89 */ /* 0x0044e800000e0000 */
[----:B-1----:R2:W1:Y:S02]  /*24070*/  SHFL.IDX PT, R0, R12, 0x3, 0x1c1f ;  /* 0x007c1f000c007f89 */ /* 0x00246400000e0000 */
.L_x_3186:
[----:B------:R-:W-:-:S13]  /*24080*/  LOP3.LUT P0, RZ, R208, 0x2, RZ, 0xc0, !PT ;  /* 0x00000002d0ff7812 */ /* 0x000fda000780c0ff */
[----:B------:R-:W-:Y:S05]  /*24090*/  @P0 BRA `(.L_x_3068) ;  /* 0x00000f1000000947 */ /* 0x000fea0003800000 */
[----:B---3--:R-:W3:Y:S04]  /*240a0*/  LDL R6, [R1+0x4] ;  /* 0x0000040001067983 */ /* 0x008ee80000100800 */
        /* <DEDUP_REMOVED lines=51> */
.L_x_3053:
[----:B------:R-:W3:Y:S04]  /*243e0*/  LDL.LU R7, [R1+0x54] ;  /* 0x0000540001077983 */ /* 0x000ee80000300800 */
[----:B-1----:R-:W4:Y:S01]  /*243f0*/  LDL R6, [R1+0x5c] ;  /* 0x00005c0001067983 */ /* 0x002f220000100800 */
[----:B------:R-:W-:Y:S01]  /*24400*/  ISETP.NE.U32.AND P0, PT, RZ, c[0x0][0x508], PT ;  /* 0x00014200ff007a0c */ /* 0x000fe20003f05070 */
[----:B------:R-:W-:Y:S01]  /*24410*/  IMAD.MOV.U32 R4, RZ, RZ, 0x4 ;  /* 0x00000004ff047424 */ /* 0x000fe200078e00ff */
[----:B------:R-:W-:Y:S01]  /*24420*/  ISETP.NE.U32.AND P2, PT, RZ, c[0x0][0x500], PT ;  /* 0x00014000ff007a0c */ /* 0x000fe20003f45070 */
[----:B------:R-:W-:Y:S01]  /*24430*/  IMAD.MOV.U32 R15, RZ, RZ, c[0x0][0x388] ;  /* 0x0000e200ff0f7624 */ /* 0x000fe200078e00ff */
        /* <DEDUP_REMOVED lines=11> */
[----:B-1----:R1:W3:Y:S04]  /*244f0*/  LDG.E R4, [R2.64] ;  /* 0x0000000802047981 */ /* 0x0022e8000c1e1900 */
[----:B-1----:R-:W3:Y:S02]  /*24500*/  LDG.E R2, [R2.64+0x4] ;  /* 0x0000040802027981 */ /* 0x002ee4000c1e1900 */
[----:B---3-5:R-:W-:Y:S02]  /*24510*/  IADD3 R15, -R4, R2, RZ ;  /* 0x00000002040f7210 */ /* 0x028fe40007ffe1ff */
.L_x_3081:
[----:B-1----:R-:W3:Y:S01]  /*24520*/  LDL.LU R3, [R1+0x58] ;  /* 0x0000580001037983 */ /* 0x002ee20000300800 */
[----:B------:R-:W-:Y:S01]  /*24530*/  SHF.R.S32.HI R2, RZ, 0x1f, R6 ;  /* 0x0000001fff027819 */ /* 0x000fe20000011406 */
[----:B------:R-:W-:Y:S01]  /*24540*/  BSSY B0, `(.L_x_3082) ;  /* 0x0000039000007945 */ /* 0x000fe20003800000 */
[----:B--2--5:R-:W-:Y:S01]  /*24550*/  SHF.R.S32.HI R18, RZ, 0x1f, R0 ;  /* 0x0000001fff127819 */ /* 0x024fe20000011400 */
[----:B------:R-:W1:Y:S01]  /*24560*/  S2R R4, SR_TID.X ;  /* 0x0000000000047919 */ /* 0x000e620000002100 */
[----:B------:R-:W-:-:S02]  /*24570*/  SEL R9, R6, RZ, !P2 ;  /* 0x000000ff06097207 */ /* 0x000fc40005000000 */
[----:B------:R-:W-:Y:S02]  /*24580*/  SEL R21, R2, RZ, !P2 ;  /* 0x000000ff02157207 */ /* 0x000fe40005000000 */
[----:B-1----:R-:W-:Y:S02]  /*24590*/  ISETP.GT.AND P0, PT, R4, 0x7f, PT ;  /* 0x0000007f0400780c */ /* 0x002fe40003f04270 */
[----:B---3--:R-:W-:-:S11]  /*245a0*/  LOP3.LUT R8, R3, 0xffff, RZ, 0xc0, !PT ;  /* 0x0000ffff03087812 */ /* 0x008fd600078ec0ff */
        /* <DEDUP_REMOVED lines=50> */
.L_x_3083:
[----:B------:R-:W-:Y:S05]  /*248d0*/  BSYNC B0 ;  /* 0x0000000000007941 */ /* 0x000fea0003800000 */
.L_x_3082:
        /* <DEDUP_REMOVED lines=43> */
.L_x_3187:
[----:B------:R-:W-:Y:S05]  /*24b90*/  BRA.DIV ~URZ, `(.L_x_3085) ;  /* 0x00005c027f007947 */ /* 0x000fea000b800000 */
[----:B------:R3:W4:Y:S02]  /*24ba0*/  SHFL.IDX PT, R2, R6, RZ, 0x181f ;  /* 0x00181fff06027589 */ /* 0x00072400000e0000 */
.L_x_3188:
        /* <DEDUP_REMOVED lines=8> */
.L_x_3189:
[----:B------:R-:W-:-:S04]  /*24c30*/  IADD3 R3, R0, 0x10, RZ ;  /* 0x0000001000037810 */ /* 0x000fc80007ffe0ff */
[----:B------:R-:W-:-:S13]  /*24c40*/  ISETP.GE.OR P0, PT, R3, R4, P2 ;  /* 0x000000040300720c */ /* 0x000fda0001706670 */
[----:B--2---:R-:W-:-:S04]  /*24c50*/  @!P0 LEA R2, P1, R248, R2, 0x1 ;  /* 0x00000002f8028211 */ /* 0x004fc800078208ff */
[----:B-1----:R-:W-:-:S05]  /*24c60*/  @!P0 LEA.HI.X R3, R248, R7, R249, 0x1, P1 ;  /* 0x00000007f8038211 */ /* 0x002fca00008f0cf9 */
[----:B------:R1:W-:Y:S01]  /*24c70*/  @!P0 ST.E.128 [R2.64], RZ ;  /* 0x000000ff02008985 */ /* 0x0003e2000c101d08 */
[----:B------:R-:W-:Y:S05]  /*24c80*/  BRA.DIV ~URZ, `(.L_x_3087) ;  /* 0x00005c527f007947 */ /* 0x000fea000b800000 */
[----:B------:R2:W1:Y:S02]  /*24c90*/  SHFL.IDX PT, R7, R5, 0x2, 0x181f ;  /* 0x00581f0005077f89 */ /* 0x00046400000e0000 */
.L_x_3190:
[----:B------:R-:W-:Y:S05]  /*24ca0*/  BRA.DIV ~URZ, `(.L_x_3088) ;  /* 0x00005ca27f007947 */ /* 0x000fea000b800000 */
[----:B-1----:R1:W2:Y:S02]  /*24cb0*/  SHFL.IDX PT, R2, R6, 0x2, 0x181f ;  /* 0x00581f0006027f89 */ /* 0x0022a400000e0000 */
.L_x_3191:
        /* <DEDUP_REMOVED lines=8> */
.L_x_3192:
[----:B------:R-:W-:-:S04]  /*24d40*/  IADD3 R3, R0, 0x30, RZ ;  /* 0x0000003000037810 */ /* 0x000fc80007ffe0ff */
[----:B------:R-:W-:-:S13]  /*24d50*/  ISETP.GE.OR P0, PT, R3, R4, P2 ;  /* 0x000000040300720c */ /* 0x000fda0001706670 */
[----:B--2---:R-:W-:-:S04]  /*24d60*/  @!P0 LEA R2, P1, R248, R2, 0x1 ;  /* 0x00000002f8028211 */ /* 0x004fc800078208ff */
[----:B------:R-:W-:-:S05]  /*24d70*/  @!P0 LEA.HI.X R3, R248, R7, R249, 0x1, P1 ;  /* 0x00000007f8038211 */ /* 0x000fca00008f0cf9 */
[----:B------:R2:W-:Y:S01]  /*24d80*/  @!P0 ST.E.128 [R2.64], RZ ;  /* 0x000000ff02008985 */ /* 0x0005e2000c101d08 */
[----:B------:R-:W-:Y:S05]  /*24d90*/  BRA.DIV ~URZ, `(.L_x_3090) ;  /* 0x00005cf27f007947 */ /* 0x000fea000b800000 */
[----:B------:R1:W2:Y:S02]  /*24da0*/  SHFL.IDX PT, R7, R5, 0x4, 0x181f ;  /* 0x00981f0005077f89 */ /* 0x0002a400000e0000 */
.L_x_3193:
[----:B------:R-:W-:Y:S05]  /*24db0*/  BRA.DIV ~URZ, `(.L_x_3091) ;  /* 0x00005d427f007947 */ /* 0x000fea000b800000 */
[----:B--2---:R2:W1:Y:S02]  /*24dc0*/  SHFL.IDX PT, R2, R6, 0x4, 0x181f ;  /* 0x00981f0006027f89 */ /* 0x00446400000e0000 */
.L_x_3194:
        /* <DEDUP_REMOVED lines=8> */
.L_x_3195:
[----:B------:R-:W-:-:S04]  /*24e50*/  IADD3 R3, R0, 0x50, RZ ;  /* 0x0000005000037810 */ /* 0x000fc80007ffe0ff */
[----:B------:R-:W-:-:S13]  /*24e60*/  ISETP.GE.OR P0, PT, R3, R4, P2 ;  /* 0x000000040300720c */ /* 0x000fda0001706670 */
[----:B---3--:R-:W-:-:S04]  /*24e70*/  @!P0 LEA R2, P1, R248, R2, 0x1 ;  /* 0x00000002f8028211 */ /* 0x008fc800078208ff */
[----:B--2---:R-:W-:-:S05]  /*24e80*/  @!P0 LEA.HI.X R3, R248, R7, R249, 0x1, P1 ;  /* 0x00000007f8038211 */ /* 0x004fca00008f0cf9 */
[----:B------:R2:W-:Y:S01]  /*24e90*/  @!P0 ST.E.128 [R2.64], RZ ;  /* 0x000000ff02008985 */ /* 0x0005e2000c101d08 */
[----:B------:R-:W-:Y:S05]  /*24ea0*/  BRA.DIV ~URZ, `(.L_x_3093) ;  /* 0x00005d927f007947 */ /* 0x000fea000b800000 */
[----:B------:R3:W1:Y:S02]  /*24eb0*/  SHFL.IDX PT, R7, R5, 0x6, 0x181f ;  /* 0x00d81f0005077f89 */ /* 0x00066400000e0000 */
.L_x_3196:
[----:B------:R-:W-:Y:S05]  /*24ec0*/  BRA.DIV ~URZ, `(.L_x_3094) ;  /* 0x00005de27f007947 */ /* 0x000fea000b800000 */
[----:B--2---:R2:W3:Y:S02]  /*24ed0*/  SHFL.IDX PT, R2, R6, 0x6, 0x181f ;  /* 0x00d81f0006027f89 */ /* 0x0044e400000e0000 */
.L_x_3197:
        /* <DEDUP_REMOVED lines=8> */
.L_x_3198:
[----:B------:R-:W-:-:S04]  /*24f60*/  IADD3 R0, R0, 0x70, RZ ;  /* 0x0000007000007810 */ /* 0x000fc80007ffe0ff */
[----:B------:R-:W-:-:S13]  /*24f70*/  ISETP.GE.OR P0, PT, R0, R4, P2 ;  /* 0x000000040000720c */ /* 0x000fda0001706670 */
[----:B----4-:R-:W-:-:S04]  /*24f80*/  @!P0 LEA R2, P1, R248, R2, 0x1 ;  /* 0x00000002f8028211 */ /* 0x010fc800078208ff */
[----:B---3--:R-:W-:-:S05]  /*24f90*/  @!P0 LEA.HI.X R3, R248, R5, R249, 0x1, P1 ;  /* 0x00000005f8038211 */ /* 0x008fca00008f0cf9 */
[----:B------:R3:W-:Y:S04]  /*24fa0*/  @!P0 ST.E.128 [R2.64], RZ ;  /* 0x000000ff02008985 */ /* 0x0007e8000c101d08 */
.L_x_3068:
[----:B------:R-:W-:Y:S05]  /*24fb0*/  BSYNC B1 ;  /* 0x0000000000017941 */ /* 0x000fea0003800000 */
.L_x_3052:
        /* <DEDUP_REMOVED lines=15> */
.L_x_3199:
[----:B------:R-:W-:Y:S05]  /*250b0*/  BRA.DIV ~URZ, `(.L_x_3098) ;  /* 0x00005da27f007947 */ /* 0x000fea000b800000 */
[----:B------:R3:W4:Y:S02]  /*250c0*/  SHFL.IDX PT, R8, R68, 0x1, 0x1f ;  /* 0x00201f0044087f89 */ /* 0x00072400000e0000 */
.L_x_3200:
        /* <DEDUP_REMOVED lines=19> */
.L_x_3201:
        /* <DEDUP_REMOVED lines=16> */
.L_x_3202:
[----:B---3--:R-:W-:Y:S01]  /*25300*/  IMAD R0, R0, c[0x0][0x538], RZ ;  /* 0x00014e0000007a24 */ /* 0x008fe200078e02ff */
[----:B------:R-:W-:Y:S04]  /*25310*/  BSSY B1, `(.L_x_3101) ;  /* 0x00000ce000017945 */ /* 0x000fe80003800000 */
[----:B----4-:R-:W-:-:S04]  /*25320*/  IADD3 R8, R0, R8, RZ ;  /* 0x0000000800087210 */ /* 0x010fc80007ffe0ff */
[----:B--2---:R-:W-:-:S13]  /*25330*/  ISETP.GT.AND P0, PT, R8, R9, PT ;  /* 0x000000090800720c */ /* 0x004fda0003f04270 */
[----:B------:R-:W-:Y:S05]  /*25340*/  @P0 BRA `(.L_x_3102) ;  /* 0x0000025000000947 */ /* 0x000fea0003800000 */
.L_x_3106:
        /* <DEDUP_REMOVED lines=17> */
.L_x_3203:
        /* <DEDUP_REMOVED lines=16> */
.L_x_3204:
[----:B--2---:R-:W-:-:S05]  /*25560*/  IMAD R0, R0, c[0x0][0x538], RZ ;  /* 0x00014e0000007a24 */ /* 0x004fca00078e02ff */
[----:B------:R-:W-:-:S04]  /*25570*/  IADD3 R8, R0, R8, RZ ;  /* 0x0000000800087210 */ /* 0x000fc80007ffe0ff */
[----:B------:R-:W-:-:S13]  /*25580*/  ISETP.GT.AND P0, PT, R8, R9, PT ;  /* 0x000000090800720c */ /* 0x000fda0003f04270 */
[----:B-1----:R-:W-:Y:S05]  /*25590*/  @!P0 BRA `(.L_x_3106) ;  /* 0xfffffdb000008947 */ /* 0x002fea000383ffff */
.L_x_3102:
[----:B------:R-:W-:-:S05]  /*255a0*/  IADD3 R8, -R0, R8, RZ ;  /* 0x0000000800087210 */ /* 0x000fca0007ffe1ff */
[----:B------:R-:W-:-:S05]  /*255b0*/  IMAD R0, R4, c[0x0][0x538], R8 ;  /* 0x00014e0004007a24 */ /* 0x000fca00078e0208 */
[----:B------:R-:W-:Y:S01]  /*255c0*/  ISETP.GT.AND P0, PT, R0, R9, PT ;  /* 0x000000090000720c */ /* 0x000fe20003f04270 */
[----:B------:R-:W-:-:S12]  /*255d0*/  BRA.DIV ~URZ, `(.L_x_3107) ;  /* 0x00005ce27f007947 */ /* 0x000fd8000b800000 */
[----:B------:R-:W-:-:S03]  /*255e0*/  VOTE.ANY R5, PT, !P0 ;  /* 0x0000000000057806 */ /* 0x000fc600040e0100 */
.L_x_3205:
[----:B------:R-:W2:Y:S01]  /*255f0*/  LDL.LU R2, [R1+0x5c] ;  /* 0x00005c0001027983 */ /* 0x000ea20000300800 */
[----:B------:R-:W2:Y:S02]  /*25600*/  POPC R0, R5 ;  /* 0x0000000500007309 */ /* 0x000ea40000000000 */
[----:B--2---:R-:W-:-:S05]  /*25610*/  IADD3 R2, R0, R2, RZ ;  /* 0x0000000200027210 */ /* 0x004fca0007ffe0ff */
[----:B------:R2:W-:Y:S01]  /*25620*/  STL [R1+0x5c], R2 ;  /* 0x00005c0201007387 */ /* 0x0005e20000100800 */
[----:B------:R-:W-:Y:S05]  /*25630*/  BRA.DIV ~URZ, `(.L_x_3108) ;  /* 0x00005cd27f007947 */ /* 0x000fea000b800000 */
[----:B------:R3:W4:Y:S04]  /*25640*/  SHFL.IDX PT, R6, R6, R0, 0x1f ;  /* 0x00001f0006067589 */ /* 0x00072800000e0000 */
[----:B------:R3:W1:Y:S02]  /*25650*/  SHFL.IDX PT, R7, R7, R0, 0x1f ;  /* 0x00001f0007077589 */ /* 0x00066400000e0000 */
.L_x_3206:
[----:B------:R-:W-:Y:S01]  /*25660*/  ISETP.NE.AND P0, PT, R5, RZ, PT ;  /* 0x000000ff0500720c */ /* 0x000fe20003f05270 */
[----:B------:R-:W-:-:S12]  /*25670*/  BSSY B0, `(.L_x_3109) ;  /* 0x0000005000007945 */ /* 0x000fd80003800000 */
[----:B------:R-:W-:Y:S05]  /*25680*/  @!P0 BRA `(.L_x_3110) ;  /* 0x0000003000008947 */ /* 0x000fea0003800000 */
[----:B---3--:R-:W-:Y:S01]  /*25690*/  IADD3 R0, R0, -0x1, RZ ;  /* 0xffffffff00007810 */ /* 0x008fe20007ffe0ff */
[----:B------:R-:W-:Y:S05]  /*256a0*/  BRA.DIV ~URZ, `(.L_x_3111) ;  /* 0x00005d327f007947 */ /* 0x000fea000b800000 */
[----:B------:R3:W2:Y:S02]  /*256b0*/  SHFL.IDX PT, R10, R4, R0, 0x1f ;  /* 0x00001f00040a7589 */ /* 0x0006a400000e0000 */
.L_x_3110:
[----:B------:R-:W-:Y:S05]  /*256c0*/  BSYNC B0 ;  /* 0x0000000000007941 */ /* 0x000fea0003800000 */
.L_x_3109:
        /* <DEDUP_REMOVED lines=68> */
.L_x_3113:
        /* <DEDUP_REMOVED lines=68> */
.L_x_3114:
[----:B------:R-:W-:Y:S05]  /*25f50*/  BSYNC B0 ;  /* 0x0000000000007941 */ /* 0x000fea0003800000 */
.L_x_3112:
[----:B------:R-:W-:-:S04]  /*25f60*/  LOP3.LUT R2, RZ, R2, RZ, 0x33, !PT ;  /* 0x00000002ff027212 */ /* 0x000fc800078e33ff */
[----:B-1----:R-:W-:-:S05]  /*25f70*/  IADD3 R0, R2, R6, RZ ;  /* 0x0000000602007210 */ /* 0x002fca0007ffe0ff */
[----:B------:R1:W-:Y:S01]  /*25f80*/  STL [R1+0x54], R0 ;  /* 0x0000540001007387 */ /* 0x0003e20000100800 */
[----:B------:R-:W-:Y:S05]  /*25f90*/  BRA `(.L_x_3115) ;  /* 0x0000005000007947 */ /* 0x000fea0003800000 */
.L_x_3103:
[----:B------:R-:W-:Y:S01]  /*25fa0*/  MOV R0, c[0x0][0x53c] ;  /* 0x00014f0000007a02 */ /* 0x000fe20000000f00 */
[----:B------:R2:W-:Y:S04]  /*25fb0*/  STL [R1+0x50], R9 ;  /* 0x0000500901007387 */ /* 0x0005e80000100800 */
[----:B------:R2:W-:Y:S04]  /*25fc0*/  STL [R1+0x54], RZ ;  /* 0x000054ff01007387 */ /* 0x0005e80000100800 */
[----:B------:R2:W-:Y:S04]  /*25fd0*/  STL [R1+0x58], RZ ;  /* 0x000058ff01007387 */ /* 0x0005e80000100800 */
[----:B------:R2:W-:Y:S02]  /*25fe0*/  STL [R1+0x5c], R0 ;  /* 0x00005c0001007387 */ /* 0x0005e40000100800 */
.L_x_3115:
[----:B------:R-:W-:Y:S05]  /*25ff0*/  BSYNC B1 ;  /* 0x0000000000017941 */ /* 0x000fea0003800000 */
.L_x_3101:
        /* <DEDUP_REMOVED lines=9> */
.L_x_3096:
[----:B--2---:R-:W2:Y:S02]  /*26090*/  LDL R0, [R1+0x5c] ;  /* 0x00005c0001007983 */ /* 0x004ea40000100800 */
[----:B--2---:R-:W-:-:S13]  /*260a0*/  ISETP.GE.AND P0, PT, R0, c[0x0][0x53c], PT ;  /* 0x00014f0000007a0c */ /* 0x004fda0003f06270 */
[----:B-1--4-:R-:W-:Y:S01]  /*260b0*/  @P0 CALL.REL.NOINC `(.L_x_3116) ;  /* 0x0000001000000944 */ /* 0x012fe20003c00000 */
[----:B------:R-:W-:Y:S05]  /*260c0*/  BRA `(.L_x_3117) ;  /* 0xfffdbea000007947 */ /* 0x000fea000383ffff */
.L_x_3116:
[----:B------:R-:W-:Y:S05]  /*260d0*/  EXIT ;  /* 0x000000000000794d */ /* 0x000fea0003800000 */
.L_x_2807:
[----:B------:R-:W-:Y:S01]  /*260e0*/  IMAD.MOV.U32 R0, RZ, RZ, R5 ;  /* 0x000000ffff007224 */ /* 0x000fe200078e0005 */
[----:B------:R-:W-:Y:S02]  /*260f0*/  MOV R2, 0x1 ;  /* 0x0000000100027802 */ /* 0x000fe40000000f00 */
[----:B------:R-:W-:Y:S02]  /*26100*/  MOV R3, 0x26120 ;  /* 0x0002612000037802 */ /* 0x000fe40000000f00 */
[----:B------:R-:W-:Y:S05]  /*26110*/  CALL.REL.NOINC `($__internal_40_$__cuda_sm70_shflsync_up_p) ;  /* 0x000053f000007944 */ /* 0x000fea0003c00000 */
[----:B------:R-:W-:Y:S01]  /*26120*/  MOV R0, R4 ;  /* 0x0000000400007202 */ /* 0x000fe20000000f00 */
[----:B------:R-:W-:Y:S05]  /*26130*/  BRA `(.L_x_3118) ;  /* 0xfffda32000007947 */ /* 0x000fea000383ffff */
.L_x_2808:
[----:B------:R-:W-:Y:S01]  /*26140*/  IMAD.MOV.U32 R0, RZ, RZ, R5 ;  /* 0x000000ffff007224 */ /* 0x000fe200078e0005 */
[----:B------:R-:W-:Y:S02]  /*26150*/  MOV R2, 0x2 ;  /* 0x0000000200027802 */ /* 0x000fe40000000f00 */
[----:B------:R-:W-:Y:S02]  /*26160*/  MOV R3, 0x26180 ;  /* 0x0002618000037802 */ /* 0x000fe40000000f00 */
[----:B------:R-:W-:Y:S05]  /*26170*/  CALL.REL.NOINC `($__internal_40_$__cuda_sm70_shflsync_up_p) ;  /* 0x0000539000007944 */ /* 0x000fea0003c00000 */
[----:B------:R-:W-:Y:S01]  /*26180*/  SEL R0, R4, RZ, P4 ;  /* 0x000000ff04007207 */ /* 0x000fe20002000000 */
[----:B------:R-:W-:Y:S01]  /*26190*/  IMAD.MOV.U32 R2, RZ, RZ, 0x4 ;  /* 0x00000004ff027424 */ /* 0x000fe200078e00ff */
[----:B------:R-:W-:-:S03]  /*261a0*/  MOV R3, 0x261d0 ;  /* 0x000261d000037802 */ /* 0x000fc60000000f00 */
[----:B------:R-:W-:Y:S02]  /*261b0*/  IMAD.IADD R0, R5, 0x1, R0 ;  /* 0x0000000105007824 */ /* 0x000fe400078e0200 */
        /* <DEDUP_REMOVED lines=13> */
[----:B------:R-:W-:Y:S02]  /*26290*/  MOV R218, 0x1f ;  /* 0x0000001f00da7802 */ /* 0x000fe40000000f00 */
[----:B------:R-:W-:Y:S01]  /*262a0*/  MOV R3, 0x262e0 ;  /* 0x000262e000037802 */ /* 0x000fe20000000f00 */
[----:B------:R-:W-:-:S04]  /*262b0*/  IMAD.IADD R4, R0, 0x1, R4 ;  /* 0x0000000100047824 */ /* 0x000fc800078e0204 */
[----:B------:R-:W-:Y:S02]  /*262c0*/  IMAD.MOV.U32 R217, RZ, RZ, R4 ;  /* 0x000000ffffd97224 */ /* 0x000fe400078e0004 */
[----:B------:R-:W-:Y:S05]  /*262d0*/  CALL.REL.NOINC `($__internal_39_$__cuda_sm70_shflsync_idx_p) ;  /* 0x000051d000007944 */ /* 0x000fea0003c00000 */
[----:B------:R-:W-:Y:S01]  /*262e0*/  MOV R0, R218 ;  /* 0x000000da00007202 */ /* 0x000fe20000000f00 */
[----:B------:R-:W-:Y:S05]  /*262f0*/  BRA `(.L_x_3119) ;  /* 0xfffda26000007947 */ /* 0x000fea000383ffff */
.L_x_2810:
[----:B------:R-:W-:Y:S02]  /*26300*/  SEL R0, RZ, 0x1, P0 ;  /* 0x00000001ff007807 */ /* 0x000fe40000000000 */
[----:B------:R-:W-:Y:S02]  /*26310*/  MOV R2, 0x26330 ;  /* 0x0002633000027802 */ /* 0x000fe40000000f00 */
[----:B------:R-:W-:Y:S05]  /*26320*/  CALL.REL.NOINC `($__internal_41_$__cuda_sm70_votesync_ballot) ;  /* 0x0000525000007944 */ /* 0x000fea0003c00000 */
[----:B------:R-:W-:Y:S01]  /*26330*/  MOV R7, R0 ;  /* 0x0000000000077202 */ /* 0x000fe20000000f00 */
[----:B------:R-:W-:Y:S05]  /*26340*/  BRA `(.L_x_3120) ;  /* 0xfffda2a000007947 */ /* 0x000fea000383ffff */
.L_x_2811:
[----:B------:R-:W-:Y:S01]  /*26350*/  IMAD.MOV.U32 R217, RZ, RZ, R9 ;  /* 0x000000ffffd97224 */ /* 0x000fe200078e0009 */
[----:B-1----:R-:W-:Y:S01]  /*26360*/  MOV R2, R0 ;  /* 0x0000000000027202 */ /* 0x002fe20000000f00 */
[----:B------:R-:W-:Y:S01]  /*26370*/  IMAD.MOV.U32 R218, RZ, RZ, 0x1f ;  /* 0x0000001fffda7424 */ /* 0x000fe200078e00ff */
[----:B------:R-:W-:Y:S02]  /*26380*/  MOV R3, 0x263a0 ;  /* 0x000263a000037802 */ /* 0x000fe40000000f00 */
[----:B------:R-:W-:Y:S05]  /*26390*/  CALL.REL.NOINC `($__internal_39_$__cuda_sm70_shflsync_idx_p) ;  /* 0x0000511000007944 */ /* 0x000fea0003c00000 */
[----:B------:R-:W-:Y:S01]  /*263a0*/  IMAD.MOV.U32 R12, RZ, RZ, R218 ;  /* 0x000000ffff0c7224 */ /* 0x000fe200078e00da */
[----:B------:R-:W-:Y:S01]  /*263b0*/  MOV R217, R8 ;  /* 0x0000000800d97202 */ /* 0x000fe20000000f00 */
[----:B------:R-:W-:Y:S01]  /*263c0*/  IMAD.MOV.U32 R5, RZ, RZ, RZ ;  /* 0x000000ffff057224 */ /* 0x000fe200078e00ff */
[----:B------:R-:W-:Y:S01]  /*263d0*/  MOV R2, R0 ;  /* 0x0000000000027202 */ /* 0x000fe20000000f00 */
[----:B------:R-:W-:Y:S01]  /*263e0*/  IMAD.MOV.U32 R218, RZ, RZ, 0x1f ;  /* 0x0000001fffda7424 */ /* 0x000fe200078e00ff */
[----:B------:R-:W-:-:S02]  /*263f0*/  MOV R3, 0x26410 ;  /* 0x0002641000037802 */ /* 0x000fc40000000f00 */
[----:B------:R-:W-:Y:S05]  /*26400*/  CALL.REL.NOINC `($__internal_39_$__cuda_sm70_shflsync_idx_p) ;  /* 0x000050a000007944 */ /* 0x000fea0003c00000 */
[----:B------:R-:W-:Y:S01]  /*26410*/  MOV R9, R218 ;  /* 0x000000da00097202 */ /* 0x000fe20000000f00 */
[----:B------:R-:W-:Y:S05]  /*26420*/  BRA `(.L_x_3121) ;  /* 0xfffda23000007947 */ /* 0x000fea000383ffff */
.L_x_2814:
[----:B------:R-:W-:Y:S01]  /*26430*/  IMAD.MOV.U32 R217, RZ, RZ, R4 ;  /* 0x000000ffffd97224 */ /* 0x000fe200078e0004 */
[----:B-1----:R-:W-:Y:S01]  /*26440*/  MOV R2, R0 ;  /* 0x0000000000027202 */ /* 0x002fe20000000f00 */
[----:B------:R-:W-:Y:S01]  /*26450*/  IMAD.MOV.U32 R218, RZ, RZ, 0x1f ;  /* 0x0000001fffda7424 */ /* 0x000fe200078e00ff */
[----:B------:R-:W-:-:S02]  /*26460*/  MOV R3, 0x26480 ;  /* 0x0002648000037802 */ /* 0x000fc40000000f00 */
[----:B---34-:R-:W-:Y:S05]  /*26470*/  CALL.REL.NOINC `($__internal_39_$__cuda_sm70_shflsync_idx_p) ;  /* 0x0000503000007944 */ /* 0x018fea0003c00000 */
[----:B------:R-:W-:Y:S01]  /*26480*/  MOV R5, R218 ;  /* 0x000000da00057202 */ /* 0x000fe20000000f00 */
[----:B------:R-:W-:Y:S05]  /*26490*/  BRA `(.L_x_2813) ;  /* 0xfffda22000007947 */ /* 0x000fea000383ffff */
.L_x_2879:
[----:B------:R-:W-:Y:S01]  /*264a0*/  IMAD.MOV.U32 R217, RZ, RZ, R5 ;  /* 0x000000ffffd97224 */ /* 0x000fe200078e0005 */
[----:B------:R-:W-:Y:S01]  /*264b0*/  MOV R2, RZ ;  /* 0x000000ff00027202 */ /* 0x000fe20000000f00 */
[----:B------:R-:W-:Y:S01]  /*264c0*/  IMAD.MOV.U32 R218, RZ, RZ, 0x181f ;  /* 0x0000181fffda7424 */ /* 0x000fe200078e00ff */
[----:B------:R-:W-:-:S02]  /*264d0*/  MOV R3, 0x264f0 ;  /* 0x000264f000037802 */ /* 0x000fc40000000f00 */
[----:B-----5:R-:W-:Y:S05]  /*264e0*/  CALL.REL.NOINC `($__internal_39_$__cuda_sm70_shflsync_idx_p) ;  /* 0x00004fc000007944 */ /* 0x020fea0003c00000 */
[----:B------:R-:W-:Y:S01]  /*264f0*/  MOV R7, R218 ;  /* 0x000000da00077202 */ /* 0x000fe20000000f00 */
[----:B------:R-:W-:Y:S05]  /*26500*/  BRA `(.L_x_3122) ;  /* 0xfffe2b8000007947 */ /* 0x000fea000383ffff */
.L_x_2880:
[----:B------:R-:W-:Y:S01]  /*26510*/  IMAD.MOV.U32 R217, RZ, RZ, R6 ;  /* 0x000000ffffd97224 */ /* 0x000fe200078e0006 */
[----:B------:R-:W-:Y:S01]  /*26520*/  MOV R2, RZ ;  /* 0x000000ff00027202 */ /* 0x000fe20000000f00 */
[----:B------:R-:W-:Y:S01]  /*26530*/  IMAD.MOV.U32 R218, RZ, RZ, 0x181f ;  /* 0x0000181fffda7424 */ /* 0x000fe200078e00ff */
[----:B------:R-:W-:-:S02]  /*26540*/  MOV R3, 0x26560 ;  /* 0x0002656000037802 */ /* 0x000fc40000000f00 */
[----:B-12--5:R-:W-:Y:S05]  /*26550*/  CALL.REL.NOINC `($__internal_39_$__cuda_sm70_shflsync_idx_p) ;  /* 0x00004f5000007944 */ /* 0x026fea0003c00000 */
[----:B------:R-:W-:Y:S01]  /*26560*/  MOV R2, R218 ;  /* 0x000000da00027202 */ /* 0x000fe20000000f00 */
[----:B------:R-:W-:Y:S05]  /*26570*/  BRA `(.L_x_3123) ;  /* 0xfffe2b3000007947 */ /* 0x000fea000383ffff */
.L_x_2883:
[----:B------:R-:W-:Y:S01]  /*26580*/  IMAD.MOV.U32 R217, RZ, RZ, R5 ;  /* 0x000000ffffd97224 */ /* 0x000fe200078e0005 */
[----:B--2-4-:R-:W-:Y:S01]  /*26590*/  MOV R2, 0x1 ;  /* 0x0000000100027802 */ /* 0x014fe20000000f00 */
[----:B------:R-:W-:Y:S01]  /*265a0*/  IMAD.MOV.U32 R218, RZ, RZ, 0x181f ;  /* 0x0000181fffda7424 */ /* 0x000fe200078e00ff */
[----:B------:R-:W-:-:S02]  /*265b0*/  MOV R3, 0x265d0 ;  /* 0x000265d000037802 */ /* 0x000fc40000000f00 */
[----:B-1-3-5:R-:W-:Y:S05]  /*265c0*/  CALL.REL.NOINC `($__internal_39_$__cuda_sm70_shflsync_idx_p) ;  /* 0x00004ee000007944 */ /* 0x02afea0003c00000 */
[----:B------:R-:W-:Y:S01]  /*265d0*/  IMAD.MOV.U32 R7, RZ, RZ, R218 ;  /* 0x000000ffff077224 */ /* 0x000fe200078e00da */
[----:B------:R-:W-:Y:S01]  /*265e0*/  MOV R2, 0x1 ;  /* 0x0000000100027802 */ /* 0x000fe20000000f00 */
[----:B------:R-:W-:Y:S01]  /*265f0*/  IMAD.MOV.U32 R217, RZ, RZ, R6 ;  /* 0x000000ffffd97224 */ /* 0x000fe200078e0006 */
[----:B------:R-:W-:-:S02]  /*26600*/  MOV R218, 0x181f ;  /* 0x0000181f00da7802 */ /* 0x000fc40000000f00 */
[----:B------:R-:W-:Y:S02]  /*26610*/  MOV R3, 0x26630 ;  /* 0x0002663000037802 */ /* 0x000fe40000000f00 */
[----:B------:R-:W-:Y:S05]  /*26620*/  CALL.REL.NOINC `($__internal_39_$__cuda_sm70_shflsync_idx_p) ;  /* 0x00004e8000007944 */ /* 0x000fea0003c00000 */
[----:B------:R-:W-:Y:S01]  /*26630*/  MOV R2, R218 ;  /* 0x000000da00027202 */ /* 0x000fe20000000f00 */
[----:B------:R-:W-:Y:S05]  /*26640*/  BRA `(.L_x_3124) ;  /* 0xfffe2b4000007947 */ /* 0x000fea000383ffff */
.L_x_2886:
[----:B------:R-:W-:Y:S01]  /*26650*/  IMAD.MOV.U32 R217, RZ, RZ, R5 ;  /* 0x000000ffffd97224 */ /* 0x000fe200078e0005 */
[----:B-1--4-:R-:W-:Y:S01]  /*26660*/  MOV R2, 0x2 ;  /* 0x0000000200027802 */ /* 0x012fe20000000f00 */
[----:B------:R-:W-:Y:S01]  /*26670*/  IMAD.MOV.U32 R218, RZ, RZ, 0x181f ;  /* 0x0000181fffda7424 */ /* 0x000fe200078e00ff */
[----:B------:R-:W-:Y:S02]  /*26680*/  MOV R3, 0x266a0 ;  /* 0x000266a000037802 */ /* 0x000fe40000000f00 */
[----:B--23-5:R-:W-:Y:S05]  /*26690*/  CALL.REL.NOINC `($__internal_39_$__cuda_sm70_shflsync_idx_p) ;  /* 0x00004e1000007944 */ /* 0x02cfea0003c00000 */
[----:B------:R-:W-:Y:S01]  /*266a0*/  MOV R7, R218 ;  /* 0x000000da00077202 */ /* 0x000fe20000000f00 */
[----:B------:R-:W-:Y:S05]  /*266b0*/  BRA `(.L_x_3125) ;  /* 0xfffe2ba000007947 */ /* 0x000fea000383ffff */
.L_x_2887:
[----:B------:R-:W-:Y:S01]  /*266c0*/  IMAD.MOV.U32 R217, RZ, RZ, R6 ;  /* 0x000000ffffd97224 */ /* 0x000fe200078e0006 */
[----:B----4-:R-:W-:Y:S01]  /*266d0*/  MOV R2, 0x2 ;  /* 0x0000000200027802 */ /* 0x010fe20000000f00 */
[----:B------:R-:W-:Y:S01]  /*266e0*/  IMAD.MOV.U32 R218, RZ, RZ, 0x181f ;  /* 0x0000181fffda7424 */ /* 0x000fe200078e00ff */
[----:B------:R-:W-:Y:S02]  /*266f0*/  MOV R3, 0x26710 ;  /* 0x0002671000037802 */ /* 0x000fe40000000f00 */
[----:B-123-5:R-:W-:Y:S05]  /*26700*/  CALL.REL.NOINC `($__internal_39_$__cuda_sm70_shflsync_idx_p) ;  /* 0x00004da000007944 */ /* 0x02efea0003c00000 */
[----:B------:R-:W-:Y:S01]  /*26710*/  MOV R2, R218 ;  /* 0x000000da00027202 */ /* 0x000fe20000000f00 */
[----:B------:R-:W-:Y:S05]  /*26720*/  BRA `(.L_x_3126) ;  /* 0xfffe2b5000007947 */ /* 0x000fea000383ffff */
.L_x_2890:
[----:B------:R-:W-:Y:S01]  /*26730*/  IMAD.MOV.U32 R217, RZ, RZ, R5 ;  /* 0x000000ffffd97224 */ /* 0x000fe200078e0005 */
[----:B-1----:R-:W-:Y:S01]  /*26740*/  MOV R2, 0x3 ;  /* 0x0000000300027802 */ /* 0x002fe20000000f00 */
[----:B------:R-:W-:Y:S01]  /*26750*/  IMAD.MOV.U32 R218, RZ, RZ, 0x181f ;  /* 0x0000181fffda7424 */ /* 0x000fe200078e00ff */
[----:B------:R-:W-:-:S02]  /*26760*/  MOV R3, 0x26780 ;  /* 0x0002678000037802 */ /* 0x000fc40000000f00 */
[----:B--2345:R-:W-:Y:S05]  /*26770*/  CALL.REL.NOINC `($__internal_39_$__cuda_sm70_shflsync_idx_p) ;  /* 0x00004d3000007944 */ /* 0x03cfea0003c00000 */
        /* <DEDUP_REMOVED lines=8> */
.L_x_2893:
[----:B------:R-:W-:Y:S01]  /*26800*/  IMAD.MOV.U32 R217, RZ, RZ, R5 ;  /* 0x000000ffffd97224 */ /* 0x000fe200078e0005 */
[----:B-1----:R-:W-:Y:S01]  /*26810*/  MOV R2, 0x4 ;  /* 0x0000000400027802 */ /* 0x002fe20000000f00 */
[----:B------:R-:W-:Y:S01]  /*26820*/  IMAD.MOV.U32 R218, RZ, RZ, 0x181f ;  /* 0x0000181fffda7424 */ /* 0x000fe200078e00ff */
[----:B------:R-:W-:Y:S02]  /*26830*/  MOV R3, 0x26850 ;  /* 0x0002685000037802 */ /* 0x000fe40000000f00 */
[----:B--2345:R-:W-:Y:S05]  /*26840*/  CALL.REL.NOINC `($__internal_39_$__cuda_sm70_shflsync_idx_p) ;  /* 0x00004c6000007944 */ /* 0x03cfea0003c00000 */
[----:B------:R-:W-:Y:S01]  /*26850*/  MOV R7, R218 ;  /* 0x000000da00077202 */ /* 0x000fe20000000f00 */
[----:B------:R-:W-:Y:S05]  /*26860*/  BRA `(.L_x_3128) ;  /* 0xfffe2bc000007947 */ /* 0x000fea000383ffff */
.L_x_2894:
[----:B------:R-:W-:Y:S01]  /*26870*/  IMAD.MOV.U32 R217, RZ, RZ, R6 ;  /* 0x000000ffffd97224 */ /* 0x000fe200078e0006 */
[----:B-1----:R-:W-:Y:S01]  /*26880*/  MOV R2, 0x4 ;  /* 0x0000000400027802 */ /* 0x002fe20000000f00 */
[----:B------:R-:W-:Y:S01]  /*26890*/  IMAD.MOV.U32 R218, RZ, RZ, 0x181f ;  /* 0x0000181fffda7424 */ /* 0x000fe200078e00ff */
[----:B------:R-:W-:Y:S02]  /*268a0*/  MOV R3, 0x268c0 ;  /* 0x000268c000037802 */ /* 0x000fe40000000f00 */
[----:B--2345:R-:W-:Y:S05]  /*268b0*/  CALL.REL.NOINC `($__internal_39_$__cuda_sm70_shflsync_idx_p) ;  /* 0x00004bf000007944 */ /* 0x03cfea0003c00000 */
[----:B------:R-:W-:Y:S01]  /*268c0*/  MOV R2, R218 ;  /* 0x000000da00027202 */ /* 0x000fe20000000f00 */
[----:B------:R-:W-:Y:S05]  /*268d0*/  BRA `(.L_x_3129) ;  /* 0xfffe2b7000007947 */ /* 0x000fea000383ffff */
.L_x_2897:
[----:B------:R-:W-:Y:S01]  /*268e0*/  IMAD.MOV.U32 R217, RZ, RZ, R5 ;  /* 0x000000ffffd97224 */ /* 0x000fe200078e0005 */
[----:B--23--:R-:W-:Y:S01]  /*268f0*/  MOV R2, 0x5 ;  /* 0x0000000500027802 */ /* 0x00cfe20000000f00 */
[----:B------:R-:W-:Y:S01]  /*26900*/  IMAD.MOV.U32 R218, RZ, RZ, 0x181f ;  /* 0x0000181fffda7424 */ /* 0x000fe200078e00ff */
[----:B------:R-:W-:-:S02]  /*26910*/  MOV R3, 0x26930 ;  /* 0x0002693000037802 */ /* 0x000fc40000000f00 */
[----:B-1--45:R-:W-:Y:S05]  /*26920*/  CALL.REL.NOINC `($__internal_39_$__cuda_sm70_shflsync_idx_p) ;  /* 0x00004b8000007944 */ /* 0x032fea0003c00000 */
        /* <DEDUP_REMOVED lines=8> */
.L_x_2900:
[----:B------:R-:W-:Y:S01]  /*269b0*/  IMAD.MOV.U32 R217, RZ, RZ, R5 ;  /* 0x000000ffffd97224 */ /* 0x000fe200078e0005 */
[----:B-1-3--:R-:W-:Y:S01]  /*269c0*/  MOV R2, 0x6 ;  /* 0x0000000600027802 */ /* 0x00afe20000000f00 */
[----:B------:R-:W-:Y:S01]  /*269d0*/  IMAD.MOV.U32 R218, RZ, RZ, 0x181f ;  /* 0x0000181fffda7424 */ /* 0x000fe200078e00ff */
[----:B------:R-:W-:Y:S02]  /*269e0*/  MOV R3, 0x26a00 ;  /* 0x00026a0000037802 */ /* 0x000fe40000000f00 */
[----:B--2-45:R-:W-:Y:S05]  /*269f0*/  CALL.REL.NOINC `($__internal_39_$__cuda_sm70_shflsync_idx_p) ;  /* 0x00004ab000007944 */ /* 0x034fea0003c00000 */
[----:B------:R-:W-:Y:S01]  /*26a00*/  MOV R7, R218 ;  /* 0x000000da00077202 */ /* 0x000fe20000000f00 */
[----:B------:R-:W-:Y:S05]  /*26a10*/  BRA `(.L_x_3131) ;  /* 0xfffe2be000007947 */ /* 0x000fea000383ffff */
.L_x_2901:
[----:B------:R-:W-:Y:S01]  /*26a20*/  IMAD.MOV.U32 R217, RZ, RZ, R6 ;  /* 0x000000ffffd97224 */ /* 0x000fe200078e0006 */
[----:B---3--:R-:W-:Y:S01]  /*26a30*/  MOV R2, 0x6 ;  /* 0x0000000600027802 */ /* 0x008fe20000000f00 */
[----:B------:R-:W-:Y:S01]  /*26a40*/  IMAD.MOV.U32 R218, RZ, RZ, 0x181f ;  /* 0x0000181fffda7424 */ /* 0x000fe200078e00ff */
[----:B------:R-:W-:Y:S02]  /*26a50*/  MOV R3, 0x26a70 ;  /* 0x00026a7000037802 */ /* 0x000fe40000000f00 */
[----:B-12-45:R-:W-:Y:S05]  /*26a60*/  CALL.REL.NOINC `($__internal_39_$__cuda_sm70_shflsync_idx_p) ;  /* 0x00004a4000007944 */ /* 0x036fea0003c00000 */
[----:B------:R-:W-:Y:S01]  /*26a70*/  MOV R2, R218 ;  /* 0x000000da00027202 */ /* 0x000fe20000000f00 */
[----:B------:R-:W-:Y:S05]  /*26a80*/  BRA `(.L_x_3132) ;  /* 0xfffe2b9000007947 */ /* 0x000fea000383ffff */
.L_x_2904:
        /* <DEDUP_REMOVED lines=13> */
.L_x_2943:
[----:B------:R-:W-:Y:S01]  /*26b60*/  IMAD.MOV.U32 R217, RZ, RZ, R4 ;  /* 0x000000ffffd97224 */ /* 0x000fe200078e0004 */
[----:B------:R-:W-:Y:S01]  /*26b70*/  MOV R2, RZ ;  /* 0x000000ff00027202 */ /* 0x000fe20000000f00 */
[----:B------:R-:W-:Y:S01]  /*26b80*/  IMAD.MOV.U32 R218, RZ, RZ, 0x181f ;  /* 0x0000181fffda7424 */ /* 0x000fe200078e00ff */
[----:B------:R-:W-:Y:S02]  /*26b90*/  MOV R3, 0x26bb0 ;  /* 0x00026bb000037802 */ /* 0x000fe40000000f00 */
[----:B------:R-:W-:Y:S05]  /*26ba0*/  CALL.REL.NOINC `($__internal_39_$__cuda_sm70_shflsync_idx_p) ;  /* 0x0000490000007944 */ /* 0x000fea0003c00000 */
[----:B------:R-:W-:Y:S01]  /*26bb0*/  MOV R5, R218 ;  /* 0x000000da00057202 */ /* 0x000fe20000000f00 */
[----:B------:R-:W-:Y:S05]  /*26bc0*/  BRA `(.L_x_3134) ;  /* 0xfffe89d000007947 */ /* 0x000fea000383ffff */
.L_x_2944:
[----:B------:R-:W-:Y:S01]  /*26bd0*/  IMAD.MOV.U32 R217, RZ, RZ, R0 ;  /* 0x000000ffffd97224 */ /* 0x000fe200078e0000 */
[----:B------:R-:W-:Y:S01]  /*26be0*/  MOV R2, RZ ;  /* 0x000000ff00027202 */ /* 0x000fe20000000f00 */
[----:B------:R-:W-:Y:S01]  /*26bf0*/  IMAD.MOV.U32 R218, RZ, RZ, 0x181f ;  /* 0x0000181fffda7424 */ /* 0x000fe200078e00ff */
[----:B------:R-:W-:Y:S02]  /*26c00*/  MOV R3, 0x26c20 ;  /* 0x00026c2000037802 */ /* 0x000fe40000000f00 */
[----:B-12---:R-:W-:Y:S05]  /*26c10*/  CALL.REL.NOINC `($__internal_39_$__cuda_sm70_shflsync_idx_p) ;  /* 0x0000489000007944 */ /* 0x006fea0003c00000 */
[----:B------:R-:W-:Y:S01]  /*26c20*/  LOP3.LUT P1, RZ, R208, 0x100, RZ, 0xc0, !PT ;  /* 0x00000100d0ff7812 */ /* 0x000fe2000782c0ff */
        /* <DEDUP_REMOVED lines=10> */
[----:B------:R-:W-:Y:S05]  /*26cd0*/  CALL.REL.NOINC `($__internal_39_$__cuda_sm70_shflsync_idx_p) ;  /* 0x000047d000007944 */ /* 0x000fea0003c00000 */
[----:B------:R-:W-:Y:S01]  /*26ce0*/  IMAD.MOV.U32 R5, RZ, RZ, R218 ;  /* 0x000000ffff057224 */ /* 0x000fe200078e00da */
[----:B------:R-:W-:Y:S01]  /*26cf0*/  MOV R2, 0x1 ;  /* 0x0000000100027802 */ /* 0x000fe20000000f00 */
[----:B------:R-:W-:Y:S01]  /*26d00*/  IMAD.MOV.U32 R217, RZ, RZ, R0 ;  /* 0x000000ffffd97224 */ /* 0x000fe200078e0000 */
[----:B------:R-:W-:Y:S02]  /*26d10*/  MOV R218, 0x181f ;  /* 0x0000181f00da7802 */ /* 0x000fe40000000f00 */
[----:B------:R-:W-:Y:S02]  /*26d20*/  MOV R3, 0x26d40 ;  /* 0x00026d4000037802 */ /* 0x000fe40000000f00 */
[----:B------:R-:W-:Y:S05]  /*26d30*/  CALL.REL.NOINC `($__internal_39_$__cuda_sm70_shflsync_idx_p) ;  /* 0x0000477000007944 */ /* 0x000fea0003c00000 */
        /* <DEDUP_REMOVED lines=54> */
[----:B------:R-:W-:Y:S01]  /*270a0*/  MOV R0, R218 ;  /* 0x000000da00007202 */ /* 0x000fe20000000f00 */
[----:B------:R-:W-:Y:S05]  /*270b0*/  BRA `(.L_x_3135) ;  /* 0xfffe865000007947 */ /* 0x000fea000383ffff */
.L_x_2945:
[----:B------:R-:W-:Y:S01]  /*270c0*/  IMAD.MOV.U32 R217, RZ, RZ, R7 ;  /* 0x000000ffffd97224 */ /* 0x000fe200078e0007 */
[----:B------:R-:W-:Y:S01]  /*270d0*/  MOV R2, RZ ;  /* 0x000000ff00027202 */ /* 0x000fe20000000f00 */
[----:B------:R-:W-:Y:S01]  /*270e0*/  IMAD.MOV.U32 R218, RZ, RZ, 0x1c1f ;  /* 0x00001c1fffda7424 */ /* 0x000fe200078e00ff */
[----:B------:R-:W-:-:S02]  /*270f0*/  MOV R3, 0x27110 ;  /* 0x0002711000037802 */ /* 0x000fc40000000f00 */
[----:B------:R-:W-:Y:S05]  /*27100*/  CALL.REL.NOINC `($__internal_39_$__cuda_sm70_shflsync_idx_p) ;  /* 0x000043a000007944 */ /* 0x000fea0003c00000 */
[----:B------:R-:W-:Y:S01]  /*27110*/  MOV R2, R218 ;  /* 0x000000da00027202 */ /* 0x000fe20000000f00 */
[----:B------:R-:W-:Y:S05]  /*27120*/  BRA `(.L_x_3136) ;  /* 0xfffe87a000007947 */ /* 0x000fea000383ffff */
.L_x_2950:
[----:B------:R-:W-:Y:S01]  /*27130*/  IMAD.MOV.U32 R217, RZ, RZ, R7 ;  /* 0x000000ffffd97224 */ /* 0x000fe200078e0007 */
[----:B------:R-:W-:Y:S01]  /*27140*/  MOV R2, 0x1 ;  /* 0x0000000100027802 */ /* 0x000fe20000000f00 */
[----:B------:R-:W-:Y:S01]  /*27150*/  IMAD.MOV.U32 R218, RZ, RZ, 0x1c1f ;  /* 0x00001c1fffda7424 */ /* 0x000fe200078e00ff */
[----:B------:R-:W-:-:S02]  /*27160*/  MOV R3, 0x27180 ;  /* 0x0002718000037802 */ /* 0x000fc40000000f00 */
[----:B-1----:R-:W-:Y:S05]  /*27170*/  CALL.REL.NOINC `($__internal_39_$__cuda_sm70_shflsync_idx_p) ;  /* 0x0000433000007944 */ /* 0x002fea0003c00000 */
[----:B------:R-:W-:Y:S01]  /*27180*/  MOV R2, R218 ;  /* 0x000000da00027202 */ /* 0x000fe20000000f00 */
[----:B------:R-:W-:Y:S05]  /*27190*/  BRA `(.L_x_3137) ;  /* 0xfffe890000007947 */ /* 0x000fea000383ffff */
.L_x_2955:
[----:B------:R-:W-:Y:S01]  /*271a0*/  IMAD.MOV.U32 R217, RZ, RZ, R7 ;  /* 0x000000ffffd97224 */ /* 0x000fe200078e0007 */
[----:B------:R-:W-:Y:S01]  /*271b0*/  MOV R2, 0x2 ;  /* 0x0000000200027802 */ /* 0x000fe20000000f00 */
[----:B------:R-:W-:Y:S01]  /*271c0*/  IMAD.MOV.U32 R218, RZ, RZ, 0x1c1f ;  /* 0x00001c1fffda7424 */ /* 0x000fe200078e00ff */
[----:B------:R-:W-:-:S02]  /*271d0*/  MOV R3, 0x271f0 ;  /* 0x000271f000037802 */ /* 0x000fc40000000f00 */
[----:B-12---:R-:W-:Y:S05]  /*271e0*/  CALL.REL.NOINC `($__internal_39_$__cuda_sm70_shflsync_idx_p) ;  /* 0x000042c000007944 */ /* 0x006fea0003c00000 */
[----:B------:R-:W-:Y:S01]  /*271f0*/  MOV R3, R218 ;  /* 0x000000da00037202 */ /* 0x000fe20000000f00 */
[----:B------:R-:W-:Y:S05]  /*27200*/  BRA `(.L_x_3138) ;  /* 0xfffe912000007947 */ /* 0x000fea000383ffff */
.L_x_2960:
[----:B------:R-:W-:Y:S01]  /*27210*/  IMAD.MOV.U32 R217, RZ, RZ, R7 ;  /* 0x000000ffffd97224 */ /* 0x000fe200078e0007 */
[----:B------:R-:W-:Y:S01]  /*27220*/  MOV R2, 0x3 ;  /* 0x0000000300027802 */ /* 0x000fe20000000f00 */
[----:B------:R-:W-:Y:S01]  /*27230*/  IMAD.MOV.U32 R218, RZ, RZ, 0x1c1f ;  /* 0x00001c1fffda7424 */ /* 0x000fe200078e00ff */
[----:B------:R-:W-:-:S02]  /*27240*/  MOV R3, 0x27260 ;  /* 0x0002726000037802 */ /* 0x000fc40000000f00 */
[----:B-123--:R-:W-:Y:S05]  /*27250*/  CALL.REL.NOINC `($__internal_39_$__cuda_sm70_shflsync_idx_p) ;  /* 0x0000425000007944 */ /* 0x00efea0003c00000 */
[----:B------:R-:W-:Y:S01]  /*27260*/  MOV R3, R218 ;  /* 0x000000da00037202 */ /* 0x000fe20000000f00 */
[----:B------:R-:W-:Y:S05]  /*27270*/  BRA `(.L_x_3139) ;  /* 0xfffe9bd000007947 */ /* 0x000fea000383ffff */
.L_x_2965:
[----:B------:R-:W-:Y:S01]  /*27280*/  IMAD.MOV.U32 R84, RZ, RZ, R4 ;  /* 0x000000ffff547224 */ /* 0x000fe200078e0004 */
[----:B------:R-:W-:-:S02]  /*27290*/  MOV R0, 0x2 ;  /* 0x0000000200007802 */ /* 0x000fc40000000f00 */
[----:B------:R-:W-:Y:S02]  /*272a0*/  MOV R2, 0x272c0 ;  /* 0x000272c000027802 */ /* 0x000fe40000000f00 */
[----:B------:R-:W-:Y:S05]  /*272b0*/  CALL.REL.NOINC `($__internal_38_$__cuda_sm70_shflsync_bfly_p) ;  /* 0x0000419000007944 */ /* 0x000fea0003c00000 */
[----:B------:R-:W-:Y:S05]  /*272c0*/  BRA `(.L_x_3140) ;  /* 0xfffea6b000007947 */ /* 0x000fea000383ffff */
.L_x_2966:
[----:B------:R-:W-:Y:S01]  /*272d0*/  IMAD.MOV.U32 R84, RZ, RZ, R4 ;  /* 0x000000ffff547224 */ /* 0x000fe200078e0004 */
[----:B------:R-:W-:Y:S02]  /*272e0*/  MOV R0, 0x1 ;  /* 0x0000000100007802 */ /* 0x000fe40000000f00 */
[----:B------:R-:W-:Y:S02]  /*272f0*/  MOV R2, 0x27310 ;  /* 0x0002731000027802 */ /* 0x000fe40000000f00 */
[----:B------:R-:W-:Y:S05]  /*27300*/  CALL.REL.NOINC `($__internal_38_$__cuda_sm70_shflsync_bfly_p) ;  /* 0x0000414000007944 */ /* 0x000fea0003c00000 */
[----:B------:R-:W-:Y:S01]  /*27310*/  FMNMX.FTZ R87, R4, R0, !PT ;  /* 0x0000000004577209 */ /* 0x000fe20007810000 */
[----:B------:R-:W-:Y:S01]  /*27320*/  IMAD.MOV.U32 R84, RZ, RZ, R5 ;  /* 0x000000ffff547224 */ /* 0x000fe200078e0005 */
[----:B------:R-:W-:Y:S01]  /*27330*/  MOV R2, 0x27360 ;  /* 0x0002736000027802 */ /* 0x000fe20000000f00 */
[----:B------:R-:W-:Y:S02]  /*27340*/  IMAD.MOV.U32 R0, RZ, RZ, 0x2 ;  /* 0x00000002ff007424 */ /* 0x000fe400078e00ff */
[----:B------:R-:W-:Y:S05]  /*27350*/  CALL.REL.NOINC `($__internal_38_$__cuda_sm70_shflsync_bfly_p) ;  /* 0x000040f000007944 */ /* 0x000fea0003c00000 */
[----:B------:R-:W-:Y:S01]  /*27360*/  FMNMX.FTZ R5, R5, R0, !PT ;  /* 0x0000000005057209 */ /* 0x000fe20007810000 */
[----:B------:R-:W-:Y:S01]  /*27370*/  IMAD.MOV.U32 R0, RZ, RZ, 0x1 ;  /* 0x00000001ff007424 */ /* 0x000fe200078e00ff */
[----:B------:R-:W-:-:S03]  /*27380*/  MOV R2, 0x273b0 ;  /* 0x000273b000027802 */ /* 0x000fc60000000f00 */
[----:B------:R-:W-:Y:S02]  /*27390*/  IMAD.MOV.U32 R84, RZ, RZ, R5 ;  /* 0x000000ffff547224 */ /* 0x000fe400078e0005 */
        /* <DEDUP_REMOVED lines=21> */
[----:B------:R-:W-:Y:S01]  /*274f0*/  MOV R8, R0 ;  /* 0x0000000000087202 */ /* 0x000fe20000000f00 */
[----:B------:R-:W-:Y:S05]  /*27500*/  BRA `(.L_x_3141) ;  /* 0xfffea56000007947 */ /* 0x000fea000383ffff */
.L_x_2974:
[----:B------:R-:W-:Y:S01]  /*27510*/  MOV R2, RZ ;  /* 0x000000ff00027202 */ /* 0x000fe20000000f00 */
[----:B------:R-:W-:Y:S01]  /*27520*/  IMAD.MOV.U32 R217, RZ, RZ, R4 ;  /* 0x000000ffffd97224 */ /* 0x000fe200078e0004 */
[----:B------:R-:W-:Y:S01]  /*27530*/  MOV R3, 0x27560 ;  /* 0x0002756000037802 */ /* 0x000fe20000000f00 */
[----:B------:R-:W-:Y:S02]  /*27540*/  IMAD.MOV.U32 R218, RZ, RZ, 0x181f ;  /* 0x0000181fffda7424 */ /* 0x000fe400078e00ff */
[----:B------:R-:W-:Y:S05]  /*27550*/  CALL.REL.NOINC `($__internal_39_$__cuda_sm70_shflsync_idx_p) ;  /* 0x00003f5000007944 */ /* 0x000fea0003c00000 */
[----:B------:R-:W-:Y:S01]  /*27560*/  MOV R8, R218 ;  /* 0x000000da00087202 */ /* 0x000fe20000000f00 */
[----:B------:R-:W-:-:S05]  /*27570*/  BRA `(.L_x_3142) ;  /* 0xfffec29000007947 */ /* 0x000fca000383ffff */
.L_x_2975:
[----:B------:R-:W-:Y:S01]  /*27580*/  MOV R2, RZ ;  /* 0x000000ff00027202 */ /* 0x000fe20000000f00 */
[----:B------:R-:W-:Y:S01]  /*27590*/  IMAD.MOV.U32 R217, RZ, RZ, R0 ;  /* 0x000000ffffd97224 */ /* 0x000fe200078e0000 */
[----:B------:R-:W-:Y:S01]  /*275a0*/  MOV R3, 0x275d0 ;  /* 0x000275d000037802 */ /* 0x000fe20000000f00 */
[----:B------:R-:W-:Y:S02]  /*275b0*/  IMAD.MOV.U32 R218, RZ, RZ, 0x181f ;  /* 0x0000181fffda7424 */ /* 0x000fe400078e00ff */
[----:B-12---:R-:W-:Y:S05]  /*275c0*/  CALL.REL.NOINC `($__internal_39_$__cuda_sm70_shflsync_idx_p) ;  /* 0x00003ee000007944 */ /* 0x006fea0003c00000 */
[----:B------:R-:W-:Y:S01]  /*275d0*/  LOP3.LUT P1, RZ, R208, 0x100, RZ, 0xc0, !PT ;  /* 0x00000100d0ff7812 */ /* 0x000fe2000782c0ff */
        /* <DEDUP_REMOVED lines=10> */
[----:B------:R-:W-:Y:S05]  /*27680*/  CALL.REL.NOINC `($__internal_39_$__cuda_sm70_shflsync_idx_p) ;  /* 0x00003e2000007944 */ /* 0x000fea0003c00000 */
[----:B------:R-:W-:Y:S01]  /*27690*/  MOV R2, 0x1 ;  /* 0x0000000100027802 */ /* 0x000fe20000000f00 */
[----:B------:R-:W-:Y:S01]  /*276a0*/  IMAD.MOV.U32 R7, RZ, RZ, R218 ;  /* 0x000000ffff077224 */ /* 0x000fe200078e00da */
[----:B------:R-:W-:Y:S01]  /*276b0*/  MOV R218, 0x181f ;  /* 0x0000181f00da7802 */ /* 0x000fe20000000f00 */
[----:B------:R-:W-:Y:S01]  /*276c0*/  IMAD.MOV.U32 R217, RZ, RZ, R0 ;  /* 0x000000ffffd97224 */ /* 0x000fe200078e0000 */
[----:B------:R-:W-:Y:S02]  /*276d0*/  MOV R3, 0x276f0 ;  /* 0x000276f000037802 */ /* 0x000fe40000000f00 */
[----:B------:R-:W-:Y:S05]  /*276e0*/  CALL.REL.NOINC `($__internal_39_$__cuda_sm70_shflsync_idx_p) ;  /* 0x00003dc000007944 */ /* 0x000fea0003c00000 */
        /* <DEDUP_REMOVED lines=54> */
[----:B------:R-:W-:Y:S01]  /*27a50*/  MOV R0, R218 ;  /* 0x000000da00007202 */ /* 0x000fe20000000f00 */
[----:B------:R-:W-:-:S05]  /*27a60*/  BRA `(.L_x_3143) ;  /* 0xfffebf1000007947 */ /* 0x000fca000383ffff */
.L_x_2978:
[----:B------:R-:W-:Y:S01]  /*27a70*/  MOV R2, RZ ;  /* 0x000000ff00027202 */ /* 0x000fe20000000f00 */
[----:B------:R-:W-:Y:S01]  /*27a80*/  IMAD.MOV.U32 R217, RZ, RZ, R84 ;  /* 0x000000ffffd97224 */ /* 0x000fe200078e0054 */
[----:B------:R-:W-:Y:S01]  /*27a90*/  MOV R3, 0x27ac0 ;  /* 0x00027ac000037802 */ /* 0x000fe20000000f00 */
[----:B------:R-:W-:Y:S02]  /*27aa0*/  IMAD.MOV.U32 R218, RZ, RZ, 0x181f ;  /* 0x0000181fffda7424 */ /* 0x000fe400078e00ff */
[----:B------:R-:W-:Y:S05]  /*27ab0*/  CALL.REL.NOINC `($__internal_39_$__cuda_sm70_shflsync_idx_p) ;  /* 0x000039f000007944 */ /* 0x000fea0003c00000 */
[----:B------:R-:W-:Y:S01]  /*27ac0*/  MOV R87, R218 ;  /* 0x000000da00577202 */ /* 0x000fe20000000f00 */
[----:B------:R-:W-:-:S05]  /*27ad0*/  BRA `(.L_x_3144) ;  /* 0xfffec80000007947 */ /* 0x000fca000383ffff */
.L_x_2979:
        /* <DEDUP_REMOVED lines=79> */
.L_x_2980:
[----:B------:R-:W-:Y:S01]  /*27fd0*/  MOV R2, RZ ;  /* 0x000000ff00027202 */ /* 0x000fe20000000f00 */
[----:B------:R-:W-:Y:S01]  /*27fe0*/  IMAD.MOV.U32 R217, RZ, RZ, R164 ;  /* 0x000000ffffd97224 */ /* 0x000fe200078e00a4 */
[----:B------:R-:W-:Y:S01]  /*27ff0*/  MOV R3, 0x28020 ;  /* 0x0002802000037802 */ /* 0x000fe20000000f00 */
[----:B------:R-:W-:Y:S02]  /*28000*/  IMAD.MOV.U32 R218, RZ, RZ, 0x1c1f ;  /* 0x00001c1fffda7424 */ /* 0x000fe400078e00ff */
[----:B------:R-:W-:Y:S05]  /*28010*/  CALL.REL.NOINC `($__internal_39_$__cuda_sm70_shflsync_idx_p) ;  /* 0x0000349000007944 */ /* 0x000fea0003c00000 */
[----:B------:R-:W-:Y:S01]  /*28020*/  MOV R0, R218 ;  /* 0x000000da00007202 */ /* 0x000fe20000000f00 */
[----:B------:R-:W-:-:S05]  /*28030*/  BRA `(.L_x_3146) ;  /* 0xfffec5c000007947 */ /* 0x000fca000383ffff */
.L_x_2985:
[----:B------:R-:W-:Y:S01]  /*28040*/  MOV R2, 0x1 ;  /* 0x0000000100027802 */ /* 0x000fe20000000f00 */
[----:B------:R-:W-:Y:S01]  /*28050*/  IMAD.MOV.U32 R217, RZ, RZ, R164 ;  /* 0x000000ffffd97224 */ /* 0x000fe200078e00a4 */
[----:B------:R-:W-:Y:S01]  /*28060*/  MOV R3, 0x28090 ;  /* 0x0002809000037802 */ /* 0x000fe20000000f00 */
[----:B------:R-:W-:Y:S02]  /*28070*/  IMAD.MOV.U32 R218, RZ, RZ, 0x1c1f ;  /* 0x00001c1fffda7424 */ /* 0x000fe400078e00ff */
[----:B-1----:R-:W-:Y:S05]  /*28080*/  CALL.REL.NOINC `($__internal_39_$__cuda_sm70_shflsync_idx_p) ;  /* 0x0000342000007944 */ /* 0x002fea0003c00000 */
[----:B------:R-:W-:Y:S01]  /*28090*/  MOV R2, R218 ;  /* 0x000000da00027202 */ /* 0x000fe20000000f00 */
[----:B------:R-:W-:-:S05]  /*280a0*/  BRA `(.L_x_3147) ;  /* 0xfffec77000007947 */ /* 0x000fca000383ffff */
.L_x_2990:
[----:B------:R-:W-:Y:S01]  /*280b0*/  MOV R2, 0x2 ;  /* 0x0000000200027802 */ /* 0x000fe20000000f00 */
[----:B------:R-:W-:Y:S01]  /*280c0*/  IMAD.MOV.U32 R217, RZ, RZ, R164 ;  /* 0x000000ffffd97224 */ /* 0x000fe200078e00a4 */
[----:B------:R-:W-:Y:S01]  /*280d0*/  MOV R3, 0x28100 ;  /* 0x0002810000037802 */ /* 0x000fe20000000f00 */
[----:B------:R-:W-:Y:S02]  /*280e0*/  IMAD.MOV.U32 R218, RZ, RZ, 0x1c1f ;  /* 0x00001c1fffda7424 */ /* 0x000fe400078e00ff */
[----:B-12---:R-:W-:Y:S05]  /*280f0*/  CALL.REL.NOINC `($__internal_39_$__cuda_sm70_shflsync_idx_p) ;  /* 0x000033b000007944 */ /* 0x006fea0003c00000 */
[----:B------:R-:W-:Y:S01]  /*28100*/  MOV R94, R218 ;  /* 0x000000da005e7202 */ /* 0x000fe20000000f00 */
[----:B------:R-:W-:-:S05]  /*28110*/  BRA `(.L_x_3148) ;  /* 0xfffec92000007947 */ /* 0x000fca000383ffff */
.L_x_2995:
[----:B------:R-:W-:Y:S01]  /*28120*/  MOV R2, 0x3 ;  /* 0x0000000300027802 */ /* 0x000fe20000000f00 */
[----:B------:R-:W-:Y:S01]  /*28130*/  IMAD.MOV.U32 R217, RZ, RZ, R164 ;  /* 0x000000ffffd97224 */ /* 0x000fe200078e00a4 */
[----:B------:R-:W-:Y:S01]  /*28140*/  MOV R3, 0x28170 ;  /* 0x0002817000037802 */ /* 0x000fe20000000f00 */
[----:B------:R-:W-:Y:S02]  /*28150*/  IMAD.MOV.U32 R218, RZ, RZ, 0x1c1f ;  /* 0x00001c1fffda7424 */ /* 0x000fe400078e00ff */
[----:B-123--:R-:W-:Y:S05]  /*28160*/  CALL.REL.NOINC `($__internal_39_$__cuda_sm70_shflsync_idx_p) ;  /* 0x0000334000007944 */ /* 0x00efea0003c00000 */
[----:B------:R-:W-:Y:S01]  /*28170*/  MOV R3, R218 ;  /* 0x000000da00037202 */ /* 0x000fe20000000f00 */
[----:B------:R-:W-:-:S05]  /*28180*/  BRA `(.L_x_3149) ;  /* 0xfffedf7000007947 */ /* 0x000fca000383ffff */
.L_x_3000:
[----:B------:R-:W-:Y:S02]  /*28190*/  MOV R0, 0x2 ;  /* 0x0000000200007802 */ /* 0x000fe40000000f00 */
[----:B------:R-:W-:Y:S02]  /*281a0*/  MOV R2, 0x281c0 ;  /* 0x000281c000027802 */ /* 0x000fe40000000f00 */
[----:B--234-:R-:W-:Y:S05]  /*281b0*/  CALL.REL.NOINC `($__internal_38_$__cuda_sm70_shflsync_bfly_p) ;  /* 0x0000329000007944 */ /* 0x01cfea0003c00000 */
[----:B------:R-:W-:-:S05]  /*281c0*/  BRA `(.L_x_3150) ;  /* 0xfffeeb4000007947 */ /* 0x000fca000383ffff */
.L_x_3001:
[----:B------:R-:W-:Y:S02]  /*281d0*/  MOV R0, 0x1 ;  /* 0x0000000100007802 */ /* 0x000fe40000000f00 */
[----:B------:R-:W-:Y:S02]  /*281e0*/  MOV R2, 0x28200 ;  /* 0x0002820000027802 */ /* 0x000fe40000000f00 */
[----:B---34-:R-:W-:Y:S05]  /*281f0*/  CALL.REL.NOINC `($__internal_38_$__cuda_sm70_shflsync_bfly_p) ;  /* 0x0000325000007944 */ /* 0x018fea0003c00000 */
[----:B------:R-:W-:Y:S01]  /*28200*/  FMNMX.FTZ R87, R84, R0, !PT ;  /* 0x0000000054577209 */ /* 0x000fe20007810000 */
[----:B------:R-:W-:Y:S01]  /*28210*/  IMAD.MOV.U32 R84, RZ, RZ, R4 ;  /* 0x000000ffff547224 */ /* 0x000fe200078e0004 */
[----:B------:R-:W-:Y:S01]  /*28220*/  MOV R2, 0x28250 ;  /* 0x0002825000027802 */ /* 0x000fe20000000f00 */
[----:B------:R-:W-:Y:S02]  /*28230*/  IMAD.MOV.U32 R0, RZ, RZ, 0x2 ;  /* 0x00000002ff007424 */ /* 0x000fe400078e00ff */
[----:B------:R-:W-:Y:S05]  /*28240*/  CALL.REL.NOINC `($__internal_38_$__cuda_sm70_shflsync_bfly_p) ;  /* 0x0000320000007944 */ /* 0x000fea0003c00000 */
[----:B------:R-:W-:Y:S01]  /*28250*/  FMNMX.FTZ R84, R4, R0, !PT ;  /* 0x0000000004547209 */ /* 0x000fe20007810000 */
[----:B------:R-:W-:Y:S01]  /*28260*/  IMAD.MOV.U32 R0, RZ, RZ, 0x1 ;  /* 0x00000001ff007424 */ /* 0x000fe200078e00ff */
        /* <DEDUP_REMOVED lines=20> */
[----:B------:R-:W-:-:S05]  /*283b0*/  BRA `(.L_x_3151) ;  /* 0xfffeea4000007947 */ /* 0x000fca000383ffff */
.L_x_3010:
[----:B------:R-:W-:Y:S01]  /*283c0*/  MOV R2, RZ ;  /* 0x000000ff00027202 */ /* 0x000fe20000000f00 */
[----:B------:R-:W-:Y:S01]  /*283d0*/  IMAD.MOV.U32 R217, RZ, RZ, R4 ;  /* 0x000000ffffd97224 */ /* 0x000fe200078e0004 */
[----:B------:R-:W-:Y:S01]  /*283e0*/  MOV R3, 0x28410 ;  /* 0x0002841000037802 */ /* 0x000fe20000000f00 */
[----:B------:R-:W-:Y:S02]  /*283f0*/  IMAD.MOV.U32 R218, RZ, RZ, 0x181f ;  /* 0x0000181fffda7424 */ /* 0x000fe400078e00ff */
[----:B------:R-:W-:Y:S05]  /*28400*/  CALL.REL.NOINC `($__internal_39_$__cuda_sm70_shflsync_idx_p) ;  /* 0x000030a000007944 */ /* 0x000fea0003c00000 */
[----:B------:R-:W-:Y:S01]  /*28410*/  MOV R8, R218 ;  /* 0x000000da00087202 */ /* 0x000fe20000000f00 */
[----:B------:R-:W-:-:S05]  /*28420*/  BRA `(.L_x_3152) ;  /* 0xffff0d2000007947 */ /* 0x000fca000383ffff */
.L_x_3011:
        /* <DEDUP_REMOVED lines=79> */
.L_x_3014:
[----:B------:R-:W-:Y:S01]  /*28920*/  MOV R2, RZ ;  /* 0x000000ff00027202 */ /* 0x000fe20000000f00 */
[----:B------:R-:W-:Y:S01]  /*28930*/  IMAD.MOV.U32 R217, RZ, RZ, R84 ;  /* 0x000000ffffd97224 */ /* 0x000fe200078e0054 */
[----:B------:R-:W-:Y:S01]  /*28940*/  MOV R3, 0x28970 ;  /* 0x0002897000037802 */ /* 0x000fe20000000f00 */
[----:B------:R-:W-:Y:S02]  /*28950*/  IMAD.MOV.U32 R218, RZ, RZ, 0x181f ;  /* 0x0000181fffda7424 */ /* 0x000fe400078e00ff */
[----:B------:R-:W-:Y:S05]  /*28960*/  CALL.REL.NOINC `($__internal_39_$__cuda_sm70_shflsync_idx_p) ;  /* 0x00002b4000007944 */ /* 0x000fea0003c00000 */
[----:B------:R-:W-:Y:S01]  /*28970*/  MOV R87, R218 ;  /* 0x000000da00577202 */ /* 0x000fe20000000f00 */
[----:B------:R-:W-:-:S05]  /*28980*/  BRA `(.L_x_3154) ;  /* 0xffff129000007947 */ /* 0x000fca000383ffff */
.L_x_3015:
        /* <DEDUP_REMOVED lines=79> */
.L_x_3016:
[----:B------:R-:W-:Y:S02]  /*28e80*/  MOV R0, 0x2 ;  /* 0x0000000200007802 */ /* 0x000fe40000000f00 */
[----:B------:R-:W-:Y:S02]  /*28e90*/  MOV R2, 0x28eb0 ;  /* 0x00028eb000027802 */ /* 0x000fe40000000f00 */
[----:B------:R-:W-:Y:S05]  /*28ea0*/  CALL.REL.NOINC `($__internal_38_$__cuda_sm70_shflsync_bfly_p) ;  /* 0x000025a000007944 */ /* 0x000fea0003c00000 */
[----:B------:R-:W-:-:S05]  /*28eb0*/  BRA `(.L_x_3156) ;  /* 0xffff14a000007947 */ /* 0x000fca000383ffff */
.L_x_3017:
        /* <DEDUP_REMOVED lines=31> */
.L_x_3020:
[----:B-1--4-:R-:W-:Y:S01]  /*290b0*/  MOV R2, RZ ;  /* 0x000000ff00027202 */ /* 0x012fe20000000f00 */
[----:B------:R-:W-:Y:S01]  /*290c0*/  IMAD.MOV.U32 R217, RZ, RZ, R52 ;  /* 0x000000ffffd97224 */ /* 0x000fe200078e0034 */
[----:B------:R-:W-:Y:S01]  /*290d0*/  MOV R3, 0x29100 ;  /* 0x0002910000037802 */ /* 0x000fe20000000f00 */
[----:B------:R-:W-:Y:S02]  /*290e0*/  IMAD.MOV.U32 R218, RZ, RZ, 0x181f ;  /* 0x0000181fffda7424 */ /* 0x000fe400078e00ff */
[----:B------:R-:W-:Y:S05]  /*290f0*/  CALL.REL.NOINC `($__internal_39_$__cuda_sm70_shflsync_idx_p) ;  /* 0x000023b000007944 */ /* 0x000fea0003c00000 */
[----:B------:R-:W-:Y:S01]  /*29100*/  MOV R58, R218 ;  /* 0x000000da003a7202 */ /* 0x000fe20000000f00 */
[----:B------:R-:W-:-:S05]  /*29110*/  BRA `(.L_x_3158) ;  /* 0xffff335000007947 */ /* 0x000fca000383ffff */
.L_x_3023:
[----:B------:R-:W-:Y:S01]  /*29120*/  MOV R2, RZ ;  /* 0x000000ff00027202 */ /* 0x000fe20000000f00 */
[----:B------:R-:W-:Y:S01]  /*29130*/  IMAD.MOV.U32 R217, RZ, RZ, R84 ;  /* 0x000000ffffd97224 */ /* 0x000fe200078e0054 */
[----:B------:R-:W-:Y:S01]  /*29140*/  MOV R3, 0x29170 ;  /* 0x0002917000037802 */ /* 0x000fe20000000f00 */
[----:B------:R-:W-:Y:S02]  /*29150*/  IMAD.MOV.U32 R218, RZ, RZ, 0x181f ;  /* 0x0000181fffda7424 */ /* 0x000fe400078e00ff */
[----:B------:R-:W-:Y:S05]  /*29160*/  CALL.REL.NOINC `($__internal_39_$__cuda_sm70_shflsync_idx_p) ;  /* 0x0000234000007944 */ /* 0x000fea0003c00000 */
[----:B------:R-:W-:Y:S01]  /*29170*/  MOV R87, R218 ;  /* 0x000000da00577202 */ /* 0x000fe20000000f00 */
[----:B------:R-:W-:-:S05]  /*29180*/  BRA `(.L_x_3159) ;  /* 0xffff3d4000007947 */ /* 0x000fca000383ffff */
.L_x_3024:
        /* <DEDUP_REMOVED lines=79> */
.L_x_3025:
[----:B------:R-:W-:Y:S01]  /*29680*/  MOV R2, RZ ;  /* 0x000000ff00027202 */ /* 0x000fe20000000f00 */
[----:B------:R-:W-:Y:S01]  /*29690*/  IMAD.MOV.U32 R217, RZ, RZ, R164 ;  /* 0x000000ffffd97224 */ /* 0x000fe200078e00a4 */
[----:B------:R-:W-:Y:S01]  /*296a0*/  MOV R3, 0x296d0 ;  /* 0x000296d000037802 */ /* 0x000fe20000000f00 */
[----:B------:R-:W-:Y:S02]  /*296b0*/  IMAD.MOV.U32 R218, RZ, RZ, 0x1c1f ;  /* 0x00001c1fffda7424 */ /* 0x000fe400078e00ff */
[----:B------:R-:W-:Y:S05]  /*296c0*/  CALL.REL.NOINC `($__internal_39_$__cuda_sm70_shflsync_idx_p) ;  /* 0x00001de000007944 */ /* 0x000fea0003c00000 */
[----:B------:R-:W-:Y:S01]  /*296d0*/  MOV R0, R218 ;  /* 0x000000da00007202 */ /* 0x000fe20000000f00 */
[----:B------:R-:W-:-:S05]  /*296e0*/  BRA `(.L_x_3161) ;  /* 0xffff3b2000007947 */ /* 0x000fca000383ffff */
.L_x_3030:
[----:B------:R-:W-:Y:S01]  /*296f0*/  MOV R2, 0x1 ;  /* 0x0000000100027802 */ /* 0x000fe20000000f00 */
[----:B------:R-:W-:Y:S01]  /*29700*/  IMAD.MOV.U32 R217, RZ, RZ, R164 ;  /* 0x000000ffffd97224 */ /* 0x000fe200078e00a4 */
[----:B------:R-:W-:Y:S01]  /*29710*/  MOV R3, 0x29740 ;  /* 0x0002974000037802 */ /* 0x000fe20000000f00 */
[----:B------:R-:W-:Y:S02]  /*29720*/  IMAD.MOV.U32 R218, RZ, RZ, 0x1c1f ;  /* 0x00001c1fffda7424 */ /* 0x000fe400078e00ff */
[----:B-1----:R-:W-:Y:S05]  /*29730*/  CALL.REL.NOINC `($__internal_39_$__cuda_sm70_shflsync_idx_p) ;  /* 0x00001d7000007944 */ /* 0x002fea0003c00000 */
[----:B------:R-:W-:Y:S01]  /*29740*/  MOV R2, R218 ;  /* 0x000000da00027202 */ /* 0x000fe20000000f00 */
[----:B------:R-:W-:-:S05]  /*29750*/  BRA `(.L_x_3162) ;  /* 0xffff3cd000007947 */ /* 0x000fca000383ffff */
.L_x_3035:
[----:B------:R-:W-:Y:S01]  /*29760*/  MOV R2, 0x2 ;  /* 0x0000000200027802 */ /* 0x000fe20000000f00 */
[----:B------:R-:W-:Y:S01]  /*29770*/  IMAD.MOV.U32 R217, RZ, RZ, R164 ;  /* 0x000000ffffd97224 */ /* 0x000fe200078e00a4 */
[----:B------:R-:W-:Y:S01]  /*29780*/  MOV R3, 0x297b0 ;  /* 0x000297b000037802 */ /* 0x000fe20000000f00 */
[----:B------:R-:W-:Y:S02]  /*29790*/  IMAD.MOV.U32 R218, RZ, RZ, 0x1c1f ;  /* 0x00001c1fffda7424 */ /* 0x000fe400078e00ff */
[----:B-12---:R-:W-:Y:S05]  /*297a0*/  CALL.REL.NOINC `($__internal_39_$__cuda_sm70_shflsync_idx_p) ;  /* 0x00001d0000007944 */ /* 0x006fea0003c00000 */
[----:B------:R-:W-:Y:S01]  /*297b0*/  MOV R94, R218 ;  /* 0x000000da005e7202 */ /* 0x000fe20000000f00 */
[----:B------:R-:W-:-:S05]  /*297c0*/  BRA `(.L_x_3163) ;  /* 0xffff3e8000007947 */ /* 0x000fca000383ffff */
.L_x_3040:
[----:B------:R-:W-:Y:S01]  /*297d0*/  MOV R2, 0x3 ;  /* 0x0000000300027802 */ /* 0x000fe20000000f00 */
[----:B------:R-:W-:Y:S01]  /*297e0*/  IMAD.MOV.U32 R217, RZ, RZ, R164 ;  /* 0x000000ffffd97224 */ /* 0x000fe200078e00a4 */
[----:B------:R-:W-:Y:S01]  /*297f0*/  MOV R3, 0x29820 ;  /* 0x0002982000037802 */ /* 0x000fe20000000f00 */
[----:B------:R-:W-:Y:S02]  /*29800*/  IMAD.MOV.U32 R218, RZ, RZ, 0x1c1f ;  /* 0x00001c1fffda7424 */ /* 0x000fe400078e00ff */
[----:B-123--:R-:W-:Y:S05]  /*29810*/  CALL.REL.NOINC `($__internal_39_$__cuda_sm70_shflsync_idx_p) ;  /* 0x00001c9000007944 */ /* 0x00efea0003c00000 */
[----:B------:R-:W-:Y:S01]  /*29820*/  MOV R3, R218 ;  /* 0x000000da00037202 */ /* 0x000fe20000000f00 */
[----:B------:R-:W-:-:S05]  /*29830*/  BRA `(.L_x_3164) ;  /* 0xffff54d000007947 */ /* 0x000fca000383ffff */
.L_x_3045:
[----:B------:R-:W-:Y:S02]  /*29840*/  MOV R0, 0x2 ;  /* 0x0000000200007802 */ /* 0x000fe40000000f00 */
[----:B------:R-:W-:Y:S02]  /*29850*/  MOV R2, 0x29870 ;  /* 0x0002987000027802 */ /* 0x000fe40000000f00 */
[----:B--234-:R-:W-:Y:S05]  /*29860*/  CALL.REL.NOINC `($__internal_38_$__cuda_sm70_shflsync_bfly_p) ;  /* 0x00001be000007944 */ /* 0x01cfea0003c00000 */
[----:B------:R-:W-:-:S05]  /*29870*/  BRA `(.L_x_3165) ;  /* 0xffff60a000007947 */ /* 0x000fca000383ffff */
.L_x_3046:
        /* <DEDUP_REMOVED lines=28> */
[----:B------:R-:W-:Y:S03]  /*29a40*/  MOV R2, 0x29a70 ;  /* 0x00029a7000027802 */ /* 0x000fe60000000f00 */
[----:B------:R-:W-:Y:S02]  /*29a50*/  IMAD.MOV.U32 R84, RZ, RZ, R4 ;  /* 0x000000ffff547224 */ /* 0x000fe400078e0004 */
[----:B------:R-:W-:Y:S05]  /*29a60*/  CALL.REL.NOINC `($__internal_38_$__cuda_sm70_shflsync_bfly_p) ;  /* 0x000019e000007944 */ /* 0x000fea0003c00000 */
[----:B------:R-:W-:-:S05]  /*29a70*/  BRA `(.L_x_3166) ;  /* 0xffff5f9000007947 */ /* 0x000fca000383ffff */
.L_x_3048:
[----:B------:R-:W-:Y:S01]  /*29a80*/  IMAD.MOV.U32 R84, RZ, RZ, R229 ;  /* 0x000000ffff547224 */ /* 0x000fe200078e00e5 */
[----:B------:R-:W-:-:S02]  /*29a90*/  MOV R0, 0x2 ;  /* 0x0000000200007802 */ /* 0x000fc40000000f00 */
[----:B------:R-:W-:Y:S02]  /*29aa0*/  MOV R2, 0x29ac0 ;  /* 0x00029ac000027802 */ /* 0x000fe40000000f00 */
[----:B-1----:R-:W-:Y:S05]  /*29ab0*/  CALL.REL.NOINC `($__internal_38_$__cuda_sm70_shflsync_bfly_p) ;  /* 0x0000199000007944 */ /* 0x002fea0003c00000 */
[----:B------:R-:W-:Y:S05]  /*29ac0*/  BRA `(.L_x_3167) ;  /* 0xffff7da000007947 */ /* 0x000fea000383ffff */
.L_x_3049:
[----:B------:R-:W-:Y:S01]  /*29ad0*/  IMAD.MOV.U32 R84, RZ, RZ, R4 ;  /* 0x000000ffff547224 */ /* 0x000fe200078e0004 */
[----:B------:R-:W-:Y:S02]  /*29ae0*/  MOV R0, 0x1 ;  /* 0x0000000100007802 */ /* 0x000fe40000000f00 */
[----:B------:R-:W-:Y:S02]  /*29af0*/  MOV R2, 0x29b10 ;  /* 0x00029b1000027802 */ /* 0x000fe40000000f00 */
[----:B-12---:R-:W-:Y:S05]  /*29b00*/  CALL.REL.NOINC `($__internal_38_$__cuda_sm70_shflsync_bfly_p) ;  /* 0x0000194000007944 */ /* 0x006fea0003c00000 */
[----:B------:R-:W-:Y:S01]  /*29b10*/  FADD.FTZ R4, R4, R0 ;  /* 0x0000000004047221 */ /* 0x000fe20000010000 */
[----:B------:R-:W-:Y:S02]  /*29b20*/  MOV R84, R227 ;  /* 0x000000e300547202 */ /* 0x000fe40000000f00 */
[----:B------:R-:W-:Y:S02]  /*29b30*/  MOV R0, 0x2 ;  /* 0x0000000200007802 */ /* 0x000fe40000000f00 */
[----:B------:R-:W-:Y:S02]  /*29b40*/  MOV R2, 0x29b60 ;  /* 0x00029b6000027802 */ /* 0x000fe40000000f00 */
[----:B------:R-:W-:Y:S05]  /*29b50*/  CALL.REL.NOINC `($__internal_38_$__cuda_sm70_shflsync_bfly_p) ;  /* 0x000018f000007944 */ /* 0x000fea0003c00000 */
[----:B------:R-:W-:Y:S01]  /*29b60*/  FADD.FTZ R6, R227, R0 ;  /* 0x00000000e3067221 */ /* 0x000fe20000010000 */
[----:B------:R-:W-:Y:S02]  /*29b70*/  MOV R0, 0x1 ;  /* 0x0000000100007802 */ /* 0x000fe40000000f00 */
[----:B------:R-:W-:-:S02]  /*29b80*/  MOV R2, 0x29bb0 ;  /* 0x00029bb000027802 */ /* 0x000fc40000000f00 */
[----:B------:R-:W-:Y:S02]  /*29b90*/  MOV R84, R6 ;  /* 0x0000000600547202 */ /* 0x000fe40000000f00 */
[----:B------:R-:W-:Y:S05]  /*29ba0*/  CALL.REL.NOINC `($__internal_38_$__cuda_sm70_shflsync_bfly_p) ;  /* 0x000018a000007944 */ /* 0x000fea0003c00000 */
[----:B------:R-:W-:Y:S01]  /*29bb0*/  FADD.FTZ R6, R6, R0 ;  /* 0x0000000006067221 */ /* 0x000fe20000010000 */
[----:B------:R-:W-:Y:S02]  /*29bc0*/  MOV R84, R246 ;  /* 0x000000f600547202 */ /* 0x000fe40000000f00 */
[----:B------:R-:W-:Y:S02]  /*29bd0*/  MOV R0, 0x2 ;  /* 0x0000000200007802 */ /* 0x000fe40000000f00 */
[----:B------:R-:W-:Y:S02]  /*29be0*/  MOV R2, 0x29c00 ;  /* 0x00029c0000027802 */ /* 0x000fe40000000f00 */
[----:B------:R-:W-:Y:S05]  /*29bf0*/  CALL.REL.NOINC `($__internal_38_$__cuda_sm70_shflsync_bfly_p) ;  /* 0x0000185000007944 */ /* 0x000fea0003c00000 */
[----:B------:R-:W-:Y:S01]  /*29c00*/  FADD.FTZ R5, R246, R0 ;  /* 0x00000000f6057221 */ /* 0x000fe20000010000 */
[----:B------:R-:W-:Y:S02]  /*29c10*/  MOV R0, 0x1 ;  /* 0x0000000100007802 */ /* 0x000fe40000000f00 */
[----:B------:R-:W-:Y:S02]  /*29c20*/  MOV R2, 0x29c50 ;  /* 0x00029c5000027802 */ /* 0x000fe40000000f00 */
[----:B------:R-:W-:-:S02]  /*29c30*/  MOV R84, R5 ;  /* 0x0000000500547202 */ /* 0x000fc40000000f00 */
[----:B------:R-:W-:Y:S05]  /*29c40*/  CALL.REL.NOINC `($__internal_38_$__cuda_sm70_shflsync_bfly_p) ;  /* 0x0000180000007944 */ /* 0x000fea0003c00000 */
[----:B------:R-:W-:Y:S01]  /*29c50*/  FADD.FTZ R5, R5, R0 ;  /* 0x0000000005057221 */ /* 0x000fe20000010000 */
[----:B------:R-:W-:-:S02]  /*29c60*/  MOV R84, R247 ;  /* 0x000000f700547202 */ /* 0x000fc40000000f00 */
[----:B------:R-:W-:Y:S02]  /*29c70*/  MOV R0, 0x2 ;  /* 0x0000000200007802 */ /* 0x000fe40000000f00 */
[----:B------:R-:W-:Y:S02]  /*29c80*/  MOV R2, 0x29ca0 ;  /* 0x00029ca000027802 */ /* 0x000fe40000000f00 */
[----:B------:R-:W-:Y:S05]  /*29c90*/  CALL.REL.NOINC `($__internal_38_$__cuda_sm70_shflsync_bfly_p) ;  /* 0x000017b000007944 */ /* 0x000fea0003c00000 */
[----:B------:R-:W-:Y:S01]  /*29ca0*/  FADD.FTZ R7, R247, R0 ;  /* 0x00000000f7077221 */ /* 0x000fe20000010000 */
[----:B------:R-:W-:Y:S02]  /*29cb0*/  MOV R0, 0x1 ;  /* 0x0000000100007802 */ /* 0x000fe40000000f00 */
[----:B------:R-:W-:Y:S02]  /*29cc0*/  MOV R2, 0x29cf0 ;  /* 0x00029cf000027802 */ /* 0x000fe40000000f00 */
[----:B------:R-:W-:Y:S02]  /*29cd0*/  MOV R84, R7 ;  /* 0x0000000700547202 */ /* 0x000fe40000000f00 */
[----:B------:R-:W-:Y:S05]  /*29ce0*/  CALL.REL.NOINC `($__internal_38_$__cuda_sm70_shflsync_bfly_p) ;  /* 0x0000176000007944 */ /* 0x000fea0003c00000 */
[----:B------:R-:W-:Y:S01]  /*29cf0*/  MOV R8, R0 ;  /* 0x0000000000087202 */ /* 0x000fe20000000f00 */
[----:B------:R-:W-:Y:S05]  /*29d00*/  BRA `(.L_x_3168) ;  /* 0xffff7c5000007947 */ /* 0x000fea000383ffff */
.L_x_3056:
[----:B-1-34-:R-:W-:Y:S01]  /*29d10*/  IMAD.MOV.U32 R217, RZ, RZ, R5 ;  /* 0x000000ffffd97224 */ /* 0x01afe200078e0005 */
[----:B------:R-:W-:Y:S01]  /*29d20*/  MOV R2, RZ ;  /* 0x000000ff00027202 */ /* 0x000fe20000000f00 */
[----:B------:R-:W-:Y:S01]  /*29d30*/  IMAD.MOV.U32 R218, RZ, RZ, 0x181f ;  /* 0x0000181fffda7424 */ /* 0x000fe200078e00ff */
[----:B------:R-:W-:-:S02]  /*29d40*/  MOV R3, 0x29d60 ;  /* 0x00029d6000037802 */ /* 0x000fc40000000f00 */
[----:B------:R-:W-:Y:S05]  /*29d50*/  CALL.REL.NOINC `($__internal_39_$__cuda_sm70_shflsync_idx_p) ;  /* 0x0000175000007944 */ /* 0x000fea0003c00000 */
[----:B------:R-:W-:Y:S01]  /*29d60*/  MOV R7, R218 ;  /* 0x000000da00077202 */ /* 0x000fe20000000f00 */
[----:B------:R-:W-:Y:S05]  /*29d70*/  BRA `(.L_x_3169) ;  /* 0xffff926000007947 */ /* 0x000fea000383ffff */
.L_x_3057:
[----:B------:R-:W-:Y:S01]  /*29d80*/  IMAD.MOV.U32 R217, RZ, RZ, R6 ;  /* 0x000000ffffd97224 */ /* 0x000fe200078e0006 */
[----:B------:R-:W-:Y:S01]  /*29d90*/  MOV R2, RZ ;  /* 0x000000ff00027202 */ /* 0x000fe20000000f00 */
[----:B------:R-:W-:Y:S01]  /*29da0*/  IMAD.MOV.U32 R218, RZ, RZ, 0x181f ;  /* 0x0000181fffda7424 */ /* 0x000fe200078e00ff */
[----:B------:R-:W-:-:S02]  /*29db0*/  MOV R3, 0x29dd0 ;  /* 0x00029dd000037802 */ /* 0x000fc40000000f00 */
[----:B-12---:R-:W-:Y:S05]  /*29dc0*/  CALL.REL.NOINC `($__internal_39_$__cuda_sm70_shflsync_idx_p) ;  /* 0x000016e000007944 */ /* 0x006fea0003c00000 */
[----:B------:R-:W-:Y:S01]  /*29dd0*/  MOV R2, R218 ;  /* 0x000000da00027202 */ /* 0x000fe20000000f00 */
[----:B------:R-:W-:Y:S05]  /*29de0*/  BRA `(.L_x_3170) ;  /* 0xffff921000007947 */ /* 0x000fea000383ffff */
.L_x_3058:
[----:B------:R-:W-:Y:S01]  /*29df0*/  IMAD.MOV.U32 R217, RZ, RZ, R5 ;  /* 0x000000ffffd97224 */ /* 0x000fe200078e0005 */
[----:B--2---:R-:W-:Y:S01]  /*29e00*/  MOV R2, 0x1 ;  /* 0x0000000100027802 */ /* 0x004fe20000000f00 */
[----:B------:R-:W-:Y:S01]  /*29e10*/  IMAD.MOV.U32 R218, RZ, RZ, 0x181f ;  /* 0x0000181fffda7424 */ /* 0x000fe200078e00ff */
[----:B------:R-:W-:-:S02]  /*29e20*/  MOV R3, 0x29e40 ;  /* 0x00029e4000037802 */ /* 0x000fc40000000f00 */
[----:B-1-3--:R-:W-:Y:S05]  /*29e30*/  CALL.REL.NOINC `($__internal_39_$__cuda_sm70_shflsync_idx_p) ;  /* 0x0000167000007944 */ /* 0x00afea0003c00000 */
        /* <DEDUP_REMOVED lines=8> */
.L_x_3059:
[----:B------:R-:W-:Y:S01]  /*29ec0*/  IMAD.MOV.U32 R217, RZ, RZ, R5 ;  /* 0x000000ffffd97224 */ /* 0x000fe200078e0005 */
[----:B-1----:R-:W-:Y:S01]  /*29ed0*/  MOV R2, 0x2 ;  /* 0x0000000200027802 */ /* 0x002fe20000000f00 */
[----:B------:R-:W-:Y:S01]  /*29ee0*/  IMAD.MOV.U32 R218, RZ, RZ, 0x181f ;  /* 0x0000181fffda7424 */ /* 0x000fe200078e00ff */
[----:B------:R-:W-:Y:S02]  /*29ef0*/  MOV R3, 0x29f10 ;  /* 0x00029f1000037802 */ /* 0x000fe40000000f00 */
[----:B---34-:R-:W-:Y:S05]  /*29f00*/  CALL.REL.NOINC `($__internal_39_$__cuda_sm70_shflsync_idx_p) ;  /* 0x000015a000007944 */ /* 0x018fea0003c00000 */
[----:B------:R-:W-:Y:S01]  /*29f10*/  MOV R7, R218 ;  /* 0x000000da00077202 */ /* 0x000fe20000000f00 */
[----:B------:R-:W-:Y:S05]  /*29f20*/  BRA `(.L_x_3172) ;  /* 0xffff91b000007947 */ /* 0x000fea000383ffff */
.L_x_3060:
[----:B------:R-:W-:Y:S01]  /*29f30*/  IMAD.MOV.U32 R217, RZ, RZ, R6 ;  /* 0x000000ffffd97224 */ /* 0x000fe200078e0006 */
[----:B-1----:R-:W-:Y:S01]  /*29f40*/  MOV R2, 0x2 ;  /* 0x0000000200027802 */ /* 0x002fe20000000f00 */
[----:B------:R-:W-:Y:S01]  /*29f50*/  IMAD.MOV.U32 R218, RZ, RZ, 0x181f ;  /* 0x0000181fffda7424 */ /* 0x000fe200078e00ff */
[----:B------:R-:W-:Y:S02]  /*29f60*/  MOV R3, 0x29f80 ;  /* 0x00029f8000037802 */ /* 0x000fe40000000f00 */
[----:B--234-:R-:W-:Y:S05]  /*29f70*/  CALL.REL.NOINC `($__internal_39_$__cuda_sm70_shflsync_idx_p) ;  /* 0x0000153000007944 */ /* 0x01cfea0003c00000 */
[----:B------:R-:W-:Y:S01]  /*29f80*/  MOV R2, R218 ;  /* 0x000000da00027202 */ /* 0x000fe20000000f00 */
[----:B------:R-:W-:Y:S05]  /*29f90*/  BRA `(.L_x_3173) ;  /* 0xffff916000007947 */ /* 0x000fea000383ffff */
.L_x_3061:
[----:B------:R-:W-:Y:S01]  /*29fa0*/  IMAD.MOV.U32 R217, RZ, RZ, R5 ;  /* 0x000000ffffd97224 */ /* 0x000fe200078e0005 */
[----:B--2---:R-:W-:Y:S01]  /*29fb0*/  MOV R2, 0x3 ;  /* 0x0000000300027802 */ /* 0x004fe20000000f00 */
[----:B------:R-:W-:Y:S01]  /*29fc0*/  IMAD.MOV.U32 R218, RZ, RZ, 0x181f ;  /* 0x0000181fffda7424 */ /* 0x000fe200078e00ff */
[----:B------:R-:W-:-:S02]  /*29fd0*/  MOV R3, 0x29ff0 ;  /* 0x00029ff000037802 */ /* 0x000fc40000000f00 */
[----:B-1-34-:R-:W-:Y:S05]  /*29fe0*/  CALL.REL.NOINC `($__internal_39_$__cuda_sm70_shflsync_idx_p) ;  /* 0x000014c000007944 */ /* 0x01afea0003c00000 */
        /* <DEDUP_REMOVED lines=8> */
.L_x_3062:
[----:B------:R-:W-:Y:S01]  /*2a070*/  IMAD.MOV.U32 R217, RZ, RZ, R5 ;  /* 0x000000ffffd97224 */ /* 0x000fe200078e0005 */
[----:B--2---:R-:W-:Y:S01]  /*2a080*/  MOV R2, 0x4 ;  /* 0x0000000400027802 */ /* 0x004fe20000000f00 */
[----:B------:R-:W-:Y:S01]  /*2a090*/  IMAD.MOV.U32 R218, RZ, RZ, 0x181f ;  /* 0x0000181fffda7424 */ /* 0x000fe200078e00ff */
[----:B------:R-:W-:Y:S02]  /*2a0a0*/  MOV R3, 0x2a0c0 ;  /* 0x0002a0c000037802 */ /* 0x000fe40000000f00 */
[----:B-1-34-:R-:W-:Y:S05]  /*2a0b0*/  CALL.REL.NOINC `($__internal_39_$__cuda_sm70_shflsync_idx_p) ;  /* 0x000013f000007944 */ /* 0x01afea0003c00000 */
[----:B------:R-:W-:Y:S01]  /*2a0c0*/  MOV R7, R218 ;  /* 0x000000da00077202 */ /* 0x000fe20000000f00 */
[----:B------:R-:W-:Y:S05]  /*2a0d0*/  BRA `(.L_x_3175) ;  /* 0xffff911000007947 */ /* 0x000fea000383ffff */
.L_x_3063:
[----:B------:R-:W-:Y:S01]  /*2a0e0*/  IMAD.MOV.U32 R217, RZ, RZ, R6 ;  /* 0x000000ffffd97224 */ /* 0x000fe200078e0006 */
[----:B--2---:R-:W-:Y:S01]  /*2a0f0*/  MOV R2, 0x4 ;  /* 0x0000000400027802 */ /* 0x004fe20000000f00 */
[----:B------:R-:W-:Y:S01]  /*2a100*/  IMAD.MOV.U32 R218, RZ, RZ, 0x181f ;  /* 0x0000181fffda7424 */ /* 0x000fe200078e00ff */
[----:B------:R-:W-:Y:S02]  /*2a110*/  MOV R3, 0x2a130 ;  /* 0x0002a13000037802 */ /* 0x000fe40000000f00 */
[----:B-1-34-:R-:W-:Y:S05]  /*2a120*/  CALL.REL.NOINC `($__internal_39_$__cuda_sm70_shflsync_idx_p) ;  /* 0x0000138000007944 */ /* 0x01afea0003c00000 */
[----:B------:R-:W-:Y:S01]  /*2a130*/  MOV R2, R218 ;  /* 0x000000da00027202 */ /* 0x000fe20000000f00 */
[----:B------:R-:W-:Y:S05]  /*2a140*/  BRA `(.L_x_3176) ;  /* 0xffff90c000007947 */ /* 0x000fea000383ffff */
.L_x_3064:
[----:B------:R-:W-:Y:S01]  /*2a150*/  IMAD.MOV.U32 R217, RZ, RZ, R5 ;  /* 0x000000ffffd97224 */ /* 0x000fe200078e0005 */
[----:B-1----:R-:W-:Y:S01]  /*2a160*/  MOV R2, 0x5 ;  /* 0x0000000500027802 */ /* 0x002fe20000000f00 */
[----:B------:R-:W-:Y:S01]  /*2a170*/  IMAD.MOV.U32 R218, RZ, RZ, 0x181f ;  /* 0x0000181fffda7424 */ /* 0x000fe200078e00ff */
[----:B------:R-:W-:-:S02]  /*2a180*/  MOV R3, 0x2a1a0 ;  /* 0x0002a1a000037802 */ /* 0x000fc40000000f00 */
[----:B--234-:R-:W-:Y:S05]  /*2a190*/  CALL.REL.NOINC `($__internal_39_$__cuda_sm70_shflsync_idx_p) ;  /* 0x0000131000007944 */ /* 0x01cfea0003c00000 */
        /* <DEDUP_REMOVED lines=8> */
.L_x_3065:
[----:B------:R-:W-:Y:S01]  /*2a220*/  IMAD.MOV.U32 R217, RZ, RZ, R5 ;  /* 0x000000ffffd97224 */ /* 0x000fe200078e0005 */
[----:B--2---:R-:W-:Y:S01]  /*2a230*/  MOV R2, 0x6 ;  /* 0x0000000600027802 */ /* 0x004fe20000000f00 */
[----:B------:R-:W-:Y:S01]  /*2a240*/  IMAD.MOV.U32 R218, RZ, RZ, 0x181f ;  /* 0x0000181fffda7424 */ /* 0x000fe200078e00ff */
[----:B------:R-:W-:Y:S02]  /*2a250*/  MOV R3, 0x2a270 ;  /* 0x0002a27000037802 */ /* 0x000fe40000000f00 */
[----:B-1--4-:R-:W-:Y:S05]  /*2a260*/  CALL.REL.NOINC `($__internal_39_$__cuda_sm70_shflsync_idx_p) ;  /* 0x0000124000007944 */ /* 0x012fea0003c00000 */
[----:B------:R-:W-:Y:S01]  /*2a270*/  MOV R7, R218 ;  /* 0x000000da00077202 */ /* 0x000fe20000000f00 */
[----:B------:R-:W-:Y:S05]  /*2a280*/  BRA `(.L_x_3178) ;  /* 0xffff907000007947 */ /* 0x000fea000383ffff */
.L_x_3066:
[----:B------:R-:W-:Y:S01]  /*2a290*/  IMAD.MOV.U32 R217, RZ, RZ, R6 ;  /* 0x000000ffffd97224 */ /* 0x000fe200078e0006 */
[----:B--2---:R-:W-:Y:S01]  /*2a2a0*/  MOV R2, 0x6 ;  /* 0x0000000600027802 */ /* 0x004fe20000000f00 */
[----:B------:R-:W-:Y:S01]  /*2a2b0*/  IMAD.MOV.U32 R218, RZ, RZ, 0x181f ;  /* 0x0000181fffda7424 */ /* 0x000fe200078e00ff */
[----:B------:R-:W-:Y:S02]  /*2a2c0*/  MOV R3, 0x2a2e0 ;  /* 0x0002a2e000037802 */ /* 0x000fe40000000f00 */
[----:B-1-34-:R-:W-:Y:S05]  /*2a2d0*/  CALL.REL.NOINC `($__internal_39_$__cuda_sm70_shflsync_idx_p) ;  /* 0x000011d000007944 */ /* 0x01afea0003c00000 */
[----:B------:R-:W-:Y:S01]  /*2a2e0*/  MOV R2, R218 ;  /* 0x000000da00027202 */ /* 0x000fe20000000f00 */
[----:B------:R-:W-:Y:S05]  /*2a2f0*/  BRA `(.L_x_3179) ;  /* 0xffff902000007947 */ /* 0x000fea000383ffff */
.L_x_3067:
[----:B------:R-:W-:Y:S01]  /*2a300*/  IMAD.MOV.U32 R217, RZ, RZ, R5 ;  /* 0x000000ffffd97224 */ /* 0x000fe200078e0005 */
[----:B-1----:R-:W-:Y:S01]  /*2a310*/  MOV R2, 0x7 ;  /* 0x0000000700027802 */ /* 0x002fe20000000f00 */
[----:B------:R-:W-:Y:S01]  /*2a320*/  IMAD.MOV.U32 R218, RZ, RZ, 0x181f ;  /* 0x0000181fffda7424 */ /* 0x000fe200078e00ff */
[----:B------:R-:W-:-:S02]  /*2a330*/  MOV R3, 0x2a350 ;  /* 0x0002a35000037802 */ /* 0x000fc40000000f00 */
[----:B--2-4-:R-:W-:Y:S05]  /*2a340*/  CALL.REL.NOINC `($__internal_39_$__cuda_sm70_shflsync_idx_p) ;  /* 0x0000116000007944 */ /* 0x014fea0003c00000 */
        /* <DEDUP_REMOVED lines=8> */
.L_x_3069:
[----:B------:R-:W-:Y:S01]  /*2a3d0*/  IMAD.MOV.U32 R217, RZ, RZ, R5 ;  /* 0x000000ffffd97224 */ /* 0x000fe200078e0005 */
[----:B------:R-:W-:Y:S01]  /*2a3e0*/  MOV R2, RZ ;  /* 0x000000ff00027202 */ /* 0x000fe20000000f00 */
[----:B------:R-:W-:Y:S01]  /*2a3f0*/  IMAD.MOV.U32 R218, RZ, RZ, 0x1c1f ;  /* 0x00001c1fffda7424 */ /* 0x000fe200078e00ff */
[----:B------:R-:W-:Y:S02]  /*2a400*/  MOV R3, 0x2a420 ;  /* 0x0002a42000037802 */ /* 0x000fe40000000f00 */
[----:B------:R-:W-:Y:S05]  /*2a410*/  CALL.REL.NOINC `($__internal_39_$__cuda_sm70_shflsync_idx_p) ;  /* 0x0000109000007944 */ /* 0x000fea0003c00000 */
[----:B------:R-:W-:Y:S01]  /*2a420*/  MOV R4, R218 ;  /* 0x000000da00047202 */ /* 0x000fe20000000f00 */
[----:B------:R-:W-:Y:S05]  /*2a430*/  BRA `(.L_x_3181) ;  /* 0xffff91e000007947 */ /* 0x000fea000383ffff */
.L_x_3070:
[----:B------:R-:W-:Y:S01]  /*2a440*/  IMAD.MOV.U32 R217, RZ, RZ, R12 ;  /* 0x000000ffffd97224 */ /* 0x000fe200078e000c */
[----:B------:R-:W-:Y:S01]  /*2a450*/  MOV R2, RZ ;  /* 0x000000ff00027202 */ /* 0x000fe20000000f00 */
[----:B------:R-:W-:Y:S01]  /*2a460*/  IMAD.MOV.U32 R218, RZ, RZ, 0x1c1f ;  /* 0x00001c1fffda7424 */ /* 0x000fe200078e00ff */
[----:B------:R-:W-:Y:S02]  /*2a470*/  MOV R3, 0x2a490 ;  /* 0x0002a49000037802 */ /* 0x000fe40000000f00 */
[----:B-12---:R-:W-:Y:S05]  /*2a480*/  CALL.REL.NOINC `($__internal_39_$__cuda_sm70_shflsync_idx_p) ;  /* 0x0000102000007944 */ /* 0x006fea0003c00000 */
[----:B------:R-:W-:Y:S01]  /*2a490*/  MOV R0, R218 ;  /* 0x000000da00007202 */ /* 0x000fe20000000f00 */
[----:B------:R-:W-:Y:S05]  /*2a4a0*/  BRA `(.L_x_3182) ;  /* 0xffff919000007947 */ /* 0x000fea000383ffff */
.L_x_3073:
[----:B------:R-:W-:Y:S01]  /*2a4b0*/  IMAD.MOV.U32 R217, RZ, RZ, R5 ;  /* 0x000000ffffd97224 */ /* 0x000fe200078e0005 */
[----:B---3--:R-:W-:Y:S01]  /*2a4c0*/  MOV R2, 0x1 ;  /* 0x0000000100027802 */ /* 0x008fe20000000f00 */
        /* <DEDUP_REMOVED lines=11> */
.L_x_3076:
[----:B------:R-:W-:Y:S01]  /*2a580*/  IMAD.MOV.U32 R217, RZ, RZ, R5 ;  /* 0x000000ffffd97224 */ /* 0x000fe200078e0005 */
[----:B--23--:R-:W-:Y:S01]  /*2a590*/  MOV R2, 0x2 ;  /* 0x0000000200027802 */ /* 0x00cfe20000000f00 */
[----:B------:R-:W-:Y:S01]  /*2a5a0*/  IMAD.MOV.U32 R218, RZ, RZ, 0x1c1f ;  /* 0x00001c1fffda7424 */ /* 0x000fe200078e00ff */
[----:B------:R-:W-:Y:S02]  /*2a5b0*/  MOV R3, 0x2a5d0 ;  /* 0x0002a5d000037802 */ /* 0x000fe40000000f00 */
[----:B-1--4-:R-:W-:Y:S05]  /*2a5c0*/  CALL.REL.NOINC `($__internal_39_$__cuda_sm70_shflsync_idx_p) ;  /* 0x00000ee000007944 */ /* 0x012fea0003c00000 */
[----:B------:R-:W-:Y:S01]  /*2a5d0*/  MOV R4, R218 ;  /* 0x000000da00047202 */ /* 0x000fe20000000f00 */
[----:B------:R-:W-:Y:S05]  /*2a5e0*/  BRA `(.L_x_3184) ;  /* 0xffff970000007947 */ /* 0x000fea000383ffff */
.L_x_3077:
[----:B------:R-:W-:Y:S01]  /*2a5f0*/  IMAD.MOV.U32 R217, RZ, RZ, R12 ;  /* 0x000000ffffd97224 */ /* 0x000fe200078e000c */
[----:B--23--:R-:W-:Y:S01]  /*2a600*/  MOV R2, 0x2 ;  /* 0x0000000200027802 */ /* 0x00cfe20000000f00 */
[----:B------:R-:W-:Y:S01]  /*2a610*/  IMAD.MOV.U32 R218, RZ, RZ, 0x1c1f ;  /* 0x00001c1fffda7424 */ /* 0x000fe200078e00ff */
[----:B------:R-:W-:Y:S02]  /*2a620*/  MOV R3, 0x2a640 ;  /* 0x0002a64000037802 */ /* 0x000fe40000000f00 */
[----:B-1--4-:R-:W-:Y:S05]  /*2a630*/  CALL.REL.NOINC `($__internal_39_$__cuda_sm70_shflsync_idx_p) ;  /* 0x00000e7000007944 */ /* 0x012fea0003c00000 */
[----:B------:R-:W-:Y:S01]  /*2a640*/  MOV R0, R218 ;  /* 0x000000da00007202 */ /* 0x000fe20000000f00 */
[----:B------:R-:W-:Y:S05]  /*2a650*/  BRA `(.L_x_3185) ;  /* 0xffff96b000007947 */ /* 0x000fea000383ffff */
.L_x_3080:
[----:B------:R-:W-:Y:S01]  /*2a660*/  IMAD.MOV.U32 R217, RZ, RZ, R5 ;  /* 0x000000ffffd97224 */ /* 0x000fe200078e0005 */
[----:B--23--:R-:W-:Y:S01]  /*2a670*/  MOV R2, 0x3 ;  /* 0x0000000300027802 */ /* 0x00cfe20000000f00 */
[----:B------:R-:W-:Y:S01]  /*2a680*/  IMAD.MOV.U32 R218, RZ, RZ, 0x1c1f ;  /* 0x00001c1fffda7424 */ /* 0x000fe200078e00ff */
[----:B------:R-:W-:-:S02]  /*2a690*/  MOV R3, 0x2a6b0 ;  /* 0x0002a6b000037802 */ /* 0x000fc40000000f00 */
[----:B-1--4-:R-:W-:Y:S05]  /*2a6a0*/  CALL.REL.NOINC `($__internal_39_$__cuda_sm70_shflsync_idx_p) ;  /* 0x00000e0000007944 */ /* 0x012fea0003c00000 */
        /* <DEDUP_REMOVED lines=8> */
.L_x_3084:
[----:B------:R-:W-:Y:S01]  /*2a730*/  IMAD.MOV.U32 R217, RZ, RZ, R5 ;  /* 0x000000ffffd97224 */ /* 0x000fe200078e0005 */
[----:B------:R-:W-:Y:S01]  /*2a740*/  MOV R2, RZ ;  /* 0x000000ff00027202 */ /* 0x000fe20000000f00 */
[----:B------:R-:W-:Y:S01]  /*2a750*/  IMAD.MOV.U32 R218, RZ, RZ, 0x181f ;  /* 0x0000181fffda7424 */ /* 0x000fe200078e00ff */
[----:B------:R-:W-:Y:S02]  /*2a760*/  MOV R3, 0x2a780 ;  /* 0x0002a78000037802 */ /* 0x000fe40000000f00 */
[----:B------:R-:W-:Y:S05]  /*2a770*/  CALL.REL.NOINC `($__internal_39_$__cuda_sm70_shflsync_idx_p) ;  /* 0x00000d3000007944 */ /* 0x000fea0003c00000 */
[----:B------:R-:W-:Y:S01]  /*2a780*/  MOV R7, R218 ;  /* 0x000000da00077202 */ /* 0x000fe20000000f00 */
[----:B------:R-:W-:Y:S05]  /*2a790*/  BRA `(.L_x_3187) ;  /* 0xffffa3f000007947 */ /* 0x000fea000383ffff */
.L_x_3085:
[----:B------:R-:W-:Y:S01]  /*2a7a0*/  IMAD.MOV.U32 R217, RZ, RZ, R6 ;  /* 0x000000ffffd97224 */ /* 0x000fe200078e0006 */
[----:B------:R-:W-:Y:S01]  /*2a7b0*/  MOV R2, RZ ;  /* 0x000000ff00027202 */ /* 0x000fe20000000f00 */
[----:B------:R-:W-:Y:S01]  /*2a7c0*/  IMAD.MOV.U32 R218, RZ, RZ, 0x181f ;  /* 0x0000181fffda7424 */ /* 0x000fe200078e00ff */
[----:B------:R-:W-:Y:S02]  /*2a7d0*/  MOV R3, 0x2a7f0 ;  /* 0x0002a7f000037802 */ /* 0x000fe40000000f00 */
[----:B-12---:R-:W-:Y:S05]  /*2a7e0*/  CALL.REL.NOINC `($__internal_39_$__cuda_sm70_shflsync_idx_p) ;  /* 0x00000cc000007944 */ /* 0x006fea0003c00000 */
[----:B------:R-:W-:Y:S01]  /*2a7f0*/  MOV R2, R218 ;  /* 0x000000da00027202 */ /* 0x000fe20000000f00 */
[----:B------:R-:W-:Y:S05]  /*2a800*/  BRA `(.L_x_3188) ;  /* 0xffffa3a000007947 */ /* 0x000fea000383ffff */
.L_x_3086:
        /* <DEDUP_REMOVED lines=13> */
.L_x_3087:
[----:B------:R-:W-:Y:S01]  /*2a8e0*/  IMAD.MOV.U32 R217, RZ, RZ, R5 ;  /* 0x000000ffffd97224 */ /* 0x000fe200078e0005 */
[----:B-1----:R-:W-:Y:S01]  /*2a8f0*/  MOV R2, 0x2 ;  /* 0x0000000200027802 */ /* 0x002fe20000000f00 */
[----:B------:R-:W-:Y:S01]  /*2a900*/  IMAD.MOV.U32 R218, RZ, RZ, 0x181f ;  /* 0x0000181fffda7424 */ /* 0x000fe200078e00ff */
[----:B------:R-:W-:Y:S02]  /*2a910*/  MOV R3, 0x2a930 ;  /* 0x0002a93000037802 */ /* 0x000fe40000000f00 */
[----:B---34-:R-:W-:Y:S05]  /*2a920*/  CALL.REL.NOINC `($__internal_39_$__cuda_sm70_shflsync_idx_p) ;  /* 0x00000b8000007944 */ /* 0x018fea0003c00000 */
[----:B------:R-:W-:Y:S01]  /*2a930*/  MOV R7, R218 ;  /* 0x000000da00077202 */ /* 0x000fe20000000f00 */
[----:B------:R-:W-:Y:S05]  /*2a940*/  BRA `(.L_x_3190) ;  /* 0xffffa35000007947 */ /* 0x000fea000383ffff */
.L_x_3088:
[----:B------:R-:W-:Y:S01]  /*2a950*/  IMAD.MOV.U32 R217, RZ, RZ, R6 ;  /* 0x000000ffffd97224 */ /* 0x000fe200078e0006 */
[----:B-1----:R-:W-:Y:S01]  /*2a960*/  MOV R2, 0x2 ;  /* 0x0000000200027802 */ /* 0x002fe20000000f00 */
[----:B------:R-:W-:Y:S01]  /*2a970*/  IMAD.MOV.U32 R218, RZ, RZ, 0x181f ;  /* 0x0000181fffda7424 */ /* 0x000fe200078e00ff */
[----:B------:R-:W-:Y:S02]  /*2a980*/  MOV R3, 0x2a9a0 ;  /* 0x0002a9a000037802 */ /* 0x000fe40000000f00 */
[----:B--234-:R-:W-:Y:S05]  /*2a990*/  CALL.REL.NOINC `($__internal_39_$__cuda_sm70_shflsync_idx_p) ;  /* 0x00000b1000007944 */ /* 0x01cfea0003c00000 */
[----:B------:R-:W-:Y:S01]  /*2a9a0*/  MOV R2, R218 ;  /* 0x000000da00027202 */ /* 0x000fe20000000f00 */
[----:B------:R-:W-:Y:S05]  /*2a9b0*/  BRA `(.L_x_3191) ;  /* 0xffffa30000007947 */ /* 0x000fea000383ffff */
.L_x_3089:
        /* <DEDUP_REMOVED lines=13> */
.L_x_3090:
[----:B------:R-:W-:Y:S01]  /*2aa90*/  IMAD.MOV.U32 R217, RZ, RZ, R5 ;  /* 0x000000ffffd97224 */ /* 0x000fe200078e0005 */
[----:B--2---:R-:W-:Y:S01]  /*2aaa0*/  MOV R2, 0x4 ;  /* 0x0000000400027802 */ /* 0x004fe20000000f00 */
[----:B------:R-:W-:Y:S01]  /*2aab0*/  IMAD.MOV.U32 R218, RZ, RZ, 0x181f ;  /* 0x0000181fffda7424 */ /* 0x000fe200078e00ff */
[----:B------:R-:W-:Y:S02]  /*2aac0*/  MOV R3, 0x2aae0 ;  /* 0x0002aae000037802 */ /* 0x000fe40000000f00 */
[----:B-1-34-:R-:W-:Y:S05]  /*2aad0*/  CALL.REL.NOINC `($__internal_39_$__cuda_sm70_shflsync_idx_p) ;  /* 0x000009d000007944 */ /* 0x01afea0003c00000 */
[----:B------:R-:W-:Y:S01]  /*2aae0*/  MOV R7, R218 ;  /* 0x000000da00077202 */ /* 0x000fe20000000f00 */
[----:B------:R-:W-:Y:S05]  /*2aaf0*/  BRA `(.L_x_3193) ;  /* 0xffffa2b000007947 */ /* 0x000fea000383ffff */
.L_x_3091:
[----:B------:R-:W-:Y:S01]  /*2ab00*/  IMAD.MOV.U32 R217, RZ, RZ, R6 ;  /* 0x000000ffffd97224 */ /* 0x000fe200078e0006 */
[----:B--2---:R-:W-:Y:S01]  /*2ab10*/  MOV R2, 0x4 ;  /* 0x0000000400027802 */ /* 0x004fe20000000f00 */
[----:B------:R-:W-:Y:S01]  /*2ab20*/  IMAD.MOV.U32 R218, RZ, RZ, 0x181f ;  /* 0x0000181fffda7424 */ /* 0x000fe200078e00ff */
[----:B------:R-:W-:Y:S02]  /*2ab30*/  MOV R3, 0x2ab50 ;  /* 0x0002ab5000037802 */ /* 0x000fe40000000f00 */
[----:B-1-34-:R-:W-:Y:S05]  /*2ab40*/  CALL.REL.NOINC `($__internal_39_$__cuda_sm70_shflsync_idx_p) ;  /* 0x0000096000007944 */ /* 0x01afea0003c00000 */
[----:B------:R-:W-:Y:S01]  /*2ab50*/  MOV R2, R218 ;  /* 0x000000da00027202 */ /* 0x000fe20000000f00 */
[----:B------:R-:W-:Y:S05]  /*2ab60*/  BRA `(.L_x_3194) ;  /* 0xffffa26000007947 */ /* 0x000fea000383ffff */
.L_x_3092:
        /* <DEDUP_REMOVED lines=13> */
.L_x_3093:
[----:B------:R-:W-:Y:S01]  /*2ac40*/  IMAD.MOV.U32 R217, RZ, RZ, R5 ;  /* 0x000000ffffd97224 */ /* 0x000fe200078e0005 */
[----:B--2---:R-:W-:Y:S01]  /*2ac50*/  MOV R2, 0x6 ;  /* 0x0000000600027802 */ /* 0x004fe20000000f00 */
[----:B------:R-:W-:Y:S01]  /*2ac60*/  IMAD.MOV.U32 R218, RZ, RZ, 0x181f ;  /* 0x0000181fffda7424 */ /* 0x000fe200078e00ff */
[----:B------:R-:W-:Y:S02]  /*2ac70*/  MOV R3, 0x2ac90 ;  /* 0x0002ac9000037802 */ /* 0x000fe40000000f00 */
[----:B-1--4-:R-:W-:Y:S05]  /*2ac80*/  CALL.REL.NOINC `($__internal_39_$__cuda_sm70_shflsync_idx_p) ;  /* 0x0000082000007944 */ /* 0x012fea0003c00000 */
[----:B------:R-:W-:Y:S01]  /*2ac90*/  MOV R7, R218 ;  /* 0x000000da00077202 */ /* 0x000fe20000000f00 */
[----:B------:R-:W-:Y:S05]  /*2aca0*/  BRA `(.L_x_3196) ;  /* 0xffffa21000007947 */ /* 0x000fea000383ffff */
.L_x_3094:
[----:B------:R-:W-:Y:S01]  /*2acb0*/  IMAD.MOV.U32 R217, RZ, RZ, R6 ;  /* 0x000000ffffd97224 */ /* 0x000fe200078e0006 */
[----:B--2---:R-:W-:Y:S01]  /*2acc0*/  MOV R2, 0x6 ;  /* 0x0000000600027802 */ /* 0x004fe20000000f00 */
[----:B------:R-:W-:Y:S01]  /*2acd0*/  IMAD.MOV.U32 R218, RZ, RZ, 0x181f ;  /* 0x0000181fffda7424 */ /* 0x000fe200078e00ff */
[----:B------:R-:W-:Y:S02]  /*2ace0*/  MOV R3, 0x2ad00 ;  /* 0x0002ad0000037802 */ /* 0x000fe40000000f00 */
[----:B-1-34-:R-:W-:Y:S05]  /*2acf0*/  CALL.REL.NOINC `($__internal_39_$__cuda_sm70_shflsync_idx_p) ;  /* 0x000007b000007944 */ /* 0x01afea0003c00000 */
[----:B------:R-:W-:Y:S01]  /*2ad00*/  MOV R2, R218 ;  /* 0x000000da00027202 */ /* 0x000fe20000000f00 */
[----:B------:R-:W-:Y:S05]  /*2ad10*/  BRA `(.L_x_3197) ;  /* 0xffffa1c000007947 */ /* 0x000fea000383ffff */
.L_x_3095:
        /* <DEDUP_REMOVED lines=13> */
.L_x_3097:
[----:B------:R-:W-:Y:S01]  /*2adf0*/  IMAD.MOV.U32 R217, RZ, RZ, R68 ;  /* 0x000000ffffd97224 */ /* 0x000fe200078e0044 */
[----:B------:R-:W-:Y:S01]  /*2ae00*/  MOV R2, RZ ;  /* 0x000000ff00027202 */ /* 0x000fe20000000f00 */
[----:B------:R-:W-:Y:S01]  /*2ae10*/  IMAD.MOV.U32 R218, RZ, RZ, 0x1f ;  /* 0x0000001fffda7424 */ /* 0x000fe200078e00ff */
[----:B------:R-:W-:Y:S02]  /*2ae20*/  MOV R3, 0x2ae40 ;  /* 0x0002ae4000037802 */ /* 0x000fe40000000f00 */
[----:B------:R-:W-:Y:S05]  /*2ae30*/  CALL.REL.NOINC `($__internal_39_$__cuda_sm70_shflsync_idx_p) ;  /* 0x0000067000007944 */ /* 0x000fea0003c00000 */
[----:B------:R-:W-:Y:S01]  /*2ae40*/  MOV R9, R218 ;  /* 0x000000da00097202 */ /* 0x000fe20000000f00 */
[----:B------:R-:W-:Y:S05]  /*2ae50*/  BRA `(.L_x_3199) ;  /* 0xffffa25000007947 */ /* 0x000fea000383ffff */
.L_x_3098:
[----:B------:R-:W-:Y:S01]  /*2ae60*/  IMAD.MOV.U32 R217, RZ, RZ, R68 ;  /* 0x000000ffffd97224 */ /* 0x000fe200078e0044 */
[----:B------:R-:W-:Y:S01]  /*2ae70*/  MOV R2, 0x1 ;  /* 0x0000000100027802 */ /* 0x000fe20000000f00 */
[----:B------:R-:W-:Y:S01]  /*2ae80*/  IMAD.MOV.U32 R218, RZ, RZ, 0x1f ;  /* 0x0000001fffda7424 */ /* 0x000fe200078e00ff */
[----:B------:R-:W-:Y:S02]  /*2ae90*/  MOV R3, 0x2aeb0 ;  /* 0x0002aeb000037802 */ /* 0x000fe40000000f00 */
[----:B-12---:R-:W-:Y:S05]  /*2aea0*/  CALL.REL.NOINC `($__internal_39_$__cuda_sm70_shflsync_idx_p) ;  /* 0x0000060000007944 */ /* 0x006fea0003c00000 */
[----:B------:R-:W-:Y:S01]  /*2aeb0*/  MOV R8, R218 ;  /* 0x000000da00087202 */ /* 0x000fe20000000f00 */
[----:B------:R-:W-:Y:S05]  /*2aec0*/  BRA `(.L_x_3200) ;  /* 0xffffa20000007947 */ /* 0x000fea000383ffff */
.L_x_3099:
[----:B------:R-:W-:Y:S02]  /*2aed0*/  MOV R2, 0x1 ;  /* 0x0000000100027802 */ /* 0x000fe40000000f00 */
[----:B------:R-:W-:-:S02]  /*2aee0*/  MOV R3, 0x2af00 ;  /* 0x0002af0000037802 */ /* 0x000fc40000000f00 */
[----:B-1234-:R-:W-:Y:S05]  /*2aef0*/  CALL.REL.NOINC `($__internal_40_$__cuda_sm70_shflsync_up_p) ;  /* 0x0000061000007944 */ /* 0x01efea0003c00000 */
[----:B------:R-:W-:Y:S05]  /*2af00*/  BRA `(.L_x_3201) ;  /* 0xffffa2f000007947 */ /* 0x000fea000383ffff */
.L_x_3100:
[----:B------:R-:W-:Y:S02]  /*2af10*/  MOV R2, 0x2 ;  /* 0x0000000200027802 */ /* 0x000fe40000000f00 */
[----:B------:R-:W-:-:S02]  /*2af20*/  MOV R3, 0x2af40 ;  /* 0x0002af4000037802 */ /* 0x000fc40000000f00 */
[----:B--2-4-:R-:W-:Y:S05]  /*2af30*/  CALL.REL.NOINC `($__internal_40_$__cuda_sm70_shflsync_up_p) ;  /* 0x000005d000007944 */ /* 0x014fea0003c00000 */
        /* <DEDUP_REMOVED lines=24> */
.L_x_3104:
[----:B------:R-:W-:Y:S02]  /*2b0c0*/  MOV R2, 0x1 ;  /* 0x0000000100027802 */ /* 0x000fe40000000f00 */
[----:B------:R-:W-:Y:S02]  /*2b0d0*/  MOV R3, 0x2b0f0 ;  /* 0x0002b0f000037802 */ /* 0x000fe40000000f00 */
[----:B------:R-:W-:Y:S05]  /*2b0e0*/  CALL.REL.NOINC `($__internal_40_$__cuda_sm70_shflsync_up_p) ;  /* 0x0000042000007944 */ /* 0x000fea0003c00000 */
[----:B------:R-:W-:Y:S01]  /*2b0f0*/  MOV R2, R4 ;  /* 0x0000000400027202 */ /* 0x000fe20000000f00 */
[----:B------:R-:W-:Y:S05]  /*2b100*/  BRA `(.L_x_3203) ;  /* 0xffffa35000007947 */ /* 0x000fea000383ffff */
.L_x_3105:
        /* <DEDUP_REMOVED lines=27> */
.L_x_3107:
[----:B------:R-:W-:Y:S02]  /*2b2c0*/  SEL R0, RZ, 0x1, P0 ;  /* 0x00000001ff007807 */ /* 0x000fe40000000000 */
[----:B------:R-:W-:Y:S02]  /*2b2d0*/  MOV R2, 0x2b2f0 ;  /* 0x0002b2f000027802 */ /* 0x000fe40000000f00 */
[----:B-1----:R-:W-:Y:S05]  /*2b2e0*/  CALL.REL.NOINC `($__internal_41_$__cuda_sm70_votesync_ballot) ;  /* 0x0000029000007944 */ /* 0x002fea0003c00000 */
[----:B------:R-:W-:Y:S01]  /*2b2f0*/  MOV R5, R0 ;  /* 0x0000000000057202 */ /* 0x000fe20000000f00 */
[----:B------:R-:W-:Y:S05]  /*2b300*/  BRA `(.L_x_3205) ;  /* 0xffffa2e000007947 */ /* 0x000fea000383ffff */
.L_x_3108:
[----:B------:R-:W-:Y:S01]  /*2b310*/  IMAD.MOV.U32 R217, RZ, RZ, R6 ;  /* 0x000000ffffd97224 */ /* 0x000fe200078e0006 */
[----:B--2---:R-:W-:Y:S01]  /*2b320*/  MOV R2, R0 ;  /* 0x0000000000027202 */ /* 0x004fe20000000f00 */
[----:B------:R-:W-:Y:S01]  /*2b330*/  IMAD.MOV.U32 R218, RZ, RZ, 0x1f ;  /* 0x0000001fffda7424 */ /* 0x000fe200078e00ff */
[----:B------:R-:W-:Y:S02]  /*2b340*/  MOV R3, 0x2b360 ;  /* 0x0002b36000037802 */ /* 0x000fe40000000f00 */
[----:B-1----:R-:W-:Y:S05]  /*2b350*/  CALL.REL.NOINC `($__internal_39_$__cuda_sm70_shflsync_idx_p) ;  /* 0x0000015000007944 */ /* 0x002fea0003c00000 */
[----:B------:R-:W-:Y:S01]  /*2b360*/  IMAD.MOV.U32 R6, RZ, RZ, R218 ;  /* 0x000000ffff067224 */ /* 0x000fe200078e00da */
[----:B------:R-:W-:Y:S01]  /*2b370*/  MOV R2, R0 ;  /* 0x0000000000027202 */ /* 0x000fe20000000f00 */
[----:B------:R-:W-:Y:S01]  /*2b380*/  IMAD.MOV.U32 R217, RZ, RZ, R7 ;  /* 0x000000ffffd97224 */ /* 0x000fe200078e0007 */
[----:B------:R-:W-:-:S02]  /*2b390*/  MOV R218, 0x1f ;  /* 0x0000001f00da7802 */ /* 0x000fc40000000f00 */
[----:B------:R-:W-:Y:S02]  /*2b3a0*/  MOV R3, 0x2b3c0 ;  /* 0x0002b3c000037802 */ /* 0x000fe40000000f00 */
[----:B------:R-:W-:Y:S05]  /*2b3b0*/  CALL.REL.NOINC `($__internal_39_$__cuda_sm70_shflsync_idx_p) ;  /* 0x000000f000007944 */ /* 0x000fea0003c00000 */
[----:B------:R-:W-:Y:S01]  /*2b3c0*/  MOV R7, R218 ;  /* 0x000000da00077202 */ /* 0x000fe20000000f00 */
[----:B------:R-:W-:Y:S05]  /*2b3d0*/  BRA `(.L_x_3206) ;  /* 0xffffa28000007947 */ /* 0x000fea000383ffff */
.L_x_3111:
[----:B------:R-:W-:Y:S01]  /*2b3e0*/  IMAD.MOV.U32 R217, RZ, RZ, R4 ;  /* 0x000000ffffd97224 */ /* 0x000fe200078e0004 */
[----:B--2---:R-:W-:Y:S01]  /*2b3f0*/  MOV R2, R0 ;  /* 0x0000000000027202 */ /* 0x004fe20000000f00 */
[----:B------:R-:W-:Y:S01]  /*2b400*/  IMAD.MOV.U32 R218, RZ, RZ, 0x1f ;  /* 0x0000001fffda7424 */ /* 0x000fe200078e00ff */
[----:B------:R-:W-:Y:S02]  /*2b410*/  MOV R3, 0x2b430 ;  /* 0x0002b43000037802 */ /* 0x000fe40000000f00 */
[----:B-1--4-:R-:W-:Y:S05]  /*2b420*/  CALL.REL.NOINC `($__internal_39_$__cuda_sm70_shflsync_idx_p) ;  /* 0x0000008000007944 */ /* 0x012fea0003c00000 */
[----:B------:R-:W-:Y:S01]  /*2b430*/  MOV R10, R218 ;  /* 0x000000da000a7202 */ /* 0x000fe20000000f00 */
[----:B------:R-:W-:Y:S05]  /*2b440*/  BRA `(.L_x_3110) ;  /* 0xffffa27000007947 */ /* 0x000fea000383ffff */
        .weak           $__internal_38_$__cuda_sm70_shflsync_bfly_p
        .type           $__internal_38_$__cuda_sm70_shflsync_bfly_p,@function
        .size           $__internal_38_$__cuda_sm70_shflsync_bfly_p,($__internal_39_$__cuda_sm70_shflsync_idx_p - $__internal_38_$__cuda_sm70_shflsync_bfly_p)
$__internal_38_$__cuda_sm70_shflsync_bfly_p:
[----:B------:R-:W-:Y:S02]  /*2b450*/  MOV R165, 0xffffffff ;  /* 0xffffffff00a57802 */ /* 0x000fe40000000f00 */
[----:B------:R-:W-:Y:S02]  /*2b460*/  MOV R3, 0x1f ;  /* 0x0000001f00037802 */ /* 0x000fe40000000f00 */
[----:B------:R-:W-:Y:S04]  /*2b470*/  WARPSYNC R165 ;  /* 0x000000a500007348 */ /* 0x000fe80003800000 */
[----:B------:R1:W2:Y:S02]  /*2b480*/  SHFL.BFLY PT, R0, R84, R0, R3 ;  /* 0x0c00000054007389 */ /* 0x0002a400000e0003 */
[----:B-1----:R-:W-:-:S04]  /*2b490*/  MOV R3, 0x0 ;  /* 0x0000000000037802 */ /* 0x002fc80000000f00 */
[----:B--2---:R-:W-:Y:S05]  /*2b4a0*/  RET.REL.NODEC R2 `(_ZN7cutlass13device_kernelIN5flash19enable_sm80_to_sm89INS1_16FlashAttnFwdSm80INS1_25CollectiveMainloopFwdSm80ILi4ELi1ELb0EN4cute5tupleIJNS5_1CILi128EEENS7_ILi80EEENS7_ILi64EEEEEELi64ENS_6half_tEfNS_4arch4Sm80ELb0ELb1ELb0ELb1ELb1ELb1ELb1ELb1EEENS1_21CollectiveEpilogueFwdINS6_IJS8_SA_S9_EEENS6_IJNS7_ILi1EEESI_SI_EEESC_SE_Li128ELb1ELb1ELb1ELb0EEENS1_36VarlenDynamicPersistentTileSchedulerILi128ELi80ELi128ELi128ELb1ELb1ELb0ELb1ELb0ELb1EEEEEEEEEvNT_6ParamsE) ;  /* 0xfffd4b5002007950 */ /* 0x004fea0003c3ffff */
        .weak           $__internal_39_$__cuda_sm70_shflsync_idx_p
        .type           $__internal_39_$__cuda_sm70_shflsync_idx_p,@function
        .size           $__internal_39_$__cuda_sm70_shflsync_idx_p,($__internal_40_$__cuda_sm70_shflsync_up_p - $__internal_39_$__cuda_sm70_shflsync_idx_p)
$__internal_39_$__cuda_sm70_shflsync_idx_p:
[----:B------:R-:W-:-:S04]  /*2b4b0*/  MOV R219, 0xffffffff ;  /* 0xffffffff00db7802 */ /* 0x000fc80000000f00 */
[----:B------:R-:W-:Y:S04]  /*2b4c0*/  WARPSYNC R219 ;  /* 0x000000db00007348 */ /* 0x000fe80003800000 */
[----:B------:R1:W2:Y:S02]  /*2b4d0*/  SHFL.IDX PT, R218, R217, R2, R218 ;  /* 0x00000002d9da7389 */ /* 0x0002a400000e00da */
[----:B-1----:R-:W-:Y:S02]  /*2b4e0*/  MOV R2, R3 ;  /* 0x0000000300027202 */ /* 0x002fe40000000f00 */
[----:B------:R-:W-:-:S04]  /*2b4f0*/  MOV R3, 0x0 ;  /* 0x0000000000037802 */ /* 0x000fc80000000f00 */
[----:B--2---:R-:W-:Y:S05]  /*2b500*/  RET.REL.NODEC R2 `(_ZN7cutlass13device_kernelIN5flash19enable_sm80_to_sm89INS1_16FlashAttnFwdSm80INS1_25CollectiveMainloopFwdSm80ILi4ELi1ELb0EN4cute5tupleIJNS5_1CILi128EEENS7_ILi80EEENS7_ILi64EEEEEELi64ENS_6half_tEfNS_4arch4Sm80ELb0ELb1ELb0ELb1ELb1ELb1ELb1ELb1EEENS1_21CollectiveEpilogueFwdINS6_IJS8_SA_S9_EEENS6_IJNS7_ILi1EEESI_SI_EEESC_SE_Li128ELb1ELb1ELb1ELb0EEENS1_36VarlenDynamicPersistentTileSchedulerILi128ELi80ELi128ELi128ELb1ELb1ELb0ELb1ELb0ELb1EEEEEEEEEvNT_6ParamsE) ;  /* 0xfffd4af002007950 */ /* 0x004fea0003c3ffff */
        .weak           $__internal_40_$__cuda_sm70_shflsync_up_p
        .type           $__internal_40_$__cuda_sm70_shflsync_up_p,@function
        .size           $__internal_40_$__cuda_sm70_shflsync_up_p,($__internal_41_$__cuda_sm70_votesync_ballot - $__internal_40_$__cuda_sm70_shflsync_up_p)
$__internal_40_$__cuda_sm70_shflsync_up_p:
[----:B------:R-:W-:Y:S02]  /*2b510*/  IMAD.MOV.U32 R4, RZ, RZ, RZ ;  /* 0x000000ffff047224 */ /* 0x000fe400078e00ff */
[----:B------:R-:W-:-:S04]  /*2b520*/  IMAD.MOV.U32 R11, RZ, RZ, -0x1 ;  /* 0xffffffffff0b7424 */ /* 0x000fc800078e00ff */
[----:B------:R-:W-:Y:S04]  /*2b530*/  WARPSYNC R11 ;  /* 0x0000000b00007348 */ /* 0x000fe80003800000 */
[----:B------:R1:W2:Y:S02]  /*2b540*/  SHFL.UP PT, R4, R0, R2, R4 ;  /* 0x0400000200047389 */ /* 0x0002a400000e0004 */
[----:B-1----:R-:W-:Y:S02]  /*2b550*/  MOV R2, R3 ;  /* 0x0000000300027202 */ /* 0x002fe40000000f00 */
[----:B------:R-:W-:-:S04]  /*2b560*/  MOV R3, 0x0 ;  /* 0x0000000000037802 */ /* 0x000fc80000000f00 */
[----:B--2---:R-:W-:Y:S05]  /*2b570*/  RET.REL.NODEC R2 `(_ZN7cutlass13device_kernelIN5flash19enable_sm80_to_sm89INS1_16FlashAttnFwdSm80INS1_25CollectiveMainloopFwdSm80ILi4ELi1ELb0EN4cute5tupleIJNS5_1CILi128EEENS7_ILi80EEENS7_ILi64EEEEEELi64ENS_6half_tEfNS_4arch4Sm80ELb0ELb1ELb0ELb1ELb1ELb1ELb1ELb1EEENS1_21CollectiveEpilogueFwdINS6_IJS8_SA_S9_EEENS6_IJNS7_ILi1EEESI_SI_EEESC_SE_Li128ELb1ELb1ELb1ELb0EEENS1_36VarlenDynamicPersistentTileSchedulerILi128ELi80ELi128ELi128ELb1ELb1ELb0ELb1ELb0ELb1EEEEEEEEEvNT_6ParamsE) ;  /* 0xfffd4a8002007950 */ /* 0x004fea0003c3ffff */
        .weak           $__internal_41_$__cuda_sm70_votesync_ballot
        .type           $__internal_41_$__cuda_sm70_votesync_ballot,@function
        .size           $__internal_41_$__cuda_sm70_votesync_ballot,(.L_x_3870 - $__internal_41_$__cuda_sm70_votesync_ballot)
$__internal_41_$__cuda_sm70_votesync_ballot:
[----:B------:R-:W-:Y:S01]  /*2b580*/  ISETP.NE.U32.AND P0, PT, R0, 0x1, PT ;  /* 0x000000010000780c */ /* 0x000fe20003f05070 */
[----:B------:R-:W-:-:S04]  /*2b590*/  IMAD.MOV.U32 R3, RZ, RZ, -0x1 ;  /* 0xffffffffff037424 */ /* 0x000fc800078e00ff */
[----:B------:R-:W-:Y:S08]  /*2b5a0*/  WARPSYNC R3 ;  /* 0x0000000300007348 */ /* 0x000ff00003800000 */
[----:B------:R-:W-:-:S04]  /*2b5b0*/  VOTE.ANY R0, PT, !P0 ;  /* 0x0000000000007806 */ /* 0x000fc800040e0100 */
[----:B------:R-:W-:Y:S01]  /*2b5c0*/  LOP3.LUT R0, R0, R3, RZ, 0xc0, !PT ;  /* 0x0000000300007212 */ /* 0x000fe200078ec0ff */
[----:B------:R-:W-:-:S04]  /*2b5d0*/  IMAD.MOV.U32 R3, RZ, RZ, 0x0 ;  /* 0x00000000ff037424 */ /* 0x000fc800078e00ff */
[----:B------:R-:W-:Y:S05]  /*2b5e0*/  RET.REL.NODEC R2 `(_ZN7cutlass13device_kernelIN5flash19enable_sm80_to_sm89INS1_16FlashAttnFwdSm80INS1_25CollectiveMainloopFwdSm80ILi4ELi1ELb0EN4cute5tupleIJNS5_1CILi128EEENS7_ILi80EEENS7_ILi64EEEEEELi64ENS_6half_tEfNS_4arch4Sm80ELb0ELb1ELb0ELb1ELb1ELb1ELb1ELb1EEENS1_21CollectiveEpilogueFwdINS6_IJS8_SA_S9_EEENS6_IJNS7_ILi1EEESI_SI_EEESC_SE_Li128ELb1ELb1ELb1ELb0EEENS1_36VarlenDynamicPersistentTileSchedulerILi128ELi80ELi128ELi128ELb1ELb1ELb0ELb1ELb0ELb1EEEEEEEEEvNT_6ParamsE) ;  /* 0xfffd4a1002007950 */ /* 0x000fea0003c3ffff */
.L_x_3207:
        /* <DEDUP_REMOVED lines=9> */
.L_x_3870:


//--------------------- .text._ZN7cutlass13device_kernelIN5flash19enable_sm80_to_sm89INS1_16FlashAttnFwdSm80INS1_25CollectiveMainloopFwdSm80ILi4ELi1ELb0EN4cute5tupleIJNS5_1CILi128EEENS7_ILi112EEENS7_ILi64EEEEEELi64ENS_6half_tEfNS_4arch4Sm80ELb1ELb0ELb0ELb0ELb1ELb0ELb1ELb1EEENS1_21CollectiveEpilogueFwdINS6_IJS8_SA_S9_EEENS6_IJNS7_ILi1EEESI_SI_EEESC_SE_Li128ELb0ELb1ELb1ELb0EEENS1_30DynamicPersistentTileSchedulerILi128ELi128ELb1ELb1ELb0EEEEEEEEEvNT_6ParamsE --------------------------
	.section	.text._ZN7cutlass13device_kernelIN5flash19enable_sm80_to_sm89INS1_16FlashAttnFwdSm80INS1_25CollectiveMainloopFwdSm80ILi4ELi1ELb0EN4cute5tupleIJNS5_1CILi128EEENS7_ILi112EEENS7_ILi64EEEEEELi64ENS_6half_tEfNS_4arch4Sm80ELb1ELb0ELb0ELb0ELb1ELb0ELb1ELb1EEENS1_21CollectiveEpilogueFwdINS6_IJS8_SA_S9_EEENS6_IJNS7_ILi1EEESI_SI_EEESC_SE_Li128ELb0ELb1ELb1ELb0EEENS1_30DynamicPersistentTileSchedulerILi128ELi128ELb1ELb1ELb0EEEEEEEEEvNT_6ParamsE,"ax",@progbits
	.sectioninfo	@"SHI_REGISTERS=255"
	.align	128
.text._ZN7cutlass13device_kernelIN5flash19enable_sm80_to_sm89INS1_16FlashAttnFwdSm80INS1_25CollectiveMainloopFwdSm80ILi4ELi1ELb0EN4cute5tupleIJNS5_1CILi128EEENS7_ILi112EEENS7_ILi64EEEEEELi64ENS_6half_tEfNS_4arch4Sm80ELb1ELb0ELb0ELb0ELb1ELb0ELb1ELb1EEENS1_21CollectiveEpilogueFwdINS6_IJS8_SA_S9_EEENS6_IJNS7_ILi1EEESI_SI_EEESC_SE_Li128ELb0ELb1ELb1ELb0EEENS1_30DynamicPersistentTileSchedulerILi128ELi128ELb1ELb1ELb0EEEEEEEEEvNT_6ParamsE:
        .type           _ZN7cutlass13device_kernelIN5flash19enable_sm80_to_sm89INS1_16FlashAttnFwdSm80INS1_25CollectiveMainloopFwdSm80ILi4ELi1ELb0EN4cute5tupleIJNS5_1CILi128EEENS7_ILi112EEENS7_ILi64EEEEEELi64ENS_6half_tEfNS_4arch4Sm80ELb1ELb0ELb0ELb0ELb1ELb0ELb1ELb1EEENS1_21CollectiveEpilogueFwdINS6_IJS8_SA_S9_EEENS6_IJNS7_ILi1EEESI_SI_EEESC_SE_Li128ELb0ELb1ELb1ELb0EEENS1_30DynamicPersistentTileSchedulerILi128ELi128ELb1ELb1ELb0EEEEEEEEEvNT_6ParamsE,@function
        .size           _ZN7cutlass13device_kernelIN5flash19enable_sm80_to_sm89INS1_16FlashAttnFwdSm80INS1_25CollectiveMainloopFwdSm80ILi4ELi1ELb0EN4cute5tupleIJNS5_1CILi128EEENS7_ILi112EEENS7_ILi64EEEEEELi64ENS_6half_tEfNS_4arch4Sm80ELb1ELb0ELb0ELb0ELb1ELb0ELb1ELb1EEENS1_21CollectiveEpilogueFwdINS6_IJS8_SA_S9_EEENS6_IJNS7_ILi1EEESI_SI_EEESC_SE_Li128ELb0ELb1ELb1ELb0EEENS1_30DynamicPersistentTileSchedulerILi128ELi128ELb1ELb1ELb0EEEEEEEEEvNT_6ParamsE,(.L_x_3875 - _ZN7cutlass13device_kernelIN5flash19enable_sm80_to_sm89INS1_16FlashAttnFwdSm80INS1_25CollectiveMainloopFwdSm80ILi4ELi1ELb0EN4cute5tupleIJNS5_1CILi128EEENS7_ILi112EEENS7_ILi64EEEEEELi64ENS_6half_tEfNS_4arch4Sm80ELb1ELb0ELb0ELb0ELb1ELb0ELb1ELb1EEENS1_21CollectiveEpilogueFwdINS6_IJS8_SA_S9_EEENS6_IJNS7_ILi1EEESI_SI_EEESC_SE_Li128ELb0ELb1ELb1ELb0EEENS1_30DynamicPersistentTileSchedulerILi128ELi128ELb1ELb1ELb0EEEEEEEEEvNT_6ParamsE)
        .other          _ZN7cutlass13device_kernelIN5flash19enable_sm80_to_sm89INS1_16FlashAttnFwdSm80INS1_25CollectiveMainloopFwdSm80ILi4ELi1ELb0EN4cute5tupleIJNS5_1CILi128EEENS7_ILi112EEENS7_ILi64EEEEEELi64ENS_6half_tEfNS_4arch4Sm80ELb1ELb0ELb0ELb0ELb1ELb0ELb1ELb1EEENS1_21CollectiveEpilogueFwdINS6_IJS8_SA_S9_EEENS6_IJNS7_ILi1EEESI_SI_EEESC_SE_Li128ELb0ELb1ELb1ELb0EEENS1_30DynamicPersistentTileSchedulerILi128ELi128ELb1ELb1ELb0EEEEEEEEEvNT_6ParamsE,@"STO_CUDA_ENTRY STV_DEFAULT"
_ZN7cutlass13device_kernelIN5flash19enable_sm80_to_sm89INS1_16FlashAttnFwdSm80INS1_25CollectiveMainloopFwdSm80ILi4ELi1ELb0EN4cute5tupleIJNS5_1CILi128EEENS7_ILi112EEENS7_ILi64EEEEEELi64ENS_6half_tEfNS_4arch4Sm80ELb1ELb0ELb0ELb0ELb1ELb0ELb1ELb1EEENS1_21CollectiveEpilogueFwdINS6_IJS8_SA_S9_EEENS6_IJNS7_ILi1EEESI_SI_EEESC_SE_Li128ELb0ELb1ELb1ELb0EEENS1_30DynamicPersistentTileSchedulerILi128ELi128ELb1ELb1ELb0EEEEEEEEEvNT_6ParamsE:
        /* <DEDUP_REMOVED lines=14> */
[----:B------:R-:W-:Y:S01]  /*00e0*/  ULDC.64 UR8, c[0x0][0x118] ;  /* 0x0000460000087ab9 */ /* 0x000fe20000000a00 */
[----:B------:R-:W-:Y:S01]  /*00f0*/  IMAD.MOV.U32 R228, RZ, RZ, 0x20 ;  /* 0x00000020ffe47424 */ /* 0x000fe200078e00ff */
[CC--:B------:R-:W-:Y:S02]  /*0100*/  LEA.HI R13, R15.reuse, R20.reuse, RZ, 0x3 ;  /* 0x000000140f0d7211 */ /* 0x0c0fe400078f18ff */
[CC--:B------:R-:W-:Y:S02]  /*0110*/  LEA.HI R0, R15.reuse, R20.reuse, RZ, 0x2 ;  /* 0x000000140f007211 */ /* 0x0c0fe400078f10ff */
[----:B------:R-:W-:Y:S02]  /*0120*/  LEA.HI R5, R15, R20, RZ, 0x4 ;  /* 0x000000140f057211 */ /* 0x000fe400078f20ff */
[----:B------:R-:W-:-:S02]  /*0130*/  SHF.R.S32.HI R19, RZ, 0x3, R13 ;  /* 0x00000003ff137819 */ /* 0x000fc4000001140d */
[----:B------:R-:W-:Y:S02]  /*0140*/  LOP3.LUT R3, R13, 0xfffffff8, RZ, 0xc0, !PT ;  /* 0xfffffff80d037812 */ /* 0x000fe400078ec0ff */
[----:B------:R-:W-:Y:S01]  /*0150*/  LOP3.LUT R2, R0, 0xfffffffc, RZ, 0xc0, !PT ;  /* 0xfffffffc00027812 */ /* 0x000fe200078ec0ff */
[----:B------:R-:W-:Y:S01]  /*0160*/  IMAD.SHL.U32 R6, R19, 0x40, RZ ;  /* 0x0000004013067824 */ /* 0x000fe200078e00ff */
[C---:B------:R-:W-:Y:S01]  /*0170*/  LOP3.LUT R0, R5.reuse, 0xfffffff0, RZ, 0xc0, !PT ;  /* 0xfffffff005007812 */ /* 0x040fe200078ec0ff */
[C---:B------:R-:W-:Y:S01]  /*0180*/  IMAD.IADD R9, R20.reuse, 0x1, -R3 ;  /* 0x0000000114097824 */ /* 0x040fe200078e0a03 */
[----:B------:R-:W-:Y:S01]  /*0190*/  SHF.R.S32.HI R4, RZ, 0x4, R5 ;  /* 0x00000004ff047819 */ /* 0x000fe20000011405 */
[----:B------:R-:W-:Y:S01]  /*01a0*/  IMAD.IADD R2, R20, 0x1, -R2 ;  /* 0x0000000114027824 */ /* 0x000fe200078e0a02 */
[----:B------:R-:W-:Y:S01]  /*01b0*/  LOP3.LUT R3, R6, 0x1c0, RZ, 0xc0, !PT ;  /* 0x000001c006037812 */ /* 0x000fe200078ec0ff */
[----:B------:R-:W-:Y:S01]  /*01c0*/  IMAD.IADD R0, R20, 0x1, -R0 ;  /* 0x0000000114007824 */ /* 0x000fe200078e0a00 */
[----:B------:R-:W-:Y:S01]  /*01d0*/  LEA.HI R5, R5, R4, RZ, 0x1 ;  /* 0x0000000405057211 */ /* 0x000fe200078f08ff */
[----:B------:R-:W-:Y:S01]  /*01e0*/  IMAD.SHL.U32 R243, R9, 0x8, RZ ;  /* 0x0000000809f37824 */ /* 0x000fe200078e00ff */
[----:B------:R-:W-:-:S02]  /*01f0*/  LEA.HI R8, R2, R2, RZ, 0x1 ;  /* 0x0000000202087211 */ /* 0x000fc400078f08ff */
[----:B------:R-:W-:Y:S02]  /*0200*/  SHF.R.S32.HI R11, RZ, 0x1f, R0 ;  /* 0x0000001fff0b7819 */ /* 0x000fe40000011400 */
[----:B------:R-:W-:Y:S02]  /*0210*/  LOP3.LUT R6, R3, 0x38, R243, 0xf8, !PT ;  /* 0x0000003803067812 */ /* 0x000fe400078ef8f3 */
[----:B------:R-:W-:Y:S02]  /*0220*/  LOP3.LUT R7, R5, 0xfffffffe, RZ, 0xc0, !PT ;  /* 0xfffffffe05077812 */ /* 0x000fe400078ec0ff */
[----:B------:R-:W-:Y:S02]  /*0230*/  SHF.R.U32.HI R3, RZ, 0x3, R3 ;  /* 0x00000003ff037819 */ /* 0x000fe40000011603 */
[----:B------:R-:W-:Y:S01]  /*0240*/  LEA.HI R11, R11, R0, RZ, 0x3 ;  /* 0x000000000b0b7211 */ /* 0x000fe200078f18ff */
[----:B------:R-:W-:Y:S01]  /*0250*/  IMAD.IADD R12, R4, 0x1, -R7 ;  /* 0x00000001040c7824 */ /* 0x000fe200078e0a07 */
[----:B------:R-:W-:-:S02]  /*0260*/  LOP3.LUT R5, R8, 0x1ffffffe, RZ, 0xc0, !PT ;  /* 0x1ffffffe08057812 */ /* 0x000fc400078ec0ff */
[----:B------:R-:W-:Y:S02]  /*0270*/  LOP3.LUT R10, R6, R3, RZ, 0x3c, !PT ;  /* 0x00000003060a7212 */ /* 0x000fe400078e3cff */
[----:B------:R-:W-:Y:S01]  /*0280*/  LOP3.LUT R3, R11, 0xfffffff8, RZ, 0xc0, !PT ;  /* 0xfffffff80b037812 */ /* 0x000fe200078ec0ff */
[----:B------:R-:W-:Y:S01]  /*0290*/  IMAD.IADD R14, R2, 0x1, -R5 ;  /* 0x00000001020e7824 */ /* 0x000fe200078e0a05 */
[-C--:B------:R-:W-:Y:S01]  /*02a0*/  LEA.HI R5, R15, R20.reuse, RZ, 0x5 ;  /* 0x000000140f057211 */ /* 0x080fe200078f28ff */
[----:B------:R-:W-:Y:S02]  /*02b0*/  IMAD.SHL.U32 R2, R9, 0x40, RZ ;  /* 0x0000004009027824 */ /* 0x000fe400078e00ff */
[----:B------:R-:W-:Y:S01]  /*02c0*/  IMAD.IADD R7, R0, 0x1, -R3 ;  /* 0x0000000100077824 */ /* 0x000fe200078e0a03 */
[----:B------:R-:W-:Y:S02]  /*02d0*/  LEA.HI R3, R15, R20, RZ, 0x6 ;  /* 0x000000140f037211 */ /* 0x000fe400078f30ff */
[----:B------:R-:W-:-:S02]  /*02e0*/  LOP3.LUT R0, R2, 0x1c0, RZ, 0xc0, !PT ;  /* 0x000001c002007812 */ /* 0x000fc400078ec0ff */
[--C-:B------:R-:W-:Y:S01]  /*02f0*/  SHF.R.S32.HI R231, RZ, 0x5, R5.reuse ;  /* 0x00000005ffe77819 */ /* 0x100fe20000011405 */
[----:B------:R-:W-:Y:S01]  /*0300*/  IMAD.SHL.U32 R3, R3, 0x8, RZ ;  /* 0x0000000803037824 */ /* 0x000fe200078e00ff */
[----:B------:R-:W-:Y:S02]  /*0310*/  SHF.R.S32.HI R2, RZ, 0x1f, R5 ;  /* 0x0000001fff027819 */ /* 0x000fe40000011405 */
[----:B------:R-:W-:Y:S02]  /*0320*/  LOP3.LUT R6, R0, 0x8, R13, 0xf8, !PT ;  /* 0x0000000800067812 */ /* 0x000fe400078ef80d */
[----:B------:R-:W-:Y:S02]  /*0330*/  SHF.R.U32.HI R4, RZ, 0x3, R0 ;  /* 0x00000003ff047819 */ /* 0x000fe40000011600 */
[----:B------:R-:W-:Y:S01]  /*0340*/  LEA.HI R0, R2, R231, RZ, 0x2 ;  /* 0x000000e702007211 */ /* 0x000fe200078f10ff */
[----:B------:R-:W-:Y:S01]  /*0350*/  IMAD.SHL.U32 R2, R12, 0x8, RZ ;  /* 0x000000080c027824 */ /* 0x000fe200078e00ff */
[----:B------:R-:W-:Y:S01]  /*0360*/  LOP3.LUT R10, R10, 0x7ffffe00, R3, 0xf8, !PT ;  /* 0x7ffffe000a0a7812 */ /* 0x000fe200078ef803 */
[----:B------:R-:W-:Y:S01]  /*0370*/  IMAD.SHL.U32 R3, R7, 0x40, RZ ;  /* 0x0000004007037824 */ /* 0x000fe200078e00ff */
[----:B------:R-:W-:-:S02]  /*0380*/  LOP3.LUT R0, R0, 0xffffffc, RZ, 0xc0, !PT ;  /* 0x0ffffffc00007812 */ /* 0x000fc400078ec0ff */
[----:B------:R-:W-:Y:S01]  /*0390*/  LOP3.LUT R5, R5, 0xffffffe0, RZ, 0xc0, !PT ;  /* 0xffffffe005057812 */ /* 0x000fe200078ec0ff */
[----:B------:R-:W-:Y:S01]  /*03a0*/  IMAD.SHL.U32 R242, R10, 0x2, RZ ;  /* 0x000000020af27824 */ /* 0x000fe200078e00ff */
[----:B------:R-:W-:Y:S01]  /*03b0*/  LOP3.LUT R13, R6, R4, RZ, 0x3c, !PT ;  /* 0x00000004060d7212 */ /* 0x000fe200078e3cff */
[----:B------:R-:W-:Y:S01]  /*03c0*/  IMAD.SHL.U32 R4, R8, 0x20, RZ ;  /* 0x0000002008047824 */ /* 0x000fe200078e00ff */
[----:B------:R-:W-:Y:S01]  /*03d0*/  LOP3.LUT P3, RZ, R7, 0x2, RZ, 0xc0, !PT ;  /* 0x0000000207ff7812 */ /* 0x000fe2000786c0ff */
[----:B------:R-:W-:Y:S01]  /*03e0*/  IMAD.IADD R8, R231, 0x1, -R0 ;  /* 0x00000001e7087824 */ /* 0x000fe200078e0a00 */
[----:B------:R-:W-:Y:S01]  /*03f0*/  LOP3.LUT R0, R3, 0x1c0, RZ, 0xc0, !PT ;  /* 0x000001c003007812 */ /* 0x000fe200078ec0ff */
[----:B------:R-:W-:Y:S01]  /*0400*/  IMAD.SHL.U32 R3, R11, 0x40, RZ ;  /* 0x000000400b037824 */ /* 0x000fe200078e00ff */
[----:B------:R-:W-:Y:S01]  /*0410*/  LOP3.LUT R4, R4, 0xffffffc0, RZ, 0xc0, !PT ;  /* 0xffffffc004047812 */ /* 0x000fe200078ec0ff */
[----:B------:R-:W-:Y:S01]  /*0420*/  IMAD.IADD R18, R20, 0x1, -R5 ;  /* 0x0000000114127824 */ /* 0x000fe200078e0a05 */
[----:B------:R-:W-:-:S02]  /*0430*/  LOP3.LUT R2, R0, 0x8, R2, 0xf8, !PT ;  /* 0x0000000800027812 */ /* 0x000fc400078ef802 */
[----:B------:R-:W-:Y:S01]  /*0440*/  SHF.R.U32.HI R0, RZ, 0x3, R0 ;  /* 0x00000003ff007819 */ /* 0x000fe20000011600 */
[----:B------:R-:W-:Y:S01]  /*0450*/  IMAD R4, R14, 0x8, R4 ;  /* 0x000000080e047824 */ /* 0x000fe200078e0204 */
[----:B------:R-:W-:Y:S02]  /*0460*/  LOP3.LUT R3, R3, 0xfffffe00, RZ, 0xc0, !PT ;  /* 0xfffffe0003037812 */ /* 0x000fe400078ec0ff */
[----:B------:R-:W-:Y:S02]  /*0470*/  SHF.R.S32.HI R6, RZ, 0x1f, R18 ;  /* 0x0000001fff067819 */ /* 0x000fe40000011412 */
[----:B------:R-:W-:Y:S01]  /*0480*/  LOP3.LUT R225, R2, R0, RZ, 0x3c, !PT ;  /* 0x0000000002e17212 */ /* 0x000fe200078e3cff */
[----:B------:R-:W-:Y:S01]  /*0490*/  IMAD R231, R231, 0x400, R3 ;  /* 0x00000400e7e77824 */ /* 0x000fe200078e0203 */
[----:B------:R-:W-:Y:S01]  /*04a0*/  LEA.HI R6, R6, R18, RZ, 0x2 ;  /* 0x0000001206067211 */ /* 0x000fe200078f10ff */
[----:B------:R-:W-:Y:S01]  /*04b0*/  IMAD R0, R12, 0x200, R13 ;  /* 0x000002000c007824 */ /* 0x000fe200078e020d */
[----:B------:R-:W-:Y:S01]  /*04c0*/  LOP3.LUT P0, RZ, R7, 0x4, RZ, 0xc0, !PT ;  /* 0x0000000407ff7812 */ /* 0x000fe2000780c0ff */
[----:B------:R-:W-:Y:S01]  /*04d0*/  IMAD.IADD R231, R231, 0x1, R225 ;  /* 0x00000001e7e77824 */ /* 0x000fe200078e02e1 */
[----:B------:R-:W-:-:S02]  /*04e0*/  SHF.R.S32.HI R5, RZ, 0x2, R6 ;  /* 0x00000002ff057819 */ /* 0x000fc40000011406 */
[----:B------:R-:W-:Y:S02]  /*04f0*/  LOP3.LUT R225, R225, R3, RZ, 0xfc, !PT ;  /* 0x00000003e1e17212 */ /* 0x000fe400078efcff */
[----:B------:R-:W-:Y:S01]  /*0500*/  LOP3.LUT R2, R6, 0x7ffffffc, RZ, 0xc0, !PT ;  /* 0x7ffffffc06027812 */ /* 0x000fe200078ec0ff */
[----:B------:R-:W-:Y:S01]  /*0510*/  IMAD R17, R8, 0x10, R5 ;  /* 0x0000001008117824 */ /* 0x000fe200078e0205 */
[----:B------:R-:W-:Y:S02]  /*0520*/  LEA.HI R3, R15, R20, RZ, 0x7 ;  /* 0x000000140f037211 */ /* 0x000fe400078f38ff */
[----:B------:R-:W-:Y:S01]  /*0530*/  LEA R224, R0, 0x3900, 0x1 ;  /* 0x0000390000e07811 */ /* 0x000fe200078e08ff */
[----:B------:R-:W-:Y:S01]  /*0540*/  IMAD.IADD R2, R18, 0x1, -R2 ;  /* 0x0000000112027824 */ /* 0x000fe200078e0a02 */
[----:B------:R-:W-:Y:S01]  /*0550*/  SHF.R.S32.HI R5, RZ, 0x7, R3 ;  /* 0x00000007ff057819 */ /* 0x000fe20000011403 */
[----:B------:R-:W-:Y:S01]  /*0560*/  IMAD R3, R9, 0x10, R19 ;  /* 0x0000001009037824 */ /* 0x000fe200078e0213 */
[----:B------:R-:W-:Y:S01]  /*0570*/  STL [R1+0x9c], R17 ;  /* 0x00009c1101007387 */ /* 0x000fe20000100800 */
[----:B------:R-:W-:Y:S01]  /*0580*/  IMAD.SHL.U32 R8, R2, 0x2, RZ ;  /* 0x0000000202087824 */ /* 0x000fe200078e00ff */
[----:B------:R-:W-:-:S02]  /*0590*/  SHF.R.S32.HI R5, RZ, 0x1f, R243 ;  /* 0x0000001fff057819 */ /* 0x000fc400000114f3 */
[----:B------:R-:W-:Y:S01]  /*05a0*/  STL [R1+0x74], R16 ;  /* 0x0000741001007387 */ /* 0x000fe20000100800 */
[----:B------:R-:W-:Y:S02]  /*05b0*/  R2P PR, R9, 0x6 ;  /* 0x0000000609007804 */ /* 0x000fe40000000000 */
[----:B------:R-:W-:Y:S01]  /*05c0*/  SHF.R.S32.HI R0, RZ, 0x1f, R8 ;  /* 0x0000001fff007819 */ /* 0x000fe20000011408 */
[----:B------:R1:W-:Y:S01]  /*05d0*/  STL [R1+0x14], R3 ;  /* 0x0000140301007387 */ /* 0x0003e20000100800 */
[C---:B------:R-:W-:Y:S02]  /*05e0*/  IADD3 R7, R8.reuse, 0x8, RZ ;  /* 0x0000000808077810 */ /* 0x040fe40007ffe0ff */
[C---:B------:R-:W-:Y:S02]  /*05f0*/  IADD3 R6, R8.reuse, 0x10, RZ ;  /* 0x0000001008067810 */ /* 0x040fe40007ffe0ff */
[C---:B------:R-:W-:Y:S02]  /*0600*/  IADD3 R5, R8.reuse, 0x18, RZ ;  /* 0x0000001808057810 */ /* 0x040fe40007ffe0ff */
[----:B------:R-:W-:-:S02]  /*0610*/  IADD3 R2, R8, 0x30, RZ ;  /* 0x0000003008027810 */ /* 0x000fc40007ffe0ff */
[C---:B------:R-:W-:Y:S02]  /*0620*/  SEL R227, R226.reuse, 0xffffffc0, !P2 ;  /* 0xffffffc0e2e37807 */ /* 0x040fe40005000000 */
[----:B------:R-:W-:Y:S02]  /*0630*/  SEL R226, R226, 0xffffffc0, !P0 ;  /* 0xffffffc0e2e27807 */ /* 0x000fe40004000000 */
[----:B------:R-:W-:Y:S01]  /*0640*/  LEA R231, R231, 0x7100, 0x1 ;  /* 0x00007100e7e77811 */ /* 0x000fe200078e08ff */
[----:B------:R-:W-:Y:S01]  /*0650*/  IMAD.IADD R230, R224, 0x1, R227 ;  /* 0x00000001e0e67824 */ /* 0x000fe200078e02e3 */
[----:B------:R-:W-:Y:S02]  /*0660*/  LEA R225, R225, 0x100, 0x1 ;  /* 0x00000100e1e17811 */ /* 0x000fe400078e08ff */
[----:B------:R-:W-:Y:S01]  /*0670*/  SEL R228, R228, 0xffffffe0, !P3 ;  /* 0xffffffe0e4e47807 */ /* 0x000fe20005800000 */
[C---:B------:R-:W-:Y:S01]  /*0680*/  IMAD.IADD R232, R231.reuse, 0x1, R226 ;  /* 0x00000001e7e87824 */ /* 0x040fe200078e02e2 */
[----:B------:R-:W-:Y:S01]  /*0690*/  IADD3 R235, R224, 0x20, RZ ;  /* 0x00000020e0eb7810 */ /* 0x000fe20007ffe0ff */
[----:B------:R-:W-:Y:S01]  /*06a0*/  IMAD.IADD R226, R226, 0x1, R225 ;  /* 0x00000001e2e27824 */ /* 0x000fe200078e02e1 */
[----:B------:R-:W-:Y:S01]  /*06b0*/  @P1 IADD3 R235, R224, -0x20, RZ ;  /* 0xffffffe0e0eb1810 */ /* 0x000fe20007ffe0ff */
[----:B------:R-:W-:-:S02]  /*06c0*/  IMAD.IADD R234, R231, 0x1, R228 ;  /* 0x00000001e7ea7824 */ /* 0x000fc400078e02e4 */
[----:B------:R-:W-:Y:S01]  /*06d0*/  IMAD.IADD R229, R228, 0x1, R225 ;  /* 0x00000001e4e57824 */ /* 0x000fe200078e02e1 */
[----:B------:R-:W-:Y:S01]  /*06e0*/  IADD3 R241, R235, 0x800, RZ ;  /* 0x00000800ebf17810 */ /* 0x000fe20007ffe0ff */
[----:B-1----:R-:W-:Y:S01]  /*06f0*/  IMAD.IADD R3, R17, 0x1, R4 ;  /* 0x0000000111037824 */ /* 0x002fe200078e0204 */
[----:B------:R-:W-:Y:S01]  /*0700*/  IADD3 R4, R8, 0x20, RZ ;  /* 0x0000002008047810 */ /* 0x000fe20007ffe0ff */
[C---:B------:R-:W-:Y:S01]  /*0710*/  IMAD.IADD R233, R228.reuse, 0x1, R232 ;  /* 0x00000001e4e97824 */ /* 0x040fe200078e02e8 */
[----:B------:R-:W-:Y:S01]  /*0720*/  IADD3 R240, R235, 0x1000, RZ ;  /* 0x00001000ebf07810 */ /* 0x000fe20007ffe0ff */
[----:B------:R-:W-:Y:S01]  /*0730*/  IMAD.IADD R227, R227, 0x1, R235 ;  /* 0x00000001e3e37824 */ /* 0x000fe200078e02eb */
[----:B------:R1:W-:Y:S01]  /*0740*/  STL [R1+0x98], R3 ;  /* 0x0000980301007387 */ /* 0x0003e20000100800 */
[C---:B------:R-:W-:Y:S01]  /*0750*/  IADD3 R239, R235.reuse, 0x1800, RZ ;  /* 0x00001800ebef7810 */ /* 0x040fe20007ffe0ff */
[----:B------:R-:W-:Y:S01]  /*0760*/  IMAD.IADD R228, R228, 0x1, R226 ;  /* 0x00000001e4e47824 */ /* 0x000fe200078e02e2 */
[C---:B------:R-:W-:Y:S01]  /*0770*/  IADD3 R238, R235.reuse, 0x2000, RZ ;  /* 0x00002000ebee7810 */ /* 0x040fe20007ffe0ff */
[----:B------:R-:W-:Y:S01]  /*0780*/  STL [R1+0x44], R8 ;  /* 0x0000440801007387 */ /* 0x000fe20000100800 */
[----:B------:R-:W-:-:S02]  /*0790*/  IADD3 R237, R235, 0x2800, RZ ;  /* 0x00002800ebed7810 */ /* 0x000fc40007ffe0ff */
[----:B------:R-:W-:Y:S01]  /*07a0*/  IADD3 R236, R235, 0x3000, RZ ;  /* 0x00003000ebec7810 */ /* 0x000fe20007ffe0ff */
[----:B------:R2:W-:Y:S04]  /*07b0*/  STL [R1+0x94], R0 ;  /* 0x0000940001007387 */ /* 0x0005e80000100800 */
[----:B------:R3:W-:Y:S04]  /*07c0*/  STL [R1+0x6c], R7 ;  /* 0x00006c0701007387 */ /* 0x0007e80000100800 */
[----:B------:R4:W-:Y:S04]  /*07d0*/  STL [R1+0x68], R6 ;  /* 0x0000680601007387 */ /* 0x0009e80000100800 */
[----:B------:R5:W-:Y:S04]  /*07e0*/  STL [R1+0x64], R5 ;  /* 0x0000640501007387 */ /* 0x000be80000100800 */
[----:B------:R5:W-:Y:S01]  /*07f0*/  STL [R1+0x54], R4 ;  /* 0x0000540401007387 */ /* 0x000be20000100800 */
[----:B-1----:R-:W-:-:S05]  /*0800*/  IADD3 R3, R8, 0x28, RZ ;  /* 0x0000002808037810 */ /* 0x002fca0007ffe0ff */
[----:B------:R1:W-:Y:S01]  /*0810*/  STL [R1+0x60], R3 ;  /* 0x0000600301007387 */ /* 0x0003e20000100800 */
[----:B--2---:R-:W-:-:S03]  /*0820*/  IADD3 R0, R8, 0x38, RZ ;  /* 0x0000003808007810 */ /* 0x004fc60007ffe0ff */
[----:B------:R2:W-:Y:S01]  /*0830*/  STL [R1+0x5c], R2 ;  /* 0x00005c0201007387 */ /* 0x0005e20000100800 */
[----:B---3--:R-:W-:-:S03]  /*0840*/  SHF.R.S32.HI R7, RZ, 0x1f, R7 ;  /* 0x0000001fff077819 */ /* 0x008fc60000011407 */
[----:B------:R3:W-:Y:S01]  /*0850*/  STL [R1+0x58], R0 ;  /* 0x0000580001007387 */ /* 0x0007e20000100800 */
[----:B----4-:R-:W-:-:S03]  /*0860*/  SHF.R.S32.HI R6, RZ, 0x1f, R6 ;  /* 0x0000001fff067819 */ /* 0x010fc60000011406 */
[----:B------:R4:W-:Y:S01]  /*0870*/  STL [R1+0x90], R7 ;  /* 0x0000900701007387 */ /* 0x0009e20000100800 */
[----:B-----5:R-:W-:-:S03]  /*0880*/  SHF.R.S32.HI R5, RZ, 0x1f, R5 ;  /* 0x0000001fff057819 */ /* 0x020fc60000011405 */
[----:B------:R4:W-:Y:S01]  /*0890*/  STL [R1+0x8c], R6 ;  /* 0x00008c0601007387 */ /* 0x0009e20000100800 */
[----:B------:R-:W-:-:S03]  /*08a0*/  SHF.R.S32.HI R4, RZ, 0x1f, R4 ;  /* 0x0000001fff047819 */ /* 0x000fc60000011404 */
[----:B------:R4:W-:Y:S04]  /*08b0*/  STL [R1+0x88], R5 ;  /* 0x0000880501007387 */ /* 0x0009e80000100800 */
[----:B------:R4:W-:Y:S01]  /*08c0*/  STL [R1+0x84], R4 ;  /* 0x0000840401007387 */ /* 0x0009e20000100800 */
[----:B-1----:R-:W-:Y:S02]  /*08d0*/  SHF.R.S32.HI R3, RZ, 0x1f, R3 ;  /* 0x0000001fff037819 */ /* 0x002fe40000011403 */
[----:B--2---:R-:W-:-:S03]  /*08e0*/  SHF.R.S32.HI R2, RZ, 0x1f, R2 ;  /* 0x0000001fff027819 */ /* 0x004fc60000011402 */
[----:B------:R4:W-:Y:S01]  /*08f0*/  STL [R1+0x80], R3 ;  /* 0x0000800301007387 */ /* 0x0009e20000100800 */
[----:B---3--:R-:W-:-:S03]  /*0900*/  SHF.R.S32.HI R0, RZ, 0x1f, R0 ;  /* 0x0000001fff007819 */ /* 0x008fc60000011400 */
[----:B------:R4:W-:Y:S04]  /*0910*/  STL [R1+0x7c], R2 ;  /* 0x00007c0201007387 */ /* 0x0009e80000100800 */
[----:B------:R4:W-:Y:S02]  /*0920*/  STL [R1+0x78], R0 ;  /* 0x0000780001007387 */ /* 0x0009e40000100800 */
.L_x_3285:
[----:B----4-:R-:W2:Y:S01]  /*0930*/  LDL R4, [R1+0x74] ;  /* 0x0000740001047983 */ /* 0x010ea20000100800 */
        /* <DEDUP_REMOVED lines=11> */
[----:B------:R-:W-:-:S04]  /*09f0*/  MOV R0, c[0x0][0x56c] ;  /* 0x00015b0000007a02 */ /* 0x000fc80000000f00 */
[----:B------:R-:W-:Y:S02]  /*0a00*/  ISETP.NE.AND P0, PT, R0, 0x1, PT ;  /* 0x000000010000780c */ /* 0x000fe40003f05270 */
[----:B------:R-:W-:-:S11]  /*0a10*/  MOV R0, R2 ;  /* 0x0000000200007202 */ /* 0x000fd60000000f00 */
[----:B------:R-:W-:-:S05]  /*0a20*/  @P0 IMAD.HI.U32 R4, R2, c[0x0][0x570], RZ ;  /* 0x00015c0002040a27 */ /* 0x000fca00078e00ff */
[----:B------:R-:W-:-:S05]  /*0a30*/  @P0 SHF.R.U32.HI R0, RZ, c[0x0][0x574], R4 ;  /* 0x00015d00ff000a19 */ /* 0x000fca0000011604 */
[----:B------:R-:W-:Y:S01]  /*0a40*/  IMAD R4, R0, c[0x0][0x56c], RZ ;  /* 0x00015b0000047a24 */ /* 0x000fe200078e02ff */
[----:B------:R-:W-:Y:S05]  /*0a50*/  BRA `(.L_x_3210) ;  /* 0x0000006000007947 */ /* 0x000fea0003800000 */
.L_x_3209:
[----:B------:R-:W-:-:S04]  /*0a60*/  MOV R0, c[0x0][0x554] ;  /* 0x0001550000007a02 */ /* 0x000fc80000000f00 */
[----:B------:R-:W-:Y:S02]  /*0a70*/  ISETP.NE.AND P0, PT, R0, 0x1, PT ;  /* 0x000000010000780c */ /* 0x000fe40003f05270 */
[----:B------:R-:W-:-:S11]  /*0a80*/  MOV R0, R2 ;  /* 0x0000000200007202 */ /* 0x000fd60000000f00 */
[----:B------:R-:W-:-:S05]  /*0a90*/  @P0 IMAD.HI.U32 R4, R2, c[0x0][0x558], RZ ;  /* 0x0001560002040a27 */ /* 0x000fca00078e00ff */
[----:B------:R-:W-:-:S05]  /*0aa0*/  @P0 SHF.R.U32.HI R0, RZ, c[0x0][0x55c], R4 ;  /* 0x00015700ff000a19 */ /* 0x000fca0000011604 */
[----:B------:R-:W-:Y:S02]  /*0ab0*/  IMAD R4, R0, c[0x0][0x554], RZ ;  /* 0x0001550000047a24 */ /* 0x000fe400078e02ff */
.L_x_3210:
[----:B------:R-:W-:Y:S05]  /*0ac0*/  BSYNC B0 ;  /* 0x0000000000007941 */ /* 0x000fea0003800000 */
.L_x_3208:
[----:B------:R-:W-:Y:S01]  /*0ad0*/  IMAD.MOV.U32 R5, RZ, RZ, c[0x0][0x548] ;  /* 0x00015200ff057624 */ /* 0x000fe200078e00ff */
[----:B------:R-:W-:Y:S01]  /*0ae0*/  ISETP.NE.U32.AND P0, PT, RZ, c[0x0][0x370], PT ;  /* 0x0000dc00ff007a0c */ /* 0x000fe20003f05070 */
[----:B------:R-:W-:Y:S02]  /*0af0*/  IMAD.IADD R4, R2, 0x1, -R4 ;  /* 0x0000000102047824 */ /* 0x000fe400078e0a04 */
[----:B------:R-:W-:Y:S01]  /*0b00*/  IMAD.MOV.U32 R6, RZ, RZ, RZ ;  /* 0x000000ffff067224 */ /* 0x000fe200078e00ff */
        /* <DEDUP_REMOVED lines=8> */
[----:B------:R-:W-:Y:S01]  /*0b90*/  MOV R14, R0 ;  /* 0x00000000000e7202 */ /* 0x000fe20000000f00 */
[----:B------:R-:W-:Y:S04]  /*0ba0*/  STL [R1+0x48], R11 ;  /* 0x0000480b01007387 */ /* 0x000fe80000100800 */
[----:B------:R1:W2:Y:S01]  /*0bb0*/  @P0 LDG.E R6, [R2.64] ;  /* 0x0000000802060981 */ /* 0x0002a2000c1e1900 */
[----:B------:R-:W-:Y:S01]  /*0bc0*/  MOV R4, c[0x0][0x168] ;  /* 0x00005a0000047a02 */ /* 0x000fe20000000f00 */
[----:B------:R-:W-:Y:S03]  /*0bd0*/  BSSY B0, `(.L_x_3211) ;  /* 0x0000045000007945 */ /* 0x000fe60003800000 */
[----:B------:R-:W-:Y:S01]  /*0be0*/  IADD3 R4, -R4, 0x70, RZ ;  /* 0x0000007004047810 */ /* 0x000fe20007ffe1ff */
[----:B-1----:R-:W-:-:S05]  /*0bf0*/  IMAD.MOV.U32 R2, RZ, RZ, c[0x0][0x53c] ;  /* 0x00014f00ff027624 */ /* 0x002fca00078e00ff */
[----:B------:R-:W-:Y:S02]  /*0c00*/  ISETP.NE.AND P0, PT, R2, 0x1, PT ;  /* 0x000000010200780c */ /* 0x000fe40003f05270 */
[----:B------:R-:W-:-:S11]  /*0c10*/  LOP3.LUT R2, R0, 0x1ffffff, RZ, 0x3c, !PT ;  /* 0x01ffffff00027812 */ /* 0x000fd600078e3cff */
[----:B------:R-:W-:Y:S01]  /*0c20*/  @P0 IMAD.HI.U32 R3, R0, c[0x0][0x540], RZ ;  /* 0x0001500000030a27 */ /* 0x000fe200078e00ff */
[----:B------:R-:W-:-:S03]  /*0c30*/  IADD3 R0, R2, c[0x0][0x53c], RZ ;  /* 0x00014f0002007a10 */ /* 0x000fc60007ffe0ff */
[----:B------:R-:W-:Y:S01]  /*0c40*/  IMAD.MOV.U32 R2, RZ, RZ, c[0x0][0x2c4] ;  /* 0x0000b100ff027624 */ /* 0x000fe200078e00ff */
[----:B------:R-:W-:Y:S01]  /*0c50*/  @P0 SHF.R.U32.HI R14, RZ, c[0x0][0x544], R3 ;  /* 0x00015100ff0e0a19 */ /* 0x000fe20000011603 */
[----:B------:R-:W-:-:S03]  /*0c60*/  IMAD.MOV.U32 R3, RZ, RZ, c[0x0][0x2ac] ;  /* 0x0000ab00ff037624 */ /* 0x000fc600078e00ff */
[----:B------:R-:W-:Y:S01]  /*0c70*/  ISETP.NE.AND P2, PT, R2, 0x1, PT ;  /* 0x000000010200780c */ /* 0x000fe20003f45270 */
[----:B------:R-:W-:Y:S01]  /*0c80*/  IMAD R0, R14, c[0x0][0x53c], R0 ;  /* 0x00014f000e007a24 */ /* 0x000fe200078e0200 */
[----:B------:R-:W-:Y:S01]  /*0c90*/  STL [R1+0x50], R14 ;  /* 0x0000500e01007387 */ /* 0x000fe20000100800 */
[C---:B------:R-:W-:Y:S02]  /*0ca0*/  IMAD R5, R3.reuse, c[0x0][0x1d0], RZ ;  /* 0x0000740003057a24 */ /* 0x040fe400078e02ff */
[----:B------:R-:W-:Y:S02]  /*0cb0*/  IMAD.SHL.U32 R13, R0, 0x80, RZ ;  /* 0x00000080000d7824 */ /* 0x000fe400078e00ff */
[----:B------:R-:W-:Y:S01]  /*0cc0*/  IMAD R3, R3, c[0x0][0x1d0], R4 ;  /* 0x0000740003037a24 */ /* 0x000fe200078e0204 */
[----:B------:R-:W-:Y:S02]  /*0cd0*/  IADD3 R5, R5, 0x6f, RZ ;  /* 0x0000006f05057810 */ /* 0x000fe40007ffe0ff */
[----:B------:R-:W-:Y:S01]  /*0ce0*/  IADD3 R0, R13, 0x7f, RZ ;  /* 0x0000007f0d007810 */ /* 0x000fe20007ffe0ff */
[----:B------:R-:W-:Y:S01]  /*0cf0*/  STL [R1+0x70], R13 ;  /* 0x0000700d01007387 */ /* 0x000fe20000100800 */
[----:B------:R-:W-:-:S03]  /*0d00*/  MOV R4, RZ ;  /* 0x000000ff00047202 */ /* 0x000fc60000000f00 */
[----:B------:R-:W-:-:S04]  /*0d10*/  @P2 IMAD.HI.U32 R2, R0, c[0x0][0x2c8], RZ ;  /* 0x0000b20000022a27 */ /* 0x000fc800078e00ff */
[----:B------:R-:W-:Y:S01]  /*0d20*/  IMAD.HI R4, R5, -0x6db6db6d, R4 ;  /* 0x9249249305047827 */ /* 0x000fe200078e0204 */
[----:B------:R-:W-:-:S03]  /*0d30*/  @P2 SHF.R.U32.HI R0, RZ, c[0x0][0x2cc], R2 ;  /* 0x0000b300ff002a19 */ /* 0x000fc60000011602 */
[----:B------:R-:W-:Y:S02]  /*0d40*/  IMAD.MOV.U32 R2, RZ, RZ, RZ ;  /* 0x000000ffff027224 */ /* 0x000fe400078e00ff */
[----:B------:R-:W-:Y:S01]  /*0d50*/  IMAD.IADD R3, R3, 0x1, R0 ;  /* 0x0000000103037824 */ /* 0x000fe200078e0200 */
[----:B------:R-:W-:-:S03]  /*0d60*/  SHF.R.U32.HI R0, RZ, 0x1f, R4 ;  /* 0x0000001fff007819 */ /* 0x000fc60000011604 */
[----:B------:R-:W-:Y:S01]  /*0d70*/  IMAD.HI R2, R3, -0x6db6db6d, R2 ;  /* 0x9249249303027827 */ /* 0x000fe200078e0202 */
[----:B------:R-:W-:-:S03]  /*0d80*/  LEA.HI.SX32 R4, R4, R0, 0x1a ;  /* 0x0000000004047211 */ /* 0x000fc600078fd2ff */
[----:B------:R-:W-:-:S04]  /*0d90*/  IMAD.MOV R0, RZ, RZ, -R11 ;  /* 0x000000ffff007224 */ /* 0x000fc800078e0a0b */
[----:B------:R-:W-:Y:S01]  /*0da0*/  IMAD R12, R0, c[0x0][0x548], R7 ;  /* 0x00015200000c7a24 */ /* 0x000fe200078e0207 */
[----:B--2---:R1:W-:Y:S04]  /*0db0*/  STL [R1+0x1c], R6 ;  /* 0x00001c0601007387 */ /* 0x0043e80000100800 */
[----:B------:R2:W-:Y:S01]  /*0dc0*/  STL [R1+0x4c], R12 ;  /* 0x00004c0c01007387 */ /* 0x0005e20000100800 */
[----:B-1----:R-:W-:-:S04]  /*0dd0*/  SHF.R.U32.HI R6, RZ, 0x1f, R2 ;  /* 0x0000001fff067819 */ /* 0x002fc80000011602 */
[----:B------:R-:W-:Y:S02]  /*0de0*/  LEA.HI.SX32 R6, R2, R6, 0x1a ;  /* 0x0000000602067211 */ /* 0x000fe400078fd2ff */
[----:B------:R-:W-:Y:S02]  /*0df0*/  MOV R2, RZ ;  /* 0x000000ff00027202 */ /* 0x000fe40000000f00 */
[----:B------:R-:W-:-:S04]  /*0e00*/  IMNMX R6, R4, R6, PT ;  /* 0x0000000604067217 */ /* 0x000fc80003800200 */
[----:B------:R-:W-:-:S13]  /*0e10*/  ISETP.GE.AND P0, PT, R6, 0x1, PT ;  /* 0x000000010600780c */ /* 0x000fda0003f06270 */
[----:B------:R-:W-:Y:S05]  /*0e20*/  @!P0 BRA `(.L_x_3212) ;  /* 0x000001f000008947 */ /* 0x000fea0003800000 */
[----:B--2---:R-:W-:-:S04]  /*0e30*/  SHF.R.U32.HI R0, RZ, 0x10, R14 ;  /* 0x00000010ff007819 */ /* 0x004fc8000001160e */
[----:B------:R-:W-:-:S04]  /*0e40*/  ISETP.NE.AND P0, PT, R0, RZ, PT ;  /* 0x000000ff0000720c */ /* 0x000fc80003f05270 */
[----:B------:R-:W-:-:S04]  /*0e50*/  SEL R0, R0, c[0x0][0x338], P0 ;  /* 0x0000ce0000007a07 */ /* 0x000fc80000000000 */
[-C--:B------:R-:W-:Y:S02]  /*0e60*/  IABS R3, R0.reuse ;  /* 0x0000000000037213 */ /* 0x080fe40000000000 */
[----:B------:R-:W-:Y:S02]  /*0e70*/  IADD3 R7, R0, -0x1, R6 ;  /* 0xffffffff00077810 */ /* 0x000fe40007ffe006 */
[----:B------:R-:W1:Y:S02]  /*0e80*/  I2F.RP R4, R3 ;  /* 0x0000000300047306 */ /* 0x000e640000209400 */
[----:B------:R-:W-:Y:S02]  /*0e90*/  IABS R10, R7 ;  /* 0x00000007000a7213 */ /* 0x000fe40000000000 */
[----:B------:R-:W-:-:S04]  /*0ea0*/  LOP3.LUT R7, R7, R0, RZ, 0x3c, !PT ;  /* 0x0000000007077212 */ /* 0x000fc800078e3cff */
[----:B------:R-:W-:Y:S01]  /*0eb0*/  ISETP.GE.AND P0, PT, R7, RZ, PT ;  /* 0x000000ff0700720c */ /* 0x000fe20003f06270 */
[----:B-1----:R-:W1:Y:S02]  /*0ec0*/  MUFU.RCP R4, R4 ;  /* 0x0000000400047308 */ /* 0x002e640000001000 */
[----:B-1----:R-:W-:-:S06]  /*0ed0*/  IADD3 R4, R4, 0xffffffe, RZ ;  /* 0x0ffffffe04047810 */ /* 0x002fcc0007ffe0ff */
[----:B------:R-:W1:Y:S02]  /*0ee0*/  F2I.FTZ.U32.TRUNC.NTZ R5, R4 ;  /* 0x0000000400057305 */ /* 0x000e64000021f000 */
[----:B-1----:R-:W-:Y:S02]  /*0ef0*/  IMAD.MOV R2, RZ, RZ, -R5 ;  /* 0x000000ffff027224 */ /* 0x002fe400078e0a05 */
[----:B------:R-:W-:Y:S02]  /*0f00*/  IMAD.MOV.U32 R4, RZ, RZ, RZ ;  /* 0x000000ffff047224 */ /* 0x000fe400078e00ff */
        /* <DEDUP_REMOVED lines=16> */
[----:B------:R-:W-:Y:S02]  /*1010*/  @!P1 LOP3.LUT R2, RZ, R0, RZ, 0x33, !PT ;  /* 0x00000000ff029212 */ /* 0x000fe400078e33ff */
.L_x_3212:
[----:B--2---:R-:W-:Y:S05]  /*1020*/  BSYNC B0 ;  /* 0x0000000000007941 */ /* 0x004fea0003800000 */
.L_x_3211:
[----:B------:R-:W-:Y:S01]  /*1030*/  LOP3.LUT R0, R14, 0xffff, RZ, 0xc0, !PT ;  /* 0x0000ffff0e007812 */ /* 0x000fe200078ec0ff */
[----:B------:R-:W-:Y:S01]  /*1040*/  CS2R R20, SRZ ;  /* 0x0000000000147805 */ /* 0x000fe2000001ff00 */
[----:B------:R-:W-:Y:S01]  /*1050*/  CS2R R22, SRZ ;  /* 0x0000000000167805 */ /* 0x000fe2000001ff00 */
[----:B------:R-:W-:Y:S01]  /*1060*/  CS2R R126, SRZ ;  /* 0x00000000007e7805 */ /* 0x000fe2000001ff00 */
[----:B------:R-:W-:Y:S01]  /*1070*/  CS2R R124, SRZ ;  /* 0x00000000007c7805 */ /* 0x000fe2000001ff00 */
        /* <DEDUP_REMOVED lines=37> */
[----:B-1----:R-:W-:-:S04]  /*12d0*/  ISETP.NE.U32.AND P0, PT, RZ, c[0x0][0x340], PT ;  /* 0x0000d000ff007a0c */ /* 0x002fc80003f05070 */
[----:B------:R-:W-:-:S13]  /*12e0*/  ISETP.NE.AND.EX P0, PT, RZ, c[0x0][0x344], PT, P0 ;  /* 0x0000d100ff007a0c */ /* 0x000fda0003f05300 */
[----:B------:R-:W-:Y:S05]  /*12f0*/  @!P0 BRA `(.L_x_3214) ;  /* 0x0000004000008947 */ /* 0x000fea0003800000 */
[----:B------:R-:W-:-:S05]  /*1300*/  MOV R2, 0x4 ;  /* 0x0000000400027802 */ /* 0x000fca0000000f00 */
[----:B------:R-:W-:-:S05]  /*1310*/  IMAD.WIDE R2, R11, R2, c[0x0][0x340] ;  /* 0x0000d0000b027625 */ /* 0x000fca00078e0202 */
[----:B------:R1:W5:Y:S01]  /*1320*/  LDG.E R8, [R2.64] ;  /* 0x0000000802087981 */ /* 0x000362000c1e1900 */
[----:B------:R-:W-:Y:S05]  /*1330*/  BRA `(.L_x_3215) ;  /* 0x0000001000007947 */ /* 0x000fea0003800000 */
.L_x_3214:
[----:B------:R-:W-:Y:S02]  /*1340*/  MOV R8, R11 ;  /* 0x0000000b00087202 */ /* 0x000fe40000000f00 */
.L_x_3215:
[----:B------:R-:W2:Y:S01]  /*1350*/  LDL R0, [R1+0x14] ;  /* 0x0000140001007983 */ /* 0x000ea20000100800 */
[----:B------:R-:W-:Y:S01]  /*1360*/  SHF.R.S32.HI R78, RZ, 0x1f, R12 ;  /* 0x0000001fff4e7819 */ /* 0x000fe2000001140c */
[----:B-1----:R-:W-:Y:S01]  /*1370*/  IMAD.WIDE.U32 R2, R12, c[0x0][0x1b8], RZ ;  /* 0x00006e000c027a25 */ /* 0x002fe200078e00ff */
[----:B------:R-:W-:Y:S02]  /*1380*/  SHF.R.S32.HI R6, RZ, 0x1f, R11 ;  /* 0x0000001fff067819 */ /* 0x000fe4000001140b */
[----:B------:R-:W-:Y:S01]  /*1390*/  ISETP.GE.AND P3, PT, R243, c[0x0][0x198], PT ;  /* 0x00006600f3007a0c */ /* 0x000fe20003f66270 */
[----:B------:R-:W-:Y:S01]  /*13a0*/  IMAD R5, R78, c[0x0][0x1b8], RZ ;  /* 0x00006e004e057a24 */ /* 0x000fe200078e02ff */
[----:B------:R-:W-:Y:S01]  /*13b0*/  IADD3 R178, R245, -0x1, RZ ;  /* 0xfffffffff5b27810 */ /* 0x000fe20007ffe0ff */
[----:B------:R-:W-:Y:S02]  /*13c0*/  IMAD R6, R6, c[0x0][0x1c0], RZ ;  /* 0x0000700006067a24 */ /* 0x000fe400078e02ff */
[----:B------:R-:W-:-:S05]  /*13d0*/  IMAD R5, R12, c[0x0][0x1bc], R5 ;  /* 0x00006f000c057a24 */ /* 0x000fca00078e0205 */
[----:B------:R-:W-:-:S05]  /*13e0*/  IADD3 R3, R3, R5, RZ ;  /* 0x0000000503037210 */ /* 0x000fca0007ffe0ff */
[----:B------:R-:W-:Y:S01]  /*13f0*/  IMAD.WIDE.U32 R2, R11, c[0x0][0x1c0], R2 ;  /* 0x000070000b027a25 */ /* 0x000fe200078e0002 */
[----:B--2---:R-:W-:-:S04]  /*1400*/  IADD3 R4, R0, R13, RZ ;  /* 0x0000000d00047210 */ /* 0x004fc80007ffe0ff */
[----:B------:R-:W-:Y:S01]  /*1410*/  MOV R0, R4 ;  /* 0x0000000400007202 */ /* 0x000fe20000000f00 */
[----:B------:R-:W-:-:S05]  /*1420*/  @P2 IMAD.HI.U32 R7, R4, c[0x0][0x2c8], RZ ;  /* 0x0000b20004072a27 */ /* 0x000fca00078e00ff */
[----:B------:R-:W-:Y:S01]  /*1430*/  @P2 SHF.R.U32.HI R0, RZ, c[0x0][0x2cc], R7 ;  /* 0x0000b300ff002a19 */ /* 0x000fe20000011607 */
[----:B------:R-:W-:-:S03]  /*1440*/  IMAD R7, R11, c[0x0][0x1c4], R6 ;  /* 0x000071000b077a24 */ /* 0x000fc600078e0206 */
        /* <DEDUP_REMOVED lines=17> */
.L_x_3286:
[----:B------:R-:W-:Y:S05]  /*1560*/  BRA.DIV ~URZ, `(.L_x_3217) ;  /* 0x00011b127f007947 */ /* 0x000fea000b800000 */
[----:B------:R3:W4:Y:S02]  /*1570*/  SHFL.IDX PT, R2, R5, RZ, 0x181f ;  /* 0x00181fff05027589 */ /* 0x00072400000e0000 */
.L_x_3287:
[----:B---3--:R-:W3:Y:S04]  /*1580*/  LDL R3, [R1+0x70] ;  /* 0x0000700001037983 */ /* 0x008ee80000100800 */
[----:B------:R-:W1:Y:S02]  /*1590*/  S2R R7, SR_TID.X ;  /* 0x0000000000077919 */ /* 0x000e640000002100 */
[----:B-1----:R-:W-:-:S04]  /*15a0*/  SHF.R.S32.HI R0, RZ, 0x1f, R7 ;  /* 0x0000001fff007819 */ /* 0x002fc80000011407 */
[----:B------:R-:W-:Y:S01]  /*15b0*/  LEA.HI R0, R0, R7, RZ, 0x3 ;  /* 0x0000000700007211 */ /* 0x000fe200078f18ff */
[----:B------:R-:W-:-:S03]  /*15c0*/  IMAD.MOV.U32 R7, RZ, RZ, c[0x0][0x2c4] ;  /* 0x0000b100ff077624 */ /* 0x000fc600078e00ff */
        /* <DEDUP_REMOVED lines=13> */
.L_x_3219:
[----:B------:R-:W-:Y:S05]  /*16a0*/  BSYNC B0 ;  /* 0x0000000000007941 */ /* 0x000fea0003800000 */
.L_x_3218:
[----:B------:R-:W-:Y:S05]  /*16b0*/  BRA.DIV ~URZ, `(.L_x_3220) ;  /* 0x00011a327f007947 */ /* 0x000fea000b800000 */
[----:B--2---:R2:W3:Y:S04]  /*16c0*/  SHFL.IDX PT, R6, R4, 0x1, 0x181f ;  /* 0x00381f0004067f89 */ /* 0x0044e800000e0000 */
[----:B-1--4-:R2:W1:Y:S02]  /*16d0*/  SHFL.IDX PT, R2, R5, 0x1, 0x181f ;  /* 0x00381f0005027f89 */ /* 0x01246400000e0000 */
.L_x_3288:
        /* <DEDUP_REMOVED lines=11> */
.L_x_3222:
[----:B------:R-:W-:Y:S05]  /*1790*/  BSYNC B0 ;  /* 0x0000000000007941 */ /* 0x000fea0003800000 */
.L_x_3221:
[----:B------:R-:W-:Y:S05]  /*17a0*/  BRA.DIV ~URZ, `(.L_x_3223) ;  /* 0x00011a127f007947 */ /* 0x000fea000b800000 */
[----:B---3--:R3:W4:Y:S02]  /*17b0*/  SHFL.IDX PT, R6, R4, 0x2, 0x181f ;  /* 0x00581f0004067f89 */ /* 0x00872400000e0000 */
.L_x_3289:
[----:B------:R-:W-:Y:S05]  /*17c0*/  BRA.DIV ~URZ, `(.L_x_3224) ;  /* 0x00011a627f007947 */ /* 0x000fea000b800000 */
[----:B-1----:R1:W2:Y:S02]  /*17d0*/  SHFL.IDX PT, R2, R5, 0x2, 0x181f ;  /* 0x00581f0005027f89 */ /* 0x0022a400000e0000 */
.L_x_3290:
        /* <DEDUP_REMOVED lines=11> */
.L_x_3226:
[----:B------:R-:W-:Y:S05]  /*1890*/  BSYNC B0 ;  /* 0x0000000000007941 */ /* 0x000fea0003800000 */
.L_x_3225:
[----:B------:R-:W-:Y:S05]  /*18a0*/  BRA.DIV ~URZ, `(.L_x_3227) ;  /* 0x000119f27f007947 */ /* 0x000fea000b800000 */
[----:B----4-:R4:W1:Y:S04]  /*18b0*/  SHFL.IDX PT, R6, R4, 0x3, 0x181f ;  /* 0x00781f0004067f89 */ /* 0x01086800000e0000 */
[----:B--2---:R4:W2:Y:S02]  /*18c0*/  SHFL.IDX PT, R2, R5, 0x3, 0x181f ;  /* 0x00781f0005027f89 */ /* 0x0048a400000e0000 */
.L_x_3291:
        /* <DEDUP_REMOVED lines=11> */
.L_x_3229:
[----:B------:R-:W-:Y:S05]  /*1980*/  BSYNC B0 ;  /* 0x0000000000007941 */ /* 0x000fea0003800000 */
.L_x_3228:
[----:B------:R-:W-:Y:S05]  /*1990*/  BRA.DIV ~URZ, `(.L_x_3230) ;  /* 0x000119d27f007947 */ /* 0x000fea000b800000 */
[----:B-1----:R1:W3:Y:S02]  /*19a0*/  SHFL.IDX PT, R6, R4, 0x4, 0x181f ;  /* 0x00981f0004067f89 */ /* 0x0022e400000e0000 */
.L_x_3292:
[----:B------:R-:W-:Y:S05]  /*19b0*/  BRA.DIV ~URZ, `(.L_x_3231) ;  /* 0x00011a227f007947 */ /* 0x000fea000b800000 */
[----:B--2---:R2:W1:Y:S02]  /*19c0*/  SHFL.IDX PT, R2, R5, 0x4, 0x181f ;  /* 0x00981f0005027f89 */ /* 0x00446400000e0000 */
.L_x_3293:
        /* <DEDUP_REMOVED lines=11> */
.L_x_3233:
[----:B------:R-:W-:Y:S05]  /*1a80*/  BSYNC B0 ;  /* 0x0000000000007941 */ /* 0x000fea0003800000 */
.L_x_3232:
[----:B------:R-:W-:Y:S05]  /*1a90*/  BRA.DIV ~URZ, `(.L_x_3234) ;  /* 0x000119b27f007947 */ /* 0x000fea000b800000 */
[----:B---3--:R3:W2:Y:S04]  /*1aa0*/  SHFL.IDX PT, R6, R4, 0x5, 0x181f ;  /* 0x00b81f0004067f89 */ /* 0x0086a800000e0000 */
[----:B-1----:R3:W1:Y:S02]  /*1ab0*/  SHFL.IDX PT, R2, R5, 0x5, 0x181f ;  /* 0x00b81f0005027f89 */ /* 0x00266400000e0000 */
.L_x_3294:
        /* <DEDUP_REMOVED lines=11> */
.L_x_3236:
[----:B------:R-:W-:Y:S05]  /*1b70*/  BSYNC B0 ;  /* 0x0000000000007941 */ /* 0x000fea0003800000 */
.L_x_3235:
[----:B------:R-:W-:Y:S05]  /*1b80*/  BRA.DIV ~URZ, `(.L_x_3237) ;  /* 0x000119927f007947 */ /* 0x000fea000b800000 */
[----:B--2---:R2:W3:Y:S02]  /*1b90*/  SHFL.IDX PT, R6, R4, 0x6, 0x181f ;  /* 0x00d81f0004067f89 */ /* 0x0044e400000e0000 */
.L_x_3295:
[----:B------:R-:W-:Y:S05]  /*1ba0*/  BRA.DIV ~URZ, `(.L_x_3238) ;  /* 0x000119e27f007947 */ /* 0x000fea000b800000 */
[----:B-1----:R1:W2:Y:S02]  /*1bb0*/  SHFL.IDX PT, R2, R5, 0x6, 0x181f ;  /* 0x00d81f0005027f89 */ /* 0x0022a400000e0000 */
.L_x_3296:
        /* <DEDUP_REMOVED lines=11> */
.L_x_3240:
[----:B------:R-:W-:Y:S05]  /*1c70*/  BSYNC B0 ;  /* 0x0000000000007941 */ /* 0x000fea0003800000 */
.L_x_3239:
[----:B------:R-:W-:Y:S05]  /*1c80*/  BRA.DIV ~URZ, `(.L_x_3241) ;  /* 0x000119727f007947 */ /* 0x000fea000b800000 */
[----:B--234-:R-:W2:Y:S04]  /*1c90*/  SHFL.IDX PT, R4, R4, 0x7, 0x181f ;  /* 0x00f81f0004047f89 */ /* 0x01cea800000e0000 */
[----:B------:R3:W4:Y:S02]  /*1ca0*/  SHFL.IDX PT, R2, R5, 0x7, 0x181f ;  /* 0x00f81f0005027f89 */ /* 0x00072400000e0000 */
.L_x_3297:
        /* <DEDUP_REMOVED lines=19> */
[----:B-1-3--:R-:W3:Y:S01]  /*1de0*/  LDL R5, [R1+0x1c] ;  /* 0x00001c0001057983 */ /* 0x00aee20000100800 */
[----:B------:R-:W-:Y:S01]  /*1df0*/  IMAD.MOV.U32 R6, RZ, RZ, 0x70 ;  /* 0x00000070ff067424 */ /* 0x000fe200078e00ff */
[----:B------:R-:W-:-:S02]  /*1e00*/  ULDC UR4, c[0x0][0x2b8] ;  /* 0x0000ae0000047ab9 */ /* 0x000fc40000000800 */
[----:B------:R-:W-:Y:S01]  /*1e10*/  UISETP.NE.AND UP0, UPT, UR4, 0x1, UPT ;  /* 0x000000010400788c */ /* 0x000fe2000bf05270 */
[----:B------:R-:W-:Y:S01]  /*1e20*/  IMAD R177, R245, R6, -0x70 ;  /* 0xffffff90f5b17424 */ /* 0x000fe200078e0206 */
[----:B------:R-:W4:Y:S01]  /*1e30*/  LDL R79, [R1+0x4c] ;  /* 0x00004c00014f7983 */ /* 0x000f220000100800 */
[----:B------:R-:W-:-:S03]  /*1e40*/  IMAD.MOV.U32 R9, RZ, RZ, c[0x0][0x2ac] ;  /* 0x0000ab00ff097624 */ /* 0x000fc600078e00ff */
[----:B------:R-:W-:Y:S01]  /*1e50*/  PLOP3.LUT P1, PT, PT, PT, UP0, 0x80, 0x0 ;  /* 0x000000000000781c */ /* 0x000fe20003f2f008 */
[----:B------:R-:W-:Y:S01]  /*1e60*/  IMAD R9, R9, c[0x0][0x1d0], RZ ;  /* 0x0000740009097a24 */ /* 0x000fe200078e02ff */
[----:B------:R-:W-:Y:S01]  /*1e70*/  BAR.SYNC.DEFER_BLOCKING 0x0 ;  /* 0x0000000000007b1d */ /* 0x000fe20000010000 */
[----:B------:R-:W-:Y:S01]  /*1e80*/  PLOP3.LUT P0, PT, PT, PT, UP0, 0x80, 0x0 ;  /* 0x000000000000781c */ /* 0x000fe20003f0f008 */
[----:B------:R-:W-:Y:S02]  /*1e90*/  IMAD.MOV.U32 R244, RZ, RZ, RZ ;  /* 0x000000fffff47224 */ /* 0x000fe400078e00ff */
[----:B--2---:R-:W-:-:S05]  /*1ea0*/  IMAD.IADD R2, R204, 0x1, R177 ;  /* 0x00000001cc027824 */ /* 0x004fca00078e02b1 */
[C---:B------:R-:W-:Y:S01]  /*1eb0*/  ISETP.GE.AND P3, PT, R2.reuse, R9, PT ;  /* 0x000000090200720c */ /* 0x040fe20003f66270 */
[----:B---3--:R-:W-:-:S03]  /*1ec0*/  IMAD.IADD R2, R2, 0x1, R5 ;  /* 0x0000000102027824 */ /* 0x008fc600078e0205 */
        /* <DEDUP_REMOVED lines=10> */
[----:B------:R-:W-:-:S05]  /*1f70*/  IMAD R246, R0, c[0x0][0x2b8], R2 ;  /* 0x0000ae0000f67a24 */ /* 0x000fca00078e0202 */
[----:B------:R-:W-:Y:S01]  /*1f80*/  SHF.R.S32.HI R76, RZ, 0x1f, R246 ;  /* 0x0000001fff4c7819 */ /* 0x000fe200000114f6 */
[----:B------:R-:W-:-:S04]  /*1f90*/  IMAD.WIDE.U32 R2, R246, c[0x0][0x1e0], RZ ;  /* 0x00007800f6027a25 */ /* 0x000fc800078e00ff */
[----:B------:R-:W-:-:S04]  /*1fa0*/  IMAD R0, R76, c[0x0][0x1e0], RZ ;  /* 0x000078004c007a24 */ /* 0x000fc800078e02ff */
[----:B------:R-:W-:-:S05]  /*1fb0*/  IMAD R0, R246, c[0x0][0x1e4], R0 ;  /* 0x00007900f6007a24 */ /* 0x000fca00078e0200 */
[----:B------:R-:W-:Y:S01]  /*1fc0*/  IADD3 R3, R3, R0, RZ ;  /* 0x0000000003037210 */ /* 0x000fe20007ffe0ff */
[----:B------:R-:W-:Y:S02]  /*1fd0*/  IMAD R0, R78, c[0x0][0x1e8], RZ ;  /* 0x00007a004e007a24 */ /* 0x000fe400078e02ff */
[----:B----4-:R-:W-:-:S04]  /*1fe0*/  IMAD.WIDE.U32 R8, R79, c[0x0][0x1e8], RZ ;  /* 0x00007a004f087a25 */ /* 0x010fc800078e00ff */
[----:B------:R-:W-:Y:S01]  /*1ff0*/  IMAD R0, R79, c[0x0][0x1ec], R0 ;  /* 0x00007b004f007a24 */ /* 0x000fe200078e0200 */
[----:B------:R3:W-:Y:S03]  /*2000*/  STL.64 [R1+0x20], R8 ;  /* 0x0000200801007387 */ /* 0x0007e60000100a00 */
[----:B------:R-:W-:Y:S02]  /*2010*/  IMAD.IADD R247, R9, 0x1, R0 ;  /* 0x0000000109f77824 */ /* 0x000fe400078e0200 */
[----:B---3--:R-:W3:Y:S01]  /*2020*/  S2R R9, SR_TID.X ;  /* 0x0000000000097919 */ /* 0x008ee20000002100 */
[----:B------:R-:W-:Y:S02]  /*2030*/  IMAD.MOV.U32 R176, RZ, RZ, c[0x0][0x2ac] ;  /* 0x0000ab00ffb07624 */ /* 0x000fe400078e00ff */
[----:B-1----:R-:W-:-:S04]  /*2040*/  IMAD R5, R245, -0x70, R6 ;  /* 0xffffff90f5057824 */ /* 0x002fc800078e0206 */
[----:B------:R-:W-:Y:S01]  /*2050*/  IMAD R176, R176, c[0x0][0x1d0], R5 ;  /* 0x00007400b0b07a24 */ /* 0x000fe200078e0205 */
[----:B---3--:R-:W-:-:S04]  /*2060*/  SHF.R.S32.HI R7, RZ, 0x1f, R9 ;  /* 0x0000001fff077819 */ /* 0x008fc80000011409 */
[----:B------:R-:W-:-:S04]  /*2070*/  LEA.HI R7, R7, R9, RZ, 0x3 ;  /* 0x0000000907077211 */ /* 0x000fc800078f18ff */
[----:B------:R-:W-:Y:S02]  /*2080*/  SHF.R.S32.HI R7, RZ, 0x3, R7 ;  /* 0x00000003ff077819 */ /* 0x000fe40000011407 */
[----:B------:R-:W-:Y:S02]  /*2090*/  ISETP.GE.AND P3, PT, R243, c[0x0][0x1d4], PT ;  /* 0x00007500f3007a0c */ /* 0x000fe40003f66270 */
        /* <DEDUP_REMOVED lines=9> */
[----:B------:R-:W-:-:S03]  /*2130*/  IMAD.IADD R2, R176, 0x1, -R7 ;  /* 0x00000001b0027824 */ /* 0x000fc600078e0a07 */
[----:B------:R-:W2:Y:S04]  /*2140*/  SHFL.IDX PT, R5, R3, RZ, 0x181f ;  /* 0x00181fff03057589 */ /* 0x000ea800000e0000 */
[----:B------:R-:W3:Y:S01]  /*2150*/  SHFL.IDX PT, R6, R0, 0x1, 0x181f ;  /* 0x00381f0000067f89 */ /* 0x000ee200000e0000 */
[----:B------:R-:W-:-:S03]  /*2160*/  ISETP.GE.AND P0, PT, R2, 0x1, PT ;  /* 0x000000010200780c */ /* 0x000fc60003f06270 */
[----:B------:R-:W4:Y:S04]  /*2170*/  SHFL.IDX PT, R7, R0, 0x2, 0x181f ;  /* 0x00581f0000077f89 */ /* 0x000f2800000e0000 */
[----:B------:R-:W5:Y:S01]  /*2180*/  SHFL.IDX PT, R8, R3, 0x1, 0x181f ;  /* 0x00381f0003087f89 */ /* 0x000f6200000e0000 */
[----:B------:R-:W-:-:S03]  /*2190*/  ISETP.GE.AND P4, PT, R2, 0x11, PT ;  /* 0x000000110200780c */ /* 0x000fc60003f86270 */
[----:B------:R-:W4:Y:S01]  /*21a0*/  SHFL.IDX PT, R9, R3, 0x2, 0x181f ;  /* 0x00581f0003097f89 */ /* 0x000f2200000e0000 */
[----:B------:R-:W-:-:S03]  /*21b0*/  ISETP.GE.AND P1, PT, R2, 0x21, PT ;  /* 0x000000210200780c */ /* 0x000fc60003f26270 */
[----:B------:R-:W4:Y:S01]  /*21c0*/  SHFL.IDX PT, R10, R0, 0x3, 0x181f ;  /* 0x00781f00000a7f89 */ /* 0x000f2200000e0000 */
[----:B-1----:R-:W-:-:S03]  /*21d0*/  @P0 LEA R4, P5, R243, R4, 0x1 ;  /* 0x00000004f3040211 */ /* 0x002fc600078a08ff */
[----:B------:R-:W1:Y:S01]  /*21e0*/  SHFL.IDX PT, R11, R3, 0x3, 0x181f ;  /* 0x00781f00030b7f89 */ /* 0x000e6200000e0000 */
[----:B--2---:R-:W-:-:S03]  /*21f0*/  @P0 LEA.HI.X R5, R243, R5, R205, 0x1, P5 ;  /* 0x00000005f3050211 */ /* 0x004fc600028f0ccd */
[----:B------:R-:W2:Y:S01]  /*2200*/  SHFL.IDX PT, R13, R0, 0x4, 0x181f ;  /* 0x00981f00000d7f89 */ /* 0x000ea200000e0000 */
[----:B------:R-:W-:-:S03]  /*2210*/  ISETP.GE.AND P6, PT, R2, 0x31, PT ;  /* 0x000000310200780c */ /* 0x000fc60003fc6270 */
[----:B------:R-:W1:Y:S01]  /*2220*/  SHFL.IDX PT, R14, R3, 0x4, 0x181f ;  /* 0x00981f00030e7f89 */ /* 0x000e6200000e0000 */
[----:B---3--:R-:W-:-:S03]  /*2230*/  @P4 LEA R6, P5, R243, R6, 0x1 ;  /* 0x00000006f3064211 */ /* 0x008fc600078a08ff */
[----:B------:R-:W3:Y:S04]  /*2240*/  SHFL.IDX PT, R15, R0, 0x5, 0x181f ;  /* 0x00b81f00000f7f89 */ /* 0x000ee800000e0000 */
[----:B------:R4:W-:Y:S04]  /*2250*/  @P0 LDGSTS.E.BYPASS.LTC128B.128 [R242+0x3900], [R4.64], !P3 ;  /* 0x0390000004f20fae */ /* 0x0009e8000d901d48 */
[----:B------:R-:W1:Y:S04]  /*2260*/  SHFL.IDX PT, R12, R3, 0x5, 0x181f ;  /* 0x00b81f00030c7f89 */ /* 0x000e6800000e0000 */
[----:B------:R-:W1:Y:S04]  /*2270*/  SHFL.IDX PT, R0, R0, 0x6, 0x181f ;  /* 0x00d81f0000007f89 */ /* 0x000e6800000e0000 */
[----:B------:R-:W1:Y:S01]  /*2280*/  SHFL.IDX PT, R3, R3, 0x6, 0x181f ;  /* 0x00d81f0003037f89 */ /* 0x000e6200000e0000 */
[----:B----4-:R-:W-:-:S02]  /*2290*/  @P1 LEA R4, P0, R243, R7, 0x1 ;  /* 0x00000007f3041211 */ /* 0x010fc400078008ff */
[C-C-:B-----5:R-:W-:Y:S02]  /*22a0*/  @P4 LEA.HI.X R7, R243.reuse, R8, R205.reuse, 0x1, P5 ;  /* 0x00000008f3074211 */ /* 0x160fe400028f0ccd */
[C---:B------:R-:W-:Y:S02]  /*22b0*/  ISETP.GE.AND P5, PT, R2.reuse, 0x41, PT ;  /* 0x000000410200780c */ /* 0x040fe40003fa6270 */
[C---:B------:R-:W-:Y:S01]  /*22c0*/  @P1 LEA.HI.X R5, R243.reuse, R9, R205, 0x1, P0 ;  /* 0x00000009f3051211 */ /* 0x040fe200000f0ccd */
[----:B------:R3:W-:Y:S01]  /*22d0*/  @P4 LDGSTS.E.BYPASS.LTC128B.128 [R242+0x4100], [R6.64], !P3 ;  /* 0x0410000006f24fae */ /* 0x0007e2000d901d48 */
[C---:B------:R-:W-:Y:S02]  /*22e0*/  ISETP.GE.AND P4, PT, R2.reuse, 0x51, PT ;  /* 0x000000510200780c */ /* 0x040fe40003f86270 */
[----:B------:R-:W-:Y:S01]  /*22f0*/  @P6 LEA R10, P0, R243, R10, 0x1 ;  /* 0x0000000af30a6211 */ /* 0x000fe200078008ff */
[----:B------:R4:W-:Y:S01]  /*2300*/  @P1 LDGSTS.E.BYPASS.LTC128B.128 [R242+0x4900], [R4.64], !P3 ;  /* 0x0490000004f21fae */ /* 0x0009e2000d901d48 */
[----:B------:R-:W-:-:S02]  /*2310*/  ISETP.GE.AND P1, PT, R2, 0x61, PT ;  /* 0x000000610200780c */ /* 0x000fc40003f26270 */
[----:B-1----:R-:W-:-:S03]  /*2320*/  @P6 LEA.HI.X R11, R243, R11, R205, 0x1, P0 ;  /* 0x0000000bf30b6211 */ /* 0x002fc600000f0ccd */
[C---:B--2---:R-:W-:Y:S02]  /*2330*/  @P5 LEA R8, P0, R243.reuse, R13, 0x1 ;  /* 0x0000000df3085211 */ /* 0x044fe400078008ff */
[----:B------:R1:W-:Y:S02]  /*2340*/  @P6 LDGSTS.E.BYPASS.LTC128B.128 [R242+0x5100], [R10.64], !P3 ;  /* 0x051000000af26fae */ /* 0x0003e4000d901d48 */
[----:B------:R-:W-:-:S05]  /*2350*/  @P5 LEA.HI.X R9, R243, R14, R205, 0x1, P0 ;  /* 0x0000000ef3095211 */ /* 0x000fca00000f0ccd */
[----:B------:R1:W-:Y:S01]  /*2360*/  @P5 LDGSTS.E.BYPASS.LTC128B.128 [R242+0x5900], [R8.64], !P3 ;  /* 0x0590000008f25fae */ /* 0x0003e2000d901d48 */
[----:B---3--:R-:W-:-:S04]  /*2370*/  @P4 LEA R6, P0, R243, R15, 0x1 ;  /* 0x0000000ff3064211 */ /* 0x008fc800078008ff */
[C---:B------:R-:W-:Y:S02]  /*2380*/  @P4 LEA.HI.X R7, R243.reuse, R12, R205, 0x1, P0 ;  /* 0x0000000cf3074211 */ /* 0x040fe400000f0ccd */
[----:B----4-:R-:W-:-:S03]  /*2390*/  @P1 LEA R4, P0, R243, R0, 0x1 ;  /* 0x00000000f3041211 */ /* 0x010fc600078008ff */
[----:B------:R2:W-:Y:S01]  /*23a0*/  @P4 LDGSTS.E.BYPASS.LTC128B.128 [R242+0x6100], [R6.64], !P3 ;  /* 0x0610000006f24fae */ /* 0x0005e2000d901d48 */
[----:B------:R-:W-:-:S05]  /*23b0*/  @P1 LEA.HI.X R5, R243, R3, R205, 0x1, P0 ;  /* 0x00000003f3051211 */ /* 0x000fca00000f0ccd */
[----:B------:R2:W-:Y:S04]  /*23c0*/  @P1 LDGSTS.E.BYPASS.LTC128B.128 [R242+0x6900], [R4.64], !P3 ;  /* 0x0690000004f21fae */ /* 0x0005e8000d901d48 */
[----:B------:R-:W0:Y:S01]  /*23d0*/  LDGDEPBAR ;  /* 0x00000000000079af */ /* 0x000e220000000000 */
[----:B------:R-:W-:-:S04]  /*23e0*/  DEPBAR.LE SB0, 0x1 ;  /* 0x000080400000791a */ /* 0x000fc80000000000 */
[----:B------:R-:W-:-:S04]  /*23f0*/  DEPBAR.LE SB0, 0x0 ;  /* 0x000080000000791a */ /* 0x000fc80000000000 */
[----:B------:R-:W-:Y:S06]  /*2400*/  BAR.SYNC.DEFER_BLOCKING 0x0 ;  /* 0x0000000000007b1d */ /* 0x000fec0000010000 */
[----:B--2---:R-:W-:Y:S04]  /*2410*/  LDSM.16.M88.4 R4, [R231+0x2000] ;  /* 0x00200000e704783b */ /* 0x004fe80000000200 */
[----:B------:R-:W2:Y:S04]  /*2420*/  LDSM.16.M88.4 R40, [R224] ;  /* 0x00000000e028783b */ /* 0x000ea80000000200 */
[----:B------:R-:W3:Y:S04]  /*2430*/  LDSM.16.M88.4 R36, [R224+0x800] ;  /* 0x00080000e024783b */ /* 0x000ee80000000200 */
[----:B------:R-:W4:Y:S04]  /*2440*/  LDSM.16.M88.4 R32, [R224+0x1000] ;  /* 0x00100000e020783b */ /* 0x000f280000000200 */
[----:B------:R-:W5:Y:S04]  /*2450*/  LDSM.16.M88.4 R28, [R224+0x1800] ;  /* 0x00180000e01c783b */ /* 0x000f680000000200 */
[----:B------:R-:W2:Y:S04]  /*2460*/  LDSM.16.M88.4 R24, [R224+0x2000] ;  /* 0x00200000e018783b */ /* 0x000ea80000000200 */
[----:B------:R-:W2:Y:S04]  /*2470*/  LDSM.16.M88.4 R20, [R224+0x2800] ;  /* 0x00280000e014783b */ /* 0x000ea80000000200 */
[----:B------:R-:W3:Y:S04]  /*2480*/  LDSM.16.M88.4 R16, [R224+0x3000] ;  /* 0x00300000e010783b */ /* 0x000ee80000000200 */
[----:B-1----:R-:W1:Y:S01]  /*2490*/  LDSM.16.M88.4 R8, [R231] ;  /* 0x00000000e708783b */ /* 0x002e620000000200 */
[----:B------:R-:W-:-:S03]  /*24a0*/  IMAD R0, R76, c[0x0][0x208], RZ ;  /* 0x000082004c007a24 */ /* 0x000fc600078e02ff */
[----:B------:R-:W-:Y:S04]  /*24b0*/  LDSM.16.M88.4 R12, [R234+0x2000] ;  /* 0x00200000ea0c783b */ /* 0x000fe80000000200 */
[----:B------:R-:W-:Y:S04]  /*24c0*/  LDSM.16.M88.4 R96, [R240] ;  /* 0x00000000f060783b */ /* 0x000fe80000000200 */
[----:B------:R-:W1:Y:S04]  /*24d0*/  LDSM.16.M88.4 R128, [R236] ;  /* 0x00000000ec80783b */ /* 0x000e680000000200 */
[----:B------:R-:W1:Y:S04]  /*24e0*/  LDSM.16.M88.4 R84, [R235] ;  /* 0x00000000eb54783b */ /* 0x000e680000000200 */
[----:B------:R-:W1:Y:S04]  /*24f0*/  LDSM.16.M88.4 R88, [R241] ;  /* 0x00000000f158783b */ /* 0x000e680000000200 */
[----:B------:R-:W1:Y:S04]  /*2500*/  LDSM.16.M88.4 R104, [R239] ;  /* 0x00000000ef68783b */ /* 0x000e680000000200 */
[----:B------:R-:W1:Y:S04]  /*2510*/  LDSM.16.M88.4 R108, [R238] ;  /* 0x00000000ee6c783b */ /* 0x000e680000000200 */
[----:B------:R-:W1:Y:S01]  /*2520*/  LDSM.16.M88.4 R112, [R237] ;  /* 0x00000000ed70783b */ /* 0x000e620000000200 */
[----:B--2---:R-:W-:Y:S01]  /*2530*/  HMMA.16816.F32 R80, R4, R40, RZ ;  /* 0x000000280450723c */ /* 0x004fe200000018ff */
[----:B------:R-:W-:-:S07]  /*2540*/  IMAD R0, R246, c[0x0][0x20c], R0 ;  /* 0x00008300f6007a24 */ /* 0x000fce00078e0200 */
        /* <DEDUP_REMOVED lines=12> */
[----:B------:R-:W-:Y:S07]  /*2610*/  HMMA.16816.F32 R120, R4, R18, RZ ;  /* 0x000000120478723c */ /* 0x000fee00000018ff */
[----:B------:R-:W-:-:S04]  /*2620*/  IMAD.WIDE.U32 R4, R246, c[0x0][0x208], RZ ;  /* 0x00008200f6047a25 */ /* 0x000fc800078e00ff */
[----:B------:R-:W-:Y:S02]  /*2630*/  IMAD.IADD R5, R5, 0x1, R0 ;  /* 0x0000000105057824 */ /* 0x000fe400078e0200 */
[----:B------:R-:W-:Y:S01]  /*2640*/  IMAD R0, R78, c[0x0][0x210], RZ ;  /* 0x000084004e007a24 */ /* 0x000fe200078e02ff */
[----:B-1----:R-:W-:Y:S01]  /*2650*/  HMMA.16816.F32 R132, R8, R40, RZ ;  /* 0x000000280884723c */ /* 0x002fe200000018ff */
[----:B------:R-:W-:Y:S02]  /*2660*/  IMAD R3, R77, c[0x0][0x218], RZ ;  /* 0x000086004d037a24 */ /* 0x000fe400078e02ff */
[----:B------:R-:W-:Y:S02]  /*2670*/  IMAD R0, R79, c[0x0][0x214], R0 ;  /* 0x000085004f007a24 */ /* 0x000fe400078e0200 */
[----:B------:R-:W-:-:S04]  /*2680*/  IMAD.WIDE.U32 R4, R244, c[0x0][0x218], R4 ;  /* 0x00008600f4047a25 */ /* 0x000fc800078e0004 */
[----:B------:R-:W-:-:S04]  /*2690*/  IMAD.WIDE.U32 R40, R79, c[0x0][0x210], RZ ;  /* 0x000084004f287a25 */ /* 0x000fc800078e00ff */
[----:B------:R-:W-:Y:S02]  /*26a0*/  IMAD.IADD R6, R41, 0x1, R0 ;  /* 0x0000000129067824 */ /* 0x000fe400078e0200 */
[----:B------:R-:W-:Y:S01]  /*26b0*/  IMAD R0, R244, c[0x0][0x21c], R3 ;  /* 0x00008700f4007a24 */ /* 0x000fe200078e0203 */
[----:B------:R-:W-:-:S04]  /*26c0*/  IADD3 R3, P0, R4, R40, RZ ;  /* 0x0000002804037210 */ /* 0x000fc80007f1e0ff */
[----:B------:R-:W-:Y:S02]  /*26d0*/  IADD3.X R4, R6, R5, R0, P0, !PT ;  /* 0x0000000506047210 */ /* 0x000fe400007fe400 */
[----:B------:R-:W-:-:S04]  /*26e0*/  LEA R0, P0, R3, c[0x0][0x1f8], 0x1 ;  /* 0x00007e0003007a11 */ /* 0x000fc800078008ff */
[----:B------:R-:W-:Y:S02]  /*26f0*/  LEA.HI.X R3, R3, c[0x0][0x1fc], R4, 0x1, P0 ;  /* 0x00007f0003037a11 */ /* 0x000fe400000f0c04 */
[----:B------:R-:W1:Y:S04]  /*2700*/  SHFL.IDX PT, R4, R0, RZ, 0x181f ;  /* 0x00181fff00047589 */ /* 0x000e6800000e0000 */
[----:B------:R-:W-:Y:S04]  /*2710*/  STL [R1+0x38], R247 ;  /* 0x000038f701007387 */ /* 0x000fe80000100800 */
[----:B------:R-:W-:Y:S04]  /*2720*/  STL.64 [R1+0x30], R40 ;  /* 0x0000302801007387 */ /* 0x000fe80000100a00 */
[----:B------:R-:W-:Y:S04]  /*2730*/  STL [R1+0x40], R6 ;  /* 0x0000400601007387 */ /* 0x000fe80000100800 */
[----:B------:R-:W2:Y:S01]  /*2740*/  SHFL.IDX PT, R7, R3, RZ, 0x181f ;  /* 0x00181fff03077589 */ /* 0x000ea200000e0000 */
[C---:B------:R-:W-:Y:S03]  /*2750*/  HMMA.16816.F32 R156, R12.reuse, R128, R44 ;  /* 0x000000800c9c723c */ /* 0x040fe6000000182c */
[----:B------:R-:W-:Y:S04]  /*2760*/  SHFL.IDX PT, R5, R0, 0x1, 0x181f ;  /* 0x00381f0000057f89 */ /* 0x000fe800000e0000 */
[----:B------:R-:W3:Y:S01]  /*2770*/  SHFL.IDX PT, R6, R0, 0x2, 0x181f ;  /* 0x00581f0000067f89 */ /* 0x000ee200000e0000 */
        /* <DEDUP_REMOVED lines=13> */
[----:B------:R-:W-:Y:S04]  /*2850*/  SHFL.IDX PT, R12, R3, 0x1, 0x181f ;  /* 0x00381f00030c7f89 */ /* 0x000fe800000e0000 */
[----:B------:R-:W4:Y:S04]  /*2860*/  SHFL.IDX PT, R15, R3, 0x2, 0x181f ;  /* 0x00581f00030f7f89 */ /* 0x000f2800000e0000 */
[----:B------:R-:W5:Y:S01]  /*2870*/  SHFL.IDX PT, R13, R0, 0x4, 0x181f ;  /* 0x00981f00000d7f89 */ /* 0x000f6200000e0000 */
[----:B------:R-:W-:Y:S01]  /*2880*/  HMMA.16816.F32 R140, R8, R32, RZ ;  /* 0x00000020088c723c */ /* 0x000fe200000018ff */
[----:B------:R-:W-:-:S02]  /*2890*/  IMAD.SHL.U32 R179, R243, 0x2, RZ ;  /* 0x00000002f3b37824 */ /* 0x000fc400078e00ff */
[----:B------:R-:W-:Y:S05]  /*28a0*/  SHFL.IDX PT, R14, R0, 0x3, 0x181f ;  /* 0x00781f00000e7f89 */ /* 0x000fea00000e0000 */
[C---:B------:R-:W-:Y:S08]  /*28b0*/  HMMA.16816.F32 R220, R8.reuse, R34, RZ ;  /* 0x0000002208dc723c */ /* 0x040ff000000018ff */
[C---:B------:R-:W-:Y:S01]  /*28c0*/  HMMA.16816.F32 R32, R8.reuse, R24, RZ ;  /* 0x000000180820723c */ /* 0x040fe200000018ff */
[----:B------:R-:W1:Y:S07]  /*28d0*/  SHFL.IDX PT, R24, R3, 0x4, 0x181f ;  /* 0x00981f0003187f89 */ /* 0x000e6e00000e0000 */
[C---:B------:R-:W-:Y:S08]  /*28e0*/  HMMA.16816.F32 R144, R8.reuse, R28, RZ ;  /* 0x0000001c0890723c */ /* 0x040ff000000018ff */
[C---:B------:R-:W-:Y:S08]  /*28f0*/  HMMA.16816.F32 R216, R8.reuse, R30, RZ ;  /* 0x0000001e08d8723c */ /* 0x040ff000000018ff */
[C---:B------:R-:W-:Y:S01]  /*2900*/  HMMA.16816.F32 R208, R8.reuse, R22, RZ ;  /* 0x0000001608d0723c */ /* 0x040fe200000018ff */
[----:B------:R-:W2:Y:S07]  /*2910*/  SHFL.IDX PT, R22, R3, 0x3, 0x181f ;  /* 0x00781f0003167f89 */ /* 0x000eae00000e0000 */
[C---:B------:R-:W-:Y:S01]  /*2920*/  HMMA.16816.F32 R28, R8.reuse, R20, RZ ;  /* 0x00000014081c723c */ /* 0x040fe200000018ff */
[----:B------:R-:W-:Y:S06]  /*2930*/  SHFL.IDX PT, R23, R3, 0x5, 0x181f ;  /* 0x00b81f0003177f89 */ /* 0x000fec00000e0000 */
[-C--:B-1----:R-:W-:Y:S01]  /*2940*/  IADD3 R20, P0, R4, R179.reuse, RZ ;  /* 0x000000b304147210 */ /* 0x082fe20007f1e0ff */
[C---:B------:R-:W-:Y:S01]  /*2950*/  HMMA.16816.F32 R148, R8.reuse, R16, RZ ;  /* 0x000000100894723c */ /* 0x040fe200000018ff */
[----:B------:R-:W1:Y:S06]  /*2960*/  SHFL.IDX PT, R17, R0, 0x5, 0x181f ;  /* 0x00b81f0000117f89 */ /* 0x000e6c00000e0000 */
[----:B------:R-:W-:Y:S01]  /*2970*/  SHF.L.U64.HI R16, R243, 0x1, R205 ;  /* 0x00000001f3107819 */ /* 0x000fe200000102cd */
[----:B------:R-:W-:Y:S01]  /*2980*/  HMMA.16816.F32 R136, R8, R42, RZ ;  /* 0x0000002a0888723c */ /* 0x000fe200000018ff */
[----:B------:R-:W1:Y:S03]  /*2990*/  SHFL.IDX PT, R0, R0, 0x6, 0x181f ;  /* 0x00d81f0000007f89 */ /* 0x000e6600000e0000 */
[----:B--2---:R-:W-:Y:S01]  /*29a0*/  IMAD.X R21, R7, 0x1, R16, P0 ;  /* 0x0000000107157824 */ /* 0x004fe200000e0610 */
[----:B---3--:R-:W-:-:S03]  /*29b0*/  IADD3 R4, P0, R6, R179, RZ ;  /* 0x000000b306047210 */ /* 0x008fc60007f1e0ff */
[----:B------:R-:W-:Y:S01]  /*29c0*/  HMMA.16816.F32 R200, R8, R18, RZ ;  /* 0x0000001208c8723c */ /* 0x000fe200000018ff */
[----:B------:R-:W-:-:S06]  /*29d0*/  ISETP.GE.AND P1, PT, R243, c[0x0][0x1d4], PT ;  /* 0x00007500f3007a0c */ /* 0x000fcc0003f26270 */
[----:B------:R-:W-:Y:S01]  /*29e0*/  IADD3 R18, P5, R5, R179, RZ ;  /* 0x000000b305127210 */ /* 0x000fe20007fbe0ff */
[----:B----4-:R-:W-:-:S04]  /*29f0*/  IMAD.X R5, R15, 0x1, R16, P0 ;  /* 0x000000010f057824 */ /* 0x010fc800000e0610 */
[--C-:B------:R-:W-:Y:S01]  /*2a00*/  IMAD.X R19, R12, 0x1, R16.reuse, P5 ;  /* 0x000000010c137824 */ /* 0x100fe200028e0610 */
[-C--:B-----5:R-:W-:Y:S02]  /*2a10*/  IADD3 R12, P0, R13, R179.reuse, RZ ;  /* 0x000000b30d0c7210 */ /* 0x0a0fe40007f1e0ff */
[C---:B------:R-:W-:Y:S02]  /*2a20*/  ISETP.LT.OR P6, PT, R2.reuse, 0x1, P1 ;  /* 0x000000010200780c */ /* 0x040fe40000fc1670 */
[----:B------:R-:W-:Y:S01]  /*2a30*/  ISETP.LT.OR P4, PT, R2, 0x11, P1 ;  /* 0x000000110200780c */ /* 0x000fe20000f81670 */
[----:B------:R-:W-:Y:S01]  /*2a40*/  IMAD.X R13, R24, 0x1, R16, P0 ;  /* 0x00000001180d7824 */ /* 0x000fe200000e0610 */
[----:B------:R-:W-:Y:S02]  /*2a50*/  IADD3 R14, P5, R14, R179, RZ ;  /* 0x000000b30e0e7210 */ /* 0x000fe40007fbe0ff */
[----:B------:R-:W-:Y:S01]  /*2a60*/  ISETP.LT.OR P0, PT, R2, 0x21, P1 ;  /* 0x000000210200780c */ /* 0x000fe20000f01670 */
[----:B------:R-:W-:-:S02]  /*2a70*/  IMAD.MOV.U32 R175, RZ, RZ, R136 ;  /* 0x000000ffffaf7224 */ /* 0x000fc400078e0088 */
[----:B------:R-:W-:Y:S01]  /*2a80*/  IMAD.X R15, R22, 0x1, R16, P5 ;  /* 0x00000001160f7824 */ /* 0x000fe200028e0610 */
[----:B-1----:R-:W-:Y:S01]  /*2a90*/  IADD3 R6, P5, R17, R179, RZ ;  /* 0x000000b311067210 */ /* 0x002fe20007fbe0ff */
[----:B------:R-:W-:Y:S01]  /*2aa0*/  IMAD.MOV.U32 R174, RZ, RZ, R137 ;  /* 0x000000ffffae7224 */ /* 0x000fe200078e0089 */
[----:B------:R-:W-:Y:S01]  /*2ab0*/  MOV R172, R139 ;  /* 0x0000008b00ac7202 */ /* 0x000fe20000000f00 */
[----:B------:R-:W-:Y:S01]  /*2ac0*/  IMAD.MOV.U32 R173, RZ, RZ, R138 ;  /* 0x000000ffffad7224 */ /* 0x000fe200078e008a */
[----:B------:R-:W-:Y:S01]  /*2ad0*/  HMMA.16816.F32 R248, R8, R38, RZ ;  /* 0x0000002608f8723c */ /* 0x000fe200000018ff */
[----:B------:R-:W-:Y:S01]  /*2ae0*/  IMAD.X R7, R23, 0x1, R16, P5 ;  /* 0x0000000117077824 */ /* 0x000fe200028e0610 */
[----:B------:R-:W-:-:S06]  /*2af0*/  ISETP.LT.OR P5, PT, R2, 0x41, P1 ;  /* 0x000000410200780c */ /* 0x000fcc0000fa1670 */
[C---:B------:R-:W-:Y:S08]  /*2b00*/  HMMA.16816.F32 R136, R8.reuse, R36, RZ ;  /* 0x000000240888723c */ /* 0x040ff000000018ff */
[----:B------:R-:W-:Y:S01]  /*2b10*/  HMMA.16816.F32 R212, R8, R26, RZ ;  /* 0x0000001a08d4723c */ /* 0x000fe200000018ff */
[----:B------:R-:W1:Y:S04]  /*2b20*/  LDSM.16.M88.4 R8, [R234] ;  /* 0x00000000ea08783b */ /* 0x000e680000000200 */
        /* <DEDUP_REMOVED lines=9> */
[----:B------:R-:W-:-:S03]  /*2bc0*/  IADD3 R2, P0, R0, R179, RZ ;  /* 0x000000b300027210 */ /* 0x000fc60007f1e0ff */
[----:B------:R-:W5:Y:S04]  /*2bd0*/  LDL R0, [R1+0x18] ;  /* 0x0000180001007983 */ /* 0x000f680000100800 */
[----:B------:R-:W2:Y:S04]  /*2be0*/  SHFL.IDX PT, R3, R3, 0x6, 0x181f ;  /* 0x00d81f0003037f89 */ /* 0x000ea800000e0000 */
[----:B------:R3:W-:Y:S04]  /*2bf0*/  LDGSTS.E.BYPASS.LTC128B.128 [R242+0x1900], [R14.64], !P6 ;  /* 0x019000000ef27fae */ /* 0x0007e8000f101d48 */
[----:B------:R3:W-:Y:S04]  /*2c00*/  LDGSTS.E.BYPASS.LTC128B.128 [R242+0x2100], [R12.64], !P5 ;  /* 0x021000000cf27fae */ /* 0x0007e8000e901d48 */
[----:B------:R4:W-:Y:S01]  /*2c10*/  LDGSTS.E.BYPASS.LTC128B.128 [R242+0x2900], [R6.64], !P4 ;  /* 0x0290000006f27fae */ /* 0x0009e2000e101d48 */
[----:B-1----:R-:W-:Y:S01]  /*2c20*/  HMMA.16816.F32 R48, R8, R104, R144 ;  /* 0x000000680830723c */ /* 0x002fe20000001890 */
[----:B--2---:R-:W-:-:S07]  /*2c30*/  IMAD.X R3, R3, 0x1, R16, P0 ;  /* 0x0000000103037824 */ /* 0x004fce00000e0610 */
[C---:B------:R-:W-:Y:S01]  /*2c40*/  HMMA.16816.F32 R32, R8.reuse, R108, R32 ;  /* 0x0000006c0820723c */ /* 0x040fe20000001820 */
[----:B------:R1:W-:Y:S04]  /*2c50*/  LDGSTS.E.BYPASS.LTC128B.128 [R242+0x3100], [R2.64], !P1 ;  /* 0x0310000002f27fae */ /* 0x0003e8000c901d48 */
[----:B------:R-:W-:Y:S03]  /*2c60*/  LDSM.16.M88.4 R60, [R230+0x2000] ;  /* 0x00200000e63c783b */ /* 0x000fe60000000200 */
[C---:B------:R-:W-:Y:S01]  /*2c70*/  HMMA.16816.F32 R40, R8.reuse, R84, R132 ;  /* 0x000000540828723c */ /* 0x040fe20000001884 */
[----:B------:R-:W-:Y:S04]  /*2c80*/  LDSM.16.M88.4 R56, [R230+0x2800] ;  /* 0x00280000e638783b */ /* 0x000fe80000000200 */
[----:B----4-:R-:W2:Y:S03]  /*2c90*/  LDSM.16.M88.4 R4, [R232+0x2000] ;  /* 0x00200000e804783b */ /* 0x010ea60000000200 */
[----:B------:R-:W-:Y:S01]  /*2ca0*/  HMMA.16816.F32 R36, R8, R88, R136 ;  /* 0x000000580824723c */ /* 0x000fe20000001888 */
[----:B------:R-:W-:Y:S01]  /*2cb0*/  IMAD.MOV.U32 R85, RZ, RZ, R50 ;  /* 0x000000ffff557224 */ /* 0x000fe200078e0032 */
[----:B------:R-:W4:Y:S01]  /*2cc0*/  LDSM.16.M88.4 R52, [R230+0x3000] ;  /* 0x00300000e634783b */ /* 0x000f220000000200 */
[----:B------:R-:W-:-:S03]  /*2cd0*/  IMAD.MOV.U32 R84, RZ, RZ, R51 ;  /* 0x000000ffff547224 */ /* 0x000fc600078e0033 */
[----:B------:R-:W1:Y:S01]  /*2ce0*/  LDSM.16.M88.4 R24, [R230] ;  /* 0x00000000e618783b */ /* 0x000e620000000200 */
[----:B------:R-:W-:Y:S01]  /*2cf0*/  MOV R89, R48 ;  /* 0x0000003000597202 */ /* 0x000fe20000000f00 */
[----:B------:R-:W-:Y:S02]  /*2d00*/  IMAD.MOV.U32 R88, RZ, RZ, R49 ;  /* 0x000000ffff587224 */ /* 0x000fe400078e0031 */
[----:B------:R-:W1:Y:S04]  /*2d10*/  LDSM.16.M88.4 R20, [R230+0x800] ;  /* 0x00080000e614783b */ /* 0x000e680000000200 */
[----:B------:R-:W1:Y:S04]  /*2d20*/  LDSM.16.M88.4 R48, [R230+0x1000] ;  /* 0x00100000e630783b */ /* 0x000e680000000200 */
[----:B------:R-:W1:Y:S04]  /*2d30*/  LDSM.16.M88.4 R64, [R230+0x1800] ;  /* 0x00180000e640783b */ /* 0x000e680000000200 */
[----:B---3--:R-:W3:Y:S01]  /*2d40*/  LDSM.16.M88.4 R12, [R232] ;  /* 0x00000000e80c783b */ /* 0x008ee20000000200 */
[----:B------:R-:W-:Y:S01]  /*2d50*/  IMAD.MOV.U32 R116, RZ, RZ, R175 ;  /* 0x000000ffff747224 */ /* 0x000fe200078e00af */
[----:B------:R-:W-:Y:S01]  /*2d60*/  MOV R118, R173 ;  /* 0x000000ad00767202 */ /* 0x000fe20000000f00 */
[----:B------:R-:W-:-:S02]  /*2d70*/  IMAD.MOV.U32 R117, RZ, RZ, R174 ;  /* 0x000000ffff757224 */ /* 0x000fc400078e00ae */
[----:B------:R-:W-:Y:S02]  /*2d80*/  IMAD.MOV.U32 R119, RZ, RZ, R172 ;  /* 0x000000ffff777224 */ /* 0x000fe400078e00ac */
[----:B------:R-:W-:Y:S01]  /*2d90*/  IMAD.MOV.U32 R71, RZ, RZ, R204 ;  /* 0x000000ffff477224 */ /* 0x000fe200078e00cc */
[----:B------:R-:W-:Y:S01]  /*2da0*/  MOV R73, R34 ;  /* 0x0000002200497202 */ /* 0x000fe20000000f00 */
[----:B------:R-:W-:Y:S01]  /*2db0*/  HMMA.16816.F32 R204, R8, R112, R28 ;  /* 0x0000007008cc723c */ /* 0x000fe2000000181c */
[----:B------:R-:W-:Y:S01]  /*2dc0*/  IMAD.MOV.U32 R75, RZ, RZ, R32 ;  /* 0x000000ffff4b7224 */ /* 0x000fe200078e0020 */
[----:B------:R-:W0:Y:S01]  /*2dd0*/  LDGDEPBAR ;  /* 0x00000000000079af */ /* 0x000e220000000000 */
[----:B------:R-:W-:Y:S02]  /*2de0*/  IMAD.MOV.U32 R74, RZ, RZ, R33 ;  /* 0x000000ffff4a7224 */ /* 0x000fe400078e0021 */
[----:B------:R-:W-:-:S03]  /*2df0*/  IMAD.MOV.U32 R72, RZ, RZ, R35 ;  /* 0x000000ffff487224 */ /* 0x000fc600078e0023 */
[C---:B------:R-:W-:Y:S08]  /*2e00*/  HMMA.16816.F32 R28, R8.reuse, R90, R248 ;  /* 0x0000005a081c723c */ /* 0x040ff000000018f8 */
[----:B------:R-:W-:Y:S01]  /*2e10*/  HMMA.16816.F32 R32, R8, R86, R116 ;  /* 0x000000560820723c */ /* 0x000fe20000001874 */
[----:B------:R-:W-:-:S07]  /*2e20*/  IMAD.MOV.U32 R17, RZ, RZ, R71 ;  /* 0x000000ffff117224 */ /* 0x000fce00078e0047 */
[C---:B------:R-:W-:Y:S07]  /*2e30*/  HMMA.16816.F32 R68, R8.reuse, R98, R220 ;  /* 0x000000620844723c */ /* 0x040fee00000018dc */
[----:B------:R-:W-:Y:S01]  /*2e40*/  IMAD.MOV.U32 R220, RZ, RZ, R75 ;  /* 0x000000ffffdc7224 */ /* 0x000fe200078e004b */
[----:B------:R-:W-:Y:S01]  /*2e50*/  HMMA.16816.F32 R80, R8, R96, R140 ;  /* 0x000000600850723c */ /* 0x000fe2000000188c */
[----:B------:R-:W-:Y:S01]  /*2e60*/  IMAD.MOV.U32 R221, RZ, RZ, R74 ;  /* 0x000000ffffdd7224 */ /* 0x000fe200078e004a */
[----:B------:R-:W-:Y:S01]  /*2e70*/  MOV R223, R72 ;  /* 0x0000004800df7202 */ /* 0x000fe20000000f00 */
[----:B------:R-:W-:-:S05]  /*2e80*/  IMAD.MOV.U32 R222, RZ, RZ, R73 ;  /* 0x000000ffffde7224 */ /* 0x000fca00078e0049 */
[C---:B------:R-:W-:Y:S08]  /*2e90*/  HMMA.16816.F32 R72, R8.reuse, R106, R216 ;  /* 0x0000006a0848723c */ /* 0x040ff000000018d8 */
[----:B------:R-:W-:Y:S01]  /*2ea0*/  HMMA.16816.F32 R108, R8, R110, R212 ;  /* 0x0000006e086c723c */ /* 0x000fe200000018d4 */
[----:B------:R-:W-:Y:S02]  /*2eb0*/  IMAD.MOV.U32 R216, RZ, RZ, R89 ;  /* 0x000000ffffd87224 */ /* 0x000fe400078e0059 */
[----:B------:R-:W-:-:S05]  /*2ec0*/  IMAD.MOV.U32 R217, RZ, RZ, R88 ;  /* 0x000000ffffd97224 */ /* 0x000fca00078e0058 */
[C---:B------:R-:W-:Y:S08]  /*2ed0*/  HMMA.16816.F32 R172, R8.reuse, R128, R148 ;  /* 0x0000008008ac723c */ /* 0x040ff00000001894 */
[C---:B------:R-:W-:Y:S08]  /*2ee0*/  HMMA.16816.F32 R112, R8.reuse, R114, R208 ;  /* 0x000000720870723c */ /* 0x040ff000000018d0 */
[----:B------:R-:W-:Y:S01]  /*2ef0*/  HMMA.16816.F32 R128, R8, R130, R200 ;  /* 0x000000820880723c */ /* 0x000fe200000018c8 */
[----:B------:R-:W-:Y:S07]  /*2f00*/  LDSM.16.M88.4 R8, [R233] ;  /* 0x00000000e908783b */ /* 0x000fee0000000200 */
[C---:B--2---:R-:W-:Y:S08]  /*2f10*/  HMMA.16816.F32 R124, R4.reuse, R56, R164 ;  /* 0x00000038047c723c */ /* 0x044ff000000018a4 */
[C---:B----4-:R-:W-:Y:S08]  /*2f20*/  HMMA.16816.F32 R116, R4.reuse, R52, R156 ;  /* 0x000000340474723c */ /* 0x050ff0000000189c */
[C---:B------:R-:W-:Y:S08]  /*2f30*/  HMMA.16816.F32 R132, R4.reuse, R62, R92 ;  /* 0x0000003e0484723c */ /* 0x040ff0000000185c */
[C---:B-1----:R-:W-:Y:S08]  /*2f40*/  HMMA.16816.F32 R168, R4.reuse, R24, R168 ;  /* 0x0000001804a8723c */ /* 0x042ff000000018a8 */
        /* <DEDUP_REMOVED lines=10> */
[----:B------:R-:W-:Y:S04]  /*2ff0*/  LDSM.16.M88.4 R4, [R233+0x2000] ;  /* 0x00200000e904783b */ /* 0x000fe80000000200 */
[----:B------:R-:W-:Y:S03]  /*3000*/  LDSM.16.M88.4 R44, [R227] ;  /* 0x00000000e32c783b */ /* 0x000fe60000000200 */
[C---:B---3--:R-:W-:Y:S01]  /*3010*/  HMMA.16816.F32 R92, R12.reuse, R20, R36 ;  /* 0x000000140c5c723c */ /* 0x048fe20000001824 */
[----:B------:R-:W1:Y:S07]  /*3020*/  LDSM.16.M88.4 R36, [R227+0x1000] ;  /* 0x00100000e324783b */ /* 0x000e6e0000000200 */
[C---:B------:R-:W-:Y:S01]  /*3030*/  HMMA.16816.F32 R88, R12.reuse, R22, R28 ;  /* 0x000000160c58723c */ /* 0x040fe2000000181c */
[----:B------:R-:W2:Y:S04]  /*3040*/  LDSM.16.M88.4 R28, [R227+0x2000] ;  /* 0x00200000e31c783b */ /* 0x000ea80000000200 */
[----:B------:R-:W-:Y:S03]  /*3050*/  LDSM.16.M88.4 R20, [R227+0x3000] ;  /* 0x00300000e314783b */ /* 0x000fe60000000200 */
[C---:B------:R-:W-:Y:S01]  /*3060*/  HMMA.16816.F32 R100, R12.reuse, R24, R40 ;  /* 0x000000180c64723c */ /* 0x040fe20000001828 */
[----:B------:R-:W3:Y:S07]  /*3070*/  LDSM.16.M88.4 R40, [R227+0x800] ;  /* 0x00080000e328783b */ /* 0x000eee0000000200 */
[C---:B------:R-:W-:Y:S01]  /*3080*/  HMMA.16816.F32 R96, R12.reuse, R26, R32 ;  /* 0x0000001a0c60723c */ /* 0x040fe20000001820 */
[----:B------:R-:W4:Y:S04]  /*3090*/  LDSM.16.M88.4 R24, [R227+0x2800] ;  /* 0x00280000e318783b */ /* 0x000f280000000200 */
[----:B------:R-:W1:Y:S01]  /*30a0*/  LDSM.16.M88.4 R32, [R227+0x1800] ;  /* 0x00180000e320783b */ /* 0x000e620000000200 */
[----:B------:R-:W-:Y:S01]  /*30b0*/  IMAD.MOV.U32 R218, RZ, RZ, R85 ;  /* 0x000000ffffda7224 */ /* 0x000fe200078e0055 */
[----:B-----5:R-:W-:Y:S01]  /*30c0*/  ISETP.GT.AND P0, PT, R178, R0, PT ;  /* 0x00000000b200720c */ /* 0x020fe20003f04270 */
[----:B------:R-:W-:Y:S01]  /*30d0*/  IMAD.MOV.U32 R219, RZ, RZ, R84 ;  /* 0x000000ffffdb7224 */ /* 0x000fe200078e0054 */
[----:B------:R-:W-:Y:S01]  /*30e0*/  HMMA.16816.F32 R72, R12, R66, R72 ;  /* 0x000000420c48723c */ /* 0x000fe20000001848 */
[----:B------:R-:W-:-:S07]  /*30f0*/  DEPBAR.LE SB0, 0x0 ;  /* 0x000080000000791a */ /* 0x000fce0000000000 */
        /* <DEDUP_REMOVED lines=9> */
[----:B------:R-:W-:Y:S01]  /*3190*/  BSSY B0, `(.L_x_3242) ;  /* 0x0000068000007945 */ /* 0x000fe20003800000 */
[----:B------:R-:W-:-:S06]  /*31a0*/  ISETP.GT.AND P1, PT, R17, 0x6f, PT ;  /* 0x0000006f1100780c */ /* 0x000fcc0003f24270 */
[C---:B-1----:R-:W-:Y:S08]  /*31b0*/  HMMA.16816.F32 R172, R4.reuse, R36, R152 ;  /* 0x0000002404ac723c */ /* 0x042ff00000001898 */
[C---:B--2---:R-:W-:Y:S08]  /*31c0*/  HMMA.16816.F32 R152, R4.reuse, R30, R132 ;  /* 0x0000001e0498723c */ /* 0x044ff00000001884 */
[C---:B------:R-:W-:Y:S08]  /*31d0*/  HMMA.16816.F32 R188, R4.reuse, R44, R168 ;  /* 0x0000002c04bc723c */ /* 0x040ff000000018a8 */
[C---:B------:R-:W-:Y:S08]  /*31e0*/  HMMA.16816.F32 R184, R4.reuse, R46, R164 ;  /* 0x0000002e04b8723c */ /* 0x040ff000000018a4 */
[C---:B---3--:R-:W-:Y:S08]  /*31f0*/  HMMA.16816.F32 R180, R4.reuse, R40, R160 ;  /* 0x0000002804b4723c */ /* 0x048ff000000018a0 */
[C---:B------:R-:W-:Y:S08]  /*3200*/  HMMA.16816.F32 R52, R4.reuse, R42, R156 ;  /* 0x0000002a0434723c */ /* 0x040ff0000000189c */
[C---:B----4-:R-:W-:Y:S08]  /*3210*/  HMMA.16816.F32 R132, R4.reuse, R24, R124 ;  /* 0x000000180484723c */ /* 0x050ff0000000187c */
[C---:B------:R-:W-:Y:S08]  /*3220*/  HMMA.16816.F32 R116, R4.reuse, R20, R116 ;  /* 0x000000140474723c */ /* 0x040ff00000001874 */
[----:B------:R-:W-:Y:S08]  /*3230*/  HMMA.16816.F32 R192, R4, R22, R104 ;  /* 0x0000001604c0723c */ /* 0x000ff00000001868 */
[----:B------:R-:W-:Y:S08]  /*3240*/  HMMA.16816.F32 R48, R8, R20, R48 ;  /* 0x000000140830723c */ /* 0x000ff00000001830 */
        /* <DEDUP_REMOVED lines=21> */
[----:B------:R-:W2:Y:S04]  /*33a0*/  LDL R0, [R1+0x1c] ;  /* 0x00001c0001007983 */ /* 0x000ea80000100800 */
[----:B------:R-:W3:Y:S01]  /*33b0*/  LDL.64 R248, [R1+0x28] ;  /* 0x0000280001f87983 */ /* 0x000ee20000100a00 */
[----:B------:R-:W-:-:S02]  /*33c0*/  PLOP3.LUT P4, PT, PT, PT, UP0, 0x80, 0x0 ;  /* 0x000000000000781c */ /* 0x000fc40003f8f008 */
[----:B------:R-:W-:Y:S01]  /*33d0*/  PLOP3.LUT P0, PT, PT, PT, UP0, 0x80, 0x0 ;  /* 0x000000000000781c */ /* 0x000fe20003f0f008 */
[----:B------:R-:W-:Y:S01]  /*33e0*/  IMAD.MOV.U32 R244, RZ, RZ, RZ ;  /* 0x000000fffff47224 */ /* 0x000fe200078e00ff */
[----:B------:R-:W4:Y:S01]  /*33f0*/  LDL.64 R18, [R1+0x20] ;  /* 0x0000200001127983 */ /* 0x000f220000100a00 */
[----:B--2---:R-:W-:-:S04]  /*3400*/  IADD3 R2, R17, R177, R0 ;  /* 0x000000b111027210 */ /* 0x004fc80007ffe000 */
[----:B------:R-:W-:-:S05]  /*3410*/  IADD3 R2, R2, -0x70, RZ ;  /* 0xffffff9002027810 */ /* 0x000fca0007ffe0ff */
[----:B------:R-:W-:-:S04]  /*3420*/  @P4 IMAD.HI.U32 R3, R2, c[0x0][0x2bc], RZ ;  /* 0x0000af0002034a27 */ /* 0x000fc800078e00ff */
[----:B------:R-:W-:Y:S01]  /*3430*/  IMAD.MOV.U32 R0, RZ, RZ, R2 ;  /* 0x000000ffff007224 */ /* 0x000fe200078e0002 */
[----:B------:R-:W-:-:S04]  /*3440*/  @P0 SHF.R.U32.HI R0, RZ, c[0x0][0x2c0], R3 ;  /* 0x0000b000ff000a19 */ /* 0x000fc80000011603 */
[----:B---3--:R-:W-:-:S04]  /*3450*/  @!P1 IADD3 R3, P0, R0, R248, RZ ;  /* 0x000000f800039210 */ /* 0x008fc80007f1e0ff */
        /* <DEDUP_REMOVED lines=14> */
[----:B----4-:R-:W-:-:S03]  /*3540*/  IADD3 R0, P4, R18, R2, RZ ;  /* 0x0000000212007210 */ /* 0x010fc60007f9e0ff */
[----:B------:R-:W-:Y:S01]  /*3550*/  IMAD R2, R244, c[0x0][0x1f4], R4 ;  /* 0x00007d00f4027a24 */ /* 0x000fe200078e0204 */
[----:B------:R-:W-:-:S04]  /*3560*/  LEA R4, P0, R0, c[0x0][0x1c8], 0x1 ;  /* 0x0000720000047a11 */ /* 0x000fc800078008ff */
[----:B------:R-:W-:-:S04]  /*3570*/  IADD3.X R2, R247, R3, R2, P4, !PT ;  /* 0x00000003f7027210 */ /* 0x000fc800027fe402 */
[----:B------:R-:W-:Y:S01]  /*3580*/  LEA.HI.X R0, R0, c[0x0][0x1cc], R2, 0x1, P0 ;  /* 0x0000730000007a11 */ /* 0x000fe200000f0c02 */
[----:B------:R-:W-:Y:S05]  /*3590*/  BRA.DIV ~URZ, `(.L_x_3244) ;  /* 0x000101327f007947 */ /* 0x000fea000b800000 */
[----:B------:R1:W2:Y:S02]  /*35a0*/  SHFL.IDX PT, R7, R0, RZ, 0x181f ;  /* 0x00181fff00077589 */ /* 0x0002a400000e0000 */
.L_x_3298:
[----:B------:R-:W-:Y:S05]  /*35b0*/  BRA.DIV ~URZ, `(.L_x_3245) ;  /* 0x000101827f007947 */ /* 0x000fea000b800000 */
[----:B------:R-:W3:Y:S04]  /*35c0*/  SHFL.IDX PT, R2, R4, RZ, 0x181f ;  /* 0x00181fff04027589 */ /* 0x000ee800000e0000 */
[----:B------:R-:W4:Y:S04]  /*35d0*/  SHFL.IDX PT, R3, R4, 0x1, 0x181f ;  /* 0x00381f0004037f89 */ /* 0x000f2800000e0000 */
[----:B------:R-:W5:Y:S04]  /*35e0*/  SHFL.IDX PT, R5, R4, 0x2, 0x181f ;  /* 0x00581f0004057f89 */ /* 0x000f6800000e0000 */
[----:B------:R-:W1:Y:S04]  /*35f0*/  SHFL.IDX PT, R9, R0, 0x1, 0x181f ;  /* 0x00381f0000097f89 */ /* 0x000e6800000e0000 */
[----:B------:R-:W2:Y:S04]  /*3600*/  SHFL.IDX PT, R8, R4, 0x3, 0x181f ;  /* 0x00781f0004087f89 */ /* 0x000ea800000e0000 */
[----:B------:R-:W2:Y:S04]  /*3610*/  SHFL.IDX PT, R11, R0, 0x2, 0x181f ;  /* 0x00581f00000b7f89 */ /* 0x000ea800000e0000 */
[----:B------:R-:W-:Y:S01]  /*3620*/  SHFL.IDX PT, R12, R4, 0x4, 0x181f ;  /* 0x00981f00040c7f89 */ /* 0x000fe200000e0000 */
[----:B---3--:R-:W-:-:S03]  /*3630*/  IADD3 R6, P0, R2, R179, RZ ;  /* 0x000000b302067210 */ /* 0x008fc60007f1e0ff */
[----:B------:R-:W-:Y:S01]  /*3640*/  SHFL.IDX PT, R13, R4, 0x5, 0x181f ;  /* 0x00b81f00040d7f89 */ /* 0x000fe200000e0000 */
[-C--:B----4-:R-:W-:Y:S01]  /*3650*/  IADD3 R2, P4, R3, R179.reuse, RZ ;  /* 0x000000b303027210 */ /* 0x090fe20007f9e0ff */
[----:B--2---:R-:W-:Y:S02]  /*3660*/  IMAD.X R7, R7, 0x1, R16, P0 ;  /* 0x0000000107077824 */ /* 0x004fe400000e0610 */
[----:B------:R-:W2:Y:S01]  /*3670*/  SHFL.IDX PT, R17, R0, 0x3, 0x181f ;  /* 0x00781f0000117f89 */ /* 0x000ea200000e0000 */
[----:B-----5:R-:W-:-:S03]  /*3680*/  IADD3 R10, P0, R5, R179, RZ ;  /* 0x000000b3050a7210 */ /* 0x020fc60007f1e0ff */
[----:B------:R-:W3:Y:S01]  /*3690*/  SHFL.IDX PT, R15, R0, 0x4, 0x181f ;  /* 0x00981f00000f7f89 */ /* 0x000ee200000e0000 */
[----:B-1----:R-:W-:-:S03]  /*36a0*/  IMAD.X R3, R9, 0x1, R16, P4 ;  /* 0x0000000109037824 */ /* 0x002fc600020e0610 */
[----:B------:R-:W1:Y:S01]  /*36b0*/  SHFL.IDX PT, R14, R0, 0x5, 0x181f ;  /* 0x00b81f00000e7f89 */ /* 0x000e6200000e0000 */
[----:B------:R-:W-:-:S03]  /*36c0*/  IADD3 R8, P5, R8, R179, RZ ;  /* 0x000000b308087210 */ /* 0x000fc60007fbe0ff */
[----:B------:R4:W-:Y:S01]  /*36d0*/  LDGSTS.E.BYPASS.LTC128B.128 [R242+0x3900], [R6.64], !P3 ;  /* 0x0390000006f27fae */ /* 0x0009e2000d901d48 */
[----:B------:R-:W-:-:S03]  /*36e0*/  IMAD.X R11, R11, 0x1, R16, P0 ;  /* 0x000000010b0b7824 */ /* 0x000fc600000e0610 */
[----:B------:R5:W-:Y:S04]  /*36f0*/  LDGSTS.E.BYPASS.LTC128B.128 [R242+0x4100], [R2.64], !P3 ;  /* 0x0410000002f27fae */ /* 0x000be8000d901d48 */
[----:B------:R1:W-:Y:S01]  /*3700*/  LDGSTS.E.BYPASS.LTC128B.128 [R242+0x4900], [R10.64], !P3 ;  /* 0x049000000af27fae */ /* 0x0003e2000d901d48 */
[----:B--2---:R-:W-:-:S03]  /*3710*/  IMAD.X R9, R17, 0x1, R16, P5 ;  /* 0x0000000111097824 */ /* 0x004fc600028e0610 */
[----:B------:R-:W2:Y:S04]  /*3720*/  SHFL.IDX PT, R4, R4, 0x6, 0x181f ;  /* 0x00d81f0004047f89 */ /* 0x000ea800000e0000 */
[----:B------:R2:W-:Y:S04]  /*3730*/  LDGSTS.E.BYPASS.LTC128B.128 [R242+0x5100], [R8.64], !P3 ;  /* 0x0510000008f27fae */ /* 0x0005e8000d901d48 */
[----:B------:R-:W2:Y:S01]  /*3740*/  SHFL.IDX PT, R0, R0, 0x6, 0x181f ;  /* 0x00d81f0000007f89 */ /* 0x000ea200000e0000 */
[-C--:B----4-:R-:W-:Y:S02]  /*3750*/  IADD3 R6, P4, R12, R179.reuse, RZ ;  /* 0x000000b30c067210 */ /* 0x090fe40007f9e0ff */
[----:B-----5:R-:W-:-:S03]  /*3760*/  IADD3 R2, P0, R13, R179, RZ ;  /* 0x000000b30d027210 */ /* 0x020fc60007f1e0ff */
[--C-:B---3--:R-:W-:Y:S02]  /*3770*/  IMAD.X R7, R15, 0x1, R16.reuse, P4 ;  /* 0x000000010f077824 */ /* 0x108fe400020e0610 */
[----:B-1----:R-:W-:-:S03]  /*3780*/  IMAD.X R3, R14, 0x1, R16, P0 ;  /* 0x000000010e037824 */ /* 0x002fc600000e0610 */
[----:B------:R1:W-:Y:S04]  /*3790*/  LDGSTS.E.BYPASS.LTC128B.128 [R242+0x5900], [R6.64], !P3 ;  /* 0x0590000006f27fae */ /* 0x0003e8000d901d48 */
[----:B------:R1:W-:Y:S02]  /*37a0*/  LDGSTS.E.BYPASS.LTC128B.128 [R242+0x6100], [R2.64], !P3 ;  /* 0x0610000002f27fae */ /* 0x0003e4000d901d48 */
.L_x_3299:
[----:B-12---:R-:W-:-:S04]  /*37b0*/  IADD3 R2, P0, R4, R179, RZ ;  /* 0x000000b304027210 */ /* 0x006fc80007f1e0ff */
[----:B------:R-:W-:-:S05]  /*37c0*/  IADD3.X R3, R0, R16, RZ, P0, !PT ;  /* 0x0000001000037210 */ /* 0x000fca00007fe4ff */
[----:B------:R-:W-:Y:S01]  /*37d0*/  @!PT LDS RZ, [RZ] ;  /* 0x00000000fffff984 */ /* 0x000fe20000000800 */
[----:B------:R-:W-:Y:S01]  /*37e0*/  @!PT LDS RZ, [RZ] ;  /* 0x00000000fffff984 */ /* 0x000fe20000000800 */
[----:B------:R-:W-:Y:S01]  /*37f0*/  @!PT LDS RZ, [RZ] ;  /* 0x00000000fffff984 */ /* 0x000fe20000000800 */
[----:B------:R1:W-:Y:S04]  /*3800*/  LDGSTS.E.BYPASS.LTC128B.128 [R242+0x6900], [R2.64], !P3 ;  /* 0x0690000002f27fae */ /* 0x0003e8000d901d48 */
.L_x_3243:
[----:B------:R-:W-:Y:S05]  /*3810*/  BSYNC B0 ;  /* 0x0000000000007941 */ /* 0x000fea0003800000 */
.L_x_3242:
[----:B-1----:R-:W2:Y:S04]  /*3820*/  LDL R2, [R1+0x70] ;  /* 0x0000700001027983 */ /* 0x002ea80000100800 */
[----:B------:R-:W2:Y:S04]  /*3830*/  LDL R0, [R1+0x98] ;  /* 0x0000980001007983 */ /* 0x000ea80000100800 */
[----:B------:R-:W3:Y:S04]  /*3840*/  LDL R3, [R1+0x44] ;  /* 0x0000440001037983 */ /* 0x000ee80000100800 */
[----:B------:R-:W0:Y:S01]  /*3850*/  LDGDEPBAR ;  /* 0x00000000000079af */ /* 0x000e220000000000 */
[----:B--2---:R-:W-:-:S04]  /*3860*/  IMAD.IADD R2, R0, 0x1, R2 ;  /* 0x0000000100027824 */ /* 0x004fc800078e0202 */
[----:B------:R-:W-:Y:S01]  /*3870*/  @P2 IMAD.HI.U32 R0, R2, c[0x0][0x2c8], RZ ;  /* 0x0000b20002002a27 */ /* 0x000fe200078e00ff */
[----:B------:R1:W-:Y:S01]  /*3880*/  STL [R1+0x4], R2 ;  /* 0x0000040201007387 */ /* 0x0003e20000100800 */
[----:B------:R-:W-:Y:S02]  /*3890*/  MOV R4, R2 ;  /* 0x0000000200047202 */ /* 0x000fe40000000f00 */
[----:B---3--:R-:W-:Y:S01]  /*38a0*/  IMAD.IADD R6, R176, 0x1, -R3 ;  /* 0x00000001b0067824 */ /* 0x008fe200078e0a03 */
[----:B------:R-:W-:Y:S02]  /*38b0*/  @P2 SHF.R.U32.HI R4, RZ, c[0x0][0x2cc], R0 ;  /* 0x0000b300ff042a19 */ /* 0x000fe40000011600 */
[----:B-1----:R-:W-:-:S04]  /*38c0*/  IADD3 R2, -R3, 0x1, R176 ;  /* 0x0000000103027810 */ /* 0x002fc80007ffe1b0 */
[----:B------:R-:W-:Y:S01]  /*38d0*/  IADD3 R5, R2, -c[0x0][0x168], RZ ;  /* 0x80005a0002057a10 */ /* 0x000fe20007ffe0ff */
[----:B------:R-:W-:Y:S05]  /*38e0*/  BRA.DIV ~URZ, `(.L_x_3246) ;  /* 0x000105227f007947 */ /* 0x000fea000b800000 */
[----:B------:R1:W2:Y:S02]  /*38f0*/  SHFL.IDX PT, R0, R4, RZ, 0x1c1f ;  /* 0x001c1fff04007589 */ /* 0x0002a400000e0000 */
.L_x_3300:
        /* <DEDUP_REMOVED lines=66> */
[C---:B------:R-:W-:Y:S02]  /*3d20*/  ISETP.GT.AND P0, PT, R3.reuse, 0x9, PT ;  /* 0x000000090300780c */ /* 0x040fe40003f04270 */
[----:B------:R-:W-:Y:S02]  /*3d30*/  ISETP.GT.AND P4, PT, R3, 0x8, PT ;  /* 0x000000080300780c */ /* 0x000fe40003f84270 */
[----:B------:R-:W-:Y:S02]  /*3d40*/  FSEL R14, R99, -INF , P0 ;  /* 0xff800000630e7808 */ /* 0x000fe40000000000 */
[----:B------:R-:W-:Y:S02]  /*3d50*/  ISETP.GT.AND P0, PT, R3, 0x19, PT ;  /* 0x000000190300780c */ /* 0x000fe40003f04270 */
[----:B------:R-:W-:Y:S02]  /*3d60*/  FSEL R13, R98, -INF , P4 ;  /* 0xff800000620d7808 */ /* 0x000fe40002000000 */
[----:B------:R-:W-:-:S02]  /*3d70*/  FSEL R27, R91, -INF , P0 ;  /* 0xff8000005b1b7808 */ /* 0x000fc40000000000 */
[C---:B------:R-:W-:Y:S02]  /*3d80*/  ISETP.GT.AND P0, PT, R3.reuse, 0x29, PT ;  /* 0x000000290300780c */ /* 0x040fe40003f04270 */
[----:B------:R-:W-:Y:S02]  /*3d90*/  ISETP.GT.AND P4, PT, R3, 0x18, PT ;  /* 0x000000180300780c */ /* 0x000fe40003f84270 */
[----:B------:R-:W-:Y:S02]  /*3da0*/  FSEL R113, R83, -INF , P0 ;  /* 0xff80000053717808 */ /* 0x000fe40000000000 */
[C---:B------:R-:W-:Y:S02]  /*3db0*/  ISETP.GT.AND P0, PT, R3.reuse, 0x39, PT ;  /* 0x000000390300780c */ /* 0x040fe40003f04270 */
[----:B------:R-:W-:Y:S02]  /*3dc0*/  FSEL R25, R90, -INF , P4 ;  /* 0xff8000005a197808 */ /* 0x000fe40002000000 */
[----:B------:R-:W-:-:S02]  /*3dd0*/  ISETP.GT.AND P5, PT, R3, 0x1, PT ;  /* 0x000000010300780c */ /* 0x000fc40003fa4270 */
[----:B------:R-:W-:Y:S02]  /*3de0*/  ISETP.GT.AND P4, PT, R3, 0x28, PT ;  /* 0x000000280300780c */ /* 0x000fe40003f84270 */
[----:B------:R-:W-:Y:S02]  /*3df0*/  FSEL R109, R75, -INF , P0 ;  /* 0xff8000004b6d7808 */ /* 0x000fe40000000000 */
[----:B------:R-:W-:Y:S02]  /*3e00*/  ISETP.GT.AND P0, PT, R3, 0x49, PT ;  /* 0x000000490300780c */ /* 0x000fe40003f04270 */
[----:B------:R-:W-:Y:S02]  /*3e10*/  FSEL R8, R103, -INF , P5 ;  /* 0xff80000067087808 */ /* 0x000fe40002800000 */
        /* <DEDUP_REMOVED lines=8> */
[----:B------:R-:W-:Y:S02]  /*3ea0*/  FSEL R74, R59, -INF , P0 ;  /* 0xff8000003b4a7808 */ /* 0x000fe40000000000 */
[----:B------:R-:W-:Y:S02]  /*3eb0*/  ISETP.GT.AND P0, PT, R3, 0x61, PT ;  /* 0x000000610300780c */ /* 0x000fe40003f04270 */
[----:B------:R-:W-:Y:S02]  /*3ec0*/  IMNMX R2, R6, R2, PT ;  /* 0x0000000206027217 */ /* 0x000fe40003800200 */
[----:B------:R-:W-:Y:S02]  /*3ed0*/  FSEL R115, R87, -INF , P5 ;  /* 0xff80000057737808 */ /* 0x000fe40002800000 */
[----:B------:R-:W-:Y:S02]  /*3ee0*/  ISETP.GT.AND P5, PT, R3, 0x31, PT ;  /* 0x000000310300780c */ /* 0x000fe40003fa4270 */
[----:B------:R-:W-:-:S02]  /*3ef0*/  FSEL R76, R51, -INF , P0 ;  /* 0xff800000334c7808 */ /* 0x000fc40000000000 */
[----:B------:R-:W-:Y:S02]  /*3f00*/  ISETP.GT.AND P4, PT, R3, 0x48, PT ;  /* 0x000000480300780c */ /* 0x000fe40003f84270 */
[----:B------:R-:W-:Y:S02]  /*3f10*/  ISETP.GT.AND P0, PT, R2, RZ, PT ;  /* 0x000000ff0200720c */ /* 0x000fe40003f04270 */
[----:B------:R-:W-:Y:S02]  /*3f20*/  IMNMX R0, R6, R0, PT ;  /* 0x0000000006007217 */ /* 0x000fe40003800200 */
[----:B------:R-:W-:Y:S02]  /*3f30*/  FSEL R111, R79, -INF , P5 ;  /* 0xff8000004f6f7808 */ /* 0x000fe40002800000 */
[----:B------:R-:W-:Y:S02]  /*3f40*/  ISETP.GT.AND P5, PT, R3, 0x41, PT ;  /* 0x000000410300780c */ /* 0x000fe40003fa4270 */
[----:B------:R-:W-:-:S02]  /*3f50*/  FSEL R101, R66, -INF , P4 ;  /* 0xff80000042657808 */ /* 0x000fc40002000000 */
[----:B------:R-:W-:Y:S02]  /*3f60*/  FSEL R11, R188, -INF , P0 ;  /* 0xff800000bc0b7808 */ /* 0x000fe40000000000 */
[----:B------:R-:W-:Y:S02]  /*3f70*/  ISETP.GT.AND P4, PT, R3, 0x58, PT ;  /* 0x000000580300780c */ /* 0x000fe40003f84270 */
[----:B------:R-:W-:Y:S02]  /*3f80*/  ISETP.GT.AND P0, PT, R0, 0x1, PT ;  /* 0x000000010000780c */ /* 0x000fe40003f04270 */
[----:B------:R-:W-:Y:S02]  /*3f90*/  FSEL R103, R71, -INF , P5 ;  /* 0xff80000047677808 */ /* 0x000fe40002800000 */
[C---:B------:R-:W-:Y:S02]  /*3fa0*/  ISETP.GT.AND P6, PT, R3.reuse, RZ, PT ;  /* 0x000000ff0300720c */ /* 0x040fe40003fc4270 */
[----:B------:R-:W-:-:S02]  /*3fb0*/  ISETP.GT.AND P5, PT, R3, 0x51, PT ;  /* 0x000000510300780c */ /* 0x000fc40003fa4270 */
[----:B------:R-:W-:Y:S02]  /*3fc0*/  FSEL R77, R58, -INF , P4 ;  /* 0xff8000003a4d7808 */ /* 0x000fe40002000000 */
[----:B------:R-:W-:Y:S02]  /*3fd0*/  FSEL R20, R191, -INF , P0 ;  /* 0xff800000bf147808 */ /* 0x000fe40000000000 */
[----:B------:R-:W-:Y:S02]  /*3fe0*/  ISETP.GT.AND P4, PT, R3, 0x69, PT ;  /* 0x000000690300780c */ /* 0x000fe40003f84270 */
        /* <DEDUP_REMOVED lines=29> */
[----:B------:R-:W-:Y:S02]  /*41c0*/  FSEL R23, R181, -INF , P4 ;  /* 0xff800000b5177808 */ /* 0x000fe40002000000 */
[----:B------:R-:W-:Y:S02]  /*41d0*/  FSEL R70, R172, -INF , P0 ;  /* 0xff800000ac467808 */ /* 0x000fe40000000000 */
[----:B------:R-:W-:Y:S02]  /*41e0*/  ISETP.GT.AND P5, PT, R0, RZ, PT ;  /* 0x000000ff0000720c */ /* 0x000fe40003fa4270 */
[----:B------:R-:W-:-:S02]  /*41f0*/  ISETP.GT.AND P4, PT, R2, 0x18, PT ;  /* 0x000000180200780c */ /* 0x000fc40003f84270 */
[----:B------:R-:W-:Y:S02]  /*4200*/  ISETP.GT.AND P0, PT, R0, 0x21, PT ;  /* 0x000000210000780c */ /* 0x000fe40003f04270 */
        /* <DEDUP_REMOVED lines=9> */
[----:B------:R-:W-:Y:S02]  /*42a0*/  ISETP.GT.AND P5, PT, R0, 0x10, PT ;  /* 0x000000100000780c */ /* 0x000fe40003fa4270 */
        /* <DEDUP_REMOVED lines=38> */
[----:B------:R-:W-:Y:S02]  /*4510*/  ISETP.GT.AND P6, PT, R3, 0x50, PT ;  /* 0x000000500300780c */ /* 0x000fe40003fc4270 */
[----:B------:R-:W-:Y:S02]  /*4520*/  FSEL R83, R157, -INF , P5 ;  /* 0xff8000009d537808 */ /* 0x000fe40002800000 */
[----:B------:R-:W-:Y:S02]  /*4530*/  FSEL R172, R158, -INF , P4 ;  /* 0xff8000009eac7808 */ /* 0x000fe40002000000 */
[----:B------:R-:W-:Y:S02]  /*4540*/  FSEL R170, R154, -INF , P0 ;  /* 0xff8000009aaa7808 */ /* 0x000fe40000000000 */
[----:B------:R-:W-:-:S02]  /*4550*/  FSEL R97, R62, -INF , P6 ;  /* 0xff8000003e617808 */ /* 0x000fc40003000000 */
[C---:B------:R-:W-:Y:S02]  /*4560*/  ISETP.GT.AND P5, PT, R2.reuse, 0x48, PT ;  /* 0x000000480200780c */ /* 0x040fe40003fa4270 */
[----:B------:R-:W-:Y:S02]  /*4570*/  ISETP.GT.AND P4, PT, R2, 0x50, PT ;  /* 0x000000500200780c */ /* 0x000fe40003f84270 */
[----:B------:R-:W-:Y:S02]  /*4580*/  ISETP.GT.AND P0, PT, R0, 0x51, PT ;  /* 0x000000510000780c */ /* 0x000fe40003f04270 */
[----:B------:R-:W-:Y:S02]  /*4590*/  ISETP.GT.AND P6, PT, R3, 0x60, PT ;  /* 0x000000600300780c */ /* 0x000fe40003fc4270 */
[----:B------:R-:W-:Y:S02]  /*45a0*/  FSEL R82, R152, -INF , P5 ;  /* 0xff80000098527808 */ /* 0x000fe40002800000 */
[----:B------:R-:W-:-:S02]  /*45b0*/  FSEL R107, R132, -INF , P4 ;  /* 0xff800000846b7808 */ /* 0x000fc40002000000 */
[----:B------:R-:W-:Y:S02]  /*45c0*/  FSEL R167, R135, -INF , P0 ;  /* 0xff80000087a77808 */ /* 0x000fe40000000000 */
[----:B------:R-:W-:Y:S02]  /*45d0*/  FSEL R79, R50, -INF , P6 ;  /* 0xff800000324f7808 */ /* 0x000fe40003000000 */
[C---:B------:R-:W-:Y:S02]  /*45e0*/  ISETP.GT.AND P5, PT, R0.reuse, 0x49, PT ;  /* 0x000000490000780c */ /* 0x040fe40003fa4270 */
[----:B------:R-:W-:Y:S02]  /*45f0*/  ISETP.GT.AND P4, PT, R0, 0x50, PT ;  /* 0x000000500000780c */ /* 0x000fe40003f84270 */
        /* <DEDUP_REMOVED lines=14> */
[C---:B------:R-:W-:Y:S02]  /*46e0*/  ISETP.GT.AND P5, PT, R2.reuse, 0x61, PT ;  /* 0x000000610200780c */ /* 0x040fe40003fa4270 */
[----:B------:R-:W-:Y:S02]  /*46f0*/  ISETP.GT.AND P4, PT, R2, 0x68, PT ;  /* 0x000000680200780c */ /* 0x000fe40003f84270 */
[----:B------:R-:W-:Y:S02]  /*4700*/  FSEL R166, R126, -INF , P6 ;  /* 0xff8000007ea67808 */ /* 0x000fe40003000000 */
[----:B------:R-:W-:Y:S02]  /*4710*/  ISETP.GT.AND P0, PT, R0, 0x60, PT ;  /* 0x000000600000780c */ /* 0x000fe40003f04270 */
[----:B------:R-:W-:Y:S02]  /*4720*/  ISETP.GT.AND P6, PT, R2, 0x69, PT ;  /* 0x000000690200780c */ /* 0x000fe40003fc4270 */
[----:B------:R-:W-:-:S02]  /*4730*/  FMNMX.FTZ R2, R19, R3, !PT ;  /* 0x0000000313027209 */ /* 0x000fc40007810000 */
[----:B------:R-:W-:Y:S02]  /*4740*/  FSEL R99, R117, -INF , P5 ;  /* 0xff80000075637808 */ /* 0x000fe40002800000 */
[----:B------:R-:W-:Y:S02]  /*4750*/  FSEL R98, R192, -INF , P4 ;  /* 0xff800000c0627808 */ /* 0x000fe40002000000 */
[----:B------:R-:W-:Y:S02]  /*4760*/  FSEL R164, R118, -INF , P0 ;  /* 0xff80000076a47808 */ /* 0x000fe40000000000 */
        /* <DEDUP_REMOVED lines=9> */
[----:B-1----:R-:W-:Y:S02]  /*4800*/  FMNMX.FTZ R4, R16, R20, !PT ;  /* 0x0000001410047209 */ /* 0x002fe40007810000 */
        /* <DEDUP_REMOVED lines=91> */
[----:B------:R-:W-:Y:S02]  /*4dc0*/  FSEL R69, R193, -INF , P6 ;  /* 0xff800000c1457808 */ /* 0x000fe40003000000 */
[----:B------:R-:W-:Y:S02]  /*4dd0*/  FMNMX.FTZ R2, R98, R2, !PT ;  /* 0x0000000262027209 */ /* 0x000fe40007810000 */
[----:B------:R-:W-:Y:S02]  /*4de0*/  FSEL R162, R194, -INF , P4 ;  /* 0xff800000c2a27808 */ /* 0x000fe40002000000 */
        /* <DEDUP_REMOVED lines=23> */
[----:B---3--:R-:W-:-:S03]  /*4f60*/  FMNMX.FTZ R118, R118, R3, !PT ;  /* 0x0000000376767209 */ /* 0x008fc60007810000 */
.L_x_3301:
        /* <DEDUP_REMOVED lines=15> */
[--C-:B------:R-:W-:Y:S01]  /*5060*/  FFMA.FTZ R144, R144, c[0x0][0x2d0], -R4.reuse ;  /* 0x0000b40090907a23 */ /* 0x100fe20000010804 */
[----:B------:R-:W4:Y:S01]  /*5070*/  LDSM.16.MT88.4 R36, [R225+0x800] ;  /* 0x00080000e124783b */ /* 0x000f220000004200 */
[----:B------:R-:W-:-:S02]  /*5080*/  FFMA.FTZ R143, R143, c[0x0][0x2d0], -R4 ;  /* 0x0000b4008f8f7a23 */ /* 0x000fc40000010804 */
[----:B------:R5:W5:Y:S01]  /*5090*/  MUFU.EX2 R178, R2 ;  /* 0x0000000200b27308 */ /* 0x000b620000000800 */
[--C-:B------:R-:W-:Y:S02]  /*50a0*/  FFMA.FTZ R142, R142, c[0x0][0x2d0], -R4.reuse ;  /* 0x0000b4008e8e7a23 */ /* 0x100fe40000010804 */
[--C-:B------:R-:W-:Y:S02]  /*50b0*/  FFMA.FTZ R141, R141, c[0x0][0x2d0], -R4.reuse ;  /* 0x0000b4008d8d7a23 */ /* 0x100fe40000010804 */
[--C-:B------:R-:W-:Y:S02]  /*50c0*/  FFMA.FTZ R184, R136, c[0x0][0x2d0], -R4.reuse ;  /* 0x0000b40088b87a23 */ /* 0x100fe40000010804 */
[--C-:B------:R-:W-:Y:S01]  /*50d0*/  FFMA.FTZ R187, R131, c[0x0][0x2d0], -R4.reuse ;  /* 0x0000b40083bb7a23 */ /* 0x100fe20000010804 */
[----:B------:R-:W1:Y:S01]  /*50e0*/  MUFU.EX2 R177, R5 ;  /* 0x0000000500b17308 */ /* 0x000e620000000800 */
[--C-:B--2---:R-:W-:Y:S02]  /*50f0*/  FFMA.FTZ R0, R10, c[0x0][0x2d0], -R4.reuse ;  /* 0x0000b4000a007a23 */ /* 0x104fe40000010804 */
[----:B------:R-:W-:-:S02]  /*5100*/  FFMA.FTZ R186, R130, c[0x0][0x2d0], -R4 ;  /* 0x0000b40082ba7a23 */ /* 0x000fc40000010804 */
[--C-:B------:R-:W-:Y:S02]  /*5110*/  FFMA.FTZ R185, R129, c[0x0][0x2d0], -R4.reuse ;  /* 0x0000b40081b97a23 */ /* 0x100fe40000010804 */
[--C-:B------:R-:W-:Y:S01]  /*5120*/  FFMA.FTZ R193, R128, c[0x0][0x2d0], -R4.reuse ;  /* 0x0000b40080c17a23 */ /* 0x100fe20000010804 */
[----:B------:R2:W-:Y:S01]  /*5130*/  MUFU.EX2 R207, R0 ;  /* 0x0000000000cf7308 */ /* 0x0005e20000000800 */
[----:B-----5:R-:W-:Y:S01]  /*5140*/  FMUL.FTZ R2, R117, c[0x0][0x2d0] ;  /* 0x0000b40075027a20 */ /* 0x020fe20000410000 */
[----:B------:R-:W-:Y:S01]  /*5150*/  MOV R130, R178 ;  /* 0x000000b200827202 */ /* 0x000fe20000000f00 */
[--C-:B------:R-:W-:Y:S02]  /*5160*/  FFMA.FTZ R194, R123, c[0x0][0x2d0], -R4.reuse ;  /* 0x0000b4007bc27a23 */ /* 0x100fe40000010804 */
[--C-:B------:R-:W-:Y:S01]  /*5170*/  FFMA.FTZ R195, R122, c[0x0][0x2d0], -R4.reuse ;  /* 0x0000b4007ac37a23 */ /* 0x100fe20000010804 */
[----:B------:R-:W-:Y:S01]  /*5180*/  FSEL R2, R2, RZ, P0 ;  /* 0x000000ff02027208 */ /* 0x000fe20000000000 */
[----:B------:R-:W-:Y:S01]  /*5190*/  FFMA.FTZ R196, R121, c[0x0][0x2d0], -R4 ;  /* 0x0000b40079c47a23 */ /* 0x000fe20000010804 */
[----:B------:R-:W-:Y:S01]  /*51a0*/  FSETP.NEU.FTZ.AND P0, PT, R68, -INF , PT ;  /* 0xff8000004400780b */ /* 0x000fe20003f1d000 */
[----:B------:R-:W-:Y:S01]  /*51b0*/  FFMA.FTZ R181, R97, c[0x0][0x2d0], -R3 ;  /* 0x0000b40061b57a23 */ /* 0x000fe20000010803 */
[----:B-1----:R-:W-:Y:S01]  /*51c0*/  MOV R131, R177 ;  /* 0x000000b100837202 */ /* 0x002fe20000000f00 */
[----:B------:R-:W-:-:S02]  /*51d0*/  FFMA.FTZ R5, R23, c[0x0][0x2d0], -R2 ;  /* 0x0000b40017057a23 */ /* 0x000fc40000010802 */
[----:B------:R-:W-:Y:S02]  /*51e0*/  FFMA.FTZ R6, R35, c[0x0][0x2d0], -R2 ;  /* 0x0000b40023067a23 */ /* 0x000fe40000010802 */
[----:B------:R1:W5:Y:S01]  /*51f0*/  MUFU.EX2 R197, R5 ;  /* 0x0000000500c57308 */ /* 0x0003620000000800 */
[----:B--2---:R-:W-:Y:S02]  /*5200*/  FFMA.FTZ R0, R19, c[0x0][0x2d0], -R4 ;  /* 0x0000b40013007a23 */ /* 0x004fe40000010804 */
[----:B------:R-:W-:Y:S02]  /*5210*/  FFMA.FTZ R202, R98, c[0x0][0x2d0], -R2 ;  /* 0x0000b40062ca7a23 */ /* 0x000fe40000010802 */
[--C-:B------:R-:W-:Y:S02]  /*5220*/  FFMA.FTZ R183, R74, c[0x0][0x2d0], -R3.reuse ;  /* 0x0000b4004ab77a23 */ /* 0x100fe40000010803 */
[--C-:B------:R-:W-:Y:S01]  /*5230*/  FFMA.FTZ R198, R73, c[0x0][0x2d0], -R3.reuse ;  /* 0x0000b40049c67a23 */ /* 0x100fe20000010803 */
[----:B------:R2:W-:Y:S01]  /*5240*/  MUFU.EX2 R212, R0 ;  /* 0x0000000000d47308 */ /* 0x0005e20000000800 */
[----:B------:R-:W-:-:S02]  /*5250*/  FFMA.FTZ R112, R112, c[0x0][0x2d0], -R3 ;  /* 0x0000b40070707a23 */ /* 0x000fc40000010803 */
[--C-:B------:R-:W-:Y:S02]  /*5260*/  FFMA.FTZ R136, R108, c[0x0][0x2d0], -R3.reuse ;  /* 0x0000b4006c887a23 */ /* 0x100fe40000010803 */
[--C-:B------:R-:W-:Y:S02]  /*5270*/  FFMA.FTZ R180, R80, c[0x0][0x2d0], -R3.reuse ;  /* 0x0000b40050b47a23 */ /* 0x100fe40000010803 */
[--C-:B------:R-:W-:Y:S01]  /*5280*/  FFMA.FTZ R182, R77, c[0x0][0x2d0], -R3.reuse ;  /* 0x0000b4004db67a23 */ /* 0x100fe20000010803 */
[----:B------:R-:W-:Y:S01]  /*5290*/  MUFU.EX2 R220, R6 ;  /* 0x0000000600dc7308 */ /* 0x000fe20000000800 */
[----:B-1----:R-:W-:Y:S02]  /*52a0*/  FFMA.FTZ R5, R32, c[0x0][0x2d0], -R2 ;  /* 0x0000b40020057a23 */ /* 0x002fe40000010802 */
[--C-:B------:R-:W-:Y:S02]  /*52b0*/  FFMA.FTZ R192, R79, c[0x0][0x2d0], -R3.reuse ;  /* 0x0000b4004fc07a23 */ /* 0x100fe40000010803 */
[----:B------:R-:W-:-:S02]  /*52c0*/  FFMA.FTZ R248, R76, c[0x0][0x2d0], -R3 ;  /* 0x0000b4004cf87a23 */ /* 0x000fc40000010803 */
[----:B------:R-:W-:Y:S01]  /*52d0*/  FFMA.FTZ R201, R71, c[0x0][0x2d0], -R3 ;  /* 0x0000b40047c97a23 */ /* 0x000fe20000010803 */
[----:B------:R-:W-:Y:S01]  /*52e0*/  MUFU.EX2 R116, R5 ;  /* 0x0000000500747308 */ /* 0x000fe20000000800 */
[----:B--2---:R-:W-:Y:S01]  /*52f0*/  FFMA.FTZ R0, R24, c[0x0][0x2d0], -R4 ;  /* 0x0000b40018007a23 */ /* 0x004fe20000010804 */
[----:B-----5:R-:W-:Y:S01]  /*5300*/  MOV R71, R197 ;  /* 0x000000c500477202 */ /* 0x020fe20000000f00 */
[--C-:B------:R-:W-:Y:S02]  /*5310*/  FFMA.FTZ R108, R93, c[0x0][0x2d0], -R2.reuse ;  /* 0x0000b4005d6c7a23 */ /* 0x100fe40000010802 */
[----:B------:R-:W-:-:S03]  /*5320*/  FFMA.FTZ R204, R69, c[0x0][0x2d0], -R2 ;  /* 0x0000b40045cc7a23 */ /* 0x000fc60000010802 */
[----:B------:R1:W-:Y:S08]  /*5330*/  MUFU.EX2 R214, R0 ;  /* 0x0000000000d67308 */ /* 0x0003f00000000800 */
[----:B------:R-:W-:Y:S01]  /*5340*/  MUFU.EX2 R248, R248 ;  /* 0x000000f800f87308 */ /* 0x000fe20000000800 */
[----:B-1----:R-:W-:-:S07]  /*5350*/  FFMA.FTZ R0, R28, c[0x0][0x2d0], -R4 ;  /* 0x0000b4001c007a23 */ /* 0x002fce0000010804 */
[----:B------:R1:W-:Y:S02]  /*5360*/  MUFU.EX2 R216, R0 ;  /* 0x0000000000d87308 */ /* 0x0003e40000000800 */
[----:B-1----:R-:W-:-:S06]  /*5370*/  FFMA.FTZ R0, R30, c[0x0][0x2d0], -R4 ;  /* 0x0000b4001e007a23 */ /* 0x002fcc0000010804 */
[----:B------:R1:W2:Y:S02]  /*5380*/  MUFU.EX2 R190, R0 ;  /* 0x0000000000be7308 */ /* 0x0002a40000000800 */
[----:B-1----:R-:W-:Y:S01]  /*5390*/  FFMA.FTZ R0, R33, c[0x0][0x2d0], -R4 ;  /* 0x0000b40021007a23 */ /* 0x002fe20000010804 */
[----:B--2---:R-:W-:-:S05]  /*53a0*/  MOV R121, R190 ;  /* 0x000000be00797202 */ /* 0x004fca0000000f00 */
[----:B------:R1:W2:Y:S02]  /*53b0*/  MUFU.EX2 R252, R0 ;  /* 0x0000000000fc7308 */ /* 0x0002a40000000800 */
[----:B-1----:R-:W-:-:S06]  /*53c0*/  FFMA.FTZ R0, R7, c[0x0][0x2d0], -R3 ;  /* 0x0000b40007007a23 */ /* 0x002fcc0000010803 */
[----:B------:R1:W-:Y:S02]  /*53d0*/  MUFU.EX2 R206, R0 ;  /* 0x0000000000ce7308 */ /* 0x0003e40000000800 */
[----:B-1----:R-:W-:-:S06]  /*53e0*/  FFMA.FTZ R0, R8, c[0x0][0x2d0], -R3 ;  /* 0x0000b40008007a23 */ /* 0x002fcc0000010803 */
[----:B------:R1:W-:Y:S02]  /*53f0*/  MUFU.EX2 R205, R0 ;  /* 0x0000000000cd7308 */ /* 0x0003e40000000800 */
[----:B-1----:R-:W-:-:S06]  /*5400*/  FFMA.FTZ R0, R13, c[0x0][0x2d0], -R3 ;  /* 0x0000b4000d007a23 */ /* 0x002fcc0000010803 */
[----:B------:R1:W-:Y:S02]  /*5410*/  MUFU.EX2 R125, R0 ;  /* 0x00000000007d7308 */ /* 0x0003e40000000800 */
[----:B-1----:R-:W-:Y:S01]  /*5420*/  FFMA.FTZ R0, R14, c[0x0][0x2d0], -R3 ;  /* 0x0000b4000e007a23 */ /* 0x002fe20000010803 */
[----:B--2---:R-:W-:Y:S01]  /*5430*/  F2FP.PACK_AB R14, R252, R178 ;  /* 0x000000b2fc0e723e */ /* 0x004fe200000000ff */
[----:B------:R-:W-:-:S04]  /*5440*/  FFMA.FTZ R178, R83, c[0x0][0x2d0], -R2 ;  /* 0x0000b40053b27a23 */ /* 0x000fc80000010802 */
        /* <DEDUP_REMOVED lines=9> */
[--C-:B-1----:R-:W-:Y:S01]  /*54e0*/  FFMA.FTZ R0, R11, c[0x0][0x2d0], -R2.reuse ;  /* 0x0000b4000b007a23 */ /* 0x102fe20000010802 */
[----:B--2---:R-:W-:Y:S01]  /*54f0*/  F2FP.PACK_AB R15, R221, R177 ;  /* 0x000000b1dd0f723e */ /* 0x004fe200000000ff */
[----:B------:R-:W-:-:S04]  /*5500*/  FFMA.FTZ R177, R82, c[0x0][0x2d0], -R2 ;  /* 0x0000b40052b17a23 */ /* 0x000fc80000010802 */
[----:B------:R1:W-:Y:S02]  /*5510*/  MUFU.EX2 R203, R0 ;  /* 0x0000000000cb7308 */ /* 0x0003e40000000800 */
[--C-:B-1----:R-:W-:Y:S01]  /*5520*/  FFMA.FTZ R0, R12, c[0x0][0x2d0], -R2.reuse ;  /* 0x0000b4000c007a23 */ /* 0x102fe20000010802 */
[----:B------:R-:W-:Y:S01]  /*5530*/  F2FP.PACK_AB R12, R190, R216 ;  /* 0x000000d8be0c723e */ /* 0x000fe200000000ff */
[----:B------:R-:W-:-:S04]  /*5540*/  FFMA.FTZ R190, R106, c[0x0][0x2d0], -R2 ;  /* 0x0000b4006abe7a23 */ /* 0x000fc80000010802 */
[----:B------:R1:W-:Y:S02]  /*5550*/  MUFU.EX2 R199, R0 ;  /* 0x0000000000c77308 */ /* 0x0003e40000000800 */
[----:B-1----:R-:W-:-:S06]  /*5560*/  FFMA.FTZ R0, R17, c[0x0][0x2d0], -R2 ;  /* 0x0000b40011007a23 */ /* 0x002fcc0000010802 */
[----:B------:R1:W-:Y:S02]  /*5570*/  MUFU.EX2 R211, R0 ;  /* 0x0000000000d37308 */ /* 0x0003e40000000800 */
[----:B-1----:R-:W-:Y:S01]  /*5580*/  FFMA.FTZ R0, R21, c[0x0][0x2d0], -R2 ;  /* 0x0000b40015007a23 */ /* 0x002fe20000010802 */
[----:B------:R-:W-:-:S05]  /*5590*/  F2FP.PACK_AB R21, R205, R206 ;  /* 0x000000cecd15723e */ /* 0x000fca00000000ff */
[----:B------:R1:W2:Y:S02]  /*55a0*/  MUFU.EX2 R124, R0 ;  /* 0x00000000007c7308 */ /* 0x0002a40000000800 */
[----:B-1----:R-:W-:Y:S01]  /*55b0*/  FFMA.FTZ R0, R22, c[0x0][0x2d0], -R2 ;  /* 0x0000b40016007a23 */ /* 0x002fe20000010802 */
[----:B------:R-:W-:Y:S02]  /*55c0*/  F2FP.PACK_AB R22, R214, R212 ;  /* 0x000000d4d616723e */ /* 0x000fe400000000ff */
[----:B--2---:R-:W-:-:S03]  /*55d0*/  F2FP.PACK_AB R18, R124, R211 ;  /* 0x000000d37c12723e */ /* 0x004fc600000000ff */
[----:B------:R1:W-:Y:S02]  /*55e0*/  MUFU.EX2 R218, R0 ;  /* 0x0000000000da7308 */ /* 0x0003e40000000800 */
[----:B-1----:R-:W-:-:S05]  /*55f0*/  FMUL.FTZ R0, R68, c[0x0][0x2d0] ;  /* 0x0000b40044007a20 */ /* 0x002fca0000410000 */
[----:B------:R-:W-:-:S05]  /*5600*/  FSEL R0, R0, RZ, P0 ;  /* 0x000000ff00007208 */ /* 0x000fca0000000000 */
[----:B------:R-:W-:Y:S01]  /*5610*/  FFMA.FTZ R5, R16, c[0x0][0x2d0], -R0 ;  /* 0x0000b40010057a23 */ /* 0x000fe20000010800 */
[----:B------:R-:W-:-:S03]  /*5620*/  F2FP.PACK_AB R16, R199, R203 ;  /* 0x000000cbc710723e */ /* 0x000fc600000000ff */
[----:B------:R1:W-:Y:S02]  /*5630*/  MUFU.EX2 R213, R5 ;  /* 0x0000000500d57308 */ /* 0x0003e40000000800 */
[----:B-1----:R-:W-:Y:S01]  /*5640*/  FFMA.FTZ R5, R20, c[0x0][0x2d0], -R0 ;  /* 0x0000b40014057a23 */ /* 0x002fe20000010800 */
[----:B------:R-:W-:-:S05]  /*5650*/  F2FP.PACK_AB R20, R207, R208 ;  /* 0x000000d0cf14723e */ /* 0x000fca00000000ff */
[----:B------:R1:W2:Y:S02]  /*5660*/  MUFU.EX2 R209, R5 ;  /* 0x0000000500d17308 */ /* 0x0002a40000000800 */
[C---:B------:R-:W-:Y:S08]  /*5670*/  HMMA.16816.F32 R8, R20.reuse, R44, RZ ;  /* 0x0000002c1408723c */ /* 0x040ff000000018ff */
[----:B---3--:R-:W-:Y:S01]  /*5680*/  HMMA.16816.F32 R64, R20, R40, RZ ;  /* 0x000000281440723c */ /* 0x008fe200000018ff */
[--C-:B-1----:R-:W-:Y:S01]  /*5690*/  FFMA.FTZ R5, R26, c[0x0][0x2d0], -R0.reuse ;  /* 0x0000b4001a057a23 */ /* 0x102fe20000010800 */
[----:B--2---:R-:W-:Y:S01]  /*56a0*/  F2FP.PACK_AB R17, R209, R213 ;  /* 0x000000d5d111723e */ /* 0x004fe200000000ff */
[----:B------:R-:W1:Y:S02]  /*56b0*/  LDSM.16.MT88.4 R24, [R226] ;  /* 0x00000000e218783b */ /* 0x000e640000004200 */
[----:B------:R2:W-:Y:S11]  /*56c0*/  MUFU.EX2 R210, R5 ;  /* 0x0000000500d27308 */ /* 0x0005f60000000800 */
[----:B----4-:R-:W-:Y:S07]  /*56d0*/  HMMA.16816.F32 R84, R12, R36, R8 ;  /* 0x000000240c54723c */ /* 0x010fee0000001808 */
[----:B------:R-:W-:Y:S01]  /*56e0*/  F2FP.PACK_AB R8, R197, R218 ;  /* 0x000000dac508723e */ /* 0x000fe200000000ff */
[----:B--2---:R-:W-:Y:S01]  /*56f0*/  FFMA.FTZ R5, R29, c[0x0][0x2d0], -R0 ;  /* 0x0000b4001d057a23 */ /* 0x004fe20000010800 */
[----:B------:R-:W-:Y:S01]  /*5700*/  F2FP.PACK_AB R10, R220, R116 ;  /* 0x00000074dc0a723e */ /* 0x000fe200000000ff */
[----:B------:R-:W-:-:S02]  /*5710*/  FFMA.FTZ R197, R102, c[0x0][0x2d0], -R2 ;  /* 0x0000b40066c57a23 */ /* 0x000fc40000010802 */
[----:B------:R2:W3:Y:S02]  /*5720*/  MUFU.EX2 R219, R5 ;  /* 0x0000000500db7308 */ /* 0x0004e40000000800 */
[--C-:B--2---:R-:W-:Y:S01]  /*5730*/  FFMA.FTZ R5, R34, c[0x0][0x2d0], -R0.reuse ;  /* 0x0000b40022057a23 */ /* 0x104fe20000010800 */
[----:B---3--:R-:W-:Y:S01]  /*5740*/  F2FP.PACK_AB R19, R219, R210 ;  /* 0x000000d2db13723e */ /* 0x008fe200000000ff */
[----:B------:R-:W2:Y:S04]  /*5750*/  LDSM.16.MT88.4 R32, [R229+0x800] ;  /* 0x00080000e520783b */ /* 0x000ea80000004200 */
[----:B------:R3:W-:Y:S02]  /*5760*/  MUFU.EX2 R200, R5 ;  /* 0x0000000500c87308 */ /* 0x0007e40000000800 */
[C---:B------:R-:W-:Y:S08]  /*5770*/  HMMA.16816.F32 R60, R16.reuse, R44, RZ ;  /* 0x0000002c103c723c */ /* 0x040ff000000018ff */
[----:B-1----:R-:W-:Y:S01]  /*5780*/  HMMA.16816.F32 R28, R16, R24, RZ ;  /* 0x00000018101c723c */ /* 0x002fe200000018ff */
[----:B---3--:R-:W-:-:S02]  /*5790*/  FFMA.FTZ R5, R48, c[0x0][0x2d0], -R0 ;  /* 0x0000b40030057a23 */ /* 0x008fc40000010800 */
[----:B------:R-:W1:Y:S02]  /*57a0*/  LDSM.16.MT88.4 R48, [R226+0x800] ;  /* 0x00080000e230783b */ /* 0x000e640000004200 */
[----:B------:R3:W4:Y:S03]  /*57b0*/  MUFU.EX2 R189, R5 ;  /* 0x0000000500bd7308 */ /* 0x0007260000000800 */
[----:B------:R-:W-:Y:S01]  /*57c0*/  HMMA.16816.F32 R56, R16, R40, RZ ;  /* 0x000000281038723c */ /* 0x000fe200000018ff */
[----:B---3--:R-:W-:Y:S01]  /*57d0*/  FFMA.FTZ R5, R52, c[0x0][0x2d0], -R0 ;  /* 0x0000b40034057a23 */ /* 0x008fe20000010800 */
[----:B----4-:R-:W-:-:S06]  /*57e0*/  F2FP.PACK_AB R9, R189, R200 ;  /* 0x000000c8bd09723e */ /* 0x010fcc00000000ff */
[----:B--2---:R-:W-:Y:S01]  /*57f0*/  HMMA.16816.F32 R132, R12, R32, R64 ;  /* 0x000000200c84723c */ /* 0x004fe20000001840 */
[----:B------:R-:W-:Y:S01]  /*5800*/  MOV R122, R189 ;  /* 0x000000bd007a7202 */ /* 0x000fe20000000f00 */
[----:B------:R2:W3:Y:S01]  /*5810*/  MUFU.EX2 R179, R5 ;  /* 0x0000000500b37308 */ /* 0x0004e20000000800 */
[----:B------:R-:W-:-:S04]  /*5820*/  FFMA.FTZ R189, R105, c[0x0][0x2d0], -R2 ;  /* 0x0000b40069bd7a23 */ /* 0x000fc80000010802 */
[----:B------:R-:W-:Y:S01]  /*5830*/  FFMA.FTZ R64, R148, c[0x0][0x2d0], -R4 ;  /* 0x0000b40094407a23 */ /* 0x000fe20000010804 */
[----:B------:R-:W-:Y:S01]  /*5840*/  MOV R67, R125 ;  /* 0x0000007d00437202 */ /* 0x000fe20000000f00 */
[----:B------:R-:W-:Y:S01]  /*5850*/  FFMA.FTZ R148, R81, c[0x0][0x2d0], -R2 ;  /* 0x0000b40051947a23 */ /* 0x000fe20000010802 */
[----:B------:R-:W-:Y:S01]  /*5860*/  MOV R66, R124 ;  /* 0x0000007c00427202 */ /* 0x000fe20000000f00 */
[----:B------:R-:W-:Y:S01]  /*5870*/  MUFU.EX2 R250, R64 ;  /* 0x0000004000fa7308 */ /* 0x000fe20000000800 */
[----:B--2---:R-:W-:Y:S01]  /*5880*/  FFMA.FTZ R5, R53, c[0x0][0x2d0], -R0 ;  /* 0x0000b40035057a23 */ /* 0x004fe20000010800 */
[-C--:B---3--:R-:W-:Y:S01]  /*5890*/  MOV R129, R179.reuse ;  /* 0x000000b300817202 */ /* 0x088fe20000000f00 */
[----:B------:R-:W-:Y:S05]  /*58a0*/  HMMA.16816.F32 R52, R20, R24, RZ ;  /* 0x000000181434723c */ /* 0x000fea00000018ff */
[----:B------:R-:W2:Y:S02]  /*58b0*/  MUFU.EX2 R188, R5 ;  /* 0x0000000500bc7308 */ /* 0x000ea40000000800 */
[----:B--2---:R-:W-:Y:S01]  /*58c0*/  F2FP.PACK_AB R11, R188, R179 ;  /* 0x000000b3bc0b723e */ /* 0x004fe200000000ff */
[--C-:B------:R-:W-:Y:S01]  /*58d0*/  FFMA.FTZ R179, R92, c[0x0][0x2d0], -R2.reuse ;  /* 0x0000b4005cb37a23 */ /* 0x100fe20000010802 */
[----:B------:R-:W-:Y:S01]  /*58e0*/  MOV R128, R188 ;  /* 0x000000bc00807202 */ /* 0x000fe20000000f00 */
[----:B------:R-:W-:Y:S11]  /*58f0*/  FFMA.FTZ R188, R104, c[0x0][0x2d0], -R2 ;  /* 0x0000b40068bc7a23 */ /* 0x000ff60000010802 */
[----:B------:R-:W-:Y:S03]  /*5900*/  @!UPT UIADD3 URZ, URZ, URZ, URZ ;  /* 0x0000003f3f3ff290 */ /* 0x000fe6000fffe03f */
[----:B-1----:R-:W-:Y:S08]  /*5910*/  HMMA.16816.F32 R156, R12, R48, R52 ;  /* 0x000000300c9c723c */ /* 0x002ff00000001834 */
[C---:B------:R-:W-:Y:S07]  /*5920*/  HMMA.16816.F32 R88, R8.reuse, R36, R60 ;  /* 0x000000240858723c */ /* 0x040fee000000183c */
[--C-:B------:R-:W-:Y:S01]  /*5930*/  FFMA.FTZ R63, R147, c[0x0][0x2d0], -R4.reuse ;  /* 0x0000b400933f7a23 */ /* 0x100fe20000010804 */
[----:B------:R-:W-:Y:S01]  /*5940*/  HMMA.16816.F32 R152, R8, R48, R28 ;  /* 0x000000300898723c */ /* 0x000fe2000000181c */
[--C-:B------:R-:W-:Y:S01]  /*5950*/  FFMA.FTZ R62, R146, c[0x0][0x2d0], -R4.reuse ;  /* 0x0000b400923e7a23 */ /* 0x100fe20000010804 */
[----:B------:R-:W-:Y:S01]  /*5960*/  LDSM.16.MT88.4 R28, [R228+0x800] ;  /* 0x00080000e41c783b */ /* 0x000fe20000004200 */
[--C-:B------:R-:W-:Y:S01]  /*5970*/  FFMA.FTZ R61, R145, c[0x0][0x2d0], -R4.reuse ;  /* 0x0000b400913d7a23 */ /* 0x100fe20000010804 */
[----:B------:R-:W-:Y:S01]  /*5980*/  MUFU.EX2 R251, R63 ;  /* 0x0000003f00fb7308 */ /* 0x000fe20000000800 */
[----:B------:R-:W-:-:S02]  /*5990*/  FFMA.FTZ R147, R140, c[0x0][0x2d0], -R4 ;  /* 0x0000b4008c937a23 */ /* 0x000fc40000010804 */
[--C-:B------:R-:W-:Y:S01]  /*59a0*/  FFMA.FTZ R146, R139, c[0x0][0x2d0], -R4.reuse ;  /* 0x0000b4008b927a23 */ /* 0x100fe20000010804 */
[----:B------:R-:W-:Y:S01]  /*59b0*/  HMMA.16816.F32 R124, R8, R32, R56 ;  /* 0x00000020087c723c */ /* 0x000fe20000001838 */
[--C-:B------:R-:W-:Y:S02]  /*59c0*/  FFMA.FTZ R145, R138, c[0x0][0x2d0], -R4.reuse ;  /* 0x0000b4008a917a23 */ /* 0x100fe40000010804 */
[----:B------:R-:W-:Y:S01]  /*59d0*/  FFMA.FTZ R140, R137, c[0x0][0x2d0], -R4 ;  /* 0x0000b400898c7a23 */ /* 0x000fe20000010804 */
[----:B------:R-:W-:Y:S01]  /*59e0*/  MUFU.EX2 R106, R62 ;  /* 0x0000003e006a7308 */ /* 0x000fe20000000800 */
[----:B------:R-:W1:Y:S01]  /*59f0*/  LDSM.16.MT88.4 R4, [R228] ;  /* 0x00000000e404783b */ /* 0x000e620000004200 */
[--C-:B------:R-:W-:Y:S02]  /*5a00*/  FFMA.FTZ R49, R115, c[0x0][0x2d0], -R3.reuse ;  /* 0x0000b40073317a23 */ /* 0x100fe40000010803 */
[----:B------:R-:W-:Y:S01]  /*5a10*/  FFMA.FTZ R36, R70, c[0x0][0x2d0], -R2 ;  /* 0x0000b40046247a23 */ /* 0x000fe20000010802 */
[----:B------:R-:W-:Y:S01]  /*5a20*/  MOV R70, R200 ;  /* 0x000000c800467202 */ /* 0x000fe20000000f00 */
[----:B------:R-:W-:-:S02]  /*5a30*/  FFMA.FTZ R115, R111, c[0x0][0x2d0], -R3 ;  /* 0x0000b4006f737a23 */ /* 0x000fc40000010803 */
[--C-:B------:R-:W-:Y:S01]  /*5a40*/  FFMA.FTZ R111, R96, c[0x0][0x2d0], -R2.reuse ;  /* 0x0000b400606f7a23 */ /* 0x100fe20000010802 */
[----:B------:R-:W-:Y:S01]  /*5a50*/  MUFU.EX2 R105, R61 ;  /* 0x0000003d00697308 */ /* 0x000fe20000000800 */
[--C-:B------:R-:W-:Y:S02]  /*5a60*/  FFMA.FTZ R200, R99, c[0x0][0x2d0], -R2.reuse ;  /* 0x0000b40063c87a23 */ /* 0x100fe40000010802 */
[--C-:B------:R-:W-:Y:S02]  /*5a70*/  FFMA.FTZ R33, R72, c[0x0][0x2d0], -R2.reuse ;  /* 0x0000b40048217a23 */ /* 0x100fe40000010802 */
[----:B------:R-:W-:Y:S02]  /*5a80*/  FFMA.FTZ R32, R75, c[0x0][0x2d0], -R2 ;  /* 0x0000b4004b207a23 */ /* 0x000fe40000010802 */
[--C-:B------:R-:W-:Y:S01]  /*5a90*/  FFMA.FTZ R48, R114, c[0x0][0x2d0], -R3.reuse ;  /* 0x0000b40072307a23 */ /* 0x100fe20000010803 */
[----:B------:R-:W-:Y:S01]  /*5aa0*/  MUFU.EX2 R249, R49 ;  /* 0x0000003100f97308 */ /* 0x000fe20000000800 */
[----:B------:R-:W-:-:S02]  /*5ab0*/  FFMA.FTZ R37, R113, c[0x0][0x2d0], -R3 ;  /* 0x0000b40071257a23 */ /* 0x000fc40000010803 */
[--C-:B------:R-:W-:Y:S01]  /*5ac0*/  FFMA.FTZ R60, R120, c[0x0][0x2d0], -R3.reuse ;  /* 0x0000b400783c7a23 */ /* 0x100fe20000010803 */
[----:B------:R-:W-:Y:S01]  /*5ad0*/  MOV R120, R191 ;  /* 0x000000bf00787202 */ /* 0x000fe20000000f00 */
[--C-:B------:R-:W-:Y:S02]  /*5ae0*/  FFMA.FTZ R114, R110, c[0x0][0x2d0], -R3.reuse ;  /* 0x0000b4006e727a23 */ /* 0x100fe40000010803 */
[--C-:B------:R-:W-:Y:S01]  /*5af0*/  FFMA.FTZ R113, R109, c[0x0][0x2d0], -R3.reuse ;  /* 0x0000b4006d717a23 */ /* 0x100fe20000010803 */
[----:B------:R-:W-:Y:S01]  /*5b00*/  MUFU.EX2 R123, R37 ;  /* 0x00000025007b7308 */ /* 0x000fe20000000800 */
[--C-:B------:R-:W-:Y:S02]  /*5b10*/  FFMA.FTZ R137, R103, c[0x0][0x2d0], -R3.reuse ;  /* 0x0000b40067897a23 */ /* 0x100fe40000010803 */
[--C-:B------:R-:W-:Y:S02]  /*5b20*/  FFMA.FTZ R138, R101, c[0x0][0x2d0], -R3.reuse ;  /* 0x0000b400658a7a23 */ /* 0x100fe40000010803 */
[----:B------:R-:W-:-:S02]  /*5b30*/  FFMA.FTZ R139, R100, c[0x0][0x2d0], -R3 ;  /* 0x0000b400648b7a23 */ /* 0x000fc40000010803 */
[--C-:B------:R-:W-:Y:S01]  /*5b40*/  FFMA.FTZ R3, R78, c[0x0][0x2d0], -R2.reuse ;  /* 0x0000b4004e037a23 */ /* 0x100fe20000010802 */
[----:B------:R-:W2:Y:S01]  /*5b50*/  MUFU.EX2 R32, R32 ;  /* 0x0000002000207308 */ /* 0x000ea20000000800 */
[--C-:B------:R-:W-:Y:S02]  /*5b60*/  FFMA.FTZ R110, R95, c[0x0][0x2d0], -R2.reuse ;  /* 0x0000b4005f6e7a23 */ /* 0x100fe40000010802 */
[--C-:B------:R-:W-:Y:S02]  /*5b70*/  FFMA.FTZ R109, R94, c[0x0][0x2d0], -R2.reuse ;  /* 0x0000b4005e6d7a23 */ /* 0x100fe40000010802 */
[----:B------:R-:W-:Y:S02]  /*5b80*/  FFMA.FTZ R191, R107, c[0x0][0x2d0], -R2 ;  /* 0x0000b4006bbf7a23 */ /* 0x000fe40000010802 */
[--C-:B------:R-:W-:Y:S01]  /*5b90*/  FFMA.FTZ R2, R150, c[0x0][0x2d0], -R0.reuse ;  /* 0x0000b40096027a23 */ /* 0x100fe20000010800 */
[-C--:B-1----:R-:W-:Y:S01]  /*5ba0*/  HMMA.16816.F32 R52, R16, R4.reuse, RZ ;  /* 0x000000041034723c */ /* 0x082fe200000018ff */
[----:B------:R1:W-:Y:S07]  /*5bb0*/  MUFU.EX2 R65, R3 ;  /* 0x0000000300417308 */ /* 0x0003ee0000000800 */
[----:B------:R-:W-:Y:S01]  /*5bc0*/  HMMA.16816.F32 R56, R20, R4, RZ ;  /* 0x000000041438723c */ /* 0x000fe200000018ff */
[----:B------:R3:W-:Y:S08]  /*5bd0*/  MUFU.EX2 R150, R2 ;  /* 0x0000000200967308 */ /* 0x0007f00000000800 */
[----:B------:R-:W-:Y:S01]  /*5be0*/  MUFU.EX2 R247, R60 ;  /* 0x0000003c00f77308 */ /* 0x000fe20000000800 */
[----:B-1----:R-:W-:-:S06]  /*5bf0*/  FFMA.FTZ R3, R174, c[0x0][0x2d0], -R0 ;  /* 0x0000b400ae037a23 */ /* 0x002fcc0000010800 */
[----:B------:R-:W-:Y:S01]  /*5c00*/  HMMA.16816.F32 R96, R8, R28, R52 ;  /* 0x0000001c0860723c */ /* 0x000fe20000001834 */
[----:B---3--:R-:W-:Y:S01]  /*5c10*/  FFMA.FTZ R2, R151, c[0x0][0x2d0], -R0 ;  /* 0x0000b40097027a23 */ /* 0x008fe20000010800 */
[----:B------:R-:W-:Y:S01]  /*5c20*/  MUFU.EX2 R107, R48 ;  /* 0x00000030006b7308 */ /* 0x000fe20000000800 */
[----:B--2---:R-:W-:-:S05]  /*5c30*/  MOV R151, R32 ;  /* 0x0000002000977202 */ /* 0x004fca0000000f00 */
[-C--:B------:R-:W-:Y:S02]  /*5c40*/  HMMA.16816.F32 R52, R16, R46.reuse, RZ ;  /* 0x0000002e1034723c */ /* 0x080fe400000018ff */
[----:B------:R1:W2:Y:S06]  /*5c50*/  MUFU.EX2 R69, R2 ;  /* 0x0000000200457308 */ /* 0x0002ac0000000800 */
[----:B------:R-:W-:Y:S02]  /*5c60*/  HMMA.16816.F32 R44, R20, R46, RZ ;  /* 0x0000002e142c723c */ /* 0x000fe400000018ff */
[----:B------:R-:W-:Y:S06]  /*5c70*/  MUFU.EX2 R222, R36 ;  /* 0x0000002400de7308 */ /* 0x000fec0000000800 */
[----:B------:R-:W-:Y:S01]  /*5c80*/  HMMA.16816.F32 R100, R12, R28, R56 ;  /* 0x0000001c0c64723c */ /* 0x000fe20000001838 */
[----:B-1----:R-:W-:Y:S01]  /*5c90*/  FFMA.FTZ R2, R160, c[0x0][0x2d0], -R0 ;  /* 0x0000b400a0027a23 */ /* 0x002fe20000010800 */
[----:B------:R-:W1:Y:S01]  /*5ca0*/  MUFU.EX2 R223, R33 ;  /* 0x0000002100df7308 */ /* 0x000e620000000800 */
[----:B--2---:R-:W-:-:S05]  /*5cb0*/  F2FP.PACK_AB R5, R69, R150 ;  /* 0x000000964505723e */ /* 0x004fca00000000ff */
[----:B------:R-:W-:Y:S02]  /*5cc0*/  HMMA.16816.F32 R72, R8, R38, R52 ;  /* 0x000000260848723c */ /* 0x000fe40000001834 */
[----:B------:R2:W-:Y:S06]  /*5cd0*/  MUFU.EX2 R160, R2 ;  /* 0x0000000200a07308 */ /* 0x0005ec0000000800 */
[----:B------:R-:W-:Y:S01]  /*5ce0*/  HMMA.16816.F32 R52, R16, R42, RZ ;  /* 0x0000002a1034723c */ /* 0x000fe200000018ff */
[----:B-1----:R-:W-:-:S07]  /*5cf0*/  F2FP.PACK_AB R4, R223, R222 ;  /* 0x000000dedf04723e */ /* 0x002fce00000000ff */
[----:B------:R-:W-:Y:S01]  /*5d00*/  HMMA.16816.F32 R40, R20, R42, RZ ;  /* 0x0000002a1428723c */ /* 0x000fe200000018ff */
[----:B--2---:R-:W-:Y:S01]  /*5d10*/  FFMA.FTZ R2, R161, c[0x0][0x2d0], -R0 ;  /* 0x0000b400a1027a23 */ /* 0x004fe20000010800 */
[----:B------:R-:W-:Y:S02]  /*5d20*/  MOV R161, R123 ;  /* 0x0000007b00a17202 */ /* 0x000fe40000000f00 */
[----:B------:R-:W-:Y:S01]  /*5d30*/  MOV R123, R252 ;  /* 0x000000fc007b7202 */ /* 0x000fe20000000f00 */
[----:B------:R1:W2:Y:S03]  /*5d40*/  MUFU.EX2 R104, R2 ;  /* 0x0000000200687308 */ /* 0x0002a60000000800 */
[----:B------:R-:W-:Y:S05]  /*5d50*/  HMMA.16816.F32 R44, R12, R38, R44 ;  /* 0x000000260c2c723c */ /* 0x000fea000000182c */
[----:B------:R3:W-:Y:S03]  /*5d60*/  MUFU.EX2 R252, R144 ;  /* 0x0000009000fc7308 */ /* 0x0007e60000000800 */
[----:B------:R-:W-:Y:S01]  /*5d70*/  HMMA.16816.F32 R76, R8, R34, R52 ;  /* 0x00000022084c723c */ /* 0x000fe20000001834 */
[----:B-1----:R-:W-:-:S07]  /*5d80*/  MOV R2, R65 ;  /* 0x0000004100027202 */ /* 0x002fce0000000f00 */
[----:B------:R-:W-:Y:S01]  /*5d90*/  HMMA.16816.F32 R52, R16, R26, RZ ;  /* 0x0000001a1034723c */ /* 0x000fe200000018ff */
[----:B---3--:R-:W-:-:S07]  /*5da0*/  FFMA.FTZ R144, R164, c[0x0][0x2d0], -R0 ;  /* 0x0000b400a4907a23 */ /* 0x008fce0000010800 */
[----:B------:R-:W-:Y:S08]  /*5db0*/  HMMA.16816.F32 R16, R16, R6, RZ ;  /* 0x000000061010723c */ /* 0x000ff000000018ff */
[C---:B------:R-:W-:Y:S08]  /*5dc0*/  HMMA.16816.F32 R24, R20.reuse, R26, RZ ;  /* 0x0000001a1418723c */ /* 0x040ff000000018ff */
[----:B------:R-:W-:Y:S07]  /*5dd0*/  HMMA.16816.F32 R20, R20, R6, RZ ;  /* 0x000000061414723c */ /* 0x000fee00000018ff */
[----:B------:R-:W-:Y:S01]  /*5de0*/  F2FP.PACK_AB R6, R2, R151 ;  /* 0x000000970206723e */ /* 0x000fe200000000ff */
[----:B------:R-:W-:Y:S01]  /*5df0*/  HMMA.16816.F32 R92, R8, R30, R16 ;  /* 0x0000001e085c723c */ /* 0x000fe20000001810 */
[----:B--2---:R-:W-:-:S07]  /*5e00*/  F2FP.PACK_AB R7, R104, R160 ;  /* 0x000000a06807723e */ /* 0x004fce00000000ff */
[C---:B------:R-:W-:Y:S08]  /*5e10*/  HMMA.16816.F32 R40, R12.reuse, R34, R40 ;  /* 0x000000220c28723c */ /* 0x040ff00000001828 */
[C---:B------:R-:W-:Y:S08]  /*5e20*/  HMMA.16816.F32 R24, R12.reuse, R50, R24 ;  /* 0x000000320c18723c */ /* 0x040ff00000001818 */
[----:B------:R-:W-:Y:S01]  /*5e30*/  HMMA.16816.F32 R16, R12, R30, R20 ;  /* 0x0000001e0c10723c */ /* 0x000fe20000001814 */
[----:B------:R-:W1:Y:S07]  /*5e40*/  LDSM.16.MT88.4 R12, [R225+0x1000] ;  /* 0x00100000e10c783b */ /* 0x000e6e0000004200 */
[----:B------:R-:W-:Y:S07]  /*5e50*/  HMMA.16816.F32 R80, R8, R50, R52 ;  /* 0x000000320850723c */ /* 0x000fee0000001834 */
[----:B------:R-:W-:-:S02]  /*5e60*/  F2FP.PACK_AB R8, R251, R250 ;  /* 0x000000fafb08723e */ /* 0x000fc400000000ff */
[----:B------:R-:W-:Y:S02]  /*5e70*/  F2FP.PACK_AB R9, R249, R247 ;  /* 0x000000f7f909723e */ /* 0x000fe400000000ff */
[----:B------:R-:W-:Y:S02]  /*5e80*/  F2FP.PACK_AB R10, R105, R106 ;  /* 0x0000006a690a723e */ /* 0x000fe400000000ff */
[----:B------:R-:W-:-:S07]  /*5e90*/  F2FP.PACK_AB R11, R161, R107 ;  /* 0x0000006ba10b723e */ /* 0x000fce00000000ff */
[-C--:B-1----:R-:W-:Y:S01]  /*5ea0*/  HMMA.16816.F32 R48, R8, R12.reuse, R84 ;  /* 0x0000000c0830723c */ /* 0x082fe20000001854 */
[----:B------:R-:W1:Y:S06]  /*5eb0*/  MUFU.EX2 R84, R141 ;  /* 0x0000008d00547308 */ /* 0x000e6c0000000800 */
[----:B------:R-:W-:Y:S01]  /*5ec0*/  MOV R87, R66 ;  /* 0x0000004200577202 */ /* 0x000fe20000000f00 */
[----:B------:R-:W-:Y:S01]  /*5ed0*/  HMMA.16816.F32 R56, R4, R12, R88 ;  /* 0x0000000c0438723c */ /* 0x000fe20000001858 */
[----:B------:R-:W-:Y:S02]  /*5ee0*/  MOV R86, R67 ;  /* 0x0000004300567202 */ /* 0x000fe40000000f00 */
[----:B------:R-:W-:Y:S01]  /*5ef0*/  MOV R85, R70 ;  /* 0x0000004600557202 */ /* 0x000fe20000000f00 */
[----:B------:R-:W-:Y:S01]  /*5f00*/  FFMA.FTZ R70, R170, c[0x0][0x2d0], -R0 ;  /* 0x0000b400aa467a23 */ /* 0x000fe20000010800 */
[----:B------:R-:W-:-:S02]  /*5f10*/  MOV R170, R221 ;  /* 0x000000dd00aa7202 */ /* 0x000fc40000000f00 */
[----:B------:R-:W-:Y:S01]  /*5f20*/  MOV R88, R161 ;  /* 0x000000a100587202 */ /* 0x000fe20000000f00 */
[-C--:B------:R-:W-:Y:S01]  /*5f30*/  HMMA.16816.F32 R52, R4, R14.reuse, R72 ;  /* 0x0000000e0434723c */ /* 0x080fe20000001848 */
[----:B------:R-:W-:Y:S01]  /*5f40*/  MOV R161, R121 ;  /* 0x0000007900a17202 */ /* 0x000fe20000000f00 */
[----:B------:R-:W-:Y:S01]  /*5f50*/  MUFU.EX2 R221, R115 ;  /* 0x0000007300dd7308 */ /* 0x000fe20000000800 */
[----:B-1----:R-:W-:Y:S02]  /*5f60*/  MOV R174, R84 ;  /* 0x0000005400ae7202 */ /* 0x002fe40000000f00 */
[----:B------:R-:W-:Y:S02]  /*5f70*/  MOV R84, R107 ;  /* 0x0000006b00547202 */ /* 0x000fe40000000f00 */
[----:B------:R-:W-:Y:S01]  /*5f80*/  MOV R107, R130 ;  /* 0x00000082006b7202 */ /* 0x000fe20000000f00 */
[----:B------:R-:W-:Y:S01]  /*5f90*/  HMMA.16816.F32 R28, R8, R14, R44 ;  /* 0x0000000e081c723c */ /* 0x000fe2000000182c */
[----:B------:R-:W1:Y:S01]  /*5fa0*/  LDSM.16.MT88.4 R12, [R229+0x1000] ;  /* 0x00100000e50c783b */ /* 0x000e620000004200 */
[----:B------:R-:W-:Y:S01]  /*5fb0*/  MOV R121, R116 ;  /* 0x0000007400797202 */ /* 0x000fe20000000f00 */
[--C-:B------:R-:W-:Y:S01]  /*5fc0*/  FFMA.FTZ R130, R167, c[0x0][0x2d0], -R0.reuse ;  /* 0x0000b400a7827a23 */ /* 0x100fe20000010800 */
[----:B------:R-:W-:Y:S01]  /*5fd0*/  MOV R90, R69 ;  /* 0x00000045005a7202 */ /* 0x000fe20000000f00 */
[--C-:B------:R-:W-:Y:S01]  /*5fe0*/  FFMA.FTZ R116, R172, c[0x0][0x2d0], -R0.reuse ;  /* 0x0000b400ac747a23 */ /* 0x100fe20000010800 */
[----:B------:R-:W-:Y:S01]  /*5ff0*/  MOV R167, R218 ;  /* 0x000000da00a77202 */ /* 0x000fe20000000f00 */
[----:B------:R-:W-:Y:S01]  /*6000*/  FFMA.FTZ R69, R169, c[0x0][0x2d0], -R0 ;  /* 0x0000b400a9457a23 */ /* 0x000fe20000010800 */
[----:B------:R-:W-:Y:S01]  /*6010*/  MUFU.EX2 R172, R108 ;  /* 0x0000006c00ac7308 */ /* 0x000fe20000000800 */
[----:B------:R-:W-:-:S02]  /*6020*/  MOV R169, R220 ;  /* 0x000000dc00a97202 */ /* 0x000fc40000000f00 */
[----:B------:R-:W-:Y:S02]  /*6030*/  MOV R141, R122 ;  /* 0x0000007a008d7202 */ /* 0x000fe40000000f00 */
[----:B------:R-:W-:Y:S02]  /*6040*/  MOV R89, R105 ;  /* 0x0000006900597202 */ /* 0x000fe40000000f00 */
[----:B------:R-:W-:Y:S01]  /*6050*/  MOV R91, R106 ;  /* 0x0000006a005b7202 */ /* 0x000fe20000000f00 */
[----:B------:R-:W-:Y:S01]  /*6060*/  MUFU.EX2 R220, R112 ;  /* 0x0000007000dc7308 */ /* 0x000fe20000000800 */
[----:B------:R-:W-:Y:S01]  /*6070*/  MOV R105, R128 ;  /* 0x0000008000697202 */ /* 0x000fe20000000f00 */
[--C-:B------:R-:W-:Y:S01]  /*6080*/  FFMA.FTZ R128, R165, c[0x0][0x2d0], -R0.reuse ;  /* 0x0000b400a5807a23 */ /* 0x100fe20000010800 */
[----:B------:R-:W-:Y:S01]  /*6090*/  MOV R106, R129 ;  /* 0x00000081006a7202 */ /* 0x000fe20000000f00 */
[----:B------:R-:W-:Y:S01]  /*60a0*/  FFMA.FTZ R129, R166, c[0x0][0x2d0], -R0 ;  /* 0x0000b400a6817a23 */ /* 0x000fe20000010800 */
[----:B------:R-:W-:-:S02]  /*60b0*/  MOV R166, R217 ;  /* 0x000000d900a67202 */ /* 0x000fc40000000f00 */
[----:B------:R-:W-:Y:S01]  /*60c0*/  MOV R165, R216 ;  /* 0x000000d800a57202 */ /* 0x000fe20000000f00 */
[----:B------:R-:W-:Y:S08]  /*60d0*/  MUFU.EX2 R217, R140 ;  /* 0x0000008c00d97308 */ /* 0x000ff00000000800 */
[----:B------:R-:W-:Y:S08]  /*60e0*/  MUFU.EX2 R216, R145 ;  /* 0x0000009100d87308 */ /* 0x000ff00000000800 */
[----:B------:R-:W-:Y:S01]  /*60f0*/  MUFU.EX2 R116, R116 ;  /* 0x0000007400747308 */ /* 0x000fe20000000800 */
[-C--:B-1----:R-:W-:Y:S07]  /*6100*/  HMMA.16816.F32 R44, R8, R12.reuse, R132 ;  /* 0x0000000c082c723c */ /* 0x082fee0000001884 */
[----:B------:R-:W-:Y:S01]  /*6110*/  MOV R134, R87 ;  /* 0x0000005700867202 */ /* 0x000fe20000000f00 */
[----:B------:R-:W-:Y:S01]  /*6120*/  HMMA.16816.F32 R36, R4, R12, R124 ;  /* 0x0000000c0424723c */ /* 0x000fe2000000187c */
[----:B------:R-:W-:Y:S01]  /*6130*/  MOV R135, R2 ;  /* 0x0000000200877202 */ /* 0x000fe20000000f00 */
[----:B------:R-:W-:Y:S01]  /*6140*/  FFMA.FTZ R2, R173, c[0x0][0x2d0], -R0 ;  /* 0x0000b400ad027a23 */ /* 0x000fe20000010800 */
[----:B------:R-:W-:Y:S01]  /*6150*/  MOV R87, R120 ;  /* 0x0000007800577202 */ /* 0x000fe20000000f00 */
[----:B------:R-:W1:Y:S01]  /*6160*/  MUFU.EX2 R173, R113 ;  /* 0x0000007100ad7308 */ /* 0x000e620000000800 */
[----:B------:R-:W-:-:S02]  /*6170*/  MOV R133, R86 ;  /* 0x0000005600857202 */ /* 0x000fc40000000f00 */
[----:B------:R-:W-:Y:S01]  /*6180*/  MOV R120, R131 ;  /* 0x0000008300787202 */ /* 0x000fe20000000f00 */
[-C--:B------:R-:W-:Y:S01]  /*6190*/  HMMA.16816.F32 R32, R4, R14.reuse, R76 ;  /* 0x0000000e0420723c */ /* 0x080fe2000000184c */
[----:B------:R-:W-:Y:S01]  /*61a0*/  MOV R86, R71 ;  /* 0x0000004700567202 */ /* 0x000fe20000000f00 */
[--C-:B------:R-:W-:Y:S01]  /*61b0*/  FFMA.FTZ R131, R168, c[0x0][0x2d0], -R0.reuse ;  /* 0x0000b400a8837a23 */ /* 0x100fe20000010800 */
[----:B------:R-:W-:Y:S01]  /*61c0*/  MOV R168, R219 ;  /* 0x000000db00a87202 */ /* 0x000fe20000000f00 */
[----:B------:R-:W-:Y:S01]  /*61d0*/  FFMA.FTZ R71, R171, c[0x0][0x2d0], -R0 ;  /* 0x0000b400ab477a23 */ /* 0x000fe20000010800 */
[----:B------:R-:W-:Y:S01]  /*61e0*/  MUFU.EX2 R219, R110 ;  /* 0x0000006e00db7308 */ /* 0x000fe20000000800 */
[----:B------:R-:W-:Y:S02]  /*61f0*/  MOV R164, R134 ;  /* 0x0000008600a47202 */ /* 0x000fe40000000f00 */
[----:B------:R-:W-:Y:S01]  /*6200*/  HMMA.16816.F32 R20, R8, R14, R40 ;  /* 0x0000000e0814723c */ /* 0x000fe20000001828 */
[----:B------:R-:W2:Y:S01]  /*6210*/  LDSM.16.MT88.4 R12, [R226+0x1000] ;  /* 0x00100000e20c783b */ /* 0x000ea20000004200 */
[----:B------:R-:W-:-:S02]  /*6220*/  MOV R132, R89 ;  /* 0x0000005900847202 */ /* 0x000fc40000000f00 */
[----:B------:R-:W-:Y:S01]  /*6230*/  MOV R134, R91 ;  /* 0x0000005b00867202 */ /* 0x000fe20000000f00 */
[----:B------:R-:W3:Y:S01]  /*6240*/  MUFU.EX2 R171, R3 ;  /* 0x0000000300ab7308 */ /* 0x000ee20000000800 */
[----:B-1----:R-:W-:Y:S02]  /*6250*/  MOV R145, R173 ;  /* 0x000000ad00917202 */ /* 0x002fe40000000f00 */
[-C--:B--2---:R-:W-:Y:S05]  /*6260*/  HMMA.16816.F32 R40, R8, R12.reuse, R156 ;  /* 0x0000000c0828723c */ /* 0x084fea000000189c */
[----:B------:R-:W1:Y:S03]  /*6270*/  MUFU.EX2 R157, R2 ;  /* 0x00000002009d7308 */ /* 0x000e660000000800 */
[C---:B------:R-:W-:Y:S05]  /*6280*/  HMMA.16816.F32 R72, R4.reuse, R12, R152 ;  /* 0x0000000c0448723c */ /* 0x040fea0000001898 */
[----:B------:R-:W-:Y:S02]  /*6290*/  MUFU.EX2 R155, R111 ;  /* 0x0000006f009b7308 */ /* 0x000fe40000000800 */
[--C-:B------:R-:W-:Y:S01]  /*62a0*/  FFMA.FTZ R154, R149, c[0x0][0x2d0], -R0.reuse ;  /* 0x0000b400959a7a23 */ /* 0x100fe20000010800 */
[-C--:B------:R-:W-:Y:S05]  /*62b0*/  HMMA.16816.F32 R64, R4, R14.reuse, R80 ;  /* 0x0000000e0440723c */ /* 0x080fea0000001850 */
[----:B------:R2:W4:Y:S01]  /*62c0*/  MUFU.EX2 R156, R143 ;  /* 0x0000008f009c7308 */ /* 0x0005220000000800 */
[----:B------:R-:W-:Y:S01]  /*62d0*/  MOV R149, R133 ;  /* 0x0000008500957202 */ /* 0x000fe20000000f00 */
[--C-:B------:R-:W-:Y:S01]  /*62e0*/  FFMA.FTZ R152, R163, c[0x0][0x2d0], -R0.reuse ;  /* 0x0000b400a3987a23 */ /* 0x100fe20000010800 */
[----:B------:R-:W-:Y:S01]  /*62f0*/  MOV R133, R90 ;  /* 0x0000005a00857202 */ /* 0x000fe20000000f00 */
[----:B------:R-:W-:Y:S01]  /*6300*/  FFMA.FTZ R153, R162, c[0x0][0x2d0], -R0 ;  /* 0x0000b400a2997a23 */ /* 0x000fe20000010800 */
[----:B------:R-:W-:Y:S01]  /*6310*/  MOV R163, R215 ;  /* 0x000000d700a37202 */ /* 0x000fe20000000f00 */
[----:B------:R-:W-:Y:S01]  /*6320*/  HMMA.16816.F32 R24, R8, R14, R24 ;  /* 0x0000000e0818723c */ /* 0x000fe20000001818 */
[----:B------:R-:W5:Y:S01]  /*6330*/  LDSM.16.MT88.4 R12, [R228+0x1000] ;  /* 0x00100000e40c783b */ /* 0x000f620000004200 */
[----:B------:R1:W-:Y:S01]  /*6340*/  MUFU.EX2 R158, R142 ;  /* 0x0000008e009e7308 */ /* 0x0003e20000000800 */
[----:B------:R-:W-:-:S02]  /*6350*/  MOV R162, R214 ;  /* 0x000000d600a27202 */ /* 0x000fc40000000f00 */
[----:B--2---:R-:W-:-:S05]  /*6360*/  MOV R143, R120 ;  /* 0x00000078008f7202 */ /* 0x004fca0000000f00 */
[----:B------:R-:W-:Y:S01]  /*6370*/  MUFU.EX2 R159, R114 ;  /* 0x00000072009f7308 */ /* 0x000fe20000000800 */
[----:B-1----:R-:W-:-:S07]  /*6380*/  MOV R142, R121 ;  /* 0x00000079008e7202 */ /* 0x002fce0000000f00 */
[----:B------:R3:W-:Y:S08]  /*6390*/  MUFU.EX2 R214, R147 ;  /* 0x0000009300d67308 */ /* 0x0007f00000000800 */
[----:B------:R1:W-:Y:S01]  /*63a0*/  MUFU.EX2 R215, R146 ;  /* 0x0000009200d77308 */ /* 0x0003e20000000800 */
[----:B---3--:R-:W-:Y:S01]  /*63b0*/  MOV R147, R171 ;  /* 0x000000ab00937202 */ /* 0x008fe20000000f00 */
[----:B-----5:R-:W-:Y:S01]  /*63c0*/  HMMA.16816.F32 R76, R8, R12, R100 ;  /* 0x0000000c084c723c */ /* 0x020fe20000001864 */
[----:B-1----:R-:W-:-:S06]  /*63d0*/  MOV R146, R172 ;  /* 0x000000ac00927202 */ /* 0x002fcc0000000f00 */
[----:B------:R-:W-:Y:S01]  /*63e0*/  MOV R103, R135 ;  /* 0x0000008700677202 */ /* 0x000fe20000000f00 */
[C---:B------:R-:W-:Y:S01]  /*63f0*/  HMMA.16816.F32 R80, R4.reuse, R12, R96 ;  /* 0x0000000c0450723c */ /* 0x040fe20000001860 */
[----:B------:R-:W-:Y:S02]  /*6400*/  MOV R135, R84 ;  /* 0x0000005400877202 */ /* 0x000fe40000000f00 */
[----:B------:R-:W-:Y:S02]  /*6410*/  MOV R101, R85 ;  /* 0x0000005500657202 */ /* 0x000fe40000000f00 */
[----:B------:R-:W-:Y:S02]  /*6420*/  MOV R100, R86 ;  /* 0x0000005600647202 */ /* 0x000fe40000000f00 */
[----:B------:R-:W-:Y:S01]  /*6430*/  MOV R98, R161 ;  /* 0x000000a100627202 */ /* 0x000fe20000000f00 */
[----:B------:R-:W-:Y:S01]  /*6440*/  HMMA.16816.F32 R60, R4, R14, R92 ;  /* 0x0000000e043c723c */ /* 0x000fe2000000185c */
[----:B------:R-:W1:Y:S01]  /*6450*/  MUFU.EX2 R161, R109 ;  /* 0x0000006d00a17308 */ /* 0x000e620000000800 */
[----:B------:R-:W-:-:S02]  /*6460*/  MOV R99, R87 ;  /* 0x0000005700637202 */ /* 0x000fc40000000f00 */
[----:B------:R-:W-:Y:S02]  /*6470*/  MOV R97, R104 ;  /* 0x0000006800617202 */ /* 0x000fe40000000f00 */
[----:B------:R-:W-:Y:S01]  /*6480*/  MOV R96, R105 ;  /* 0x0000006900607202 */ /* 0x000fe20000000f00 */
[--C-:B------:R-:W-:Y:S01]  /*6490*/  FFMA.FTZ R5, R176, c[0x0][0x2d0], -R0.reuse ;  /* 0x0000b400b0057a23 */ /* 0x100fe20000010800 */
[----:B------:R-:W-:Y:S01]  /*64a0*/  HMMA.16816.F32 R16, R8, R14, R16 ;  /* 0x0000000e0810723c */ /* 0x000fe20000001810 */
[----:B------:R-:W2:Y:S01]  /*64b0*/  LDSM.16.MT88.4 R12, [R225+0x1800] ;  /* 0x00180000e10c783b */ /* 0x000ea20000004200 */
[----:B------:R-:W-:Y:S01]  /*64c0*/  FFMA.FTZ R4, R175, c[0x0][0x2d0], -R0 ;  /* 0x0000b400af047a23 */ /* 0x000fe20000010800 */
[----:B------:R-:W-:Y:S01]  /*64d0*/  MUFU.EX2 R218, R5 ;  /* 0x0000000500da7308 */ /* 0x000fe20000000800 */
[----:B------:R-:W-:Y:S01]  /*64e0*/  F2FP.PACK_AB R7, R157, R171 ;  /* 0x000000ab9d07723e */ /* 0x000fe200000000ff */
[----:B------:R-:W-:Y:S01]  /*64f0*/  FADD.FTZ R0, R208, R207 ;  /* 0x000000cfd0007221 */ /* 0x000fe20000010000 */
[----:B------:R-:W-:Y:S01]  /*6500*/  MOV R176, R123 ;  /* 0x0000007b00b07202 */ /* 0x000fe20000000f00 */
[----:B------:R-:W-:Y:S01]  /*6510*/  FADD.FTZ R93, R203, R199 ;  /* 0x000000c7cb5d7221 */ /* 0x000fe20000010000 */
[----:B----4-:R-:W-:Y:S01]  /*6520*/  F2FP.PACK_AB R8, R156, R252 ;  /* 0x000000fc9c08723e */ /* 0x010fe200000000ff */
[----:B------:R-:W-:Y:S01]  /*6530*/  FADD.FTZ R92, R206, R205 ;  /* 0x000000cdce5c7221 */ /* 0x000fe20000010000 */
[----:B-1----:R-:W-:Y:S01]  /*6540*/  F2FP.PACK_AB R6, R172, R161 ;  /* 0x000000a1ac06723e */ /* 0x002fe200000000ff */
[----:B------:R1:W3:Y:S01]  /*6550*/  MUFU.EX2 R175, R4 ;  /* 0x0000000400af7308 */ /* 0x0002e20000000800 */
[----:B------:R-:W-:Y:S01]  /*6560*/  F2FP.PACK_AB R9, R221, R220 ;  /* 0x000000dcdd09723e */ /* 0x000fe200000000ff */
[----:B------:R-:W-:Y:S01]  /*6570*/  FADD.FTZ R2, R149, R92 ;  /* 0x0000005c95027221 */ /* 0x000fe20000010000 */
[----:B------:R-:W-:-:S02]  /*6580*/  F2FP.PACK_AB R10, R174, R158 ;  /* 0x0000009eae0a723e */ /* 0x000fc400000000ff */
[----:B------:R-:W-:Y:S01]  /*6590*/  F2FP.PACK_AB R11, R173, R159 ;  /* 0x0000009fad0b723e */ /* 0x000fe200000000ff */
[----:B------:R-:W-:Y:S01]  /*65a0*/  FADD.FTZ R2, R163, R2 ;  /* 0x00000002a3027221 */ /* 0x000fe20000010000 */
[----:B------:R-:W-:Y:S01]  /*65b0*/  MOV R95, R106 ;  /* 0x0000006a005f7202 */ /* 0x000fe20000000f00 */
[----:B------:R-:W-:Y:S01]  /*65c0*/  MUFU.EX2 R199, R179 ;  /* 0x000000b300c77308 */ /* 0x000fe20000000800 */
[----:B------:R-:W-:Y:S01]  /*65d0*/  MOV R94, R107 ;  /* 0x0000006b005e7202 */ /* 0x000fe20000000f00 */
[----:B------:R-:W-:Y:S01]  /*65e0*/  FADD.FTZ R2, R166, R2 ;  /* 0x00000002a6027221 */ /* 0x000fe20000010000 */
[----:B------:R-:W-:Y:S02]  /*65f0*/  MOV R102, R88 ;  /* 0x0000005800667202 */ /* 0x000fe40000000f00 */
[----:B------:R-:W-:Y:S02]  /*6600*/  MOV R207, R212 ;  /* 0x000000d400cf7202 */ /* 0x000fe40000000f00 */
[----:B------:R-:W-:Y:S01]  /*6610*/  MOV R166, R141 ;  /* 0x0000008d00a67202 */ /* 0x000fe20000000f00 */
[----:B------:R-:W-:Y:S01]  /*6620*/  MUFU.EX2 R212, R136 ;  /* 0x0000008800d47308 */ /* 0x000fe20000000800 */
[----:B-1----:R-:W-:Y:S01]  /*6630*/  F2FP.PACK_AB R4, R219, R155 ;  /* 0x0000009bdb04723e */ /* 0x002fe200000000ff */
[----:B------:R-:W-:Y:S01]  /*6640*/  FADD.FTZ R3, R207, R0 ;  /* 0x00000000cf037221 */ /* 0x000fe20000010000 */
[----:B---3--:R-:W-:Y:S01]  /*6650*/  F2FP.PACK_AB R5, R175, R218 ;  /* 0x000000daaf05723e */ /* 0x008fe200000000ff */
[----:B------:R-:W-:Y:S01]  /*6660*/  FADD.FTZ R0, R211, R93 ;  /* 0x0000005dd3007221 */ /* 0x000fe20000010000 */
[----:B------:R-:W-:Y:S01]  /*6670*/  MOV R149, R100 ;  /* 0x0000006400957202 */ /* 0x000fe20000000f00 */
[----:B------:R-:W-:Y:S01]  /*6680*/  FADD.FTZ R3, R162, R3 ;  /* 0x00000003a2037221 */ /* 0x000fe20000010000 */
[----:B------:R-:W-:Y:S01]  /*6690*/  MOV R162, R101 ;  /* 0x0000006500a27202 */ /* 0x000fe20000000f00 */
[----:B------:R1:W3:Y:S01]  /*66a0*/  MUFU.EX2 R211, R137 ;  /* 0x0000008900d37308 */ /* 0x0002e20000000800 */
[----:B------:R-:W-:Y:S01]  /*66b0*/  FADD.FTZ R0, R164, R0 ;  /* 0x00000000a4007221 */ /* 0x000fe20000010000 */
[----:B------:R-:W-:Y:S01]  /*66c0*/  MOV R164, R143 ;  /* 0x0000008f00a47202 */ /* 0x000fe20000000f00 */
[----:B------:R-:W-:Y:S01]  /*66d0*/  FADD.FTZ R3, R165, R3 ;  /* 0x00000003a5037221 */ /* 0x000fe20000010000 */
[----:B------:R-:W-:Y:S01]  /*66e0*/  MOV R165, R142 ;  /* 0x0000008e00a57202 */ /* 0x000fe20000000f00 */
[----:B------:R-:W-:Y:S01]  /*66f0*/  FADD.FTZ R0, R167, R0 ;  /* 0x00000000a7007221 */ /* 0x000fe20000010000 */
[----:B--2---:R-:W-:Y:S01]  /*6700*/  HMMA.16816.F32 R124, R4, R12, R56 ;  /* 0x0000000c047c723c */ /* 0x004fe20000001838 */
[----:B------:R-:W-:Y:S01]  /*6710*/  MOV R167, R176 ;  /* 0x000000b000a77202 */ /* 0x000fe20000000f00 */
[----:B------:R-:W-:Y:S01]  /*6720*/  MUFU.EX2 R203, R178 ;  /* 0x000000b200cb7308 */ /* 0x000fe20000000800 */
[----:B------:R-:W-:Y:S01]  /*6730*/  MOV R143, R102 ;  /* 0x00000066008f7202 */ /* 0x000fe20000000f00 */
[----:B------:R-:W-:Y:S01]  /*6740*/  FADD.FTZ R0, R149, R0 ;  /* 0x0000000095007221 */ /* 0x000fe20000010000 */
[----:B------:R-:W-:-:S02]  /*6750*/  MOV R142, R103 ;  /* 0x00000067008e7202 */ /* 0x000fc40000000f00 */
[----:B------:R-:W-:Y:S01]  /*6760*/  MOV R163, R94 ;  /* 0x0000005e00a37202 */ /* 0x000fe20000000f00 */
[----:B------:R-:W-:Y:S01]  /*6770*/  HMMA.16816.F32 R56, R4, R14, R52 ;  /* 0x0000000e0438723c */ /* 0x000fe20000001834 */
[----:B------:R-:W-:Y:S01]  /*6780*/  MOV R176, R96 ;  /* 0x0000006000b07202 */ /* 0x000fe20000000f00 */
[----:B------:R-:W-:Y:S01]  /*6790*/  MUFU.EX2 R206, R177 ;  /* 0x000000b100ce7308 */ /* 0x000fe20000000800 */
[----:B------:R-:W-:Y:S01]  /*67a0*/  MOV R141, R97 ;  /* 0x00000061008d7202 */ /* 0x000fe20000000f00 */
[----:B------:R-:W-:Y:S01]  /*67b0*/  FADD.FTZ R0, R165, R0 ;  /* 0x00000000a5007221 */ /* 0x000fe20000010000 */
[----:B------:R-:W-:Y:S02]  /*67c0*/  MOV R165, R135 ;  /* 0x0000008700a57202 */ /* 0x000fe40000000f00 */
[----:B-1----:R-:W-:Y:S01]  /*67d0*/  MOV R137, R175 ;  /* 0x000000af00897202 */ /* 0x002fe20000000f00 */
[----:B------:R-:W-:Y:S01]  /*67e0*/  HMMA.16816.F32 R84, R8, R12, R48 ;  /* 0x0000000c0854723c */ /* 0x000fe20000001830 */
[----:B------:R-:W-:Y:S01]  /*67f0*/  FADD.FTZ R0, R169, R0 ;  /* 0x00000000a9007221 */ /* 0x000fe20000010000 */
[----:B------:R-:W-:Y:S01]  /*6800*/  MUFU.EX2 R208, R148 ;  /* 0x0000009400d07308 */ /* 0x000fe20000000800 */
[----:B------:R-:W-:-:S02]  /*6810*/  MOV R169, R143 ;  /* 0x0000008f00a97202 */ /* 0x000fc40000000f00 */
[----:B------:R-:W-:Y:S01]  /*6820*/  FADD.FTZ R0, R222, R0 ;  /* 0x00000000de007221 */ /* 0x000fe20000010000 */
[----:B------:R-:W-:Y:S02]  /*6830*/  MOV R136, R174 ;  /* 0x000000ae00887202 */ /* 0x000fe40000000f00 */
[----:B------:R-:W-:Y:S01]  /*6840*/  HMMA.16816.F32 R52, R8, R14, R28 ;  /* 0x0000000e0834723c */ /* 0x000fe2000000181c */
[----:B------:R-:W1:Y:S01]  /*6850*/  LDSM.16.MT88.4 R12, [R229+0x1800] ;  /* 0x00180000e50c783b */ /* 0x000e620000004200 */
[----:B------:R-:W-:Y:S01]  /*6860*/  MUFU.EX2 R205, R71 ;  /* 0x0000004700cd7308 */ /* 0x000fe20000000800 */
[----:B------:R-:W-:-:S04]  /*6870*/  FADD.FTZ R0, R223, R0 ;  /* 0x00000000df007221 */ /* 0x000fc80000010000 */
[----:B------:R-:W-:Y:S02]  /*6880*/  MOV R30, R98 ;  /* 0x00000062001e7202 */ /* 0x000fe40000000f00 */
[----:B------:R-:W-:Y:S01]  /*6890*/  MOV R31, R99 ;  /* 0x00000063001f7202 */ /* 0x000fe20000000f00 */
[----:B------:R-:W-:Y:S02]  /*68a0*/  MUFU.EX2 R207, R70 ;  /* 0x0000004600cf7308 */ /* 0x000fe40000000800 */
[----:B------:R-:W-:Y:S02]  /*68b0*/  FADD.FTZ R3, R30, R3 ;  /* 0x000000031e037221 */ /* 0x000fe40000010000 */
[----:B------:R-:W-:Y:S02]  /*68c0*/  FADD.FTZ R2, R31, R2 ;  /* 0x000000021f027221 */ /* 0x000fe40000010000 */
[----:B------:R-:W-:Y:S02]  /*68d0*/  FADD.FTZ R3, R163, R3 ;  /* 0x00000003a3037221 */ /* 0x000fe40000010000 */
[----:B------:R-:W-:Y:S01]  /*68e0*/  MUFU.EX2 R71, R191 ;  /* 0x000000bf00477308 */ /* 0x000fe20000000800 */
[----:B------:R-:W-:Y:S01]  /*68f0*/  FADD.FTZ R2, R164, R2 ;  /* 0x00000002a4027221 */ /* 0x000fe20000010000 */
[----:B------:R-:W-:Y:S01]  /*6900*/  MOV R164, R134 ;  /* 0x0000008600a47202 */ /* 0x000fe20000000f00 */
[----:B------:R-:W-:Y:S01]  /*6910*/  FADD.FTZ R3, R167, R3 ;  /* 0x00000003a7037221 */ /* 0x000fe20000010000 */
[----:B------:R-:W-:-:S03]  /*6920*/  MOV R167, R133 ;  /* 0x0000008500a77202 */ /* 0x000fc60000000f00 */
[----:B------:R-:W-:Y:S01]  /*6930*/  FADD.FTZ R3, R250, R3 ;  /* 0x00000003fa037221 */ /* 0x000fe20000010000 */
[----:B------:R-:W-:Y:S03]  /*6940*/  MUFU.EX2 R70, R193 ;  /* 0x000000c100467308 */ /* 0x000fe60000000800 */
[----:B------:R-:W-:-:S04]  /*6950*/  FADD.FTZ R3, R251, R3 ;  /* 0x00000003fb037221 */ /* 0x000fc80000010000 */
[----:B------:R-:W-:Y:S01]  /*6960*/  FADD.FTZ R3, R164, R3 ;  /* 0x00000003a4037221 */ /* 0x000fe20000010000 */
[-C--:B-1----:R-:W-:Y:S08]  /*6970*/  HMMA.16816.F32 R48, R8, R12.reuse, R44 ;  /* 0x0000000c0830723c */ /* 0x082ff0000000182c */
[C---:B------:R-:W-:Y:S08]  /*6980*/  HMMA.16816.F32 R120, R4.reuse, R12, R36 ;  /* 0x0000000c0478723c */ /* 0x040ff00000001824 */
[-C--:B------:R-:W-:Y:S08]  /*6990*/  HMMA.16816.F32 R112, R4, R14.reuse, R32 ;  /* 0x0000000e0470723c */ /* 0x080ff00000001820 */
[C---:B------:R-:W-:Y:S01]  /*69a0*/  HMMA.16816.F32 R44, R8.reuse, R14, R20 ;  /* 0x0000000e082c723c */ /* 0x040fe20000001814 */
[----:B------:R-:W1:Y:S04]  /*69b0*/  LDSM.16.MT88.4 R12, [R226+0x1800] ;  /* 0x00180000e20c783b */ /* 0x000e680000004200 */
[----:B------:R-:W-:Y:S03]  /*69c0*/  LDSM.16.MT88.4 R20, [R225+0x2000] ;  /* 0x00200000e114783b */ /* 0x000fe60000004200 */
[-C--:B-1----:R-:W-:Y:S08]  /*69d0*/  HMMA.16816.F32 R40, R8, R12.reuse, R40 ;  /* 0x0000000c0828723c */ /* 0x082ff00000001828 */
[C---:B------:R-:W-:Y:S08]  /*69e0*/  HMMA.16816.F32 R108, R4.reuse, R12, R72 ;  /* 0x0000000c046c723c */ /* 0x040ff00000001848 */
[-C--:B------:R-:W-:Y:S08]  /*69f0*/  HMMA.16816.F32 R104, R4, R14.reuse, R64 ;  /* 0x0000000e0468723c */ /* 0x080ff00000001840 */
[C---:B------:R-:W-:Y:S01]  /*6a00*/  HMMA.16816.F32 R32, R8.reuse, R14, R24 ;  /* 0x0000000e0820723c */ /* 0x040fe20000001818 */
[----:B------:R-:W1:Y:S07]  /*6a10*/  LDSM.16.MT88.4 R12, [R228+0x1800] ;  /* 0x00180000e40c783b */ /* 0x000e6e0000004200 */
[-C--:B-1----:R-:W-:Y:S08]  /*6a20*/  HMMA.16816.F32 R36, R8, R12.reuse, R76 ;  /* 0x0000000c0824723c */ /* 0x082ff0000000184c */
[----:B------:R-:W-:Y:S08]  /*6a30*/  HMMA.16816.F32 R88, R4, R12, R80 ;  /* 0x0000000c0458723c */ /* 0x000ff00000001850 */
[-C--:B------:R-:W-:Y:S01]  /*6a40*/  HMMA.16816.F32 R24, R8, R14.reuse, R16 ;  /* 0x0000000e0818723c */ /* 0x080fe20000001810 */
[----:B------:R-:W1:Y:S04]  /*6a50*/  LDSM.16.MT88.4 R8, [R228+0x2000] ;  /* 0x00200000e408783b */ /* 0x000e680000004200 */
[----:B------:R-:W2:Y:S03]  /*6a60*/  LDSM.16.MT88.4 R16, [R229+0x2000] ;  /* 0x00200000e510783b */ /* 0x000ea60000004200 */
[----:B------:R-:W-:Y:S01]  /*6a70*/  HMMA.16816.F32 R80, R4, R14, R60 ;  /* 0x0000000e0450723c */ /* 0x000fe2000000183c */
[----:B------:R-:W4:Y:S06]  /*6a80*/  LDSM.16.MT88.4 R12, [R226+0x2000] ;  /* 0x00200000e20c783b */ /* 0x000f2c0000004200 */
[----:B------:R-:W-:Y:S01]  /*6a90*/  FADD.FTZ R4, R213, R209 ;  /* 0x000000d1d5047221 */ /* 0x000fe20000010000 */
[----:B---3--:R-:W-:Y:S01]  /*6aa0*/  F2FP.PACK_AB R5, R211, R212 ;  /* 0x000000d4d305723e */ /* 0x008fe200000000ff */
[----:B------:R3:W-:Y:S01]  /*6ab0*/  MUFU.EX2 R213, R139 ;  /* 0x0000008b00d57308 */ /* 0x0007e20000000800 */
[----:B------:R-:W-:Y:S01]  /*6ac0*/  F2FP.PACK_AB R6, R217, R216 ;  /* 0x000000d8d906723e */ /* 0x000fe200000000ff */
[----:B------:R-:W-:-:S04]  /*6ad0*/  FADD.FTZ R4, R210, R4 ;  /* 0x00000004d2047221 */ /* 0x000fc80000010000 */
[----:B------:R-:W-:Y:S01]  /*6ae0*/  FADD.FTZ R28, R168, R4 ;  /* 0x00000004a81c7221 */ /* 0x000fe20000010000 */
[----:B------:R-:W-:Y:S01]  /*6af0*/  F2FP.PACK_AB R4, R215, R214 ;  /* 0x000000d6d704723e */ /* 0x000fe200000000ff */
[----:B------:R-:W5:Y:S01]  /*6b00*/  MUFU.EX2 R210, R138 ;  /* 0x0000008a00d27308 */ /* 0x000f620000000800 */
[----:B------:R-:W-:Y:S02]  /*6b10*/  MOV R168, R170 ;  /* 0x000000aa00a87202 */ /* 0x000fe40000000f00 */
[----:B------:R-:W-:-:S03]  /*6b20*/  MOV R170, R95 ;  /* 0x0000005f00aa7202 */ /* 0x000fc60000000f00 */
[----:B------:R-:W-:Y:S01]  /*6b30*/  FADD.FTZ R2, R168, R2 ;  /* 0x00000002a8027221 */ /* 0x000fe20000010000 */
[----:B------:R-:W-:Y:S01]  /*6b40*/  MOV R168, R132 ;  /* 0x0000008400a87202 */ /* 0x000fe20000000f00 */
[----:B------:R-:W1:Y:S01]  /*6b50*/  MUFU.EX2 R209, R69 ;  /* 0x0000004500d17308 */ /* 0x000e620000000800 */
[----:B---3--:R-:W-:Y:S01]  /*6b60*/  MOV R139, R159 ;  /* 0x0000009f008b7202 */ /* 0x008fe20000000f00 */
[----:B------:R-:W-:Y:S01]  /*6b70*/  FADD.FTZ R2, R247, R2 ;  /* 0x00000002f7027221 */ /* 0x000fe20000010000 */
[----:B------:R-:W-:Y:S01]  /*6b80*/  LDSM.16.MT88.4 R132, [R226+0x3000] ;  /* 0x00300000e284783b */ /* 0x000fe20000004200 */
[----:B------:R-:W-:Y:S02]  /*6b90*/  FADD.FTZ R3, R168, R3 ;  /* 0x00000003a8037221 */ /* 0x000fe40000010000 */
[----:B------:R-:W-:Y:S01]  /*6ba0*/  FADD.FTZ R2, R249, R2 ;  /* 0x00000002f9027221 */ /* 0x000fe20000010000 */
[----:B-----5:R-:W-:Y:S01]  /*6bb0*/  F2FP.PACK_AB R7, R213, R210 ;  /* 0x000000d2d507723e */ /* 0x020fe200000000ff */
[----:B------:R-:W-:Y:S02]  /*6bc0*/  MUFU.EX2 R69, R194 ;  /* 0x000000c200457308 */ /* 0x000fe40000000800 */
[----:B------:R-:W-:Y:S01]  /*6bd0*/  FADD.FTZ R2, R165, R2 ;  /* 0x00000002a5027221 */ /* 0x000fe20000010000 */
[----:B------:R-:W-:-:S03]  /*6be0*/  MOV R138, R161 ;  /* 0x000000a1008a7202 */ /* 0x000fc60000000f00 */
[----:B------:R-:W-:Y:S01]  /*6bf0*/  FADD.FTZ R2, R169, R2 ;  /* 0x00000002a9027221 */ /* 0x000fe20000010000 */
[C---:B------:R-:W-:Y:S08]  /*6c00*/  HMMA.16816.F32 R100, R4.reuse, R20, R84 ;  /* 0x000000140464723c */ /* 0x040ff00000001854 */
[C---:B-1----:R-:W-:Y:S08]  /*6c10*/  HMMA.16816.F32 R64, R4.reuse, R8, R36 ;  /* 0x000000080440723c */ /* 0x042ff00000001824 */
[C---:B------:R-:W-:Y:S08]  /*6c20*/  HMMA.16816.F32 R96, R4.reuse, R22, R52 ;  /* 0x000000160460723c */ /* 0x040ff00000001834 */
[C---:B--2---:R-:W-:Y:S08]  /*6c30*/  HMMA.16816.F32 R92, R4.reuse, R16, R48 ;  /* 0x00000010045c723c */ /* 0x044ff00000001830 */
[C---:B------:R-:W-:Y:S08]  /*6c40*/  HMMA.16816.F32 R84, R4.reuse, R18, R44 ;  /* 0x000000120454723c */ /* 0x040ff0000000182c */
[C---:B----4-:R-:W-:Y:S08]  /*6c50*/  HMMA.16816.F32 R76, R4.reuse, R12, R40 ;  /* 0x0000000c044c723c */ /* 0x050ff00000001828 */
[C---:B------:R-:W-:Y:S08]  /*6c60*/  HMMA.16816.F32 R72, R4.reuse, R14, R32 ;  /* 0x0000000e0448723c */ /* 0x040ff00000001820 */
[----:B------:R-:W-:Y:S01]  /*6c70*/  HMMA.16816.F32 R36, R4, R10, R24 ;  /* 0x0000000a0424723c */ /* 0x000fe20000001818 */
[----:B------:R-:W-:Y:S01]  /*6c80*/  FADD.FTZ R2, R220, R2 ;  /* 0x00000002dc027221 */ /* 0x000fe20000010000 */
[----:B------:R-:W-:Y:S05]  /*6c90*/  MUFU.EX2 R25, R192 ;  /* 0x000000c000197308 */ /* 0x000fea0000000800 */
[----:B------:R-:W-:Y:S01]  /*6ca0*/  F2FP.PACK_AB R4, R203, R199 ;  /* 0x000000c7cb04723e */ /* 0x000fe200000000ff */
[----:B------:R-:W-:Y:S01]  /*6cb0*/  FADD.FTZ R24, R162, R28 ;  /* 0x0000001ca2187221 */ /* 0x000fe20000010000 */
[----:B------:R-:W-:Y:S01]  /*6cc0*/  F2FP.PACK_AB R6, R208, R206 ;  /* 0x000000ced006723e */ /* 0x000fe200000000ff */
[----:B------:R-:W-:Y:S01]  /*6cd0*/  FADD.FTZ R3, R252, R3 ;  /* 0x00000003fc037221 */ /* 0x000fe20000010000 */
[----:B------:R-:W-:Y:S01]  /*6ce0*/  F2FP.PACK_AB R5, R205, R116 ;  /* 0x00000074cd05723e */ /* 0x000fe200000000ff */
[----:B------:R-:W-:Y:S01]  /*6cf0*/  MUFU.EX2 R27, R195 ;  /* 0x000000c3001b7308 */ /* 0x000fe20000000800 */
[----:B------:R-:W-:-:S07]  /*6d00*/  F2FP.PACK_AB R7, R209, R207 ;  /* 0x000000cfd107723e */ /* 0x000fce00000000ff */
[C---:B------:R-:W-:Y:S01]  /*6d10*/  HMMA.16816.F32 R60, R4.reuse, R20, R124 ;  /* 0x00000014043c723c */ /* 0x040fe2000000187c */
[----:B------:R-:W-:Y:S06]  /*6d20*/  MUFU.EX2 R26, R196 ;  /* 0x000000c4001a7308 */ /* 0x000fec0000000800 */
[----:B------:R-:W-:Y:S01]  /*6d30*/  MOV R125, R156 ;  /* 0x0000009c007d7202 */ /* 0x000fe20000000f00 */
[----:B------:R-:W-:Y:S01]  /*6d40*/  HMMA.16816.F32 R56, R4, R22, R56 ;  /* 0x000000160438723c */ /* 0x000fe20000001838 */
[----:B------:R-:W1:Y:S01]  /*6d50*/  LDSM.16.MT88.4 R20, [R225+0x2800] ;  /* 0x00280000e114783b */ /* 0x000e620000004200 */
[----:B------:R-:W-:-:S02]  /*6d60*/  MOV R127, R158 ;  /* 0x0000009e007f7202 */ /* 0x000fc40000000f00 */
[----:B------:R-:W-:-:S04]  /*6d70*/  MOV R126, R157 ;  /* 0x0000009d007e7202 */ /* 0x000fc80000000f00 */
[C---:B------:R-:W-:Y:S08]  /*6d80*/  HMMA.16816.F32 R48, R4.reuse, R16, R120 ;  /* 0x000000100430723c */ /* 0x040ff00000001878 */
[C---:B------:R-:W-:Y:S01]  /*6d90*/  HMMA.16816.F32 R40, R4.reuse, R18, R112 ;  /* 0x000000120428723c */ /* 0x040fe20000001870 */
[----:B------:R-:W2:Y:S07]  /*6da0*/  LDSM.16.MT88.4 R16, [R229+0x2800] ;  /* 0x00280000e510783b */ /* 0x000eae0000004200 */
[C---:B------:R-:W-:Y:S01]  /*6db0*/  HMMA.16816.F32 R32, R4.reuse, R12, R108 ;  /* 0x0000000c0420723c */ /* 0x040fe2000000186c */
[----:B------:R-:W-:Y:S07]  /*6dc0*/  MUFU.EX2 R109, R184 ;  /* 0x000000b8006d7308 */ /* 0x000fee0000000800 */
[C---:B------:R-:W-:Y:S01]  /*6dd0*/  HMMA.16816.F32 R28, R4.reuse, R14, R104 ;  /* 0x0000000e041c723c */ /* 0x040fe20000001868 */
[----:B------:R-:W3:Y:S01]  /*6de0*/  LDSM.16.MT88.4 R12, [R226+0x2800] ;  /* 0x00280000e20c783b */ /* 0x000ee20000004200 */
[----:B------:R-:W4:Y:S06]  /*6df0*/  MUFU.EX2 R107, R187 ;  /* 0x000000bb006b7308 */ /* 0x000f2c0000000800 */
[C---:B------:R-:W-:Y:S02]  /*6e00*/  HMMA.16816.F32 R44, R4.reuse, R8, R88 ;  /* 0x00000008042c723c */ /* 0x040fe40000001858 */
[----:B------:R-:W-:Y:S06]  /*6e10*/  MUFU.EX2 R108, R186 ;  /* 0x000000ba006c7308 */ /* 0x000fec0000000800 */
[----:B------:R-:W-:Y:S01]  /*6e20*/  HMMA.16816.F32 R52, R4, R10, R80 ;  /* 0x0000000a0434723c */ /* 0x000fe20000001850 */
[----:B------:R-:W5:Y:S01]  /*6e30*/  LDSM.16.MT88.4 R8, [R228+0x2800] ;  /* 0x00280000e408783b */ /* 0x000f620000004200 */
[----:B------:R-:W1:Y:S05]  /*6e40*/  MUFU.EX2 R110, R185 ;  /* 0x000000b9006e7308 */ /* 0x000e6a0000000800 */
[----:B------:R-:W-:Y:S01]  /*6e50*/  FADD.FTZ R4, R166, R24 ;  /* 0x00000018a6047221 */ /* 0x000fe20000010000 */
[----:B------:R-:W-:-:S02]  /*6e60*/  MOV R166, R151 ;  /* 0x0000009700a67202 */ /* 0x000fc40000000f00 */
[----:B------:R-:W-:Y:S01]  /*6e70*/  MUFU.EX2 R105, R181 ;  /* 0x000000b500697308 */ /* 0x000fe20000000800 */
[----:B------:R-:W-:Y:S01]  /*6e80*/  FADD.FTZ R24, R170, R4 ;  /* 0x00000004aa187221 */ /* 0x000fe20000010000 */
[----:B----4-:R-:W-:Y:S01]  /*6e90*/  F2FP.PACK_AB R4, R107, R109 ;  /* 0x0000006d6b04723e */ /* 0x010fe200000000ff */
[----:B------:R-:W-:Y:S01]  /*6ea0*/  FADD.FTZ R0, R166, R0 ;  /* 0x00000000a6007221 */ /* 0x000fe20000010000 */
[----:B------:R-:W-:-:S04]  /*6eb0*/  MOV R170, R142 ;  /* 0x0000008e00aa7202 */ /* 0x000fc80000000f00 */
[----:B------:R-:W4:Y:S01]  /*6ec0*/  MUFU.EX2 R106, R180 ;  /* 0x000000b4006a7308 */ /* 0x000f220000000800 */
[----:B-1----:R-:W-:Y:S01]  /*6ed0*/  F2FP.PACK_AB R6, R110, R108 ;  /* 0x0000006c6e06723e */ /* 0x002fe200000000ff */
[----:B------:R-:W-:-:S06]  /*6ee0*/  FADD.FTZ R0, R170, R0 ;  /* 0x00000000aa007221 */ /* 0x000fcc0000010000 */
[----:B------:R-:W-:Y:S08]  /*6ef0*/  MUFU.EX2 R91, R182 ;  /* 0x000000b6005b7308 */ /* 0x000ff00000000800 */
[----:B------:R-:W1:Y:S01]  /*6f00*/  MUFU.EX2 R104, R183 ;  /* 0x000000b700687308 */ /* 0x000e620000000800 */
[----:B----4-:R-:W-:-:S07]  /*6f10*/  F2FP.PACK_AB R5, R106, R105 ;  /* 0x000000696a05723e */ /* 0x010fce00000000ff */
[----:B------:R-:W-:Y:S08]  /*6f20*/  MUFU.EX2 R81, R190 ;  /* 0x000000be00517308 */ /* 0x000ff00000000800 */
[----:B------:R-:W-:Y:S01]  /*6f30*/  MUFU.EX2 R83, R189 ;  /* 0x000000bd00537308 */ /* 0x000fe20000000800 */
[----:B-1----:R-:W-:-:S07]  /*6f40*/  F2FP.PACK_AB R7, R104, R91 ;  /* 0x0000005b6807723e */ /* 0x002fce00000000ff */
[----:B------:R-:W1:Y:S01]  /*6f50*/  MUFU.EX2 R89, R188 ;  /* 0x000000bc00597308 */ /* 0x000e620000000800 */
[C---:B------:R-:W-:Y:S07]  /*6f60*/  HMMA.16816.F32 R100, R4.reuse, R20, R100 ;  /* 0x000000140464723c */ /* 0x040fee0000001864 */
[----:B------:R-:W-:Y:S01]  /*6f70*/  MUFU.EX2 R80, R131 ;  /* 0x0000008300507308 */ /* 0x000fe20000000800 */
[C---:B------:R-:W-:Y:S07]  /*6f80*/  HMMA.16816.F32 R96, R4.reuse, R22, R96 ;  /* 0x000000160460723c */ /* 0x040fee0000001860 */
[----:B------:R-:W4:Y:S01]  /*6f90*/  MUFU.EX2 R82, R130 ;  /* 0x0000008200527308 */ /* 0x000f220000000800 */
[C---:B--2---:R-:W-:Y:S07]  /*6fa0*/  HMMA.16816.F32 R92, R4.reuse, R16, R92 ;  /* 0x00000010045c723c */ /* 0x044fee000000185c */
[----:B------:R-:W-:Y:S01]  /*6fb0*/  MUFU.EX2 R88, R129 ;  /* 0x0000008100587308 */ /* 0x000fe20000000800 */
[C---:B------:R-:W-:Y:S07]  /*6fc0*/  HMMA.16816.F32 R84, R4.reuse, R18, R84 ;  /* 0x000000120454723c */ /* 0x040fee0000001854 */
[----:B------:R-:W2:Y:S01]  /*6fd0*/  MUFU.EX2 R90, R128 ;  /* 0x00000080005a7308 */ /* 0x000ea20000000800 */
[C---:B---3--:R-:W-:Y:S08]  /*6fe0*/  HMMA.16816.F32 R76, R4.reuse, R12, R76 ;  /* 0x0000000c044c723c */ /* 0x048ff0000000184c */
[C---:B------:R-:W-:Y:S08]  /*6ff0*/  HMMA.16816.F32 R72, R4.reuse, R14, R72 ;  /* 0x0000000e0448723c */ /* 0x040ff00000001848 */
[C---:B-----5:R-:W-:Y:S08]  /*7000*/  HMMA.16816.F32 R64, R4.reuse, R8, R64 ;  /* 0x000000080440723c */ /* 0x060ff00000001840 */
[----:B------:R-:W-:Y:S07]  /*7010*/  HMMA.16816.F32 R36, R4, R10, R36 ;  /* 0x0000000a0424723c */ /* 0x000fee0000001824 */
[----:B------:R-:W-:Y:S01]  /*7020*/  FADD.FTZ R4, R176, R24 ;  /* 0x00000018b0047221 */ /* 0x000fe20000010000 */
[----:B-1----:R-:W-:-:S02]  /*7030*/  F2FP.PACK_AB R6, R89, R83 ;  /* 0x000000535906723e */ /* 0x002fc400000000ff */
[----:B----4-:R-:W-:Y:S01]  /*7040*/  F2FP.PACK_AB R5, R82, R80 ;  /* 0x000000505205723e */ /* 0x010fe200000000ff */
[----:B------:R-:W-:Y:S01]  /*7050*/  FADD.FTZ R24, R150, R4 ;  /* 0x0000000496187221 */ /* 0x000fe20000010000 */
[----:B------:R-:W-:Y:S01]  /*7060*/  F2FP.PACK_AB R4, R81, R71 ;  /* 0x000000475104723e */ /* 0x000fe200000000ff */
[----:B------:R-:W-:Y:S01]  /*7070*/  FADD.FTZ R0, R155, R0 ;  /* 0x000000009b007221 */ /* 0x000fe20000010000 */
[----:B--2---:R-:W-:Y:S01]  /*7080*/  F2FP.PACK_AB R7, R90, R88 ;  /* 0x000000585a07723e */ /* 0x004fe200000000ff */
[----:B------:R-:W1:Y:S01]  /*7090*/  LDSM.16.MT88.4 R148, [R225+0x3000] ;  /* 0x00300000e194783b */ /* 0x000e620000004200 */
[----:B------:R-:W-:Y:S02]  /*70a0*/  MOV R112, R139 ;  /* 0x0000008b00707202 */ /* 0x000fe40000000f00 */
[----:B------:R-:W-:Y:S02]  /*70b0*/  MOV R176, R141 ;  /* 0x0000008d00b07202 */ /* 0x000fe40000000f00 */
[----:B------:R-:W-:Y:S01]  /*70c0*/  MOV R111, R127 ;  /* 0x0000007f006f7202 */ /* 0x000fe20000000f00 */
[C---:B------:R-:W-:Y:S01]  /*70d0*/  HMMA.16816.F32 R60, R4.reuse, R20, R60 ;  /* 0x00000014043c723c */ /* 0x040fe2000000183c */
[----:B------:R-:W-:Y:S01]  /*70e0*/  MOV R124, R176 ;  /* 0x000000b0007c7202 */ /* 0x000fe20000000f00 */
[----:B------:R-:W2:Y:S06]  /*70f0*/  LDSM.16.MT88.4 R140, [R229+0x3000] ;  /* 0x00300000e58c783b */ /* 0x000eac0000004200 */
[C---:B------:R-:W-:Y:S08]  /*7100*/  HMMA.16816.F32 R56, R4.reuse, R22, R56 ;  /* 0x000000160438723c */ /* 0x040ff00000001838 */
[C---:B------:R-:W-:Y:S08]  /*7110*/  HMMA.16816.F32 R48, R4.reuse, R16, R48 ;  /* 0x000000100430723c */ /* 0x040ff00000001830 */
[C---:B------:R-:W-:Y:S08]  /*7120*/  HMMA.16816.F32 R40, R4.reuse, R18, R40 ;  /* 0x000000120428723c */ /* 0x040ff00000001828 */
[C---:B------:R-:W-:Y:S08]  /*7130*/  HMMA.16816.F32 R32, R4.reuse, R12, R32 ;  /* 0x0000000c0420723c */ /* 0x040ff00000001820 */
[C---:B------:R-:W-:Y:S08]  /*7140*/  HMMA.16816.F32 R28, R4.reuse, R14, R28 ;  /* 0x0000000e041c723c */ /* 0x040ff0000000181c */
[C---:B------:R-:W-:Y:S08]  /*7150*/  HMMA.16816.F32 R44, R4.reuse, R8, R44 ;  /* 0x00000008042c723c */ /* 0x040ff0000000182c */
[----:B------:R-:W-:Y:S01]  /*7160*/  HMMA.16816.F32 R52, R4, R10, R52 ;  /* 0x0000000a0434723c */ /* 0x000fe20000001834 */
[----:B------:R-:W-:-:S02]  /*7170*/  MOV R113, R138 ;  /* 0x0000008a00717202 */ /* 0x000fc40000000f00 */
[----:B------:R-:W-:Y:S02]  /*7180*/  MOV R114, R137 ;  /* 0x0000008900727202 */ /* 0x000fe40000000f00 */
[----:B------:R-:W-:Y:S02]  /*7190*/  MOV R115, R136 ;  /* 0x0000008800737202 */ /* 0x000fe40000000f00 */
[----:B------:R-:W-:Y:S01]  /*71a0*/  MOV R120, R145 ;  /* 0x0000009100787202 */ /* 0x000fe20000000f00 */
[----:B------:R-:W-:Y:S01]  /*71b0*/  FADD.FTZ R4, R167, R24 ;  /* 0x00000018a7047221 */ /* 0x000fe20000010000 */
[----:B------:R-:W-:Y:S01]  /*71c0*/  MOV R121, R146 ;  /* 0x0000009200797202 */ /* 0x000fe20000000f00 */
[----:B------:R-:W3:Y:S01]  /*71d0*/  LDL R24, [R1+0x70] ;  /* 0x0000700001187983 */ /* 0x000ee20000100800 */
[----:B------:R-:W-:Y:S01]  /*71e0*/  FADD.FTZ R6, R221, R2 ;  /* 0x00000002dd067221 */ /* 0x000fe20000010000 */
[----:B------:R-:W-:Y:S01]  /*71f0*/  MOV R9, c[0x0][0x2ac] ;  /* 0x0000ab0000097a02 */ /* 0x000fe20000000f00 */
[----:B------:R-:W-:Y:S01]  /*7200*/  FADD.FTZ R5, R219, R0 ;  /* 0x00000000db057221 */ /* 0x000fe20000010000 */
[----:B------:R-:W-:-:S02]  /*7210*/  MOV R122, R147 ;  /* 0x00000093007a7202 */ /* 0x000fc40000000f00 */
[----:B------:R-:W-:Y:S01]  /*7220*/  MOV R123, R126 ;  /* 0x0000007e007b7202 */ /* 0x000fe20000000f00 */
[----:B------:R-:W-:Y:S01]  /*7230*/  IMAD R9, R9, c[0x0][0x1d0], RZ ;  /* 0x0000740009097a24 */ /* 0x000fe200078e02ff */
[----:B------:R-:W4:Y:S01]  /*7240*/  MUFU.EX2 R19, R197 ;  /* 0x000000c500137308 */ /* 0x000f220000000800 */
[----:B------:R-:W-:Y:S01]  /*7250*/  FADD.FTZ R7, R125, R3 ;  /* 0x000000037d077221 */ /* 0x000fe20000010000 */
[----:B------:R-:W5:Y:S01]  /*7260*/  LDSM.16.MT88.4 R12, [R228+0x3000] ;  /* 0x00300000e40c783b */ /* 0x000f620000004200 */
[----:B------:R-:W-:-:S04]  /*7270*/  FADD.FTZ R4, R160, R4 ;  /* 0x00000004a0047221 */ /* 0x000fc80000010000 */
[----:B------:R-:W-:Y:S01]  /*7280*/  FADD.FTZ R4, R124, R4 ;  /* 0x000000047c047221 */ /* 0x000fe20000010000 */
[----:B------:R-:W-:Y:S03]  /*7290*/  MUFU.EX2 R21, R202 ;  /* 0x000000ca00157308 */ /* 0x000fe60000000800 */
[----:B------:R-:W-:Y:S02]  /*72a0*/  FADD.FTZ R8, R218, R4 ;  /* 0x00000004da087221 */ /* 0x000fe40000010000 */
[----:B------:R-:W-:Y:S02]  /*72b0*/  FADD.FTZ R4, R113, R5 ;  /* 0x0000000571047221 */ /* 0x000fe40000010000 */
[----:B------:R-:W-:Y:S01]  /*72c0*/  FADD.FTZ R5, R114, R8 ;  /* 0x0000000872057221 */ /* 0x000fe20000010000 */
[----:B------:R-:W-:Y:S01]  /*72d0*/  F2FP.PACK_AB R185, R248, R25 ;  /* 0x00000019f8b9723e */ /* 0x000fe200000000ff */
[----:B------:R-:W-:Y:S01]  /*72e0*/  FADD.FTZ R4, R121, R4 ;  /* 0x0000000479047221 */ /* 0x000fe20000010000 */
[----:B------:R-:W-:Y:S01]  /*72f0*/  MUFU.EX2 R20, R204 ;  /* 0x000000cc00147308 */ /* 0x000fe20000000800 */
[----:B------:R-:W-:-:S02]  /*7300*/  FADD.FTZ R5, R122, R5 ;  /* 0x000000057a057221 */ /* 0x000fc40000010000 */
[----:B------:R-:W-:-:S05]  /*7310*/  FADD.FTZ R4, R199, R4 ;  /* 0x00000004c7047221 */ /* 0x000fca0000010000 */
[----:B------:R-:W-:Y:S08]  /*7320*/  MUFU.EX2 R23, R198 ;  /* 0x000000c600177308 */ /* 0x000ff00000000800 */
[----:B------:R-:W-:Y:S01]  /*7330*/  MUFU.EX2 R22, R201 ;  /* 0x000000c900167308 */ /* 0x000fe20000000800 */
[----:B---3--:R-:W-:Y:S01]  /*7340*/  @P2 IMAD.HI.U32 R2, R24, c[0x0][0x2c8], RZ ;  /* 0x0000b20018022a27 */ /* 0x008fe200078e00ff */
[----:B------:R-:W-:-:S04]  /*7350*/  MOV R0, R24 ;  /* 0x0000001800007202 */ /* 0x000fc80000000f00 */
[----:B------:R-:W-:Y:S02]  /*7360*/  @P2 SHF.R.U32.HI R0, RZ, c[0x0][0x2cc], R2 ;  /* 0x0000b300ff002a19 */ /* 0x000fe40000011602 */
[----:B------:R-:W-:Y:S02]  /*7370*/  MOV R2, RZ ;  /* 0x000000ff00027202 */ /* 0x000fe40000000f00 */
[----:B------:R-:W-:-:S05]  /*7380*/  IADD3 R3, R0, -c[0x0][0x168], R9 ;  /* 0x80005a0000037a10 */ /* 0x000fca0007ffe009 */
[----:B------:R-:W-:-:S04]  /*7390*/  IMAD.HI R2, R3, -0x6db6db6d, R2 ;  /* 0x9249249303027827 */ /* 0x000fc800078e0202 */
[----:B------:R-:W-:Y:S02]  /*73a0*/  FADD.FTZ R3, R112, R6 ;  /* 0x0000000670037221 */ /* 0x000fe40000010000 */
[----:B------:R-:W3:Y:S01]  /*73b0*/  LDL R6, [R1+0x18] ;  /* 0x0000180001067983 */ /* 0x000ee20000100800 */
[----:B------:R-:W-:-:S04]  /*73c0*/  SHF.R.U32.HI R0, RZ, 0x1f, R2 ;  /* 0x0000001fff007819 */ /* 0x000fc80000011602 */
[----:B------:R-:W-:Y:S01]  /*73d0*/  LEA.HI.SX32 R9, R2, R0, 0x1a ;  /* 0x0000000002097211 */ /* 0x000fe200078fd2ff */
        /* <DEDUP_REMOVED lines=28> */
[----:B------:R-:W1:Y:S01]  /*75a0*/  MUFU.EX2 R17, R144 ;  /* 0x0000009000117308 */ /* 0x000e620000000800 */
[----:B------:R-:W-:Y:S02]  /*75b0*/  FADD.FTZ R0, R91, R3 ;  /* 0x000000035b007221 */ /* 0x000fe40000010000 */
[----:B------:R-:W-:Y:S02]  /*75c0*/  FADD.FTZ R4, R83, R4 ;  /* 0x0000000453047221 */ /* 0x000fe40000010000 */
[----:B------:R-:W-:-:S02]  /*75d0*/  FADD.FTZ R5, R82, R5 ;  /* 0x0000000552057221 */ /* 0x000fc40000010000 */
[----:B------:R-:W-:Y:S01]  /*75e0*/  FADD.FTZ R3, R110, R2 ;  /* 0x000000026e037221 */ /* 0x000fe20000010000 */
[----:B------:R-:W1:Y:S01]  /*75f0*/  MUFU.EX2 R16, R152 ;  /* 0x0000009800107308 */ /* 0x000e620000000800 */
[----:B------:R-:W-:Y:S02]  /*7600*/  FADD.FTZ R2, R104, R0 ;  /* 0x0000000068027221 */ /* 0x000fe40000010000 */
[----:B------:R-:W-:Y:S02]  /*7610*/  FADD.FTZ R0, R89, R4 ;  /* 0x0000000459007221 */ /* 0x000fe40000010000 */
[----:B------:R-:W-:Y:S02]  /*7620*/  FADD.FTZ R5, R88, R5 ;  /* 0x0000000558057221 */ /* 0x000fe40000010000 */
[----:B------:R-:W-:Y:S01]  /*7630*/  FADD.FTZ R4, R70, R3 ;  /* 0x0000000346047221 */ /* 0x000fe20000010000 */
[----:B------:R-:W2:Y:S01]  /*7640*/  MUFU.EX2 R11, R153 ;  /* 0x00000099000b7308 */ /* 0x000ea20000000800 */
[----:B------:R-:W-:-:S02]  /*7650*/  FADD.FTZ R3, R25, R2 ;  /* 0x0000000219037221 */ /* 0x000fc40000010000 */
[----:B----4-:R-:W-:Y:S02]  /*7660*/  FADD.FTZ R0, R19, R0 ;  /* 0x0000000013007221 */ /* 0x010fe40000010000 */
[----:B------:R-:W-:-:S03]  /*7670*/  FADD.FTZ R2, R90, R5 ;  /* 0x000000055a027221 */ /* 0x000fc60000010000 */
[----:B------:R-:W4:Y:S01]  /*7680*/  MUFU.EX2 R10, R154 ;  /* 0x0000009a000a7308 */ /* 0x000f220000000800 */
[----:B------:R-:W-:Y:S02]  /*7690*/  FADD.FTZ R248, R248, R3 ;  /* 0x00000003f8f87221 */ /* 0x000fe40000010000 */
[----:B-1----:R-:W-:Y:S02]  /*76a0*/  FADD.FTZ R3, R18, R0 ;  /* 0x0000000012037221 */ /* 0x002fe40000010000 */
[----:B------:R-:W-:Y:S02]  /*76b0*/  FADD.FTZ R0, R17, R2 ;  /* 0x0000000211007221 */ /* 0x000fe40000010000 */
[----:B------:R-:W-:Y:S02]  /*76c0*/  FADD.FTZ R4, R69, R4 ;  /* 0x0000000445047221 */ /* 0x000fe40000010000 */
[----:B------:R-:W-:Y:S02]  /*76d0*/  FADD.FTZ R0, R16, R0 ;  /* 0x0000000010007221 */ /* 0x000fe40000010000 */
[----:B------:R-:W-:-:S02]  /*76e0*/  FADD.FTZ R2, R27, R4 ;  /* 0x000000041b027221 */ /* 0x000fc40000010000 */
[----:B--2---:R-:W-:Y:S02]  /*76f0*/  FADD.FTZ R0, R11, R0 ;  /* 0x000000000b007221 */ /* 0x004fe40000010000 */
[----:B------:R-:W-:Y:S02]  /*7700*/  FADD.FTZ R3, R21, R3 ;  /* 0x0000000315037221 */ /* 0x000fe40000010000 */
[----:B------:R-:W-:Y:S02]  /*7710*/  FADD.FTZ R4, R26, R2 ;  /* 0x000000021a047221 */ /* 0x000fe40000010000 */
[----:B----4-:R-:W-:Y:S02]  /*7720*/  FADD.FTZ R0, R10, R0 ;  /* 0x000000000a007221 */ /* 0x010fe40000010000 */
[----:B------:R-:W-:Y:S01]  /*7730*/  FADD.FTZ R2, R20, R3 ;  /* 0x0000000314027221 */ /* 0x000fe20000010000 */
[----:B------:R-:W-:Y:S02]  /*7740*/  IADD3 R245, R245, -0x2, RZ ;  /* 0xfffffffef5f57810 */ /* 0x000fe40007ffe0ff */
[----:B------:R-:W-:-:S02]  /*7750*/  F2FP.PACK_AB R184, R69, R70 ;  /* 0x0000004645b8723e */ /* 0x000fc400000000ff */
[----:B------:R-:W-:Y:S02]  /*7760*/  F2FP.PACK_AB R186, R26, R27 ;  /* 0x0000001b1aba723e */ /* 0x000fe400000000ff */
[----:B------:R-:W-:Y:S02]  /*7770*/  F2FP.PACK_AB R187, R22, R23 ;  /* 0x0000001716bb723e */ /* 0x000fe400000000ff */
[----:B------:R-:W-:Y:S02]  /*7780*/  F2FP.PACK_AB R124, R18, R19 ;  /* 0x00000013127c723e */ /* 0x000fe400000000ff */
[----:B------:R-:W-:Y:S02]  /*7790*/  F2FP.PACK_AB R126, R20, R21 ;  /* 0x00000015147e723e */ /* 0x000fe400000000ff */
[----:B------:R-:W-:Y:S02]  /*77a0*/  F2FP.PACK_AB R125, R16, R17 ;  /* 0x00000011107d723e */ /* 0x000fe400000000ff */
[----:B------:R-:W-:Y:S01]  /*77b0*/  F2FP.PACK_AB R127, R10, R11 ;  /* 0x0000000b0a7f723e */ /* 0x000fe200000000ff */
[----:B------:R-:W-:Y:S01]  /*77c0*/  HMMA.16816.F32 R156, R184, R148, R100 ;  /* 0x00000094b89c723c */ /* 0x000fe20000001864 */
[----:B------:R-:W-:-:S07]  /*77d0*/  FADD.FTZ R248, R23, R248 ;  /* 0x000000f817f87221 */ /* 0x000fce0000010000 */
[----:B------:R-:W-:Y:S01]  /*77e0*/  HMMA.16816.F32 R160, R184, R150, R96 ;  /* 0x00000096b8a0723c */ /* 0x000fe20000001860 */
[----:B------:R-:W-:-:S07]  /*77f0*/  FADD.FTZ R248, R22, R248 ;  /* 0x000000f816f87221 */ /* 0x000fce0000010000 */
[C---:B------:R-:W-:Y:S08]  /*7800*/  HMMA.16816.F32 R164, R184.reuse, R140, R92 ;  /* 0x0000008cb8a4723c */ /* 0x040ff0000000185c */
[C---:B------:R-:W-:Y:S08]  /*7810*/  HMMA.16816.F32 R168, R184.reuse, R142, R84 ;  /* 0x0000008eb8a8723c */ /* 0x040ff00000001854 */
[C---:B------:R-:W-:Y:S08]  /*7820*/  HMMA.16816.F32 R172, R184.reuse, R132, R76 ;  /* 0x00000084b8ac723c */ /* 0x040ff0000000184c */
[----:B------:R-:W-:Y:S08]  /*7830*/  HMMA.16816.F32 R176, R184, R134, R72 ;  /* 0x00000086b8b0723c */ /* 0x000ff00000001848 */
[C---:B------:R-:W-:Y:S08]  /*7840*/  HMMA.16816.F32 R152, R124.reuse, R148, R60 ;  /* 0x000000947c98723c */ /* 0x040ff0000000183c */
[C---:B------:R-:W-:Y:S08]  /*7850*/  HMMA.16816.F32 R144, R124.reuse, R140, R48 ;  /* 0x0000008c7c90723c */ /* 0x040ff00000001830 */
[----:B------:R-:W-:Y:S08]  /*7860*/  HMMA.16816.F32 R136, R124, R132, R32 ;  /* 0x000000847c88723c */ /* 0x000ff00000001820 */
[----:B-----5:R-:W-:Y:S08]  /*7870*/  HMMA.16816.F32 R180, R184, R12, R64 ;  /* 0x0000000cb8b4723c */ /* 0x020ff00000001840 */
[C---:B------:R-:W-:Y:S08]  /*7880*/  HMMA.16816.F32 R148, R124.reuse, R150, R56 ;  /* 0x000000967c94723c */ /* 0x040ff00000001838 */
[C---:B------:R-:W-:Y:S08]  /*7890*/  HMMA.16816.F32 R140, R124.reuse, R142, R40 ;  /* 0x0000008e7c8c723c */ /* 0x040ff00000001828 */
[C---:B------:R-:W-:Y:S08]  /*78a0*/  HMMA.16816.F32 R132, R124.reuse, R134, R28 ;  /* 0x000000867c84723c */ /* 0x040ff0000000181c */
[----:B------:R-:W-:Y:S08]  /*78b0*/  HMMA.16816.F32 R128, R124, R12, R44 ;  /* 0x0000000c7c80723c */ /* 0x000ff0000000182c */
[-C--:B------:R-:W-:Y:S08]  /*78c0*/  HMMA.16816.F32 R184, R184, R14.reuse, R36 ;  /* 0x0000000eb8b8723c */ /* 0x080ff00000001824 */
[----:B------:R-:W-:Y:S01]  /*78d0*/  HMMA.16816.F32 R124, R124, R14, R52 ;  /* 0x0000000e7c7c723c */ /* 0x000fe20000001834 */
[----:B---3--:R-:W-:-:S05]  /*78e0*/  IMNMX R6, R6, R9, !PT ;  /* 0x0000000906067217 */ /* 0x008fca0007800200 */
[----:B------:R1:W-:Y:S04]  /*78f0*/  STL [R1+0x8], R6 ;  /* 0x0000080601007387 */ /* 0x0003e80000100800 */
[----:B------:R1:W-:Y:S04]  /*7900*/  STL [R1], R4 ;  /* 0x0000000401007387 */ /* 0x0003e80000100800 */
[----:B------:R1:W-:Y:S04]  /*7910*/  STL [R1+0x10], R0 ;  /* 0x0000100001007387 */ /* 0x0003e80000100800 */
[----:B------:R1:W-:Y:S01]  /*7920*/  STL [R1+0xc], R2 ;  /* 0x00000c0201007387 */ /* 0x0003e20000100800 */
[----:B------:R-:W-:Y:S11]  /*7930*/  ISETP.GE.AND P0, PT, R245, R6, PT ;  /* 0x00000006f500720c */ /* 0x000ff60003f06270 */
[----:B------:R-:W-:Y:S02]  /*7940*/  @!UPT UIADD3 URZ, URZ, URZ, URZ ;  /* 0x0000003f3f3ff290 */ /* 0x000fe4000fffe03f */
[----:B------:R-:W-:Y:S05]  /*7950*/  @!P0 BRA `(.L_x_3248) ;  /* 0x0000540000008947 */ /* 0x000fea0003800000 */
[----:B------:R-:W-:Y:S01]  /*7960*/  IMAD.MOV.U32 R121, RZ, RZ, R118 ;  /* 0x000000ffff797224 */ /* 0x000fe200078e0076 */
[----:B------:R-:W-:Y:S01]  /*7970*/  MOV R123, R68 ;  /* 0x00000044007b7202 */ /* 0x000fe20000000f00 */
[----:B------:R-:W-:Y:S01]  /*7980*/  IMAD.MOV.U32 R120, RZ, RZ, R119 ;  /* 0x000000ffff787224 */ /* 0x000fe200078e0077 */
[----:B------:R-:W-:Y:S02]  /*7990*/  MOV R122, R117 ;  /* 0x00000075007a7202 */ /* 0x000fe40000000f00 */
.L_x_3259:
[----:B-1----:R-:W2:Y:S01]  /*79a0*/  LDL R0, [R1+0x18] ;  /* 0x0000180001007983 */ /* 0x002ea20000100800 */
        /* <DEDUP_REMOVED lines=27> */
[----:B------:R-:W2:Y:S01]  /*7b60*/  LDL.64 R8, [R1+0x30] ;  /* 0x0000300001087983 */ /* 0x000ea20000100a00 */
[----:B------:R-:W-:Y:S01]  /*7b70*/  SHF.R.S32.HI R4, RZ, 0x1f, R244 ;  /* 0x0000001fff047819 */ /* 0x000fe200000114f4 */
[C---:B------:R-:W-:Y:S01]  /*7b80*/  IMAD.SHL.U32 R20, R243.reuse, 0x2, RZ ;  /* 0x00000002f3147824 */ /* 0x040fe200078e00ff */
[----:B------:R-:W-:Y:S01]  /*7b90*/  SHF.R.S32.HI R5, RZ, 0x1f, R243 ;  /* 0x0000001fff057819 */ /* 0x000fe200000114f3 */
[----:B------:R-:W-:Y:S02]  /*7ba0*/  IMAD R0, R0, c[0x0][0x208], RZ ;  /* 0x0000820000007a24 */ /* 0x000fe400078e02ff */
[----:B------:R-:W-:Y:S01]  /*7bb0*/  IMAD R4, R4, c[0x0][0x218], RZ ;  /* 0x0000860004047a24 */ /* 0x000fe200078e02ff */
[----:B------:R-:W-:Y:S01]  /*7bc0*/  SHF.L.U64.HI R5, R243, 0x1, R5 ;  /* 0x00000001f3057819 */ /* 0x000fe20000010205 */
[----:B------:R-:W-:Y:S01]  /*7bd0*/  IMAD R0, R246, c[0x0][0x20c], R0 ;  /* 0x00008300f6007a24 */ /* 0x000fe200078e0200 */
[----:B------:R-:W3:Y:S03]  /*7be0*/  LDL R6, [R1+0x40] ;  /* 0x0000400001067983 */ /* 0x000ee60000100800 */
[----:B------:R-:W-:Y:S04]  /*7bf0*/  IMAD.IADD R3, R3, 0x1, R0 ;  /* 0x0000000103037824 */ /* 0x000fe800078e0200 */
[----:B------:R-:W-:Y:S05]  /*7c00*/  IMAD.WIDE.U32 R2, R244, c[0x0][0x218], R2 ;  /* 0x00008600f4027a25 */ /* 0x000fea00078e0002 */
[----:B--2---:R-:W-:Y:S01]  /*7c10*/  IADD3 R0, P4, R8, R2, RZ ;  /* 0x0000000208007210 */ /* 0x004fe20007f9e0ff */
[----:B------:R-:W-:Y:S03]  /*7c20*/  IMAD R2, R244, c[0x0][0x21c], R4 ;  /* 0x00008700f4027a24 */ /* 0x000fe600078e0204 */
[----:B------:R-:W-:Y:S02]  /*7c30*/  LEA R4, P0, R0, c[0x0][0x1f8], 0x1 ;  /* 0x00007e0000047a11 */ /* 0x000fe400078008ff */
[----:B---3--:R-:W-:Y:S04]  /*7c40*/  IADD3.X R2, R6, R3, R2, P4, !PT ;  /* 0x0000000306027210 */ /* 0x008fe800027fe402 */
[----:B------:R-:W-:Y:S01]  /*7c50*/  LEA.HI.X R0, R0, c[0x0][0x1fc], R2, 0x1, P0 ;  /* 0x00007f0000007a11 */ /* 0x000fe200000f0c02 */
[----:B------:R-:W-:-:S05]  /*7c60*/  BRA.DIV ~URZ, `(.L_x_3251) ;  /* 0x0000d7327f007947 */ /* 0x000fca000b800000 */
[----:B------:R1:W2:Y:S02]  /*7c70*/  SHFL.IDX PT, R7, R0, RZ, 0x181f ;  /* 0x00181fff00077589 */ /* 0x0002a400000e0000 */
.L_x_3302:
[----:B------:R-:W-:-:S05]  /*7c80*/  BRA.DIV ~URZ, `(.L_x_3252) ;  /* 0x0000d7827f007947 */ /* 0x000fca000b800000 */
[----:B------:R-:W3:Y:S04]  /*7c90*/  SHFL.IDX PT, R6, R4, RZ, 0x181f ;  /* 0x00181fff04067589 */ /* 0x000ee800000e0000 */
[----:B------:R-:W4:Y:S04]  /*7ca0*/  SHFL.IDX PT, R2, R4, 0x1, 0x181f ;  /* 0x00381f0004027f89 */ /* 0x000f2800000e0000 */
[----:B------:R-:W-:Y:S04]  /*7cb0*/  SHFL.IDX PT, R3, R0, 0x1, 0x181f ;  /* 0x00381f0000037f89 */ /* 0x000fe800000e0000 */
[----:B------:R-:W-:Y:S04]  /*7cc0*/  SHFL.IDX PT, R10, R4, 0x2, 0x181f ;  /* 0x00581f00040a7f89 */ /* 0x000fe800000e0000 */
[----:B------:R-:W5:Y:S04]  /*7cd0*/  SHFL.IDX PT, R8, R4, 0x3, 0x181f ;  /* 0x00781f0004087f89 */ /* 0x000f6800000e0000 */
[----:B------:R-:W1:Y:S04]  /*7ce0*/  SHFL.IDX PT, R11, R0, 0x2, 0x181f ;  /* 0x00581f00000b7f89 */ /* 0x000e6800000e0000 */
[----:B------:R-:W2:Y:S04]  /*7cf0*/  SHFL.IDX PT, R9, R4, 0x4, 0x181f ;  /* 0x00981f0004097f89 */ /* 0x000ea800000e0000 */
[----:B------:R-:W1:Y:S04]  /*7d00*/  SHFL.IDX PT, R15, R0, 0x3, 0x181f ;  /* 0x00781f00000f7f89 */ /* 0x000e6800000e0000 */
[----:B------:R-:W1:Y:S04]  /*7d10*/  SHFL.IDX PT, R12, R4, 0x5, 0x181f ;  /* 0x00b81f00040c7f89 */ /* 0x000e6800000e0000 */
[----:B------:R-:W1:Y:S04]  /*7d20*/  SHFL.IDX PT, R14, R0, 0x4, 0x181f ;  /* 0x00981f00000e7f89 */ /* 0x000e6800000e0000 */
        /* <DEDUP_REMOVED lines=8> */
[--C-:B------:R-:W-:Y:S03]  /*7db0*/  IMAD.X R3, R3, 0x1, R5.reuse, P4 ;  /* 0x0000000103037824 */ /* 0x100fe600020e0605 */
[----:B------:R2:W-:Y:S01]  /*7dc0*/  LDGSTS.E.BYPASS.LTC128B.128 [R242+0x100], [R6.64], !P3 ;  /* 0x0010000006f27fae */ /* 0x0005e2000d901d48 */
[--C-:B------:R-:W-:Y:S03]  /*7dd0*/  IMAD.X R11, R11, 0x1, R5.reuse, P0 ;  /* 0x000000010b0b7824 */ /* 0x100fe600000e0605 */
[----:B------:R3:W-:Y:S04]  /*7de0*/  LDGSTS.E.BYPASS.LTC128B.128 [R242+0x900], [R2.64], !P3 ;  /* 0x0090000002f27fae */ /* 0x0007e8000d901d48 */
[----:B------:R4:W-:Y:S01]  /*7df0*/  LDGSTS.E.BYPASS.LTC128B.128 [R242+0x1100], [R10.64], !P3 ;  /* 0x011000000af27fae */ /* 0x0009e2000d901d48 */
[-C--:B--2---:R-:W-:Y:S01]  /*7e00*/  IADD3 R6, P4, R9, R20.reuse, RZ ;  /* 0x0000001409067210 */ /* 0x084fe20007f9e0ff */
[--C-:B------:R-:W-:Y:S01]  /*7e10*/  IMAD.X R9, R15, 0x1, R5.reuse, P5 ;  /* 0x000000010f097824 */ /* 0x100fe200028e0605 */
[----:B---3--:R-:W-:Y:S03]  /*7e20*/  IADD3 R2, P0, R12, R20, RZ ;  /* 0x000000140c027210 */ /* 0x008fe60007f1e0ff */
[--C-:B------:R-:W-:Y:S01]  /*7e30*/  IMAD.X R7, R14, 0x1, R5.reuse, P4 ;  /* 0x000000010e077824 */ /* 0x100fe200020e0605 */
[----:B------:R4:W-:Y:S01]  /*7e40*/  LDGSTS.E.BYPASS.LTC128B.128 [R242+0x1900], [R8.64], !P3 ;  /* 0x0190000008f27fae */ /* 0x0009e2000d901d48 */
[----:B------:R-:W-:Y:S03]  /*7e50*/  IMAD.X R3, R13, 0x1, R5, P0 ;  /* 0x000000010d037824 */ /* 0x000fe600000e0605 */
[----:B------:R4:W-:Y:S04]  /*7e60*/  LDGSTS.E.BYPASS.LTC128B.128 [R242+0x2100], [R6.64], !P3 ;  /* 0x0210000006f27fae */ /* 0x0009e8000d901d48 */
[----:B------:R4:W-:Y:S02]  /*7e70*/  LDGSTS.E.BYPASS.LTC128B.128 [R242+0x2900], [R2.64], !P3 ;  /* 0x0290000002f27fae */ /* 0x0009e4000d901d48 */
.L_x_3303:
[----:B-1--4-:R-:W-:Y:S04]  /*7e80*/  IADD3 R2, P0, R4, R20, RZ ;  /* 0x0000001404027210 */ /* 0x012fe80007f1e0ff */
[----:B------:R-:W-:Y:S05]  /*7e90*/  IADD3.X R3, R0, R5, RZ, P0, !PT ;  /* 0x0000000500037210 */ /* 0x000fea00007fe4ff */
[----:B------:R-:W-:Y:S01]  /*7ea0*/  @!PT LDS RZ, [RZ] ;  /* 0x00000000fffff984 */ /* 0x000fe20000000800 */
[----:B------:R-:W-:Y:S01]  /*7eb0*/  @!PT LDS RZ, [RZ] ;  /* 0x00000000fffff984 */ /* 0x000fe20000000800 */
[----:B------:R-:W-:Y:S01]  /*7ec0*/  @!PT LDS RZ, [RZ] ;  /* 0x00000000fffff984 */ /* 0x000fe20000000800 */
[----:B------:R1:W-:Y:S04]  /*7ed0*/  LDGSTS.E.BYPASS.LTC128B.128 [R242+0x3100], [R2.64], !P3 ;  /* 0x0310000002f27fae */ /* 0x0003e8000d901d48 */
.L_x_3250:
[----:B-1-34-:R-:W-:Y:S05]  /*7ee0*/  BSYNC B0 ;  /* 0x0000000000007941 */ /* 0x01afea0003800000 */
.L_x_3249:
        /* <DEDUP_REMOVED lines=139> */
[----:B------:R-:W-:Y:S01]  /*87a0*/  IMAD.MOV.U32 R244, RZ, RZ, RZ ;  /* 0x000000fffff47224 */ /* 0x000fe200078e00ff */
[----:B------:R-:W-:Y:S01]  /*87b0*/  PLOP3.LUT P4, PT, PT, PT, UP0, 0x80, 0x0 ;  /* 0x000000000000781c */ /* 0x000fe20003f8f008 */
[C---:B------:R-:W-:Y:S01]  /*87c0*/  IMAD.SHL.U32 R119, R243.reuse, 0x2, RZ ;  /* 0x00000002f3777824 */ /* 0x040fe200078e00ff */
[----:B------:R-:W-:Y:S01]  /*87d0*/  PLOP3.LUT P0, PT, PT, PT, UP0, 0x80, 0x0 ;  /* 0x000000000000781c */ /* 0x000fe20003f0f008 */
[----:B------:R-:W2:Y:S01]  /*87e0*/  LDL R2, [R1+0x1c] ;  /* 0x00001c0001027983 */ /* 0x000ea20000100800 */
[----:B------:R-:W-:Y:S03]  /*87f0*/  SHF.R.S32.HI R117, RZ, 0x1f, R243 ;  /* 0x0000001fff757819 */ /* 0x000fe600000114f3 */
[----:B------:R-:W3:Y:S01]  /*8800*/  LDL R0, [R1+0x14] ;  /* 0x0000140001007983 */ /* 0x000ee20000100800 */
[----:B------:R-:W-:Y:S03]  /*8810*/  SHF.L.U64.HI R117, R243, 0x1, R117 ;  /* 0x00000001f3757819 */ /* 0x000fe60000010275 */
[----:B------:R-:W4:Y:S04]  /*8820*/  LDL.64 R222, [R1+0x28] ;  /* 0x0000280001de7983 */ /* 0x000f280000100a00 */
[----:B------:R-:W5:Y:S04]  /*8830*/  LDL R249, [R1+0x3c] ;  /* 0x00003c0001f97983 */ /* 0x000f680000100800 */
[----:B------:R-:W4:Y:S04]  /*8840*/  LDL.64 R220, [R1+0x20] ;  /* 0x0000200001dc7983 */ /* 0x000f280000100a00 */
[----:B------:R-:W5:Y:S01]  /*8850*/  LDL R247, [R1+0x38] ;  /* 0x0000380001f77983 */ /* 0x000f620000100800 */
[----:B--2---:R-:W-:Y:S05]  /*8860*/  IMAD R2, R245, 0x70, R2 ;  /* 0x00000070f5027824 */ /* 0x004fea00078e0202 */
[----:B---3--:R-:W-:Y:S05]  /*8870*/  IADD3 R2, R2, -0x70, R0 ;  /* 0xffffff9002027810 */ /* 0x008fea0007ffe000 */
        /* <DEDUP_REMOVED lines=25> */
.L_x_3304:
        /* <DEDUP_REMOVED lines=34> */
.L_x_3305:
[----:B--2-4-:R-:W-:Y:S04]  /*8c30*/  IADD3 R2, P0, R116, R119, RZ ;  /* 0x0000007774027210 */ /* 0x014fe80007f1e0ff */
[----:B-1----:R-:W-:Y:S05]  /*8c40*/  IADD3.X R3, R0, R117, RZ, P0, !PT ;  /* 0x0000007500037210 */ /* 0x002fea00007fe4ff */
[----:B------:R-:W-:Y:S01]  /*8c50*/  @!PT LDS RZ, [RZ] ;  /* 0x00000000fffff984 */ /* 0x000fe20000000800 */
[----:B------:R-:W-:Y:S01]  /*8c60*/  @!PT LDS RZ, [RZ] ;  /* 0x00000000fffff984 */ /* 0x000fe20000000800 */
[----:B------:R-:W-:Y:S01]  /*8c70*/  @!PT LDS RZ, [RZ] ;  /* 0x00000000fffff984 */ /* 0x000fe20000000800 */
[----:B------:R1:W-:Y:S04]  /*8c80*/  LDGSTS.E.BYPASS.LTC128B.128 [R242+0x6900], [R2.64], !P3 ;  /* 0x0690000002f27fae */ /* 0x0003e8000d901d48 */
.L_x_3254:
[----:B------:R-:W-:Y:S05]  /*8c90*/  BSYNC B0 ;  /* 0x0000000000007941 */ /* 0x000fea0003800000 */
.L_x_3253:
[----:B-1----:R-:W2:Y:S01]  /*8ca0*/  LDL R3, [R1+0x4] ;  /* 0x0000040001037983 */ /* 0x002ea20000100800 */
[----:B------:R-:W-:Y:S03]  /*8cb0*/  IMAD R117, R245, -0x70, RZ ;  /* 0xffffff90f5757824 */ /* 0x000fe600078e02ff */
[----:B------:R-:W3:Y:S04]  /*8cc0*/  LDL R2, [R1+0x44] ;  /* 0x0000440001027983 */ /* 0x000ee80000100800 */
[----:B------:R-:W0:Y:S01]  /*8cd0*/  LDGDEPBAR ;  /* 0x00000000000079af */ /* 0x000e220000000000 */
[----:B--2---:R-:W-:Y:S01]  /*8ce0*/  MOV R116, R3 ;  /* 0x0000000300747202 */ /* 0x004fe20000000f00 */
[----:B------:R-:W-:Y:S01]  /*8cf0*/  @P2 IMAD.HI.U32 R0, R3, c[0x0][0x2c8], RZ ;  /* 0x0000b20003002a27 */ /* 0x000fe200078e00ff */
[----:B---3--:R-:W-:Y:S04]  /*8d00*/  IADD3 R117, -R2, 0x1, R117 ;  /* 0x0000000102757810 */ /* 0x008fe80007ffe175 */
[----:B------:R-:W-:Y:S02]  /*8d10*/  @P2 SHF.R.U32.HI R116, RZ, c[0x0][0x2cc], R0 ;  /* 0x0000b300ff742a19 */ /* 0x000fe40000011600 */
[----:B------:R-:W-:Y:S05]  /*8d20*/  MOV R0, c[0x0][0x2ac] ;  /* 0x0000ab0000007a02 */ /* 0x000fea0000000f00 */
[----:B------:R-:W-:Y:S05]  /*8d30*/  IMAD R117, R0, c[0x0][0x1d0], R117 ;  /* 0x0000740000757a24 */ /* 0x000fea00078e0275 */
[----:B------:R-:W-:Y:S01]  /*8d40*/  IADD3 R117, R117, -c[0x0][0x168], RZ ;  /* 0x80005a0075757a10 */ /* 0x000fe20007ffe0ff */
[----:B------:R-:W-:-:S05]  /*8d50*/  BRA.DIV ~URZ, `(.L_x_3257) ;  /* 0x0000d4c27f007947 */ /* 0x000fca000b800000 */
[----:B------:R1:W2:Y:S02]  /*8d60*/  SHFL.IDX PT, R0, R116, RZ, 0x1c1f ;  /* 0x001c1fff74007589 */ /* 0x0002a400000e0000 */
.L_x_3306:
        /* <DEDUP_REMOVED lines=58> */
[----:B------:R-:W-:Y:S01]  /*9110*/  FMNMX.FTZ R119, R4, R120, !PT ;  /* 0x0000007804777209 */ /* 0x000fe20007810000 */
[----:B------:R-:W2:Y:S03]  /*9120*/  SHFL.IDX PT, R3, R116, 0x1, 0x1c1f ;  /* 0x003c1f0074037f89 */ /* 0x000ea600000e0000 */
[----:B------:R-:W-:Y:S04]  /*9130*/  FMNMX.FTZ R119, R196, R119, !PT ;  /* 0x00000077c4777209 */ /* 0x000fe80007810000 */
[----:B------:R-:W-:Y:S01]  /*9140*/  FMNMX.FTZ R119, R195, R119, !PT ;  /* 0x00000077c3777209 */ /* 0x000fe20007810000 */
[----:B------:R-:W3:Y:S03]  /*9150*/  SHFL.IDX PT, R2, R116, 0x2, 0x1c1f ;  /* 0x005c1f0074027f89 */ /* 0x000ee600000e0000 */
[----:B------:R-:W-:Y:S04]  /*9160*/  FMNMX.FTZ R119, R194, R119, !PT ;  /* 0x00000077c2777209 */ /* 0x000fe80007810000 */
[----:B------:R-:W-:Y:S01]  /*9170*/  FMNMX.FTZ R119, R193, R119, !PT ;  /* 0x00000077c1777209 */ /* 0x000fe20007810000 */
[----:B------:R-:W4:Y:S03]  /*9180*/  SHFL.IDX PT, R0, R116, 0x3, 0x1c1f ;  /* 0x007c1f0074007f89 */ /* 0x000f2600000e0000 */
[----:B------:R-:W-:Y:S04]  /*9190*/  FMNMX.FTZ R119, R192, R119, !PT ;  /* 0x00000077c0777209 */ /* 0x000fe80007810000 */
[----:B------:R-:W-:Y:S04]  /*91a0*/  FMNMX.FTZ R119, R191, R119, !PT ;  /* 0x00000077bf777209 */ /* 0x000fe80007810000 */
[----:B------:R-:W-:Y:S04]  /*91b0*/  FMNMX.FTZ R119, R190, R119, !PT ;  /* 0x00000077be777209 */ /* 0x000fe80007810000 */
[----:B------:R-:W-:Y:S04]  /*91c0*/  FMNMX.FTZ R119, R189, R119, !PT ;  /* 0x00000077bd777209 */ /* 0x000fe80007810000 */
[----:B------:R-:W-:Y:S04]  /*91d0*/  FMNMX.FTZ R119, R188, R119, !PT ;  /* 0x00000077bc777209 */ /* 0x000fe80007810000 */
[----:B------:R-:W-:Y:S01]  /*91e0*/  FMNMX.FTZ R119, R48, R119, !PT ;  /* 0x0000007730777209 */ /* 0x000fe20007810000 */
[C---:B--2---:R-:W-:Y:S02]  /*91f0*/  IMAD.IADD R3, R117.reuse, 0x1, R3 ;  /* 0x0000000175037824 */ /* 0x044fe400078e0203 */
[----:B---3--:R-:W-:Y:S01]  /*9200*/  IMAD.IADD R2, R117, 0x1, R2 ;  /* 0x0000000175027824 */ /* 0x008fe200078e0202 */
[----:B------:R-:W-:Y:S01]  /*9210*/  FMNMX.FTZ R119, R49, R119, !PT ;  /* 0x0000007731777209 */ /* 0x000fe20007810000 */
[----:B----4-:R-:W-:Y:S01]  /*9220*/  IMAD.IADD R0, R117, 0x1, R0 ;  /* 0x0000000175007824 */ /* 0x010fe200078e0200 */
[C---:B------:R-:W-:Y:S02]  /*9230*/  ISETP.GT.AND P6, PT, R3.reuse, RZ, PT ;  /* 0x000000ff0300720c */ /* 0x040fe40003fc4270 */
[C---:B------:R-:W-:Y:S02]  /*9240*/  ISETP.GT.AND P5, PT, R3.reuse, 0x1, PT ;  /* 0x000000010300780c */ /* 0x040fe40003fa4270 */
[C---:B------:R-:W-:Y:S02]  /*9250*/  ISETP.GT.AND P4, PT, R3.reuse, 0x8, PT ;  /* 0x000000080300780c */ /* 0x040fe40003f84270 */
[----:B------:R-:W-:Y:S02]  /*9260*/  ISETP.GT.AND P0, PT, R3, 0x9, PT ;  /* 0x000000090300780c */ /* 0x000fe40003f04270 */
[----:B------:R-:W-:Y:S02]  /*9270*/  FSEL R21, R6, -INF , P6 ;  /* 0xff80000006157808 */ /* 0x000fe40003000000 */
[----:B------:R-:W-:Y:S02]  /*9280*/  FSEL R36, R7, -INF , P5 ;  /* 0xff80000007247808 */ /* 0x000fe40002800000 */
[----:B------:R-:W-:Y:S02]  /*9290*/  FSEL R32, R18, -INF , P4 ;  /* 0xff80000012207808 */ /* 0x000fe40002000000 */
[----:B------:R-:W-:Y:S02]  /*92a0*/  FSEL R33, R19, -INF , P0 ;  /* 0xff80000013217808 */ /* 0x000fe40000000000 */
[C---:B------:R-:W-:Y:S02]  /*92b0*/  ISETP.GT.AND P6, PT, R3.reuse, 0x10, PT ;  /* 0x000000100300780c */ /* 0x040fe40003fc4270 */
        /* <DEDUP_REMOVED lines=27> */
[----:B------:R-:W-:Y:S02]  /*9470*/  FMNMX.FTZ R119, R52, R119, !PT ;  /* 0x0000007734777209 */ /* 0x000fe40007810000 */
        /* <DEDUP_REMOVED lines=18> */
[----:B------:R-:W-:Y:S02]  /*95a0*/  FMNMX.FTZ R119, R64, R119, !PT ;  /* 0x0000007740777209 */ /* 0x000fe40007810000 */
[----:B------:R-:W-:Y:S02]  /*95b0*/  FSEL R102, R102, -INF , P6 ;  /* 0xff80000066667808 */ /* 0x000fe40003000000 */
[----:B------:R-:W-:Y:S02]  /*95c0*/  FSEL R103, R103, -INF , P5 ;  /* 0xff80000067677808 */ /* 0x000fe40002800000 */
[----:B------:R-:W-:Y:S02]  /*95d0*/  FSEL R114, R114, -INF , P4 ;  /* 0xff80000072727808 */ /* 0x000fe40002000000 */
[----:B------:R-:W-:Y:S02]  /*95e0*/  FSEL R115, R115, -INF , P0 ;  /* 0xff80000073737808 */ /* 0x000fe40000000000 */
[C---:B------:R-:W-:Y:S02]  /*95f0*/  ISETP.GT.AND P6, PT, R2.reuse, RZ, PT ;  /* 0x000000ff0200720c */ /* 0x040fe40003fc4270 */
[----:B------:R-:W-:Y:S02]  /*9600*/  ISETP.GT.AND P5, PT, R2, 0x1, PT ;  /* 0x000000010200780c */ /* 0x000fe40003fa4270 */
[C---:B------:R-:W-:Y:S02]  /*9610*/  ISETP.GT.AND P4, PT, R0.reuse, RZ, PT ;  /* 0x000000ff0000720c */ /* 0x040fe40003f84270 */
[----:B------:R-:W-:Y:S02]  /*9620*/  ISETP.GT.AND P0, PT, R0, 0x1, PT ;  /* 0x000000010000780c */ /* 0x000fe40003f04270 */
[----:B------:R-:W-:Y:S02]  /*9630*/  FMNMX.FTZ R118, R36, R118, !PT ;  /* 0x0000007624767209 */ /* 0x000fe40007810000 */
[----:B------:R-:W-:Y:S02]  /*9640*/  FMNMX.FTZ R119, R65, R119, !PT ;  /* 0x0000007741777209 */ /* 0x000fe40007810000 */
[----:B------:R-:W-:Y:S02]  /*9650*/  FSEL R5, R8, -INF , P6 ;  /* 0xff80000008057808 */ /* 0x000fe40003000000 */
[----:B------:R-:W-:Y:S02]  /*9660*/  FSEL R17, R9, -INF , P5 ;  /* 0xff80000009117808 */ /* 0x000fe40002800000 */
[----:B------:R-:W-:Y:S02]  /*9670*/  FSEL R16, R10, -INF , P4 ;  /* 0xff8000000a107808 */ /* 0x000fe40002000000 */
[----:B------:R-:W-:Y:S02]  /*9680*/  FSEL R20, R11, -INF , P0 ;  /* 0xff8000000b147808 */ /* 0x000fe40000000000 */
[C---:B------:R-:W-:Y:S02]  /*9690*/  ISETP.GT.AND P6, PT, R2.reuse, 0x8, PT ;  /* 0x000000080200780c */ /* 0x040fe40003fc4270 */
[----:B------:R-:W-:Y:S02]  /*96a0*/  ISETP.GT.AND P5, PT, R2, 0x9, PT ;  /* 0x000000090200780c */ /* 0x000fe40003fa4270 */
        /* <DEDUP_REMOVED lines=137> */
[----:B--2---:R-:W-:Y:S02]  /*9f40*/  FMNMX.FTZ R119, R0, R119, !PT ;  /* 0x0000007700777209 */ /* 0x004fe40007810000 */
        /* <DEDUP_REMOVED lines=16> */
[----:B------:R-:W-:Y:S01]  /*a050*/  FMNMX.FTZ R117, R60, R117, !PT ;  /* 0x000000753c757209 */ /* 0x000fe20007810000 */
[----:B------:R-:W2:Y:S01]  /*a060*/  SHFL.BFLY PT, R0, R118, 0x2, 0x1f ;  /* 0x0c401f0076007f89 */ /* 0x000ea200000e0000 */
[----:B------:R-:W-:Y:S02]  /*a070*/  FSEL R106, R106, -INF , P6 ;  /* 0xff8000006a6a7808 */ /* 0x000fe40003000000 */
[----:B------:R-:W-:Y:S02]  /*a080*/  FMNMX.FTZ R117, R61, R117, !PT ;  /* 0x000000753d757209 */ /* 0x000fe40007810000 */
[----:B------:R-:W-:Y:S02]  /*a090*/  FSEL R107, R107, -INF , P5 ;  /* 0xff8000006b6b7808 */ /* 0x000fe40002800000 */
[----:B------:R-:W-:Y:S02]  /*a0a0*/  FMNMX.FTZ R117, R13, R117, !PT ;  /* 0x000000750d757209 */ /* 0x000fe40007810000 */
[----:B------:R-:W-:Y:S02]  /*a0b0*/  FSEL R110, R110, -INF , P4 ;  /* 0xff8000006e6e7808 */ /* 0x000fe40002000000 */
[----:B------:R-:W-:Y:S02]  /*a0c0*/  FMNMX.FTZ R117, R12, R117, !PT ;  /* 0x000000750c757209 */ /* 0x000fe40007810000 */
[----:B------:R-:W-:Y:S02]  /*a0d0*/  FSEL R111, R111, -INF , P0 ;  /* 0xff8000006f6f7808 */ /* 0x000fe40000000000 */
[----:B------:R-:W-:Y:S04]  /*a0e0*/  FMNMX.FTZ R117, R76, R117, !PT ;  /* 0x000000754c757209 */ /* 0x000fe80007810000 */
[----:B------:R-:W-:Y:S04]  /*a0f0*/  FMNMX.FTZ R117, R77, R117, !PT ;  /* 0x000000754d757209 */ /* 0x000fe80007810000 */
[----:B------:R-:W-:Y:S02]  /*a100*/  FMNMX.FTZ R117, R88, R117, !PT ;  /* 0x0000007558757209 */ /* 0x000fe40007810000 */
[----:B--2---:R-:W-:Y:S02]  /*a110*/  FMNMX.FTZ R118, R118, R0, !PT ;  /* 0x0000000076767209 */ /* 0x004fe40007810000 */
[----:B------:R-:W-:Y:S03]  /*a120*/  FMNMX.FTZ R117, R89, R117, !PT ;  /* 0x0000007559757209 */ /* 0x000fe60007810000 */
[----:B------:R-:W2:Y:S01]  /*a130*/  SHFL.BFLY PT, R0, R118, 0x1, 0x1f ;  /* 0x0c201f0076007f89 */ /* 0x000ea200000e0000 */
[----:B------:R-:W-:Y:S04]  /*a140*/  FMNMX.FTZ R117, R92, R117, !PT ;  /* 0x000000755c757209 */ /* 0x000fe80007810000 */
[----:B------:R-:W-:Y:S04]  /*a150*/  FMNMX.FTZ R117, R93, R117, !PT ;  /* 0x000000755d757209 */ /* 0x000fe80007810000 */
[----:B------:R-:W-:Y:S04]  /*a160*/  FMNMX.FTZ R117, R104, R117, !PT ;  /* 0x0000007568757209 */ /* 0x000fe80007810000 */
[----:B------:R-:W-:Y:S04]  /*a170*/  FMNMX.FTZ R117, R105, R117, !PT ;  /* 0x0000007569757209 */ /* 0x000fe80007810000 */
[----:B------:R-:W-:Y:S04]  /*a180*/  FMNMX.FTZ R117, R108, R117, !PT ;  /* 0x000000756c757209 */ /* 0x000fe80007810000 */
[----:B------:R-:W-:Y:S02]  /*a190*/  FMNMX.FTZ R117, R109, R117, !PT ;  /* 0x000000756d757209 */ /* 0x000fe40007810000 */
[----:B--2---:R-:W-:Y:S03]  /*a1a0*/  FMNMX.FTZ R118, R118, R0, !PT ;  /* 0x0000000076767209 */ /* 0x004fe60007810000 */
        /* <DEDUP_REMOVED lines=27> */
[----:B-1----:R-:W-:Y:S04]  /*a360*/  FMNMX.FTZ R116, R95, R0, !PT ;  /* 0x000000005f747209 */ /* 0x002fe80007810000 */
[----:B------:R-:W-:Y:S04]  /*a370*/  FMNMX.FTZ R116, R106, R116, !PT ;  /* 0x000000746a747209 */ /* 0x000fe80007810000 */
[----:B------:R-:W-:Y:S04]  /*a380*/  FMNMX.FTZ R116, R107, R116, !PT ;  /* 0x000000746b747209 */ /* 0x000fe80007810000 */
[----:B------:R-:W-:Y:S04]  /*a390*/  FMNMX.FTZ R116, R110, R116, !PT ;  /* 0x000000746e747209 */ /* 0x000fe80007810000 */
[----:B------:R-:W-:Y:S05]  /*a3a0*/  FMNMX.FTZ R116, R111, R116, !PT ;  /* 0x000000746f747209 */ /* 0x000fea0007810000 */
[----:B------:R-:W1:Y:S02]  /*a3b0*/  SHFL.BFLY PT, R0, R116, 0x2, 0x1f ;  /* 0x0c401f0074007f89 */ /* 0x000e6400000e0000 */
[----:B-1----:R-:W-:Y:S06]  /*a3c0*/  FMNMX.FTZ R116, R116, R0, !PT ;  /* 0x0000000074747209 */ /* 0x002fec0007810000 */
[----:B------:R1:W2:Y:S02]  /*a3d0*/  SHFL.BFLY PT, R0, R116, 0x1, 0x1f ;  /* 0x0c201f0074007f89 */ /* 0x0002a400000e0000 */
.L_x_3307:
[----:B------:R-:W3:Y:S01]  /*a3e0*/  LDL.LU R8, [R1] ;  /* 0x0000000001087983 */ /* 0x000ee20000300800 */
        /* <DEDUP_REMOVED lines=43> */
[----:B------:R-:W-:Y:S05]  /*a6a0*/  FMUL.FTZ R2, R118, c[0x0][0x2d0] ;  /* 0x0000b40076027a20 */ /* 0x000fea0000410000 */
[----:B------:R-:W-:Y:S02]  /*a6b0*/  FSEL R2, R2, RZ, P0 ;  /* 0x000000ff02027208 */ /* 0x000fe40000000000 */
[----:B------:R-:W-:Y:S03]  /*a6c0*/  MUFU.EX2 R204, R204 ;  /* 0x000000cc00cc7308 */ /* 0x000fe60000000800 */
[--C-:B------:R-:W-:Y:S01]  /*a6d0*/  FFMA.FTZ R189, R50, c[0x0][0x2d0], -R2.reuse ;  /* 0x0000b40032bd7a23 */ /* 0x100fe20000010802 */
[----:B------:R-:W-:Y:S01]  /*a6e0*/  MOV R50, R73 ;  /* 0x0000004900327202 */ /* 0x000fe20000000f00 */
[--C-:B------:R-:W-:Y:S02]  /*a6f0*/  FFMA.FTZ R81, R35, c[0x0][0x2d0], -R2.reuse ;  /* 0x0000b40023517a23 */ /* 0x100fe40000010802 */
[--C-:B------:R-:W-:Y:S02]  /*a700*/  FFMA.FTZ R188, R51, c[0x0][0x2d0], -R2.reuse ;  /* 0x0000b40033bc7a23 */ /* 0x100fe40000010802 */
[--C-:B------:R-:W-:Y:S01]  /*a710*/  FFMA.FTZ R120, R55, c[0x0][0x2d0], -R2.reuse ;  /* 0x0000b40037787a23 */ /* 0x100fe20000010802 */
[----:B------:R-:W-:Y:S01]  /*a720*/  MUFU.EX2 R201, R201 ;  /* 0x000000c900c97308 */ /* 0x000fe20000000800 */
[--C-:B------:R-:W-:Y:S01]  /*a730*/  FFMA.FTZ R206, R82, c[0x0][0x2d0], -R2.reuse ;  /* 0x0000b40052ce7a23 */ /* 0x100fe20000010802 */
[----:B------:R-:W4:Y:S01]  /*a740*/  LDL.LU R51, [R1+0xc] ;  /* 0x00000c0001337983 */ /* 0x000f220000300800 */
        /* <DEDUP_REMOVED lines=21> */
[--C-:B-1----:R-:W-:Y:S01]  /*a8a0*/  FFMA.FTZ R116, R66, c[0x0][0x2d0], -R2.reuse ;  /* 0x0000b40042747a23 */ /* 0x102fe20000010802 */
[----:B------:R-:W-:Y:S01]  /*a8b0*/  MUFU.EX2 R71, R192 ;  /* 0x000000c000477308 */ /* 0x000fe20000000800 */
[--C-:B------:R-:W-:Y:S09]  /*a8c0*/  FFMA.FTZ R64, R115, c[0x0][0x2d0], -R2.reuse ;  /* 0x0000b40073407a23 */ /* 0x100ff20000010802 */
        /* <DEDUP_REMOVED lines=25> */
[C---:B--2---:R-:W-:Y:S01]  /*aa60*/  F2FP.PACK_AB R72, R4.reuse, R3 ;  /* 0x000000030448723e */ /* 0x044fe200000000ff */
[----:B------:R-:W-:Y:S02]  /*aa70*/  FFMA.FTZ R3, R21, c[0x0][0x2d0], -R2 ;  /* 0x0000b40015037a23 */ /* 0x000fe40000010802 */
[----:B------:R-:W-:Y:S01]  /*aa80*/  FADD.FTZ R8, R4, R0 ;  /* 0x0000000004087221 */ /* 0x000fe20000010000 */
[----:B------:R-:W-:Y:S01]  /*aa90*/  FSEL R0, R118, RZ, P0 ;  /* 0x000000ff76007208 */ /* 0x000fe20000000000 */
[--C-:B------:R-:W-:Y:S01]  /*aaa0*/  FFMA.FTZ R4, R36, c[0x0][0x2d0], -R2.reuse ;  /* 0x0000b40024047a23 */ /* 0x100fe20000010802 */
[C---:B------:R-:W-:Y:S02]  /*aab0*/  FSETP.NEU.FTZ.AND P0, PT, R117.reuse, -INF , PT ;  /* 0xff8000007500780b */ /* 0x040fe40003f1d000 */
[----:B------:R-:W-:Y:S01]  /*aac0*/  MUFU.EX2 R73, R3 ;  /* 0x0000000300497308 */ /* 0x000fe20000000800 */
[----:B------:R-:W-:Y:S01]  /*aad0*/  FADD.FTZ R0, -R0, R121 ;  /* 0x0000007900007221 */ /* 0x000fe20000010100 */
[----:B------:R-:W-:Y:S01]  /*aae0*/  MOV R36, R11 ;  /* 0x0000000b00247202 */ /* 0x000fe20000000f00 */
[----:B------:R-:W-:Y:S02]  /*aaf0*/  FFMA.FTZ R121, R54, c[0x0][0x2d0], -R2 ;  /* 0x0000b40036797a23 */ /* 0x000fe40000010802 */
[----:B------:R-:W-:Y:S02]  /*ab00*/  FMUL.FTZ R0, R0, c[0x0][0x2d0] ;  /* 0x0000b40000007a20 */ /* 0x000fe40000410000 */
[----:B------:R-:W-:Y:S03]  /*ab10*/  FMUL.FTZ R2, R117, c[0x0][0x2d0] ;  /* 0x0000b40075027a20 */ /* 0x000fe60000410000 */
[----:B------:R-:W1:Y:S02]  /*ab20*/  MUFU.EX2 R3, R0 ;  /* 0x0000000000037308 */ /* 0x000e640000000800 */
[----:B------:R-:W-:Y:S05]  /*ab30*/  FSEL R2, R2, RZ, P0 ;  /* 0x000000ff02027208 */ /* 0x000fea0000000000 */
        /* <DEDUP_REMOVED lines=8> */
[----:B------:R3:W5:Y:S01]  /*abc0*/  MUFU.EX2 R11, R6 ;  /* 0x00000006000b7308 */ /* 0x0007620000000800 */
[--C-:B------:R-:W-:Y:S02]  /*abd0*/  FFMA.FTZ R21, R105, c[0x0][0x2d0], -R2.reuse ;  /* 0x0000b40069157a23 */ /* 0x100fe40000010802 */
[--C-:B------:R-:W-:Y:S02]  /*abe0*/  FFMA.FTZ R23, R109, c[0x0][0x2d0], -R2.reuse ;  /* 0x0000b4006d177a23 */ /* 0x100fe40000010802 */
[----:B-1----:R-:W-:Y:S02]  /*abf0*/  FFMA.FTZ R0, R3, R248, R73 ;  /* 0x000000f803007223 */ /* 0x002fe40000010049 */
[--C-:B------:R-:W-:Y:S02]  /*ac00*/  FFMA.FTZ R19, R19, c[0x0][0x2d0], -R2.reuse ;  /* 0x0000b40013137a23 */ /* 0x100fe40000010802 */
[--C-:B------:R-:W-:Y:S02]  /*ac10*/  FFMA.FTZ R18, R18, c[0x0][0x2d0], -R2.reuse ;  /* 0x0000b40012127a23 */ /* 0x100fe40000010802 */
[--C-:B------:R-:W-:Y:S02]  /*ac20*/  FFMA.FTZ R48, R24, c[0x0][0x2d0], -R2.reuse ;  /* 0x0000b40018307a23 */ /* 0x100fe40000010802 */
[----:B------:R-:W-:Y:S01]  /*ac30*/  FFMA.FTZ R49, R25, c[0x0][0x2d0], -R2 ;  /* 0x0000b40019317a23 */ /* 0x000fe20000010802 */
[C---:B--2---:R-:W-:Y:S01]  /*ac40*/  F2FP.PACK_AB R73, R4.reuse, R73 ;  /* 0x000000490449723e */ /* 0x044fe200000000ff */
[----:B------:R-:W-:Y:S01]  /*ac50*/  FADD.FTZ R32, R4, R0 ;  /* 0x0000000004207221 */ /* 0x000fe20000010000 */
[----:B------:R-:W-:Y:S01]  /*ac60*/  FSEL R0, R117, RZ, P0 ;  /* 0x000000ff75007208 */ /* 0x000fe20000000000 */
[--C-:B------:R-:W-:Y:S01]  /*ac70*/  FFMA.FTZ R4, R5, c[0x0][0x2d0], -R2.reuse ;  /* 0x0000b40005047a23 */ /* 0x100fe20000010802 */
[----:B------:R-:W-:Y:S01]  /*ac80*/  FSETP.NEU.FTZ.AND P0, PT, R68, -INF , PT ;  /* 0xff8000004400780b */ /* 0x000fe20003f1d000 */
[----:B------:R-:W-:Y:S02]  /*ac90*/  FFMA.FTZ R5, R17, c[0x0][0x2d0], -R2 ;  /* 0x0000b40011057a23 */ /* 0x000fe40000010802 */
[----:B------:R-:W-:Y:S01]  /*aca0*/  MUFU.EX2 R76, R4 ;  /* 0x00000004004c7308 */ /* 0x000fe20000000800 */
[----:B------:R-:W-:Y:S02]  /*acb0*/  FADD.FTZ R0, -R0, R122 ;  /* 0x0000007a00007221 */ /* 0x000fe40000010100 */
        /* <DEDUP_REMOVED lines=14> */
[----:B------:R-:W-:Y:S01]  /*ada0*/  FFMA.FTZ R122, R12, c[0x0][0x2d0], -R2 ;  /* 0x0000b4000c7a7a23 */ /* 0x000fe20000010802 */
[----:B------:R-:W-:Y:S01]  /*adb0*/  FSEL R2, R68, RZ, P0 ;  /* 0x000000ff44027208 */ /* 0x000fe20000000000 */
[----:B------:R-:W-:Y:S01]  /*adc0*/  FMUL.FTZ R0, R0, c[0x0][0x2d0] ;  /* 0x0000b40000007a20 */ /* 0x000fe20000410000 */
[----:B------:R-:W-:Y:S01]  /*add0*/  MUFU.EX2 R220, R220 ;  /* 0x000000dc00dc7308 */ /* 0x000fe20000000800 */
[----:B---3--:R-:W-:Y:S02]  /*ade0*/  FMUL.FTZ R6, R68, c[0x0][0x2d0] ;  /* 0x0000b40044067a20 */ /* 0x008fe40000410000 */
[----:B------:R-:W-:Y:S02]  /*adf0*/  FADD.FTZ R2, -R2, R123 ;  /* 0x0000007b02027221 */ /* 0x000fe40000010100 */
[----:B-----5:R-:W-:Y:S01]  /*ae00*/  FADD.FTZ R5, R11, R8 ;  /* 0x000000080b057221 */ /* 0x020fe20000010000 */
[----:B------:R-:W-:Y:S01]  /*ae10*/  FSEL R4, R6, RZ, P0 ;  /* 0x000000ff06047208 */ /* 0x000fe20000000000 */
[----:B------:R-:W-:Y:S02]  /*ae20*/  FMUL.FTZ R2, R2, c[0x0][0x2d0] ;  /* 0x0000b40002027a20 */ /* 0x000fe40000410000 */
[C---:B------:R-:W-:Y:S01]  /*ae30*/  FADD.FTZ R67, R74.reuse, R5 ;  /* 0x000000054a437221 */ /* 0x040fe20000010000 */
[----:B------:R-:W1:Y:S01]  /*ae40*/  MUFU.EX2 R0, R0 ;  /* 0x0000000000007308 */ /* 0x000e620000000800 */
[----:B------:R-:W2:Y:S01]  /*ae50*/  LDL.LU R5, [R1+0x10] ;  /* 0x0000100001057983 */ /* 0x000ea20000300800 */
        /* <DEDUP_REMOVED lines=14> */
[C---:B-1----:R-:W-:Y:S01]  /*af40*/  FMUL.FTZ R24, R0.reuse, R144 ;  /* 0x0000009000187220 */ /* 0x042fe20000410000 */
[----:B------:R-:W-:Y:S01]  /*af50*/  MOV R144, R23 ;  /* 0x0000001700907202 */ /* 0x000fe20000000f00 */
[C---:B------:R-:W-:Y:S01]  /*af60*/  FMUL.FTZ R28, R0.reuse, R140 ;  /* 0x0000008c001c7220 */ /* 0x040fe20000410000 */
[----:B------:R-:W-:Y:S01]  /*af70*/  MOV R140, R21 ;  /* 0x00000015008c7202 */ /* 0x000fe20000000f00 */
[C---:B------:R-:W-:Y:S01]  /*af80*/  FMUL.FTZ R29, R0.reuse, R141 ;  /* 0x0000008d001d7220 */ /* 0x040fe20000410000 */
[----:B------:R-:W-:Y:S01]  /*af90*/  MOV R141, R22 ;  /* 0x00000016008d7202 */ /* 0x000fe20000000f00 */
[C---:B------:R-:W-:Y:S01]  /*afa0*/  FMUL.FTZ R13, R0.reuse, R149 ;  /* 0x00000095000d7220 */ /* 0x040fe20000410000 */
[----:B------:R-:W1:Y:S01]  /*afb0*/  LDSM.16.MT88.4 R20, [R225] ;  /* 0x00000000e114783b */ /* 0x000e620000004200 */
[----:B------:R-:W-:Y:S01]  /*afc0*/  MOV R149, R106 ;  /* 0x0000006a00957202 */ /* 0x000fe20000000f00 */
[----:B------:R-:W-:Y:S01]  /*afd0*/  MUFU.EX2 R77, R6 ;  /* 0x00000006004d7308 */ /* 0x000fe20000000800 */
[----:B------:R-:W-:Y:S01]  /*afe0*/  FMUL.FTZ R12, R0, R148 ;  /* 0x00000094000c7220 */ /* 0x000fe20000410000 */
[----:B------:R-:W-:Y:S01]  /*aff0*/  MOV R148, R107 ;  /* 0x0000006b00947202 */ /* 0x000fe20000000f00 */
[--C-:B------:R-:W-:Y:S02]  /*b000*/  FFMA.FTZ R93, R27, c[0x0][0x2d0], -R4.reuse ;  /* 0x0000b4001b5d7a23 */ /* 0x100fe40000010804 */
[--C-:B------:R-:W-:Y:S02]  /*b010*/  FFMA.FTZ R92, R30, c[0x0][0x2d0], -R4.reuse ;  /* 0x0000b4001e5c7a23 */ /* 0x100fe40000010804 */
[--C-:B------:R-:W-:Y:S02]  /*b020*/  FFMA.FTZ R89, R31, c[0x0][0x2d0], -R4.reuse ;  /* 0x0000b4001f597a23 */ /* 0x100fe40000010804 */
[--C-:B------:R-:W-:Y:S01]  /*b030*/  FFMA.FTZ R37, R78, c[0x0][0x2d0], -R4.reuse ;  /* 0x0000b4004e257a23 */ /* 0x100fe20000010804 */
[----:B------:R-:W-:Y:S01]  /*b040*/  MUFU.EX2 R106, R7 ;  /* 0x00000007006a7308 */ /* 0x000fe20000000800 */
[C---:B---3--:R-:W-:Y:S01]  /*b050*/  FMUL.FTZ R10, R2.reuse, R154 ;  /* 0x0000009a020a7220 */ /* 0x048fe20000410000 */
[----:B------:R-:W-:Y:S01]  /*b060*/  MOV R154, R95 ;  /* 0x0000005f009a7202 */ /* 0x000fe20000000f00 */
[C---:B------:R-:W-:Y:S01]  /*b070*/  FMUL.FTZ R11, R2.reuse, R155 ;  /* 0x0000009b020b7220 */ /* 0x040fe20000410000 */
[----:B------:R-:W-:Y:S01]  /*b080*/  MOV R155, R94 ;  /* 0x0000005e009b7202 */ /* 0x000fe20000000f00 */
[C---:B------:R-:W-:Y:S01]  /*b090*/  FMUL.FTZ R14, R2.reuse, R150 ;  /* 0x00000096020e7220 */ /* 0x040fe20000410000 */
[----:B------:R-:W-:Y:S01]  /*b0a0*/  MOV R150, R91 ;  /* 0x0000005b00967202 */ /* 0x000fe20000000f00 */
[----:B------:R-:W-:Y:S01]  /*b0b0*/  FMUL.FTZ R15, R2, R151 ;  /* 0x00000097020f7220 */ /* 0x000fe20000410000 */
[----:B------:R-:W-:Y:S01]  /*b0c0*/  MOV R151, R90 ;  /* 0x0000005a00977202 */ /* 0x000fe20000000f00 */
[--C-:B------:R-:W-:Y:S01]  /*b0d0*/  FFMA.FTZ R79, R79, c[0x0][0x2d0], -R4.reuse ;  /* 0x0000b4004f4f7a23 */ /* 0x100fe20000010804 */
[----:B------:R-:W3:Y:S01]  /*b0e0*/  MUFU.EX2 R95, R33 ;  /* 0x00000021005f7308 */ /* 0x000ee20000000800 */
        /* <DEDUP_REMOVED lines=13> */
[----:B------:R-:W-:Y:S02]  /*b1c0*/  FFMA.FTZ R110, R110, c[0x0][0x2d0], -R4 ;  /* 0x0000b4006e6e7a23 */ /* 0x000fe40000010804 */
[----:B----4-:R-:W-:Y:S01]  /*b1d0*/  FFMA.FTZ R4, R0, R51, R76 ;  /* 0x0000003300047223 */ /* 0x010fe2000001004c */
[C---:B------:R-:W-:Y:S01]  /*b1e0*/  F2FP.PACK_AB R76, R69.reuse, R76 ;  /* 0x0000004c454c723e */ /* 0x040fe200000000ff */
[C---:B------:R-:W-:Y:S01]  /*b1f0*/  FMUL.FTZ R26, R2.reuse, R146 ;  /* 0x00000092021a7220 */ /* 0x040fe20000410000 */
[----:B------:R-:W-:Y:S01]  /*b200*/  MOV R146, R39 ;  /* 0x0000002700927202 */ /* 0x000fe20000000f00 */
[C---:B------:R-:W-:Y:S01]  /*b210*/  FMUL.FTZ R30, R2.reuse, R142 ;  /* 0x0000008e021e7220 */ /* 0x040fe20000410000 */
[----:B------:R-:W4:Y:S01]  /*b220*/  MUFU.EX2 R91, R16 ;  /* 0x00000010005b7308 */ /* 0x000f220000000800 */
[C---:B------:R-:W-:Y:S01]  /*b230*/  FMUL.FTZ R31, R2.reuse, R143 ;  /* 0x0000008f021f7220 */ /* 0x040fe20000410000 */
[----:B------:R-:W-:Y:S01]  /*b240*/  MOV R142, R38 ;  /* 0x00000026008e7202 */ /* 0x000fe20000000f00 */
[C---:B------:R-:W-:Y:S01]  /*b250*/  FMUL.FTZ R58, R2.reuse, R130 ;  /* 0x00000082023a7220 */ /* 0x040fe20000410000 */
[----:B------:R-:W-:Y:S01]  /*b260*/  MOV R143, R36 ;  /* 0x00000024008f7202 */ /* 0x000fe20000000f00 */
[C---:B------:R-:W-:Y:S02]  /*b270*/  FMUL.FTZ R59, R2.reuse, R131 ;  /* 0x00000083023b7220 */ /* 0x040fe40000410000 */
[C---:B------:R-:W-:Y:S02]  /*b280*/  FMUL.FTZ R62, R2.reuse, R126 ;  /* 0x0000007e023e7220 */ /* 0x040fe40000410000 */
[C---:B------:R-:W-:Y:S01]  /*b290*/  FMUL.FTZ R63, R2.reuse, R127 ;  /* 0x0000007f023f7220 */ /* 0x040fe20000410000 */
[----:B------:R-:W5:Y:S01]  /*b2a0*/  MUFU.EX2 R107, R18 ;  /* 0x00000012006b7308 */ /* 0x000f620000000800 */
[----:B------:R-:W-:Y:S02]  /*b2b0*/  FADD.FTZ R69, R69, R4 ;  /* 0x0000000445457221 */ /* 0x000fe40000010000 */
[----:B------:R-:W-:Y:S01]  /*b2c0*/  FADD.FTZ R70, R75, R32 ;  /* 0x000000204b467221 */ /* 0x000fe20000010000 */
[----:B---3--:R-:W-:Y:S01]  /*b2d0*/  F2FP.PACK_AB R75, R95, R75 ;  /* 0x0000004b5f4b723e */ /* 0x008fe200000000ff */
[----:B------:R-:W-:Y:S01]  /*b2e0*/  FMUL.FTZ R4, R65, R156 ;  /* 0x0000009c41047220 */ /* 0x000fe20000410000 */
[----:B------:R-:W-:Y:S01]  /*b2f0*/  MOV R156, R37 ;  /* 0x00000025009c7202 */ /* 0x000fe20000000f00 */
[C---:B------:R-:W-:Y:S01]  /*b300*/  FMUL.FTZ R6, R3.reuse, R158 ;  /* 0x0000009e03067220 */ /* 0x040fe20000410000 */
[----:B------:R-:W3:Y:S01]  /*b310*/  LDSM.16.MT88.4 R36, [R229] ;  /* 0x00000000e524783b */ /* 0x000ee20000004200 */
[----:B------:R-:W-:Y:S01]  /*b320*/  FMUL.FTZ R7, R3, R159 ;  /* 0x0000009f03077220 */ /* 0x000fe20000410000 */
[----:B------:R-:W-:Y:S01]  /*b330*/  MOV R158, R52 ;  /* 0x00000034009e7202 */ /* 0x000fe20000000f00 */
[C---:B------:R-:W-:Y:S01]  /*b340*/  FMUL.FTZ R27, R2.reuse, R147 ;  /* 0x00000093021b7220 */ /* 0x040fe20000410000 */
[----:B------:R-:W-:Y:S01]  /*b350*/  MOV R147, R35 ;  /* 0x0000002300937202 */ /* 0x000fe20000000f00 */
[C---:B------:R-:W-:Y:S01]  /*b360*/  FMUL.FTZ R42, R2.reuse, R138 ;  /* 0x0000008a022a7220 */ /* 0x040fe20000410000 */
[----:B------:R-:W-:Y:S01]  /*b370*/  MUFU.EX2 R127, R87 ;  /* 0x00000057007f7308 */ /* 0x000fe20000000800 */
[C---:B------:R-:W-:Y:S01]  /*b380*/  FMUL.FTZ R43, R2.reuse, R139 ;  /* 0x0000008b022b7220 */ /* 0x040fe20000410000 */
[----:B------:R-:W-:Y:S01]  /*b390*/  MOV R139, R79 ;  /* 0x0000004f008b7202 */ /* 0x000fe20000000f00 */
[----:B------:R-:W-:Y:S01]  /*b3a0*/  FMUL.FTZ R46, R2, R134 ;  /* 0x00000086022e7220 */ /* 0x000fe20000410000 */
[----:B----4-:R-:W-:Y:S01]  /*b3b0*/  F2FP.PACK_AB R79, R106, R91 ;  /* 0x0000005b6a4f723e */ /* 0x010fe200000000ff */
[----:B------:R-:W-:Y:S01]  /*b3c0*/  FMUL.FTZ R47, R2, R135 ;  /* 0x00000087022f7220 */ /* 0x000fe20000410000 */
[----:B------:R-:W-:Y:S01]  /*b3d0*/  MOV R138, R50 ;  /* 0x00000032008a7202 */ /* 0x000fe20000000f00 */
[C---:B------:R-:W-:Y:S01]  /*b3e0*/  FMUL.FTZ R8, R0.reuse, R152 ;  /* 0x0000009800087220 */ /* 0x040fe20000410000 */
[----:B------:R-:W-:Y:S01]  /*b3f0*/  MOV R152, R111 ;  /* 0x0000006f00987202 */ /* 0x000fe20000000f00 */
[C---:B------:R-:W-:Y:S01]  /*b400*/  FMUL.FTZ R9, R0.reuse, R153 ;  /* 0x0000009900097220 */ /* 0x040fe20000410000 */
[----:B-----5:R-:W-:Y:S01]  /*b410*/  F2FP.PACK_AB R78, R107, R94 ;  /* 0x0000005e6b4e723e */ /* 0x020fe200000000ff */
[C---:B------:R-:W-:Y:S01]  /*b420*/  FMUL.FTZ R16, R65.reuse, R160 ;  /* 0x000000a041107220 */ /* 0x040fe20000410000 */
[----:B------:R-:W-:Y:S01]  /*b430*/  MUFU.EX2 R111, R80 ;  /* 0x00000050006f7308 */ /* 0x000fe20000000800 */
[----:B------:R-:W-:Y:S01]  /*b440*/  FMUL.FTZ R17, R65, R161 ;  /* 0x000000a141117220 */ /* 0x000fe20000410000 */
[----:B------:R-:W-:Y:S01]  /*b450*/  MOV R153, R110 ;  /* 0x0000006e00997202 */ /* 0x000fe20000000f00 */
[C---:B------:R-:W-:Y:S02]  /*b460*/  FMUL.FTZ R18, R3.reuse, R162 ;  /* 0x000000a203127220 */ /* 0x040fe40000410000 */
[----:B------:R-:W-:Y:S02]  /*b470*/  FMUL.FTZ R19, R3, R163 ;  /* 0x000000a303137220 */ /* 0x000fe40000410000 */
[C---:B------:R-:W-:Y:S01]  /*b480*/  FMUL.FTZ R25, R0.reuse, R145 ;  /* 0x0000009100197220 */ /* 0x040fe20000410000 */
[----:B------:R-:W-:Y:S01]  /*b490*/  MOV R145, R34 ;  /* 0x0000002200917202 */ /* 0x000fe20000000f00 */
[C---:B------:R-:W-:Y:S01]  /*b4a0*/  FMUL.FTZ R61, R0.reuse, R125 ;  /* 0x0000007d003d7220 */ /* 0x040fe20000410000 */
[----:B------:R-:W-:Y:S01]  /*b4b0*/  MUFU.EX2 R110, R101 ;  /* 0x00000065006e7308 */ /* 0x000fe20000000800 */
[C---:B------:R-:W-:Y:S01]  /*b4c0*/  FMUL.FTZ R32, R65.reuse, R168 ;  /* 0x000000a841207220 */ /* 0x040fe20000410000 */
[----:B------:R-:W-:Y:S01]  /*b4d0*/  LDSM.16.MT88.4 R160, [R225+0x3000] ;  /* 0x00300000e1a0783b */ /* 0x000fe20000004200 */
[----:B------:R-:W-:Y:S02]  /*b4e0*/  FMUL.FTZ R33, R65, R169 ;  /* 0x000000a941217220 */ /* 0x000fe40000410000 */
[C---:B------:R-:W-:Y:S02]  /*b4f0*/  FMUL.FTZ R34, R3.reuse, R170 ;  /* 0x000000aa03227220 */ /* 0x040fe40000410000 */
[C---:B------:R-:W-:Y:S02]  /*b500*/  FMUL.FTZ R35, R3.reuse, R171 ;  /* 0x000000ab03237220 */ /* 0x040fe40000410000 */
[C---:B------:R-:W-:Y:S01]  /*b510*/  FMUL.FTZ R60, R0.reuse, R124 ;  /* 0x0000007c003c7220 */ /* 0x040fe20000410000 */
[----:B------:R4:W-:Y:S01]  /*b520*/  MUFU.EX2 R125, R81 ;  /* 0x00000051007d7308 */ /* 0x0009e20000000800 */
[C---:B------:R-:W-:Y:S01]  /*b530*/  FMUL.FTZ R40, R0.reuse, R136 ;  /* 0x0000008800287220 */ /* 0x040fe20000410000 */
[----:B------:R-:W-:Y:S01]  /*b540*/  LDSM.16.MT88.4 R168, [R229+0x3000] ;  /* 0x00300000e5a8783b */ /* 0x000fe20000004200 */
[C---:B------:R-:W-:Y:S01]  /*b550*/  FMUL.FTZ R41, R0.reuse, R137 ;  /* 0x0000008900297220 */ /* 0x040fe20000410000 */
[----:B------:R-:W-:Y:S01]  /*b560*/  MOV R137, R64 ;  /* 0x0000004000897202 */ /* 0x000fe20000000f00 */
[C---:B------:R-:W-:Y:S02]  /*b570*/  FMUL.FTZ R45, R0.reuse, R133 ;  /* 0x00000085002d7220 */ /* 0x040fe40000410000 */
[C---:B------:R-:W-:Y:S02]  /*b580*/  FMUL.FTZ R44, R0.reuse, R132 ;  /* 0x00000084002c7220 */ /* 0x040fe40000410000 */
[C---:B------:R-:W-:Y:S01]  /*b590*/  FMUL.FTZ R57, R0.reuse, R129 ;  /* 0x0000008100397220 */ /* 0x040fe20000410000 */
[----:B------:R5:W-:Y:S01]  /*b5a0*/  MUFU.EX2 R101, R49 ;  /* 0x0000003100657308 */ /* 0x000be20000000800 */
[C---:B------:R-:W-:Y:S02]  /*b5b0*/  FMUL.FTZ R50, R3.reuse, R178 ;  /* 0x000000b203327220 */ /* 0x040fe40000410000 */
[C---:B------:R-:W-:Y:S02]  /*b5c0*/  FMUL.FTZ R51, R3.reuse, R179 ;  /* 0x000000b303337220 */ /* 0x040fe40000410000 */
[----:B------:R-:W-:Y:S02]  /*b5d0*/  FMUL.FTZ R56, R0, R128 ;  /* 0x0000008000387220 */ /* 0x000fe40000410000 */
[----:B------:R-:W-:Y:S02]  /*b5e0*/  FADD.FTZ R0, R66, R67 ;  /* 0x0000004342007221 */ /* 0x000fe40000010000 */
[----:B------:R-:W-:Y:S01]  /*b5f0*/  FMUL.FTZ R67, R3, R187 ;  /* 0x000000bb03437220 */ /* 0x000fe20000410000 */
[----:B------:R-:W-:Y:S01]  /*b600*/  MUFU.EX2 R124, R100 ;  /* 0x00000064007c7308 */ /* 0x000fe20000000800 */
[----:B------:R-:W-:Y:S01]  /*b610*/  FADD.FTZ R70, R95, R70 ;  /* 0x000000465f467221 */ /* 0x000fe20000010000 */
[----:B----4-:R-:W-:Y:S08]  /*b620*/  LDSM.16.MT88.4 R80, [R228] ;  /* 0x00000000e450783b */ /* 0x010ff00000004200 */
[----:B------:R4:W-:Y:S01]  /*b630*/  MUFU.EX2 R100, R48 ;  /* 0x0000003000647308 */ /* 0x0009e20000000800 */
[C---:B-----5:R-:W-:Y:S09]  /*b640*/  FMUL.FTZ R49, R65.reuse, R177 ;  /* 0x000000b141317220 */ /* 0x060ff20000410000 */
[----:B------:R-:W-:Y:S10]  /*b650*/  MUFU.EX2 R129, R86 ;  /* 0x0000005600817308 */ /* 0x000ff40000000800 */
[----:B------:R-:W-:Y:S01]  /*b660*/  MUFU.EX2 R133, R85 ;  /* 0x0000005500857308 */ /* 0x000fe20000000800 */
[----:B----4-:R-:W-:Y:S02]  /*b670*/  FMUL.FTZ R48, R65, R176 ;  /* 0x000000b041307220 */ /* 0x010fe40000410000 */
[----:B------:R-:W-:Y:S07]  /*b680*/  LDSM.16.MT88.4 R176, [R226+0x3000] ;  /* 0x00300000e2b0783b */ /* 0x000fee0000004200 */
[----:B------:R4:W-:Y:S10]  /*b690*/  MUFU.EX2 R136, R84 ;  /* 0x0000005400887308 */ /* 0x0009f40000000800 */
[----:B------:R-:W5:Y:S10]  /*b6a0*/  MUFU.EX2 R64, R194 ;  /* 0x000000c200407308 */ /* 0x000f740000000800 */
[----:B------:R-:W1:Y:S01]  /*b6b0*/  MUFU.EX2 R126, R97 ;  /* 0x00000061007e7308 */ /* 0x000e620000000800 */
[----:B----4-:R-:W-:Y:S09]  /*b6c0*/  LDSM.16.MT88.4 R84, [R225+0x800] ;  /* 0x00080000e154783b */ /* 0x010ff20000004200 */
[----:B------:R-:W-:Y:S01]  /*b6d0*/  MUFU.EX2 R97, R93 ;  /* 0x0000005d00617308 */ /* 0x000fe20000000800 */
[----:B-----5:R-:W-:Y:S04]  /*b6e0*/  FADD.FTZ R0, R64, R0 ;  /* 0x0000000040007221 */ /* 0x020fe80000010000 */
[----:B------:R-:W-:Y:S05]  /*b6f0*/  FADD.FTZ R0, R88, R0 ;  /* 0x0000000058007221 */ /* 0x000fea0000010000 */
[----:B------:R-:W-:Y:S01]  /*b700*/  MUFU.EX2 R131, R98 ;  /* 0x0000006200837308 */ /* 0x000fe20000000800 */
[----:B------:R-:W-:Y:S04]  /*b710*/  FADD.FTZ R0, R71, R0 ;  /* 0x0000000047007221 */ /* 0x000fe80000010000 */
[----:B------:R-:W-:Y:S05]  /*b720*/  FADD.FTZ R0, R204, R0 ;  /* 0x00000000cc007221 */ /* 0x000fea0000010000 */
[----:B------:R4:W-:Y:S01]  /*b730*/  MUFU.EX2 R98, R92 ;  /* 0x0000005c00627308 */ /* 0x0009e20000000800 */
[----:B------:R-:W-:Y:S04]  /*b740*/  FADD.FTZ R0, R203, R0 ;  /* 0x00000000cb007221 */ /* 0x000fe80000010000 */
[----:B------:R-:W-:Y:S05]  /*b750*/  FADD.FTZ R0, R202, R0 ;  /* 0x00000000ca007221 */ /* 0x000fea0000010000 */
[----:B------:R-:W-:Y:S10]  /*b760*/  MUFU.EX2 R132, R99 ;  /* 0x0000006300847308 */ /* 0x000ff40000000800 */
[----:B------:R5:W-:Y:S10]  /*b770*/  MUFU.EX2 R99, R89 ;  /* 0x0000005900637308 */ /* 0x000bf40000000800 */
[----:B------:R-:W1:Y:S10]  /*b780*/  MUFU.EX2 R96, R96 ;  /* 0x0000006000607308 */ /* 0x000e740000000800 */
[----:B------:R-:W-:Y:S10]  /*b790*/  MUFU.EX2 R248, R248 ;  /* 0x000000f800f87308 */ /* 0x000ff40000000800 */
[----:B------:R-:W-:Y:S01]  /*b7a0*/  MUFU.EX2 R134, R121 ;  /* 0x0000007900867308 */ /* 0x000fe20000000800 */
[----:B--2---:R-:W-:Y:S01]  /*b7b0*/  FFMA.FTZ R2, R2, R5, R77 ;  /* 0x0000000502027223 */ /* 0x004fe2000001004d */
[C---:B------:R-:W-:Y:S01]  /*b7c0*/  F2FP.PACK_AB R77, R90.reuse, R77 ;  /* 0x0000004d5a4d723e */ /* 0x040fe200000000ff */
[C---:B------:R-:W-:Y:S01]  /*b7d0*/  FMUL.FTZ R5, R65.reuse, R157 ;  /* 0x0000009d41057220 */ /* 0x040fe20000410000 */
[----:B------:R-:W-:Y:S01]  /*b7e0*/  MOV R157, R53 ;  /* 0x00000035009d7202 */ /* 0x000fe20000000f00 */
[----:B------:R-:W-:Y:S01]  /*b7f0*/  FADD.FTZ R2, R90, R2 ;  /* 0x000000025a027221 */ /* 0x000fe20000010000 */
[----:B------:R-:W2:Y:S04]  /*b800*/  LDSM.16.MT88.4 R52, [R226] ;  /* 0x00000000e234783b */ /* 0x000ea80000004200 */
[-C--:B-1----:R-:W-:Y:S01]  /*b810*/  HMMA.16816.F32 R4, R72, R20.reuse, R4 ;  /* 0x000000144804723c */ /* 0x082fe20000001804 */
[----:B------:R-:W-:Y:S07]  /*b820*/  MUFU.EX2 R135, R120 ;  /* 0x0000007800877308 */ /* 0x000fee0000000800 */
[C---:B------:R-:W-:Y:S03]  /*b830*/  HMMA.16816.F32 R8, R76.reuse, R20, R8 ;  /* 0x000000144c08723c */ /* 0x040fe60000001808 */
[----:B------:R-:W-:Y:S04]  /*b840*/  MUFU.EX2 R193, R113 ;  /* 0x0000007100c17308 */ /* 0x000fe80000000800 */
[C---:B------:R-:W-:Y:S01]  /*b850*/  FMUL.FTZ R20, R65.reuse, R164 ;  /* 0x000000a441147220 */ /* 0x040fe20000410000 */
[-C--:B------:R-:W-:Y:S04]  /*b860*/  HMMA.16816.F32 R12, R76, R22.reuse, R12 ;  /* 0x000000164c0c723c */ /* 0x080fe8000000180c */
[----:B------:R-:W-:Y:S01]  /*b870*/  FMUL.FTZ R21, R65, R165 ;  /* 0x000000a541157220 */ /* 0x000fe20000410000 */
[----:B------:R-:W-:Y:S03]  /*b880*/  MUFU.EX2 R120, R115 ;  /* 0x0000007300787308 */ /* 0x000fe60000000800 */
[C---:B------:R-:W-:Y:S07]  /*b890*/  HMMA.16816.F32 R16, R72.reuse, R22, R16 ;  /* 0x000000164810723c */ /* 0x040fee0000001810 */
[C---:B------:R-:W-:Y:S01]  /*b8a0*/  FMUL.FTZ R22, R3.reuse, R166 ;  /* 0x000000a603167220 */ /* 0x040fe20000410000 */
[----:B------:R-:W-:Y:S01]  /*b8b0*/  MUFU.EX2 R121, R114 ;  /* 0x0000007200797308 */ /* 0x000fe20000000800 */
[----:B------:R-:W-:Y:S07]  /*b8c0*/  FMUL.FTZ R23, R3, R167 ;  /* 0x000000a703177220 */ /* 0x000fee0000410000 */
[-C--:B---3--:R-:W-:Y:S02]  /*b8d0*/  HMMA.16816.F32 R20, R72, R36.reuse, R20 ;  /* 0x000000244814723c */ /* 0x088fe40000001814 */
[----:B------:R-:W-:Y:S06]  /*b8e0*/  MUFU.EX2 R113, R104 ;  /* 0x0000006800717308 */ /* 0x000fec0000000800 */
[C---:B------:R-:W-:Y:S04]  /*b8f0*/  HMMA.16816.F32 R24, R76.reuse, R36, R24 ;  /* 0x000000244c18723c */ /* 0x040fe80000001818 */
[----:B------:R-:W1:Y:S03]  /*b900*/  MUFU.EX2 R114, R105 ;  /* 0x0000006900727308 */ /* 0x000e660000000800 */
[C---:B------:R-:W-:Y:S01]  /*b910*/  FMUL.FTZ R36, R65.reuse, R172 ;  /* 0x000000ac41247220 */ /* 0x040fe20000410000 */
[-C--:B------:R-:W-:Y:S04]  /*b920*/  HMMA.16816.F32 R28, R76, R38.reuse, R28 ;  /* 0x000000264c1c723c */ /* 0x080fe8000000181c */
[----:B------:R-:W-:Y:S02]  /*b930*/  FMUL.FTZ R37, R65, R173 ;  /* 0x000000ad41257220 */ /* 0x000fe40000410000 */
[----:B------:R-:W-:Y:S02]  /*b940*/  MUFU.EX2 R105, R158 ;  /* 0x0000009e00697308 */ /* 0x000fe40000000800 */
[C---:B------:R-:W-:Y:S07]  /*b950*/  HMMA.16816.F32 R32, R72.reuse, R38, R32 ;  /* 0x000000264820723c */ /* 0x040fee0000001820 */
[C---:B------:R-:W-:Y:S01]  /*b960*/  FMUL.FTZ R38, R3.reuse, R174 ;  /* 0x000000ae03267220 */ /* 0x040fe20000410000 */
[----:B------:R-:W-:Y:S01]  /*b970*/  MUFU.EX2 R116, R108 ;  /* 0x0000006c00747308 */ /* 0x000fe20000000800 */
[----:B------:R-:W-:Y:S07]  /*b980*/  FMUL.FTZ R39, R3, R175 ;  /* 0x000000af03277220 */ /* 0x000fee0000410000 */
[-C--:B--2---:R-:W-:Y:S02]  /*b990*/  HMMA.16816.F32 R36, R72, R52.reuse, R36 ;  /* 0x000000344824723c */ /* 0x084fe40000001824 */
[----:B------:R-:W2:Y:S06]  /*b9a0*/  MUFU.EX2 R115, R109 ;  /* 0x0000006d00737308 */ /* 0x000eac0000000800 */
[C---:B------:R-:W-:Y:S04]  /*b9b0*/  HMMA.16816.F32 R40, R76.reuse, R52, R40 ;  /* 0x000000344c28723c */ /* 0x040fe80000001828 */
[----:B------:R-:W-:Y:S03]  /*b9c0*/  MUFU.EX2 R130, R102 ;  /* 0x0000006600827308 */ /* 0x000fe60000000800 */
        /* <DEDUP_REMOVED lines=8> */
[-C--:B------:R-:W-:Y:S02]  /*ba50*/  HMMA.16816.F32 R52, R72, R80.reuse, R52 ;  /* 0x000000504834723c */ /* 0x080fe40000001834 */
[----:B------:R-:W-:Y:S06]  /*ba60*/  MUFU.EX2 R217, R217 ;  /* 0x000000d900d97308 */ /* 0x000fec0000000800 */
[C---:B------:R-:W-:Y:S04]  /*ba70*/  HMMA.16816.F32 R56, R76.reuse, R80, R56 ;  /* 0x000000504c38723c */ /* 0x040fe80000001838 */
[----:B------:R-:W-:Y:S04]  /*ba80*/  MUFU.EX2 R219, R219 ;  /* 0x000000db00db7308 */ /* 0x000fe80000000800 */
[-C--:B------:R-:W-:Y:S06]  /*ba90*/  HMMA.16816.F32 R60, R76, R82.reuse, R60 ;  /* 0x000000524c3c723c */ /* 0x080fec000000183c */
[----:B------:R-:W-:Y:S01]  /*baa0*/  MUFU.EX2 R221, R221 ;  /* 0x000000dd00dd7308 */ /* 0x000fe20000000800 */
[----:B------:R-:W-:Y:S01]  /*bab0*/  F2FP.PACK_AB R76, R64, R66 ;  /* 0x00000042404c723e */ /* 0x000fe200000000ff */
[----:B------:R-:W-:Y:S01]  /*bac0*/  FMUL.FTZ R64, R65, R184 ;  /* 0x000000b841407220 */ /* 0x000fe20000410000 */
[----:B------:R-:W-:Y:S03]  /*bad0*/  F2FP.PACK_AB R78, R71, R88 ;  /* 0x00000058474e723e */ /* 0x000fe600000000ff */
[----:B------:R-:W-:Y:S01]  /*bae0*/  FMUL.FTZ R65, R65, R185 ;  /* 0x000000b941417220 */ /* 0x000fe20000410000 */
[----:B------:R-:W-:Y:S01]  /*baf0*/  F2FP.PACK_AB R77, R110, R112 ;  /* 0x000000706e4d723e */ /* 0x000fe200000000ff */
[----:B------:R-:W-:Y:S01]  /*bb00*/  FMUL.FTZ R66, R3, R186 ;  /* 0x000000ba03427220 */ /* 0x000fe20000410000 */
[----:B------:R-:W-:Y:S01]  /*bb10*/  F2FP.PACK_AB R79, R125, R124 ;  /* 0x0000007c7d4f723e */ /* 0x000fe200000000ff */
[----:B------:R-:W-:Y:S01]  /*bb20*/  FADD.FTZ R3, R94, R69 ;  /* 0x000000455e037221 */ /* 0x000fe20000010000 */
[----:B------:R-:W3:Y:S01]  /*bb30*/  MUFU.EX2 R184, R157 ;  /* 0x0000009d00b87308 */ /* 0x000ee20000000800 */
[----:B----4-:R-:W-:Y:S01]  /*bb40*/  LDSM.16.MT88.4 R92, [R226+0x1000] ;  /* 0x00100000e25c783b */ /* 0x010fe20000004200 */
[----:B------:R-:W-:Y:S02]  /*bb50*/  FADD.FTZ R69, R91, R2 ;  /* 0x000000025b457221 */ /* 0x000fe40000010000 */
[----:B------:R-:W-:Y:S04]  /*bb60*/  HMMA.16816.F32 R64, R72, R82, R64 ;  /* 0x000000524840723c */ /* 0x000fe80000001840 */
[----:B------:R-:W-:Y:S01]  /*bb70*/  FADD.FTZ R69, R106, R69 ;  /* 0x000000456a457221 */ /* 0x000fe20000010000 */
[----:B------:R-:W4:Y:S01]  /*bb80*/  LDSM.16.MT88.4 R80, [R229+0x800] ;  /* 0x00080000e550783b */ /* 0x000f220000004200 */
[----:B------:R-:W-:Y:S01]  /*bb90*/  MUFU.EX2 R186, R143 ;  /* 0x0000008f00ba7308 */ /* 0x000fe20000000800 */
[----:B------:R-:W-:Y:S01]  /*bba0*/  F2FP.PACK_AB R72, R101, R100 ;  /* 0x000000646548723e */ /* 0x000fe200000000ff */
[-C--:B------:R-:W-:Y:S05]  /*bbb0*/  HMMA.16816.F32 R4, R76, R84.reuse, R4 ;  /* 0x000000544c04723c */ /* 0x080fea0000001804 */
[----:B------:R-:W-:Y:S01]  /*bbc0*/  F2FP.PACK_AB R74, R126, R111 ;  /* 0x0000006f7e4a723e */ /* 0x000fe200000000ff */
[----:B-----5:R-:W5:Y:S01]  /*bbd0*/  LDSM.16.MT88.4 R88, [R226+0x800] ;  /* 0x00080000e258783b */ /* 0x020f620000004200 */
[----:B------:R-:W-:Y:S01]  /*bbe0*/  F2FP.PACK_AB R73, R97, R96 ;  /* 0x000000606149723e */ /* 0x000fe200000000ff */
[----:B------:R-:W-:Y:S01]  /*bbf0*/  MUFU.EX2 R196, R196 ;  /* 0x000000c400c47308 */ /* 0x000fe20000000800 */
[----:B------:R-:W-:Y:S03]  /*bc00*/  F2FP.PACK_AB R75, R99, R98 ;  /* 0x00000062634b723e */ /* 0x000fe600000000ff */
[----:B------:R-:W-:Y:S02]  /*bc10*/  FADD.FTZ R2, R201, R0 ;  /* 0x00000000c9027221 */ /* 0x000fe40000010000 */
[----:B------:R-:W-:Y:S02]  /*bc20*/  FADD.FTZ R0, R107, R3 ;  /* 0x000000036b007221 */ /* 0x000fe40000010000 */
[C---:B------:R-:W-:Y:S02]  /*bc30*/  HMMA.16816.F32 R8, R72.reuse, R84, R8 ;  /* 0x000000544808723c */ /* 0x040fe40000001808 */
[----:B------:R-:W-:Y:S02]  /*bc40*/  MUFU.EX2 R122, R122 ;  /* 0x0000007a007a7308 */ /* 0x000fe40000000800 */
[----:B------:R-:W-:Y:S02]  /*bc50*/  FADD.FTZ R3, R112, R70 ;  /* 0x0000004670037221 */ /* 0x000fe40000010000 */
[----:B------:R-:W-:Y:S02]  /*bc60*/  FADD.FTZ R70, R100, R0 ;  /* 0x0000000064467221 */ /* 0x000fe40000010000 */
[-C--:B------:R-:W-:Y:S04]  /*bc70*/  HMMA.16816.F32 R12, R72, R86.reuse, R12 ;  /* 0x00000056480c723c */ /* 0x080fe8000000180c */
[----:B------:R-:W-:Y:S01]  /*bc80*/  MUFU.EX2 R250, R250 ;  /* 0x000000fa00fa7308 */ /* 0x000fe20000000800 */
[----:B------:R-:W-:Y:S03]  /*bc90*/  FADD.FTZ R0, R200, R2 ;  /* 0x00000002c8007221 */ /* 0x000fe60000010000 */
[C---:B------:R-:W-:Y:S01]  /*bca0*/  HMMA.16816.F32 R16, R76.reuse, R86, R16 ;  /* 0x000000564c10723c */ /* 0x040fe20000001810 */
[----:B------:R-:W1:Y:S03]  /*bcb0*/  LDSM.16.MT88.4 R84, [R228+0x800] ;  /* 0x00080000e454783b */ /* 0x000e660000004200 */
[----:B------:R-:W-:Y:S02]  /*bcc0*/  FADD.FTZ R0, R199, R0 ;  /* 0x00000000c7007221 */ /* 0x000fe40000010000 */
[----:B------:R-:W-:Y:S02]  /*bcd0*/  MUFU.EX2 R252, R252 ;  /* 0x000000fc00fc7308 */ /* 0x000fe40000000800 */
[-C--:B----4-:R-:W-:Y:S04]  /*bce0*/  HMMA.16816.F32 R20, R76, R80.reuse, R20 ;  /* 0x000000504c14723c */ /* 0x090fe80000001814 */
[----:B------:R-:W-:Y:S04]  /*bcf0*/  FADD.FTZ R0, R198, R0 ;  /* 0x00000000c6007221 */ /* 0x000fe80000010000 */
        /* <DEDUP_REMOVED lines=9> */
[----:B------:R-:W4:Y:S03]  /*bd90*/  LDSM.16.MT88.4 R80, [R225+0x1000] ;  /* 0x00100000e150783b */ /* 0x000f260000004200 */
[----:B------:R-:W-:Y:S01]  /*bda0*/  FADD.FTZ R70, R97, R0 ;  /* 0x0000000061467221 */ /* 0x000fe20000010000 */
[----:B------:R-:W-:Y:S01]  /*bdb0*/  MUFU.EX2 R110, R156 ;  /* 0x0000009c006e7308 */ /* 0x000fe20000000800 */
[----:B------:R-:W-:Y:S02]  /*bdc0*/  FADD.FTZ R0, R209, R2 ;  /* 0x00000002d1007221 */ /* 0x000fe40000010000 */
[-C--:B-----5:R-:W-:Y:S04]  /*bdd0*/  HMMA.16816.F32 R36, R76, R88.reuse, R36 ;  /* 0x000000584c24723c */ /* 0x0a0fe80000001824 */
[----:B------:R-:W-:Y:S03]  /*bde0*/  FADD.FTZ R0, R212, R0 ;  /* 0x00000000d4007221 */ /* 0x000fe60000010000 */
[----:B------:R-:W-:Y:S01]  /*bdf0*/  MUFU.EX2 R251, R251 ;  /* 0x000000fb00fb7308 */ /* 0x000fe20000000800 */
[C---:B------:R-:W-:Y:S04]  /*be00*/  HMMA.16816.F32 R40, R72.reuse, R88, R40 ;  /* 0x000000584828723c */ /* 0x040fe80000001828 */
[----:B------:R-:W-:Y:S04]  /*be10*/  FADD.FTZ R0, R215, R0 ;  /* 0x00000000d7007221 */ /* 0x000fe80000010000 */
[-C--:B------:R-:W-:Y:S01]  /*be20*/  HMMA.16816.F32 R44, R72, R90.reuse, R44 ;  /* 0x0000005a482c723c */ /* 0x080fe2000000182c */
[----:B------:R-:W-:Y:S03]  /*be30*/  MUFU.EX2 R103, R151 ;  /* 0x0000009700677308 */ /* 0x000fe60000000800 */
[----:B------:R-:W-:Y:S02]  /*be40*/  FADD.FTZ R2, R214, R0 ;  /* 0x00000000d6027221 */ /* 0x000fe40000010000 */
[----:B------:R-:W-:Y:S02]  /*be50*/  FADD.FTZ R0, R124, R69 ;  /* 0x000000457c007221 */ /* 0x000fe40000010000 */
[C---:B------:R-:W-:Y:S01]  /*be60*/  HMMA.16816.F32 R48, R76.reuse, R90, R48 ;  /* 0x0000005a4c30723c */ /* 0x040fe20000001830 */
[----:B------:R-:W5:Y:S02]  /*be70*/  LDSM.16.MT88.4 R88, [R229+0x1000] ;  /* 0x00100000e558783b */ /* 0x000f640000004200 */
[----:B------:R-:W-:Y:S01]  /*be80*/  MUFU.EX2 R104, R150 ;  /* 0x0000009600687308 */ /* 0x000fe20000000800 */
[----:B------:R-:W-:Y:S02]  /*be90*/  FADD.FTZ R71, R125, R0 ;  /* 0x000000007d477221 */ /* 0x000fe40000010000 */
[----:B------:R-:W-:Y:S02]  /*bea0*/  FADD.FTZ R69, R111, R3 ;  /* 0x000000036f457221 */ /* 0x000fe40000010000 */
[-C--:B-1----:R-:W-:Y:S04]  /*beb0*/  HMMA.16816.F32 R52, R76, R84.reuse, R52 ;  /* 0x000000544c34723c */ /* 0x082fe80000001834 */
        /* <DEDUP_REMOVED lines=8> */
[----:B------:R-:W-:Y:S03]  /*bf40*/  FADD.FTZ R0, R210, R0 ;  /* 0x00000000d2007221 */ /* 0x000fe60000010000 */
[----:B------:R-:W-:Y:S01]  /*bf50*/  F2FP.PACK_AB R72, R203, R204 ;  /* 0x000000cccb48723e */ /* 0x000fe200000000ff */
[----:B------:R-:W-:Y:S01]  /*bf60*/  HMMA.16816.F32 R64, R76, R86, R64 ;  /* 0x000000564c40723c */ /* 0x000fe20000001840 */
[----:B------:R-:W1:Y:S01]  /*bf70*/  LDSM.16.MT88.4 R84, [R228+0x1000] ;  /* 0x00100000e454783b */ /* 0x000e620000004200 */
[----:B------:R-:W1:Y:S02]  /*bf80*/  MUFU.EX2 R96, R138 ;  /* 0x0000008a00607308 */ /* 0x000e640000000800 */
        /* <DEDUP_REMOVED lines=9> */
[-C--:B----4-:R-:W-:Y:S05]  /*c020*/  HMMA.16816.F32 R4, R72, R80.reuse, R4 ;  /* 0x000000504804723c */ /* 0x090fea0000001804 */
[----:B------:R-:W-:Y:S01]  /*c030*/  F2FP.PACK_AB R77, R114, R113 ;  /* 0x00000071724d723e */ /* 0x000fe200000000ff */
[----:B------:R-:W-:Y:S01]  /*c040*/  FADD.FTZ R3, R127, R0 ;  /* 0x000000007f037221 */ /* 0x000fe20000010000 */
[----:B--2---:R-:W-:Y:S01]  /*c050*/  F2FP.PACK_AB R79, R115, R116 ;  /* 0x00000074734f723e */ /* 0x004fe200000000ff */
[----:B------:R-:W-:Y:S01]  /*c060*/  MUFU.EX2 R108, R142 ;  /* 0x0000008e006c7308 */ /* 0x000fe20000000800 */
[----:B------:R-:W-:Y:S03]  /*c070*/  FADD.FTZ R0, R105, R2 ;  /* 0x0000000269007221 */ /* 0x000fe60000010000 */
[----:B------:R-:W-:Y:S02]  /*c080*/  FADD.FTZ R3, R129, R3 ;  /* 0x0000000381037221 */ /* 0x000fe40000010000 */
[C---:B------:R-:W-:Y:S04]  /*c090*/  HMMA.16816.F32 R8, R76.reuse, R80, R8 ;  /* 0x000000504c08723c */ /* 0x040fe80000001808 */
[C---:B---3--:R-:W-:Y:S01]  /*c0a0*/  FADD.FTZ R0, R184.reuse, R0 ;  /* 0x00000000b8007221 */ /* 0x048fe20000010000 */
[----:B------:R-:W-:Y:S01]  /*c0b0*/  F2FP.PACK_AB R184, R184, R105 ;  /* 0x00000069b8b8723e */ /* 0x000fe200000000ff */
[----:B------:R-:W2:Y:S01]  /*c0c0*/  MUFU.EX2 R107, R147 ;  /* 0x00000093006b7308 */ /* 0x000ea20000000800 */
[----:B------:R-:W-:Y:S01]  /*c0d0*/  FADD.FTZ R3, R133, R3 ;  /* 0x0000000385037221 */ /* 0x000fe20000010000 */
[-C--:B------:R-:W-:Y:S04]  /*c0e0*/  HMMA.16816.F32 R12, R76, R82.reuse, R12 ;  /* 0x000000524c0c723c */ /* 0x080fe8000000180c */
[----:B-1----:R-:W-:Y:S02]  /*c0f0*/  FADD.FTZ R0, R96, R0 ;  /* 0x0000000060007221 */ /* 0x002fe40000010000 */
[----:B------:R-:W-:Y:S02]  /*c100*/  FADD.FTZ R3, R136, R3 ;  /* 0x0000000388037221 */ /* 0x000fe40000010000 */
[C---:B------:R-:W-:Y:S01]  /*c110*/  HMMA.16816.F32 R16, R72.reuse, R82, R16 ;  /* 0x000000524810723c */ /* 0x040fe20000001810 */
[----:B------:R-:W1:Y:S01]  /*c120*/  LDSM.16.MT88.4 R80, [R225+0x1800] ;  /* 0x00180000e150783b */ /* 0x000e620000004200 */
[----:B------:R-:W-:Y:S02]  /*c130*/  MUFU.EX2 R106, R146 ;  /* 0x00000092006a7308 */ /* 0x000fe40000000800 */
[C---:B------:R-:W-:Y:S01]  /*c140*/  FADD.FTZ R0, R186.reuse, R0 ;  /* 0x00000000ba007221 */ /* 0x040fe20000010000 */
[----:B------:R-:W-:Y:S01]  /*c150*/  F2FP.PACK_AB R186, R186, R96 ;  /* 0x00000060baba723e */ /* 0x000fe200000000ff */
[----:B------:R-:W-:Y:S02]  /*c160*/  FADD.FTZ R3, R131, R3 ;  /* 0x0000000383037221 */ /* 0x000fe40000010000 */
[-C--:B-----5:R-:W-:Y:S04]  /*c170*/  HMMA.16816.F32 R20, R72, R88.reuse, R20 ;  /* 0x000000584814723c */ /* 0x0a0fe80000001814 */
[----:B------:R-:W3:Y:S01]  /*c180*/  MUFU.EX2 R102, R137 ;  /* 0x0000008900667308 */ /* 0x000ee20000000800 */
[----:B------:R-:W-:Y:S01]  /*c190*/  FADD.FTZ R3, R132, R3 ;  /* 0x0000000384037221 */ /* 0x000fe20000010000 */
[----:B--2---:R-:W-:Y:S01]  /*c1a0*/  F2FP.PACK_AB R185, R107, R108 ;  /* 0x0000006c6bb9723e */ /* 0x004fe200000000ff */
[----:B------:R-:W-:Y:S01]  /*c1b0*/  FADD.FTZ R2, R190, R69 ;  /* 0x00000045be027221 */ /* 0x000fe20000010000 */
[C---:B------:R-:W-:Y:S04]  /*c1c0*/  HMMA.16816.F32 R24, R76.reuse, R88, R24 ;  /* 0x000000584c18723c */ /* 0x040fe80000001818 */
[----:B------:R-:W-:Y:S02]  /*c1d0*/  FADD.FTZ R3, R130, R3 ;  /* 0x0000000382037221 */ /* 0x000fe40000010000 */
[----:B------:R-:W-:Y:S02]  /*c1e0*/  MUFU.EX2 R97, R145 ;  /* 0x0000009100617308 */ /* 0x000fe40000000800 */
[-C--:B------:R-:W-:Y:S04]  /*c1f0*/  HMMA.16816.F32 R28, R76, R90.reuse, R28 ;  /* 0x0000005a4c1c723c */ /* 0x080fe8000000181c */
[----:B------:R-:W-:Y:S04]  /*c200*/  FADD.FTZ R3, R128, R3 ;  /* 0x0000000380037221 */ /* 0x000fe80000010000 */
[C---:B------:R-:W-:Y:S01]  /*c210*/  HMMA.16816.F32 R32, R72.reuse, R90, R32 ;  /* 0x0000005a4820723c */ /* 0x040fe20000001820 */
[----:B------:R-:W2:Y:S01]  /*c220*/  LDSM.16.MT88.4 R88, [R229+0x1800] ;  /* 0x00180000e558783b */ /* 0x000ea20000004200 */
[----:B------:R-:W-:Y:S02]  /*c230*/  MUFU.EX2 R98, R140 ;  /* 0x0000008c00627308 */ /* 0x000fe40000000800 */
[----:B---3--:R-:W-:Y:S01]  /*c240*/  F2FP.PACK_AB R187, R102, R106 ;  /* 0x0000006a66bb723e */ /* 0x008fe200000000ff */
[----:B------:R-:W-:Y:S03]  /*c250*/  FADD.FTZ R3, R196, R3 ;  /* 0x00000003c4037221 */ /* 0x000fe60000010000 */
[-C--:B------:R-:W-:Y:S04]  /*c260*/  HMMA.16816.F32 R36, R72, R92.reuse, R36 ;  /* 0x0000005c4824723c */ /* 0x080fe80000001824 */
[----:B------:R-:W3:Y:S01]  /*c270*/  MUFU.EX2 R99, R141 ;  /* 0x0000008d00637308 */ /* 0x000ee20000000800 */
[----:B------:R-:W-:Y:S03]  /*c280*/  FADD.FTZ R3, R122, R3 ;  /* 0x000000037a037221 */ /* 0x000fe60000010000 */
[C---:B------:R-:W-:Y:S04]  /*c290*/  HMMA.16816.F32 R40, R76.reuse, R92, R40 ;  /* 0x0000005c4c28723c */ /* 0x040fe80000001828 */
[----:B------:R-:W-:Y:S04]  /*c2a0*/  FADD.FTZ R3, R120, R3 ;  /* 0x0000000378037221 */ /* 0x000fe80000010000 */
[-C--:B------:R-:W-:Y:S04]  /*c2b0*/  HMMA.16816.F32 R44, R76, R94.reuse, R44 ;  /* 0x0000005e4c2c723c */ /* 0x080fe8000000182c */
[----:B------:R-:W-:Y:S04]  /*c2c0*/  FADD.FTZ R3, R121, R3 ;  /* 0x0000000379037221 */ /* 0x000fe80000010000 */
[C---:B------:R-:W-:Y:S01]  /*c2d0*/  HMMA.16816.F32 R48, R72.reuse, R94, R48 ;  /* 0x0000005e4830723c */ /* 0x040fe20000001830 */
[----:B------:R-:W4:Y:S03]  /*c2e0*/  LDSM.16.MT88.4 R92, [R226+0x1800] ;  /* 0x00180000e25c783b */ /* 0x000f260000004200 */
[----:B---3--:R-:W-:Y:S01]  /*c2f0*/  F2FP.PACK_AB R124, R98, R99 ;  /* 0x00000063627c723e */ /* 0x008fe200000000ff */
[----:B------:R-:W-:Y:S03]  /*c300*/  FADD.FTZ R3, R220, R3 ;  /* 0x00000003dc037221 */ /* 0x000fe60000010000 */
[-C--:B------:R-:W-:Y:S04]  /*c310*/  HMMA.16816.F32 R52, R72, R84.reuse, R52 ;  /* 0x000000544834723c */ /* 0x080fe80000001834 */
[----:B------:R-:W-:Y:S04]  /*c320*/  FADD.FTZ R3, R248, R3 ;  /* 0x00000003f8037221 */ /* 0x000fe80000010000 */
[C---:B------:R-:W-:Y:S04]  /*c330*/  HMMA.16816.F32 R56, R76.reuse, R84, R56 ;  /* 0x000000544c38723c */ /* 0x040fe80000001838 */
[----:B------:R-:W-:Y:S04]  /*c340*/  FADD.FTZ R3, R249, R3 ;  /* 0x00000003f9037221 */ /* 0x000fe80000010000 */
[-C--:B------:R-:W-:Y:S04]  /*c350*/  HMMA.16816.F32 R60, R76, R86.reuse, R60 ;  /* 0x000000564c3c723c */ /* 0x080fe8000000183c */
[----:B------:R-:W-:Y:S03]  /*c360*/  FADD.FTZ R3, R251, R3 ;  /* 0x00000003fb037221 */ /* 0x000fe60000010000 */
[----:B------:R-:W-:Y:S01]  /*c370*/  F2FP.PACK_AB R76, R199, R200 ;  /* 0x000000c8c74c723e */ /* 0x000fe200000000ff */
[----:B------:R-:W-:Y:S01]  /*c380*/  HMMA.16816.F32 R64, R72, R86, R64 ;  /* 0x000000564840723c */ /* 0x000fe20000001840 */
[----:B------:R-:W3:Y:S03]  /*c390*/  LDSM.16.MT88.4 R84, [R228+0x1800] ;  /* 0x00180000e454783b */ /* 0x000ee60000004200 */
[----:B------:R-:W-:Y:S01]  /*c3a0*/  F2FP.PACK_AB R78, R197, R198 ;  /* 0x000000c6c54e723e */ /* 0x000fe200000000ff */
[----:B------:R-:W-:Y:S01]  /*c3b0*/  FADD.FTZ R3, R99, R3 ;  /* 0x0000000363037221 */ /* 0x000fe20000010000 */
[----:B------:R-:W-:Y:S02]  /*c3c0*/  F2FP.PACK_AB R77, R135, R134 ;  /* 0x00000086874d723e */ /* 0x000fe400000000ff */
[----:B------:R-:W-:Y:S04]  /*c3d0*/  F2FP.PACK_AB R79, R193, R192 ;  /* 0x000000c0c14f723e */ /* 0x000fe800000000ff */
        /* <DEDUP_REMOVED lines=29> */
[----:B------:R-:W-:Y:S01]  /*c5b0*/  F2FP.PACK_AB R78, R121, R120 ;  /* 0x00000078794e723e */ /* 0x000fe200000000ff */
[-C--:B-1----:R-:W-:Y:S05]  /*c5c0*/  HMMA.16816.F32 R4, R72, R80.reuse, R4 ;  /* 0x000000504804723c */ /* 0x082fea0000001804 */
[----:B------:R-:W-:Y:S02]  /*c5d0*/  F2FP.PACK_AB R77, R252, R250 ;  /* 0x000000fafc4d723e */ /* 0x000fe400000000ff */
[----:B------:R-:W-:Y:S02]  /*c5e0*/  F2FP.PACK_AB R79, R109, R110 ;  /* 0x0000006e6d4f723e */ /* 0x000fe400000000ff */
[----:B------:R-:W-:Y:S03]  /*c5f0*/  MOV R121, R118 ;  /* 0x0000007600797202 */ /* 0x000fe60000000f00 */
[----:B------:R-:W-:Y:S02]  /*c600*/  MOV R120, R119 ;  /* 0x0000007700787202 */ /* 0x000fe40000000f00 */
[C---:B------:R-:W-:Y:S04]  /*c610*/  HMMA.16816.F32 R8, R76.reuse, R80, R8 ;  /* 0x000000504c08723c */ /* 0x040fe80000001808 */
[----:B------:R-:W-:Y:S04]  /*c620*/  MOV R122, R117 ;  /* 0x00000075007a7202 */ /* 0x000fe80000000f00 */
        /* <DEDUP_REMOVED lines=26> */
[----:B------:R-:W-:Y:S07]  /*c7d0*/  F2FP.PACK_AB R75, R100, R101 ;  /* 0x00000065644b723e */ /* 0x000fee00000000ff */
[C---:B------:R-:W-:Y:S01]  /*c7e0*/  HMMA.16816.F32 R8, R72.reuse, R80, R8 ;  /* 0x000000504808723c */ /* 0x040fe20000001808 */
[----:B------:R-:W1:Y:S07]  /*c7f0*/  MUFU.EX2 R80, R153 ;  /* 0x0000009900507308 */ /* 0x000e6e0000000800 */
[-C--:B------:R-:W-:Y:S03]  /*c800*/  HMMA.16816.F32 R12, R72, R82.reuse, R12 ;  /* 0x00000052480c723c */ /* 0x080fe6000000180c */
[----:B------:R-:W-:Y:S05]  /*c810*/  MUFU.EX2 R81, R148 ;  /* 0x0000009400517308 */ /* 0x000fea0000000800 */
[C---:B------:R-:W-:Y:S05]  /*c820*/  HMMA.16816.F32 R16, R76.reuse, R82, R16 ;  /* 0x000000524c10723c */ /* 0x040fea0000001810 */
[----:B------:R-:W5:Y:S03]  /*c830*/  MUFU.EX2 R83, R144 ;  /* 0x0000009000537308 */ /* 0x000f660000000800 */
[-C--:B--2---:R-:W-:Y:S04]  /*c840*/  HMMA.16816.F32 R20, R76, R88.reuse, R20 ;  /* 0x000000584c14723c */ /* 0x084fe80000001814 */
[----:B-1----:R-:W-:Y:S03]  /*c850*/  F2FP.PACK_AB R127, R71, R80 ;  /* 0x00000050477f723e */ /* 0x002fe600000000ff */
[----:B------:R-:W1:Y:S01]  /*c860*/  MUFU.EX2 R82, R149 ;  /* 0x0000009500527308 */ /* 0x000e620000000800 */
[C---:B------:R-:W-:Y:S08]  /*c870*/  HMMA.16816.F32 R24, R72.reuse, R88, R24 ;  /* 0x000000584818723c */ /* 0x040ff00000001818 */
[-C--:B------:R-:W-:Y:S04]  /*c880*/  HMMA.16816.F32 R28, R72, R90.reuse, R28 ;  /* 0x0000005a481c723c */ /* 0x080fe8000000181c */
[----:B-----5:R-:W-:Y:S04]  /*c890*/  F2FP.PACK_AB R126, R83, R97 ;  /* 0x00000061537e723e */ /* 0x020fe800000000ff */
[C---:B------:R-:W-:Y:S04]  /*c8a0*/  HMMA.16816.F32 R32, R76.reuse, R90, R32 ;  /* 0x0000005a4c20723c */ /* 0x040fe80000001820 */
[----:B-1----:R-:W-:Y:S04]  /*c8b0*/  F2FP.PACK_AB R125, R81, R82 ;  /* 0x00000052517d723e */ /* 0x002fe800000000ff */
[-C--:B----4-:R-:W-:Y:S08]  /*c8c0*/  HMMA.16816.F32 R36, R76, R92.reuse, R36 ;  /* 0x0000005c4c24723c */ /* 0x090ff00000001824 */
[C---:B------:R-:W-:Y:S08]  /*c8d0*/  HMMA.16816.F32 R40, R72.reuse, R92, R40 ;  /* 0x0000005c4828723c */ /* 0x040ff00000001828 */
[-C--:B------:R-:W-:Y:S08]  /*c8e0*/  HMMA.16816.F32 R44, R72, R94.reuse, R44 ;  /* 0x0000005e482c723c */ /* 0x080ff0000000182c */
[C---:B------:R-:W-:Y:S08]  /*c8f0*/  HMMA.16816.F32 R48, R76.reuse, R94, R48 ;  /* 0x0000005e4c30723c */ /* 0x040ff00000001830 */
[-C--:B---3--:R-:W-:Y:S08]  /*c900*/  HMMA.16816.F32 R52, R76, R84.reuse, R52 ;  /* 0x000000544c34723c */ /* 0x088ff00000001834 */
[C---:B------:R-:W-:Y:S08]  /*c910*/  HMMA.16816.F32 R56, R72.reuse, R84, R56 ;  /* 0x000000544838723c */ /* 0x040ff00000001838 */
[-C--:B------:R-:W-:Y:S01]  /*c920*/  HMMA.16816.F32 R60, R72, R86.reuse, R60 ;  /* 0x00000056483c723c */ /* 0x080fe2000000183c */
[----:B------:R-:W2:Y:S04]  /*c930*/  LDL R72, [R1+0x8] ;  /* 0x0000080001487983 */ /* 0x000ea80000100800 */
[----:B------:R1:W-:Y:S03]  /*c940*/  STL [R1], R0 ;  /* 0x0000000001007387 */ /* 0x0003e60000100800 */
[----:B------:R-:W-:Y:S08]  /*c950*/  HMMA.16816.F32 R64, R76, R86, R64 ;  /* 0x000000564c40723c */ /* 0x000ff00000001840 */
[-C--:B------:R-:W-:Y:S01]  /*c960*/  HMMA.16816.F32 R156, R184, R160.reuse, R4 ;  /* 0x000000a0b89c723c */ /* 0x080fe20000001804 */
[----:B------:R-:W3:Y:S07]  /*c970*/  LDSM.16.MT88.4 R4, [R228+0x3000] ;  /* 0x00300000e404783b */ /* 0x000eee0000004200 */
[C---:B------:R-:W-:Y:S04]  /*c980*/  HMMA.16816.F32 R152, R124.reuse, R160, R8 ;  /* 0x000000a07c98723c */ /* 0x040fe80000001808 */
        /* <DEDUP_REMOVED lines=34> */
[-C--:B---3--:R-:W-:Y:S03]  /*cbb0*/  HMMA.16816.F32 R180, R184, R4.reuse, R52 ;  /* 0x00000004b8b4723c */ /* 0x088fe60000001834 */
        /* <DEDUP_REMOVED lines=20> */
[----:B------:R1:W-:Y:S03]  /*cd00*/  STL [R1+0xc], R2 ;  /* 0x00000c0201007387 */ /* 0x0003e60000100800 */
[----:B------:R-:W-:Y:S01]  /*cd10*/  FADD.FTZ R248, R102, R4 ;  /* 0x0000000466f87221 */ /* 0x000fe20000010000 */
[----:B------:R1:W-:Y:S01]  /*cd20*/  STL [R1+0x10], R0 ;  /* 0x0000100001007387 */ /* 0x0003e20000100800 */
[C---:B--2---:R-:W-:Y:S02]  /*cd30*/  ISETP.GT.AND P0, PT, R245.reuse, R72, PT ;  /* 0x00000048f500720c */ /* 0x044fe40003f04270 */
[----:B------:R-:W-:Y:S11]  /*cd40*/  IADD3 R245, R245, -0x1, RZ ;  /* 0xfffffffff5f57810 */ /* 0x000ff60007ffe0ff */
[----:B-1----:R-:W-:-:S05]  /*cd50*/  @P0 BRA `(.L_x_3259) ;  /* 0xffffac4000000947 */ /* 0x002fca000383ffff */
.L_x_3248:
[----:B-1----:R-:W2:Y:S02]  /*cd60*/  LDL R0, [R1+0x18] ;  /* 0x0000180001007983 */ /* 0x002ea40000100800 */
[----:B--2---:R-:W-:-:S13]  /*cd70*/  ISETP.GE.AND P0, PT, R245, R0, PT ;  /* 0x00000000f500720c */ /* 0x004fda0003f06270 */
[----:B------:R-:W-:Y:S05]  /*cd80*/  @!P0 BRA `(.L_x_3260) ;  /* 0x000043d000008947 */ /* 0x000fea0003800000 */
[----:B------:R-:W-:Y:S01]  /*cd90*/  IMAD.MOV.U32 R121, RZ, RZ, R118 ;  /* 0x000000ffff797224 */ /* 0x000fe200078e0076 */
[----:B------:R-:W-:Y:S01]  /*cda0*/  MOV R123, R68 ;  /* 0x00000044007b7202 */ /* 0x000fe20000000f00 */
[----:B------:R-:W-:Y:S01]  /*cdb0*/  IMAD.MOV.U32 R120, RZ, RZ, R119 ;  /* 0x000000ffff787224 */ /* 0x000fe200078e0077 */
[----:B------:R-:W-:Y:S02]  /*cdc0*/  MOV R122, R117 ;  /* 0x00000075007a7202 */ /* 0x000fe40000000f00 */
.L_x_3267:
        /* <DEDUP_REMOVED lines=41> */
.L_x_3308:
[-C--:B------:R-:W-:Y:S01]  /*d060*/  HMMA.16816.F32 R4, R112, R16.reuse, RZ ;  /* 0x000000107004723c */ /* 0x080fe200000018ff */
[----:B------:R-:W3:Y:S01]  /*d070*/  LDL R247, [R1+0x18] ;  /* 0x0000180001f77983 */ /* 0x000ee20000100800 */
[----:B------:R-:W-:Y:S03]  /*d080*/  BSSY B0, `(.L_x_3262) ;  /* 0x00000f9000007945 */ /* 0x000fe60003800000 */
[----:B------:R-:W4:Y:S03]  /*d090*/  SHFL.IDX PT, R84, R0, RZ, 0x181f ;  /* 0x00181fff00547589 */ /* 0x000f2600000e0000 */
[C---:B------:R-:W-:Y:S05]  /*d0a0*/  HMMA.16816.F32 R8, R108.reuse, R16, RZ ;  /* 0x000000106c08723c */ /* 0x040fea00000018ff */
[----:B------:R-:W5:Y:S03]  /*d0b0*/  SHFL.IDX PT, R2, R0, 0x1, 0x181f ;  /* 0x00381f0000027f89 */ /* 0x000f6600000e0000 */
[-C--:B------:R-:W-:Y:S05]  /*d0c0*/  HMMA.16816.F32 R12, R108, R18.reuse, RZ ;  /* 0x000000126c0c723c */ /* 0x080fea00000018ff */
[----:B------:R-:W-:Y:S03]  /*d0d0*/  SHFL.IDX PT, R3, R88, 0x1, 0x181f ;  /* 0x00381f0058037f89 */ /* 0x000fe600000e0000 */
[C---:B------:R-:W-:Y:S05]  /*d0e0*/  HMMA.16816.F32 R16, R112.reuse, R18, RZ ;  /* 0x000000127010723c */ /* 0x040fea00000018ff */
[----:B------:R-:W1:Y:S03]  /*d0f0*/  SHFL.IDX PT, R90, R0, 0x2, 0x181f ;  /* 0x00581f00005a7f89 */ /* 0x000e6600000e0000 */
[-C--:B------:R-:W-:Y:S05]  /*d100*/  HMMA.16816.F32 R20, R112, R32.reuse, RZ ;  /* 0x000000207014723c */ /* 0x080fea00000018ff */
[----:B------:R-:W-:Y:S03]  /*d110*/  SHFL.IDX PT, R86, R88, 0x2, 0x181f ;  /* 0x00581f0058567f89 */ /* 0x000fe600000e0000 */
        /* <DEDUP_REMOVED lines=11> */
[----:B------:R-:W1:Y:S03]  /*d1d0*/  SHFL.IDX PT, R93, R88, 0x4, 0x181f ;  /* 0x00981f00585d7f89 */ /* 0x000e6600000e0000 */
[C---:B------:R-:W-:Y:S05]  /*d1e0*/  HMMA.16816.F32 R48, R112.reuse, R50, RZ ;  /* 0x000000327030723c */ /* 0x040fea00000018ff */
[----:B------:R-:W1:Y:S03]  /*d1f0*/  SHFL.IDX PT, R101, R88, 0x5, 0x181f ;  /* 0x00b81f0058657f89 */ /* 0x000e6600000e0000 */
[-C--:B------:R-:W-:Y:S08]  /*d200*/  HMMA.16816.F32 R52, R112, R64.reuse, RZ ;  /* 0x000000407034723c */ /* 0x080ff000000018ff */
[C---:B------:R-:W-:Y:S08]  /*d210*/  HMMA.16816.F32 R56, R108.reuse, R64, RZ ;  /* 0x000000406c38723c */ /* 0x040ff000000018ff */
[-C--:B------:R-:W-:Y:S08]  /*d220*/  HMMA.16816.F32 R60, R108, R66.reuse, RZ ;  /* 0x000000426c3c723c */ /* 0x080ff000000018ff */
[C---:B------:R-:W-:Y:S08]  /*d230*/  HMMA.16816.F32 R64, R112.reuse, R66, RZ ;  /* 0x000000427040723c */ /* 0x040ff000000018ff */
[-C--:B------:R-:W-:Y:S08]  /*d240*/  HMMA.16816.F32 R68, R112, R80.reuse, RZ ;  /* 0x000000507044723c */ /* 0x080ff000000018ff */
[C---:B------:R-:W-:Y:S08]  /*d250*/  HMMA.16816.F32 R72, R108.reuse, R80, RZ ;  /* 0x000000506c48723c */ /* 0x040ff000000018ff */
[-C--:B------:R-:W-:Y:S08]  /*d260*/  HMMA.16816.F32 R76, R108, R82.reuse, RZ ;  /* 0x000000526c4c723c */ /* 0x080ff000000018ff */
[C---:B------:R-:W-:Y:S04]  /*d270*/  HMMA.16816.F32 R80, R112.reuse, R82, RZ ;  /* 0x000000527050723c */ /* 0x040fe800000018ff */
[-C--:B----4-:R-:W-:Y:S02]  /*d280*/  IADD3 R84, P2, R84, R104.reuse, RZ ;  /* 0x0000006854547210 */ /* 0x090fe40007f5e0ff */
[-C--:B-----5:R-:W-:Y:S02]  /*d290*/  IADD3 R2, P0, R2, R104.reuse, RZ ;  /* 0x0000006802027210 */ /* 0x0a0fe40007f1e0ff */
[-C--:B-1----:R-:W-:Y:S01]  /*d2a0*/  IADD3 R90, P6, R90, R104.reuse, RZ ;  /* 0x000000685a5a7210 */ /* 0x082fe20007fde0ff */
[--C-:B--2---:R-:W-:Y:S03]  /*d2b0*/  IMAD.X R85, R85, 0x1, R100.reuse, P2 ;  /* 0x0000000155557824 */ /* 0x104fe600010e0664 */
[--C-:B------:R-:W-:Y:S01]  /*d2c0*/  IMAD.X R3, R3, 0x1, R100.reuse, P0 ;  /* 0x0000000103037824 */ /* 0x100fe200000e0664 */
[-C--:B------:R-:W-:Y:S01]  /*d2d0*/  IADD3 R94, P5, R94, R104.reuse, RZ ;  /* 0x000000685e5e7210 */ /* 0x080fe20007fbe0ff */
[----:B------:R1:W-:Y:S01]  /*d2e0*/  LDGSTS.E.BYPASS.LTC128B.128 [R242+0x100], [R84.64], !P3 ;  /* 0x0010000054f27fae */ /* 0x0003e2000d901d48 */
[--C-:B------:R-:W-:Y:S01]  /*d2f0*/  IMAD.X R91, R86, 0x1, R100.reuse, P6 ;  /* 0x00000001565b7824 */ /* 0x100fe200030e0664 */
[-C--:B------:R-:W-:Y:S02]  /*d300*/  IADD3 R92, P4, R92, R104.reuse, RZ ;  /* 0x000000685c5c7210 */ /* 0x080fe40007f9e0ff */
[--C-:B------:R-:W-:Y:S01]  /*d310*/  IMAD.X R95, R89, 0x1, R100.reuse, P5 ;  /* 0x00000001595f7824 */ /* 0x100fe200028e0664 */
[-C--:B------:R-:W-:Y:S02]  /*d320*/  IADD3 R102, P2, R102, R104.reuse, RZ ;  /* 0x0000006866667210 */ /* 0x080fe40007f5e0ff */
[----:B------:R-:W-:Y:S01]  /*d330*/  IADD3 R104, P0, R0, R104, RZ ;  /* 0x0000006800687210 */ /* 0x000fe20007f1e0ff */
[----:B------:R2:W-:Y:S01]  /*d340*/  LDGSTS.E.BYPASS.LTC128B.128 [R242+0x900], [R2.64], !P3 ;  /* 0x0090000002f27fae */ /* 0x0005e2000d901d48 */
[--C-:B------:R-:W-:Y:S02]  /*d350*/  IMAD.X R93, R93, 0x1, R100.reuse, P4 ;  /* 0x000000015d5d7824 */ /* 0x100fe400020e0664 */
[--C-:B------:R-:W-:Y:S05]  /*d360*/  IMAD.X R103, R101, 0x1, R100.reuse, P2 ;  /* 0x0000000165677824 */ /* 0x100fea00010e0664 */
[----:B------:R4:W-:Y:S08]  /*d370*/  LDGSTS.E.BYPASS.LTC128B.128 [R242+0x1100], [R90.64], !P3 ;  /* 0x011000005af27fae */ /* 0x0009f0000d901d48 */
[----:B------:R5:W-:Y:S01]  /*d380*/  LDGSTS.E.BYPASS.LTC128B.128 [R242+0x1900], [R94.64], !P3 ;  /* 0x019000005ef27fae */ /* 0x000be2000d901d48 */
[-C--:B-1----:R-:W-:Y:S07]  /*d390*/  HMMA.16816.F32 R84, R112, R96.reuse, RZ ;  /* 0x000000607054723c */ /* 0x082fee00000018ff */
[----:B------:R4:W1:Y:S08]  /*d3a0*/  SHFL.IDX PT, R0, R88, 0x6, 0x181f ;  /* 0x00d81f0058007f89 */ /* 0x00087000000e0000 */
[----:B------:R5:W-:Y:S08]  /*d3b0*/  LDGSTS.E.BYPASS.LTC128B.128 [R242+0x2100], [R92.64], !P3 ;  /* 0x021000005cf27fae */ /* 0x000bf0000d901d48 */
[----:B------:R2:W-:Y:S01]  /*d3c0*/  LDGSTS.E.BYPASS.LTC128B.128 [R242+0x2900], [R102.64], !P3 ;  /* 0x0290000066f27fae */ /* 0x0005e2000d901d48 */
[C---:B----4-:R-:W-:Y:S02]  /*d3d0*/  HMMA.16816.F32 R88, R108.reuse, R96, RZ ;  /* 0x000000606c58723c */ /* 0x050fe400000018ff */
[----:B-1----:R-:W-:Y:S05]  /*d3e0*/  IMAD.X R105, R0, 0x1, R100, P0 ;  /* 0x0000000100697824 */ /* 0x002fea00000e0664 */
[----:B------:R1:W-:Y:S01]  /*d3f0*/  LDGSTS.E.BYPASS.LTC128B.128 [R242+0x3100], [R104.64], !P3 ;  /* 0x0310000068f27fae */ /* 0x0003e2000d901d48 */
[-C--:B-----5:R-:W-:Y:S07]  /*d400*/  HMMA.16816.F32 R92, R108, R98.reuse, RZ ;  /* 0x000000626c5c723c */ /* 0x0a0fee00000018ff */
[----:B------:R-:W0:Y:S01]  /*d410*/  LDGDEPBAR ;  /* 0x00000000000079af */ /* 0x000e220000000000 */
[C---:B------:R-:W-:Y:S08]  /*d420*/  HMMA.16816.F32 R96, R112.reuse, R98, RZ ;  /* 0x000000627060723c */ /* 0x040ff000000018ff */
[-C--:B--2---:R-:W-:Y:S08]  /*d430*/  HMMA.16816.F32 R100, R112, R116.reuse, RZ ;  /* 0x000000747064723c */ /* 0x084ff000000018ff */
[C---:B-1----:R-:W-:Y:S08]  /*d440*/  HMMA.16816.F32 R104, R108.reuse, R116, RZ ;  /* 0x000000746c68723c */ /* 0x042ff000000018ff */
[-C--:B------:R-:W-:Y:S08]  /*d450*/  HMMA.16816.F32 R108, R108, R118.reuse, RZ ;  /* 0x000000766c6c723c */ /* 0x080ff000000018ff */
[----:B------:R-:W-:Y:S01]  /*d460*/  HMMA.16816.F32 R112, R112, R118, RZ ;  /* 0x000000767070723c */ /* 0x000fe200000018ff */
[----:B------:R-:W-:Y:S07]  /*d470*/  LDSM.16.M88.4 R116, [R232] ;  /* 0x00000000e874783b */ /* 0x000fee0000000200 */
[-C--:B------:R-:W-:Y:S08]  /*d480*/  HMMA.16816.F32 R4, R188, R192.reuse, R4 ;  /* 0x000000c0bc04723c */ /* 0x080ff00000001804 */
[C---:B------:R-:W-:Y:S08]  /*d490*/  HMMA.16816.F32 R8, R196.reuse, R192, R8 ;  /* 0x000000c0c408723c */ /* 0x040ff00000001808 */
[-C--:B------:R-:W-:Y:S03]  /*d4a0*/  HMMA.16816.F32 R12, R196, R194.reuse, R12 ;  /* 0x000000c2c40c723c */ /* 0x080fe6000000180c */
[----:B---3--:R-:W-:Y:S05]  /*d4b0*/  ISETP.GT.AND P0, PT, R245, R247, PT ;  /* 0x000000f7f500720c */ /* 0x008fea0003f04270 */
        /* <DEDUP_REMOVED lines=72> */
[C---:B---3--:R-:W-:Y:S01]  /*d940*/  HMMA.16816.F32 R8, R196.reuse, R208, R8 ;  /* 0x000000d0c408723c */ /* 0x048fe20000001808 */
[----:B------:R-:W-:Y:S07]  /*d950*/  BAR.SYNC.DEFER_BLOCKING 0x0 ;  /* 0x0000000000007b1d */ /* 0x000fee0000010000 */
        /* <DEDUP_REMOVED lines=67> */
.L_x_3309:
        /* <DEDUP_REMOVED lines=34> */
.L_x_3310:
[----:B--2-4-:R-:W-:Y:S04]  /*dfb0*/  IADD3 R2, P0, R116, R119, RZ ;  /* 0x0000007774027210 */ /* 0x014fe80007f1e0ff */
[----:B-1----:R-:W-:Y:S05]  /*dfc0*/  IADD3.X R3, R0, R117, RZ, P0, !PT ;  /* 0x0000007500037210 */ /* 0x002fea00007fe4ff */
[----:B------:R-:W-:Y:S01]  /*dfd0*/  @!PT LDS RZ, [RZ] ;  /* 0x00000000fffff984 */ /* 0x000fe20000000800 */
[----:B------:R-:W-:Y:S01]  /*dfe0*/  @!PT LDS RZ, [RZ] ;  /* 0x00000000fffff984 */ /* 0x000fe20000000800 */
[----:B------:R-:W-:Y:S01]  /*dff0*/  @!PT LDS RZ, [RZ] ;  /* 0x00000000fffff984 */ /* 0x000fe20000000800 */
[----:B------:R1:W-:Y:S04]  /*e000*/  LDGSTS.E.BYPASS.LTC128B.128 [R242+0x6900], [R2.64], !P3 ;  /* 0x0690000002f27fae */ /* 0x0003e8000d901d48 */
.L_x_3263:
[----:B------:R-:W-:Y:S05]  /*e010*/  BSYNC B0 ;  /* 0x0000000000007941 */ /* 0x000fea0003800000 */
.L_x_3262:
        /* <DEDUP_REMOVED lines=115> */
[----:B-1----:R-:W-:Y:S02]  /*e750*/  FMNMX.FTZ R116, R116, R0, !PT ;  /* 0x0000000074747209 */ /* 0x002fe40007810000 */
[----:B------:R-:W1:Y:S04]  /*e760*/  SHFL.BFLY PT, R0, R118, 0x2, 0x1f ;  /* 0x0c401f0076007f89 */ /* 0x000e6800000e0000 */
[----:B------:R-:W2:Y:S01]  /*e770*/  SHFL.BFLY PT, R119, R116, 0x1, 0x1f ;  /* 0x0c201f0074777f89 */ /* 0x000ea200000e0000 */
[----:B-1----:R-:W-:Y:S02]  /*e780*/  FMNMX.FTZ R118, R118, R0, !PT ;  /* 0x0000000076767209 */ /* 0x002fe40007810000 */
[----:B--2---:R-:W-:Y:S03]  /*e790*/  FMNMX.FTZ R119, R116, R119, !PT ;  /* 0x0000007774777209 */ /* 0x004fe60007810000 */
[----:B------:R-:W1:Y:S04]  /*e7a0*/  SHFL.BFLY PT, R0, R118, 0x1, 0x1f ;  /* 0x0c201f0076007f89 */ /* 0x000e6800000e0000 */
[----:B------:R-:W2:Y:S01]  /*e7b0*/  SHFL.BFLY PT, R116, R188, 0x2, 0x1f ;  /* 0x0c401f00bc747f89 */ /* 0x000ea200000e0000 */
[----:B-1----:R-:W-:Y:S03]  /*e7c0*/  FMNMX.FTZ R118, R118, R0, !PT ;  /* 0x0000000076767209 */ /* 0x002fe60007810000 */
[----:B------:R-:W1:Y:S01]  /*e7d0*/  SHFL.BFLY PT, R0, R117, 0x2, 0x1f ;  /* 0x0c401f0075007f89 */ /* 0x000e6200000e0000 */
[----:B--2---:R-:W-:Y:S02]  /*e7e0*/  FMNMX.FTZ R116, R188, R116, !PT ;  /* 0x00000074bc747209 */ /* 0x004fe40007810000 */
[----:B-1----:R-:W-:Y:S05]  /*e7f0*/  FMNMX.FTZ R117, R117, R0, !PT ;  /* 0x0000000075757209 */ /* 0x002fea0007810000 */
[----:B------:R-:W1:Y:S02]  /*e800*/  SHFL.BFLY PT, R0, R117, 0x1, 0x1f ;  /* 0x0c201f0075007f89 */ /* 0x000e6400000e0000 */
[----:B-1----:R-:W-:Y:S02]  /*e810*/  FMNMX.FTZ R117, R117, R0, !PT ;  /* 0x0000000075757209 */ /* 0x002fe40007810000 */
[----:B------:R1:W2:Y:S04]  /*e820*/  SHFL.BFLY PT, R0, R116, 0x1, 0x1f ;  /* 0x0c201f0074007f89 */ /* 0x0002a800000e0000 */
.L_x_3311:
[----:B------:R-:W3:Y:S01]  /*e830*/  LDL.LU R188, [R1] ;  /* 0x0000000001bc7983 */ /* 0x000ee20000300800 */
[C---:B------:R-:W-:Y:S01]  /*e840*/  FMUL.FTZ R2, R119.reuse, c[0x0][0x2d0] ;  /* 0x0000b40077027a20 */ /* 0x040fe20000410000 */
[----:B-12---:R-:W-:Y:S01]  /*e850*/  FMNMX.FTZ R116, R0, R116, !PT ;  /* 0x0000007400747209 */ /* 0x006fe20007810000 */
[----:B------:R-:W-:Y:S01]  /*e860*/  FADD.FTZ R0, -R119, R120 ;  /* 0x0000007877007221 */ /* 0x000fe20000010100 */
[----:B------:R-:W-:Y:S01]  /*e870*/  WARPSYNC 0xffffffff ;  /* 0xffffffff00007948 */ /* 0x000fe20003800000 */
        /* <DEDUP_REMOVED lines=35> */
[----:B------:R-:W-:Y:S04]  /*eab0*/  FMUL.FTZ R2, R118, c[0x0][0x2d0] ;  /* 0x0000b40076027a20 */ /* 0x000fe80000410000 */
[--C-:B------:R-:W-:Y:S02]  /*eac0*/  FFMA.FTZ R20, R18, c[0x0][0x2d0], -R2.reuse ;  /* 0x0000b40012147a23 */ /* 0x100fe40000010802 */
[--C-:B------:R-:W-:Y:S01]  /*ead0*/  FFMA.FTZ R52, R115, c[0x0][0x2d0], -R2.reuse ;  /* 0x0000b40073347a23 */ /* 0x100fe20000010802 */
[----:B------:R-:W-:Y:S01]  /*eae0*/  MUFU.EX2 R205, R205 ;  /* 0x000000cd00cd7308 */ /* 0x000fe20000000800 */
[--C-:B------:R-:W-:Y:S02]  /*eaf0*/  FFMA.FTZ R19, R19, c[0x0][0x2d0], -R2.reuse ;  /* 0x0000b40013137a23 */ /* 0x100fe40000010802 */
[--C-:B------:R-:W-:Y:S01]  /*eb00*/  FFMA.FTZ R112, R22, c[0x0][0x2d0], -R2.reuse ;  /* 0x0000b40016707a23 */ /* 0x100fe20000010802 */
[----:B------:R-:W-:Y:S01]  /*eb10*/  MOV R22, R3 ;  /* 0x0000000300167202 */ /* 0x000fe20000000f00 */
        /* <DEDUP_REMOVED lines=26> */
[----:B------:R-:W2:Y:S10]  /*ecc0*/  MUFU.EX2 R7, R7 ;  /* 0x0000000700077308 */ /* 0x000eb40000000800 */
        /* <DEDUP_REMOVED lines=25> */
[C---:B-1----:R-:W-:Y:S01]  /*ee60*/  F2FP.PACK_AB R68, R5.reuse, R4 ;  /* 0x000000040544723e */ /* 0x042fe200000000ff */
[----:B------:R-:W-:Y:S01]  /*ee70*/  FFMA.FTZ R188, R54, c[0x0][0x2d0], -R2 ;  /* 0x0000b40036bc7a23 */ /* 0x000fe20000010802 */
[----:B------:R-:W-:Y:S01]  /*ee80*/  MOV R54, R197 ;  /* 0x000000c500367202 */ /* 0x000fe20000000f00 */
[----:B------:R-:W-:Y:S01]  /*ee90*/  FADD.FTZ R32, R5, R0 ;  /* 0x0000000005207221 */ /* 0x000fe20000010000 */
[----:B--2---:R-:W-:Y:S01]  /*eea0*/  F2FP.PACK_AB R69, R7, R6 ;  /* 0x000000060745723e */ /* 0x004fe200000000ff */
[----:B------:R-:W-:Y:S02]  /*eeb0*/  FADD.FTZ R0, -R118, R121 ;  /* 0x0000007976007221 */ /* 0x000fe40000010100 */
[--C-:B------:R-:W-:Y:S01]  /*eec0*/  FFMA.FTZ R121, R55, c[0x0][0x2d0], -R2.reuse ;  /* 0x0000b40037797a23 */ /* 0x100fe20000010802 */
[----:B------:R-:W-:Y:S01]  /*eed0*/  MUFU.EX2 R188, R188 ;  /* 0x000000bc00bc7308 */ /* 0x000fe20000000800 */
[----:B------:R-:W-:Y:S02]  /*eee0*/  FFMA.FTZ R197, R67, c[0x0][0x2d0], -R2 ;  /* 0x0000b40043c57a23 */ /* 0x000fe40000010802 */
[----:B------:R-:W-:Y:S02]  /*eef0*/  FMUL.FTZ R2, R117, c[0x0][0x2d0] ;  /* 0x0000b40075027a20 */ /* 0x000fe40000410000 */
[----:B------:R-:W-:Y:S02]  /*ef00*/  FADD.FTZ R5, R120, R32 ;  /* 0x0000002078057221 */ /* 0x000fe40000010000 */
[--C-:B------:R-:W-:Y:S02]  /*ef10*/  FFMA.FTZ R18, R12, c[0x0][0x2d0], -R2.reuse ;  /* 0x0000b4000c127a23 */ /* 0x100fe40000010802 */
[----:B------:R-:W2:Y:S01]  /*ef20*/  LDL.LU R12, [R1+0xc] ;  /* 0x00000c00010c7983 */ /* 0x000ea20000300800 */
[C---:B------:R-:W-:Y:S01]  /*ef30*/  FADD.FTZ R64, R70.reuse, R5 ;  /* 0x0000000546407221 */ /* 0x040fe20000010000 */
[----:B------:R-:W-:Y:S01]  /*ef40*/  F2FP.PACK_AB R70, R70, R120 ;  /* 0x000000784646723e */ /* 0x000fe200000000ff */
[----:B------:R-:W-:Y:S01]  /*ef50*/  FMUL.FTZ R0, R0, c[0x0][0x2d0] ;  /* 0x0000b40000007a20 */ /* 0x000fe20000410000 */
[----:B------:R-:W3:Y:S01]  /*ef60*/  LDL.LU R5, [R1+0x10] ;  /* 0x0000100001057983 */ /* 0x000ee20000300800 */
        /* <DEDUP_REMOVED lines=22> */
[----:B-1----:R-:W-:Y:S02]  /*f0d0*/  FFMA.FTZ R0, R3, R248, R6 ;  /* 0x000000f803007223 */ /* 0x002fe40000010006 */
[----:B------:R-:W-:Y:S02]  /*f0e0*/  FFMA.FTZ R96, R40, c[0x0][0x2d0], -R2 ;  /* 0x0000b40028607a23 */ /* 0x000fe40000010802 */
[----:B------:R-:W-:Y:S01]  /*f0f0*/  FADD.FTZ R33, R7, R0 ;  /* 0x0000000007217221 */ /* 0x000fe20000010000 */
[----:B------:R-:W-:Y:S01]  /*f100*/  MUFU.EX2 R120, R98 ;  /* 0x0000006200787308 */ /* 0x000fe20000000800 */
[----:B------:R-:W-:Y:S02]  /*f110*/  FADD.FTZ R0, -R117, R122 ;  /* 0x0000007a75007221 */ /* 0x000fe40000010100 */
[--C-:B------:R-:W-:Y:S02]  /*f120*/  FFMA.FTZ R122, R76, c[0x0][0x2d0], -R2.reuse ;  /* 0x0000b4004c7a7a23 */ /* 0x100fe40000010802 */
[----:B------:R-:W-:Y:S02]  /*f130*/  FMUL.FTZ R0, R0, c[0x0][0x2d0] ;  /* 0x0000b40000007a20 */ /* 0x000fe40000410000 */
        /* <DEDUP_REMOVED lines=9> */
[----:B------:R-:W-:Y:S02]  /*f1d0*/  FMUL.FTZ R4, R116, c[0x0][0x2d0] ;  /* 0x0000b40074047a20 */ /* 0x000fe40000410000 */
[----:B------:R-:W-:Y:S02]  /*f1e0*/  FMUL.FTZ R32, R65, R168 ;  /* 0x000000a841207220 */ /* 0x000fe40000410000 */
[--C-:B------:R-:W-:Y:S02]  /*f1f0*/  FFMA.FTZ R89, R27, c[0x0][0x2d0], -R4.reuse ;  /* 0x0000b4001b597a23 */ /* 0x100fe40000010804 */
[--C-:B------:R-:W-:Y:S02]  /*f200*/  FFMA.FTZ R37, R74, c[0x0][0x2d0], -R4.reuse ;  /* 0x0000b4004a257a23 */ /* 0x100fe40000010804 */
[--C-:B------:R-:W-:Y:S01]  /*f210*/  FFMA.FTZ R78, R78, c[0x0][0x2d0], -R4.reuse ;  /* 0x0000b4004e4e7a23 */ /* 0x100fe20000010804 */
[----:B------:R1:W4:Y:S01]  /*f220*/  MUFU.EX2 R2, R0 ;  /* 0x0000000000027308 */ /* 0x0003220000000800 */
        /* <DEDUP_REMOVED lines=14> */
[----:B-1----:R-:W-:Y:S02]  /*f310*/  FADD.FTZ R0, -R116, R123 ;  /* 0x0000007b74007221 */ /* 0x002fe40000010100 */
[----:B----4-:R-:W-:Y:S01]  /*f320*/  FMUL.FTZ R29, R2, R141 ;  /* 0x0000008d021d7220 */ /* 0x010fe20000410000 */
[----:B------:R-:W-:Y:S01]  /*f330*/  MOV R141, R71 ;  /* 0x00000047008d7202 */ /* 0x000fe20000000f00 */
[----:B------:R-:W-:Y:S01]  /*f340*/  FMUL.FTZ R0, R0, c[0x0][0x2d0] ;  /* 0x0000b40000007a20 */ /* 0x000fe20000410000 */
[----:B------:R-:W1:Y:S01]  /*f350*/  MUFU.EX2 R71, R20 ;  /* 0x0000001400477308 */ /* 0x000e620000000800 */
[--C-:B------:R-:W-:Y:S02]  /*f360*/  FFMA.FTZ R7, R14, c[0x0][0x2d0], -R4.reuse ;  /* 0x0000b4000e077a23 */ /* 0x100fe40000010804 */
[--C-:B------:R-:W-:Y:S02]  /*f370*/  FFMA.FTZ R6, R15, c[0x0][0x2d0], -R4.reuse ;  /* 0x0000b4000f067a23 */ /* 0x100fe40000010804 */
[--C-:B------:R-:W-:Y:S02]  /*f380*/  FFMA.FTZ R67, R30, c[0x0][0x2d0], -R4.reuse ;  /* 0x0000b4001e437a23 */ /* 0x100fe40000010804 */
[--C-:B------:R-:W-:Y:S02]  /*f390*/  FFMA.FTZ R66, R31, c[0x0][0x2d0], -R4.reuse ;  /* 0x0000b4001f427a23 */ /* 0x100fe40000010804 */
[--C-:B------:R-:W-:Y:S01]  /*f3a0*/  FFMA.FTZ R104, R42, c[0x0][0x2d0], -R4.reuse ;  /* 0x0000b4002a687a23 */ /* 0x100fe20000010804 */
[----:B------:R-:W4:Y:S01]  /*f3b0*/  MUFU.EX2 R0, R0 ;  /* 0x0000000000007308 */ /* 0x000f220000000800 */
[--C-:B------:R-:W-:Y:S02]  /*f3c0*/  FFMA.FTZ R105, R43, c[0x0][0x2d0], -R4.reuse ;  /* 0x0000b4002b697a23 */ /* 0x100fe40000010804 */
[--C-:B------:R-:W-:Y:S01]  /*f3d0*/  FFMA.FTZ R108, R46, c[0x0][0x2d0], -R4.reuse ;  /* 0x0000b4002e6c7a23 */ /* 0x100fe20000010804 */
[----:B-----5:R-:W-:Y:S01]  /*f3e0*/  F2FP.PACK_AB R74, R107, R94 ;  /* 0x0000005e6b4a723e */ /* 0x020fe200000000ff */
[--C-:B------:R-:W-:Y:S02]  /*f3f0*/  FFMA.FTZ R109, R47, c[0x0][0x2d0], -R4.reuse ;  /* 0x0000b4002f6d7a23 */ /* 0x100fe40000010804 */
[--C-:B------:R-:W-:Y:S02]  /*f400*/  FFMA.FTZ R220, R58, c[0x0][0x2d0], -R4.reuse ;  /* 0x0000b4003adc7a23 */ /* 0x100fe40000010804 */
[--C-:B------:R-:W-:Y:S01]  /*f410*/  FFMA.FTZ R222, R59, c[0x0][0x2d0], -R4.reuse ;  /* 0x0000b4003bde7a23 */ /* 0x100fe20000010804 */
[----:B------:R-:W-:Y:S01]  /*f420*/  MUFU.EX2 R73, R10 ;  /* 0x0000000a00497308 */ /* 0x000fe20000000800 */
[--C-:B------:R-:W-:Y:S02]  /*f430*/  FFMA.FTZ R123, R62, c[0x0][0x2d0], -R4.reuse ;  /* 0x0000b4003e7b7a23 */ /* 0x100fe40000010804 */
[--C-:B------:R-:W-:Y:S02]  /*f440*/  FFMA.FTZ R248, R63, c[0x0][0x2d0], -R4.reuse ;  /* 0x0000b4003ff87a23 */ /* 0x100fe40000010804 */
[----:B------:R-:W-:Y:S02]  /*f450*/  FFMA.FTZ R95, R95, c[0x0][0x2d0], -R4 ;  /* 0x0000b4005f5f7a23 */ /* 0x000fe40000010804 */
[C---:B------:R-:W-:Y:S01]  /*f460*/  FMUL.FTZ R28, R2.reuse, R140 ;  /* 0x0000008c021c7220 */ /* 0x040fe20000410000 */
[----:B------:R-:W-:Y:S01]  /*f470*/  MOV R140, R23 ;  /* 0x00000017008c7202 */ /* 0x000fe20000000f00 */
[----:B-1----:R-:W-:Y:S01]  /*f480*/  FADD.FTZ R88, R71, R33 ;  /* 0x0000002147587221 */ /* 0x002fe20000010000 */
[----:B------:R1:W-:Y:S01]  /*f490*/  MUFU.EX2 R93, R7 ;  /* 0x00000007005d7308 */ /* 0x0003e20000000800 */
[C---:B------:R-:W-:Y:S01]  /*f4a0*/  FMUL.FTZ R9, R2.reuse, R153 ;  /* 0x0000009902097220 */ /* 0x040fe20000410000 */
[----:B------:R-:W-:Y:S01]  /*f4b0*/  MOV R153, R53 ;  /* 0x0000003500997202 */ /* 0x000fe20000000f00 */
[----:B------:R-:W-:Y:S01]  /*f4c0*/  FMUL.FTZ R25, R2, R145 ;  /* 0x0000009102197220 */ /* 0x000fe20000410000 */
[----:B------:R-:W-:Y:S01]  /*f4d0*/  MOV R145, R76 ;  /* 0x0000004c00917202 */ /* 0x000fe20000000f00 */
[C---:B----4-:R-:W-:Y:S01]  /*f4e0*/  FMUL.FTZ R42, R0.reuse, R138 ;  /* 0x0000008a002a7220 */ /* 0x050fe20000410000 */
[----:B------:R-:W-:Y:S01]  /*f4f0*/  MOV R138, R51 ;  /* 0x00000033008a7202 */ /* 0x000fe20000000f00 */
[C---:B------:R-:W-:Y:S01]  /*f500*/  FMUL.FTZ R11, R0.reuse, R155 ;  /* 0x0000009b000b7220 */ /* 0x040fe20000410000 */
[----:B------:R-:W-:Y:S01]  /*f510*/  MOV R51, R22 ;  /* 0x0000001600337202 */ /* 0x000fe20000000f00 */
[----:B------:R-:W-:Y:S01]  /*f520*/  FMUL.FTZ R15, R0, R151 ;  /* 0x00000097000f7220 */ /* 0x000fe20000410000 */
[----:B------:R-:W-:Y:S01]  /*f530*/  MOV R155, R95 ;  /* 0x0000005f009b7202 */ /* 0x000fe20000000f00 */
[----:B------:R-:W4:Y:S01]  /*f540*/  MUFU.EX2 R106, R6 ;  /* 0x00000006006a7308 */ /* 0x000f220000000800 */
[----:B------:R-:W-:Y:S01]  /*f550*/  MOV R151, R91 ;  /* 0x0000005b00977202 */ /* 0x000fe20000000f00 */
[C---:B------:R-:W-:Y:S02]  /*f560*/  FMUL.FTZ R41, R2.reuse, R137 ;  /* 0x0000008902297220 */ /* 0x040fe40000410000 */
[C---:B------:R-:W-:Y:S02]  /*f570*/  FMUL.FTZ R56, R2.reuse, R128 ;  /* 0x0000008002387220 */ /* 0x040fe40000410000 */
[C---:B------:R-:W-:Y:S02]  /*f580*/  FMUL.FTZ R57, R2.reuse, R129 ;  /* 0x0000008102397220 */ /* 0x040fe40000410000 */
[C---:B------:R-:W-:Y:S02]  /*f590*/  FMUL.FTZ R60, R2.reuse, R124 ;  /* 0x0000007c023c7220 */ /* 0x040fe40000410000 */
[----:B------:R-:W5:Y:S01]  /*f5a0*/  MUFU.EX2 R95, R19 ;  /* 0x00000013005f7308 */ /* 0x000f620000000800 */
[C---:B------:R-:W-:Y:S02]  /*f5b0*/  FMUL.FTZ R61, R2.reuse, R125 ;  /* 0x0000007d023d7220 */ /* 0x040fe40000410000 */
[C---:B-1----:R-:W-:Y:S01]  /*f5c0*/  FMUL.FTZ R7, R3.reuse, R159 ;  /* 0x0000009f03077220 */ /* 0x042fe20000410000 */
[----:B------:R-:W-:Y:S01]  /*f5d0*/  MOV R159, R37 ;  /* 0x00000025009f7202 */ /* 0x000fe20000000f00 */
[C---:B------:R-:W-:Y:S01]  /*f5e0*/  FMUL.FTZ R8, R2.reuse, R152 ;  /* 0x0000009802087220 */ /* 0x040fe20000410000 */
[----:B------:R-:W-:Y:S01]  /*f5f0*/  MOV R152, R111 ;  /* 0x0000006f00987202 */ /* 0x000fe20000000f00 */
[C---:B------:R-:W-:Y:S01]  /*f600*/  FMUL.FTZ R13, R2.reuse, R149 ;  /* 0x00000095020d7220 */ /* 0x040fe20000410000 */
[----:B------:R-:W-:Y:S01]  /*f610*/  MOV R111, R36 ;  /* 0x00000024006f7202 */ /* 0x000fe20000000f00 */
[C---:B------:R-:W-:Y:S01]  /*f620*/  FMUL.FTZ R24, R2.reuse, R144 ;  /* 0x0000009002187220 */ /* 0x040fe20000410000 */
[----:B------:R1:W1:Y:S01]  /*f630*/  MUFU.EX2 R91, R16 ;  /* 0x00000010005b7308 */ /* 0x0002620000000800 */
[C---:B------:R-:W-:Y:S01]  /*f640*/  FMUL.FTZ R40, R2.reuse, R136 ;  /* 0x0000008802287220 */ /* 0x040fe20000410000 */
[----:B------:R-:W-:Y:S01]  /*f650*/  MOV R149, R86 ;  /* 0x0000005600957202 */ /* 0x000fe20000000f00 */
[----:B------:R-:W-:Y:S01]  /*f660*/  FMUL.FTZ R44, R2, R132 ;  /* 0x00000084022c7220 */ /* 0x000fe20000410000 */
[----:B----4-:R-:W-:Y:S01]  /*f670*/  F2FP.PACK_AB R75, R106, R93 ;  /* 0x0000005d6a4b723e */ /* 0x010fe200000000ff */
[----:B------:R-:W-:Y:S01]  /*f680*/  FMUL.FTZ R6, R3, R158 ;  /* 0x0000009e03067220 */ /* 0x000fe20000410000 */
[----:B------:R-:W-:Y:S01]  /*f690*/  MOV R144, R87 ;  /* 0x0000005700907202 */ /* 0x000fe20000000f00 */
[----:B------:R-:W-:Y:S01]  /*f6a0*/  FMUL.FTZ R45, R2, R133 ;  /* 0x00000085022d7220 */ /* 0x000fe20000410000 */
[----:B------:R-:W-:Y:S01]  /*f6b0*/  MOV R158, R84 ;  /* 0x00000054009e7202 */ /* 0x000fe20000000f00 */
[C---:B------:R-:W-:Y:S01]  /*f6c0*/  FMUL.FTZ R31, R0.reuse, R143 ;  /* 0x0000008f001f7220 */ /* 0x040fe20000410000 */
[----:B------:R-:W-:Y:S01]  /*f6d0*/  MOV R143, R38 ;  /* 0x00000026008f7202 */ /* 0x000fe20000000f00 */
[C---:B------:R-:W-:Y:S01]  /*f6e0*/  FMUL.FTZ R10, R0.reuse, R154 ;  /* 0x0000009a000a7220 */ /* 0x040fe20000410000 */
[----:B------:R-:W-:Y:S01]  /*f6f0*/  MOV R154, R52 ;  /* 0x00000034009a7202 */ /* 0x000fe20000000f00 */
[C---:B------:R-:W-:Y:S01]  /*f700*/  FMUL.FTZ R14, R0.reuse, R150 ;  /* 0x00000096000e7220 */ /* 0x040fe20000410000 */
[----:B-----5:R-:W-:Y:S01]  /*f710*/  F2FP.PACK_AB R71, R95, R71 ;  /* 0x000000475f47723e */ /* 0x020fe200000000ff */
[C---:B------:R-:W-:Y:S01]  /*f720*/  FMUL.FTZ R18, R3.reuse, R162 ;  /* 0x000000a203127220 */ /* 0x040fe20000410000 */
[----:B------:R-:W-:Y:S01]  /*f730*/  MOV R150, R55 ;  /* 0x0000003700967202 */ /* 0x000fe20000000f00 */
[----:B------:R-:W-:Y:S01]  /*f740*/  FMUL.FTZ R19, R3, R163 ;  /* 0x000000a303137220 */ /* 0x000fe20000410000 */
[----:B------:R4:W-:Y:S01]  /*f750*/  MUFU.EX2 R125, R49 ;  /* 0x00000031007d7308 */ /* 0x0009e20000000800 */
[C---:B------:R-:W-:Y:S01]  /*f760*/  FMUL.FTZ R17, R65.reuse, R161 ;  /* 0x000000a141117220 */ /* 0x040fe20000410000 */
[----:B------:R-:W-:Y:S01]  /*f770*/  MOV R161, R51 ;  /* 0x0000003300a17202 */ /* 0x000fe20000000f00 */
[C---:B------:R-:W-:Y:S01]  /*f780*/  FMUL.FTZ R26, R0.reuse, R146 ;  /* 0x00000092001a7220 */ /* 0x040fe20000410000 */
[----:B------:R-:W-:Y:S01]  /*f790*/  MOV R146, R34 ;  /* 0x0000002200927202 */ /* 0x000fe20000000f00 */
[C---:B------:R-:W-:Y:S01]  /*f7a0*/  FMUL.FTZ R27, R0.reuse, R147 ;  /* 0x00000093001b7220 */ /* 0x040fe20000410000 */
[----:B------:R-:W-:Y:S01]  /*f7b0*/  MOV R147, R35 ;  /* 0x0000002300937202 */ /* 0x000fe20000000f00 */
[C---:B-1----:R-:W-:Y:S01]  /*f7c0*/  FMUL.FTZ R16, R65.reuse, R160 ;  /* 0x000000a041107220 */ /* 0x042fe20000410000 */
[----:B------:R-:W-:Y:S01]  /*f7d0*/  MOV R160, R54 ;  /* 0x0000003600a07202 */ /* 0x000fe20000000f00 */
[C---:B------:R-:W-:Y:S01]  /*f7e0*/  FMUL.FTZ R30, R0.reuse, R142 ;  /* 0x0000008e001e7220 */ /* 0x040fe20000410000 */
[----:B------:R-:W-:Y:S01]  /*f7f0*/  LDSM.16.MT88.4 R52, [R226] ;  /* 0x00000000e234783b */ /* 0x000fe20000004200 */
[----:B------:R-:W-:Y:S01]  /*f800*/  FMUL.FTZ R33, R65, R169 ;  /* 0x000000a941217220 */ /* 0x000fe20000410000 */
[----:B------:R-:W-:Y:S01]  /*f810*/  MUFU.EX2 R124, R100 ;  /* 0x00000064007c7308 */ /* 0x000fe20000000800 */
[C---:B------:R-:W-:Y:S01]  /*f820*/  FMUL.FTZ R34, R3.reuse, R170 ;  /* 0x000000aa03227220 */ /* 0x040fe20000410000 */
[----:B------:R-:W-:Y:S01]  /*f830*/  MOV R142, R50 ;  /* 0x00000032008e7202 */ /* 0x000fe20000000f00 */
[----:B------:R-:W-:Y:S02]  /*f840*/  FMUL.FTZ R35, R3, R171 ;  /* 0x000000ab03237220 */ /* 0x000fe40000410000 */
[C---:B------:R-:W-:Y:S01]  /*f850*/  FMUL.FTZ R43, R0.reuse, R139 ;  /* 0x0000008b002b7220 */ /* 0x040fe20000410000 */
[----:B------:R-:W-:Y:S01]  /*f860*/  MOV R139, R85 ;  /* 0x00000055008b7202 */ /* 0x000fe20000000f00 */
[C---:B------:R-:W-:Y:S01]  /*f870*/  FMUL.FTZ R47, R0.reuse, R135 ;  /* 0x00000087002f7220 */ /* 0x040fe20000410000 */
[----:B------:R-:W-:Y:S01]  /*f880*/  LDSM.16.MT88.4 R168, [R229+0x3000] ;  /* 0x00300000e5a8783b */ /* 0x000fe20000004200 */
[C---:B------:R-:W-:Y:S01]  /*f890*/  FMUL.FTZ R59, R0.reuse, R131 ;  /* 0x00000083003b7220 */ /* 0x040fe20000410000 */
[----:B------:R1:W-:Y:S01]  /*f8a0*/  MUFU.EX2 R100, R48 ;  /* 0x0000003000647308 */ /* 0x0003e20000000800 */
[C---:B------:R-:W-:Y:S02]  /*f8b0*/  FMUL.FTZ R46, R0.reuse, R134 ;  /* 0x00000086002e7220 */ /* 0x040fe40000410000 */
[----:B----4-:R-:W-:Y:S02]  /*f8c0*/  FMUL.FTZ R49, R65, R177 ;  /* 0x000000b141317220 */ /* 0x010fe40000410000 */
[C---:B------:R-:W-:Y:S02]  /*f8d0*/  FMUL.FTZ R50, R3.reuse, R178 ;  /* 0x000000b203327220 */ /* 0x040fe40000410000 */
[----:B------:R-:W-:Y:S02]  /*f8e0*/  FMUL.FTZ R51, R3, R179 ;  /* 0x000000b303337220 */ /* 0x000fe40000410000 */
[C---:B------:R-:W-:Y:S01]  /*f8f0*/  FMUL.FTZ R58, R0.reuse, R130 ;  /* 0x00000082003a7220 */ /* 0x040fe20000410000 */
[----:B------:R-:W-:Y:S01]  /*f900*/  MUFU.EX2 R131, R82 ;  /* 0x0000005200837308 */ /* 0x000fe20000000800 */
[C---:B------:R-:W-:Y:S02]  /*f910*/  FMUL.FTZ R62, R0.reuse, R126 ;  /* 0x0000007e003e7220 */ /* 0x040fe40000410000 */
[----:B------:R-:W-:Y:S07]  /*f920*/  FMUL.FTZ R63, R0, R127 ;  /* 0x0000007f003f7220 */ /* 0x000fee0000410000 */
[----:B------:R-:W-:Y:S01]  /*f930*/  MUFU.EX2 R135, R81 ;  /* 0x0000005100877308 */ /* 0x000fe20000000800 */
[----:B-1----:R-:W-:Y:S02]  /*f940*/  FMUL.FTZ R48, R65, R176 ;  /* 0x000000b041307220 */ /* 0x002fe40000410000 */
[----:B------:R-:W-:Y:S07]  /*f950*/  LDSM.16.MT88.4 R176, [R226+0x3000] ;  /* 0x00300000e2b0783b */ /* 0x000fee0000004200 */
[----:B------:R-:W-:Y:S10]  /*f960*/  MUFU.EX2 R137, R80 ;  /* 0x0000005000897308 */ /* 0x000ff40000000800 */
[----:B------:R-:W-:Y:S10]  /*f970*/  MUFU.EX2 R110, R101 ;  /* 0x00000065006e7308 */ /* 0x000ff40000000800 */
[----:B------:R1:W-:Y:S10]  /*f980*/  MUFU.EX2 R101, R83 ;  /* 0x0000005300657308 */ /* 0x0003f40000000800 */
[----:B------:R-:W4:Y:S10]  /*f990*/  MUFU.EX2 R85, R196 ;  /* 0x000000c400557308 */ /* 0x000f340000000800 */
[----:B------:R-:W-:Y:S01]  /*f9a0*/  MUFU.EX2 R86, R193 ;  /* 0x000000c100567308 */ /* 0x000fe20000000800 */
[----:B-1----:R-:W-:Y:S09]  /*f9b0*/  LDSM.16.MT88.4 R80, [R225+0x800] ;  /* 0x00080000e150783b */ /* 0x002ff20000004200 */
[----:B------:R-:W-:Y:S10]  /*f9c0*/  MUFU.EX2 R193, R113 ;  /* 0x0000007100c17308 */ /* 0x000ff40000000800 */
[----:B------:R1:W-:Y:S01]  /*f9d0*/  MUFU.EX2 R98, R67 ;  /* 0x0000004300627308 */ /* 0x0003e20000000800 */
[C---:B--2---:R-:W-:Y:S01]  /*f9e0*/  FFMA.FTZ R4, R2.reuse, R12, R72 ;  /* 0x0000000c02047223 */ /* 0x044fe20000010048 */
[C---:B------:R-:W-:Y:S01]  /*f9f0*/  F2FP.PACK_AB R72, R21.reuse, R72 ;  /* 0x000000481548723e */ /* 0x040fe200000000ff */
[----:B------:R-:W-:Y:S01]  /*fa00*/  FMUL.FTZ R12, R2, R148 ;  /* 0x00000094020c7220 */ /* 0x000fe20000410000 */
[----:B------:R-:W-:Y:S01]  /*fa10*/  MOV R148, R39 ;  /* 0x0000002700947202 */ /* 0x000fe20000000f00 */
[----:B------:R-:W-:Y:S01]  /*fa20*/  FADD.FTZ R90, R21, R4 ;  /* 0x00000004155a7221 */ /* 0x000fe20000010000 */
[----:B------:R-:W-:Y:S01]  /*fa30*/  LDSM.16.MT88.4 R36, [R229] ;  /* 0x00000000e524783b */ /* 0x000fe20000004200 */
[----:B---3--:R-:W-:Y:S01]  /*fa40*/  FFMA.FTZ R2, R0, R5, R73 ;  /* 0x0000000500027223 */ /* 0x008fe20000010049 */
[----:B------:R-:W-:Y:S01]  /*fa50*/  F2FP.PACK_AB R73, R91, R73 ;  /* 0x000000495b49723e */ /* 0x000fe200000000ff */
[C---:B------:R-:W-:Y:S01]  /*fa60*/  FMUL.FTZ R4, R65.reuse, R156 ;  /* 0x0000009c41047220 */ /* 0x040fe20000410000 */
[----:B------:R-:W-:Y:S01]  /*fa70*/  MOV R156, R79 ;  /* 0x0000004f009c7202 */ /* 0x000fe20000000f00 */
[----:B------:R-:W-:Y:S01]  /*fa80*/  FMUL.FTZ R5, R65, R157 ;  /* 0x0000009d41057220 */ /* 0x000fe20000410000 */
[----:B------:R-:W-:Y:S01]  /*fa90*/  MOV R157, R78 ;  /* 0x0000004e009d7202 */ /* 0x000fe20000000f00 */
[----:B------:R2:W-:Y:S01]  /*faa0*/  MUFU.EX2 R113, R66 ;  /* 0x0000004200717308 */ /* 0x0005e20000000800 */
[----:B------:R-:W3:Y:S01]  /*fab0*/  LDSM.16.MT88.4 R20, [R225] ;  /* 0x00000000e114783b */ /* 0x000ee20000004200 */
[----:B----4-:R-:W-:Y:S02]  /*fac0*/  FADD.FTZ R0, R85, R64 ;  /* 0x0000004055007221 */ /* 0x010fe40000010000 */
[----:B------:R-:W-:Y:S02]  /*fad0*/  FADD.FTZ R2, R91, R2 ;  /* 0x000000025b027221 */ /* 0x000fe40000010000 */
[----:B------:R-:W-:Y:S02]  /*fae0*/  FMUL.FTZ R64, R65, R184 ;  /* 0x000000b841407220 */ /* 0x000fe40000410000 */
[----:B------:R-:W-:Y:S01]  /*faf0*/  FADD.FTZ R93, R93, R2 ;  /* 0x000000025d5d7221 */ /* 0x000fe20000010000 */
[----:B------:R-:W4:Y:S01]  /*fb00*/  LDSM.16.MT88.4 R76, [R228] ;  /* 0x00000000e44c783b */ /* 0x000f220000004200 */
[----:B------:R-:W5:Y:S01]  /*fb10*/  MUFU.EX2 R84, R195 ;  /* 0x000000c300547308 */ /* 0x000f620000000800 */
[C---:B-1----:R-:W-:Y:S02]  /*fb20*/  FMUL.FTZ R67, R3.reuse, R187 ;  /* 0x000000bb03437220 */ /* 0x042fe40000410000 */
[----:B------:R-:W-:Y:S07]  /*fb30*/  FADD.FTZ R93, R106, R93 ;  /* 0x0000005d6a5d7221 */ /* 0x000fee0000010000 */
[----:B------:R-:W1:Y:S01]  /*fb40*/  MUFU.EX2 R87, R194 ;  /* 0x000000c200577308 */ /* 0x000e620000000800 */
[----:B--2---:R-:W-:Y:S09]  /*fb50*/  FMUL.FTZ R66, R3, R186 ;  /* 0x000000ba03427220 */ /* 0x004ff20000410000 */
[----:B------:R-:W-:Y:S01]  /*fb60*/  MUFU.EX2 R184, R160 ;  /* 0x000000a000b87308 */ /* 0x000fe20000000800 */
[----:B-----5:R-:W-:Y:S09]  /*fb70*/  FADD.FTZ R0, R84, R0 ;  /* 0x0000000054007221 */ /* 0x020ff20000010000 */
[----:B------:R-:W-:Y:S01]  /*fb80*/  MUFU.EX2 R126, R97 ;  /* 0x00000061007e7308 */ /* 0x000fe20000000800 */
[-C--:B---3--:R-:W-:Y:S05]  /*fb90*/  HMMA.16816.F32 R4, R68, R20.reuse, R4 ;  /* 0x000000144404723c */ /* 0x088fea0000001804 */
[----:B-1----:R-:W-:Y:S03]  /*fba0*/  FADD.FTZ R0, R87, R0 ;  /* 0x0000000057007221 */ /* 0x002fe60000010000 */
[C---:B------:R-:W-:Y:S01]  /*fbb0*/  HMMA.16816.F32 R8, R72.reuse, R20, R8 ;  /* 0x000000144808723c */ /* 0x040fe20000001808 */
[----:B------:R-:W-:Y:S03]  /*fbc0*/  MUFU.EX2 R97, R89 ;  /* 0x0000005900617308 */ /* 0x000fe60000000800 */
[----:B------:R-:W-:Y:S03]  /*fbd0*/  FADD.FTZ R0, R86, R0 ;  /* 0x0000000056007221 */ /* 0x000fe60000010000 */
[C---:B------:R-:W-:Y:S01]  /*fbe0*/  FMUL.FTZ R20, R65.reuse, R164 ;  /* 0x000000a441147220 */ /* 0x040fe20000410000 */
[-C--:B------:R-:W-:Y:S03]  /*fbf0*/  HMMA.16816.F32 R12, R72, R22.reuse, R12 ;  /* 0x00000016480c723c */ /* 0x080fe6000000180c */
[----:B------:R-:W-:Y:S01]  /*fc00*/  MUFU.EX2 R132, R103 ;  /* 0x0000006700847308 */ /* 0x000fe20000000800 */
[----:B------:R-:W-:Y:S02]  /*fc10*/  FMUL.FTZ R21, R65, R165 ;  /* 0x000000a541157220 */ /* 0x000fe40000410000 */
[----:B------:R-:W-:Y:S02]  /*fc20*/  FADD.FTZ R0, R207, R0 ;  /* 0x00000000cf007221 */ /* 0x000fe40000010000 */
[C---:B------:R-:W-:Y:S04]  /*fc30*/  HMMA.16816.F32 R16, R68.reuse, R22, R16 ;  /* 0x000000164410723c */ /* 0x040fe80000001810 */
[----:B------:R-:W-:Y:S01]  /*fc40*/  FADD.FTZ R0, R206, R0 ;  /* 0x00000000ce007221 */ /* 0x000fe20000010000 */
[----:B------:R-:W-:Y:S02]  /*fc50*/  MUFU.EX2 R127, R96 ;  /* 0x00000060007f7308 */ /* 0x000fe40000000800 */
[C---:B------:R-:W-:Y:S02]  /*fc60*/  FMUL.FTZ R22, R3.reuse, R166 ;  /* 0x000000a603167220 */ /* 0x040fe40000410000 */
[----:B------:R-:W-:Y:S03]  /*fc70*/  FMUL.FTZ R23, R3, R167 ;  /* 0x000000a703177220 */ /* 0x000fe60000410000 */
[----:B------:R-:W-:Y:S03]  /*fc80*/  FADD.FTZ R0, R205, R0 ;  /* 0x00000000cd007221 */ /* 0x000fe60000010000 */
[----:B------:R1:W-:Y:S01]  /*fc90*/  MUFU.EX2 R103, R161 ;  /* 0x000000a100677308 */ /* 0x0003e20000000800 */
[-C--:B------:R-:W-:Y:S03]  /*fca0*/  HMMA.16816.F32 R20, R68, R36.reuse, R20 ;  /* 0x000000244414723c */ /* 0x080fe60000001814 */
[----:B------:R-:W-:Y:S05]  /*fcb0*/  FADD.FTZ R2, R204, R0 ;  /* 0x00000000cc027221 */ /* 0x000fea0000010000 */
[C---:B------:R-:W-:Y:S01]  /*fcc0*/  HMMA.16816.F32 R24, R72.reuse, R36, R24 ;  /* 0x000000244818723c */ /* 0x040fe20000001818 */
[----:B------:R2:W3:Y:S06]  /*fcd0*/  MUFU.EX2 R96, R92 ;  /* 0x0000005c00607308 */ /* 0x0004ec0000000800 */
[C---:B------:R-:W-:Y:S01]  /*fce0*/  FMUL.FTZ R36, R65.reuse, R172 ;  /* 0x000000ac41247220 */ /* 0x040fe20000410000 */
[-C--:B------:R-:W-:Y:S03]  /*fcf0*/  HMMA.16816.F32 R28, R72, R38.reuse, R28 ;  /* 0x00000026481c723c */ /* 0x080fe6000000181c */
[----:B------:R-:W-:Y:S01]  /*fd00*/  MUFU.EX2 R186, R138 ;  /* 0x0000008a00ba7308 */ /* 0x000fe20000000800 */
[----:B------:R-:W-:Y:S01]  /*fd10*/  FMUL.FTZ R37, R65, R173 ;  /* 0x000000ad41257220 */ /* 0x000fe20000410000 */
[----:B-1----:R-:W-:Y:S03]  /*fd20*/  LDSM.16.MT88.4 R160, [R225+0x3000] ;  /* 0x00300000e1a0783b */ /* 0x002fe60000004200 */
[C---:B------:R-:W-:Y:S05]  /*fd30*/  HMMA.16816.F32 R32, R68.reuse, R38, R32 ;  /* 0x000000264420723c */ /* 0x040fea0000001820 */
[----:B------:R-:W-:Y:S02]  /*fd40*/  MUFU.EX2 R136, R121 ;  /* 0x0000007900887308 */ /* 0x000fe40000000800 */
[C---:B------:R-:W-:Y:S02]  /*fd50*/  FMUL.FTZ R38, R3.reuse, R174 ;  /* 0x000000ae03267220 */ /* 0x040fe40000410000 */
[----:B------:R-:W-:Y:S03]  /*fd60*/  FMUL.FTZ R39, R3, R175 ;  /* 0x000000af03277220 */ /* 0x000fe60000410000 */
[----:B--2---:R-:W-:Y:S03]  /*fd70*/  FADD.FTZ R92, R94, R90 ;  /* 0x0000005a5e5c7221 */ /* 0x004fe60000010000 */
[----:B------:R-:W-:Y:S01]  /*fd80*/  MUFU.EX2 R130, R114 ;  /* 0x0000007200827308 */ /* 0x000fe20000000800 */
[-C--:B------:R-:W-:Y:S03]  /*fd90*/  HMMA.16816.F32 R36, R68, R52.reuse, R36 ;  /* 0x000000344424723c */ /* 0x080fe60000001824 */
[----:B------:R-:W-:Y:S04]  /*fda0*/  FADD.FTZ R0, R107, R92 ;  /* 0x0000005c6b007221 */ /* 0x000fe80000010000 */
[----:B------:R-:W-:Y:S01]  /*fdb0*/  FADD.FTZ R92, R100, R0 ;  /* 0x00000000645c7221 */ /* 0x000fe20000010000 */
[C---:B------:R-:W-:Y:S01]  /*fdc0*/  HMMA.16816.F32 R40, R72.reuse, R52, R40 ;  /* 0x000000344828723c */ /* 0x040fe20000001828 */
[----:B------:R-:W-:Y:S03]  /*fdd0*/  MUFU.EX2 R107, R156 ;  /* 0x0000009c006b7308 */ /* 0x000fe60000000800 */
[----:B------:R-:W-:Y:S03]  /*fde0*/  FADD.FTZ R0, R203, R2 ;  /* 0x00000002cb007221 */ /* 0x000fe60000010000 */
[C---:B------:R-:W-:Y:S01]  /*fdf0*/  FMUL.FTZ R52, R65.reuse, R180 ;  /* 0x000000b441347220 */ /* 0x040fe20000410000 */
[-C--:B------:R-:W-:Y:S03]  /*fe00*/  HMMA.16816.F32 R44, R72, R54.reuse, R44 ;  /* 0x00000036482c723c */ /* 0x080fe6000000182c */
[----:B------:R-:W-:Y:S01]  /*fe10*/  MUFU.EX2 R128, R122 ;  /* 0x0000007a00807308 */ /* 0x000fe20000000800 */
[C---:B------:R-:W-:Y:S02]  /*fe20*/  FMUL.FTZ R53, R65.reuse, R181 ;  /* 0x000000b541357220 */ /* 0x040fe40000410000 */
[----:B------:R-:W-:Y:S02]  /*fe30*/  FMUL.FTZ R65, R65, R185 ;  /* 0x000000b941417220 */ /* 0x000fe40000410000 */
[C---:B------:R-:W-:Y:S04]  /*fe40*/  HMMA.16816.F32 R48, R68.reuse, R54, R48 ;  /* 0x000000364430723c */ /* 0x040fe80000001830 */
[----:B------:R-:W-:Y:S01]  /*fe50*/  FADD.FTZ R0, R202, R0 ;  /* 0x00000000ca007221 */ /* 0x000fe20000010000 */
[----:B------:R-:W-:Y:S02]  /*fe60*/  MUFU.EX2 R129, R115 ;  /* 0x0000007300817308 */ /* 0x000fe40000000800 */
[C---:B------:R-:W-:Y:S02]  /*fe70*/  FMUL.FTZ R54, R3.reuse, R182 ;  /* 0x000000b603367220 */ /* 0x040fe40000410000 */
[----:B------:R-:W-:Y:S03]  /*fe80*/  FMUL.FTZ R55, R3, R183 ;  /* 0x000000b703377220 */ /* 0x000fe60000410000 */
[----:B------:R-:W-:Y:S02]  /*fe90*/  FADD.FTZ R3, R95, R88 ;  /* 0x000000585f037221 */ /* 0x000fe40000010000 */
[----:B------:R-:W-:Y:S01]  /*fea0*/  LDSM.16.MT88.4 R88, [R226+0x1000] ;  /* 0x00100000e258783b */ /* 0x000fe20000004200 */
[----:B------:R-:W-:Y:S01]  /*feb0*/  MUFU.EX2 R114, R104 ;  /* 0x0000006800727308 */ /* 0x000fe20000000800 */
[-C--:B----4-:R-:W-:Y:S03]  /*fec0*/  HMMA.16816.F32 R52, R68, R76.reuse, R52 ;  /* 0x0000004c4434723c */ /* 0x090fe60000001834 */
[----:B------:R-:W-:Y:S02]  /*fed0*/  FADD.FTZ R3, R112, R3 ;  /* 0x0000000370037221 */ /* 0x000fe40000010000 */
[----:B------:R-:W-:Y:S03]  /*fee0*/  FADD.FTZ R0, R201, R0 ;  /* 0x00000000c9007221 */ /* 0x000fe60000010000 */
[C---:B------:R-:W-:Y:S01]  /*fef0*/  HMMA.16816.F32 R56, R72.reuse, R76, R56 ;  /* 0x0000004c4838723c */ /* 0x040fe20000001838 */
[----:B------:R-:W-:Y:S03]  /*ff00*/  MUFU.EX2 R115, R105 ;  /* 0x0000006900737308 */ /* 0x000fe60000000800 */
[----:B------:R-:W-:Y:S02]  /*ff10*/  FADD.FTZ R2, R200, R0 ;  /* 0x00000000c8027221 */ /* 0x000fe40000010000 */
[----:B---3--:R-:W-:Y:S02]  /*ff20*/  FADD.FTZ R0, R96, R93 ;  /* 0x0000005d60007221 */ /* 0x008fe40000010000 */
[-C--:B------:R-:W-:Y:S03]  /*ff30*/  HMMA.16816.F32 R60, R72, R78.reuse, R60 ;  /* 0x0000004e483c723c */ /* 0x080fe6000000183c */
[----:B------:R-:W-:Y:S01]  /*ff40*/  MUFU.EX2 R122, R108 ;  /* 0x0000006c007a7308 */ /* 0x000fe20000000800 */
[----:B------:R-:W-:Y:S02]  /*ff50*/  FADD.FTZ R93, R110, R3 ;  /* 0x000000036e5d7221 */ /* 0x000fe40000010000 */
[----:B------:R-:W-:Y:S01]  /*ff60*/  FADD.FTZ R3, R101, R92 ;  /* 0x0000005c65037221 */ /* 0x000fe20000010000 */
[----:B------:R-:W-:Y:S01]  /*ff70*/  F2FP.PACK_AB R72, R84, R85 ;  /* 0x000000555448723e */ /* 0x000fe200000000ff */
[----:B------:R-:W-:Y:S01]  /*ff80*/  HMMA.16816.F32 R64, R68, R78, R64 ;  /* 0x0000004e4440723c */ /* 0x000fe20000001840 */
[----:B------:R-:W1:Y:S03]  /*ff90*/  LDSM.16.MT88.4 R76, [R229+0x800] ;  /* 0x00080000e54c783b */ /* 0x000e660000004200 */
[----:B------:R-:W-:Y:S01]  /*ffa0*/  F2FP.PACK_AB R74, R86, R87 ;  /* 0x00000057564a723e */ /* 0x000fe200000000ff */
[----:B------:R-:W-:Y:S01]  /*ffb0*/  MUFU.EX2 R121, R109 ;  /* 0x0000006d00797308 */ /* 0x000fe20000000800 */
[----:B------:R-:W-:Y:S01]  /*ffc0*/  F2FP.PACK_AB R73, R110, R112 ;  /* 0x000000706e49723e */ /* 0x000fe200000000ff */
[----:B------:R-:W-:Y:S01]  /*ffd0*/  FADD.FTZ R92, R97, R0 ;  /* 0x00000000615c7221 */ /* 0x000fe20000010000 */
[----:B------:R-:W-:Y:S01]  /*ffe0*/  F2FP.PACK_AB R75, R125, R124 ;  /* 0x0000007c7d4b723e */ /* 0x000fe200000000ff */
[----:B------:R-:W2:Y:S03]  /*fff0*/  LDSM.16.MT88.4 R84, [R226+0x800] ;  /* 0x00080000e254783b */ /* 0x000ea60000004200 */
[----:B------:R-:W-:Y:S01]  /*10000*/  F2FP.PACK_AB R68, R101, R100 ;  /* 0x000000646544723e */ /* 0x000fe200000000ff */
[----:B------:R-:W-:Y:S01]  /*10010*/  FADD.FTZ R0, R212, R2 ;  /* 0x00000002d4007221 */ /* 0x000fe20000010000 */
[----:B------:R-:W-:Y:S01]  /*10020*/  F2FP.PACK_AB R70, R126, R120 ;  /* 0x000000787e46723e */ /* 0x000fe200000000ff */
[-C--:B------:R-:W-:Y:S01]  /*10030*/  HMMA.16816.F32 R4, R72, R80.reuse, R4 ;  /* 0x000000504804723c */ /* 0x080fe20000001804 */
[----:B------:R-:W-:Y:S04]  /*10040*/  MUFU.EX2 R110, R159 ;  /* 0x0000009f006e7308 */ /* 0x000fe80000000800 */
[----:B------:R-:W-:Y:S01]  /*10050*/  F2FP.PACK_AB R69, R97, R96 ;  /* 0x000000606145723e */ /* 0x000fe200000000ff */
[----:B------:R-:W-:Y:S01]  /*10060*/  FADD.FTZ R0, R216, R0 ;  /* 0x00000000d8007221 */ /* 0x000fe20000010000 */
[----:B------:R-:W-:Y:S04]  /*10070*/  F2FP.PACK_AB R71, R113, R98 ;  /* 0x000000627147723e */ /* 0x000fe800000000ff */
[----:B------:R-:W-:Y:S01]  /*10080*/  MUFU.EX2 R109, R158 ;  /* 0x0000009e006d7308 */ /* 0x000fe20000000800 */
[----:B------:R-:W-:Y:S02]  /*10090*/  FADD.FTZ R0, R218, R0 ;  /* 0x00000000da007221 */ /* 0x000fe40000010000 */
[C---:B------:R-:W-:Y:S04]  /*100a0*/  HMMA.16816.F32 R8, R68.reuse, R80, R8 ;  /* 0x000000504408723c */ /* 0x040fe80000001808 */
[----:B------:R-:W-:Y:S02]  /*100b0*/  FADD.FTZ R2, R217, R0 ;  /* 0x00000000d9027221 */ /* 0x000fe40000010000 */
[----:B------:R-:W-:Y:S01]  /*100c0*/  FADD.FTZ R0, R124, R93 ;  /* 0x0000005d7c007221 */ /* 0x000fe20000010000 */
[----:B------:R-:W-:Y:S01]  /*100d0*/  MUFU.EX2 R108, R157 ;  /* 0x0000009d006c7308 */ /* 0x000fe20000000800 */
[-C--:B------:R-:W-:Y:S04]  /*100e0*/  HMMA.16816.F32 R12, R68, R82.reuse, R12 ;  /* 0x00000052440c723c */ /* 0x080fe8000000180c */
[----:B------:R-:W-:Y:S01]  /*100f0*/  FADD.FTZ R93, R120, R3 ;  /* 0x00000003785d7221 */ /* 0x000fe20000010000 */
[----:B------:R-:W-:Y:S01]  /*10100*/  MOV R120, R119 ;  /* 0x0000007700787202 */ /* 0x000fe20000000f00 */
[----:B------:R-:W-:Y:S02]  /*10110*/  FADD.FTZ R3, R98, R92 ;  /* 0x0000005c62037221 */ /* 0x000fe40000010000 */
[C---:B------:R-:W-:Y:S01]  /*10120*/  HMMA.16816.F32 R16, R72.reuse, R82, R16 ;  /* 0x000000524810723c */ /* 0x040fe20000001810 */
[----:B------:R-:W3:Y:S01]  /*10130*/  LDSM.16.MT88.4 R80, [R228+0x800] ;  /* 0x00080000e450783b */ /* 0x000ee20000004200 */
[----:B------:R-:W-:Y:S02]  /*10140*/  MUFU.EX2 R101, R146 ;  /* 0x0000009200657308 */ /* 0x000fe40000000800 */
[----:B------:R-:W-:Y:S02]  /*10150*/  FADD.FTZ R92, R125, R0 ;  /* 0x000000007d5c7221 */ /* 0x000fe40000010000 */
[----:B------:R-:W-:Y:S02]  /*10160*/  FADD.FTZ R0, R215, R2 ;  /* 0x00000002d7007221 */ /* 0x000fe40000010000 */
[-C--:B-1----:R-:W-:Y:S04]  /*10170*/  HMMA.16816.F32 R20, R72, R76.reuse, R20 ;  /* 0x0000004c4814723c */ /* 0x082fe80000001814 */
[----:B------:R-:W1:Y:S01]  /*10180*/  MUFU.EX2 R133, R102 ;  /* 0x0000006600857308 */ /* 0x000e620000000800 */
[----:B------:R-:W-:Y:S02]  /*10190*/  FADD.FTZ R0, R214, R0 ;  /* 0x00000000d6007221 */ /* 0x000fe40000010000 */
[----:B------:R-:W-:Y:S01]  /*101a0*/  FADD.FTZ R92, R192, R92 ;  /* 0x0000005cc05c7221 */ /* 0x000fe20000010000 */
[C---:B------:R-:W-:Y:S04]  /*101b0*/  HMMA.16816.F32 R24, R68.reuse, R76, R24 ;  /* 0x0000004c4418723c */ /* 0x040fe80000001818 */
[----:B------:R-:W-:Y:S02]  /*101c0*/  FADD.FTZ R0, R213, R0 ;  /* 0x00000000d5007221 */ /* 0x000fe40000010000 */
[----:B------:R-:W-:Y:S02]  /*101d0*/  MUFU.EX2 R102, R151 ;  /* 0x0000009700667308 */ /* 0x000fe40000000800 */
[-C--:B------:R-:W-:Y:S04]  /*101e0*/  HMMA.16816.F32 R28, R68, R78.reuse, R28 ;  /* 0x0000004e441c723c */ /* 0x080fe8000000181c */
[----:B------:R-:W-:Y:S02]  /*101f0*/  FADD.FTZ R2, R219, R0 ;  /* 0x00000000db027221 */ /* 0x000fe40000010000 */
[----:B------:R-:W-:Y:S02]  /*10200*/  FADD.FTZ R0, R126, R93 ;  /* 0x0000005d7e007221 */ /* 0x000fe40000010000 */
[C---:B------:R-:W-:Y:S01]  /*10210*/  HMMA.16816.F32 R32, R72.reuse, R78, R32 ;  /* 0x0000004e4820723c */ /* 0x040fe20000001820 */
[----:B------:R-:W4:Y:S01]  /*10220*/  LDSM.16.MT88.4 R76, [R225+0x1000] ;  /* 0x00100000e14c783b */ /* 0x000f220000004200 */
[----:B------:R-:W5:Y:S02]  /*10230*/  MUFU.EX2 R134, R99 ;  /* 0x0000006300867308 */ /* 0x000f640000000800 */
[----:B------:R-:W-:Y:S02]  /*10240*/  FADD.FTZ R93, R113, R3 ;  /* 0x00000003715d7221 */ /* 0x000fe40000010000 */
[----:B------:R-:W-:Y:S02]  /*10250*/  FADD.FTZ R3, R127, R0 ;  /* 0x000000007f037221 */ /* 0x000fe40000010000 */
[-C--:B--2---:R-:W-:Y:S04]  /*10260*/  HMMA.16816.F32 R36, R72, R84.reuse, R36 ;  /* 0x000000544824723c */ /* 0x084fe80000001824 */
[----:B------:R-:W-:Y:S01]  /*10270*/  MUFU.EX2 R220, R220 ;  /* 0x000000dc00dc7308 */ /* 0x000fe20000000800 */
[----:B------:R-:W-:Y:S02]  /*10280*/  FADD.FTZ R0, R103, R2 ;  /* 0x0000000267007221 */ /* 0x000fe40000010000 */
[----:B------:R-:W-:Y:S01]  /*10290*/  FADD.FTZ R3, R131, R3 ;  /* 0x0000000383037221 */ /* 0x000fe20000010000 */
[C---:B------:R-:W-:Y:S04]  /*102a0*/  HMMA.16816.F32 R40, R68.reuse, R84, R40 ;  /* 0x000000544428723c */ /* 0x040fe80000001828 */
[C---:B------:R-:W-:Y:S01]  /*102b0*/  FADD.FTZ R0, R184.reuse, R0 ;  /* 0x00000000b8007221 */ /* 0x040fe20000010000 */
[----:B------:R-:W-:Y:S01]  /*102c0*/  F2FP.PACK_AB R184, R184, R103 ;  /* 0x00000067b8b8723e */ /* 0x000fe200000000ff */
[----:B------:R-:W-:Y:S01]  /*102d0*/  MUFU.EX2 R222, R222 ;  /* 0x000000de00de7308 */ /* 0x000fe20000000800 */
[----:B------:R-:W-:Y:S01]  /*102e0*/  FADD.FTZ R3, R135, R3 ;  /* 0x0000000387037221 */ /* 0x000fe20000010000 */
[-C--:B------:R-:W-:Y:S04]  /*102f0*/  HMMA.16816.F32 R44, R68, R86.reuse, R44 ;  /* 0x00000056442c723c */ /* 0x080fe8000000182c */
[----:B------:R-:W-:Y:S02]  /*10300*/  FADD.FTZ R3, R137, R3 ;  /* 0x0000000389037221 */ /* 0x000fe40000010000 */
[----:B------:R-:W-:Y:S02]  /*10310*/  FADD.FTZ R2, R191, R92 ;  /* 0x0000005cbf027221 */ /* 0x000fe40000010000 */
[C---:B------:R-:W-:Y:S01]  /*10320*/  HMMA.16816.F32 R48, R72.reuse, R86, R48 ;  /* 0x000000564830723c */ /* 0x040fe20000001830 */
[----:B------:R-:W2:Y:S01]  /*10330*/  LDSM.16.MT88.4 R84, [R229+0x1000] ;  /* 0x00100000e554783b */ /* 0x000ea20000004200 */
[----:B------:R-:W-:Y:S02]  /*10340*/  MUFU.EX2 R123, R123 ;  /* 0x0000007b007b7308 */ /* 0x000fe40000000800 */
[----:B-1----:R-:W-:Y:S04]  /*10350*/  FADD.FTZ R3, R133, R3 ;  /* 0x0000000385037221 */ /* 0x002fe80000010000 */
[-C--:B---3--:R-:W-:Y:S04]  /*10360*/  HMMA.16816.F32 R52, R72, R80.reuse, R52 ;  /* 0x000000504834723c */ /* 0x088fe80000001834 */
[----:B------:R-:W-:Y:S01]  /*10370*/  MUFU.EX2 R248, R248 ;  /* 0x000000f800f87308 */ /* 0x000fe20000000800 */
[----:B-----5:R-:W-:Y:S03]  /*10380*/  FADD.FTZ R3, R134, R3 ;  /* 0x0000000386037221 */ /* 0x020fe60000010000 */
[C---:B------:R-:W-:Y:S04]  /*10390*/  HMMA.16816.F32 R56, R68.reuse, R80, R56 ;  /* 0x000000504438723c */ /* 0x040fe80000001838 */
[----:B------:R-:W-:Y:S02]  /*103a0*/  FADD.FTZ R3, R132, R3 ;  /* 0x0000000384037221 */ /* 0x000fe40000010000 */
[----:B------:R-:W1:Y:S02]  /*103b0*/  MUFU.EX2 R199, R199 ;  /* 0x000000c700c77308 */ /* 0x000e640000000800 */
[-C--:B------:R-:W-:Y:S04]  /*103c0*/  HMMA.16816.F32 R60, R68, R82.reuse, R60 ;  /* 0x00000052443c723c */ /* 0x080fe8000000183c */
[----:B------:R-:W-:Y:S03]  /*103d0*/  FADD.FTZ R3, R130, R3 ;  /* 0x0000000382037221 */ /* 0x000fe60000010000 */
[----:B------:R-:W-:Y:S01]  /*103e0*/  F2FP.PACK_AB R68, R206, R207 ;  /* 0x000000cfce44723e */ /* 0x000fe200000000ff */
[----:B------:R-:W-:Y:S01]  /*103f0*/  HMMA.16816.F32 R64, R72, R82, R64 ;  /* 0x000000524840723c */ /* 0x000fe20000001840 */
[----:B------:R-:W3:Y:S01]  /*10400*/  LDSM.16.MT88.4 R80, [R228+0x1000] ;  /* 0x00100000e450783b */ /* 0x000ee20000004200 */
[----:B------:R-:W5:Y:S02]  /*10410*/  MUFU.EX2 R198, R198 ;  /* 0x000000c600c67308 */ /* 0x000f640000000800 */
[----:B------:R-:W-:Y:S02]  /*10420*/  F2FP.PACK_AB R70, R204, R205 ;  /* 0x000000cdcc46723e */ /* 0x000fe400000000ff */
[----:B------:R-:W-:Y:S02]  /*10430*/  F2FP.PACK_AB R69, R191, R192 ;  /* 0x000000c0bf45723e */ /* 0x000fe400000000ff */
[----:B------:R-:W-:Y:S04]  /*10440*/  F2FP.PACK_AB R71, R189, R190 ;  /* 0x000000bebd47723e */ /* 0x000fe800000000ff */
[----:B------:R-:W-:Y:S01]  /*10450*/  F2FP.PACK_AB R72, R131, R127 ;  /* 0x0000007f8348723e */ /* 0x000fe200000000ff */
[----:B------:R-:W2:Y:S01]  /*10460*/  MUFU.EX2 R252, R252 ;  /* 0x000000fc00fc7308 */ /* 0x000ea20000000800 */
[----:B------:R-:W-:Y:S01]  /*10470*/  F2FP.PACK_AB R74, R137, R135 ;  /* 0x00000087894a723e */ /* 0x000fe200000000ff */
[-C--:B----4-:R-:W-:Y:S05]  /*10480*/  HMMA.16816.F32 R4, R68, R76.reuse, R4 ;  /* 0x0000004c4404723c */ /* 0x090fea0000001804 */
[----:B------:R-:W-:Y:S01]  /*10490*/  F2FP.PACK_AB R73, R115, R114 ;  /* 0x000000727349723e */ /* 0x000fe200000000ff */
[----:B-1----:R-:W-:Y:S01]  /*104a0*/  FADD.FTZ R3, R199, R3 ;  /* 0x00000003c7037221 */ /* 0x002fe20000010000 */
[----:B------:R-:W-:Y:S01]  /*104b0*/  F2FP.PACK_AB R75, R121, R122 ;  /* 0x0000007a794b723e */ /* 0x000fe200000000ff */
[----:B------:R-:W1:Y:S04]  /*104c0*/  MUFU.EX2 R111, R111 ;  /* 0x0000006f006f7308 */ /* 0x000e680000000800 */
[----:B-----5:R-:W-:Y:S02]  /*104d0*/  FADD.FTZ R3, R198, R3 ;  /* 0x00000003c6037221 */ /* 0x020fe40000010000 */
[C---:B------:R-:W-:Y:S04]  /*104e0*/  HMMA.16816.F32 R8, R72.reuse, R76, R8 ;  /* 0x0000004c4808723c */ /* 0x040fe80000001808 */
[----:B------:R-:W-:Y:S01]  /*104f0*/  MUFU.EX2 R99, R150 ;  /* 0x0000009600637308 */ /* 0x000fe20000000800 */
[----:B------:R-:W-:Y:S03]  /*10500*/  FADD.FTZ R3, R128, R3 ;  /* 0x0000000380037221 */ /* 0x000fe60000010000 */
[-C--:B------:R-:W-:Y:S04]  /*10510*/  HMMA.16816.F32 R12, R72, R78.reuse, R12 ;  /* 0x0000004e480c723c */ /* 0x080fe8000000180c */
[----:B------:R-:W-:Y:S02]  /*10520*/  FADD.FTZ R3, R129, R3 ;  /* 0x0000000381037221 */ /* 0x000fe40000010000 */
[----:B------:R-:W-:Y:S02]  /*10530*/  MUFU.EX2 R98, R155 ;  /* 0x0000009b00627308 */ /* 0x000fe40000000800 */
[C---:B------:R-:W-:Y:S01]  /*10540*/  HMMA.16816.F32 R16, R68.reuse, R78, R16 ;  /* 0x0000004e4410723c */ /* 0x040fe20000001810 */
[----:B------:R-:W4:Y:S03]  /*10550*/  LDSM.16.MT88.4 R76, [R225+0x1800] ;  /* 0x00180000e14c783b */ /* 0x000f260000004200 */
[----:B------:R-:W-:Y:S04]  /*10560*/  FADD.FTZ R3, R223, R3 ;  /* 0x00000003df037221 */ /* 0x000fe80000010000 */
[-C--:B--2---:R-:W-:Y:S01]  /*10570*/  HMMA.16816.F32 R20, R68, R84.reuse, R20 ;  /* 0x000000544414723c */ /* 0x084fe20000001814 */
[----:B------:R-:W2:Y:S03]  /*10580*/  MUFU.EX2 R94, R139 ;  /* 0x0000008b005e7308 */ /* 0x000ea60000000800 */
[----:B------:R-:W-:Y:S04]  /*10590*/  FADD.FTZ R3, R251, R3 ;  /* 0x00000003fb037221 */ /* 0x000fe80000010000 */
[C---:B------:R-:W-:Y:S03]  /*105a0*/  HMMA.16816.F32 R24, R72.reuse, R84, R24 ;  /* 0x000000544818723c */ /* 0x040fe60000001818 */
[----:B------:R-:W-:Y:S01]  /*105b0*/  MUFU.EX2 R106, R143 ;  /* 0x0000008f006a7308 */ /* 0x000fe20000000800 */
[----:B------:R-:W-:Y:S04]  /*105c0*/  FADD.FTZ R3, R252, R3 ;  /* 0x00000003fc037221 */ /* 0x000fe80000010000 */
[-C--:B------:R-:W-:Y:S04]  /*105d0*/  HMMA.16816.F32 R28, R72, R86.reuse, R28 ;  /* 0x00000056481c723c */ /* 0x080fe8000000181c */
[----:B-1----:R-:W-:Y:S01]  /*105e0*/  FADD.FTZ R3, R111, R3 ;  /* 0x000000036f037221 */ /* 0x002fe20000010000 */
[----:B------:R-:W1:Y:S03]  /*105f0*/  MUFU.EX2 R105, R142 ;  /* 0x0000008e00697308 */ /* 0x000e660000000800 */
[C---:B------:R-:W-:Y:S01]  /*10600*/  HMMA.16816.F32 R32, R68.reuse, R86, R32 ;  /* 0x000000564420723c */ /* 0x040fe20000001820 */
[----:B------:R-:W5:Y:S03]  /*10610*/  LDSM.16.MT88.4 R84, [R229+0x1800] ;  /* 0x00180000e554783b */ /* 0x000f660000004200 */
[----:B--2---:R-:W-:Y:S03]  /*10620*/  FADD.FTZ R0, R94, R0 ;  /* 0x000000005e007221 */ /* 0x004fe60000010000 */
[----:B------:R-:W-:Y:S01]  /*10630*/  MUFU.EX2 R104, R147 ;  /* 0x0000009300687308 */ /* 0x000fe20000000800 */
[-C--:B------:R-:W-:Y:S04]  /*10640*/  HMMA.16816.F32 R36, R68, R88.reuse, R36 ;  /* 0x000000584424723c */ /* 0x080fe80000001824 */
[C---:B------:R-:W-:Y:S01]  /*10650*/  FADD.FTZ R0, R186.reuse, R0 ;  /* 0x00000000ba007221 */ /* 0x040fe20000010000 */
[----:B------:R-:W-:Y:S03]  /*10660*/  F2FP.PACK_AB R186, R186, R94 ;  /* 0x0000005ebaba723e */ /* 0x000fe600000000ff */
[C---:B------:R-:W-:Y:S01]  /*10670*/  HMMA.16816.F32 R40, R72.reuse, R88, R40 ;  /* 0x000000584828723c */ /* 0x040fe20000001828 */
[----:B------:R-:W2:Y:S03]  /*10680*/  MUFU.EX2 R100, R154 ;  /* 0x0000009a00647308 */ /* 0x000ea60000000800 */
[----:B-1----:R-:W-:Y:S04]  /*10690*/  F2FP.PACK_AB R185, R105, R106 ;  /* 0x0000006a69b9723e */ /* 0x002fe800000000ff */
[-C--:B------:R-:W-:Y:S03]  /*106a0*/  HMMA.16816.F32 R44, R72, R90.reuse, R44 ;  /* 0x0000005a482c723c */ /* 0x080fe6000000182c */
[----:B------:R-:W-:Y:S05]  /*106b0*/  MUFU.EX2 R95, R145 ;  /* 0x00000091005f7308 */ /* 0x000fea0000000800 */
[C---:B------:R-:W-:Y:S01]  /*106c0*/  HMMA.16816.F32 R48, R68.reuse, R90, R48 ;  /* 0x0000005a4430723c */ /* 0x040fe20000001830 */
[----:B------:R-:W1:Y:S04]  /*106d0*/  LDSM.16.MT88.4 R88, [R226+0x1800] ;  /* 0x00180000e258783b */ /* 0x000e680000004200 */
[----:B------:R-:W-:Y:S03]  /*106e0*/  MUFU.EX2 R96, R140 ;  /* 0x0000008c00607308 */ /* 0x000fe60000000800 */
[-C--:B---3--:R-:W-:Y:S04]  /*106f0*/  HMMA.16816.F32 R52, R68, R80.reuse, R52 ;  /* 0x000000504434723c */ /* 0x088fe80000001834 */
[----:B--2---:R-:W-:Y:S03]  /*10700*/  F2FP.PACK_AB R187, R100, R104 ;  /* 0x0000006864bb723e */ /* 0x004fe600000000ff */
[----:B------:R-:W2:Y:S01]  /*10710*/  MUFU.EX2 R97, R141 ;  /* 0x0000008d00617308 */ /* 0x000ea20000000800 */
        /* <DEDUP_REMOVED lines=10> */
[-C--:B----4-:R-:W-:Y:S05]  /*107c0*/  HMMA.16816.F32 R4, R72, R76.reuse, R4 ;  /* 0x0000004c4804723c */ /* 0x090fea0000001804 */
[----:B------:R-:W-:Y:S02]  /*107d0*/  F2FP.PACK_AB R69, R222, R220 ;  /* 0x000000dcde45723e */ /* 0x000fe400000000ff */
[----:B------:R-:W-:Y:S02]  /*107e0*/  F2FP.PACK_AB R71, R248, R123 ;  /* 0x0000007bf847723e */ /* 0x000fe400000000ff */
[----:B--2---:R-:W-:Y:S05]  /*107f0*/  F2FP.PACK_AB R124, R96, R97 ;  /* 0x00000061607c723e */ /* 0x004fea00000000ff */
[C---:B------:R-:W-:Y:S08]  /*10800*/  HMMA.16816.F32 R8, R68.reuse, R76, R8 ;  /* 0x0000004c4408723c */ /* 0x040ff00000001808 */
[-C--:B------:R-:W-:Y:S08]  /*10810*/  HMMA.16816.F32 R12, R68, R78.reuse, R12 ;  /* 0x0000004e440c723c */ /* 0x080ff0000000180c */
[C---:B------:R-:W-:Y:S01]  /*10820*/  HMMA.16816.F32 R16, R72.reuse, R78, R16 ;  /* 0x0000004e4810723c */ /* 0x040fe20000001810 */
[----:B------:R-:W2:Y:S07]  /*10830*/  LDSM.16.MT88.4 R76, [R225+0x2000] ;  /* 0x00200000e14c783b */ /* 0x000eae0000004200 */
[-C--:B-----5:R-:W-:Y:S08]  /*10840*/  HMMA.16816.F32 R20, R72, R84.reuse, R20 ;  /* 0x000000544814723c */ /* 0x0a0ff00000001814 */
[C---:B------:R-:W-:Y:S08]  /*10850*/  HMMA.16816.F32 R24, R68.reuse, R84, R24 ;  /* 0x000000544418723c */ /* 0x040ff00000001818 */
[-C--:B------:R-:W-:Y:S08]  /*10860*/  HMMA.16816.F32 R28, R68, R86.reuse, R28 ;  /* 0x00000056441c723c */ /* 0x080ff0000000181c */
[C---:B------:R-:W-:Y:S01]  /*10870*/  HMMA.16816.F32 R32, R72.reuse, R86, R32 ;  /* 0x000000564820723c */ /* 0x040fe20000001820 */
[----:B------:R-:W4:Y:S07]  /*10880*/  LDSM.16.MT88.4 R84, [R229+0x2000] ;  /* 0x00200000e554783b */ /* 0x000f2e0000004200 */
[-C--:B-1----:R-:W-:Y:S08]  /*10890*/  HMMA.16816.F32 R36, R72, R88.reuse, R36 ;  /* 0x000000584824723c */ /* 0x082ff00000001824 */
[C---:B------:R-:W-:Y:S08]  /*108a0*/  HMMA.16816.F32 R40, R68.reuse, R88, R40 ;  /* 0x000000584428723c */ /* 0x040ff00000001828 */
[-C--:B------:R-:W-:Y:S08]  /*108b0*/  HMMA.16816.F32 R44, R68, R90.reuse, R44 ;  /* 0x0000005a442c723c */ /* 0x080ff0000000182c */
[C---:B------:R-:W-:Y:S01]  /*108c0*/  HMMA.16816.F32 R48, R72.reuse, R90, R48 ;  /* 0x0000005a4830723c */ /* 0x040fe20000001830 */
[----:B------:R-:W1:Y:S07]  /*108d0*/  LDSM.16.MT88.4 R88, [R226+0x2000] ;  /* 0x00200000e258783b */ /* 0x000e6e0000004200 */
        /* <DEDUP_REMOVED lines=11> */
[-C--:B--2---:R-:W-:Y:S05]  /*10990*/  HMMA.16816.F32 R4, R68, R76.reuse, R4 ;  /* 0x0000004c4404723c */ /* 0x084fea0000001804 */
[----:B------:R-:W-:Y:S02]  /*109a0*/  F2FP.PACK_AB R73, R109, R110 ;  /* 0x0000006e6d49723e */ /* 0x000fe400000000ff */
[----:B------:R-:W-:Y:S07]  /*109b0*/  F2FP.PACK_AB R75, R107, R108 ;  /* 0x0000006c6b4b723e */ /* 0x000fee00000000ff */
        /* <DEDUP_REMOVED lines=28> */
[C---:B------:R-:W-:Y:S01]  /*10b80*/  HMMA.16816.F32 R8, R68.reuse, R76, R8 ;  /* 0x0000004c4408723c */ /* 0x040fe20000001808 */
[----:B------:R-:W-:Y:S07]  /*10b90*/  MUFU.EX2 R76, R152 ;  /* 0x00000098004c7308 */ /* 0x000fee0000000800 */
[-C--:B------:R-:W-:Y:S03]  /*10ba0*/  HMMA.16816.F32 R12, R68, R78.reuse, R12 ;  /* 0x0000004e440c723c */ /* 0x080fe6000000180c */
[----:B------:R-:W2:Y:S05]  /*10bb0*/  MUFU.EX2 R77, R153 ;  /* 0x00000099004d7308 */ /* 0x000eaa0000000800 */
[C---:B------:R-:W-:Y:S05]  /*10bc0*/  HMMA.16816.F32 R16, R72.reuse, R78, R16 ;  /* 0x0000004e4810723c */ /* 0x040fea0000001810 */
[----:B------:R-:W-:Y:S03]  /*10bd0*/  MUFU.EX2 R79, R149 ;  /* 0x00000095004f7308 */ /* 0x000fe60000000800 */
[-C--:B----4-:R-:W-:Y:S07]  /*10be0*/  HMMA.16816.F32 R20, R72, R84.reuse, R20 ;  /* 0x000000544814723c */ /* 0x090fee0000001814 */
[----:B------:R-:W4:Y:S01]  /*10bf0*/  MUFU.EX2 R78, R148 ;  /* 0x00000094004e7308 */ /* 0x000f220000000800 */
[C---:B------:R-:W-:Y:S04]  /*10c00*/  HMMA.16816.F32 R24, R68.reuse, R84, R24 ;  /* 0x000000544418723c */ /* 0x040fe80000001818 */
[----:B--2---:R-:W-:Y:S04]  /*10c10*/  F2FP.PACK_AB R127, R76, R77 ;  /* 0x0000004d4c7f723e */ /* 0x004fe800000000ff */
[-C--:B------:R-:W-:Y:S01]  /*10c20*/  HMMA.16816.F32 R28, R68, R86.reuse, R28 ;  /* 0x00000056441c723c */ /* 0x080fe2000000181c */
[----:B------:R-:W2:Y:S07]  /*10c30*/  MUFU.EX2 R84, R144 ;  /* 0x0000009000547308 */ /* 0x000eae0000000800 */
[C---:B------:R-:W-:Y:S04]  /*10c40*/  HMMA.16816.F32 R32, R72.reuse, R86, R32 ;  /* 0x000000564820723c */ /* 0x040fe80000001820 */
[----:B----4-:R-:W-:Y:S04]  /*10c50*/  F2FP.PACK_AB R125, R78, R79 ;  /* 0x0000004f4e7d723e */ /* 0x010fe800000000ff */
[-C--:B-1----:R-:W-:Y:S08]  /*10c60*/  HMMA.16816.F32 R36, R72, R88.reuse, R36 ;  /* 0x000000584824723c */ /* 0x082ff00000001824 */
[C---:B------:R-:W-:Y:S04]  /*10c70*/  HMMA.16816.F32 R40, R68.reuse, R88, R40 ;  /* 0x000000584428723c */ /* 0x040fe80000001828 */
[----:B--2---:R-:W-:Y:S04]  /*10c80*/  F2FP.PACK_AB R126, R84, R95 ;  /* 0x0000005f547e723e */ /* 0x004fe800000000ff */
        /* <DEDUP_REMOVED lines=21> */
[----:B------:R-:W-:Y:S01]  /*10de0*/  MOV R122, R117 ;  /* 0x00000075007a7202 */ /* 0x000fe20000000f00 */
[----:B------:R-:W-:Y:S01]  /*10df0*/  FADD.FTZ R2, R121, R2 ;  /* 0x0000000279027221 */ /* 0x000fe20000010000 */
[----:B------:R-:W-:Y:S01]  /*10e00*/  MOV R121, R118 ;  /* 0x0000007600797202 */ /* 0x000fe20000000f00 */
[C---:B------:R-:W-:Y:S04]  /*10e10*/  HMMA.16816.F32 R144, R124.reuse, R168, R24 ;  /* 0x000000a87c90723c */ /* 0x040fe80000001818 */
[----:B------:R-:W-:Y:S02]  /*10e20*/  FADD.FTZ R0, R136, R0 ;  /* 0x0000000088007221 */ /* 0x000fe40000010000 */
[----:B------:R-:W-:Y:S02]  /*10e30*/  FADD.FTZ R2, R220, R2 ;  /* 0x00000002dc027221 */ /* 0x000fe40000010000 */
        /* <DEDUP_REMOVED lines=39> */
[----:B------:R-:W-:Y:S01]  /*110b0*/  FADD.FTZ R2, R77, R0 ;  /* 0x000000004d027221 */ /* 0x000fe20000010000 */
[C---:B------:R-:W-:Y:S01]  /*110c0*/  IADD3 R0, R245.reuse, -0x1, RZ ;  /* 0xfffffffff5007810 */ /* 0x040fe20007ffe0ff */
[----:B------:R-:W-:Y:S02]  /*110d0*/  FADD.FTZ R3, R84, R3 ;  /* 0x0000000354037221 */ /* 0x000fe40000010000 */
[----:B------:R-:W-:Y:S02]  /*110e0*/  FADD.FTZ R2, R76, R2 ;  /* 0x000000024c027221 */ /* 0x000fe40000010000 */
[----:B------:R-:W-:Y:S01]  /*110f0*/  FADD.FTZ R4, R104, R4 ;  /* 0x0000000468047221 */ /* 0x000fe20000010000 */
[----:B------:R1:W-:Y:S03]  /*11100*/  STL [R1+0xc], R3 ;  /* 0x00000c0301007387 */ /* 0x0003e60000100800 */
[----:B------:R-:W-:Y:S01]  /*11110*/  FADD.FTZ R248, R100, R4 ;  /* 0x0000000464f87221 */ /* 0x000fe20000010000 */
[----:B------:R1:W-:Y:S01]  /*11120*/  STL [R1+0x10], R2 ;  /* 0x0000100201007387 */ /* 0x0003e20000100800 */
[----:B--2---:R-:W-:Y:S02]  /*11130*/  ISETP.GT.AND P0, PT, R245, R69, PT ;  /* 0x00000045f500720c */ /* 0x004fe40003f04270 */
[----:B------:R-:W-:Y:S11]  /*11140*/  MOV R245, R0 ;  /* 0x0000000000f57202 */ /* 0x000ff60000000f00 */
[----:B-1----:R-:W-:-:S05]  /*11150*/  @P0 BRA `(.L_x_3267) ;  /* 0xffffbc7000000947 */ /* 0x002fca000383ffff */
.L_x_3260:
[----:B------:R-:W-:Y:S05]  /*11160*/  BRA.DIV ~URZ, `(.L_x_3268) ;  /* 0x00006fd27f007947 */ /* 0x000fea000b800000 */
[----:B------:R-:W2:Y:S04]  /*11170*/  LDL R0, [R1] ;  /* 0x0000000001007983 */ /* 0x000ea80000100800 */
[----:B--2---:R1:W2:Y:S02]  /*11180*/  SHFL.BFLY PT, R4, R0, 0x2, 0x1f ;  /* 0x0c401f0000047f89 */ /* 0x0042a400000e0000 */
.L_x_3312:
[----:B-1----:R-:W3:Y:S02]  /*11190*/  LDL.LU R0, [R1] ;  /* 0x0000000001007983 */ /* 0x002ee40000300800 */
[----:B--23--:R-:W-:Y:S01]  /*111a0*/  FADD.FTZ R4, R4, R0 ;  /* 0x0000000004047221 */ /* 0x00cfe20000010000 */
[----:B------:R-:W-:Y:S05]  /*111b0*/  BRA.DIV ~URZ, `(.L_x_3269) ;  /* 0x00006fe27f007947 */ /* 0x000fea000b800000 */
[----:B------:R-:W2:Y:S04]  /*111c0*/  LDL.LU R0, [R1+0xc] ;  /* 0x00000c0001007983 */ /* 0x000ea80000300800 */
[----:B------:R-:W3:Y:S04]  /*111d0*/  LDL.LU R9, [R1+0x10] ;  /* 0x0000100001097983 */ /* 0x000ee80000300800 */
[----:B------:R-:W1:Y:S02]  /*111e0*/  SHFL.BFLY PT, R5, R248, 0x2, 0x1f ;  /* 0x0c401f00f8057f89 */ /* 0x000e6400000e0000 */
[----:B-1----:R-:W-:-:S05]  /*111f0*/  FADD.FTZ R5, R5, R248 ;  /* 0x000000f805057221 */ /* 0x002fca0000010000 */
[----:B------:R-:W1:Y:S02]  /*11200*/  SHFL.BFLY PT, R2, R5, 0x1, 0x1f ;  /* 0x0c201f0005027f89 */ /* 0x000e6400000e0000 */
[----:B-1----:R-:W-:Y:S02]  /*11210*/  FADD.FTZ R5, R5, R2 ;  /* 0x0000000205057221 */ /* 0x002fe40000010000 */
[----:B--2---:R-:W1:Y:S04]  /*11220*/  SHFL.BFLY PT, R6, R0, 0x2, 0x1f ;  /* 0x0c401f0000067f89 */ /* 0x004e6800000e0000 */
[----:B---3--:R-:W2:Y:S01]  /*11230*/  SHFL.BFLY PT, R7, R9, 0x2, 0x1f ;  /* 0x0c401f0009077f89 */ /* 0x008ea200000e0000 */
[----:B-1----:R-:W-:-:S03]  /*11240*/  FADD.FTZ R6, R6, R0 ;  /* 0x0000000006067221 */ /* 0x002fc60000010000 */
[----:B------:R-:W1:Y:S01]  /*11250*/  SHFL.BFLY PT, R0, R4, 0x1, 0x1f ;  /* 0x0c201f0004007f89 */ /* 0x000e6200000e0000 */
[----:B--2---:R-:W-:-:S03]  /*11260*/  FADD.FTZ R7, R7, R9 ;  /* 0x0000000907077221 */ /* 0x004fc60000010000 */
[----:B------:R-:W2:Y:S04]  /*11270*/  SHFL.BFLY PT, R3, R6, 0x1, 0x1f ;  /* 0x0c201f0006037f89 */ /* 0x000ea800000e0000 */
[----:B------:R3:W4:Y:S01]  /*11280*/  SHFL.BFLY PT, R8, R7, 0x1, 0x1f ;  /* 0x0c201f0007087f89 */ /* 0x00072200000e0000 */
[----:B-1----:R-:W-:Y:S02]  /*11290*/  FADD.FTZ R4, R4, R0 ;  /* 0x0000000004047221 */ /* 0x002fe40000010000 */
[----:B--2---:R-:W-:-:S03]  /*112a0*/  FADD.FTZ R6, R6, R3 ;  /* 0x0000000306067221 */ /* 0x004fc60000010000 */
.L_x_3313:
[----:B------:R-:W-:Y:S01]  /*112b0*/  FSETP.NE.FTZ.AND P3, PT, R4, RZ, PT ;  /* 0x000000ff0400720b */ /* 0x000fe20003f75000 */
[----:B------:R-:W-:Y:S01]  /*112c0*/  CS2R R2, SRZ ;  /* 0x0000000000027805 */ /* 0x000fe2000001ff00 */
[----:B------:R-:W-:Y:S02]  /*112d0*/  FSETP.NE.FTZ.AND P1, PT, R6, RZ, PT ;  /* 0x000000ff0600720b */ /* 0x000fe40003f35000 */
[----:B------:R-:W-:-:S02]  /*112e0*/  FSETP.NE.FTZ.AND P2, PT, R5, RZ, PT ;  /* 0x000000ff0500720b */ /* 0x000fc40003f55000 */
[----:B------:R-:W-:Y:S02]  /*112f0*/  MOV R0, RZ ;  /* 0x000000ff00007202 */ /* 0x000fe40000000f00 */
[----:B------:R-:W-:Y:S02]  /*11300*/  MOV R23, 0xff800000 ;  /* 0xff80000000177802 */ /* 0x000fe40000000f00 */
[----:B------:R-:W-:Y:S02]  /*11310*/  MOV R21, 0xff800000 ;  /* 0xff80000000157802 */ /* 0x000fe40000000f00 */
[----:B------:R-:W-:Y:S01]  /*11320*/  MOV R22, 0xff800000 ;  /* 0xff80000000167802 */ /* 0x000fe20000000f00 */
[----:B------:R-:W1:Y:S01]  /*11330*/  @P3 MUFU.RCP R0, R4 ;  /* 0x0000000400003308 */ /* 0x000e620000001000 */
[----:B------:R-:W-:-:S07]  /*11340*/  MOV R20, 0xff800000 ;  /* 0xff80000000147802 */ /* 0x000fce0000000f00 */
[----:B------:R2:W-:Y:S08]  /*11350*/  @P3 MUFU.LG2 R9, R4 ;  /* 0x0000000400093308 */ /* 0x0005f00000000c00 */
[----:B------:R-:W5:Y:S01]  /*11360*/  @P1 MUFU.RCP R2, R6 ;  /* 0x0000000600021308 */ /* 0x000f620000001000 */
[C---:B-1----:R-:W-:Y:S02]  /*11370*/  FMUL.FTZ R156, R0.reuse, R156 ;  /* 0x0000009c009c7220 */ /* 0x042fe40000410000 */
[----:B------:R-:W-:-:S02]  /*11380*/  FMUL.FTZ R157, R0, R157 ;  /* 0x0000009d009d7220 */ /* 0x000fc40000410000 */
[C---:B------:R-:W-:Y:S02]  /*11390*/  FMUL.FTZ R160, R0.reuse, R160 ;  /* 0x000000a000a07220 */ /* 0x040fe40000410000 */
[----:B------:R-:W-:Y:S01]  /*113a0*/  FMUL.FTZ R161, R0, R161 ;  /* 0x000000a100a17220 */ /* 0x000fe20000410000 */
[----:B------:R-:W1:Y:S01]  /*113b0*/  @P2 MUFU.RCP R3, R5 ;  /* 0x0000000500032308 */ /* 0x000e620000001000 */
[----:B--2-4-:R-:W-:Y:S01]  /*113c0*/  FADD.FTZ R4, R8, R7 ;  /* 0x0000000708047221 */ /* 0x014fe20000010000 */
[----:B---3--:R-:W-:Y:S01]  /*113d0*/  @P3 MOV R7, 0x3f317218 ;  /* 0x3f31721800073802 */ /* 0x008fe20000000f00 */
[C---:B------:R-:W-:Y:S02]  /*113e0*/  FMUL.FTZ R164, R0.reuse, R164 ;  /* 0x000000a400a47220 */ /* 0x040fe40000410000 */
[----:B------:R-:W-:Y:S01]  /*113f0*/  FMUL.FTZ R165, R0, R165 ;  /* 0x000000a500a57220 */ /* 0x000fe20000410000 */
[----:B------:R-:W-:Y:S01]  /*11400*/  FSETP.NE.FTZ.AND P0, PT, R4, RZ, PT ;  /* 0x000000ff0400720b */ /* 0x000fe20003f15000 */
[C---:B------:R-:W-:Y:S01]  /*11410*/  FMUL.FTZ R168, R0.reuse, R168 ;  /* 0x000000a800a87220 */ /* 0x040fe20000410000 */
[----:B------:R-:W2:Y:S01]  /*11420*/  @P1 MUFU.LG2 R6, R6 ;  /* 0x0000000600061308 */ /* 0x000ea20000000c00 */
[----:B------:R-:W-:-:S02]  /*11430*/  FMUL.FTZ R169, R0, R169 ;  /* 0x000000a900a97220 */ /* 0x000fc40000410000 */
[C---:B------:R-:W-:Y:S02]  /*11440*/  FMUL.FTZ R172, R0.reuse, R172 ;  /* 0x000000ac00ac7220 */ /* 0x040fe40000410000 */
[C---:B------:R-:W-:Y:S02]  /*11450*/  FMUL.FTZ R173, R0.reuse, R173 ;  /* 0x000000ad00ad7220 */ /* 0x040fe40000410000 */
[C---:B------:R-:W-:Y:S01]  /*11460*/  FMUL.FTZ R176, R0.reuse, R176 ;  /* 0x000000b000b07220 */ /* 0x040fe20000410000 */
[----:B------:R3:W4:Y:S01]  /*11470*/  @P2 MUFU.LG2 R8, R5 ;  /* 0x0000000500082308 */ /* 0x0007220000000c00 */
[C---:B------:R-:W-:Y:S02]  /*11480*/  FMUL.FTZ R177, R0.reuse, R177 ;  /* 0x000000b100b17220 */ /* 0x040fe40000410000 */
[C---:B------:R-:W-:Y:S02]  /*11490*/  FMUL.FTZ R180, R0.reuse, R180 ;  /* 0x000000b400b47220 */ /* 0x040fe40000410000 */
[----:B------:R-:W-:-:S02]  /*114a0*/  FMUL.FTZ R181, R0, R181 ;  /* 0x000000b500b57220 */ /* 0x000fc40000410000 */
[C---:B------:R-:W-:Y:S02]  /*114b0*/  FMUL.FTZ R184, R0.reuse, R184 ;  /* 0x000000b800b87220 */ /* 0x040fe40000410000 */
[----:B------:R-:W-:Y:S01]  /*114c0*/  FMUL.FTZ R185, R0, R185 ;  /* 0x000000b900b97220 */ /* 0x000fe20000410000 */
[----:B------:R-:W-:Y:S01]  /*114d0*/  MOV R0, RZ ;  /* 0x000000ff00007202 */ /* 0x000fe20000000f00 */
[C---:B-----5:R-:W-:Y:S02]  /*114e0*/  FMUL.FTZ R152, R2.reuse, R152 ;  /* 0x0000009802987220 */ /* 0x060fe40000410000 */
[C---:B------:R-:W-:Y:S02]  /*114f0*/  FMUL.FTZ R153, R2.reuse, R153 ;  /* 0x0000009902997220 */ /* 0x040fe40000410000 */
[C---:B------:R-:W-:Y:S01]  /*11500*/  FMUL.FTZ R148, R2.reuse, R148 ;  /* 0x0000009402947220 */ /* 0x040fe20000410000 */
[----:B------:R-:W-:Y:S01]  /*11510*/  @P0 MUFU.RCP R0, R4 ;  /* 0x0000000400000308 */ /* 0x000fe20000001000 */
[C---:B------:R-:W-:Y:S01]  /*11520*/  FMUL.FTZ R149, R2.reuse, R149 ;  /* 0x0000009502957220 */ /* 0x040fe20000410000 */
[----:B---3--:R-:W-:Y:S01]  /*11530*/  @P2 MOV R5, 0x3f317218 ;  /* 0x3f31721800052802 */ /* 0x008fe20000000f00 */
        /* <DEDUP_REMOVED lines=12> */
[C---:B-1----:R-:W-:Y:S01]  /*11600*/  FMUL.FTZ R158, R3.reuse, R158 ;  /* 0x0000009e039e7220 */ /* 0x042fe20000410000 */
[----:B------:R1:W3:Y:S01]  /*11610*/  @P0 MUFU.LG2 R2, R4 ;  /* 0x0000000400020308 */ /* 0x0002e20000000c00 */
        /* <DEDUP_REMOVED lines=8> */
[----:B-1----:R-:W-:Y:S01]  /*116a0*/  MOV R4, 0x1 ;  /* 0x0000000100047802 */ /* 0x002fe20000000f00 */
        /* <DEDUP_REMOVED lines=8> */
[----:B--2---:R-:W-:Y:S02]  /*11730*/  @P1 FMUL.FTZ R6, R6, 0.69314718246459960938 ;  /* 0x3f31721806061820 */ /* 0x004fe40000410000 */
[----:B------:R-:W-:Y:S02]  /*11740*/  @P3 FMUL.FTZ R9, R9, 0.69314718246459960938 ;  /* 0x3f31721809093820 */ /* 0x000fe40000410000 */
[----:B------:R-:W-:Y:S02]  /*11750*/  @P1 FMUL.FTZ R3, R3, c[0x0][0x2d0] ;  /* 0x0000b40003031a20 */ /* 0x000fe40000410000 */
[----:B------:R-:W-:-:S02]  /*11760*/  @P3 FMUL.FTZ R7, R7, c[0x0][0x2d0] ;  /* 0x0000b40007073a20 */ /* 0x000fc40000410000 */
[----:B------:R-:W-:Y:S01]  /*11770*/  @P1 FFMA.FTZ R23, R3, R117, R6 ;  /* 0x0000007503171223 */ /* 0x000fe20000010006 */
[----:B------:R-:W-:Y:S01]  /*11780*/  @P0 MOV R3, 0x3f317218 ;  /* 0x3f31721800030802 */ /* 0x000fe20000000f00 */
[----:B----4-:R-:W-:Y:S02]  /*11790*/  @P2 FMUL.FTZ R8, R8, 0.69314718246459960938 ;  /* 0x3f31721808082820 */ /* 0x010fe40000410000 */
[----:B------:R-:W-:Y:S02]  /*117a0*/  @P2 FMUL.FTZ R5, R5, c[0x0][0x2d0] ;  /* 0x0000b40005052a20 */ /* 0x000fe40000410000 */
[----:B---3--:R-:W-:Y:S02]  /*117b0*/  @P0 FMUL.FTZ R2, R2, 0.69314718246459960938 ;  /* 0x3f31721802020820 */ /* 0x008fe40000410000 */
[----:B------:R-:W-:Y:S02]  /*117c0*/  @P0 FMUL.FTZ R3, R3, c[0x0][0x2d0] ;  /* 0x0000b40003030a20 */ /* 0x000fe40000410000 */
        /* <DEDUP_REMOVED lines=16> */
[----:B------:R-:W-:Y:S01]  /*118d0*/  PRMT R0, R4, 0x7610, R0 ;  /* 0x0000761004007816 */ /* 0x000fe20000000000 */
[----:B------:R-:W-:Y:S02]  /*118e0*/  @P3 FFMA.FTZ R21, R7, R119, R9 ;  /* 0x0000007707153223 */ /* 0x000fe40000010009 */
[----:B------:R-:W-:Y:S02]  /*118f0*/  @P2 FFMA.FTZ R22, R5, R118, R8 ;  /* 0x0000007605162223 */ /* 0x000fe40000010008 */
[----:B------:R-:W-:-:S02]  /*11900*/  @P0 FFMA.FTZ R20, R3, R68, R2 ;  /* 0x0000004403140223 */ /* 0x000fc40000010002 */
.L_x_3213:
[----:B-1----:R1:W5:Y:S01]  /*11910*/  LDL R7, [R1+0x74] ;  /* 0x0000740001077983 */ /* 0x0023620000100800 */
[----:B------:R-:W-:Y:S03]  /*11920*/  BSSY B0, `(.L_x_3270) ;  /* 0x0000012000007945 */ /* 0x000fe60003800000 */
[----:B------:R-:W2:Y:S02]  /*11930*/  S2R R6, SR_TID.X ;  /* 0x0000000000067919 */ /* 0x000ea40000002100 */
        /* <DEDUP_REMOVED lines=16> */
.L_x_3271:
[----:B-1----:R-:W-:Y:S05]  /*11a40*/  BSYNC B0 ;  /* 0x0000000000007941 */ /* 0x002fea0003800000 */
.L_x_3270:
        /* <DEDUP_REMOVED lines=8> */
[----:B------:R-:W-:Y:S01]  /*11ad0*/  SHF.R.S32.HI R2, RZ, 0x1f, R6 ;  /* 0x0000001fff027819 */ /* 0x000fe20000011406 */
[----:B------:R-:W-:Y:S02]  /*11ae0*/  IMAD.MOV.U32 R249, RZ, RZ, RZ ;  /* 0x000000fffff97224 */ /* 0x000fe400078e00ff */
[----:B------:R-:W-:Y:S01]  /*11af0*/  IMAD.MOV.U32 R3, RZ, RZ, 0x1f ;  /* 0x0000001fff037424 */ /* 0x000fe200078e00ff */
[----:B------:R-:W-:-:S04]  /*11b00*/  LEA.HI R2, R2, R6, RZ, 0x7 ;  /* 0x0000000602027211 */ /* 0x000fc800078f38ff */
[----:B------:R-:W-:-:S05]  /*11b10*/  SHF.R.S32.HI R2, RZ, 0x7, R2 ;  /* 0x00000007ff027819 */ /* 0x000fca0000011402 */
[----:B------:R-:W-:Y:S01]  /*11b20*/  IMAD.MOV.U32 R247, RZ, RZ, R2 ;  /* 0x000000fffff77224 */ /* 0x000fe200078e0002 */
[----:B------:R-:W-:Y:S02]  /*11b30*/  MOV R2, 0x11b50 ;  /* 0x00011b5000027802 */ /* 0x000fe40000000f00 */
[----:B------:R-:W-:Y:S05]  /*11b40*/  CALL.REL.NOINC `($__internal_43_$__cuda_sm70_shflsync_idx_p) ;  /* 0x0000698000007944 */ /* 0x000fea0003c00000 */
.L_x_3274:
[----:B------:R-:W2:Y:S04]  /*11b50*/  LDL.LU R4, [R1+0x4c] ;  /* 0x00004c0001047983 */ /* 0x000ea80000300800 */
[----:B------:R-:W3:Y:S04]  /*11b60*/  LDL R8, [R1+0x98] ;  /* 0x0000980001087983 */ /* 0x000ee80000100800 */
[----:B------:R-:W4:Y:S04]  /*11b70*/  LDL.LU R13, [R1+0x48] ;  /* 0x00004800010d7983 */ /* 0x000f280000300800 */
[----:B------:R-:W3:Y:S04]  /*11b80*/  LDL.LU R16, [R1+0x50] ;  /* 0x0000500001107983 */ /* 0x000ee80000300800 */
[----:B------:R-:W3:Y:S01]  /*11b90*/  LDL.LU R15, [R1+0x70] ;  /* 0x00007000010f7983 */ /* 0x000ee20000300800 */
[----:B------:R-:W-:-:S03]  /*11ba0*/  MOV R3, 0x1 ;  /* 0x0000000100037802 */ /* 0x000fc60000000f00 */
[----:B------:R-:W3:Y:S01]  /*11bb0*/  LDL R14, [R1+0x9c] ;  /* 0x00009c00010e7983 */ /* 0x000ee20000100800 */
[----:B------:R-:W-:-:S03]  /*11bc0*/  ISETP.NE.AND P0, PT, R3, c[0x0][0x4e8], PT ;  /* 0x00013a0003007a0c */ /* 0x000fc60003f05270 */
[----:B------:R1:W5:Y:S04]  /*11bd0*/  LDL R40, [R1+0x94] ;  /* 0x0000940001287983 */ /* 0x0003680000100800 */
        /* <DEDUP_REMOVED lines=14> */
[----:B------:R1:W5:Y:S01]  /*11cc0*/  LDL R25, [R1+0x58] ;  /* 0x0000580001197983 */ /* 0x0003620000100800 */
[----:B------:R-:W-:-:S02]  /*11cd0*/  ULDC UR5, c[0x0][0x4e8] ;  /* 0x00013a0000057ab9 */ /* 0x000fc40000000800 */
[----:B------:R-:W-:Y:S02]  /*11ce0*/  ULDC UR4, c[0x0][0x388] ;  /* 0x0000e20000047ab9 */ /* 0x000fe40000000800 */
[----:B------:R-:W-:Y:S01]  /*11cf0*/  UIMAD UR4, UR5, UR4, URZ ;  /* 0x00000004050472a4 */ /* 0x000fe2000f8e023f */
[----:B------:R-:W-:Y:S01]  /*11d00*/  BSSY B0, `(.L_x_3275) ;  /* 0x000007f000007945 */ /* 0x000fe20003800000 */
[----:B--2---:R-:W-:Y:S01]  /*11d10*/  SHF.R.S32.HI R0, RZ, 0x1f, R4 ;  /* 0x0000001fff007819 */ /* 0x004fe20000011404 */
[----:B------:R-:W-:-:S04]  /*11d20*/  IMAD.WIDE.U32 R6, R4, c[0x0][0x4d0], RZ ;  /* 0x0001340004067a25 */ /* 0x000fc800078e00ff */
[C---:B------:R-:W-:Y:S02]  /*11d30*/  IMAD R2, R0.reuse, c[0x0][0x4d0], RZ ;  /* 0x0001340000027a24 */ /* 0x040fe400078e02ff */
[----:B------:R-:W-:Y:S02]  /*11d40*/  IMAD R0, R0, c[0x0][0x438], RZ ;  /* 0x00010e0000007a24 */ /* 0x000fe400078e02ff */
[C---:B------:R-:W-:Y:S02]  /*11d50*/  IMAD R2, R4.reuse, c[0x0][0x4d4], R2 ;  /* 0x0001350004027a24 */ /* 0x040fe400078e0202 */
[C---:B------:R-:W-:Y:S02]  /*11d60*/  IMAD R0, R4.reuse, c[0x0][0x43c], R0 ;  /* 0x00010f0004007a24 */ /* 0x040fe400078e0200 */
[----:B------:R-:W-:Y:S01]  /*11d70*/  IMAD.WIDE.U32 R4, R4, c[0x0][0x438], RZ ;  /* 0x00010e0004047a25 */ /* 0x000fe200078e00ff */
[----:B------:R-:W-:Y:S02]  /*11d80*/  IADD3 R7, R7, R2, RZ ;  /* 0x0000000207077210 */ /* 0x000fe40007ffe0ff */
[----:B----4-:R-:W-:Y:S01]  /*11d90*/  SHF.R.S32.HI R2, RZ, 0x1f, R13 ;  /* 0x0000001fff027819 */ /* 0x010fe2000001140d */
[----:B------:R-:W-:Y:S01]  /*11da0*/  IMAD.IADD R5, R5, 0x1, R0 ;  /* 0x0000000105057824 */ /* 0x000fe200078e0200 */
[----:B---3--:R-:W-:Y:S01]  /*11db0*/  IADD3 R0, R8, R15, RZ ;  /* 0x0000000f08007210 */ /* 0x008fe20007ffe0ff */
[----:B------:R-:W-:-:S04]  /*11dc0*/  IMAD.WIDE.U32 R6, R13, c[0x0][0x4d8], R6 ;  /* 0x000136000d067a25 */ /* 0x000fc800078e0006 */
[----:B------:R-:W-:-:S04]  /*11dd0*/  @P0 IMAD.HI.U32 R10, R0, c[0x0][0x4ec], RZ ;  /* 0x00013b00000a0a27 */ /* 0x000fc800078e00ff */
[C---:B------:R-:W-:Y:S02]  /*11de0*/  IMAD R9, R2.reuse, c[0x0][0x4d8], RZ ;  /* 0x0001360002097a24 */ /* 0x040fe400078e02ff */
[----:B------:R-:W-:Y:S01]  /*11df0*/  IMAD R8, R2, c[0x0][0x440], RZ ;  /* 0x0001100002087a24 */ /* 0x000fe200078e02ff */
[----:B------:R-:W-:Y:S01]  /*11e00*/  MOV R2, R0 ;  /* 0x0000000000027202 */ /* 0x000fe20000000f00 */
[----:B------:R-:W-:Y:S01]  /*11e10*/  IMAD.MOV.U32 R3, RZ, RZ, R0 ;  /* 0x000000ffff037224 */ /* 0x000fe200078e0000 */
[----:B------:R-:W-:Y:S01]  /*11e20*/  @P0 SHF.R.U32.HI R3, RZ, c[0x0][0x4f0], R10 ;  /* 0x00013c00ff030a19 */ /* 0x000fe2000001160a */
[C---:B------:R-:W-:Y:S02]  /*11e30*/  IMAD R11, R13.reuse, c[0x0][0x4dc], R9 ;  /* 0x000137000d0b7a24 */ /* 0x040fe400078e0209 */
[----:B------:R-:W-:Y:S01]  /*11e40*/  IMAD R12, R13, c[0x0][0x444], R8 ;  /* 0x000111000d0c7a24 */ /* 0x000fe200078e0208 */
[----:B------:R-:W-:Y:S01]  /*11e50*/  SHF.R.S32.HI R8, RZ, 0x1f, R16 ;  /* 0x0000001fff087819 */ /* 0x000fe20000011410 */
[----:B------:R-:W-:-:S04]  /*11e60*/  @P0 IMAD.HI.U32 R9, R0, c[0x0][0x4ec], RZ ;  /* 0x00013b0000090a27 */ /* 0x000fc800078e00ff */
[----:B------:R-:W-:Y:S01]  /*11e70*/  IMAD.WIDE.U32 R4, R13, c[0x0][0x440], R4 ;  /* 0x000110000d047a25 */ /* 0x000fe200078e0004 */
[----:B------:R-:W-:-:S03]  /*11e80*/  @P0 SHF.R.U32.HI R2, RZ, c[0x0][0x4f0], R9 ;  /* 0x00013c00ff020a19 */ /* 0x000fc60000011609 */
[----:B------:R-:W-:Y:S02]  /*11e90*/  IMAD.MOV R10, RZ, RZ, -R3 ;  /* 0x000000ffff0a7224 */ /* 0x000fe400078e0a03 */
[C---:B------:R-:W-:Y:S01]  /*11ea0*/  IMAD R9, R8.reuse, c[0x0][0x4e0], RZ ;  /* 0x0001380008097a24 */ /* 0x040fe200078e02ff */
[----:B------:R-:W-:Y:S01]  /*11eb0*/  IADD3 R5, R5, R12, RZ ;  /* 0x0000000c05057210 */ /* 0x000fe20007ffe0ff */
[----:B------:R-:W-:Y:S02]  /*11ec0*/  IMAD.IADD R7, R7, 0x1, R11 ;  /* 0x0000000107077824 */ /* 0x000fe400078e020b */
[----:B------:R-:W-:Y:S02]  /*11ed0*/  IMAD R8, R8, c[0x0][0x448], RZ ;  /* 0x0001120008087a24 */ /* 0x000fe400078e02ff */
[----:B------:R-:W-:Y:S02]  /*11ee0*/  IMAD R10, R10, c[0x0][0x4e8], R0 ;  /* 0x00013a000a0a7a24 */ /* 0x000fe400078e0200 */
[C---:B------:R-:W-:Y:S01]  /*11ef0*/  IMAD R12, R16.reuse, c[0x0][0x44c], R8 ;  /* 0x00011300100c7a24 */ /* 0x040fe200078e0208 */
[----:B------:R-:W-:Y:S01]  /*11f00*/  SHF.R.S32.HI R8, RZ, 0x1f, R2 ;  /* 0x0000001fff087819 */ /* 0x000fe20000011402 */
[----:B------:R-:W-:-:S04]  /*11f10*/  IMAD.WIDE.U32 R6, R16, c[0x0][0x4e0], R6 ;  /* 0x0001380010067a25 */ /* 0x000fc800078e0006 */
[C---:B------:R-:W-:Y:S01]  /*11f20*/  IMAD R13, R16.reuse, c[0x0][0x4e4], R9 ;  /* 0x00013900100d7a24 */ /* 0x040fe200078e0209 */
[----:B------:R-:W-:Y:S01]  /*11f30*/  SHF.R.S32.HI R9, RZ, 0x1f, R10 ;  /* 0x0000001fff097819 */ /* 0x000fe2000001140a */
[----:B------:R-:W-:Y:S01]  /*11f40*/  IMAD.WIDE.U32 R4, R16, c[0x0][0x448], R4 ;  /* 0x0001120010047a25 */ /* 0x000fe200078e0004 */
[----:B------:R-:W-:Y:S02]  /*11f50*/  SHF.R.S32.HI R11, RZ, 0x1f, R3 ;  /* 0x0000001fff0b7819 */ /* 0x000fe40000011403 */
[----:B------:R-:W-:Y:S01]  /*11f60*/  IADD3 R6, P0, R3, R6, RZ ;  /* 0x0000000603067210 */ /* 0x000fe20007f1e0ff */
[----:B------:R-:W-:Y:S01]  /*11f70*/  IMAD R3, R8, c[0x0][0x430], RZ ;  /* 0x00010c0008037a24 */ /* 0x000fe200078e02ff */
[----:B------:R-:W-:Y:S01]  /*11f80*/  IADD3 R5, R5, R12, RZ ;  /* 0x0000000c05057210 */ /* 0x000fe20007ffe0ff */
[----:B------:R-:W-:Y:S01]  /*11f90*/  IMAD R8, R9, c[0x0][0x4c8], RZ ;  /* 0x0001320009087a24 */ /* 0x000fe200078e02ff */
[----:B------:R-:W-:Y:S01]  /*11fa0*/  IADD3.X R7, R11, R7, R13, P0, !PT ;  /* 0x000000070b077210 */ /* 0x000fe200007fe40d */
[----:B------:R-:W-:-:S02]  /*11fb0*/  IMAD R11, R2, c[0x0][0x434], R3 ;  /* 0x00010d00020b7a24 */ /* 0x000fc400078e0203 */
[----:B------:R-:W-:Y:S02]  /*11fc0*/  IMAD R12, R10, c[0x0][0x4cc], R8 ;  /* 0x000133000a0c7a24 */ /* 0x000fe400078e0208 */
[----:B------:R-:W-:-:S04]  /*11fd0*/  IMAD.WIDE.U32 R8, R2, c[0x0][0x430], R4 ;  /* 0x00010c0002087a25 */ /* 0x000fc800078e0004 */
[----:B------:R-:W-:Y:S01]  /*11fe0*/  IMAD.WIDE.U32 R4, R10, c[0x0][0x4c8], R6 ;  /* 0x000132000a047a25 */ /* 0x000fe200078e0006 */
[----:B------:R-:W-:-:S03]  /*11ff0*/  IADD3 R7, R9, R11, RZ ;  /* 0x0000000b09077210 */ /* 0x000fc60007ffe0ff */
[----:B------:R-:W-:Y:S02]  /*12000*/  IMAD.MOV R3, RZ, RZ, -R2 ;  /* 0x000000ffff037224 */ /* 0x000fe400078e0a02 */
[----:B------:R-:W-:Y:S02]  /*12010*/  IMAD.IADD R9, R5, 0x1, R12 ;  /* 0x0000000105097824 */ /* 0x000fe400078e020c */
[----:B------:R-:W-:Y:S02]  /*12020*/  IMAD R5, R3, c[0x0][0x4e8], R0 ;  /* 0x00013a0003057a24 */ /* 0x000fe400078e0200 */
[----:B------:R-:W-:Y:S02]  /*12030*/  IMAD.IADD R3, R14, 0x1, R15 ;  /* 0x000000010e037824 */ /* 0x000fe400078e020f */
[----:B------:R-:W2:Y:S01]  /*12040*/  S2R R14, SR_TID.X ;  /* 0x00000000000e7919 */ /* 0x000ea20000002100 */
[----:B------:R-:W-:-:S04]  /*12050*/  LEA R2, P0, R4, c[0x0][0x4a8], 0x2 ;  /* 0x00012a0004027a11 */ /* 0x000fc800078010ff */
[----:B------:R-:W-:Y:S01]  /*12060*/  LEA.HI.X R0, R4, c[0x0][0x4ac], R9, 0x2, P0 ;  /* 0x00012b0004007a11 */ /* 0x000fe200000f1409 */
[----:B------:R-:W-:Y:S04]  /*12070*/  SHFL.IDX PT, R12, R2, RZ, 0x1c1f ;  /* 0x001c1fff020c7589 */ /* 0x000fe800000e0000 */
[----:B------:R-:W3:Y:S04]  /*12080*/  SHFL.IDX PT, R13, R0, RZ, 0x1c1f ;  /* 0x001c1fff000d7589 */ /* 0x000ee800000e0000 */
[----:B------:R-:W-:Y:S01]  /*12090*/  SHFL.IDX PT, R10, R2, 0x1, 0x1c1f ;  /* 0x003c1f00020a7f89 */ /* 0x000fe200000e0000 */
[----:B--2---:R-:W-:-:S04]  /*120a0*/  SHF.R.S32.HI R16, RZ, 0x1f, R14 ;  /* 0x0000001fff107819 */ /* 0x004fc8000001140e */
[----:B------:R-:W-:Y:S01]  /*120b0*/  LEA.HI R16, R16, R14, RZ, 0x5 ;  /* 0x0000000e10107211 */ /* 0x000fe200078f28ff */
[----:B------:R-:W2:Y:S03]  /*120c0*/  SHFL.IDX PT, R11, R0, 0x1, 0x1c1f ;  /* 0x003c1f00000b7f89 */ /* 0x000ea600000e0000 */
[----:B------:R-:W-:-:S04]  /*120d0*/  LOP3.LUT R16, R16, 0xffffffe0, RZ, 0xc0, !PT ;  /* 0xffffffe010107812 */ /* 0x000fc800078ec0ff */
[----:B------:R-:W-:Y:S02]  /*120e0*/  IADD3 R16, -R16, R14, RZ ;  /* 0x0000000e10107210 */ /* 0x000fe40007ffe1ff */
[C---:B------:R-:W-:Y:S02]  /*120f0*/  IADD3 R17, R3.reuse, 0x8, RZ ;  /* 0x0000000803117810 */ /* 0x040fe40007ffe0ff */
[----:B------:R-:W-:Y:S02]  /*12100*/  LOP3.LUT P1, RZ, R16, 0x3, RZ, 0xc0, !PT ;  /* 0x0000000310ff7812 */ /* 0x000fe4000782c0ff */
[----:B------:R-:W-:Y:S01]  /*12110*/  SHF.R.S32.HI R4, RZ, 0x1f, R5 ;  /* 0x0000001fff047819 */ /* 0x000fe20000011405 */
[----:B------:R-:W-:Y:S01]  /*12120*/  SHFL.IDX PT, R9, R0, 0x2, 0x1c1f ;  /* 0x005c1f0000097f89 */ /* 0x000fe200000e0000 */
[----:B------:R-:W-:Y:S02]  /*12130*/  MOV R6, R8 ;  /* 0x0000000800067202 */ /* 0x000fe40000000f00 */
[----:B------:R-:W-:Y:S01]  /*12140*/  ISETP.GE.OR P4, PT, R3, UR4, P1 ;  /* 0x0000000403007c0c */ /* 0x000fe20008f86670 */
[----:B------:R-:W4:Y:S01]  /*12150*/  SHFL.IDX PT, R8, R2, 0x2, 0x1c1f ;  /* 0x005c1f0002087f89 */ /* 0x000f2200000e0000 */
[----:B------:R-:W-:-:S03]  /*12160*/  ISETP.GE.OR P3, PT, R17, UR4, P1 ;  /* 0x0000000411007c0c */ /* 0x000fc60008f66670 */
[----:B------:R-:W-:Y:S04]  /*12170*/  SHFL.IDX PT, R14, R2, 0x3, 0x1c1f ;  /* 0x007c1f00020e7f89 */ /* 0x000fe800000e0000 */
[----:B------:R1:W4:Y:S01]  /*12180*/  SHFL.IDX PT, R15, R0, 0x3, 0x1c1f ;  /* 0x007c1f00000f7f89 */ /* 0x00032200000e0000 */
[----:B------:R-:W-:-:S03]  /*12190*/  IADD3 R16, R3, 0x40, RZ ;  /* 0x0000004003107810 */ /* 0x000fc60007ffe0ff */
[----:B---3--:R3:W-:Y:S01]  /*121a0*/  @!P4 ST.E [R12.64], R21 ;  /* 0x000000150c00c985 */ /* 0x0087e2000c101908 */
[----:B------:R-:W-:-:S03]  /*121b0*/  ISETP.GE.OR P2, PT, R16, UR4, P1 ;  /* 0x0000000410007c0c */ /* 0x000fc60008f46670 */
[----:B--2---:R3:W-:Y:S01]  /*121c0*/  @!P3 ST.E [R10.64], R22 ;  /* 0x000000160a00b985 */ /* 0x0047e2000c101908 */
[----:B------:R-:W-:Y:S01]  /*121d0*/  ISETP.GE.AND P3, PT, R3, UR4, PT ;  /* 0x0000000403007c0c */ /* 0x000fe2000bf66270 */
[----:B-1----:R-:W-:-:S04]  /*121e0*/  IMAD R0, R4, c[0x0][0x428], RZ ;  /* 0x00010a0004007a24 */ /* 0x002fc800078e02ff */
[C---:B------:R-:W-:Y:S02]  /*121f0*/  IMAD R0, R5.reuse, c[0x0][0x42c], R0 ;  /* 0x00010b0005007a24 */ /* 0x040fe400078e0200 */
[----:B------:R-:W-:Y:S01]  /*12200*/  IMAD.WIDE.U32 R4, R5, c[0x0][0x428], R6 ;  /* 0x00010a0005047a25 */ /* 0x000fe200078e0006 */
[----:B------:R-:W-:-:S04]  /*12210*/  IADD3 R6, R3, 0x48, RZ ;  /* 0x0000004803067810 */ /* 0x000fc80007ffe0ff */
[----:B------:R-:W-:Y:S01]  /*12220*/  ISETP.GE.OR P1, PT, R6, UR4, P1 ;  /* 0x0000000406007c0c */ /* 0x000fe20008f26670 */
[----:B------:R-:W-:Y:S01]  /*12230*/  IMAD.IADD R18, R5, 0x1, R0 ;  /* 0x0000000105127824 */ /* 0x000fe200078e0200 */
[C---:B------:R-:W-:Y:S01]  /*12240*/  LEA R19, P0, R4.reuse, c[0x0][0x400], 0x2 ;  /* 0x0001000004137a11 */ /* 0x040fe200078010ff */
[----:B----4-:R3:W-:Y:S03]  /*12250*/  @!P2 ST.E [R8.64], R23 ;  /* 0x000000170800a985 */ /* 0x0107e6000c101908 */
[----:B------:R-:W-:Y:S01]  /*12260*/  LEA.HI.X R18, R4, c[0x0][0x404], R18, 0x2, P0 ;  /* 0x0001010004127a11 */ /* 0x000fe200000f1412 */
[----:B------:R3:W1:Y:S01]  /*12270*/  SHFL.IDX PT, R0, R19, RZ, 0x1c1f ;  /* 0x001c1fff13007589 */ /* 0x00066200000e0000 */
[----:B------:R-:W-:Y:S02]  /*12280*/  ISETP.GE.AND P2, PT, R17, UR4, PT ;  /* 0x0000000411007c0c */ /* 0x000fe4000bf46270 */
[----:B------:R-:W-:Y:S01]  /*12290*/  ISETP.GE.AND P0, PT, R6, UR4, PT ;  /* 0x0000000406007c0c */ /* 0x000fe2000bf06270 */
[----:B------:R3:W2:Y:S04]  /*122a0*/  SHFL.IDX PT, R2, R18, RZ, 0x1c1f ;  /* 0x001c1fff12027589 */ /* 0x0006a800000e0000 */
[----:B------:R3:W-:Y:S01]  /*122b0*/  @!P1 ST.E [R14.64], R20 ;  /* 0x000000140e009985 */ /* 0x0007e2000c101908 */
[----:B------:R-:W-:Y:S01]  /*122c0*/  ISETP.GE.AND P1, PT, R16, UR4, PT ;  /* 0x0000000410007c0c */ /* 0x000fe2000bf26270 */
[----:B------:R-:W-:Y:S07]  /*122d0*/  @P3 BRA `(.L_x_3276) ;  /* 0x0000021000003947 */ /* 0x000fee0003800000 */
[----:B-----5:R-:W-:Y:S02]  /*122e0*/  ISETP.GE.AND P3, PT, R39, c[0x0][0x3c8], PT ;  /* 0x0000f20027007a0c */ /* 0x020fe40003f66270 */
[----:B------:R-:W-:-:S02]  /*122f0*/  ISETP.GE.AND P5, PT, R37, c[0x0][0x3c8], PT ;  /* 0x0000f20025007a0c */ /* 0x000fc40003fa6270 */
[----:B------:R-:W-:-:S09]  /*12300*/  ISETP.GE.AND P6, PT, R29, c[0x0][0x3c8], PT ;  /* 0x0000f2001d007a0c */ /* 0x000fd20003fc6270 */
[----:B-1----:R-:W-:-:S04]  /*12310*/  @!P3 LEA R4, P4, R39, R0, 0x2 ;  /* 0x000000002704b211 */ /* 0x002fc800078810ff */
[----:B--2---:R-:W-:Y:S02]  /*12320*/  @!P3 LEA.HI.X R5, R39, R2, R40, 0x2, P4 ;  /* 0x000000022705b211 */ /* 0x004fe400020f1428 */
[----:B------:R-:W-:-:S03]  /*12330*/  ISETP.GE.AND P4, PT, R35, c[0x0][0x3c8], PT ;  /* 0x0000f20023007a0c */ /* 0x000fc60003f86270 */
[----:B------:R1:W-:Y:S02]  /*12340*/  @!P3 ST.E.64 [R4.64], R156 ;  /* 0x0000009c0400b985 */ /* 0x0003e4000c101b08 */
[----:B-1----:R-:W-:-:S04]  /*12350*/  @!P5 LEA R4, P3, R37, R0, 0x2 ;  /* 0x000000002504d211 */ /* 0x002fc800078610ff */
[----:B------:R-:W-:Y:S02]  /*12360*/  @!P5 LEA.HI.X R5, R37, R2, R38, 0x2, P3 ;  /* 0x000000022505d211 */ /* 0x000fe400018f1426 */
        /* <DEDUP_REMOVED lines=9> */
[----:B------:R1:W-:Y:S01]  /*12400*/  @!P3 ST.E.64 [R4.64], R168 ;  /* 0x000000a80400b985 */ /* 0x0003e2000c101b08 */
[----:B---3--:R-:W-:-:S04]  /*12410*/  @!P5 LEA R10, P3, R31, R0, 0x2 ;  /* 0x000000001f0ad211 */ /* 0x008fc800078610ff */
[----:B------:R-:W-:Y:S02]  /*12420*/  @!P5 LEA.HI.X R11, R31, R2, R32, 0x2, P3 ;  /* 0x000000021f0bd211 */ /* 0x000fe400018f1420 */
[----:B------:R-:W-:Y:S02]  /*12430*/  ISETP.GE.AND P5, PT, R27, c[0x0][0x3c8], PT ;  /* 0x0000f2001b007a0c */ /* 0x000fe40003fa6270 */
[----:B------:R-:W-:-:S04]  /*12440*/  @!P6 LEA R8, P3, R29, R0, 0x2 ;  /* 0x000000001d08e211 */ /* 0x000fc800078610ff */
[----:B------:R-:W-:-:S07]  /*12450*/  @!P6 LEA.HI.X R9, R29, R2, R30, 0x2, P3 ;  /* 0x000000021d09e211 */ /* 0x000fce00018f141e */
[----:B------:R-:W-:-:S04]  /*12460*/  @!P5 LEA R6, P3, R27, R0, 0x2 ;  /* 0x000000001b06d211 */ /* 0x000fc800078610ff */
[----:B------:R-:W-:Y:S02]  /*12470*/  @!P5 LEA.HI.X R7, R27, R2, R28, 0x2, P3 ;  /* 0x000000021b07d211 */ /* 0x000fe400018f141c */
[----:B-1----:R-:W-:-:S04]  /*12480*/  @!P4 LEA R4, P3, R25, R0, 0x2 ;  /* 0x000000001904c211 */ /* 0x002fc800078610ff */
[----:B------:R-:W-:Y:S02]  /*12490*/  @!P4 LEA.HI.X R5, R25, R2, R26, 0x2, P3 ;  /* 0x000000021905c211 */ /* 0x000fe400018f141a */
[----:B------:R-:W-:-:S13]  /*124a0*/  ISETP.GE.AND P3, PT, R31, c[0x0][0x3c8], PT ;  /* 0x0000f2001f007a0c */ /* 0x000fda0003f66270 */
[----:B------:R1:W-:Y:S04]  /*124b0*/  @!P3 ST.E.64 [R10.64], R172 ;  /* 0x000000ac0a00b985 */ /* 0x0003e8000c101b08 */
[----:B------:R1:W-:Y:S04]  /*124c0*/  @!P6 ST.E.64 [R8.64], R176 ;  /* 0x000000b00800e985 */ /* 0x0003e8000c101b08 */
[----:B------:R1:W-:Y:S04]  /*124d0*/  @!P5 ST.E.64 [R6.64], R180 ;  /* 0x000000b40600d985 */ /* 0x0003e8000c101b08 */
[----:B------:R1:W-:Y:S02]  /*124e0*/  @!P4 ST.E.64 [R4.64], R184 ;  /* 0x000000b80400c985 */ /* 0x0003e4000c101b08 */
.L_x_3276:
[----:B------:R-:W-:Y:S05]  /*124f0*/  BSYNC B0 ;  /* 0x0000000000007941 */ /* 0x000fea0003800000 */
.L_x_3275:
[----:B--2---:R2:W4:Y:S01]  /*12500*/  SHFL.IDX PT, R2, R18, 0x1, 0x1c1f ;  /* 0x003c1f0012027f89 */ /* 0x00452200000e0000 */
[----:B------:R-:W-:Y:S03]  /*12510*/  BSSY B0, `(.L_x_3277) ;  /* 0x0000023000007945 */ /* 0x000fe60003800000 */
[----:B-1----:R2:W1:Y:S01]  /*12520*/  SHFL.IDX PT, R0, R19, 0x1, 0x1c1f ;  /* 0x003c1f0013007f89 */ /* 0x00246200000e0000 */
[----:B------:R-:W-:Y:S05]  /*12530*/  @P2 BRA `(.L_x_3278) ;  /* 0x0000020000002947 */ /* 0x000fea0003800000 */
[----:B-----5:R-:W-:Y:S02]  /*12540*/  ISETP.GE.AND P3, PT, R39, c[0x0][0x3c8], PT ;  /* 0x0000f20027007a0c */ /* 0x020fe40003f66270 */
[----:B------:R-:W-:-:S02]  /*12550*/  ISETP.GE.AND P5, PT, R37, c[0x0][0x3c8], PT ;  /* 0x0000f20025007a0c */ /* 0x000fc40003fa6270 */
[----:B------:R-:W-:-:S09]  /*12560*/  ISETP.GE.AND P2, PT, R35, c[0x0][0x3c8], PT ;  /* 0x0000f20023007a0c */ /* 0x000fd20003f46270 */
[----:B-1----:R-:W-:-:S04]  /*12570*/  @!P3 LEA R4, P4, R39, R0, 0x2 ;  /* 0x000000002704b211 */ /* 0x002fc800078810ff */
[----:B----4-:R-:W-:Y:S02]  /*12580*/  @!P3 LEA.HI.X R5, R39, R2, R40, 0x2, P4 ;  /* 0x000000022705b211 */ /* 0x010fe400020f1428 */
[----:B------:R-:W-:-:S03]  /*12590*/  @!P5 LEA R6, P4, R37, R0, 0x2 ;  /* 0x000000002506d211 */ /* 0x000fc600078810ff */
[----:B------:R1:W-:Y:S01]  /*125a0*/  @!P3 ST.E.64 [R4.64], R158 ;  /* 0x0000009e0400b985 */ /* 0x0003e2000c101b08 */
[----:B------:R-:W-:Y:S02]  /*125b0*/  ISETP.GE.AND P3, PT, R33, c[0x0][0x3c8], PT ;  /* 0x0000f20021007a0c */ /* 0x000fe40003f66270 */
[----:B------:R-:W-:-:S05]  /*125c0*/  @!P5 LEA.HI.X R7, R37, R2, R38, 0x2, P4 ;  /* 0x000000022507d211 */ /* 0x000fca00020f1426 */
[----:B------:R4:W-:Y:S01]  /*125d0*/  @!P5 ST.E.64 [R6.64], R162 ;  /* 0x000000a20600d985 */ /* 0x0009e2000c101b08 */
[----:B------:R-:W-:Y:S02]  /*125e0*/  ISETP.GE.AND P5, PT, R31, c[0x0][0x3c8], PT ;  /* 0x0000f2001f007a0c */ /* 0x000fe40003fa6270 */
[----:B-1----:R-:W-:-:S04]  /*125f0*/  @!P2 LEA R4, P4, R35, R0, 0x2 ;  /* 0x000000002304a211 */ /* 0x002fc800078810ff */
[----:B------:R-:W-:Y:S02]  /*12600*/  @!P2 LEA.HI.X R5, R35, R2, R36, 0x2, P4 ;  /* 0x000000022305a211 */ /* 0x000fe400020f1424 */
[----:B----4-:R-:W-:-:S03]  /*12610*/  @!P3 LEA R6, P4, R33, R0, 0x2 ;  /* 0x000000002106b211 */ /* 0x010fc600078810ff */
[----:B------:R1:W-:Y:S01]  /*12620*/  @!P2 ST.E.64 [R4.64], R166 ;  /* 0x000000a60400a985 */ /* 0x0003e2000c101b08 */
[----:B------:R-:W-:Y:S02]  /*12630*/  @!P3 LEA.HI.X R7, R33, R2, R34, 0x2, P4 ;  /* 0x000000022107b211 */ /* 0x000fe400020f1422 */
[----:B------:R-:W-:-:S03]  /*12640*/  ISETP.GE.AND P4, PT, R29, c[0x0][0x3c8], PT ;  /* 0x0000f2001d007a0c */ /* 0x000fc60003f86270 */
[----:B------:R4:W-:Y:S01]  /*12650*/  @!P3 ST.E.64 [R6.64], R170 ;  /* 0x000000aa0600b985 */ /* 0x0009e2000c101b08 */
[----:B------:R-:W-:Y:S02]  /*12660*/  ISETP.GE.AND P3, PT, R27, c[0x0][0x3c8], PT ;  /* 0x0000f2001b007a0c */ /* 0x000fe40003f66270 */
[----:B-1----:R-:W-:-:S04]  /*12670*/  @!P5 LEA R4, P2, R31, R0, 0x2 ;  /* 0x000000001f04d211 */ /* 0x002fc800078410ff */
[----:B------:R-:W-:Y:S02]  /*12680*/  @!P5 LEA.HI.X R5, R31, R2, R32, 0x2, P2 ;  /* 0x000000021f05d211 */ /* 0x000fe400010f1420 */
[----:B------:R-:W-:-:S03]  /*12690*/  ISETP.GE.AND P2, PT, R25, c[0x0][0x3c8], PT ;  /* 0x0000f20019007a0c */ /* 0x000fc60003f46270 */
[----:B------:R1:W-:Y:S01]  /*126a0*/  @!P5 ST.E.64 [R4.64], R174 ;  /* 0x000000ae0400d985 */ /* 0x0003e2000c101b08 */
[----:B---3--:R-:W-:-:S04]  /*126b0*/  @!P4 LEA R8, P5, R29, R0, 0x2 ;  /* 0x000000001d08c211 */ /* 0x008fc800078a10ff */
[----:B------:R-:W-:Y:S02]  /*126c0*/  @!P4 LEA.HI.X R9, R29, R2, R30, 0x2, P5 ;  /* 0x000000021d09c211 */ /* 0x000fe400028f141e */
[----:B----4-:R-:W-:-:S03]  /*126d0*/  @!P3 LEA R6, P5, R27, R0, 0x2 ;  /* 0x000000001b06b211 */ /* 0x010fc600078a10ff */
[----:B------:R3:W-:Y:S01]  /*126e0*/  @!P4 ST.E.64 [R8.64], R178 ;  /* 0x000000b20800c985 */ /* 0x0007e2000c101b08 */
[----:B------:R-:W-:-:S05]  /*126f0*/  @!P3 LEA.HI.X R7, R27, R2, R28, 0x2, P5 ;  /* 0x000000021b07b211 */ /* 0x000fca00028f141c */
[----:B------:R3:W-:Y:S01]  /*12700*/  @!P3 ST.E.64 [R6.64], R182 ;  /* 0x000000b60600b985 */ /* 0x0007e2000c101b08 */
[----:B-1----:R-:W-:-:S04]  /*12710*/  @!P2 LEA R4, P5, R25, R0, 0x2 ;  /* 0x000000001904a211 */ /* 0x002fc800078a10ff */
[----:B------:R-:W-:-:S05]  /*12720*/  @!P2 LEA.HI.X R5, R25, R2, R26, 0x2, P5 ;  /* 0x000000021905a211 */ /* 0x000fca00028f141a */
[----:B------:R3:W-:Y:S04]  /*12730*/  @!P2 ST.E.64 [R4.64], R186 ;  /* 0x000000ba0400a985 */ /* 0x0007e8000c101b08 */
.L_x_3278:
[----:B------:R-:W-:Y:S05]  /*12740*/  BSYNC B0 ;  /* 0x0000000000007941 */ /* 0x000fea0003800000 */
.L_x_3277:
[----:B----4-:R4:W2:Y:S01]  /*12750*/  SHFL.IDX PT, R2, R18, 0x2, 0x1c1f ;  /* 0x005c1f0012027f89 */ /* 0x0108a200000e0000 */
[----:B------:R-:W-:Y:S03]  /*12760*/  BSSY B0, `(.L_x_3279) ;  /* 0x0000023000007945 */ /* 0x000fe60003800000 */
[----:B-1----:R4:W1:Y:S01]  /*12770*/  SHFL.IDX PT, R0, R19, 0x2, 0x1c1f ;  /* 0x005c1f0013007f89 */ /* 0x00286200000e0000 */
[----:B------:R-:W-:Y:S05]  /*12780*/  @P1 BRA `(.L_x_3280) ;  /* 0x0000020000001947 */ /* 0x000fea0003800000 */
[----:B-----5:R-:W-:Y:S02]  /*12790*/  ISETP.GE.AND P3, PT, R39, c[0x0][0x3c8], PT ;  /* 0x0000f20027007a0c */ /* 0x020fe40003f66270 */
[----:B------:R-:W-:Y:S02]  /*127a0*/  ISETP.GE.AND P5, PT, R37, c[0x0][0x3c8], PT ;  /* 0x0000f20025007a0c */ /* 0x000fe40003fa6270 */
[----:B------:R-:W-:Y:S02]  /*127b0*/  ISETP.GE.AND P2, PT, R35, c[0x0][0x3c8], PT ;  /* 0x0000f20023007a0c */ /* 0x000fe40003f46270 */
[----:B------:R-:W-:-:S07]  /*127c0*/  ISETP.GE.AND P1, PT, R33, c[0x0][0x3c8], PT ;  /* 0x0000f20021007a0c */ /* 0x000fce0003f26270 */
[----:B-1-3--:R-:W-:-:S04]  /*127d0*/  @!P3 LEA R4, P4, R39, R0, 0x2 ;  /* 0x000000002704b211 */ /* 0x00afc800078810ff */
[----:B--2---:R-:W-:Y:S02]  /*127e0*/  @!P3 LEA.HI.X R5, R39, R2, R40, 0x2, P4 ;  /* 0x000000022705b211 */ /* 0x004fe400020f1428 */
        /* <DEDUP_REMOVED lines=16> */
[----:B--2---:R-:W-:-:S03]  /*128f0*/  @!P3 LEA R8, P5, R29, R0, 0x2 ;  /* 0x000000001d08b211 */ /* 0x004fc600078a10ff */
[----:B------:R2:W-:Y:S01]  /*12900*/  @!P4 ST.E.64 [R10.64], R136 ;  /* 0x000000880a00c985 */ /* 0x0005e2000c101b08 */
[----:B------:R-:W-:Y:S02]  /*12910*/  @!P3 LEA.HI.X R9, R29, R2, R30, 0x2, P5 ;  /* 0x000000021d09b211 */ /* 0x000fe400028f141e */
[----:B---3--:R-:W-:-:S03]  /*12920*/  @!P2 LEA R6, P5, R27, R0, 0x2 ;  /* 0x000000001b06a211 */ /* 0x008fc600078a10ff */
[----:B------:R2:W-:Y:S01]  /*12930*/  @!P3 ST.E.64 [R8.64], R132 ;  /* 0x000000840800b985 */ /* 0x0005e2000c101b08 */
[----:B------:R-:W-:-:S05]  /*12940*/  @!P2 LEA.HI.X R7, R27, R2, R28, 0x2, P5 ;  /* 0x000000021b07a211 */ /* 0x000fca00028f141c */
[----:B------:R2:W-:Y:S01]  /*12950*/  @!P2 ST.E.64 [R6.64], R128 ;  /* 0x000000800600a985 */ /* 0x0005e2000c101b08 */
[----:B-1----:R-:W-:-:S04]  /*12960*/  @!P1 LEA R4, P5, R25, R0, 0x2 ;  /* 0x0000000019049211 */ /* 0x002fc800078a10ff */
[----:B------:R-:W-:-:S05]  /*12970*/  @!P1 LEA.HI.X R5, R25, R2, R26, 0x2, P5 ;  /* 0x0000000219059211 */ /* 0x000fca00028f141a */
[----:B------:R2:W-:Y:S04]  /*12980*/  @!P1 ST.E.64 [R4.64], R124 ;  /* 0x0000007c04009985 */ /* 0x0005e8000c101b08 */
.L_x_3280:
[----:B------:R-:W-:Y:S05]  /*12990*/  BSYNC B0 ;  /* 0x0000000000007941 */ /* 0x000fea0003800000 */
.L_x_3279:
[----:B--2---:R2:W3:Y:S04]  /*129a0*/  SHFL.IDX PT, R2, R18, 0x3, 0x1c1f ;  /* 0x007c1f0012027f89 */ /* 0x0044e800000e0000 */
[----:B-1----:R2:W1:Y:S01]  /*129b0*/  SHFL.IDX PT, R0, R19, 0x3, 0x1c1f ;  /* 0x007c1f0013007f89 */ /* 0x00246200000e0000 */
[----:B------:R-:W-:Y:S05]  /*129c0*/  @P0 BRA `(.L_x_3281) ;  /* 0x000004e000000947 */ /* 0x000fea0003800000 */
[----:B-----5:R-:W-:Y:S02]  /*129d0*/  ISETP.GE.AND P1, PT, R39, c[0x0][0x3c8], PT ;  /* 0x0000f20027007a0c */ /* 0x020fe40003f26270 */
[----:B------:R-:W-:Y:S02]  /*129e0*/  ISETP.GE.AND P0, PT, R37, c[0x0][0x3c8], PT ;  /* 0x0000f20025007a0c */ /* 0x000fe40003f06270 */
[----:B------:R-:W-:-:S09]  /*129f0*/  ISETP.GE.AND P4, PT, R35, c[0x0][0x3c8], PT ;  /* 0x0000f20023007a0c */ /* 0x000fd20003f86270 */
[-C--:B-1-3--:R-:W-:Y:S02]  /*12a00*/  @!P1 LEA R4, P3, R39, R0.reuse, 0x2 ;  /* 0x0000000027049211 */ /* 0x08afe400078610ff */
[----:B------:R-:W-:Y:S02]  /*12a10*/  @!P0 LEA R6, P2, R37, R0, 0x2 ;  /* 0x0000000025068211 */ /* 0x000fe400078410ff */
[-C--:B------:R-:W-:Y:S02]  /*12a20*/  @!P1 LEA.HI.X R5, R39, R2.reuse, R40, 0x2, P3 ;  /* 0x0000000227059211 */ /* 0x080fe400018f1428 */
[----:B------:R-:W-:Y:S02]  /*12a30*/  ISETP.GE.AND P3, PT, R33, c[0x0][0x3c8], PT ;  /* 0x0000f20021007a0c */ /* 0x000fe40003f66270 */
[----:B------:R-:W-:Y:S01]  /*12a40*/  @!P0 LEA.HI.X R7, R37, R2, R38, 0x2, P2 ;  /* 0x0000000225078211 */ /* 0x000fe200010f1426 */
[----:B------:R1:W-:Y:S01]  /*12a50*/  @!P1 ST.E.64 [R4.64], R154 ;  /* 0x0000009a04009985 */ /* 0x0003e2000c101b08 */
[----:B------:R-:W-:-:S02]  /*12a60*/  ISETP.GE.AND P2, PT, R31, c[0x0][0x3c8], PT ;  /* 0x0000f2001f007a0c */ /* 0x000fc40003f46270 */
[----:B------:R-:W-:Y:S01]  /*12a70*/  ISETP.GE.AND P1, PT, R29, c[0x0][0x3c8], PT ;  /* 0x0000f2001d007a0c */ /* 0x000fe20003f26270 */
        /* <DEDUP_REMOVED lines=8> */
[----:B---3--:R-:W-:Y:S02]  /*12b00*/  @!P1 LEA R6, P5, R29, R0, 0x2 ;  /* 0x000000001d069211 */ /* 0x008fe400078a10ff */
        /* <DEDUP_REMOVED lines=10> */
[----:B---3--:R-:W-:-:S04]  /*12bb0*/  LEA R4, P0, R25, R0, 0x2 ;  /* 0x0000000019047211 */ /* 0x008fc800078010ff */
[----:B------:R-:W-:-:S05]  /*12bc0*/  LEA.HI.X R5, R25, R2, R26, 0x2, P0 ;  /* 0x0000000219057211 */ /* 0x000fca00000f141a */
[----:B------:R1:W-:Y:S01]  /*12bd0*/  ST.E.64 [R4.64], R126 ;  /* 0x0000007e04007985 */ /* 0x0003e2000c101b08 */
[----:B------:R-:W-:Y:S05]  /*12be0*/  BRA `(.L_x_3281) ;  /* 0x000002c000007947 */ /* 0x000fea0003800000 */
.L_x_3273:
[----:B------:R-:W1:Y:S02]  /*12bf0*/  S2R R4, SR_TID.X ;  /* 0x0000000000047919 */ /* 0x000e640000002100 */
[----:B-1----:R-:W-:-:S13]  /*12c00*/  ISETP.GT.AND P0, PT, R4, 0x7f, PT ;  /* 0x0000007f0400780c */ /* 0x002fda0003f04270 */
[----:B------:R-:W-:Y:S05]  /*12c10*/  @P0 BRA `(.L_x_3281) ;  /* 0x0000029000000947 */ /* 0x000fea0003800000 */
[----:B------:R-:W2:Y:S01]  /*12c20*/  LDL.LU R3, [R1+0x70] ;  /* 0x0000700001037983 */ /* 0x000ea20000300800 */
[----:B------:R-:W-:-:S05]  /*12c30*/  MOV R2, c[0x0][0x4e8] ;  /* 0x00013a0000027a02 */ /* 0x000fca0000000f00 */
[----:B------:R-:W-:Y:S01]  /*12c40*/  IMAD R0, R2, c[0x0][0x388], RZ ;  /* 0x0000e20002007a24 */ /* 0x000fe200078e02ff */
[----:B--2---:R-:W-:-:S04]  /*12c50*/  IADD3 R4, R3, R4, RZ ;  /* 0x0000000403047210 */ /* 0x004fc80007ffe0ff */
[----:B------:R-:W-:-:S13]  /*12c60*/  ISETP.GE.AND P0, PT, R4, R0, PT ;  /* 0x000000000400720c */ /* 0x000fda0003f06270 */
[----:B------:R-:W-:Y:S05]  /*12c70*/  @P0 BRA `(.L_x_3281) ;  /* 0x0000023000000947 */ /* 0x000fea0003800000 */
[----:B------:R-:W2:Y:S04]  /*12c80*/  LDL.LU R3, [R1+0x4c] ;  /* 0x00004c0001037983 */ /* 0x000ea80000300800 */
[----:B------:R-:W3:Y:S04]  /*12c90*/  LDL.LU R9, [R1+0x48] ;  /* 0x0000480001097983 */ /* 0x000ee80000300800 */
[----:B------:R-:W4:Y:S01]  /*12ca0*/  LDL.LU R8, [R1+0x50] ;  /* 0x0000500001087983 */ /* 0x000f220000300800 */
[----:B------:R-:W-:-:S13]  /*12cb0*/  ISETP.NE.AND P0, PT, R2, 0x1, PT ;  /* 0x000000010200780c */ /* 0x000fda0003f05270 */
[----:B------:R-:W-:Y:S01]  /*12cc0*/  @P0 IMAD.HI.U32 R7, R4, c[0x0][0x4ec], RZ ;  /* 0x00013b0004070a27 */ /* 0x000fe200078e00ff */
[----:B--2---:R-:W-:Y:S02]  /*12cd0*/  SHF.R.S32.HI R0, RZ, 0x1f, R3 ;  /* 0x0000001fff007819 */ /* 0x004fe40000011403 */
[----:B---3--:R-:W-:-:S03]  /*12ce0*/  SHF.R.S32.HI R6, RZ, 0x1f, R9 ;  /* 0x0000001fff067819 */ /* 0x008fc60000011409 */
[----:B------:R-:W-:-:S04]  /*12cf0*/  IMAD R0, R0, c[0x0][0x4d0], RZ ;  /* 0x0001340000007a24 */ /* 0x000fc800078e02ff */
[C---:B------:R-:W-:Y:S01]  /*12d00*/  IMAD R5, R3.reuse, c[0x0][0x4d4], R0 ;  /* 0x0001350003057a24 */ /* 0x040fe200078e0200 */
[----:B------:R-:W-:Y:S01]  /*12d10*/  MOV R0, R4 ;  /* 0x0000000400007202 */ /* 0x000fe20000000f00 */
[----:B------:R-:W-:Y:S01]  /*12d20*/  IMAD.WIDE.U32 R2, R3, c[0x0][0x4d0], RZ ;  /* 0x0001340003027a25 */ /* 0x000fe200078e00ff */
[----:B------:R-:W-:-:S03]  /*12d30*/  @P0 SHF.R.U32.HI R0, RZ, c[0x0][0x4f0], R7 ;  /* 0x00013c00ff000a19 */ /* 0x000fc60000011607 */
[----:B------:R-:W-:Y:S01]  /*12d40*/  IMAD R6, R6, c[0x0][0x4d8], RZ ;  /* 0x0001360006067a24 */ /* 0x000fe200078e02ff */
[----:B------:R-:W-:Y:S02]  /*12d50*/  IADD3 R3, R3, R5, RZ ;  /* 0x0000000503037210 */ /* 0x000fe40007ffe0ff */
[----:B----4-:R-:W-:Y:S01]  /*12d60*/  SHF.R.S32.HI R5, RZ, 0x1f, R8 ;  /* 0x0000001fff057819 */ /* 0x010fe20000011408 */
[C---:B------:R-:W-:Y:S01]  /*12d70*/  IMAD R7, R9.reuse, c[0x0][0x4dc], R6 ;  /* 0x0001370009077a24 */ /* 0x040fe200078e0206 */
        /* <DEDUP_REMOVED lines=12> */
[----:B------:R-:W-:-:S04]  /*12e40*/  IMAD R0, R4, c[0x0][0x4cc], R0 ;  /* 0x0001330004007a24 */ /* 0x000fc800078e0200 */
[----:B------:R-:W-:-:S05]  /*12e50*/  IMAD.WIDE.U32 R2, R4, c[0x0][0x4c8], R2 ;  /* 0x0001320004027a25 */ /* 0x000fca00078e0002 */
[----:B------:R-:W-:Y:S02]  /*12e60*/  IADD3 R0, R3, R0, RZ ;  /* 0x0000000003007210 */ /* 0x000fe40007ffe0ff */
[----:B------:R-:W-:-:S04]  /*12e70*/  LEA R4, P0, R2, c[0x0][0x4a8], 0x2 ;  /* 0x00012a0002047a11 */ /* 0x000fc800078010ff */
[----:B------:R-:W-:Y:S02]  /*12e80*/  LEA.HI.X R5, R2, c[0x0][0x4ac], R0, 0x2, P0 ;  /* 0x00012b0002057a11 */ /* 0x000fe400000f1400 */
[----:B------:R-:W-:-:S05]  /*12e90*/  MOV R0, 0xff800000 ;  /* 0xff80000000007802 */ /* 0x000fca0000000f00 */
[----:B------:R1:W-:Y:S02]  /*12ea0*/  STG.E [R4.64], R0 ;  /* 0x0000000004007986 */ /* 0x0003e4000c101908 */
.L_x_3281:
[----:B------:R-:W-:Y:S05]  /*12eb0*/  BSYNC B1 ;  /* 0x0000000000017941 */ /* 0x000fea0003800000 */
.L_x_3272:
[----:B------:R-:W-:-:S13]  /*12ec0*/  ISETP.NE.AND P0, PT, RZ, UR6, PT ;  /* 0x00000006ff007c0c */ /* 0x000fda000bf05270 */
[----:B------:R-:W-:Y:S01]  /*12ed0*/  @P0 WARPSYNC 0xffffffff ;  /* 0xffffffff00000948 */ /* 0x000fe20003800000 */
[----:B------:R-:W-:Y:S06]  /*12ee0*/  @P0 BAR.SYNC.DEFER_BLOCKING 0x5, 0x80 ;  /* 0x0142000000000b1d */ /* 0x000fec0000010000 */
[----:B-1----:R-:W1:Y:S04]  /*12ef0*/  @P0 LDS R0, [0xb100] ;  /* 0x00b10000ff000984 */ /* 0x002e680000000800 */
[----:B-1----:R1:W-:Y:S04]  /*12f00*/  @P0 STL [R1+0x74], R0 ;  /* 0x0000740001000387 */ /* 0x0023e80000100800 */
[----:B------:R-:W-:Y:S06]  /*12f10*/  @P0 BAR.ARV 0x4, 0x80 ;  /* 0x0102000000000b1d */ /* 0x000fec0000002000 */
[----:B------:R-:W-:Y:S05]  /*12f20*/  @P0 BRA `(.L_x_3282) ;  /* 0x0000009000000947 */ /* 0x000fea0003800000 */
[----:B------:R-:W-:Y:S05]  /*12f30*/  BRA.DIV ~URZ, `(.L_x_3283) ;  /* 0x000054c27f007947 */ /* 0x000fea000b800000 */
[----:B-1----:R1:W2:Y:S02]  /*12f40*/  SHFL.IDX PT, R0, R24, RZ, 0x1f ;  /* 0x00001fff18007589 */ /* 0x0022a400000e0000 */
.L_x_3314:
[----:B---3--:R-:W3:Y:S01]  /*12f50*/  S2R R2, SR_TID.X ;  /* 0x0000000000027919 */ /* 0x008ee20000002100 */
[----:B------:R-:W-:Y:S03]  /*12f60*/  WARPSYNC 0xffffffff ;  /* 0xffffffff00007948 */ /* 0x000fe60003800000 */
[----:B------:R-:W-:Y:S06]  /*12f70*/  BAR.SYNC.DEFER_BLOCKING 0x4, 0x80 ;  /* 0x0102000000007b1d */ /* 0x000fec0000010000 */
[----:B--2---:R2:W-:Y:S01]  /*12f80*/  STL [R1+0x74], R0 ;  /* 0x0000740001007387 */ /* 0x0045e20000100800 */
[----:B---3--:R-:W-:-:S13]  /*12f90*/  LOP3.LUT P0, RZ, R2, 0x7f, RZ, 0xc0, !PT ;  /* 0x0000007f02ff7812 */ /* 0x008fda000780c0ff */
[----:B------:R2:W-:Y:S04]  /*12fa0*/  @!P0 STS [0xb100], R24 ;  /* 0x00b10018ff008388 */ /* 0x0005e80000000800 */
[----:B------:R-:W-:Y:S06]  /*12fb0*/  BAR.ARV 0x5, 0x80 ;  /* 0x0142000000007b1d */ /* 0x000fec0000002000 */
.L_x_3282:
[----:B-12---:R-:W2:Y:S02]  /*12fc0*/  LDL R0, [R1+0x74] ;  /* 0x0000740001007983 */ /* 0x006ea40000100800 */
[----:B--2---:R-:W-:-:S13]  /*12fd0*/  ISETP.GE.AND P0, PT, R0, c[0x0][0x538], PT ;  /* 0x00014e0000007a0c */ /* 0x004fda0003f06270 */
[----:B---345:R-:W-:Y:S01]  /*12fe0*/  @P0 CALL.REL.NOINC `(.L_x_3284) ;  /* 0x0000001000000944 */ /* 0x038fe20003c00000 */
[----:B------:R-:W-:Y:S05]  /*12ff0*/  BRA `(.L_x_3285) ;  /* 0xfffed93000007947 */ /* 0x000fea000383ffff */
.L_x_3284:
[----:B------:R-:W-:Y:S05]  /*13000*/  EXIT ;  /* 0x000000000000794d */ /* 0x000fea0003800000 */
.L_x_3216:
[----:B------:R-:W-:Y:S01]  /*13010*/  IMAD.MOV.U32 R247, RZ, RZ, R4 ;  /* 0x000000fffff77224 */ /* 0x000fe200078e0004 */
[----:B------:R-:W-:Y:S01]  /*13020*/  MOV R249, RZ ;  /* 0x000000ff00f97202 */ /* 0x000fe20000000f00 */
[----:B------:R-:W-:Y:S01]  /*13030*/  IMAD.MOV.U32 R3, RZ, RZ, 0x181f ;  /* 0x0000181fff037424 */ /* 0x000fe200078e00ff */
[----:B------:R-:W-:Y:S02]  /*13040*/  MOV R2, 0x13060 ;  /* 0x0001306000027802 */ /* 0x000fe40000000f00 */
[----:B-----5:R-:W-:Y:S05]  /*13050*/  CALL.REL.NOINC `($__internal_43_$__cuda_sm70_shflsync_idx_p) ;  /* 0x0000547000007944 */ /* 0x020fea0003c00000 */
[----:B------:R-:W-:Y:S01]  /*13060*/  MOV R6, R250 ;  /* 0x000000fa00067202 */ /* 0x000fe20000000f00 */
[----:B------:R-:W-:Y:S05]  /*13070*/  BRA `(.L_x_3286) ;  /* 0xfffee4e000007947 */ /* 0x000fea000383ffff */
.L_x_3217:
[----:B------:R-:W-:Y:S01]  /*13080*/  IMAD.MOV.U32 R247, RZ, RZ, R5 ;  /* 0x000000fffff77224 */ /* 0x000fe200078e0005 */
[----:B------:R-:W-:Y:S01]  /*13090*/  MOV R249, RZ ;  /* 0x000000ff00f97202 */ /* 0x000fe20000000f00 */
[----:B------:R-:W-:Y:S01]  /*130a0*/  IMAD.MOV.U32 R3, RZ, RZ, 0x181f ;  /* 0x0000181fff037424 */ /* 0x000fe200078e00ff */
[----:B------:R-:W-:Y:S02]  /*130b0*/  MOV R2, 0x130d0 ;  /* 0x000130d000027802 */ /* 0x000fe40000000f00 */
[----:B-12--5:R-:W-:Y:S05]  /*130c0*/  CALL.REL.NOINC `($__internal_43_$__cuda_sm70_shflsync_idx_p) ;  /* 0x0000540000007944 */ /* 0x026fea0003c00000 */
[----:B------:R-:W-:Y:S01]  /*130d0*/  MOV R2, R250 ;  /* 0x000000fa00027202 */ /* 0x000fe20000000f00 */
[----:B------:R-:W-:Y:S05]  /*130e0*/  BRA `(.L_x_3287) ;  /* 0xfffee49000007947 */ /* 0x000fea000383ffff */
.L_x_3220:
[----:B------:R-:W-:Y:S01]  /*130f0*/  IMAD.MOV.U32 R247, RZ, RZ, R4 ;  /* 0x000000fffff77224 */ /* 0x000fe200078e0004 */
[----:B------:R-:W-:Y:S01]  /*13100*/  MOV R249, 0x1 ;  /* 0x0000000100f97802 */ /* 0x000fe20000000f00 */
[----:B-1----:R-:W-:Y:S01]  /*13110*/  IMAD.MOV.U32 R3, RZ, RZ, 0x181f ;  /* 0x0000181fff037424 */ /* 0x002fe200078e00ff */
[----:B----4-:R-:W-:-:S02]  /*13120*/  MOV R2, 0x13140 ;  /* 0x0001314000027802 */ /* 0x010fc40000000f00 */
[----:B--2--5:R-:W-:Y:S05]  /*13130*/  CALL.REL.NOINC `($__internal_43_$__cuda_sm70_shflsync_idx_p) ;  /* 0x0000539000007944 */ /* 0x024fea0003c00000 */
[----:B------:R-:W-:Y:S01]  /*13140*/  IMAD.MOV.U32 R6, RZ, RZ, R250 ;  /* 0x000000ffff067224 */ /* 0x000fe200078e00fa */
[----:B------:R-:W-:Y:S01]  /*13150*/  MOV R249, 0x1 ;  /* 0x0000000100f97802 */ /* 0x000fe20000000f00 */
[----:B------:R-:W-:Y:S01]  /*13160*/  IMAD.MOV.U32 R247, RZ, RZ, R5 ;  /* 0x000000fffff77224 */ /* 0x000fe200078e0005 */
[----:B------:R-:W-:-:S02]  /*13170*/  MOV R3, 0x181f ;  /* 0x0000181f00037802 */ /* 0x000fc40000000f00 */
[----:B------:R-:W-:Y:S02]  /*13180*/  MOV R2, 0x131a0 ;  /* 0x000131a000027802 */ /* 0x000fe40000000f00 */
[----:B------:R-:W-:Y:S05]  /*13190*/  CALL.REL.NOINC `($__internal_43_$__cuda_sm70_shflsync_idx_p) ;  /* 0x0000533000007944 */ /* 0x000fea0003c00000 */
[----:B------:R-:W-:Y:S01]  /*131a0*/  MOV R2, R250 ;  /* 0x000000fa00027202 */ /* 0x000fe20000000f00 */
[----:B------:R-:W-:Y:S05]  /*131b0*/  BRA `(.L_x_3288) ;  /* 0xfffee52000007947 */ /* 0x000fea000383ffff */
.L_x_3223:
[----:B------:R-:W-:Y:S01]  /*131c0*/  IMAD.MOV.U32 R247, RZ, RZ, R4 ;  /* 0x000000fffff77224 */ /* 0x000fe200078e0004 */
[----:B------:R-:W-:Y:S01]  /*131d0*/  MOV R249, 0x2 ;  /* 0x0000000200f97802 */ /* 0x000fe20000000f00 */
[----:B-1----:R-:W-:Y:S01]  /*131e0*/  IMAD.MOV.U32 R3, RZ, RZ, 0x181f ;  /* 0x0000181fff037424 */ /* 0x002fe200078e00ff */
[----:B------:R-:W-:Y:S02]  /*131f0*/  MOV R2, 0x13210 ;  /* 0x0001321000027802 */ /* 0x000fe40000000f00 */
[----:B--23-5:R-:W-:Y:S05]  /*13200*/  CALL.REL.NOINC `($__internal_43_$__cuda_sm70_shflsync_idx_p) ;  /* 0x000052c000007944 */ /* 0x02cfea0003c00000 */
[----:B------:R-:W-:Y:S01]  /*13210*/  MOV R6, R250 ;  /* 0x000000fa00067202 */ /* 0x000fe20000000f00 */
[----:B------:R-:W-:Y:S05]  /*13220*/  BRA `(.L_x_3289) ;  /* 0xfffee59000007947 */ /* 0x000fea000383ffff */
.L_x_3224:
[----:B------:R-:W-:Y:S01]  /*13230*/  IMAD.MOV.U32 R247, RZ, RZ, R5 ;  /* 0x000000fffff77224 */ /* 0x000fe200078e0005 */
[----:B------:R-:W-:Y:S01]  /*13240*/  MOV R249, 0x2 ;  /* 0x0000000200f97802 */ /* 0x000fe20000000f00 */
[----:B-1----:R-:W-:Y:S01]  /*13250*/  IMAD.MOV.U32 R3, RZ, RZ, 0x181f ;  /* 0x0000181fff037424 */ /* 0x002fe200078e00ff */
[----:B------:R-:W-:Y:S02]  /*13260*/  MOV R2, 0x13280 ;  /* 0x0001328000027802 */ /* 0x000fe40000000f00 */
[----:B--2345:R-:W-:Y:S05]  /*13270*/  CALL.REL.NOINC `($__internal_43_$__cuda_sm70_shflsync_idx_p) ;  /* 0x0000525000007944 */ /* 0x03cfea0003c00000 */
[----:B------:R-:W-:Y:S01]  /*13280*/  MOV R2, R250 ;  /* 0x000000fa00027202 */ /* 0x000fe20000000f00 */
[----:B------:R-:W-:Y:S05]  /*13290*/  BRA `(.L_x_3290) ;  /* 0xfffee54000007947 */ /* 0x000fea000383ffff */
.L_x_3227:
[----:B------:R-:W-:Y:S01]  /*132a0*/  IMAD.MOV.U32 R247, RZ, RZ, R4 ;  /* 0x000000fffff77224 */ /* 0x000fe200078e0004 */
[----:B------:R-:W-:Y:S01]  /*132b0*/  MOV R249, 0x3 ;  /* 0x0000000300f97802 */ /* 0x000fe20000000f00 */
[----:B--2---:R-:W-:Y:S01]  /*132c0*/  IMAD.MOV.U32 R3, RZ, RZ, 0x181f ;  /* 0x0000181fff037424 */ /* 0x004fe200078e00ff */
[----:B------:R-:W-:-:S02]  /*132d0*/  MOV R2, 0x132f0 ;  /* 0x000132f000027802 */ /* 0x000fc40000000f00 */
[----:B-1-345:R-:W-:Y:S05]  /*132e0*/  CALL.REL.NOINC `($__internal_43_$__cuda_sm70_shflsync_idx_p) ;  /* 0x000051e000007944 */ /* 0x03afea0003c00000 */
        /* <DEDUP_REMOVED lines=8> */
.L_x_3230:
[----:B------:R-:W-:Y:S01]  /*13370*/  IMAD.MOV.U32 R247, RZ, RZ, R4 ;  /* 0x000000fffff77224 */ /* 0x000fe200078e0004 */
[----:B------:R-:W-:Y:S01]  /*13380*/  MOV R249, 0x4 ;  /* 0x0000000400f97802 */ /* 0x000fe20000000f00 */
[----:B-1----:R-:W-:Y:S01]  /*13390*/  IMAD.MOV.U32 R3, RZ, RZ, 0x181f ;  /* 0x0000181fff037424 */ /* 0x002fe200078e00ff */
[----:B--2---:R-:W-:Y:S02]  /*133a0*/  MOV R2, 0x133c0 ;  /* 0x000133c000027802 */ /* 0x004fe40000000f00 */
[----:B---345:R-:W-:Y:S05]  /*133b0*/  CALL.REL.NOINC `($__internal_43_$__cuda_sm70_shflsync_idx_p) ;  /* 0x0000511000007944 */ /* 0x038fea0003c00000 */
[----:B------:R-:W-:Y:S01]  /*133c0*/  MOV R6, R250 ;  /* 0x000000fa00067202 */ /* 0x000fe20000000f00 */
[----:B------:R-:W-:Y:S05]  /*133d0*/  BRA `(.L_x_3292) ;  /* 0xfffee5d000007947 */ /* 0x000fea000383ffff */
.L_x_3231:
[----:B------:R-:W-:Y:S01]  /*133e0*/  IMAD.MOV.U32 R247, RZ, RZ, R5 ;  /* 0x000000fffff77224 */ /* 0x000fe200078e0005 */
[----:B------:R-:W-:Y:S01]  /*133f0*/  MOV R249, 0x4 ;  /* 0x0000000400f97802 */ /* 0x000fe20000000f00 */
[----:B------:R-:W-:Y:S01]  /*13400*/  IMAD.MOV.U32 R3, RZ, RZ, 0x181f ;  /* 0x0000181fff037424 */ /* 0x000fe200078e00ff */
[----:B--2---:R-:W-:Y:S02]  /*13410*/  MOV R2, 0x13430 ;  /* 0x0001343000027802 */ /* 0x004fe40000000f00 */
[----:B-1-345:R-:W-:Y:S05]  /*13420*/  CALL.REL.NOINC `($__internal_43_$__cuda_sm70_shflsync_idx_p) ;  /* 0x000050a000007944 */ /* 0x03afea0003c00000 */
[----:B------:R-:W-:Y:S01]  /*13430*/  MOV R2, R250 ;  /* 0x000000fa00027202 */ /* 0x000fe20000000f00 */
[----:B------:R-:W-:Y:S05]  /*13440*/  BRA `(.L_x_3293) ;  /* 0xfffee58000007947 */ /* 0x000fea000383ffff */
.L_x_3234:
[----:B------:R-:W-:Y:S01]  /*13450*/  IMAD.MOV.U32 R247, RZ, RZ, R4 ;  /* 0x000000fffff77224 */ /* 0x000fe200078e0004 */
[----:B------:R-:W-:Y:S01]  /*13460*/  MOV R249, 0x5 ;  /* 0x0000000500f97802 */ /* 0x000fe20000000f00 */
[----:B-1----:R-:W-:Y:S01]  /*13470*/  IMAD.MOV.U32 R3, RZ, RZ, 0x181f ;  /* 0x0000181fff037424 */ /* 0x002fe200078e00ff */
[----:B------:R-:W-:-:S02]  /*13480*/  MOV R2, 0x134a0 ;  /* 0x000134a000027802 */ /* 0x000fc40000000f00 */
[----:B--2345:R-:W-:Y:S05]  /*13490*/  CALL.REL.NOINC `($__internal_43_$__cuda_sm70_shflsync_idx_p) ;  /* 0x0000503000007944 */ /* 0x03cfea0003c00000 */
        /* <DEDUP_REMOVED lines=8> */
.L_x_3237:
[----:B------:R-:W-:Y:S01]  /*13520*/  IMAD.MOV.U32 R247, RZ, RZ, R4 ;  /* 0x000000fffff77224 */ /* 0x000fe200078e0004 */
[----:B------:R-:W-:Y:S01]  /*13530*/  MOV R249, 0x6 ;  /* 0x0000000600f97802 */ /* 0x000fe20000000f00 */
[----:B-1----:R-:W-:Y:S01]  /*13540*/  IMAD.MOV.U32 R3, RZ, RZ, 0x181f ;  /* 0x0000181fff037424 */ /* 0x002fe200078e00ff */
[----:B------:R-:W-:Y:S02]  /*13550*/  MOV R2, 0x13570 ;  /* 0x0001357000027802 */ /* 0x000fe40000000f00 */
[----:B--2345:R-:W-:Y:S05]  /*13560*/  CALL.REL.NOINC `($__internal_43_$__cuda_sm70_shflsync_idx_p) ;  /* 0x00004f6000007944 */ /* 0x03cfea0003c00000 */
[----:B------:R-:W-:Y:S01]  /*13570*/  MOV R6, R250 ;  /* 0x000000fa00067202 */ /* 0x000fe20000000f00 */
[----:B------:R-:W-:Y:S05]  /*13580*/  BRA `(.L_x_3295) ;  /* 0xfffee61000007947 */ /* 0x000fea000383ffff */
.L_x_3238:
[----:B------:R-:W-:Y:S01]  /*13590*/  IMAD.MOV.U32 R247, RZ, RZ, R5 ;  /* 0x000000fffff77224 */ /* 0x000fe200078e0005 */
[----:B------:R-:W-:Y:S01]  /*135a0*/  MOV R249, 0x6 ;  /* 0x0000000600f97802 */ /* 0x000fe20000000f00 */
[----:B-1----:R-:W-:Y:S01]  /*135b0*/  IMAD.MOV.U32 R3, RZ, RZ, 0x181f ;  /* 0x0000181fff037424 */ /* 0x002fe200078e00ff */
[----:B------:R-:W-:Y:S02]  /*135c0*/  MOV R2, 0x135e0 ;  /* 0x000135e000027802 */ /* 0x000fe40000000f00 */
[----:B--2345:R-:W-:Y:S05]  /*135d0*/  CALL.REL.NOINC `($__internal_43_$__cuda_sm70_shflsync_idx_p) ;  /* 0x00004ef000007944 */ /* 0x03cfea0003c00000 */
[----:B------:R-:W-:Y:S01]  /*135e0*/  MOV R2, R250 ;  /* 0x000000fa00027202 */ /* 0x000fe20000000f00 */
[----:B------:R-:W-:Y:S05]  /*135f0*/  BRA `(.L_x_3296) ;  /* 0xfffee5c000007947 */ /* 0x000fea000383ffff */
.L_x_3241:
        /* <DEDUP_REMOVED lines=13> */
.L_x_3244:
[----:B------:R-:W-:Y:S01]  /*136d0*/  IMAD.MOV.U32 R247, RZ, RZ, R0 ;  /* 0x000000fffff77224 */ /* 0x000fe200078e0000 */
[----:B------:R-:W-:Y:S01]  /*136e0*/  MOV R249, RZ ;  /* 0x000000ff00f97202 */ /* 0x000fe20000000f00 */
[----:B------:R-:W-:Y:S01]  /*136f0*/  IMAD.MOV.U32 R3, RZ, RZ, 0x181f ;  /* 0x0000181fff037424 */ /* 0x000fe200078e00ff */
[----:B------:R-:W-:Y:S02]  /*13700*/  MOV R2, 0x13720 ;  /* 0x0001372000027802 */ /* 0x000fe40000000f00 */
[----:B------:R-:W-:Y:S05]  /*13710*/  CALL.REL.NOINC `($__internal_43_$__cuda_sm70_shflsync_idx_p) ;  /* 0x00004db000007944 */ /* 0x000fea0003c00000 */
[----:B------:R-:W-:Y:S01]  /*13720*/  MOV R7, R250 ;  /* 0x000000fa00077202 */ /* 0x000fe20000000f00 */
[----:B------:R-:W-:Y:S05]  /*13730*/  BRA `(.L_x_3298) ;  /* 0xfffefe7000007947 */ /* 0x000fea000383ffff */
.L_x_3245:
[----:B------:R-:W-:Y:S01]  /*13740*/  IMAD.MOV.U32 R247, RZ, RZ, R4 ;  /* 0x000000fffff77224 */ /* 0x000fe200078e0004 */
[----:B------:R-:W-:Y:S01]  /*13750*/  MOV R249, RZ ;  /* 0x000000ff00f97202 */ /* 0x000fe20000000f00 */
[----:B------:R-:W-:Y:S01]  /*13760*/  IMAD.MOV.U32 R3, RZ, RZ, 0x181f ;  /* 0x0000181fff037424 */ /* 0x000fe200078e00ff */
[----:B------:R-:W-:Y:S02]  /*13770*/  MOV R2, 0x13790 ;  /* 0x0001379000027802 */ /* 0x000fe40000000f00 */
[----:B-12---:R-:W-:Y:S05]  /*13780*/  CALL.REL.NOINC `($__internal_43_$__cuda_sm70_shflsync_idx_p) ;  /* 0x00004d4000007944 */ /* 0x006fea0003c00000 */
        /* <DEDUP_REMOVED lines=8> */
[----:B-1----:R-:W-:Y:S01]  /*13810*/  IMAD.MOV.U32 R3, RZ, RZ, 0x181f ;  /* 0x0000181fff037424 */ /* 0x002fe200078e00ff */
[----:B------:R-:W-:Y:S02]  /*13820*/  MOV R2, 0x13840 ;  /* 0x0001384000027802 */ /* 0x000fe40000000f00 */
[----:B------:R-:W-:Y:S05]  /*13830*/  CALL.REL.NOINC `($__internal_43_$__cuda_sm70_shflsync_idx_p) ;  /* 0x00004c9000007944 */ /* 0x000fea0003c00000 */
[----:B------:R-:W-:Y:S01]  /*13840*/  IMAD.MOV.U32 R5, RZ, RZ, R250 ;  /* 0x000000ffff057224 */ /* 0x000fe200078e00fa */
[----:B------:R-:W-:Y:S01]  /*13850*/  MOV R249, 0x1 ;  /* 0x0000000100f97802 */ /* 0x000fe20000000f00 */
[----:B------:R-:W-:Y:S01]  /*13860*/  IMAD.MOV.U32 R247, RZ, RZ, R4 ;  /* 0x000000fffff77224 */ /* 0x000fe200078e0004 */
[----:B------:R-:W-:Y:S02]  /*13870*/  MOV R3, 0x181f ;  /* 0x0000181f00037802 */ /* 0x000fe40000000f00 */
[----:B------:R-:W-:Y:S02]  /*13880*/  MOV R2, 0x138a0 ;  /* 0x000138a000027802 */ /* 0x000fe40000000f00 */
[----:B------:R-:W-:Y:S05]  /*13890*/  CALL.REL.NOINC `($__internal_43_$__cuda_sm70_shflsync_idx_p) ;  /* 0x00004c3000007944 */ /* 0x000fea0003c00000 */
        /* <DEDUP_REMOVED lines=85> */
[----:B------:R-:W-:Y:S01]  /*13df0*/  MOV R4, R250 ;  /* 0x000000fa00047202 */ /* 0x000fe20000000f00 */
[----:B------:R-:W-:Y:S05]  /*13e00*/  BRA `(.L_x_3299) ;  /* 0xfffef9a000007947 */ /* 0x000fea000383ffff */
.L_x_3246:
[----:B------:R-:W-:Y:S01]  /*13e10*/  IMAD.MOV.U32 R247, RZ, RZ, R4 ;  /* 0x000000fffff77224 */ /* 0x000fe200078e0004 */
[----:B------:R-:W-:Y:S01]  /*13e20*/  MOV R249, RZ ;  /* 0x000000ff00f97202 */ /* 0x000fe20000000f00 */
[----:B------:R-:W-:Y:S01]  /*13e30*/  IMAD.MOV.U32 R3, RZ, RZ, 0x1c1f ;  /* 0x00001c1fff037424 */ /* 0x000fe200078e00ff */
[----:B------:R-:W-:-:S02]  /*13e40*/  MOV R2, 0x13e60 ;  /* 0x00013e6000027802 */ /* 0x000fc40000000f00 */
[----:B------:R-:W-:Y:S05]  /*13e50*/  CALL.REL.NOINC `($__internal_43_$__cuda_sm70_shflsync_idx_p) ;  /* 0x0000467000007944 */ /* 0x000fea0003c00000 */
[----:B------:R-:W-:Y:S01]  /*13e60*/  MOV R0, R250 ;  /* 0x000000fa00007202 */ /* 0x000fe20000000f00 */
[----:B------:R-:W-:Y:S05]  /*13e70*/  BRA `(.L_x_3300) ;  /* 0xfffefa8000007947 */ /* 0x000fea000383ffff */
.L_x_3247:
[----:B------:R-:W-:Y:S01]  /*13e80*/  IMAD.MOV.U32 R247, RZ, RZ, R4 ;  /* 0x000000fffff77224 */ /* 0x000fe200078e0004 */
[----:B------:R-:W-:Y:S01]  /*13e90*/  MOV R249, 0x1 ;  /* 0x0000000100f97802 */ /* 0x000fe20000000f00 */
[----:B------:R-:W-:Y:S01]  /*13ea0*/  IMAD.MOV.U32 R3, RZ, RZ, 0x1c1f ;  /* 0x00001c1fff037424 */ /* 0x000fe200078e00ff */
[----:B------:R-:W-:-:S02]  /*13eb0*/  MOV R2, 0x13ed0 ;  /* 0x00013ed000027802 */ /* 0x000fc40000000f00 */
[----:B-1----:R-:W-:Y:S05]  /*13ec0*/  CALL.REL.NOINC `($__internal_43_$__cuda_sm70_shflsync_idx_p) ;  /* 0x0000460000007944 */ /* 0x002fea0003c00000 */
[----:B------:R-:W-:Y:S01]  /*13ed0*/  IMAD.IADD R0, R5, 0x1, R250 ;  /* 0x0000000105007824 */ /* 0x000fe200078e02fa */
[----:B------:R-:W-:Y:S01]  /*13ee0*/  MOV R2, 0x142c0 ;  /* 0x000142c000027802 */ /* 0x000fe20000000f00 */
[----:B------:R-:W-:-:S02]  /*13ef0*/  IMAD.MOV.U32 R247, RZ, RZ, R4 ;  /* 0x000000fffff77224 */ /* 0x000fc400078e0004 */
[----:B------:R-:W-:Y:S01]  /*13f00*/  IMAD.MOV.U32 R249, RZ, RZ, 0x2 ;  /* 0x00000002fff97424 */ /* 0x000fe200078e00ff */
[----:B------:R-:W-:Y:S01]  /*13f10*/  IMNMX R0, R6, R0, PT ;  /* 0x0000000006007217 */ /* 0x000fe20003800200 */
[----:B------:R-:W-:-:S03]  /*13f20*/  IMAD.MOV.U32 R3, RZ, RZ, 0x1c1f ;  /* 0x00001c1fff037424 */ /* 0x000fc600078e00ff */
        /* <DEDUP_REMOVED lines=56> */
[----:B------:R-:W-:Y:S05]  /*142b0*/  CALL.REL.NOINC `($__internal_43_$__cuda_sm70_shflsync_idx_p) ;  /* 0x0000421000007944 */ /* 0x000fea0003c00000 */
[----:B------:R-:W-:Y:S01]  /*142c0*/  IMAD.IADD R0, R5, 0x1, R250 ;  /* 0x0000000105007824 */ /* 0x000fe200078e02fa */
[----:B------:R-:W-:Y:S01]  /*142d0*/  MOV R2, 0x146b0 ;  /* 0x000146b000027802 */ /* 0x000fe20000000f00 */
[----:B------:R-:W-:Y:S02]  /*142e0*/  IMAD.MOV.U32 R247, RZ, RZ, R4 ;  /* 0x000000fffff77224 */ /* 0x000fe400078e0004 */
        /* <DEDUP_REMOVED lines=61> */
[----:B------:R-:W-:Y:S01]  /*146c0*/  FMNMX.FTZ R117, R11, R12, !PT ;  /* 0x0000000c0b757209 */ /* 0x000fe20007810000 */
[----:B------:R-:W-:Y:S01]  /*146d0*/  IMAD.MOV.U32 R0, RZ, RZ, 0x2 ;  /* 0x00000002ff007424 */ /* 0x000fe200078e00ff */
[----:B------:R-:W-:Y:S02]  /*146e0*/  MOV R2, 0x15150 ;  /* 0x0001515000027802 */ /* 0x000fe40000000f00 */
[----:B------:R-:W-:Y:S02]  /*146f0*/  IMNMX R6, R6, R5, PT ;  /* 0x0000000506067217 */ /* 0x000fe40003800200 */
[----:B------:R-:W-:Y:S02]  /*14700*/  FMNMX.FTZ R117, R17, R117, !PT ;  /* 0x0000007511757209 */ /* 0x000fe40007810000 */
[----:B------:R-:W-:-:S02]  /*14710*/  ISETP.GT.AND P5, PT, R6, 0x1, PT ;  /* 0x000000010600780c */ /* 0x000fc40003fa4270 */
[C---:B------:R-:W-:Y:S02]  /*14720*/  ISETP.GT.AND P6, PT, R6.reuse, RZ, PT ;  /* 0x000000ff0600720c */ /* 0x040fe40003fc4270 */
[----:B------:R-:W-:Y:S02]  /*14730*/  FSEL R20, R191, -INF , P5 ;  /* 0xff800000bf147808 */ /* 0x000fe40002800000 */
[C---:B------:R-:W-:Y:S02]  /*14740*/  ISETP.GT.AND P5, PT, R6.reuse, 0x11, PT ;  /* 0x000000110600780c */ /* 0x040fe40003fa4270 */
        /* <DEDUP_REMOVED lines=45> */
[----:B------:R-:W-:Y:S02]  /*14a20*/  FMNMX.FTZ R119, R9, R10, !PT ;  /* 0x0000000a09777209 */ /* 0x000fe40007810000 */
[----:B------:R-:W-:Y:S02]  /*14a30*/  FSEL R166, R126, -INF , P4 ;  /* 0xff8000007ea67808 */ /* 0x000fe40002000000 */
[----:B------:R-:W-:Y:S02]  /*14a40*/  FSEL R165, R127, -INF , P0 ;  /* 0xff8000007fa57808 */ /* 0x000fe40000000000 */
[C---:B------:R-:W-:Y:S02]  /*14a50*/  ISETP.GT.AND P4, PT, R6.reuse, 0x68, PT ;  /* 0x000000680600780c */ /* 0x040fe40003f84270 */
[----:B------:R-:W-:Y:S02]  /*14a60*/  ISETP.GT.AND P0, PT, R6, 0x69, PT ;  /* 0x000000690600780c */ /* 0x000fe40003f04270 */
        /* <DEDUP_REMOVED lines=109> */
[----:B------:R-:W-:Y:S05]  /*15140*/  CALL.REL.NOINC `($__internal_42_$__cuda_sm70_shflsync_bfly_p) ;  /* 0x0000332000007944 */ /* 0x000fea0003c00000 */
[----:B------:R-:W-:Y:S01]  /*15150*/  FMNMX.FTZ R119, R119, R0, !PT ;  /* 0x0000000077777209 */ /* 0x000fe20007810000 */
[----:B------:R-:W-:Y:S01]  /*15160*/  IMAD.MOV.U32 R0, RZ, RZ, 0x1 ;  /* 0x00000001ff007424 */ /* 0x000fe200078e00ff */
[----:B------:R-:W-:-:S03]  /*15170*/  MOV R2, 0x151a0 ;  /* 0x000151a000027802 */ /* 0x000fc60000000f00 */
[----:B------:R-:W-:Y:S02]  /*15180*/  IMAD.MOV.U32 R116, RZ, RZ, R119 ;  /* 0x000000ffff747224 */ /* 0x000fe400078e0077 */
[----:B------:R-:W-:Y:S05]  /*15190*/  CALL.REL.NOINC `($__internal_42_$__cuda_sm70_shflsync_bfly_p) ;  /* 0x000032d000007944 */ /* 0x000fea0003c00000 */
[----:B------:R-:W-:Y:S01]  /*151a0*/  FMNMX.FTZ R119, R119, R0, !PT ;  /* 0x0000000077777209 */ /* 0x000fe20007810000 */
[----:B------:R-:W-:Y:S01]  /*151b0*/  IMAD.MOV.U32 R116, RZ, RZ, R118 ;  /* 0x000000ffff747224 */ /* 0x000fe200078e0076 */
[----:B------:R-:W-:Y:S01]  /*151c0*/  MOV R2, 0x151f0 ;  /* 0x000151f000027802 */ /* 0x000fe20000000f00 */
[----:B------:R-:W-:Y:S02]  /*151d0*/  IMAD.MOV.U32 R0, RZ, RZ, 0x2 ;  /* 0x00000002ff007424 */ /* 0x000fe400078e00ff */
        /* <DEDUP_REMOVED lines=26> */
[----:B------:R-:W-:Y:S01]  /*15380*/  MOV R68, R0 ;  /* 0x0000000000447202 */ /* 0x000fe20000000f00 */
[----:B------:R-:W-:Y:S05]  /*15390*/  BRA `(.L_x_3301) ;  /* 0xfffefbd000007947 */ /* 0x000fea000383ffff */
.L_x_3251:
[----:B------:R-:W-:Y:S01]  /*153a0*/  MOV R249, RZ ;  /* 0x000000ff00f97202 */ /* 0x000fe20000000f00 */
[----:B------:R-:W-:Y:S01]  /*153b0*/  IMAD.MOV.U32 R247, RZ, RZ, R0 ;  /* 0x000000fffff77224 */ /* 0x000fe200078e0000 */
[----:B------:R-:W-:Y:S01]  /*153c0*/  MOV R2, 0x153f0 ;  /* 0x000153f000027802 */ /* 0x000fe20000000f00 */
[----:B------:R-:W-:Y:S02]  /*153d0*/  IMAD.MOV.U32 R3, RZ, RZ, 0x181f ;  /* 0x0000181fff037424 */ /* 0x000fe400078e00ff */
[----:B------:R-:W-:Y:S05]  /*153e0*/  CALL.REL.NOINC `($__internal_43_$__cuda_sm70_shflsync_idx_p) ;  /* 0x000030e000007944 */ /* 0x000fea0003c00000 */
[----:B------:R-:W-:Y:S01]  /*153f0*/  MOV R7, R250 ;  /* 0x000000fa00077202 */ /* 0x000fe20000000f00 */
[----:B------:R-:W-:-:S05]  /*15400*/  BRA `(.L_x_3302) ;  /* 0xffff287000007947 */ /* 0x000fca000383ffff */
.L_x_3252:
[----:B------:R-:W-:Y:S01]  /*15410*/  MOV R249, RZ ;  /* 0x000000ff00f97202 */ /* 0x000fe20000000f00 */
[----:B------:R-:W-:Y:S01]  /*15420*/  IMAD.MOV.U32 R247, RZ, RZ, R4 ;  /* 0x000000fffff77224 */ /* 0x000fe200078e0004 */
[----:B------:R-:W-:Y:S01]  /*15430*/  MOV R2, 0x15460 ;  /* 0x0001546000027802 */ /* 0x000fe20000000f00 */
[----:B------:R-:W-:Y:S02]  /*15440*/  IMAD.MOV.U32 R3, RZ, RZ, 0x181f ;  /* 0x0000181fff037424 */ /* 0x000fe400078e00ff */
[----:B-12---:R-:W-:Y:S05]  /*15450*/  CALL.REL.NOINC `($__internal_43_$__cuda_sm70_shflsync_idx_p) ;  /* 0x0000307000007944 */ /* 0x006fea0003c00000 */
        /* <DEDUP_REMOVED lines=10> */
[----:B------:R-:W-:Y:S05]  /*15500*/  CALL.REL.NOINC `($__internal_43_$__cuda_sm70_shflsync_idx_p) ;  /* 0x00002fc000007944 */ /* 0x000fea0003c00000 */
[----:B------:R-:W-:Y:S01]  /*15510*/  MOV R249, 0x1 ;  /* 0x0000000100f97802 */ /* 0x000fe20000000f00 */
[----:B------:R-:W-:Y:S01]  /*15520*/  IMAD.MOV.U32 R6, RZ, RZ, R250 ;  /* 0x000000ffff067224 */ /* 0x000fe200078e00fa */
[----:B------:R-:W-:Y:S01]  /*15530*/  MOV R3, 0x181f ;  /* 0x0000181f00037802 */ /* 0x000fe20000000f00 */
[----:B------:R-:W-:Y:S01]  /*15540*/  IMAD.MOV.U32 R247, RZ, RZ, R4 ;  /* 0x000000fffff77224 */ /* 0x000fe200078e0004 */
[----:B------:R-:W-:Y:S02]  /*15550*/  MOV R2, 0x15570 ;  /* 0x0001557000027802 */ /* 0x000fe40000000f00 */
[----:B------:R-:W-:Y:S05]  /*15560*/  CALL.REL.NOINC `($__internal_43_$__cuda_sm70_shflsync_idx_p) ;  /* 0x00002f6000007944 */ /* 0x000fea0003c00000 */
        /* <DEDUP_REMOVED lines=85> */
[----:B------:R-:W-:Y:S01]  /*15ac0*/  MOV R4, R250 ;  /* 0x000000fa00047202 */ /* 0x000fe20000000f00 */
[----:B------:R-:W-:-:S05]  /*15ad0*/  BRA `(.L_x_3303) ;  /* 0xffff23a000007947 */ /* 0x000fca000383ffff */
.L_x_3255:
[----:B------:R-:W-:Y:S01]  /*15ae0*/  MOV R249, RZ ;  /* 0x000000ff00f97202 */ /* 0x000fe20000000f00 */
[----:B------:R-:W-:Y:S01]  /*15af0*/  IMAD.MOV.U32 R247, RZ, RZ, R0 ;  /* 0x000000fffff77224 */ /* 0x000fe200078e0000 */
[----:B------:R-:W-:Y:S01]  /*15b00*/  MOV R2, 0x15b30 ;  /* 0x00015b3000027802 */ /* 0x000fe20000000f00 */
[----:B------:R-:W-:Y:S02]  /*15b10*/  IMAD.MOV.U32 R3, RZ, RZ, 0x181f ;  /* 0x0000181fff037424 */ /* 0x000fe400078e00ff */
[----:B------:R-:W-:Y:S05]  /*15b20*/  CALL.REL.NOINC `($__internal_43_$__cuda_sm70_shflsync_idx_p) ;  /* 0x000029a000007944 */ /* 0x000fea0003c00000 */
[----:B------:R-:W-:Y:S01]  /*15b30*/  MOV R118, R250 ;  /* 0x000000fa00767202 */ /* 0x000fe20000000f00 */
[----:B------:R-:W-:-:S05]  /*15b40*/  BRA `(.L_x_3304) ;  /* 0xffff2ec000007947 */ /* 0x000fca000383ffff */
.L_x_3256:
        /* <DEDUP_REMOVED lines=109> */
.L_x_3257:
[----:B------:R-:W-:Y:S01]  /*16220*/  MOV R249, RZ ;  /* 0x000000ff00f97202 */ /* 0x000fe20000000f00 */
[----:B------:R-:W-:Y:S01]  /*16230*/  IMAD.MOV.U32 R247, RZ, RZ, R116 ;  /* 0x000000fffff77224 */ /* 0x000fe200078e0074 */
[----:B------:R-:W-:Y:S01]  /*16240*/  MOV R2, 0x16270 ;  /* 0x0001627000027802 */ /* 0x000fe20000000f00 */
[----:B------:R-:W-:Y:S02]  /*16250*/  IMAD.MOV.U32 R3, RZ, RZ, 0x1c1f ;  /* 0x00001c1fff037424 */ /* 0x000fe400078e00ff */
[----:B------:R-:W-:Y:S05]  /*16260*/  CALL.REL.NOINC `($__internal_43_$__cuda_sm70_shflsync_idx_p) ;  /* 0x0000226000007944 */ /* 0x000fea0003c00000 */
[----:B------:R-:W-:Y:S01]  /*16270*/  MOV R0, R250 ;  /* 0x000000fa00007202 */ /* 0x000fe20000000f00 */
[----:B------:R-:W-:-:S05]  /*16280*/  BRA `(.L_x_3306) ;  /* 0xffff2ae000007947 */ /* 0x000fca000383ffff */
.L_x_3258:
[----:B------:R-:W-:Y:S01]  /*16290*/  MOV R249, 0x1 ;  /* 0x0000000100f97802 */ /* 0x000fe20000000f00 */
[----:B------:R-:W-:Y:S01]  /*162a0*/  IMAD.MOV.U32 R247, RZ, RZ, R116 ;  /* 0x000000fffff77224 */ /* 0x000fe200078e0074 */
[----:B------:R-:W-:Y:S01]  /*162b0*/  MOV R2, 0x162e0 ;  /* 0x000162e000027802 */ /* 0x000fe20000000f00 */
[----:B------:R-:W-:Y:S02]  /*162c0*/  IMAD.MOV.U32 R3, RZ, RZ, 0x1c1f ;  /* 0x00001c1fff037424 */ /* 0x000fe400078e00ff */
[----:B-1----:R-:W-:Y:S05]  /*162d0*/  CALL.REL.NOINC `($__internal_43_$__cuda_sm70_shflsync_idx_p) ;  /* 0x000021f000007944 */ /* 0x002fea0003c00000 */
        /* <DEDUP_REMOVED lines=61> */
[----:B------:R-:W-:Y:S05]  /*166b0*/  CALL.REL.NOINC `($__internal_43_$__cuda_sm70_shflsync_idx_p) ;  /* 0x00001e1000007944 */ /* 0x000fea0003c00000 */
        /* <DEDUP_REMOVED lines=60> */
[----:B------:R-:W-:Y:S02]  /*16a80*/  FSEL R109, R109, -INF , P0 ;  /* 0xff8000006d6d7808 */ /* 0x000fe40000000000 */
[----:B------:R-:W-:Y:S05]  /*16a90*/  CALL.REL.NOINC `($__internal_43_$__cuda_sm70_shflsync_idx_p) ;  /* 0x00001a3000007944 */ /* 0x000fea0003c00000 */
[----:B------:R-:W-:Y:S01]  /*16aa0*/  FMNMX.FTZ R116, R4, R120, !PT ;  /* 0x0000007804747209 */ /* 0x000fe20007810000 */
[----:B------:R-:W-:Y:S01]  /*16ab0*/  IMAD.IADD R117, R117, 0x1, R250 ;  /* 0x0000000175757824 */ /* 0x000fe200078e02fa */
[----:B------:R-:W-:Y:S01]  /*16ac0*/  FMNMX.FTZ R6, R21, R121, !PT ;  /* 0x0000007915067209 */ /* 0x000fe20007810000 */
[----:B------:R-:W-:Y:S01]  /*16ad0*/  IMAD.MOV.U32 R0, RZ, RZ, 0x2 ;  /* 0x00000002ff007424 */ /* 0x000fe200078e00ff */
[----:B------:R-:W-:Y:S02]  /*16ae0*/  FMNMX.FTZ R7, R5, R122, !PT ;  /* 0x0000007a05077209 */ /* 0x000fe40007810000 */
[C---:B------:R-:W-:Y:S02]  /*16af0*/  ISETP.GT.AND P6, PT, R117.reuse, RZ, PT ;  /* 0x000000ff7500720c */ /* 0x040fe40003fc4270 */
[C---:B------:R-:W-:Y:S02]  /*16b00*/  ISETP.GT.AND P5, PT, R117.reuse, 0x1, PT ;  /* 0x000000017500780c */ /* 0x040fe40003fa4270 */
[----:B------:R-:W-:Y:S02]  /*16b10*/  FSEL R16, R10, -INF , P6 ;  /* 0xff8000000a107808 */ /* 0x000fe40003000000 */
[----:B------:R-:W-:Y:S02]  /*16b20*/  ISETP.GT.AND P4, PT, R117, 0x8, PT ;  /* 0x000000087500780c */ /* 0x000fe40003f84270 */
[----:B------:R-:W-:Y:S02]  /*16b30*/  FSEL R20, R11, -INF , P5 ;  /* 0xff8000000b147808 */ /* 0x000fe40002800000 */
[----:B------:R-:W-:Y:S02]  /*16b40*/  FMNMX.FTZ R8, R16, R123, !PT ;  /* 0x0000007b10087209 */ /* 0x000fe40007810000 */
[----:B------:R-:W-:Y:S02]  /*16b50*/  ISETP.GT.AND P0, PT, R117, 0x9, PT ;  /* 0x000000097500780c */ /* 0x000fe40003f04270 */
[----:B------:R-:W-:Y:S02]  /*16b60*/  FSEL R14, R14, -INF , P4 ;  /* 0xff8000000e0e7808 */ /* 0x000fe40002000000 */
[----:B------:R-:W-:Y:S02]  /*16b70*/  FMNMX.FTZ R116, R196, R116, !PT ;  /* 0x00000074c4747209 */ /* 0x000fe40007810000 */
[----:B------:R-:W-:Y:S02]  /*16b80*/  FMNMX.FTZ R6, R36, R6, !PT ;  /* 0x0000000624067209 */ /* 0x000fe40007810000 */
[----:B------:R-:W-:Y:S02]  /*16b90*/  FMNMX.FTZ R7, R17, R7, !PT ;  /* 0x0000000711077209 */ /* 0x000fe40007810000 */
[----:B------:R-:W-:Y:S02]  /*16ba0*/  FMNMX.FTZ R8, R20, R8, !PT ;  /* 0x0000000814087209 */ /* 0x000fe40007810000 */
[----:B------:R-:W-:Y:S02]  /*16bb0*/  FSEL R15, R15, -INF , P0 ;  /* 0xff8000000f0f7808 */ /* 0x000fe40000000000 */
[----:B------:R-:W-:Y:S02]  /*16bc0*/  ISETP.GT.AND P6, PT, R117, 0x10, PT ;  /* 0x000000107500780c */ /* 0x000fe40003fc4270 */
[----:B------:R-:W-:Y:S02]  /*16bd0*/  FMNMX.FTZ R116, R195, R116, !PT ;  /* 0x00000074c3747209 */ /* 0x000fe40007810000 */
[----:B------:R-:W-:Y:S02]  /*16be0*/  FMNMX.FTZ R6, R32, R6, !PT ;  /* 0x0000000620067209 */ /* 0x000fe40007810000 */
[----:B------:R-:W-:Y:S02]  /*16bf0*/  FMNMX.FTZ R7, R19, R7, !PT ;  /* 0x0000000713077209 */ /* 0x000fe40007810000 */
[----:B------:R-:W-:Y:S02]  /*16c00*/  FMNMX.FTZ R8, R14, R8, !PT ;  /* 0x000000080e087209 */ /* 0x000fe40007810000 */
[----:B------:R-:W-:Y:S02]  /*16c10*/  ISETP.GT.AND P5, PT, R117, 0x11, PT ;  /* 0x000000117500780c */ /* 0x000fe40003fa4270 */
[----:B------:R-:W-:Y:S02]  /*16c20*/  FSEL R26, R26, -INF , P6 ;  /* 0xff8000001a1a7808 */ /* 0x000fe40003000000 */
        /* <DEDUP_REMOVED lines=41> */
[C---:B------:R-:W-:Y:S02]  /*16ec0*/  ISETP.GT.AND P6, PT, R117.reuse, 0x30, PT ;  /* 0x000000307500780c */ /* 0x040fe40003fc4270 */
        /* <DEDUP_REMOVED lines=104> */
[----:B------:R-:W-:Y:S05]  /*17550*/  CALL.REL.NOINC `($__internal_42_$__cuda_sm70_shflsync_bfly_p) ;  /* 0x00000f1000007944 */ /* 0x000fea0003c00000 */
[----:B------:R-:W-:Y:S01]  /*17560*/  FMNMX.FTZ R116, R116, R0, !PT ;  /* 0x0000000074747209 */ /* 0x000fe20007810000 */
[----:B------:R-:W-:Y:S01]  /*17570*/  IMAD.MOV.U32 R0, RZ, RZ, 0x1 ;  /* 0x00000001ff007424 */ /* 0x000fe200078e00ff */
[----:B------:R-:W-:Y:S02]  /*17580*/  MOV R2, 0x175a0 ;  /* 0x000175a000027802 */ /* 0x000fe40000000f00 */
        /* <DEDUP_REMOVED lines=28> */
[----:B------:R-:W-:-:S05]  /*17750*/  BRA `(.L_x_3307) ;  /* 0xffff2c8000007947 */ /* 0x000fca000383ffff */
.L_x_3261:
[----:B-1--4-:R-:W-:Y:S01]  /*17760*/  MOV R249, RZ ;  /* 0x000000ff00f97202 */ /* 0x012fe20000000f00 */
[----:B------:R-:W-:Y:S01]  /*17770*/  IMAD.MOV.U32 R247, RZ, RZ, R88 ;  /* 0x000000fffff77224 */ /* 0x000fe200078e0058 */
[----:B------:R-:W-:Y:S01]  /*17780*/  MOV R2, 0x177b0 ;  /* 0x000177b000027802 */ /* 0x000fe20000000f00 */
[----:B------:R-:W-:Y:S02]  /*17790*/  IMAD.MOV.U32 R3, RZ, RZ, 0x181f ;  /* 0x0000181fff037424 */ /* 0x000fe400078e00ff */
[----:B------:R-:W-:Y:S05]  /*177a0*/  CALL.REL.NOINC `($__internal_43_$__cuda_sm70_shflsync_idx_p) ;  /* 0x00000d2000007944 */ /* 0x000fea0003c00000 */
[----:B------:R-:W-:Y:S01]  /*177b0*/  MOV R85, R250 ;  /* 0x000000fa00557202 */ /* 0x000fe20000000f00 */
[----:B------:R-:W-:-:S05]  /*177c0*/  BRA `(.L_x_3308) ;  /* 0xffff589000007947 */ /* 0x000fca000383ffff */
.L_x_3264:
[----:B------:R-:W-:Y:S01]  /*177d0*/  MOV R249, RZ ;  /* 0x000000ff00f97202 */ /* 0x000fe20000000f00 */
[----:B------:R-:W-:Y:S01]  /*177e0*/  IMAD.MOV.U32 R247, RZ, RZ, R0 ;  /* 0x000000fffff77224 */ /* 0x000fe200078e0000 */
[----:B------:R-:W-:Y:S01]  /*177f0*/  MOV R2, 0x17820 ;  /* 0x0001782000027802 */ /* 0x000fe20000000f00 */
[----:B------:R-:W-:Y:S02]  /*17800*/  IMAD.MOV.U32 R3, RZ, RZ, 0x181f ;  /* 0x0000181fff037424 */ /* 0x000fe400078e00ff */
[----:B------:R-:W-:Y:S05]  /*17810*/  CALL.REL.NOINC `($__internal_43_$__cuda_sm70_shflsync_idx_p) ;  /* 0x00000cb000007944 */ /* 0x000fea0003c00000 */
[----:B------:R-:W-:Y:S01]  /*17820*/  MOV R118, R250 ;  /* 0x000000fa00767202 */ /* 0x000fe20000000f00 */
[----:B------:R-:W-:-:S05]  /*17830*/  BRA `(.L_x_3309) ;  /* 0xffff655000007947 */ /* 0x000fca000383ffff */
.L_x_3265:
        /* <DEDUP_REMOVED lines=109> */
.L_x_3266:
[----:B------:R-:W-:Y:S02]  /*17f10*/  MOV R0, 0x2 ;  /* 0x0000000200007802 */ /* 0x000fe40000000f00 */
        /* <DEDUP_REMOVED lines=34> */
.L_x_3268:
[----:B------:R1:W5:Y:S01]  /*18140*/  LDL R116, [R1] ;  /* 0x0000000001747983 */ /* 0x0003620000100800 */
[----:B------:R-:W-:-:S02]  /*18150*/  MOV R0, 0x2 ;  /* 0x0000000200007802 */ /* 0x000fc40000000f00 */
[----:B------:R-:W-:Y:S02]  /*18160*/  MOV R2, 0x18180 ;  /* 0x0001818000027802 */ /* 0x000fe40000000f00 */
[----:B-1---5:R-:W-:Y:S05]  /*18170*/  CALL.REL.NOINC `($__internal_42_$__cuda_sm70_shflsync_bfly_p) ;  /* 0x000002f000007944 */ /* 0x022fea0003c00000 */
[----:B------:R-:W-:Y:S01]  /*18180*/  MOV R4, R0 ;  /* 0x0000000000047202 */ /* 0x000fe20000000f00 */
[----:B------:R-:W-:Y:S05]  /*18190*/  BRA `(.L_x_3312) ;  /* 0xffff8ff000007947 */ /* 0x000fea000383ffff */
.L_x_3269:
[----:B------:R-:W-:Y:S01]  /*181a0*/  IMAD.MOV.U32 R116, RZ, RZ, R4 ;  /* 0x000000ffff747224 */ /* 0x000fe200078e0004 */
[----:B------:R-:W-:Y:S02]  /*181b0*/  MOV R0, 0x1 ;  /* 0x0000000100007802 */ /* 0x000fe40000000f00 */
[----:B------:R-:W-:Y:S02]  /*181c0*/  MOV R2, 0x181e0 ;  /* 0x000181e000027802 */ /* 0x000fe40000000f00 */
[----:B------:R-:W-:Y:S05]  /*181d0*/  CALL.REL.NOINC `($__internal_42_$__cuda_sm70_shflsync_bfly_p) ;  /* 0x0000029000007944 */ /* 0x000fea0003c00000 */
[----:B------:R-:W-:Y:S01]  /*181e0*/  FADD.FTZ R4, R4, R0 ;  /* 0x0000000004047221 */ /* 0x000fe20000010000 */
[----:B------:R-:W-:Y:S02]  /*181f0*/  MOV R116, R248 ;  /* 0x000000f800747202 */ /* 0x000fe40000000f00 */
[----:B------:R-:W-:Y:S02]  /*18200*/  MOV R0, 0x2 ;  /* 0x0000000200007802 */ /* 0x000fe40000000f00 */
[----:B------:R-:W-:Y:S02]  /*18210*/  MOV R2, 0x18230 ;  /* 0x0001823000027802 */ /* 0x000fe40000000f00 */
[----:B------:R-:W-:Y:S05]  /*18220*/  CALL.REL.NOINC `($__internal_42_$__cuda_sm70_shflsync_bfly_p) ;  /* 0x0000024000007944 */ /* 0x000fea0003c00000 */
[----:B------:R-:W-:Y:S01]  /*18230*/  FADD.FTZ R5, R248, R0 ;  /* 0x00000000f8057221 */ /* 0x000fe20000010000 */
[----:B------:R-:W-:-:S02]  /*18240*/  MOV R0, 0x1 ;  /* 0x0000000100007802 */ /* 0x000fc40000000f00 */
[----:B------:R-:W-:Y:S02]  /*18250*/  MOV R2, 0x18280 ;  /* 0x0001828000027802 */ /* 0x000fe40000000f00 */
[----:B------:R-:W-:Y:S02]  /*18260*/  MOV R116, R5 ;  /* 0x0000000500747202 */ /* 0x000fe40000000f00 */
[----:B------:R-:W-:Y:S05]  /*18270*/  CALL.REL.NOINC `($__internal_42_$__cuda_sm70_shflsync_bfly_p) ;  /* 0x000001f000007944 */ /* 0x000fea0003c00000 */
[----:B------:R1:W5:Y:S01]  /*18280*/  LDL R116, [R1+0xc] ;  /* 0x00000c0001747983 */ /* 0x0003620000100800 */
[----:B------:R-:W-:Y:S01]  /*18290*/  FADD.FTZ R5, R5, R0 ;  /* 0x0000000005057221 */ /* 0x000fe20000010000 */
[----:B------:R-:W-:Y:S02]  /*182a0*/  MOV R0, 0x2 ;  /* 0x0000000200007802 */ /* 0x000fe40000000f00 */
[----:B------:R-:W-:Y:S02]  /*182b0*/  MOV R2, 0x182d0 ;  /* 0x000182d000027802 */ /* 0x000fe40000000f00 */
[----:B-1---5:R-:W-:Y:S05]  /*182c0*/  CALL.REL.NOINC `($__internal_42_$__cuda_sm70_shflsync_bfly_p) ;  /* 0x000001a000007944 */ /* 0x022fea0003c00000 */
[----:B------:R-:W2:Y:S02]  /*182d0*/  LDL.LU R2, [R1+0xc] ;  /* 0x00000c0001027983 */ /* 0x000ea40000300800 */
[----:B--2---:R-:W-:Y:S01]  /*182e0*/  FADD.FTZ R6, R2, R0 ;  /* 0x0000000002067221 */ /* 0x004fe20000010000 */
[----:B------:R-:W-:Y:S02]  /*182f0*/  MOV R0, 0x1 ;  /* 0x0000000100007802 */ /* 0x000fe40000000f00 */
[----:B------:R-:W-:-:S02]  /*18300*/  MOV R2, 0x18330 ;  /* 0x0001833000027802 */ /* 0x000fc40000000f00 */
        /* <DEDUP_REMOVED lines=10> */
[----:B------:R-:W-:Y:S02]  /*183b0*/  MOV R2, 0x183e0 ;  /* 0x000183e000027802 */ /* 0x000fe40000000f00 */
[----:B------:R-:W-:-:S02]  /*183c0*/  MOV R116, R7 ;  /* 0x0000000700747202 */ /* 0x000fc40000000f00 */
[----:B------:R-:W-:Y:S05]  /*183d0*/  CALL.REL.NOINC `($__internal_42_$__cuda_sm70_shflsync_bfly_p) ;  /* 0x0000009000007944 */ /* 0x000fea0003c00000 */
[----:B------:R-:W-:Y:S01]  /*183e0*/  MOV R8, R0 ;  /* 0x0000000000087202 */ /* 0x000fe20000000f00 */
[----:B------:R-:W-:Y:S05]  /*183f0*/  BRA `(.L_x_3313) ;  /* 0xffff8eb000007947 */ /* 0x000fea000383ffff */
.L_x_3283:
[----:B------:R-:W-:Y:S01]  /*18400*/  IMAD.MOV.U32 R247, RZ, RZ, R24 ;  /* 0x000000fffff77224 */ /* 0x000fe200078e0018 */
[----:B------:R-:W-:Y:S01]  /*18410*/  MOV R249, RZ ;  /* 0x000000ff00f97202 */ /* 0x000fe20000000f00 */
[----:B------:R-:W-:Y:S01]  /*18420*/  IMAD.MOV.U32 R3, RZ, RZ, 0x1f ;  /* 0x0000001fff037424 */ /* 0x000fe200078e00ff */
[----:B---3--:R-:W-:-:S02]  /*18430*/  MOV R2, 0x18450 ;  /* 0x0001845000027802 */ /* 0x008fc40000000f00 */
[----:B-12-45:R-:W-:Y:S05]  /*18440*/  CALL.REL.NOINC `($__internal_43_$__cuda_sm70_shflsync_idx_p) ;  /* 0x0000008000007944 */ /* 0x036fea0003c00000 */
[----:B------:R-:W-:Y:S01]  /*18450*/  MOV R0, R250 ;  /* 0x000000fa00007202 */ /* 0x000fe20000000f00 */
[----:B------:R-:W-:Y:S05]  /*18460*/  BRA `(.L_x_3314) ;  /* 0xffffaae000007947 */ /* 0x000fea000383ffff */
        .weak           $__internal_42_$__cuda_sm70_shflsync_bfly_p
        .type           $__internal_42_$__cuda_sm70_shflsync_bfly_p,@function
        .size           $__internal_42_$__cuda_sm70_shflsync_bfly_p,($__internal_43_$__cuda_sm70_shflsync_idx_p - $__internal_42_$__cuda_sm70_shflsync_bfly_p)
$__internal_42_$__cuda_sm70_shflsync_bfly_p:
[----:B------:R-:W-:Y:S02]  /*18470*/  MOV R197, 0xffffffff ;  /* 0xffffffff00c57802 */ /* 0x000fe40000000f00 */
[----:B------:R-:W-:-:S02]  /*18480*/  MOV R3, 0x1f ;  /* 0x0000001f00037802 */ /* 0x000fc40000000f00 */
[----:B------:R-:W-:Y:S04]  /*18490*/  WARPSYNC R197 ;  /* 0x000000c500007348 */ /* 0x000fe80003800000 */
[----:B------:R1:W2:Y:S02]  /*184a0*/  SHFL.BFLY PT, R0, R116, R0, R3 ;  /* 0x0c00000074007389 */ /* 0x0002a400000e0003 */
[----:B-1----:R-:W-:-:S04]  /*184b0*/  MOV R3, 0x0 ;  /* 0x0000000000037802 */ /* 0x002fc80000000f00 */
[----:B--2---:R-:W-:Y:S05]  /*184c0*/  RET.REL.NODEC R2 `(_ZN7cutlass13device_kernelIN5flash19enable_sm80_to_sm89INS1_16FlashAttnFwdSm80INS1_25CollectiveMainloopFwdSm80ILi4ELi1ELb0EN4cute5tupleIJNS5_1CILi128EEENS7_ILi112EEENS7_ILi64EEEEEELi64ENS_6half_tEfNS_4arch4Sm80ELb1ELb0ELb0ELb0ELb1ELb0ELb1ELb1EEENS1_21CollectiveEpilogueFwdINS6_IJS8_SA_S9_EEENS6_IJNS7_ILi1EEESI_SI_EEESC_SE_Li128ELb0ELb1ELb1ELb0EEENS1_30DynamicPersistentTileSchedulerILi128ELi128ELb1ELb1ELb0EEEEEEEEEvNT_6ParamsE) ;  /* 0xfffe7b3002007950 */ /* 0x004fea0003c3ffff */
        .weak           $__internal_43_$__cuda_sm70_shflsync_idx_p
        .type           $__internal_43_$__cuda_sm70_shflsync_idx_p,@function
        .size           $__internal_43_$__cuda_sm70_shflsync_idx_p,(.L_x_3875 - $__internal_43_$__cuda_sm70_shflsync_idx_p)
$__internal_43_$__cuda_sm70_shflsync_idx_p:
[----:B------:R-:W-:-:S04]  /*184d0*/  MOV R250, 0xffffffff ;  /* 0xffffffff00fa7802 */ /* 0x000fc80000000f00 */
[----:B------:R-:W-:Y:S04]  /*184e0*/  WARPSYNC R250 ;  /* 0x000000fa00007348 */ /* 0x000fe80003800000 */
[----:B------:R1:W2:Y:S02]  /*184f0*/  SHFL.IDX PT, R250, R247, R249, R3 ;  /* 0x000000f9f7fa7389 */ /* 0x0002a400000e0003 */
[----:B-1----:R-:W-:-:S04]  /*18500*/  MOV R3, 0x0 ;  /* 0x0000000000037802 */ /* 0x002fc80000000f00 */
[----:B--2---:R-:W-:Y:S05]  /*18510*/  RET.REL.NODEC R2 `(_ZN7cutlass13device_kernelIN5flash19enable_sm80_to_sm89INS1_16FlashAttnFwdSm80INS1_25CollectiveMainloopFwdSm80ILi4ELi1ELb0EN4cute5tupleIJNS5_1CILi128EEENS7_ILi112EEENS7_ILi64EEEEEELi64ENS_6half_tEfNS_4arch4Sm80ELb1ELb0ELb0ELb0ELb1ELb0ELb1ELb1EEENS1_21CollectiveEpilogueFwdINS6_IJS8_SA_S9_EEENS6_IJNS7_ILi1EEESI_SI_EEESC_SE_Li128ELb0ELb1ELb1ELb0EEENS1_30DynamicPersistentTileSchedulerILi128ELi128ELb1ELb1ELb0EEEEEEEEEvNT_6ParamsE) ;  /* 0xfffe7ae002007950 */ /* 0x004fea0003c3ffff */
.L_x_3315:
        /* <DEDUP_REMOVED lines=14> */
.L_x_3875:


//--------------------- .text._ZN7cutlass13device_kernelIN5flash19enable_sm80_to_sm89INS1_16FlashAttnFwdSm80INS1_25CollectiveMainloopFwdSm80ILi4ELi1ELb0EN4cute5tupleIJNS5_1CILi128EEENS7_ILi80EEENS7_ILi64EEEEEELi64ENS_6half_tEfNS_4arch4Sm80ELb1ELb0ELb0ELb1ELb1ELb0ELb1ELb1EEENS1_21CollectiveEpilogueFwdINS6_IJS8_SA_S9_EEENS6_IJNS7_ILi1EEESI_SI_EEESC_SE_Li128ELb1ELb1ELb1ELb0EEENS1_36VarlenDynamicPersistentTileSchedulerILi128ELi80ELi128ELi128ELb1ELb1ELb0ELb1ELb1ELb1EEEEEEEEEvNT_6ParamsE --------------------------
	.section	.text._ZN7cutlass13device_kernelIN5flash19enable_sm80_to_sm89INS1_16FlashAttnFwdSm80INS1_25CollectiveMainloopFwdSm80ILi4ELi1ELb0EN4cute5tupleIJNS5_1CILi128EEENS7_ILi80EEENS7_ILi64EEEEEELi64ENS_6half_tEfNS_4arch4Sm80ELb1ELb0ELb0ELb1ELb1ELb0ELb1ELb1EEENS1_21CollectiveEpilogueFwdINS6_IJS8_SA_S9_EEENS6_IJNS7_ILi1EEESI_SI_EEESC_SE_Li128ELb1ELb1ELb1ELb0EEENS1_36VarlenDynamicPersistentTileSchedulerILi128ELi80ELi128ELi128ELb1ELb1ELb0ELb1ELb1ELb1EEEEEEEEEvNT_6ParamsE,"ax",@progbits
	.sectioninfo	@"SHI_REGISTERS=255"
	.align	128
.text._ZN7cutlass13device_kernelIN5flash19enable_sm80_to_sm89INS1_16FlashAttnFwdSm80INS1_25CollectiveMainloopFwdSm80ILi4ELi1ELb0EN4cute5tupleIJNS5_1CILi128EEENS7_ILi80EEENS7_ILi64EEEEEELi64ENS_6half_tEfNS_4arch4Sm80ELb1ELb0ELb0ELb1ELb1ELb0ELb1ELb1EEENS1_21CollectiveEpilogueFwdINS6_IJS8_SA_S9_EEENS6_IJNS7_ILi1EEESI_SI_EEESC_SE_Li128ELb1ELb1ELb1ELb0EEENS1_36VarlenDynamicPersistentTileSchedulerILi128ELi80ELi128ELi128ELb1ELb1ELb0ELb1ELb1ELb1EEEEEEEEEvNT_6ParamsE:
        .type           _ZN7cutlass13device_kernelIN5flash19enable_sm80_to_sm89INS1_16FlashAttnFwdSm80INS1_25CollectiveMainloopFwdSm80ILi4ELi1ELb0EN4cute5tupleIJNS5_1CILi128EEENS7_ILi80EEENS7_ILi64EEEEEELi64ENS_6half_tEfNS_4arch4Sm80ELb1ELb0ELb0ELb1ELb1ELb0ELb1ELb1EEENS1_21CollectiveEpilogueFwdINS6_IJS8_SA_S9_EEENS6_IJNS7_ILi1EEESI_SI_EEESC_SE_Li128ELb1ELb1ELb1ELb0EEENS1_36VarlenDynamicPersistentTileSchedulerILi128ELi80ELi128ELi128ELb1ELb1ELb0ELb1ELb1ELb1EEEEEEEEEvNT_6ParamsE,@function
        .size           _ZN7cutlass13device_kernelIN5flash19enable_sm80_to_sm89INS1_16FlashAttnFwdSm80INS1_25CollectiveMainloopFwdSm80ILi4ELi1ELb0EN4cute5tupleIJNS5_1CILi128EEENS7_ILi80EEENS7_ILi64EEEEEELi64ENS_6half_tEfNS_4arch4Sm80ELb1ELb0ELb0ELb1ELb1ELb0ELb1ELb1EEENS1_21CollectiveEpilogueFwdINS6_IJS8_SA_S9_EEENS6_IJNS7_ILi1EEESI_SI_EEESC_SE_Li128ELb1ELb1ELb1ELb0EEENS1_36VarlenDynamicPersistentTileSchedulerILi128ELi80ELi128ELi128ELb1ELb1ELb0ELb1ELb1ELb1EEEEEEEEEvNT_6ParamsE,(.L_x_3878 - _ZN7cutlass13device_kernelIN5flash19enable_sm80_to_sm89INS1_16FlashAttnFwdSm80INS1_25CollectiveMainloopFwdSm80ILi4ELi1ELb0EN4cute5tupleIJNS5_1CILi128EEENS7_ILi80EEENS7_ILi64EEEEEELi64ENS_6half_tEfNS_4arch4Sm80ELb1ELb0ELb0ELb1ELb1ELb0ELb1ELb1EEENS1_21CollectiveEpilogueFwdINS6_IJS8_SA_S9_EEENS6_IJNS7_ILi1EEESI_SI_EEESC_SE_Li128ELb1ELb1ELb1ELb0EEENS1_36VarlenDynamicPersistentTileSchedulerILi128ELi80ELi128ELi128ELb1ELb1ELb0ELb1ELb1ELb1EEEEEEEEEvNT_6ParamsE)
        .other          _ZN7cutlass13device_kernelIN5flash19enable_sm80_to_sm89INS1_16FlashAttnFwdSm80INS1_25CollectiveMainloopFwdSm80ILi4ELi1ELb0EN4cute5tupleIJNS5_1CILi128EEENS7_ILi80EEENS7_ILi64EEEEEELi64ENS_6half_tEfNS_4arch4Sm80ELb1ELb0ELb0ELb1ELb1ELb0ELb1ELb1EEENS1_21CollectiveEpilogueFwdINS6_IJS8_SA_S9_EEENS6_IJNS7_ILi1EEESI_SI_EEESC_SE_Li128ELb1ELb1ELb1ELb0EEENS1_36VarlenDynamicPersistentTileSchedulerILi128ELi80ELi128ELi128ELb1ELb1ELb0ELb1ELb1ELb1EEEEEEEEEvNT_6ParamsE,@"STO_CUDA_ENTRY STV_DEFAULT"
_ZN7cutlass13device_kernelIN5flash19enable_sm80_to_sm89INS1_16FlashAttnFwdSm80INS1_25CollectiveMainloopFwdSm80ILi4ELi1ELb0EN4cute5tupleIJNS5_1CILi128EEENS7_ILi80EEENS7_ILi64EEEEEELi64ENS_6half_tEfNS_4arch4Sm80ELb1ELb0ELb0ELb1ELb1ELb0ELb1ELb1EEENS1_21CollectiveEpilogueFwdINS6_IJS8_SA_S9_EEENS6_IJNS7_ILi1EEESI_SI_EEESC_SE_Li128ELb1ELb1ELb1ELb0EEENS1_36VarlenDynamicPersistentTileSchedulerILi128ELi80ELi128ELi128ELb1ELb1ELb0ELb1ELb1ELb1EEEEEEEEEvNT_6ParamsE:
        /* <DEDUP_REMOVED lines=54> */
.L_x_3321:
        /* <DEDUP_REMOVED lines=16> */
.L_x_3459:
        /* <DEDUP_REMOVED lines=16> */
.L_x_3460:
[----:B--2---:R-:W-:-:S05]  /*0560*/  IMAD R0, R0, c[0x0][0x538], RZ ;  /* 0x00014e0000007a24 */ /* 0x004fca00078e02ff */
[----:B------:R-:W-:-:S04]  /*0570*/  IADD3 R7, R0, R7, RZ ;  /* 0x0000000700077210 */ /* 0x000fc80007ffe0ff */
[----:B------:R-:W-:-:S13]  /*0580*/  ISETP.GT.AND P0, PT, R7, UR4, PT ;  /* 0x0000000407007c0c */ /* 0x000fda000bf04270 */
[----:B-1----:R-:W-:Y:S05]  /*0590*/  @!P0 BRA `(.L_x_3321) ;  /* 0xfffffdc000008947 */ /* 0x002fea000383ffff */
.L_x_3317:
[----:B------:R-:W-:-:S05]  /*05a0*/  IADD3 R10, -R0, R7, RZ ;  /* 0x00000007000a7210 */ /* 0x000fca0007ffe1ff */
[----:B------:R-:W-:-:S05]  /*05b0*/  IMAD R0, R4, c[0x0][0x538], R10 ;  /* 0x00014e0004007a24 */ /* 0x000fca00078e020a */
[----:B------:R-:W-:Y:S01]  /*05c0*/  ISETP.GT.AND P0, PT, R0, UR4, PT ;  /* 0x0000000400007c0c */ /* 0x000fe2000bf04270 */
[----:B------:R-:W-:-:S12]  /*05d0*/  BRA.DIV ~URZ, `(.L_x_3322) ;  /* 0x000125a27f007947 */ /* 0x000fd8000b800000 */
[----:B------:R-:W-:-:S04]  /*05e0*/  VOTE.ANY R7, PT, !P0 ;  /* 0x0000000000077806 */ /* 0x000fc800040e0100 */
.L_x_3461:
[----:B------:R-:W1:Y:S02]  /*05f0*/  POPC R0, R7 ;  /* 0x0000000700007309 */ /* 0x000e640000000000 */
[----:B-1----:R-:W-:-:S05]  /*0600*/  IADD3 R2, R0, R6, RZ ;  /* 0x0000000600027210 */ /* 0x002fca0007ffe0ff */
[----:B------:R1:W-:Y:S01]  /*0610*/  STL [R1+0x3c], R2 ;  /* 0x00003c0201007387 */ /* 0x0003e20000100800 */
[----:B------:R-:W-:Y:S05]  /*0620*/  BRA.DIV ~URZ, `(.L_x_3323) ;  /* 0x000125a27f007947 */ /* 0x000fea000b800000 */
[----:B------:R2:W3:Y:S01]  /*0630*/  SHFL.IDX PT, R12, R9, R0, 0x1f ;  /* 0x00001f00090c7589 */ /* 0x0004e200000e0000 */
[----:B------:R-:W-:-:S03]  /*0640*/  MOV R5, RZ ;  /* 0x000000ff00057202 */ /* 0x000fc60000000f00 */
[----:B------:R2:W4:Y:S04]  /*0650*/  SHFL.IDX PT, R9, R8, R0, 0x1f ;  /* 0x00001f0008097589 */ /* 0x00052800000e0000 */
.L_x_3462:
[----:B------:R-:W-:Y:S01]  /*0660*/  ISETP.NE.AND P0, PT, R7, RZ, PT ;  /* 0x000000ff0700720c */ /* 0x000fe20003f05270 */
[----:B------:R-:W-:-:S12]  /*0670*/  BSSY B0, `(.L_x_3324) ;  /* 0x0000005000007945 */ /* 0x000fd80003800000 */
[----:B------:R-:W-:Y:S05]  /*0680*/  @!P0 BRA `(.L_x_3325) ;  /* 0x0000003000008947 */ /* 0x000fea0003800000 */
[----:B--2---:R-:W-:Y:S01]  /*0690*/  IADD3 R0, R0, -0x1, RZ ;  /* 0xffffffff00007810 */ /* 0x004fe20007ffe0ff */
[----:B------:R-:W-:Y:S05]  /*06a0*/  BRA.DIV ~URZ, `(.L_x_3326) ;  /* 0x000126027f007947 */ /* 0x000fea000b800000 */
[----:B------:R2:W1:Y:S02]  /*06b0*/  SHFL.IDX PT, R5, R4, R0, 0x1f ;  /* 0x00001f0004057589 */ /* 0x00046400000e0000 */
.L_x_3325:
[----:B------:R-:W-:Y:S05]  /*06c0*/  BSYNC B0 ;  /* 0x0000000000007941 */ /* 0x000fea0003800000 */
.L_x_3324:
        /* <DEDUP_REMOVED lines=69> */
.L_x_3328:
        /* <DEDUP_REMOVED lines=70> */
.L_x_3329:
[----:B------:R-:W-:Y:S05]  /*0f80*/  BSYNC B0 ;  /* 0x0000000000007941 */ /* 0x000fea0003800000 */
.L_x_3327:
[----:B------:R-:W-:-:S04]  /*0f90*/  LOP3.LUT R0, RZ, R0, RZ, 0x33, !PT ;  /* 0x00000000ff007212 */ /* 0x000fc800078e33ff */
[----:B------:R-:W-:-:S05]  /*0fa0*/  IADD3 R0, R0, R12, RZ ;  /* 0x0000000c00007210 */ /* 0x000fca0007ffe0ff */
[----:B------:R2:W-:Y:S01]  /*0fb0*/  STL [R1+0x34], R0 ;  /* 0x0000340001007387 */ /* 0x0005e20000100800 */
[----:B------:R-:W-:Y:S05]  /*0fc0*/  BRA `(.L_x_3330) ;  /* 0x0000006000007947 */ /* 0x000fea0003800000 */
.L_x_3318:
[----:B------:R-:W-:Y:S01]  /*0fd0*/  MOV R0, UR4 ;  /* 0x0000000400007c02 */ /* 0x000fe20008000f00 */
[----:B------:R-:W-:Y:S04]  /*0fe0*/  STL [R1+0x34], RZ ;  /* 0x000034ff01007387 */ /* 0x000fe80000100800 */
[----:B------:R-:W-:Y:S04]  /*0ff0*/  STL [R1+0x38], RZ ;  /* 0x000038ff01007387 */ /* 0x000fe80000100800 */
[----:B------:R1:W-:Y:S02]  /*1000*/  STL [R1+0x30], R0 ;  /* 0x0000300001007387 */ /* 0x0003e40000100800 */
[----:B-1----:R-:W-:-:S05]  /*1010*/  MOV R0, c[0x0][0x53c] ;  /* 0x00014f0000007a02 */ /* 0x002fca0000000f00 */
[----:B------:R1:W-:Y:S02]  /*1020*/  STL [R1+0x3c], R0 ;  /* 0x00003c0001007387 */ /* 0x0003e40000100800 */
.L_x_3330:
        /* <DEDUP_REMOVED lines=8> */
.L_x_3316:
        /* <DEDUP_REMOVED lines=23> */
[----:B------:R-:W-:Y:S01]  /*1220*/  LOP3.LUT R3, R2, 0xfffffff8, RZ, 0xc0, !PT ;  /* 0xfffffff802037812 */ /* 0x000fe200078ec0ff */
[----:B------:R-:W-:Y:S01]  /*1230*/  IMAD R248, R10, 0x10, R20 ;  /* 0x000000100af87824 */ /* 0x000fe200078e0214 */
        /* <DEDUP_REMOVED lines=51> */
[----:B------:R-:W-:Y:S01]  /*1570*/  IMAD.MOV.U32 R11, RZ, RZ, 0x40 ;  /* 0x00000040ff0b7424 */ /* 0x000fe200078e00ff */
        /* <DEDUP_REMOVED lines=10> */
[----:B------:R-:W-:Y:S01]  /*1620*/  LOP3.LUT P4, RZ, R10, 0x2, RZ, 0xc0, !PT ;  /* 0x000000020aff7812 */ /* 0x000fe2000788c0ff */
[----:B------:R-:W-:Y:S01]  /*1630*/  STL [R1+0xbc], R18 ;  /* 0x0000bc1201007387 */ /* 0x000fe20000100800 */
[CC--:B------:R-:W-:Y:S01]  /*1640*/  IADD3 R4, R2.reuse, R3.reuse, R5 ;  /* 0x0000000302047210 */ /* 0x0c0fe20007ffe005 */
[----:B------:R-:W-:Y:S01]  /*1650*/  IMAD.MOV.U32 R7, RZ, RZ, -0x10 ;  /* 0xfffffff0ff077424 */ /* 0x000fe200078e00ff */
[----:B------:R-:W-:Y:S01]  /*1660*/  LOP3.LUT R5, R2, R3, RZ, 0xfc, !PT ;  /* 0x0000000302057212 */ /* 0x000fe200078efcff */
[----:B------:R-:W-:Y:S01]  /*1670*/  IMAD.SHL.U32 R209, R17, 0x2, RZ ;  /* 0x0000000211d17824 */ /* 0x000fe200078e00ff */
[----:B------:R-:W-:Y:S01]  /*1680*/  LOP3.LUT R3, R12, 0x7ffffffc, RZ, 0xc0, !PT ;  /* 0x7ffffffc0c037812 */ /* 0x000fe200078ec0ff */
[----:B------:R-:W-:Y:S01]  /*1690*/  IMAD.IADD R12, R18, 0x1, R13 ;  /* 0x00000001120c7824 */ /* 0x000fe200078e020d */
[----:B------:R-:W-:-:S02]  /*16a0*/  SHF.R.S32.HI R10, RZ, 0x1f, R204 ;  /* 0x0000001fff0a7819 */ /* 0x000fc400000114cc */
[----:B------:R-:W-:Y:S01]  /*16b0*/  LEA R188, R0, 0x2900, 0x1 ;  /* 0x0000290000bc7811 */ /* 0x000fe200078e08ff */
[----:B------:R-:W-:Y:S01]  /*16c0*/  IMAD.IADD R3, R19, 0x1, -R3 ;  /* 0x0000000113037824 */ /* 0x000fe200078e0a03 */
[C---:B------:R-:W-:Y:S01]  /*16d0*/  SEL R6, R9.reuse, 0xffffffe0, !P1 ;  /* 0xffffffe009067807 */ /* 0x040fe20004800000 */
[----:B------:R1:W-:Y:S01]  /*16e0*/  STL [R1+0x40], R12 ;  /* 0x0000400c01007387 */ /* 0x0003e20000100800 */
[----:B------:R-:W-:Y:S01]  /*16f0*/  SEL R0, R9, 0xffffffe0, !P6 ;  /* 0xffffffe009007807 */ /* 0x000fe20007000000 */
[----:B------:R-:W-:Y:S01]  /*1700*/  IMAD.SHL.U32 R10, R3, 0x2, RZ ;  /* 0x00000002030a7824 */ /* 0x000fe200078e00ff */
[C---:B------:R-:W-:Y:S02]  /*1710*/  SEL R2, R11.reuse, 0xffffffc0, !P3 ;  /* 0xffffffc00b027807 */ /* 0x040fe40005800000 */
[----:B------:R-:W-:Y:S02]  /*1720*/  SEL R3, R11, 0xffffffc0, !P5 ;  /* 0xffffffc00b037807 */ /* 0x000fe40006800000 */
[----:B------:R-:W-:Y:S01]  /*1730*/  SHF.R.S32.HI R9, RZ, 0x1f, R10 ;  /* 0x0000001fff097819 */ /* 0x000fe2000001140a */
[----:B------:R-:W-:Y:S01]  /*1740*/  STL [R1+0x2c], R10 ;  /* 0x00002c0a01007387 */ /* 0x000fe20000100800 */
[----:B------:R-:W-:Y:S01]  /*1750*/  IADD3 R16, R10, 0x8, RZ ;  /* 0x000000080a107810 */ /* 0x000fe20007ffe0ff */
[----:B------:R-:W-:Y:S01]  /*1760*/  IMAD.IADD R194, R188, 0x1, R2 ;  /* 0x00000001bcc27824 */ /* 0x000fe200078e0202 */
[C---:B------:R-:W-:Y:S01]  /*1770*/  IADD3 R15, R10.reuse, 0x10, RZ ;  /* 0x000000100a0f7810 */ /* 0x040fe20007ffe0ff */
[----:B------:R2:W-:Y:S01]  /*1780*/  STL [R1+0xac], R9 ;  /* 0x0000ac0901007387 */ /* 0x0005e20000100800 */
[----:B------:R-:W-:-:S02]  /*1790*/  IADD3 R14, R10, 0x18, RZ ;  /* 0x000000180a0e7810 */ /* 0x000fc40007ffe0ff */
[C---:B------:R-:W-:Y:S01]  /*17a0*/  IADD3 R13, R10.reuse, 0x20, RZ ;  /* 0x000000200a0d7810 */ /* 0x040fe20007ffe0ff */
[----:B------:R-:W-:Y:S01]  /*17b0*/  STL [R1+0x60], R16 ;  /* 0x0000601001007387 */ /* 0x000fe20000100800 */
[----:B------:R-:W-:Y:S02]  /*17c0*/  IADD3 R11, R10, 0x30, RZ ;  /* 0x000000300a0b7810 */ /* 0x000fe40007ffe0ff */
[----:B------:R-:W-:Y:S01]  /*17d0*/  SEL R7, R7, 0x10, !P0 ;  /* 0x0000001007077807 */ /* 0x000fe20004000000 */
[----:B------:R3:W-:Y:S01]  /*17e0*/  STL [R1+0x5c], R15 ;  /* 0x00005c0f01007387 */ /* 0x0007e20000100800 */
[C---:B------:R-:W-:Y:S02]  /*17f0*/  IADD3 R199, R188.reuse, 0x20, RZ ;  /* 0x00000020bcc77810 */ /* 0x040fe40007ffe0ff */
[----:B------:R-:W-:Y:S01]  /*1800*/  @P4 IADD3 R199, R188, -0x20, RZ ;  /* 0xffffffe0bcc74810 */ /* 0x000fe20007ffe0ff */
[----:B------:R4:W-:Y:S01]  /*1810*/  STL [R1+0x58], R14 ;  /* 0x0000580e01007387 */ /* 0x0009e20000100800 */
[----:B-1----:R-:W-:-:S02]  /*1820*/  IADD3 R12, R10, 0x28, RZ ;  /* 0x000000280a0c7810 */ /* 0x002fc40007ffe0ff */
        /* <DEDUP_REMOVED lines=9> */
[----:B--2---:R-:W-:Y:S01]  /*18c0*/  IADD3 R9, R10, 0x38, RZ ;  /* 0x000000380a097810 */ /* 0x004fe20007ffe0ff */
[----:B------:R-:W-:Y:S01]  /*18d0*/  IMAD.IADD R198, R195, 0x1, R0 ;  /* 0x00000001c3c67824 */ /* 0x000fe200078e0200 */
[----:B------:R-:W-:Y:S01]  /*18e0*/  LEA R10, R8, 0x80, 0x1 ;  /* 0x00000080080a7811 */ /* 0x000fe200078e08ff */
[C---:B------:R-:W-:Y:S01]  /*18f0*/  IMAD.IADD R193, R0.reuse, 0x1, R189 ;  /* 0x0000000100c17824 */ /* 0x040fe200078e02bd */
[----:B------:R-:W-:Y:S01]  /*1900*/  SHF.R.S32.HI R8, RZ, 0x1f, R16 ;  /* 0x0000001fff087819 */ /* 0x000fe20000011410 */
[----:B------:R-:W-:Y:S01]  /*1910*/  STL [R1+0x48], R9 ;  /* 0x0000480901007387 */ /* 0x000fe20000100800 */
[C---:B------:R-:W-:Y:S01]  /*1920*/  IADD3 R202, R199.reuse, 0x1000, RZ ;  /* 0x00001000c7ca7810 */ /* 0x040fe20007ffe0ff */
[C---:B------:R-:W-:Y:S01]  /*1930*/  IMAD.IADD R197, R0.reuse, 0x1, R196 ;  /* 0x0000000100c57824 */ /* 0x040fe200078e02c4 */
[----:B---3--:R-:W-:Y:S01]  /*1940*/  SHF.R.S32.HI R15, RZ, 0x1f, R15 ;  /* 0x0000001fff0f7819 */ /* 0x008fe2000001140f */
[----:B------:R-:W-:Y:S01]  /*1950*/  STL [R1+0x74], R10 ;  /* 0x0000740a01007387 */ /* 0x000fe20000100800 */
[C---:B------:R-:W-:Y:S01]  /*1960*/  IADD3 R201, R199.reuse, 0x1800, RZ ;  /* 0x00001800c7c97810 */ /* 0x040fe20007ffe0ff */
[----:B------:R-:W-:Y:S01]  /*1970*/  IMAD.IADD R192, R0, 0x1, R190 ;  /* 0x0000000100c07824 */ /* 0x000fe200078e02be */
[----:B----4-:R-:W-:Y:S01]  /*1980*/  SHF.R.S32.HI R14, RZ, 0x1f, R14 ;  /* 0x0000001fff0e7819 */ /* 0x010fe2000001140e */
[----:B------:R2:W-:Y:S01]  /*1990*/  STL [R1+0xa4], R8 ;  /* 0x0000a40801007387 */ /* 0x0005e20000100800 */
[----:B------:R-:W-:-:S03]  /*19a0*/  IADD3 R200, R199, 0x2000, RZ ;  /* 0x00002000c7c87810 */ /* 0x000fc60007ffe0ff */
[----:B------:R-:W-:Y:S01]  /*19b0*/  STL [R1+0xa0], R15 ;  /* 0x0000a00f01007387 */ /* 0x000fe20000100800 */
[----:B-1----:R-:W-:-:S03]  /*19c0*/  SHF.R.S32.HI R12, RZ, 0x1f, R12 ;  /* 0x0000001fff0c7819 */ /* 0x002fc6000001140c */
[----:B------:R-:W-:Y:S01]  /*19d0*/  STL [R1+0x9c], R14 ;  /* 0x00009c0e01007387 */ /* 0x000fe20000100800 */
[----:B-----5:R-:W-:Y:S02]  /*19e0*/  SHF.R.S32.HI R11, RZ, 0x1f, R11 ;  /* 0x0000001fff0b7819 */ /* 0x020fe4000001140b */
[----:B--2---:R-:W-:-:S05]  /*19f0*/  SHF.R.S32.HI R8, RZ, 0x1f, R13 ;  /* 0x0000001fff087819 */ /* 0x004fca000001140d */
        /* <DEDUP_REMOVED lines=22> */
.L_x_3458:
[----:B------:R-:W3:Y:S01]  /*1b60*/  LDL R0, [R1+0x3c] ;  /* 0x00003c0001007983 */ /* 0x000ee20000100800 */
[----:B------:R-:W-:Y:S01]  /*1b70*/  IMAD.MOV.U32 R8, RZ, RZ, 0x4 ;  /* 0x00000004ff087424 */ /* 0x000fe200078e00ff */
[----:B------:R-:W-:-:S03]  /*1b80*/  ISETP.NE.U32.AND P3, PT, RZ, c[0x0][0x360], PT ;  /* 0x0000d800ff007a0c */ /* 0x000fc60003f65070 */
[----:B--23--:R-:W-:-:S05]  /*1b90*/  IMAD.WIDE R2, R0, R8, c[0x0][0x588] ;  /* 0x0001620000027625 */ /* 0x00cfca00078e0208 */
[----:B------:R-:W2:Y:S01]  /*1ba0*/  LDG.E R12, [R2.64] ;  /* 0x00000006020c7981 */ /* 0x000ea2000c1e1900 */
[----:B------:R-:W-:Y:S01]  /*1bb0*/  ISETP.NE.AND.EX P3, PT, RZ, c[0x0][0x364], PT, P3 ;  /* 0x0000d900ff007a0c */ /* 0x000fe20003f65330 */
[----:B------:R-:W-:Y:S01]  /*1bc0*/  IMAD.MOV.U32 R251, RZ, RZ, RZ ;  /* 0x000000fffffb7224 */ /* 0x000fe200078e00ff */
[----:B------:R-:W-:Y:S01]  /*1bd0*/  ISETP.NE.U32.AND P4, PT, RZ, c[0x0][0x370], PT ;  /* 0x0000dc00ff007a0c */ /* 0x000fe20003f85070 */
[----:B------:R-:W-:Y:S01]  /*1be0*/  IMAD.MOV.U32 R11, RZ, RZ, RZ ;  /* 0x000000ffff0b7224 */ /* 0x000fe200078e00ff */
[----:B------:R-:W-:Y:S02]  /*1bf0*/  ISETP.NE.U32.AND P0, PT, RZ, c[0x0][0x348], PT ;  /* 0x0000d200ff007a0c */ /* 0x000fe40003f05070 */
[----:B------:R-:W-:Y:S02]  /*1c00*/  ISETP.NE.AND.EX P4, PT, RZ, c[0x0][0x374], PT, P4 ;  /* 0x0000dd00ff007a0c */ /* 0x000fe40003f85340 */
[----:B------:R-:W-:Y:S01]  /*1c10*/  ISETP.NE.AND.EX P0, PT, RZ, c[0x0][0x34c], PT, P0 ;  /* 0x0000d300ff007a0c */ /* 0x000fe20003f05300 */
[C---:B--2---:R-:W-:Y:S01]  /*1c20*/  IMAD.SHL.U32 R17, R12.reuse, 0x4, RZ ;  /* 0x000000040c117824 */ /* 0x044fe200078e00ff */
[----:B------:R-:W-:Y:S01]  /*1c30*/  SHF.R.S32.HI R13, RZ, 0x1f, R12 ;  /* 0x0000001fff0d7819 */ /* 0x000fe2000001140c */
[----:B------:R1:W-:Y:S08]  /*1c40*/  STL [R1+0x44], R12 ;  /* 0x0000440c01007387 */ /* 0x0003f00000100800 */
[----:B------:R-:W-:-:S02]  /*1c50*/  @P4 LEA R6, P2, R12, c[0x0][0x370], 0x2 ;  /* 0x0000dc000c064a11 */ /* 0x000fc400078410ff */
[C-C-:B------:R-:W-:Y:S01]  /*1c60*/  SHF.L.U64.HI R16, R12.reuse, 0x2, R13.reuse ;  /* 0x000000020c107819 */ /* 0x140fe2000001020d */
[----:B------:R1:W-:Y:S01]  /*1c70*/  STL [R1+0x70], R13 ;  /* 0x0000700d01007387 */ /* 0x0003e20000100800 */
[C---:B------:R-:W-:Y:S02]  /*1c80*/  @P3 IADD3 R4, P1, R17.reuse, c[0x0][0x360], RZ ;  /* 0x0000d80011043a10 */ /* 0x040fe40007f3e0ff */
[----:B------:R-:W-:Y:S01]  /*1c90*/  @P4 LEA.HI.X R7, R12, c[0x0][0x374], R13, 0x2, P2 ;  /* 0x0000dd000c074a11 */ /* 0x000fe200010f140d */
[----:B------:R1:W-:Y:S01]  /*1ca0*/  STL [R1+0x64], R17 ;  /* 0x0000641101007387 */ /* 0x0003e20000100800 */
[C---:B------:R-:W-:Y:S02]  /*1cb0*/  @P3 IADD3.X R5, R16.reuse, c[0x0][0x364], RZ, P1, !PT ;  /* 0x0000d90010053a10 */ /* 0x040fe40000ffe4ff */
[----:B------:R-:W-:Y:S01]  /*1cc0*/  IADD3 R2, P2, R17, c[0x0][0x348], RZ ;  /* 0x0000d20011027a10 */ /* 0x000fe20007f5e0ff */
[----:B------:R1:W5:Y:S03]  /*1cd0*/  @P4 LDG.E R251, [R6.64] ;  /* 0x0000000606fb4981 */ /* 0x000366000c1e1900 */
[----:B------:R-:W-:Y:S01]  /*1ce0*/  IADD3.X R3, R16, c[0x0][0x34c], RZ, P2, !PT ;  /* 0x0000d30010037a10 */ /* 0x000fe200017fe4ff */
[----:B------:R-:W2:Y:S04]  /*1cf0*/  @P3 LDG.E R0, [R4.64] ;  /* 0x0000000604003981 */ /* 0x000ea8000c1e1900 */
[----:B------:R1:W5:Y:S04]  /*1d00*/  @P0 LDG.E R11, [R2.64] ;  /* 0x00000006020b0981 */ /* 0x000368000c1e1900 */
[----:B------:R1:W-:Y:S01]  /*1d10*/  STL [R1+0x68], R16 ;  /* 0x0000681001007387 */ /* 0x0003e20000100800 */
[----:B------:R-:W-:Y:S03]  /*1d20*/  YIELD ;  /* 0x0000000000007946 */ /* 0x000fe60003800000 */
[----:B--2---:R1:W-:Y:S01]  /*1d30*/  @P3 STL [R1+0x20], R0 ;  /* 0x0000200001003387 */ /* 0x0043e20000100800 */
[----:B------:R-:W-:Y:S05]  /*1d40*/  @P3 BRA `(.L_x_3331) ;  /* 0x0000007000003947 */ /* 0x000fea0003800000 */
[----:B-1----:R-:W-:-:S05]  /*1d50*/  MOV R0, c[0x0][0x168] ;  /* 0x00005a0000007a02 */ /* 0x002fca0000000f00 */
[----:B------:R1:W-:Y:S01]  /*1d60*/  STL [R1+0x20], R0 ;  /* 0x0000200001007387 */ /* 0x0003e20000100800 */
[----:B------:R-:W-:Y:S05]  /*1d70*/  @!P0 BRA `(.L_x_3331) ;  /* 0x0000004000008947 */ /* 0x000fea0003800000 */
[----:B-1----:R1:W2:Y:S04]  /*1d80*/  LDG.E R0, [R2.64] ;  /* 0x0000000602007981 */ /* 0x0022a8000c1e1900 */
[----:B-1----:R-:W2:Y:S02]  /*1d90*/  LDG.E R2, [R2.64+0x4] ;  /* 0x0000040602027981 */ /* 0x002ea4000c1e1900 */
[----:B--2---:R-:W-:-:S05]  /*1da0*/  IADD3 R0, -R0, R2, RZ ;  /* 0x0000000200007210 */ /* 0x004fca0007ffe1ff */
[----:B------:R1:W-:Y:S02]  /*1db0*/  STL [R1+0x20], R0 ;  /* 0x0000200001007387 */ /* 0x0003e40000100800 */
.L_x_3331:
[----:B------:R-:W-:-:S04]  /*1dc0*/  ISETP.NE.U32.AND P1, PT, RZ, c[0x0][0x368], PT ;  /* 0x0000da00ff007a0c */ /* 0x000fc80003f25070 */
[----:B------:R-:W-:-:S13]  /*1dd0*/  ISETP.NE.AND.EX P1, PT, RZ, c[0x0][0x36c], PT, P1 ;  /* 0x0000db00ff007a0c */ /* 0x000fda0003f25310 */
[----:B------:R-:W-:Y:S05]  /*1de0*/  @!P1 BRA `(.L_x_3332) ;  /* 0x0000004000009947 */ /* 0x000fea0003800000 */
[----:B-1----:R-:W-:-:S04]  /*1df0*/  IADD3 R2, P1, R17, c[0x0][0x368], RZ ;  /* 0x0000da0011027a10 */ /* 0x002fc80007f3e0ff */
[----:B------:R-:W-:-:S05]  /*1e00*/  IADD3.X R3, R16, c[0x0][0x36c], RZ, P1, !PT ;  /* 0x0000db0010037a10 */ /* 0x000fca0000ffe4ff */
[----:B------:R1:W5:Y:S01]  /*1e10*/  LDG.E R0, [R2.64] ;  /* 0x0000000602007981 */ /* 0x000362000c1e1900 */
[----:B------:R-:W-:Y:S05]  /*1e20*/  BRA `(.L_x_3333) ;  /* 0x0000008000007947 */ /* 0x000fea0003800000 */
.L_x_3332:
[----:B------:R-:W-:Y:S01]  /*1e30*/  ISETP.NE.U32.AND P1, PT, RZ, c[0x0][0x350], PT ;  /* 0x0000d400ff007a0c */ /* 0x000fe20003f25070 */
[----:B-1----:R-:W-:-:S03]  /*1e40*/  IMAD.U32 R0, RZ, RZ, UR5 ;  /* 0x00000005ff007e24 */ /* 0x002fc6000f8e00ff */
[----:B------:R-:W-:-:S13]  /*1e50*/  ISETP.NE.AND.EX P1, PT, RZ, c[0x0][0x354], PT, P1 ;  /* 0x0000d500ff007a0c */ /* 0x000fda0003f25310 */
[----:B------:R-:W-:Y:S05]  /*1e60*/  @!P1 BRA `(.L_x_3333) ;  /* 0x0000004000009947 */ /* 0x000fea0003800000 */
[----:B------:R-:W-:-:S05]  /*1e70*/  IMAD.WIDE R2, R12, R8, c[0x0][0x350] ;  /* 0x0000d4000c027625 */ /* 0x000fca00078e0208 */
[----:B------:R-:W2:Y:S04]  /*1e80*/  LDG.E R4, [R2.64] ;  /* 0x0000000602047981 */ /* 0x000ea8000c1e1900 */
[----:B------:R-:W2:Y:S02]  /*1e90*/  LDG.E R0, [R2.64+0x4] ;  /* 0x0000040602007981 */ /* 0x000ea4000c1e1900 */
[----:B--2---:R-:W-:Y:S02]  /*1ea0*/  IADD3 R0, -R4, R0, RZ ;  /* 0x0000000004007210 */ /* 0x004fe40007ffe1ff */
.L_x_3333:
[----:B-1----:R-:W2:Y:S04]  /*1eb0*/  LDL R2, [R1+0x20] ;  /* 0x0000200001027983 */ /* 0x002ea80000100800 */
[----:B------:R-:W3:Y:S04]  /*1ec0*/  LDL.LU R3, [R1+0x34] ;  /* 0x0000340001037983 */ /* 0x000ee80000300800 */
[----:B------:R-:W4:Y:S01]  /*1ed0*/  LDL R15, [R1+0x38] ;  /* 0x00003800010f7983 */ /* 0x000f220000100800 */
[----:B-----5:R-:W-:Y:S01]  /*1ee0*/  IMAD.IADD R4, R0, 0x1, -R251 ;  /* 0x0000000100047824 */ /* 0x020fe200078e0afb */
[----:B------:R-:W-:Y:S01]  /*1ef0*/  BSSY B0, `(.L_x_3334) ;  /* 0x000003e000007945 */ /* 0x000fe20003800000 */
[----:B--2---:R-:W-:-:S02]  /*1f00*/  IMAD.MOV.U32 R5, RZ, RZ, R2 ;  /* 0x000000ffff057224 */ /* 0x004fc400078e0002 */
[----:B------:R-:W-:Y:S02]  /*1f10*/  IMAD.MOV.U32 R2, RZ, RZ, c[0x0][0x2c4] ;  /* 0x0000b100ff027624 */ /* 0x000fe400078e00ff */
[----:B---3--:R-:W-:-:S03]  /*1f20*/  IMAD.SHL.U32 R14, R3, 0x80, RZ ;  /* 0x00000080030e7824 */ /* 0x008fc600078e00ff */
[----:B------:R-:W-:Y:S02]  /*1f30*/  ISETP.NE.AND P5, PT, R2, 0x1, PT ;  /* 0x000000010200780c */ /* 0x000fe40003fa5270 */
[----:B------:R-:W-:-:S05]  /*1f40*/  IADD3 R2, R14, 0x7f, RZ ;  /* 0x0000007f0e027810 */ /* 0x000fca0007ffe0ff */
[----:B------:R-:W-:-:S06]  /*1f50*/  IMAD.MOV.U32 R0, RZ, RZ, R2 ;  /* 0x000000ffff007224 */ /* 0x000fcc00078e0002 */
[----:B------:R-:W-:Y:S01]  /*1f60*/  @P5 IMAD.HI.U32 R3, R2, c[0x0][0x2c8], RZ ;  /* 0x0000b20002035a27 */ /* 0x000fe200078e00ff */
[----:B------:R-:W-:-:S04]  /*1f70*/  IADD3 R2, R4, 0x50, -R5 ;  /* 0x0000005004027810 */ /* 0x000fc80007ffe805 */
[----:B------:R-:W-:Y:S02]  /*1f80*/  @P5 SHF.R.U32.HI R0, RZ, c[0x0][0x2cc], R3 ;  /* 0x0000b300ff005a19 */ /* 0x000fe40000011603 */
[----:B------:R-:W-:-:S03]  /*1f90*/  IADD3 R3, R4, 0x4f, RZ ;  /* 0x0000004f04037810 */ /* 0x000fc60007ffe0ff */
[----:B------:R-:W-:Y:S02]  /*1fa0*/  IMAD.IADD R0, R2, 0x1, R0 ;  /* 0x0000000102007824 */ /* 0x000fe400078e0200 */
[----:B------:R-:W-:Y:S01]  /*1fb0*/  IMAD.HI R2, R3, 0x66666667, RZ ;  /* 0x6666666703027827 */ /* 0x000fe200078e02ff */
[----:B------:R-:W-:Y:S03]  /*1fc0*/  STL [R1+0x28], R14 ;  /* 0x0000280e01007387 */ /* 0x000fe60000100800 */
[----:B------:R-:W-:Y:S01]  /*1fd0*/  IMAD.HI R0, R0, 0x66666667, RZ ;  /* 0x6666666700007827 */ /* 0x000fe200078e02ff */
[----:B------:R1:W-:Y:S04]  /*1fe0*/  STL [R1+0x24], R4 ;  /* 0x0000240401007387 */ /* 0x0003e80000100800 */
[----:B------:R-:W-:-:S04]  /*1ff0*/  SHF.R.U32.HI R3, RZ, 0x1f, R0 ;  /* 0x0000001fff037819 */ /* 0x000fc80000011600 */
[----:B------:R-:W-:Y:S02]  /*2000*/  LEA.HI.SX32 R0, R0, R3, 0x1b ;  /* 0x0000000300007211 */ /* 0x000fe400078fdaff */
[----:B----4-:R-:W-:Y:S02]  /*2010*/  LOP3.LUT R3, R15, 0xff0000, RZ, 0xc0, !PT ;  /* 0x00ff00000f037812 */ /* 0x010fe400078ec0ff */
[----:B-1----:R-:W-:-:S04]  /*2020*/  SHF.R.U32.HI R4, RZ, 0x1f, R2 ;  /* 0x0000001fff047819 */ /* 0x002fc80000011602 */
[----:B------:R-:W-:Y:S02]  /*2030*/  LEA.HI.SX32 R4, R2, R4, 0x1b ;  /* 0x0000000402047211 */ /* 0x000fe400078fdaff */
[----:B------:R-:W-:Y:S02]  /*2040*/  LOP3.LUT R2, R15, 0xff000000, RZ, 0xc0, !PT ;  /* 0xff0000000f027812 */ /* 0x000fe400078ec0ff */
[----:B------:R-:W-:Y:S02]  /*2050*/  IMNMX R6, R4, R0, PT ;  /* 0x0000000004067217 */ /* 0x000fe40003800200 */
[----:B------:R-:W-:-:S04]  /*2060*/  SHF.R.U32.HI R0, RZ, 0x8, R2 ;  /* 0x00000008ff007819 */ /* 0x000fc80000011602 */
[----:B------:R-:W-:-:S04]  /*2070*/  LEA.HI R0, R3, R0, RZ, 0x10 ;  /* 0x0000000003007211 */ /* 0x000fc800078f80ff */
[----:B------:R-:W-:Y:S02]  /*2080*/  LOP3.LUT R18, R0, 0xff, RZ, 0xc0, !PT ;  /* 0x000000ff00127812 */ /* 0x000fe400078ec0ff */
[----:B------:R-:W-:-:S03]  /*2090*/  SHF.R.U32.HI R5, RZ, 0x10, R0 ;  /* 0x00000010ff057819 */ /* 0x000fc60000011600 */
[----:B------:R1:W-:Y:S04]  /*20a0*/  STL [R1+0x6c], R18 ;  /* 0x00006c1201007387 */ /* 0x0003e80000100800 */
[----:B------:R1:W-:Y:S01]  /*20b0*/  STL [R1+0x34], R5 ;  /* 0x0000340501007387 */ /* 0x0003e20000100800 */
[----:B------:R-:W-:Y:S01]  /*20c0*/  ISETP.GE.AND P1, PT, R6, 0x1, PT ;  /* 0x000000010600780c */ /* 0x000fe20003f26270 */
[----:B------:R-:W-:-:S12]  /*20d0*/  IMAD.MOV.U32 R2, RZ, RZ, RZ ;  /* 0x000000ffff027224 */ /* 0x000fd800078e00ff */
        /* <DEDUP_REMOVED lines=31> */
.L_x_3335:
[----:B------:R-:W-:Y:S05]  /*22d0*/  BSYNC B0 ;  /* 0x0000000000007941 */ /* 0x000fea0003800000 */
.L_x_3334:
[----:B------:R-:W-:Y:S01]  /*22e0*/  IMAD R249, R18, R2, RZ ;  /* 0x0000000212f97224 */ /* 0x000fe200078e02ff */
[----:B------:R-:W-:Y:S01]  /*22f0*/  PRMT R0, RZ, 0x7610, R0 ;  /* 0x00007610ff007816 */ /* 0x000fe20000000000 */
[----:B------:R-:W-:Y:S01]  /*2300*/  CS2R R22, SRZ ;  /* 0x0000000000167805 */ /* 0x000fe2000001ff00 */
[----:B------:R-:W-:Y:S01]  /*2310*/  CS2R R24, SRZ ;  /* 0x0000000000187805 */ /* 0x000fe2000001ff00 */
        /* <DEDUP_REMOVED lines=36> */
[----:B------:R-:W-:-:S04]  /*2560*/  ISETP.NE.U32.AND P2, PT, RZ, c[0x0][0x340], PT ;  /* 0x0000d000ff007a0c */ /* 0x000fc80003f45070 */
[----:B------:R-:W-:-:S13]  /*2570*/  ISETP.NE.AND.EX P2, PT, RZ, c[0x0][0x344], PT, P2 ;  /* 0x0000d100ff007a0c */ /* 0x000fda0003f45320 */
[----:B------:R-:W-:-:S04]  /*2580*/  @P2 IADD3 R2, P1, R17, c[0x0][0x340], RZ ;  /* 0x0000d00011022a10 */ /* 0x000fc80007f3e0ff */
[----:B------:R-:W-:-:S05]  /*2590*/  @P2 IADD3.X R3, R16, c[0x0][0x344], RZ, P1, !PT ;  /* 0x0000d10010032a10 */ /* 0x000fca0000ffe4ff */
[----:B------:R2:W5:Y:S01]  /*25a0*/  @P2 LDG.E R8, [R2.64] ;  /* 0x0000000602082981 */ /* 0x000562000c1e1900 */
[----:B------:R-:W-:Y:S01]  /*25b0*/  SHF.R.S32.HI R0, RZ, 0x1f, R11 ;  /* 0x0000001fff007819 */ /* 0x000fe2000001140b */
[----:B------:R-:W-:Y:S01]  /*25c0*/  IMAD.IADD R4, R248, 0x1, R14 ;  /* 0x00000001f8047824 */ /* 0x000fe200078e020e */
[----:B------:R-:W-:Y:S02]  /*25d0*/  LOP3.LUT R20, R15, 0xffff, RZ, 0xc0, !PT ;  /* 0x0000ffff0f147812 */ /* 0x000fe400078ec0ff */
[----:B------:R-:W-:Y:S01]  /*25e0*/  SEL R6, R13, RZ, !P0 ;  /* 0x000000ff0d067207 */ /* 0x000fe20004000000 */
[----:B------:R-:W-:Y:S01]  /*25f0*/  IMAD R0, R0, c[0x0][0x178], RZ ;  /* 0x00005e0000007a24 */ /* 0x000fe200078e02ff */
[----:B-1----:R-:W-:Y:S01]  /*2600*/  SEL R5, R12, RZ, !P0 ;  /* 0x000000ff0c057207 */ /* 0x002fe20004000000 */
[----:B------:R-:W-:Y:S01]  /*2610*/  @P5 IMAD.HI.U32 R7, R4, c[0x0][0x2c8], RZ ;  /* 0x0000b20004075a27 */ /* 0x000fe200078e00ff */
[----:B------:R-:W-:Y:S02]  /*2620*/  ISETP.GE.AND P1, PT, R204, c[0x0][0x198], PT ;  /* 0x00006600cc007a0c */ /* 0x000fe40003f26270 */
[----:B------:R-:W-:Y:S01]  /*2630*/  IADD3 R150, R205, -0x1, RZ ;  /* 0xffffffffcd967810 */ /* 0x000fe20007ffe0ff */
[----:B------:R-:W-:-:S02]  /*2640*/  IMAD R0, R11, c[0x0][0x17c], R0 ;  /* 0x00005f000b007a24 */ /* 0x000fc400078e0200 */
[----:B------:R-:W-:-:S04]  /*2650*/  IMAD R6, R6, c[0x0][0x1c0], RZ ;  /* 0x0000700006067a24 */ /* 0x000fc800078e02ff */
[----:B------:R-:W-:Y:S02]  /*2660*/  IMAD R6, R5, c[0x0][0x1c4], R6 ;  /* 0x0000710005067a24 */ /* 0x000fe400078e0206 */
[----:B--2---:R-:W-:-:S05]  /*2670*/  IMAD.WIDE.U32 R2, R11, c[0x0][0x178], RZ ;  /* 0x00005e000b027a25 */ /* 0x004fca00078e00ff */
[----:B------:R-:W-:Y:S02]  /*2680*/  IADD3 R3, R3, R0, RZ ;  /* 0x0000000003037210 */ /* 0x000fe40007ffe0ff */
[----:B------:R-:W-:Y:S02]  /*2690*/  MOV R0, R4 ;  /* 0x0000000400007202 */ /* 0x000fe40000000f00 */
[----:B------:R-:W-:Y:S01]  /*26a0*/  @P5 SHF.R.U32.HI R0, RZ, c[0x0][0x2cc], R7 ;  /* 0x0000b300ff005a19 */ /* 0x000fe20000011607 */
[----:B------:R-:W-:-:S03]  /*26b0*/  IMAD.WIDE.U32 R2, R20, c[0x0][0x1b8], R2 ;  /* 0x00006e0014027a25 */ /* 0x000fc600078e0002 */
[----:B------:R-:W-:Y:S01]  /*26c0*/  SHF.R.S32.HI R7, RZ, 0x1f, R0 ;  /* 0x0000001fff077819 */ /* 0x000fe20000011400 */
[----:B------:R-:W-:-:S04]  /*26d0*/  IMAD R3, R20, c[0x0][0x1bc], R3 ;  /* 0x00006f0014037a24 */ /* 0x000fc800078e0203 */
[----:B------:R-:W-:-:S04]  /*26e0*/  IMAD.WIDE.U32 R2, R5, c[0x0][0x1c0], R2 ;  /* 0x0000700005027a25 */ /* 0x000fc800078e0002 */
        /* <DEDUP_REMOVED lines=13> */
[----:B------:R-:W-:Y:S02]  /*27c0*/  LEA.HI.X R5, R2, c[0x0][0x164], R0, 0x1, P0 ;  /* 0x0000590002057a11 */ /* 0x000fe400000f0c00 */
[----:B------:R-:W-:Y:S01]  /*27d0*/  @!P2 MOV R8, R12 ;  /* 0x0000000c0008a202 */ /* 0x000fe20000000f00 */
[----:B------:R-:W-:Y:S05]  /*27e0*/  BRA.DIV ~URZ, `(.L_x_3337) ;  /* 0x000105327f007947 */ /* 0x000fea000b800000 */
[----:B------:R1:W2:Y:S02]  /*27f0*/  SHFL.IDX PT, R7, R5, RZ, 0x181f ;  /* 0x00181fff05077589 */ /* 0x0002a400000e0000 */
.L_x_3463:
[----:B------:R-:W-:Y:S05]  /*2800*/  BRA.DIV ~URZ, `(.L_x_3338) ;  /* 0x000105827f007947 */ /* 0x000fea000b800000 */
[----:B------:R3:W4:Y:S02]  /*2810*/  SHFL.IDX PT, R2, R6, RZ, 0x181f ;  /* 0x00181fff06027589 */ /* 0x00072400000e0000 */
.L_x_3464:
[----:B---3--:R-:W3:Y:S04]  /*2820*/  LDL R4, [R1+0x20] ;  /* 0x0000200001047983 */ /* 0x008ee80000100800 */
[----:B----4-:R-:W4:Y:S04]  /*2830*/  LDL R3, [R1+0x28] ;  /* 0x0000280001037983 */ /* 0x010f280000100800 */
[----:B------:R-:W1:Y:S02]  /*2840*/  S2R R9, SR_TID.X ;  /* 0x0000000000097919 */ /* 0x000e640000002100 */
[----:B-1----:R-:W-:-:S04]  /*2850*/  SHF.R.S32.HI R0, RZ, 0x1f, R9 ;  /* 0x0000001fff007819 */ /* 0x002fc80000011409 */
[----:B------:R-:W-:-:S04]  /*2860*/  LEA.HI R0, R0, R9, RZ, 0x3 ;  /* 0x0000000900007211 */ /* 0x000fc800078f18ff */
[----:B------:R-:W-:Y:S01]  /*2870*/  SHF.R.S32.HI R0, RZ, 0x3, R0 ;  /* 0x00000003ff007819 */ /* 0x000fe20000011400 */
[----:B------:R-:W-:Y:S01]  /*2880*/  BSSY B0, `(.L_x_3339) ;  /* 0x000000c000007945 */ /* 0x000fe20003800000 */
[----:B---3--:R-:W-:-:S03]  /*2890*/  IMAD R4, R4, c[0x0][0x2c4], RZ ;  /* 0x0000b10004047a24 */ /* 0x008fc600078e02ff */
[----:B----4-:R-:W-:-:S05]  /*28a0*/  IMAD.IADD R0, R0, 0x1, R3 ;  /* 0x0000000100007824 */ /* 0x010fca00078e0203 */
[----:B------:R-:W-:-:S13]  /*28b0*/  ISETP.GE.AND P0, PT, R0, R4, PT ;  /* 0x000000040000720c */ /* 0x000fda0003f06270 */
[----:B------:R-:W-:Y:S05]  /*28c0*/  @P0 BRA `(.L_x_3340) ;  /* 0x0000007000000947 */ /* 0x000fea0003800000 */
[----:B------:R-:W-:Y:S02]  /*28d0*/  SHF.R.S32.HI R9, RZ, 0x1f, R204 ;  /* 0x0000001fff097819 */ /* 0x000fe400000114cc */
[----:B------:R-:W-:-:S04]  /*28e0*/  LEA R2, P0, R204, R2, 0x1 ;  /* 0x00000002cc027211 */ /* 0x000fc800078008ff */
[----:B--2---:R-:W-:-:S05]  /*28f0*/  LEA.HI.X R3, R204, R7, R9, 0x1, P0 ;  /* 0x00000007cc037211 */ /* 0x004fca00000f0c09 */
[----:B------:R-:W-:Y:S01]  /*2900*/  @!PT LDS RZ, [RZ] ;  /* 0x00000000fffff984 */ /* 0x000fe20000000800 */
[----:B------:R-:W-:Y:S01]  /*2910*/  @!PT LDS RZ, [RZ] ;  /* 0x00000000fffff984 */ /* 0x000fe20000000800 */
[----:B------:R-:W-:Y:S01]  /*2920*/  @!PT LDS RZ, [RZ] ;  /* 0x00000000fffff984 */ /* 0x000fe20000000800 */
[----:B------:R1:W-:Y:S04]  /*2930*/  LDGSTS.E.BYPASS.LTC128B.128 [R209+0x5100], [R2.64], !P1 ;  /* 0x0510000002d17fae */ /* 0x0003e8000c901d46 */
.L_x_3340:
[----:B------:R-:W-:Y:S05]  /*2940*/  BSYNC B0 ;  /* 0x0000000000007941 */ /* 0x000fea0003800000 */
.L_x_3339:
[----:B------:R-:W-:Y:S05]  /*2950*/  BRA.DIV ~URZ, `(.L_x_3341) ;  /* 0x000104a27f007947 */ /* 0x000fea000b800000 */
[----:B--2---:R2:W3:Y:S04]  /*2960*/  SHFL.IDX PT, R7, R5, 0x1, 0x181f ;  /* 0x00381f0005077f89 */ /* 0x0044e800000e0000 */
[----:B-1----:R2:W1:Y:S02]  /*2970*/  SHFL.IDX PT, R2, R6, 0x1, 0x181f ;  /* 0x00381f0006027f89 */ /* 0x00246400000e0000 */
.L_x_3465:
        /* <DEDUP_REMOVED lines=11> */
.L_x_3343:
[----:B------:R-:W-:Y:S05]  /*2a30*/  BSYNC B0 ;  /* 0x0000000000007941 */ /* 0x000fea0003800000 */
.L_x_3342:
[----:B------:R-:W-:Y:S05]  /*2a40*/  BRA.DIV ~URZ, `(.L_x_3344) ;  /* 0x000104827f007947 */ /* 0x000fea000b800000 */
[----:B---3--:R3:W4:Y:S02]  /*2a50*/  SHFL.IDX PT, R7, R5, 0x2, 0x181f ;  /* 0x00581f0005077f89 */ /* 0x00872400000e0000 */
.L_x_3466:
[----:B------:R-:W-:Y:S05]  /*2a60*/  BRA.DIV ~URZ, `(.L_x_3345) ;  /* 0x000104d27f007947 */ /* 0x000fea000b800000 */
[----:B-1----:R1:W2:Y:S02]  /*2a70*/  SHFL.IDX PT, R2, R6, 0x2, 0x181f ;  /* 0x00581f0006027f89 */ /* 0x0022a400000e0000 */
.L_x_3467:
        /* <DEDUP_REMOVED lines=11> */
.L_x_3347:
[----:B------:R-:W-:Y:S05]  /*2b30*/  BSYNC B0 ;  /* 0x0000000000007941 */ /* 0x000fea0003800000 */
.L_x_3346:
[----:B------:R-:W-:Y:S05]  /*2b40*/  BRA.DIV ~URZ, `(.L_x_3348) ;  /* 0x000104627f007947 */ /* 0x000fea000b800000 */
[----:B----4-:R4:W1:Y:S04]  /*2b50*/  SHFL.IDX PT, R7, R5, 0x3, 0x181f ;  /* 0x00781f0005077f89 */ /* 0x01086800000e0000 */
[----:B--2---:R4:W2:Y:S02]  /*2b60*/  SHFL.IDX PT, R2, R6, 0x3, 0x181f ;  /* 0x00781f0006027f89 */ /* 0x0048a400000e0000 */
.L_x_3468:
        /* <DEDUP_REMOVED lines=11> */
.L_x_3350:
[----:B------:R-:W-:Y:S05]  /*2c20*/  BSYNC B0 ;  /* 0x0000000000007941 */ /* 0x000fea0003800000 */
.L_x_3349:
[----:B------:R-:W-:Y:S05]  /*2c30*/  BRA.DIV ~URZ, `(.L_x_3351) ;  /* 0x000104427f007947 */ /* 0x000fea000b800000 */
[----:B-1----:R1:W3:Y:S02]  /*2c40*/  SHFL.IDX PT, R7, R5, 0x4, 0x181f ;  /* 0x00981f0005077f89 */ /* 0x0022e400000e0000 */
.L_x_3469:
[----:B------:R-:W-:Y:S05]  /*2c50*/  BRA.DIV ~URZ, `(.L_x_3352) ;  /* 0x000104927f007947 */ /* 0x000fea000b800000 */
[----:B--2---:R2:W1:Y:S02]  /*2c60*/  SHFL.IDX PT, R2, R6, 0x4, 0x181f ;  /* 0x00981f0006027f89 */ /* 0x00446400000e0000 */
.L_x_3470:
        /* <DEDUP_REMOVED lines=11> */
.L_x_3354:
[----:B------:R-:W-:Y:S05]  /*2d20*/  BSYNC B0 ;  /* 0x0000000000007941 */ /* 0x000fea0003800000 */
.L_x_3353:
[----:B------:R-:W-:Y:S05]  /*2d30*/  BRA.DIV ~URZ, `(.L_x_3355) ;  /* 0x000104227f007947 */ /* 0x000fea000b800000 */
[----:B---3--:R3:W2:Y:S04]  /*2d40*/  SHFL.IDX PT, R7, R5, 0x5, 0x181f ;  /* 0x00b81f0005077f89 */ /* 0x0086a800000e0000 */
[----:B-1----:R3:W1:Y:S02]  /*2d50*/  SHFL.IDX PT, R2, R6, 0x5, 0x181f ;  /* 0x00b81f0006027f89 */ /* 0x00266400000e0000 */
.L_x_3471:
        /* <DEDUP_REMOVED lines=11> */
.L_x_3357:
[----:B------:R-:W-:Y:S05]  /*2e10*/  BSYNC B0 ;  /* 0x0000000000007941 */ /* 0x000fea0003800000 */
.L_x_3356:
[----:B------:R-:W-:Y:S05]  /*2e20*/  BRA.DIV ~URZ, `(.L_x_3358) ;  /* 0x000104027f007947 */ /* 0x000fea000b800000 */
[----:B--2---:R2:W3:Y:S02]  /*2e30*/  SHFL.IDX PT, R7, R5, 0x6, 0x181f ;  /* 0x00d81f0005077f89 */ /* 0x0044e400000e0000 */
.L_x_3472:
[----:B------:R-:W-:Y:S05]  /*2e40*/  BRA.DIV ~URZ, `(.L_x_3359) ;  /* 0x000104527f007947 */ /* 0x000fea000b800000 */
[----:B-1----:R1:W2:Y:S02]  /*2e50*/  SHFL.IDX PT, R2, R6, 0x6, 0x181f ;  /* 0x00d81f0006027f89 */ /* 0x0022a400000e0000 */
.L_x_3473:
        /* <DEDUP_REMOVED lines=11> */
.L_x_3361:
[----:B------:R-:W-:Y:S05]  /*2f10*/  BSYNC B0 ;  /* 0x0000000000007941 */ /* 0x000fea0003800000 */
.L_x_3360:
[----:B------:R-:W-:Y:S05]  /*2f20*/  BRA.DIV ~URZ, `(.L_x_3362) ;  /* 0x000103e27f007947 */ /* 0x000fea000b800000 */
[----:B--234-:R-:W2:Y:S04]  /*2f30*/  SHFL.IDX PT, R5, R5, 0x7, 0x181f ;  /* 0x00f81f0005057f89 */ /* 0x01cea800000e0000 */
[----:B------:R3:W4:Y:S02]  /*2f40*/  SHFL.IDX PT, R2, R6, 0x7, 0x181f ;  /* 0x00f81f0006027f89 */ /* 0x00072400000e0000 */
.L_x_3474:
        /* <DEDUP_REMOVED lines=8> */
[C---:B----4-:R-:W-:Y:S02]  /*2fd0*/  @!P2 LEA R2, P0, R204.reuse, R2, 0x1 ;  /* 0x00000002cc02a211 */ /* 0x050fe400078008ff */
        /* <DEDUP_REMOVED lines=9> */
[----:B------:R-:W2:Y:S01]  /*3070*/  LDL R9, [R1+0x24] ;  /* 0x0000240001097983 */ /* 0x000ea20000100800 */
[----:B------:R-:W-:-:S02]  /*3080*/  IMAD.MOV.U32 R149, RZ, RZ, 0x50 ;  /* 0x00000050ff957424 */ /* 0x000fc400078e00ff */
[----:B------:R-:W-:Y:S02]  /*3090*/  IMAD.MOV.U32 R0, RZ, RZ, c[0x0][0x2b8] ;  /* 0x0000ae00ff007624 */ /* 0x000fe400078e00ff */
[----:B------:R-:W-:Y:S02]  /*30a0*/  IMAD R149, R205, R149, -0x50 ;  /* 0xffffffb0cd957424 */ /* 0x000fe400078e0295 */
[----:B------:R-:W-:Y:S01]  /*30b0*/  IMAD.MOV.U32 R210, RZ, RZ, RZ ;  /* 0x000000ffffd27224 */ /* 0x000fe200078e00ff */
[----:B------:R-:W-:Y:S01]  /*30c0*/  BAR.SYNC.DEFER_BLOCKING 0x0 ;  /* 0x0000000000007b1d */ /* 0x000fe20000010000 */
[----:B------:R-:W-:Y:S01]  /*30d0*/  ISETP.NE.AND P4, PT, R0, 0x1, PT ;  /* 0x000000010000780c */ /* 0x000fe20003f85270 */
[----:B-1----:R-:W-:-:S05]  /*30e0*/  IMAD.IADD R2, R248, 0x1, R149 ;  /* 0x00000001f8027824 */ /* 0x002fca00078e0295 */
[C---:B--2---:R-:W-:Y:S01]  /*30f0*/  ISETP.GE.AND P1, PT, R2.reuse, R9, PT ;  /* 0x000000090200720c */ /* 0x044fe20003f26270 */
[----:B------:R-:W-:-:S03]  /*3100*/  IMAD.IADD R2, R2, 0x1, R251 ;  /* 0x0000000102027824 */ /* 0x000fc600078e02fb */
[----:B------:R-:W-:-:S03]  /*3110*/  ISETP.GT.OR P1, PT, R248, 0x4f, P1 ;  /* 0x0000004ff800780c */ /* 0x000fc60000f24670 */
[----:B------:R-:W-:-:S04]  /*3120*/  @P4 IMAD.HI.U32 R3, R2, c[0x0][0x2bc], RZ ;  /* 0x0000af0002034a27 */ /* 0x000fc800078e00ff */
[----:B------:R-:W-:Y:S01]  /*3130*/  IMAD.MOV.U32 R0, RZ, RZ, R2 ;  /* 0x000000ffff007224 */ /* 0x000fe200078e0002 */
[----:B------:R-:W-:-:S05]  /*3140*/  @P4 SHF.R.U32.HI R0, RZ, c[0x0][0x2c0], R3 ;  /* 0x0000b000ff004a19 */ /* 0x000fca0000011603 */
[----:B------:R-:W-:-:S04]  /*3150*/  @!P1 IADD3 R3, P0, R0, R174, RZ ;  /* 0x000000ae00039210 */ /* 0x000fc80007f1e0ff */
[----:B------:R-:W-:Y:S02]  /*3160*/  @!P1 LEA.HI.X.SX32 R5, R0, R151, 0x1, P0 ;  /* 0x0000009700059211 */ /* 0x000fe400000f0eff */
[----:B------:R-:W-:-:S04]  /*3170*/  @!P1 LEA R4, P0, R3, c[0x0][0x2a0], 0x2 ;  /* 0x0000a80003049a11 */ /* 0x000fc800078010ff */
[----:B------:R-:W-:-:S05]  /*3180*/  @!P1 LEA.HI.X R5, R3, c[0x0][0x2a4], R5, 0x2, P0 ;  /* 0x0000a90003059a11 */ /* 0x000fca00000f1405 */
[----:B------:R-:W2:Y:S01]  /*3190*/  @!P1 LDG.E R210, [R4.64] ;  /* 0x0000000604d29981 */ /* 0x000ea2000c1e1900 */
[----:B------:R-:W-:Y:S01]  /*31a0*/  IMAD.MOV R0, RZ, RZ, -R0 ;  /* 0x000000ffff007224 */ /* 0x000fe200078e0a00 */
[----:B------:R-:W-:Y:S01]  /*31b0*/  BSSY B0, `(.L_x_3363) ;  /* 0x0000122000007945 */ /* 0x000fe20003800000 */
[----:B------:R-:W-:Y:S01]  /*31c0*/  IMAD.WIDE.U32 R172, R20, c[0x0][0x1e8], RZ ;  /* 0x00007a0014ac7a25 */ /* 0x000fe200078e00ff */
[----:B------:R-:W1:Y:S03]  /*31d0*/  S2R R10, SR_TID.X ;  /* 0x00000000000a7919 */ /* 0x000e660000002100 */
[----:B------:R-:W-:Y:S01]  /*31e0*/  IMAD R211, R0, c[0x0][0x2b8], R2 ;  /* 0x0000ae0000d37a24 */ /* 0x000fe200078e0202 */
[----:B------:R-:W-:Y:S01]  /*31f0*/  STL.64 [R1], R172 ;  /* 0x000000ac01007387 */ /* 0x000fe20000100a00 */
[----:B------:R-:W-:Y:S02]  /*3200*/  IMAD R252, R20, c[0x0][0x1ec], R173 ;  /* 0x00007b0014fc7a24 */ /* 0x000fe400078e02ad */
[----:B------:R-:W-:Y:S01]  /*3210*/  IMAD.WIDE.U32 R2, R211, c[0x0][0x1e0], RZ ;  /* 0x00007800d3027a25 */ /* 0x000fe200078e00ff */
[----:B------:R-:W-:-:S03]  /*3220*/  SHF.R.S32.HI R22, RZ, 0x1f, R211 ;  /* 0x0000001fff167819 */ /* 0x000fc600000114d3 */
[----:B------:R-:W-:Y:S02]  /*3230*/  IMAD R148, R150, -0x50, R9 ;  /* 0xffffffb096947824 */ /* 0x000fe400078e0209 */
[----:B------:R-:W-:Y:S02]  /*3240*/  IMAD R0, R22, c[0x0][0x1e0], RZ ;  /* 0x0000780016007a24 */ /* 0x000fe400078e02ff */
[----:B------:R-:W-:-:S04]  /*3250*/  IMAD.WIDE.U32 R78, R20, c[0x0][0x210], RZ ;  /* 0x00008400144e7a25 */ /* 0x000fc800078e00ff */
[----:B------:R-:W-:Y:S01]  /*3260*/  IMAD R0, R211, c[0x0][0x1e4], R0 ;  /* 0x00007900d3007a24 */ /* 0x000fe200078e0200 */
[----:B------:R-:W-:Y:S01]  /*3270*/  STL.64 [R1+0x10], R78 ;  /* 0x0000104e01007387 */ /* 0x000fe20000100a00 */
[----:B------:R-:W-:Y:S01]  /*3280*/  IMAD R76, R20, c[0x0][0x214], R79 ;  /* 0x00008500144c7a24 */ /* 0x000fe200078e024f */
[----:B------:R-:W-:Y:S01]  /*3290*/  SHF.L.U64.HI R20, R204, 0x1, R104 ;  /* 0x00000001cc147819 */ /* 0x000fe20000010268 */
[----:B------:R-:W-:Y:S01]  /*32a0*/  IMAD.IADD R3, R3, 0x1, R0 ;  /* 0x0000000103037824 */ /* 0x000fe200078e0200 */
[----:B-1----:R-:W-:Y:S02]  /*32b0*/  SHF.R.S32.HI R7, RZ, 0x1f, R10 ;  /* 0x0000001fff077819 */ /* 0x002fe4000001140a */
[----:B------:R-:W-:Y:S02]  /*32c0*/  STL [R1+0x1c], R76 ;  /* 0x00001c4c01007387 */ /* 0x000fe40000100800 */
[----:B------:R-:W-:-:S04]  /*32d0*/  LEA.HI R7, R7, R10, RZ, 0x3 ;  /* 0x0000000a07077211 */ /* 0x000fc800078f18ff */
[----:B------:R-:W-:-:S05]  /*32e0*/  SHF.R.S32.HI R7, RZ, 0x3, R7 ;  /* 0x00000003ff077819 */ /* 0x000fca0000011407 */
[----:B------:R-:W-:-:S05]  /*32f0*/  IMAD.IADD R21, R148, 0x1, -R7 ;  /* 0x0000000194157824 */ /* 0x000fca00078e0a07 */
[C---:B------:R-:W-:Y:S02]  /*3300*/  ISETP.GE.AND P6, PT, R21.reuse, 0x1, PT ;  /* 0x000000011500780c */ /* 0x040fe40003fc6270 */
[----:B------:R-:W-:Y:S02]  /*3310*/  ISETP.GE.AND P3, PT, R21, 0x11, PT ;  /* 0x000000111500780c */ /* 0x000fe40003f66270 */
[----:B--2---:R-:W-:Y:S01]  /*3320*/  SHF.R.S32.HI R23, RZ, 0x1f, R210 ;  /* 0x0000001fff177819 */ /* 0x004fe200000114d2 */
[----:B------:R-:W-:-:S04]  /*3330*/  IMAD.WIDE.U32 R2, R210, c[0x0][0x1f0], R2 ;  /* 0x00007c00d2027a25 */ /* 0x000fc800078e0002 */
[----:B------:R-:W-:Y:S01]  /*3340*/  IMAD R0, R23, c[0x0][0x1f0], RZ ;  /* 0x00007c0017007a24 */ /* 0x000fe200078e02ff */
[----:B------:R-:W-:-:S03]  /*3350*/  IADD3 R2, P0, R2, R172, RZ ;  /* 0x000000ac02027210 */ /* 0x000fc60007f1e0ff */
[----:B------:R-:W-:-:S05]  /*3360*/  IMAD R0, R210, c[0x0][0x1f4], R0 ;  /* 0x00007d00d2007a24 */ /* 0x000fca00078e0200 */
[----:B------:R-:W-:Y:S02]  /*3370*/  IADD3.X R3, R252, R3, R0, P0, !PT ;  /* 0x00000003fc037210 */ /* 0x000fe400007fe400 */
[----:B------:R-:W-:-:S04]  /*3380*/  LEA R0, P0, R2, c[0x0][0x1c8], 0x1 ;  /* 0x0000720002007a11 */ /* 0x000fc800078008ff */
[----:B---3--:R-:W-:Y:S01]  /*3390*/  LEA.HI.X R6, R2, c[0x0][0x1cc], R3, 0x1, P0 ;  /* 0x0000730002067a11 */ /* 0x008fe200000f0c03 */
[----:B------:R-:W-:Y:S01]  /*33a0*/  SHFL.IDX PT, R10, R0, 0x2, 0x181f ;  /* 0x00581f00000a7f89 */ /* 0x000fe200000e0000 */
[----:B------:R-:W-:-:S03]  /*33b0*/  @P6 ISETP.GE.AND P0, PT, R204, c[0x0][0x1d4], PT ;  /* 0x00007500cc006a0c */ /* 0x000fc60003f06270 */
[----:B------:R-:W1:Y:S04]  /*33c0*/  SHFL.IDX PT, R2, R0, RZ, 0x181f ;  /* 0x00181fff00027589 */ /* 0x000e6800000e0000 */
[----:B------:R-:W2:Y:S04]  /*33d0*/  SHFL.IDX PT, R3, R0, 0x1, 0x181f ;  /* 0x00381f0000037f89 */ /* 0x000ea800000e0000 */
[----:B------:R-:W3:Y:S04]  /*33e0*/  SHFL.IDX PT, R5, R6, RZ, 0x181f ;  /* 0x00181fff06057589 */ /* 0x000ee800000e0000 */
[----:B------:R-:W4:Y:S04]  /*33f0*/  SHFL.IDX PT, R7, R6, 0x1, 0x181f ;  /* 0x00381f0006077f89 */ /* 0x000f2800000e0000 */
[----:B------:R-:W5:Y:S04]  /*3400*/  SHFL.IDX PT, R11, R6, 0x2, 0x181f ;  /* 0x00581f00060b7f89 */ /* 0x000f6800000e0000 */
[----:B------:R-:W5:Y:S01]  /*3410*/  SHFL.IDX PT, R8, R0, 0x3, 0x181f ;  /* 0x00781f0000087f89 */ /* 0x000f6200000e0000 */
[----:B-1----:R-:W-:-:S03]  /*3420*/  @P6 LEA R4, P1, R204, R2, 0x1 ;  /* 0x00000002cc046211 */ /* 0x002fc600078208ff */
[----:B------:R-:W1:Y:S01]  /*3430*/  SHFL.IDX PT, R9, R6, 0x3, 0x181f ;  /* 0x00781f0006097f89 */ /* 0x000e6200000e0000 */
[C---:B--2---:R-:W-:Y:S02]  /*3440*/  @P3 LEA R2, P2, R204.reuse, R3, 0x1 ;  /* 0x00000003cc023211 */ /* 0x044fe400078408ff */
[C-C-:B---3--:R-:W-:Y:S02]  /*3450*/  @P6 LEA.HI.X R5, R204.reuse, R5, R104.reuse, 0x1, P1 ;  /* 0x00000005cc056211 */ /* 0x148fe400008f0c68 */
[C---:B------:R-:W-:Y:S02]  /*3460*/  ISETP.GE.AND P1, PT, R21.reuse, 0x21, PT ;  /* 0x000000211500780c */ /* 0x040fe40003f26270 */
[C---:B----4-:R-:W-:Y:S01]  /*3470*/  @P3 LEA.HI.X R3, R204.reuse, R7, R104, 0x1, P2 ;  /* 0x00000007cc033211 */ /* 0x050fe200010f0c68 */
[----:B------:R2:W-:Y:S01]  /*3480*/  @P6 LDGSTS.E.BYPASS.LTC128B.128 [R209+0x2900], [R4.64], !P0 ;  /* 0x0290000004d16fae */ /* 0x0005e2000c101d46 */
[C---:B------:R-:W-:Y:S02]  /*3490*/  @P3 ISETP.GE.AND P2, PT, R204.reuse, c[0x0][0x1d4], PT ;  /* 0x00007500cc003a0c */ /* 0x040fe40003f46270 */
[----:B------:R-:W-:Y:S01]  /*34a0*/  ISETP.GE.AND P6, PT, R21, 0x31, PT ;  /* 0x000000311500780c */ /* 0x000fe20003fc6270 */
[----:B------:R-:W3:Y:S04]  /*34b0*/  SHFL.IDX PT, R7, R0, 0x4, 0x181f ;  /* 0x00981f0000077f89 */ /* 0x000ee800000e0000 */
[----:B------:R-:W4:Y:S02]  /*34c0*/  SHFL.IDX PT, R0, R6, 0x4, 0x181f ;  /* 0x00981f0006007f89 */ /* 0x000f2400000e0000 */
[----:B------:R-:W-:-:S04]  /*34d0*/  @P1 ISETP.GE.AND P0, PT, R204, c[0x0][0x1d4], PT ;  /* 0x00007500cc001a0c */ /* 0x000fc80003f06270 */
[----:B------:R1:W-:Y:S01]  /*34e0*/  @P3 LDGSTS.E.BYPASS.LTC128B.128 [R209+0x3100], [R2.64], !P2 ;  /* 0x0310000002d13fae */ /* 0x0003e2000d101d46 */
[----:B------:R-:W-:Y:S02]  /*34f0*/  ISETP.GE.AND P3, PT, R21, 0x41, PT ;  /* 0x000000411500780c */ /* 0x000fe40003f66270 */
[----:B-1----:R-:W-:-:S04]  /*3500*/  @P1 LEA R2, P2, R204, R10, 0x1 ;  /* 0x0000000acc021211 */ /* 0x002fc800078408ff */
[C---:B-----5:R-:W-:Y:S02]  /*3510*/  @P1 LEA.HI.X R3, R204.reuse, R11, R104, 0x1, P2 ;  /* 0x0000000bcc031211 */ /* 0x060fe400010f0c68 */
[----:B--2---:R-:W-:-:S03]  /*3520*/  @P6 LEA R4, P2, R204, R8, 0x1 ;  /* 0x00000008cc046211 */ /* 0x004fc600078408ff */
[----:B------:R3:W-:Y:S01]  /*3530*/  @P1 LDGSTS.E.BYPASS.LTC128B.128 [R209+0x3900], [R2.64], !P0 ;  /* 0x0390000002d11fae */ /* 0x0007e2000c101d46 */
[C---:B------:R-:W-:Y:S02]  /*3540*/  @P6 ISETP.GE.AND P1, PT, R204.reuse, c[0x0][0x1d4], PT ;  /* 0x00007500cc006a0c */ /* 0x040fe40003f26270 */
[C---:B------:R-:W-:Y:S02]  /*3550*/  @P3 ISETP.GE.AND P0, PT, R204.reuse, c[0x0][0x1d4], PT ;  /* 0x00007500cc003a0c */ /* 0x040fe40003f06270 */
[----:B------:R-:W-:-:S09]  /*3560*/  @P6 LEA.HI.X R5, R204, R9, R104, 0x1, P2 ;  /* 0x00000009cc056211 */ /* 0x000fd200010f0c68 */
[----:B------:R1:W-:Y:S01]  /*3570*/  @P6 LDGSTS.E.BYPASS.LTC128B.128 [R209+0x4100], [R4.64], !P1 ;  /* 0x0410000004d16fae */ /* 0x0003e2000c901d46 */
[----:B------:R-:W-:-:S04]  /*3580*/  ISETP.GE.AND P1, PT, R204, c[0x0][0x1d4], PT ;  /* 0x00007500cc007a0c */ /* 0x000fc80003f26270 */
[----:B------:R-:W-:Y:S02]  /*3590*/  ISETP.LT.OR P6, PT, R21, 0x11, P1 ;  /* 0x000000111500780c */ /* 0x000fe40000fc1670 */
[----:B---3--:R-:W-:-:S04]  /*35a0*/  @P3 LEA R2, P2, R204, R7, 0x1 ;  /* 0x00000007cc023211 */ /* 0x008fc800078408ff */
[----:B----4-:R-:W-:Y:S01]  /*35b0*/  @P3 LEA.HI.X R3, R204, R0, R104, 0x1, P2 ;  /* 0x00000000cc033211 */ /* 0x010fe200010f0c68 */
[----:B------:R-:W-:Y:S02]  /*35c0*/  IMAD R0, R22, c[0x0][0x208], RZ ;  /* 0x0000820016007a24 */ /* 0x000fe400078e02ff */
[----:B------:R-:W-:Y:S02]  /*35d0*/  IMAD.SHL.U32 R22, R204, 0x2, RZ ;  /* 0x00000002cc167824 */ /* 0x000fe400078e00ff */
[----:B------:R2:W-:Y:S01]  /*35e0*/  @P3 LDGSTS.E.BYPASS.LTC128B.128 [R209+0x4900], [R2.64], !P0 ;  /* 0x0490000002d13fae */ /* 0x0005e2000c101d46 */
[----:B------:R-:W-:-:S03]  /*35f0*/  IMAD R0, R211, c[0x0][0x20c], R0 ;  /* 0x00008300d3007a24 */ /* 0x000fc600078e0200 */
[----:B------:R-:W0:Y:S01]  /*3600*/  LDGDEPBAR ;  /* 0x00000000000079af */ /* 0x000e220000000000 */
[----:B--2---:R-:W-:Y:S01]  /*3610*/  IMAD.WIDE.U32 R2, R211, c[0x0][0x208], RZ ;  /* 0x00008200d3027a25 */ /* 0x004fe200078e00ff */
[----:B------:R-:W-:-:S04]  /*3620*/  DEPBAR.LE SB0, 0x1 ;  /* 0x000080400000791a */ /* 0x000fc80000000000 */
[----:B------:R-:W-:-:S04]  /*3630*/  DEPBAR.LE SB0, 0x0 ;  /* 0x000080000000791a */ /* 0x000fc80000000000 */
[----:B------:R-:W-:Y:S01]  /*3640*/  BAR.SYNC.DEFER_BLOCKING 0x0 ;  /* 0x0000000000007b1d */ /* 0x000fe20000010000 */
[----:B------:R-:W-:Y:S02]  /*3650*/  IMAD.IADD R3, R3, 0x1, R0 ;  /* 0x0000000103037824 */ /* 0x000fe400078e0200 */
[----:B------:R-:W-:Y:S02]  /*3660*/  IMAD R0, R23, c[0x0][0x218], RZ ;  /* 0x0000860017007a24 */ /* 0x000fe400078e02ff */
[----:B------:R-:W-:-:S04]  /*3670*/  IMAD.WIDE.U32 R2, R210, c[0x0][0x218], R2 ;  /* 0x00008600d2027a25 */ /* 0x000fc800078e0002 */
[----:B------:R-:W-:Y:S01]  /*3680*/  IMAD R0, R210, c[0x0][0x21c], R0 ;  /* 0x00008700d2007a24 */ /* 0x000fe200078e0200 */
[----:B------:R-:W-:-:S04]  /*3690*/  IADD3 R2, P0, R2, R78, RZ ;  /* 0x0000004e02027210 */ /* 0x000fc80007f1e0ff */
[----:B------:R-:W-:Y:S02]  /*36a0*/  IADD3.X R3, R76, R3, R0, P0, !PT ;  /* 0x000000034c037210 */ /* 0x000fe400007fe400 */
[----:B------:R-:W-:-:S04]  /*36b0*/  LEA R0, P0, R2, c[0x0][0x1f8], 0x1 ;  /* 0x00007e0002007a11 */ /* 0x000fc800078008ff */
[----:B------:R-:W-:Y:S02]  /*36c0*/  LEA.HI.X R2, R2, c[0x0][0x1fc], R3, 0x1, P0 ;  /* 0x00007f0002027a11 */ /* 0x000fe400000f0c03 */
[----:B------:R-:W-:Y:S01]  /*36d0*/  SHFL.IDX PT, R3, R0, 0x1, 0x181f ;  /* 0x00381f0000037f89 */ /* 0x000fe200000e0000 */
[----:B------:R-:W-:-:S03]  /*36e0*/  ISETP.LT.OR P0, PT, R21, 0x1, P1 ;  /* 0x000000011500780c */ /* 0x000fc60000f01670 */
[----:B-1----:R-:W-:Y:S04]  /*36f0*/  LDSM.16.M88.4 R4, [R195+0x2000] ;  /* 0x00200000c304783b */ /* 0x002fe80000000200 */
[----:B------:R-:W1:Y:S04]  /*3700*/  LDSM.16.M88.4 R12, [R188+0x800] ;  /* 0x00080000bc0c783b */ /* 0x000e680000000200 */
[----:B------:R-:W2:Y:S04]  /*3710*/  LDSM.16.M88.4 R8, [R195] ;  /* 0x00000000c308783b */ /* 0x000ea80000000200 */
[----:B------:R-:W3:Y:S04]  /*3720*/  LDSM.16.M88.4 R16, [R188] ;  /* 0x00000000bc10783b */ /* 0x000ee80000000200 */
[----:B------:R-:W4:Y:S04]  /*3730*/  LDSM.16.M88.4 R24, [R188+0x1000] ;  /* 0x00100000bc18783b */ /* 0x000f280000000200 */
[----:B------:R-:W5:Y:S04]  /*3740*/  LDSM.16.M88.4 R28, [R188+0x1800] ;  /* 0x00180000bc1c783b */ /* 0x000f680000000200 */
[----:B------:R-:W4:Y:S04]  /*3750*/  LDSM.16.M88.4 R32, [R188+0x2000] ;  /* 0x00200000bc20783b */ /* 0x000f280000000200 */
[----:B------:R-:W-:Y:S04]  /*3760*/  LDSM.16.M88.4 R36, [R202] ;  /* 0x00000000ca24783b */ /* 0x000fe80000000200 */
[----:B------:R-:W-:Y:S04]  /*3770*/  LDSM.16.M88.4 R64, [R199] ;  /* 0x00000000c740783b */ /* 0x000fe80000000200 */
[----:B------:R-:W-:Y:S01]  /*3780*/  LDSM.16.M88.4 R40, [R203] ;  /* 0x00000000cb28783b */ /* 0x000fe20000000200 */
[-C--:B-1----:R-:W-:Y:S08]  /*3790*/  HMMA.16816.F32 R48, R4, R12.reuse, RZ ;  /* 0x0000000c0430723c */ /* 0x082ff000000018ff */
[C---:B--2---:R-:W-:Y:S01]  /*37a0*/  HMMA.16816.F32 R152, R8.reuse, R12, RZ ;  /* 0x0000000c0898723c */ /* 0x044fe200000018ff */
[----:B------:R-:W-:Y:S04]  /*37b0*/  SHFL.IDX PT, R12, R0, RZ, 0x181f ;  /* 0x00181fff000c7589 */ /* 0x000fe800000e0000 */
[----:B------:R-:W-:Y:S03]  /*37c0*/  SHFL.IDX PT, R13, R2, 0x3, 0x181f ;  /* 0x00781f00020d7f89 */ /* 0x000fe600000e0000 */
[C---:B---3--:R-:W-:Y:S08]  /*37d0*/  HMMA.16816.F32 R124, R8.reuse, R16, RZ ;  /* 0x00000010087c723c */ /* 0x048ff000000018ff */
[C---:B------:R-:W-:Y:S08]  /*37e0*/  HMMA.16816.F32 R128, R8.reuse, R18, RZ ;  /* 0x000000120880723c */ /* 0x040ff000000018ff */
[C---:B------:R-:W-:Y:S08]  /*37f0*/  HMMA.16816.F32 R112, R8.reuse, R14, RZ ;  /* 0x0000000e0870723c */ /* 0x040ff000000018ff */
[C---:B----4-:R-:W-:Y:S08]  /*3800*/  HMMA.16816.F32 R100, R8.reuse, R24, RZ ;  /* 0x000000180864723c */ /* 0x050ff000000018ff */
[C---:B------:R-:W-:Y:S08]  /*3810*/  HMMA.16816.F32 R132, R8.reuse, R26, RZ ;  /* 0x0000001a0884723c */ /* 0x040ff000000018ff */
[C---:B-----5:R-:W-:Y:S08]  /*3820*/  HMMA.16816.F32 R96, R8.reuse, R28, RZ ;  /* 0x0000001c0860723c */ /* 0x060ff000000018ff */
[C---:B------:R-:W-:Y:S08]  /*3830*/  HMMA.16816.F32 R144, R8.reuse, R30, RZ ;  /* 0x0000001e0890723c */ /* 0x040ff000000018ff */
[C---:B------:R-:W-:Y:S08]  /*3840*/  HMMA.16816.F32 R88, R8.reuse, R32, RZ ;  /* 0x000000200858723c */ /* 0x040ff000000018ff */
[----:B------:R-:W-:Y:S01]  /*3850*/  HMMA.16816.F32 R84, R8, R34, RZ ;  /* 0x000000220854723c */ /* 0x000fe200000018ff */
[----:B------:R-:W-:Y:S04]  /*3860*/  SHFL.IDX PT, R9, R2, RZ, 0x181f ;  /* 0x00181fff02097589 */ /* 0x000fe800000e0000 */
[----:B------:R-:W-:Y:S03]  /*3870*/  SHFL.IDX PT, R8, R0, 0x2, 0x181f ;  /* 0x00581f0000087f89 */ /* 0x000fe600000e0000 */
[C---:B------:R-:W-:Y:S01]  /*3880*/  HMMA.16816.F32 R44, R4.reuse, R16, RZ ;  /* 0x00000010042c723c */ /* 0x040fe200000018ff */
[----:B------:R-:W1:Y:S04]  /*3890*/  SHFL.IDX PT, R11, R2, 0x1, 0x181f ;  /* 0x00381f00020b7f89 */ /* 0x000e6800000e0000 */
[----:B------:R-:W2:Y:S02]  /*38a0*/  SHFL.IDX PT, R10, R0, 0x3, 0x181f ;  /* 0x00781f00000a7f89 */ /* 0x000ea400000e0000 */
[----:B------:R-:W-:Y:S01]  /*38b0*/  IADD3 R16, P2, R3, R22, RZ ;  /* 0x0000001603107210 */ /* 0x000fe20007f5e0ff */
[C---:B------:R-:W-:Y:S01]  /*38c0*/  HMMA.16816.F32 R52, R4.reuse, R24, RZ ;  /* 0x000000180434723c */ /* 0x040fe200000018ff */
[----:B------:R-:W-:Y:S07]  /*38d0*/  SHFL.IDX PT, R0, R0, 0x4, 0x181f ;  /* 0x00981f0000007f89 */ /* 0x000fee00000e0000 */
[C---:B------:R-:W-:Y:S08]  /*38e0*/  HMMA.16816.F32 R56, R4.reuse, R28, RZ ;  /* 0x0000001c0438723c */ /* 0x040ff000000018ff */
[----:B------:R-:W-:Y:S01]  /*38f0*/  HMMA.16816.F32 R60, R4, R32, RZ ;  /* 0x00000020043c723c */ /* 0x000fe200000018ff */
[----:B-1----:R-:W-:-:S07]  /*3900*/  IMAD.X R17, R11, 0x1, R20, P2 ;  /* 0x000000010b117824 */ /* 0x002fce00010e0614 */
[C---:B------:R-:W-:Y:S01]  /*3910*/  HMMA.16816.F32 R72, R4.reuse, R18, RZ ;  /* 0x000000120448723c */ /* 0x040fe200000018ff */
[----:B------:R-:W-:Y:S07]  /*3920*/  SHFL.IDX PT, R18, R2, 0x4, 0x181f ;  /* 0x00981f0002127f89 */ /* 0x000fee00000e0000 */
[C---:B------:R-:W-:Y:S01]  /*3930*/  HMMA.16816.F32 R68, R4.reuse, R14, RZ ;  /* 0x0000000e0444723c */ /* 0x040fe200000018ff */
[----:B------:R1:W3:Y:S07]  /*3940*/  SHFL.IDX PT, R15, R2, 0x2, 0x181f ;  /* 0x00581f00020f7f89 */ /* 0x0002ee00000e0000 */
[C---:B------:R-:W-:Y:S01]  /*3950*/  HMMA.16816.F32 R92, R4.reuse, R26, RZ ;  /* 0x0000001a045c723c */ /* 0x040fe200000018ff */
[----:B------:R-:W-:Y:S07]  /*3960*/  LDSM.16.M88.4 R24, [R200] ;  /* 0x00000000c818783b */ /* 0x000fee0000000200 */
[C---:B------:R-:W-:Y:S01]  /*3970*/  HMMA.16816.F32 R120, R4.reuse, R30, RZ ;  /* 0x0000001e0478723c */ /* 0x040fe200000018ff */
[----:B------:R-:W-:Y:S07]  /*3980*/  LDSM.16.M88.4 R28, [R201] ;  /* 0x00000000c91c783b */ /* 0x000fee0000000200 */
[----:B------:R-:W-:Y:S01]  /*3990*/  HMMA.16816.F32 R116, R4, R34, RZ ;  /* 0x000000220474723c */ /* 0x000fe200000018ff */
[----:B------:R-:W4:Y:S01]  /*39a0*/  LDSM.16.M88.4 R4, [R198+0x2000] ;  /* 0x00200000c604783b */ /* 0x000f220000000200 */
[----:B-1----:R-:W-:-:S02]  /*39b0*/  IADD3 R2, P3, R12, R22, RZ ;  /* 0x000000160c027210 */ /* 0x002fc40007f7e0ff */
[----:B--2---:R-:W-:-:S03]  /*39c0*/  IADD3 R12, P2, R10, R22, RZ ;  /* 0x000000160a0c7210 */ /* 0x004fc60007f5e0ff */
[--C-:B------:R-:W-:Y:S01]  /*39d0*/  IMAD.X R3, R9, 0x1, R20.reuse, P3 ;  /* 0x0000000109037824 */ /* 0x100fe200018e0614 */
[----:B------:R-:W-:Y:S01]  /*39e0*/  IADD3 R14, P3, R8, R22, RZ ;  /* 0x00000016080e7210 */ /* 0x000fe20007f7e0ff */
[--C-:B------:R-:W-:Y:S01]  /*39f0*/  IMAD.X R13, R13, 0x1, R20.reuse, P2 ;  /* 0x000000010d0d7824 */ /* 0x100fe200010e0614 */
[----:B------:R-:W-:Y:S01]  /*3a00*/  ISETP.LT.OR P2, PT, R21, 0x31, P1 ;  /* 0x000000311500780c */ /* 0x000fe20000f41670 */
[----:B------:R-:W1:Y:S02]  /*3a10*/  LDSM.16.M88.4 R8, [R198] ;  /* 0x00000000c608783b */ /* 0x000e640000000200 */
[----:B---3--:R-:W-:Y:S01]  /*3a20*/  IMAD.X R15, R15, 0x1, R20, P3 ;  /* 0x000000010f0f7824 */ /* 0x008fe200018e0614 */
[C---:B------:R-:W-:Y:S01]  /*3a30*/  ISETP.LT.OR P3, PT, R21.reuse, 0x21, P1 ;  /* 0x000000211500780c */ /* 0x040fe20000f61670 */
[----:B------:R-:W-:Y:S01]  /*3a40*/  @!PT LDS RZ, [RZ] ;  /* 0x00000000fffff984 */ /* 0x000fe20000000800 */
[----:B------:R-:W-:Y:S01]  /*3a50*/  @!PT LDS RZ, [RZ] ;  /* 0x00000000fffff984 */ /* 0x000fe20000000800 */
[----:B------:R-:W-:Y:S01]  /*3a60*/  @!PT LDS RZ, [RZ] ;  /* 0x00000000fffff984 */ /* 0x000fe20000000800 */
[----:B------:R2:W-:Y:S01]  /*3a70*/  LDGSTS.E.BYPASS.LTC128B.128 [R209+0x100], [R2.64], !P0 ;  /* 0x0010000002d17fae */ /* 0x0005e2000c101d46 */
[----:B------:R-:W-:-:S03]  /*3a80*/  ISETP.LT.OR P1, PT, R21, 0x41, P1 ;  /* 0x000000411500780c */ /* 0x000fc60000f21670 */
[----:B------:R3:W-:Y:S08]  /*3a90*/  LDGSTS.E.BYPASS.LTC128B.128 [R209+0x900], [R16.64], !P6 ;  /* 0x0090000010d17fae */ /* 0x0007f0000f101d46 */
[----:B------:R5:W-:Y:S01]  /*3aa0*/  LDGSTS.E.BYPASS.LTC128B.128 [R209+0x1100], [R14.64], !P3 ;  /* 0x011000000ed17fae */ /* 0x000be2000d901d46 */
[----:B------:R-:W-:-:S03]  /*3ab0*/  ISETP.GT.AND P3, PT, R248, 0x4f, PT ;  /* 0x0000004ff800780c */ /* 0x000fc60003f64270 */
[----:B------:R5:W-:Y:S01]  /*3ac0*/  LDGSTS.E.BYPASS.LTC128B.128 [R209+0x1900], [R12.64], !P2 ;  /* 0x019000000cd17fae */ /* 0x000be2000d101d46 */
[----:B----4-:R-:W-:Y:S01]  /*3ad0*/  HMMA.16816.F32 R32, R4, R36, R52 ;  /* 0x000000240420723c */ /* 0x010fe20000001834 */
[----:B--2---:R-:W-:-:S05]  /*3ae0*/  IADD3 R2, P0, R0, R22, RZ ;  /* 0x0000001600027210 */ /* 0x004fca0007f1e0ff */
[----:B------:R-:W-:Y:S01]  /*3af0*/  IMAD.X R3, R18, 0x1, R20, P0 ;  /* 0x0000000112037824 */ /* 0x000fe200000e0614 */
[----:B------:R-:W-:Y:S01]  /*3b00*/  ISETP.GT.AND P0, PT, R150, R249, PT ;  /* 0x000000f99600720c */ /* 0x000fe20003f04270 */
[C---:B------:R-:W-:Y:S03]  /*3b10*/  HMMA.16816.F32 R104, R4.reuse, R24, R60 ;  /* 0x000000180468723c */ /* 0x040fe6000000183c */
[----:B------:R2:W-:Y:S04]  /*3b20*/  LDGSTS.E.BYPASS.LTC128B.128 [R209+0x2100], [R2.64], !P1 ;  /* 0x0210000002d17fae */ /* 0x0005e8000c901d46 */
[----:B---3--:R-:W-:Y:S01]  /*3b30*/  LDSM.16.M88.4 R16, [R196+0x2000] ;  /* 0x00200000c410783b */ /* 0x008fe20000000200 */
[C---:B------:R-:W-:Y:S03]  /*3b40*/  HMMA.16816.F32 R108, R4.reuse, R28, R56 ;  /* 0x0000001c046c723c */ /* 0x040fe60000001838 */
[----:B------:R-:W3:Y:S04]  /*3b50*/  LDSM.16.M88.4 R52, [R194+0x1000] ;  /* 0x00100000c234783b */ /* 0x000ee80000000200 */
[----:B------:R-:W4:Y:S01]  /*3b60*/  LDSM.16.M88.4 R60, [R194] ;  /* 0x00000000c23c783b */ /* 0x000f220000000200 */
[C---:B------:R-:W-:Y:S03]  /*3b70*/  HMMA.16816.F32 R80, R4.reuse, R64, R44 ;  /* 0x000000400450723c */ /* 0x040fe6000000182c */
[----:B------:R-:W2:Y:S04]  /*3b80*/  LDSM.16.M88.4 R56, [R194+0x800] ;  /* 0x00080000c238783b */ /* 0x000ea80000000200 */
[----:B-----5:R-:W5:Y:S01]  /*3b90*/  LDSM.16.M88.4 R12, [R196] ;  /* 0x00000000c40c783b */ /* 0x020f620000000200 */
[C---:B------:R-:W-:Y:S03]  /*3ba0*/  HMMA.16816.F32 R76, R4.reuse, R40, R48 ;  /* 0x00000028044c723c */ /* 0x040fe60000001830 */
[----:B------:R-:W2:Y:S04]  /*3bb0*/  LDSM.16.M88.4 R48, [R194+0x1800] ;  /* 0x00180000c230783b */ /* 0x000ea80000000200 */
[----:B------:R-:W2:Y:S01]  /*3bc0*/  LDSM.16.M88.4 R44, [R194+0x2000] ;  /* 0x00200000c22c783b */ /* 0x000ea20000000200 */
[----:B------:R-:W-:Y:S03]  /*3bd0*/  HMMA.16816.F32 R72, R4, R66, R72 ;  /* 0x000000420448723c */ /* 0x000fe60000001848 */
[----:B------:R-:W0:Y:S05]  /*3be0*/  LDGDEPBAR ;  /* 0x00000000000079af */ /* 0x000e2a0000000000 */
[----:B-1----:R-:W-:Y:S08]  /*3bf0*/  HMMA.16816.F32 R124, R8, R64, R124 ;  /* 0x00000040087c723c */ /* 0x002ff0000000187c */
[----:B------:R-:W-:Y:S08]  /*3c00*/  HMMA.16816.F32 R68, R4, R42, R68 ;  /* 0x0000002a0444723c */ /* 0x000ff00000001844 */
[C---:B------:R-:W-:Y:S08]  /*3c10*/  HMMA.16816.F32 R156, R8.reuse, R36, R100 ;  /* 0x00000024089c723c */ /* 0x040ff00000001864 */
[C---:B------:R-:W-:Y:S08]  /*3c20*/  HMMA.16816.F32 R64, R8.reuse, R66, R128 ;  /* 0x000000420840723c */ /* 0x040ff00000001880 */
[C---:B------:R-:W-:Y:S08]  /*3c30*/  HMMA.16816.F32 R152, R8.reuse, R40, R152 ;  /* 0x000000280898723c */ /* 0x040ff00000001898 */
[----:B------:R-:W-:Y:S01]  /*3c40*/  HMMA.16816.F32 R100, R8, R42, R112 ;  /* 0x0000002a0864723c */ /* 0x000fe20000001870 */
[----:B------:R-:W-:Y:S07]  /*3c50*/  LDSM.16.M88.4 R40, [R191] ;  /* 0x00000000bf28783b */ /* 0x000fee0000000200 */
[-C--:B------:R-:W-:Y:S08]  /*3c60*/  HMMA.16816.F32 R164, R4, R38.reuse, R92 ;  /* 0x0000002604a4723c */ /* 0x080ff0000000185c */
[----:B------:R-:W-:Y:S01]  /*3c70*/  HMMA.16816.F32 R132, R8, R38, R132 ;  /* 0x000000260884723c */ /* 0x000fe20000001884 */
[----:B------:R-:W-:Y:S07]  /*3c80*/  LDSM.16.M88.4 R36, [R191+0x800] ;  /* 0x00080000bf24783b */ /* 0x000fee0000000200 */
[C---:B------:R-:W-:Y:S08]  /*3c90*/  HMMA.16816.F32 R120, R4.reuse, R30, R120 ;  /* 0x0000001e0478723c */ /* 0x040ff00000001878 */
[----:B------:R-:W-:Y:S01]  /*3ca0*/  HMMA.16816.F32 R116, R4, R26, R116 ;  /* 0x0000001a0474723c */ /* 0x000fe20000001874 */
[----:B------:R-:W-:Y:S07]  /*3cb0*/  LDSM.16.M88.4 R4, [R197+0x2000] ;  /* 0x00200000c504783b */ /* 0x000fee0000000200 */
[C---:B------:R-:W-:Y:S08]  /*3cc0*/  HMMA.16816.F32 R160, R8.reuse, R28, R96 ;  /* 0x0000001c08a0723c */ /* 0x040ff00000001860 */
[C---:B------:R-:W-:Y:S08]  /*3cd0*/  HMMA.16816.F32 R168, R8.reuse, R24, R88 ;  /* 0x0000001808a8723c */ /* 0x040ff00000001858 */
[C---:B------:R-:W-:Y:S01]  /*3ce0*/  HMMA.16816.F32 R144, R8.reuse, R30, R144 ;  /* 0x0000001e0890723c */ /* 0x040fe20000001890 */
[----:B------:R-:W-:Y:S07]  /*3cf0*/  LDSM.16.M88.4 R28, [R191+0x1800] ;  /* 0x00180000bf1c783b */ /* 0x000fee0000000200 */
[----:B------:R-:W-:Y:S01]  /*3d00*/  HMMA.16816.F32 R140, R8, R26, R84 ;  /* 0x0000001a088c723c */ /* 0x000fe20000001854 */
[----:B------:R-:W-:Y:S04]  /*3d10*/  LDSM.16.M88.4 R8, [R197] ;  /* 0x00000000c508783b */ /* 0x000fe80000000200 */
[----:B------:R-:W-:Y:S03]  /*3d20*/  LDSM.16.M88.4 R24, [R191+0x2000] ;  /* 0x00200000bf18783b */ /* 0x000fe60000000200 */
[----:B---3--:R-:W-:Y:S01]  /*3d30*/  HMMA.16816.F32 R112, R16, R52, R32 ;  /* 0x000000341070723c */ /* 0x008fe20000001820 */
[----:B------:R-:W1:Y:S01]  /*3d40*/  LDSM.16.M88.4 R32, [R191+0x1000] ;  /* 0x00100000bf20783b */ /* 0x000e620000000200 */
[----:B------:R-:W-:-:S06]  /*3d50*/  DEPBAR.LE SB0, 0x0 ;  /* 0x000080000000791a */ /* 0x000fcc0000000000 */
[C---:B----4-:R-:W-:Y:S08]  /*3d60*/  HMMA.16816.F32 R96, R16.reuse, R62, R72 ;  /* 0x0000003e1060723c */ /* 0x050ff00000001848 */
[C---:B--2---:R-:W-:Y:S08]  /*3d70*/  HMMA.16816.F32 R128, R16.reuse, R56, R76 ;  /* 0x000000381080723c */ /* 0x044ff0000000184c */
[----:B------:R-:W-:Y:S08]  /*3d80*/  HMMA.16816.F32 R92, R16, R58, R68 ;  /* 0x0000003a105c723c */ /* 0x000ff00000001844 */
[----:B-----5:R-:W-:Y:S08]  /*3d90*/  HMMA.16816.F32 R72, R12, R62, R64 ;  /* 0x0000003e0c48723c */ /* 0x020ff00000001840 */
        /* <DEDUP_REMOVED lines=14> */
[----:B------:R-:W-:Y:S08]  /*3e80*/  HMMA.16816.F32 R12, R12, R46, R140 ;  /* 0x0000002e0c0c723c */ /* 0x000ff0000000188c */
[C---:B-1----:R-:W-:Y:S08]  /*3e90*/  HMMA.16816.F32 R112, R4.reuse, R32, R112 ;  /* 0x000000200470723c */ /* 0x042ff00000001870 */
[----:B------:R-:W-:Y:S08]  /*3ea0*/  HMMA.16816.F32 R88, R4, R34, R88 ;  /* 0x000000220458723c */ /* 0x000ff00000001858 */
[C---:B------:R-:W-:Y:S08]  /*3eb0*/  HMMA.16816.F32 R60, R8.reuse, R32, R60 ;  /* 0x00000020083c723c */ /* 0x040ff0000000183c */
[----:B------:R-:W-:Y:S08]  /*3ec0*/  HMMA.16816.F32 R56, R8, R34, R56 ;  /* 0x000000220838723c */ /* 0x000ff00000001838 */
[C---:B------:R-:W-:Y:S08]  /*3ed0*/  HMMA.16816.F32 R104, R4.reuse, R24, R104 ;  /* 0x000000180468723c */ /* 0x040ff00000001868 */
[----:B------:R-:W-:Y:S08]  /*3ee0*/  HMMA.16816.F32 R80, R4, R26, R80 ;  /* 0x0000001a0450723c */ /* 0x000ff00000001850 */
[----:B------:R-:W-:Y:S08]  /*3ef0*/  HMMA.16816.F32 R32, R8, R24, R16 ;  /* 0x000000180820723c */ /* 0x000ff00000001810 */
        /* <DEDUP_REMOVED lines=44> */
.L_x_3475:
        /* <DEDUP_REMOVED lines=24> */
.L_x_3476:
        /* <DEDUP_REMOVED lines=9> */
.L_x_3364:
[----:B------:R-:W-:Y:S05]  /*43d0*/  BSYNC B0 ;  /* 0x0000000000007941 */ /* 0x000fea0003800000 */
.L_x_3363:
[----:B-1----:R-:W2:Y:S04]  /*43e0*/  LDL R2, [R1+0x28] ;  /* 0x0000280001027983 */ /* 0x002ea80000100800 */
[----:B------:R-:W2:Y:S04]  /*43f0*/  LDL R0, [R1+0x40] ;  /* 0x0000400001007983 */ /* 0x000ea80000100800 */
[----:B------:R-:W3:Y:S04]  /*4400*/  LDL R5, [R1+0x2c] ;  /* 0x00002c0001057983 */ /* 0x000ee80000100800 */
[----:B------:R-:W4:Y:S04]  /*4410*/  LDL R4, [R1+0x20] ;  /* 0x0000200001047983 */ /* 0x000f280000100800 */
[----:B------:R-:W0:Y:S01]  /*4420*/  LDGDEPBAR ;  /* 0x00000000000079af */ /* 0x000e220000000000 */
[----:B--2---:R-:W-:-:S04]  /*4430*/  IMAD.IADD R0, R0, 0x1, R2 ;  /* 0x0000000100007824 */ /* 0x004fc800078e0202 */
[----:B------:R-:W-:Y:S01]  /*4440*/  @P5 IMAD.HI.U32 R3, R0, c[0x0][0x2c8], RZ ;  /* 0x0000b20000035a27 */ /* 0x000fe200078e00ff */
[C---:B---3--:R-:W-:Y:S02]  /*4450*/  IADD3 R2, -R5.reuse, 0x1, R148 ;  /* 0x0000000105027810 */ /* 0x048fe40007ffe194 */
[----:B------:R-:W-:Y:S02]  /*4460*/  IADD3 R5, -R5, R148, RZ ;  /* 0x0000009405057210 */ /* 0x000fe40007ffe1ff */
[----:B------:R-:W-:Y:S01]  /*4470*/  @P5 SHF.R.U32.HI R0, RZ, c[0x0][0x2cc], R3 ;  /* 0x0000b300ff005a19 */ /* 0x000fe20000011603 */
[----:B----4-:R-:W-:Y:S01]  /*4480*/  IMAD.IADD R4, R2, 0x1, -R4 ;  /* 0x0000000102047824 */ /* 0x010fe200078e0a04 */
[----:B------:R-:W-:Y:S05]  /*4490*/  BRA.DIV ~URZ, `(.L_x_3367) ;  /* 0x0000f5127f007947 */ /* 0x000fea000b800000 */
[----:B------:R1:W2:Y:S02]  /*44a0*/  SHFL.IDX PT, R2, R0, RZ, 0x1c1f ;  /* 0x001c1fff00027589 */ /* 0x0002a400000e0000 */
.L_x_3477:
        /* <DEDUP_REMOVED lines=50> */
[C---:B------:R-:W-:Y:S02]  /*47d0*/  ISETP.GT.AND P0, PT, R3.reuse, 0x9, PT ;  /* 0x000000090300780c */ /* 0x040fe40003f04270 */
[----:B------:R-:W-:Y:S02]  /*47e0*/  ISETP.GT.AND P2, PT, R3, 0x1, PT ;  /* 0x000000010300780c */ /* 0x000fe40003f44270 */
[----:B------:R-:W-:Y:S02]  /*47f0*/  FSEL R17, R75, -INF , P0 ;  /* 0xff8000004b117808 */ /* 0x000fe40000000000 */
[C---:B------:R-:W-:Y:S02]  /*4800*/  ISETP.GT.AND P0, PT, R3.reuse, 0x19, PT ;  /* 0x000000190300780c */ /* 0x040fe40003f04270 */
[----:B------:R-:W-:Y:S02]  /*4810*/  ISETP.GT.AND P1, PT, R3, 0x8, PT ;  /* 0x000000080300780c */ /* 0x000fe40003f24270 */
[----:B------:R-:W-:-:S02]  /*4820*/  FSEL R30, R67, -INF , P0 ;  /* 0xff800000431e7808 */ /* 0x000fc40000000000 */
[----:B------:R-:W-:Y:S02]  /*4830*/  ISETP.GT.AND P0, PT, R3, 0x29, PT ;  /* 0x000000290300780c */ /* 0x000fe40003f04270 */
[----:B------:R-:W-:Y:S02]  /*4840*/  FSEL R13, R79, -INF , P2 ;  /* 0xff8000004f0d7808 */ /* 0x000fe40001000000 */
[----:B------:R-:W-:Y:S02]  /*4850*/  FSEL R117, R59, -INF , P0 ;  /* 0xff8000003b757808 */ /* 0x000fe40000000000 */
[C---:B------:R-:W-:Y:S02]  /*4860*/  ISETP.GT.AND P0, PT, R3.reuse, 0x39, PT ;  /* 0x000000390300780c */ /* 0x040fe40003f04270 */
[----:B------:R-:W-:Y:S02]  /*4870*/  FSEL R15, R74, -INF , P1 ;  /* 0xff8000004a0f7808 */ /* 0x000fe40000800000 */
[----:B------:R-:W-:-:S02]  /*4880*/  ISETP.GT.AND P2, PT, R3, 0x11, PT ;  /* 0x000000110300780c */ /* 0x000fc40003f44270 */
[----:B------:R-:W-:Y:S02]  /*4890*/  FSEL R141, R51, -INF , P0 ;  /* 0xff800000338d7808 */ /* 0x000fe40000000000 */
[C---:B------:R-:W-:Y:S02]  /*48a0*/  ISETP.GT.AND P1, PT, R3.reuse, 0x18, PT ;  /* 0x000000180300780c */ /* 0x040fe40003f24270 */
[----:B------:R-:W-:Y:S02]  /*48b0*/  ISETP.GT.AND P0, PT, R3, 0x41, PT ;  /* 0x000000410300780c */ /* 0x000fe40003f04270 */
[----:B------:R-:W-:Y:S02]  /*48c0*/  IMNMX R2, R5, R2, PT ;  /* 0x0000000205027217 */ /* 0x000fe40003800200 */
[----:B------:R-:W-:Y:S02]  /*48d0*/  FSEL R23, R71, -INF , P2 ;  /* 0xff80000047177808 */ /* 0x000fe40001000000 */
[----:B------:R-:W-:-:S02]  /*48e0*/  FSEL R24, R66, -INF , P1 ;  /* 0xff80000042187808 */ /* 0x000fc40000800000 */
[----:B------:R-:W-:Y:S02]  /*48f0*/  ISETP.GT.AND P2, PT, R3, 0x21, PT ;  /* 0x000000210300780c */ /* 0x000fe40003f44270 */
[----:B------:R-:W-:Y:S02]  /*4900*/  FSEL R144, R35, -INF , P0 ;  /* 0xff80000023907808 */ /* 0x000fe40000000000 */
[----:B------:R-:W-:Y:S02]  /*4910*/  ISETP.GT.AND P1, PT, R3, 0x28, PT ;  /* 0x000000280300780c */ /* 0x000fe40003f24270 */
[----:B------:R-:W-:Y:S02]  /*4920*/  ISETP.GT.AND P0, PT, R2, RZ, PT ;  /* 0x000000ff0200720c */ /* 0x000fe40003f04270 */
[----:B------:R-:W-:Y:S02]  /*4930*/  IMNMX R0, R5, R0, PT ;  /* 0x0000000005007217 */ /* 0x000fe40003800200 */
[----:B------:R-:W-:-:S02]  /*4940*/  FSEL R119, R63, -INF , P2 ;  /* 0xff8000003f777808 */ /* 0x000fc40001000000 */
[----:B------:R-:W-:Y:S02]  /*4950*/  FSEL R118, R58, -INF , P1 ;  /* 0xff8000003a767808 */ /* 0x000fe40000800000 */
[C---:B------:R-:W-:Y:S02]  /*4960*/  ISETP.GT.AND P2, PT, R3.reuse, 0x31, PT ;  /* 0x000000310300780c */ /* 0x040fe40003f44270 */
[----:B------:R-:W-:Y:S02]  /*4970*/  FSEL R19, R136, -INF , P0 ;  /* 0xff80000088137808 */ /* 0x000fe40000000000 */
[----:B------:R-:W-:Y:S02]  /*4980*/  ISETP.GT.AND P1, PT, R3, 0x38, PT ;  /* 0x000000380300780c */ /* 0x000fe40003f24270 */
[----:B------:R-:W-:Y:S02]  /*4990*/  ISETP.GT.AND P0, PT, R0, 0x1, PT ;  /* 0x000000010000780c */ /* 0x000fe40003f04270 */
[----:B------:R-:W-:-:S02]  /*49a0*/  FSEL R135, R55, -INF , P2 ;  /* 0xff80000037877808 */ /* 0x000fc40001000000 */
[C---:B------:R-:W-:Y:S02]  /*49b0*/  ISETP.GT.AND P6, PT, R3.reuse, RZ, PT ;  /* 0x000000ff0300720c */ /* 0x040fe40003fc4270 */
[----:B------:R-:W-:Y:S02]  /*49c0*/  FSEL R134, R50, -INF , P1 ;  /* 0xff80000032867808 */ /* 0x000fe40000800000 */
[----:B------:R-:W-:Y:S02]  /*49d0*/  ISETP.GT.AND P2, PT, R3, 0x48, PT ;  /* 0x000000480300780c */ /* 0x000fe40003f44270 */
[----:B------:R-:W-:Y:S02]  /*49e0*/  FSEL R32, R139, -INF , P0 ;  /* 0xff8000008b207808 */ /* 0x000fe40000000000 */
[----:B------:R-:W-:Y:S02]  /*49f0*/  ISETP.GT.AND P1, PT, R3, 0x49, PT ;  /* 0x000000490300780c */ /* 0x000fe40003f24270 */
        /* <DEDUP_REMOVED lines=18> */
[----:B------:R-:W-:-:S02]  /*4b20*/  ISETP.GT.AND P2, PT, R0, RZ, PT ;  /* 0x000000ff0000720c */ /* 0x000fc40003f44270 */
[----:B------:R-:W-:Y:S02]  /*4b30*/  ISETP.GT.AND P1, PT, R0, 0x9, PT ;  /* 0x000000090000780c */ /* 0x000fe40003f24270 */
[----:B------:R-:W-:Y:S02]  /*4b40*/  ISETP.GT.AND P0, PT, R2, 0x19, PT ;  /* 0x000000190200780c */ /* 0x000fe40003f04270 */
[----:B------:R-:W-:Y:S02]  /*4b50*/  FSEL R140, R54, -INF , P6 ;  /* 0xff800000368c7808 */ /* 0x000fe40003000000 */
[----:B------:R-:W-:Y:S02]  /*4b60*/  ISETP.GT.AND P6, PT, R3, 0x40, PT ;  /* 0x000000400300780c */ /* 0x000fe40003fc4270 */
[----:B------:R-:W-:Y:S02]  /*4b70*/  FSEL R31, R138, -INF , P2 ;  /* 0xff8000008a1f7808 */ /* 0x000fe40001000000 */
[----:B------:R-:W-:-:S02]  /*4b80*/  FSEL R48, R99, -INF , P1 ;  /* 0xff80000063307808 */ /* 0x000fc40000800000 */
[----:B------:R-:W-:Y:S02]  /*4b90*/  FSEL R50, R93, -INF , P0 ;  /* 0xff8000005d327808 */ /* 0x000fe40000000000 */
[----:B------:R-:W-:Y:S02]  /*4ba0*/  ISETP.GT.AND P2, PT, R0, 0x8, PT ;  /* 0x000000080000780c */ /* 0x000fe40003f44270 */
[C---:B------:R-:W-:Y:S02]  /*4bb0*/  ISETP.GT.AND P1, PT, R2.reuse, 0x11, PT ;  /* 0x000000110200780c */ /* 0x040fe40003f24270 */
[----:B------:R-:W-:Y:S02]  /*4bc0*/  ISETP.GT.AND P0, PT, R2, 0x20, PT ;  /* 0x000000200200780c */ /* 0x000fe40003f04270 */
[----:B------:R-:W-:Y:S02]  /*4bd0*/  FSEL R145, R34, -INF , P6 ;  /* 0xff80000022917808 */ /* 0x000fe40003000000 */
[----:B------:R-:W-:-:S02]  /*4be0*/  FSEL R34, R98, -INF , P2 ;  /* 0xff80000062227808 */ /* 0x000fc40001000000 */
[----:B------:R-:W-:Y:S02]  /*4bf0*/  FSEL R33, R129, -INF , P1 ;  /* 0xff80000081217808 */ /* 0x000fe40000800000 */
[----:B------:R-:W-:Y:S02]  /*4c00*/  FSEL R101, R112, -INF , P0 ;  /* 0xff80000070657808 */ /* 0x000fe40000000000 */
[----:B------:R-:W-:Y:S02]  /*4c10*/  ISETP.GT.AND P2, PT, R0, 0x10, PT ;  /* 0x000000100000780c */ /* 0x000fe40003f44270 */
[----:B------:R-:W-:Y:S02]  /*4c20*/  ISETP.GT.AND P1, PT, R2, 0x18, PT ;  /* 0x000000180200780c */ /* 0x000fe40003f24270 */
[----:B------:R-:W-:Y:S02]  /*4c30*/  ISETP.GT.AND P0, PT, R0, 0x21, PT ;  /* 0x000000210000780c */ /* 0x000fe40003f04270 */
[----:B------:R-:W-:-:S02]  /*4c40*/  FSEL R49, R130, -INF , P2 ;  /* 0xff80000082317808 */ /* 0x000fc40001000000 */
[----:B------:R-:W-:Y:S02]  /*4c50*/  FSEL R35, R92, -INF , P1 ;  /* 0xff8000005c237808 */ /* 0x000fe40000800000 */
[----:B------:R-:W-:Y:S02]  /*4c60*/  FSEL R70, R115, -INF , P0 ;  /* 0xff80000073467808 */ /* 0x000fe40000000000 */
[C---:B------:R-:W-:Y:S02]  /*4c70*/  ISETP.GT.AND P2, PT, R0.reuse, 0x18, PT ;  /* 0x000000180000780c */ /* 0x040fe40003f44270 */
[----:B------:R-:W-:Y:S02]  /*4c80*/  ISETP.GT.AND P1, PT, R0, 0x19, PT ;  /* 0x000000190000780c */ /* 0x000fe40003f24270 */
[----:B------:R-:W-:Y:S02]  /*4c90*/  ISETP.GT.AND P0, PT, R2, 0x29, PT ;  /* 0x000000290200780c */ /* 0x000fe40003f04270 */
[----:B------:R-:W-:-:S02]  /*4ca0*/  FSEL R53, R94, -INF , P2 ;  /* 0xff8000005e357808 */ /* 0x000fc40001000000 */
[----:B------:R-:W-:Y:S02]  /*4cb0*/  FSEL R54, R95, -INF , P1 ;  /* 0xff8000005f367808 */ /* 0x000fe40000800000 */
[----:B------:R-:W-:Y:S02]  /*4cc0*/  FSEL R116, R89, -INF , P0 ;  /* 0xff80000059747808 */ /* 0x000fe40000000000 */
[----:B------:R-:W-:Y:S02]  /*4cd0*/  ISETP.GT.AND P2, PT, R2, 0x21, PT ;  /* 0x000000210200780c */ /* 0x000fe40003f44270 */
[C---:B------:R-:W-:Y:S02]  /*4ce0*/  ISETP.GT.AND P1, PT, R0.reuse, 0x20, PT ;  /* 0x000000200000780c */ /* 0x040fe40003f24270 */
        /* <DEDUP_REMOVED lines=105> */
[----:B------:R-:W-:Y:S02]  /*5380*/  FSEL R157, R81, -INF , P6 ;  /* 0xff800000519d7808 */ /* 0x000fe40003000000 */
        /* <DEDUP_REMOVED lines=25> */
.L_x_3478:
        /* <DEDUP_REMOVED lines=10> */
[----:B------:R-:W-:Y:S01]  /*55c0*/  FFMA.FTZ R2, R28, c[0x0][0x2d0], -R4 ;  /* 0x0000b4001c027a23 */ /* 0x000fe20000010804 */
[----:B----4-:R-:W-:Y:S01]  /*55d0*/  FMNMX.FTZ R68, R9, R8, !PT ;  /* 0x0000000809447209 */ /* 0x010fe20007810000 */
[----:B------:R-:W-:Y:S01]  /*55e0*/  WARPSYNC 0xffffffff ;  /* 0xffffffff00007948 */ /* 0x000fe20003800000 */
[----:B------:R-:W-:Y:S01]  /*55f0*/  FSEL R3, R3, RZ, P0 ;  /* 0x000000ff03037208 */ /* 0x000fe20000000000 */
[----:B------:R-:W4:Y:S01]  /*5600*/  LDSM.16.MT88.4 R40, [R189] ;  /* 0x00000000bd28783b */ /* 0x000f220000004200 */
[----:B------:R-:W-:-:S02]  /*5610*/  FSETP.NEU.FTZ.AND P0, PT, R98, -INF , PT ;  /* 0xff8000006200780b */ /* 0x000fc40003f1d000 */
[----:B------:R5:W-:Y:S01]  /*5620*/  MUFU.EX2 R236, R2 ;  /* 0x0000000200ec7308 */ /* 0x000be20000000800 */
[----:B------:R-:W-:Y:S01]  /*5630*/  FFMA.FTZ R5, R24, c[0x0][0x2d0], -R3 ;  /* 0x0000b40018057a23 */ /* 0x000fe20000010803 */
[----:B------:R-:W2:Y:S01]  /*5640*/  LDSM.16.MT88.4 R44, [R193] ;  /* 0x00000000c12c783b */ /* 0x000ea20000004200 */
[----:B------:R-:W-:-:S03]  /*5650*/  IADD3 R205, R205, -0x2, RZ ;  /* 0xfffffffecdcd7810 */ /* 0x000fc60007ffe0ff */
[----:B------:R-:W2:Y:S01]  /*5660*/  LDSM.16.MT88.4 R36, [R190] ;  /* 0x00000000be24783b */ /* 0x000ea20000004200 */
[----:B-1----:R-:W-:Y:S01]  /*5670*/  FFMA.FTZ R0, R12, c[0x0][0x2d0], -R4 ;  /* 0x0000b4000c007a23 */ /* 0x002fe20000010804 */
[----:B------:R1:W-:Y:S01]  /*5680*/  MUFU.EX2 R234, R5 ;  /* 0x0000000500ea7308 */ /* 0x0003e20000000800 */
[----:B-----5:R-:W-:-:S07]  /*5690*/  FMUL.FTZ R2, R98, c[0x0][0x2d0] ;  /* 0x0000b40062027a20 */ /* 0x020fce0000410000 */
[----:B------:R5:W-:Y:S01]  /*56a0*/  MUFU.EX2 R187, R0 ;  /* 0x0000000000bb7308 */ /* 0x000be20000000800 */
[----:B------:R-:W-:Y:S02]  /*56b0*/  FSEL R2, R2, RZ, P0 ;  /* 0x000000ff02027208 */ /* 0x000fe40000000000 */
[----:B------:R-:W-:-:S03]  /*56c0*/  FSETP.NEU.FTZ.AND P0, PT, R68, -INF , PT ;  /* 0xff8000004400780b */ /* 0x000fc60003f1d000 */
[----:B-1----:R-:W-:-:S04]  /*56d0*/  FFMA.FTZ R5, R33, c[0x0][0x2d0], -R2 ;  /* 0x0000b40021057a23 */ /* 0x002fc80000010802 */
[----:B------:R1:W-:Y:S01]  /*56e0*/  MUFU.EX2 R222, R5 ;  /* 0x0000000500de7308 */ /* 0x0003e20000000800 */
[----:B-----5:R-:W-:-:S07]  /*56f0*/  FFMA.FTZ R0, R14, c[0x0][0x2d0], -R4 ;  /* 0x0000b4000e007a23 */ /* 0x020fce0000010804 */
[----:B------:R5:W-:Y:S01]  /*5700*/  MUFU.EX2 R218, R0 ;  /* 0x0000000000da7308 */ /* 0x000be20000000800 */
[----:B-1----:R-:W-:-:S07]  /*5710*/  FFMA.FTZ R5, R35, c[0x0][0x2d0], -R2 ;  /* 0x0000b40023057a23 */ /* 0x002fce0000010802 */
[----:B------:R-:W-:Y:S01]  /*5720*/  MUFU.EX2 R233, R5 ;  /* 0x0000000500e97308 */ /* 0x000fe20000000800 */
[----:B-----5:R-:W-:-:S07]  /*5730*/  FFMA.FTZ R0, R16, c[0x0][0x2d0], -R4 ;  /* 0x0000b40010007a23 */ /* 0x020fce0000010804 */
[----:B------:R1:W-:Y:S02]  /*5740*/  MUFU.EX2 R221, R0 ;  /* 0x0000000000dd7308 */ /* 0x0003e40000000800 */
[----:B-1----:R-:W-:-:S06]  /*5750*/  FFMA.FTZ R0, R18, c[0x0][0x2d0], -R4 ;  /* 0x0000b40012007a23 */ /* 0x002fcc0000010804 */
        /* <DEDUP_REMOVED lines=17> */
[----:B------:R-:W-:-:S05]  /*5870*/  F2FP.PACK_AB R20, R187, R206 ;  /* 0x000000cebb14723e */ /* 0x000fca00000000ff */
[----:B------:R1:W-:Y:S02]  /*5880*/  MUFU.EX2 R224, R0 ;  /* 0x0000000000e07308 */ /* 0x0003e40000000800 */
[----:B-1----:R-:W-:Y:S01]  /*5890*/  FFMA.FTZ R0, R23, c[0x0][0x2d0], -R3 ;  /* 0x0000b40017007a23 */ /* 0x002fe20000010803 */
[----:B-----5:R-:W-:-:S05]  /*58a0*/  F2FP.PACK_AB R23, R217, R216 ;  /* 0x000000d8d917723e */ /* 0x020fca00000000ff */
[----:B------:R1:W5:Y:S02]  /*58b0*/  MUFU.EX2 R225, R0 ;  /* 0x0000000000e17308 */ /* 0x0003640000000800 */
[----:B-1----:R-:W-:Y:S01]  /*58c0*/  FFMA.FTZ R0, R30, c[0x0][0x2d0], -R3 ;  /* 0x0000b4001e007a23 */ /* 0x002fe20000010803 */
[----:B-----5:R-:W-:-:S05]  /*58d0*/  F2FP.PACK_AB R13, R225, R224 ;  /* 0x000000e0e10d723e */ /* 0x020fca00000000ff */
[----:B------:R1:W5:Y:S02]  /*58e0*/  MUFU.EX2 R235, R0 ;  /* 0x0000000000eb7308 */ /* 0x0003640000000800 */
[----:B-1----:R-:W-:Y:S01]  /*58f0*/  FFMA.FTZ R0, R19, c[0x0][0x2d0], -R2 ;  /* 0x0000b40013007a23 */ /* 0x002fe20000010802 */
[----:B-----5:R-:W-:-:S05]  /*5900*/  F2FP.PACK_AB R15, R235, R234 ;  /* 0x000000eaeb0f723e */ /* 0x020fca00000000ff */
[----:B------:R1:W-:Y:S02]  /*5910*/  MUFU.EX2 R213, R0 ;  /* 0x0000000000d57308 */ /* 0x0003e40000000800 */
[----:B-1----:R-:W-:Y:S01]  /*5920*/  FFMA.FTZ R0, R22, c[0x0][0x2d0], -R2 ;  /* 0x0000b40016007a23 */ /* 0x002fe20000010802 */
[----:B------:R-:W-:-:S05]  /*5930*/  F2FP.PACK_AB R22, R221, R218 ;  /* 0x000000dadd16723e */ /* 0x000fca00000000ff */
[----:B------:R1:W5:Y:S02]  /*5940*/  MUFU.EX2 R212, R0 ;  /* 0x0000000000d47308 */ /* 0x0003640000000800 */
[C---:B----4-:R-:W-:Y:S08]  /*5950*/  HMMA.16816.F32 R76, R20.reuse, R40, RZ ;  /* 0x00000028144c723c */ /* 0x050ff000000018ff */
[----:B--2---:R-:W-:Y:S01]  /*5960*/  HMMA.16816.F32 R72, R20, R44, RZ ;  /* 0x0000002c1448723c */ /* 0x004fe200000018ff */
[----:B-1----:R-:W-:Y:S01]  /*5970*/  FFMA.FTZ R0, R25, c[0x0][0x2d0], -R2 ;  /* 0x0000b40019007a23 */ /* 0x002fe20000010802 */
[----:B-----5:R-:W-:-:S03]  /*5980*/  F2FP.PACK_AB R16, R212, R213 ;  /* 0x000000d5d410723e */ /* 0x020fc600000000ff */
[----:B------:R1:W-:Y:S03]  /*5990*/  MUFU.EX2 R214, R0 ;  /* 0x0000000000d67308 */ /* 0x0003e60000000800 */
[----:B------:R-:W-:Y:S01]  /*59a0*/  HMMA.16816.F32 R64, R20, R36, RZ ;  /* 0x000000241440723c */ /* 0x000fe200000018ff */
[----:B-1----:R-:W-:-:S04]  /*59b0*/  FFMA.FTZ R0, R26, c[0x0][0x2d0], -R2 ;  /* 0x0000b4001a007a23 */ /* 0x002fc80000010802 */
[----:B------:R1:W2:Y:S02]  /*59c0*/  MUFU.EX2 R215, R0 ;  /* 0x0000000000d77308 */ /* 0x0002a40000000800 */
[----:B-1----:R-:W-:Y:S01]  /*59d0*/  FFMA.FTZ R0, R27, c[0x0][0x2d0], -R2 ;  /* 0x0000b4001b007a23 */ /* 0x002fe20000010802 */
[----:B--2---:R-:W-:Y:S01]  /*59e0*/  F2FP.PACK_AB R18, R215, R214 ;  /* 0x000000d6d712723e */ /* 0x004fe200000000ff */
[----:B------:R-:W-:Y:S04]  /*59f0*/  LDSM.16.MT88.4 R24, [R192] ;  /* 0x00000000c018783b */ /* 0x000fe80000004200 */
[----:B------:R1:W2:Y:S02]  /*5a00*/  MUFU.EX2 R223, R0 ;  /* 0x0000000000df7308 */ /* 0x0002a40000000800 */
[----:B-1----:R-:W-:Y:S01]  /*5a10*/  FMUL.FTZ R0, R68, c[0x0][0x2d0] ;  /* 0x0000b40044007a20 */ /* 0x002fe20000410000 */
[----:B--2---:R-:W-:-:S04]  /*5a20*/  F2FP.PACK_AB R8, R222, R223 ;  /* 0x000000dfde08723e */ /* 0x004fc800000000ff */
[----:B------:R-:W-:-:S05]  /*5a30*/  FSEL R0, R0, RZ, P0 ;  /* 0x000000ff00007208 */ /* 0x000fca0000000000 */
[--C-:B------:R-:W-:Y:S02]  /*5a40*/  FFMA.FTZ R5, R31, c[0x0][0x2d0], -R0.reuse ;  /* 0x0000b4001f057a23 */ /* 0x100fe40000010800 */
[----:B------:R-:W1:Y:S02]  /*5a50*/  LDSM.16.MT88.4 R28, [R190+0x800] ;  /* 0x00080000be1c783b */ /* 0x000e640000004200 */
[----:B------:R2:W-:Y:S02]  /*5a60*/  MUFU.EX2 R208, R5 ;  /* 0x0000000500d07308 */ /* 0x0005e40000000800 */
[----:B--2---:R-:W-:-:S06]  /*5a70*/  FFMA.FTZ R5, R32, c[0x0][0x2d0], -R0 ;  /* 0x0000b40020057a23 */ /* 0x004fcc0000010800 */
[----:B------:R2:W4:Y:S02]  /*5a80*/  MUFU.EX2 R207, R5 ;  /* 0x0000000500cf7308 */ /* 0x0005240000000800 */
[--C-:B--2---:R-:W-:Y:S01]  /*5a90*/  FFMA.FTZ R5, R34, c[0x0][0x2d0], -R0.reuse ;  /* 0x0000b40022057a23 */ /* 0x104fe20000010800 */
[----:B----4-:R-:W-:Y:S01]  /*5aa0*/  F2FP.PACK_AB R17, R207, R208 ;  /* 0x000000d0cf11723e */ /* 0x010fe200000000ff */
[----:B------:R-:W2:Y:S01]  /*5ab0*/  LDSM.16.MT88.4 R32, [R193+0x800] ;  /* 0x00080000c120783b */ /* 0x000ea20000004200 */
[----:B-1----:R-:W-:Y:S03]  /*5ac0*/  HMMA.16816.F32 R104, R12, R28, R64 ;  /* 0x0000001c0c68723c */ /* 0x002fe60000001840 */
[----:B------:R1:W-:Y:S02]  /*5ad0*/  MUFU.EX2 R219, R5 ;  /* 0x0000000500db7308 */ /* 0x0003e40000000800 */
[----:B-1----:R-:W-:-:S06]  /*5ae0*/  FFMA.FTZ R5, R48, c[0x0][0x2d0], -R0 ;  /* 0x0000b40030057a23 */ /* 0x002fcc0000010800 */
[----:B------:R1:W4:Y:S02]  /*5af0*/  MUFU.EX2 R220, R5 ;  /* 0x0000000500dc7308 */ /* 0x0003240000000800 */
[----:B-1----:R-:W-:Y:S01]  /*5b00*/  FFMA.FTZ R5, R50, c[0x0][0x2d0], -R2 ;  /* 0x0000b40032057a23 */ /* 0x002fe20000010802 */
[----:B----4-:R-:W-:Y:S01]  /*5b10*/  F2FP.PACK_AB R19, R220, R219 ;  /* 0x000000dbdc13723e */ /* 0x010fe200000000ff */
[----:B--2---:R-:W-:Y:S04]  /*5b20*/  HMMA.16816.F32 R112, R12, R32, R72 ;  /* 0x000000200c70723c */ /* 0x004fe80000001848 */
[----:B------:R1:W2:Y:S04]  /*5b30*/  MUFU.EX2 R232, R5 ;  /* 0x0000000500e87308 */ /* 0x0002a80000000800 */
[C---:B------:R-:W-:Y:S08]  /*5b40*/  HMMA.16816.F32 R60, R16.reuse, R40, RZ ;  /* 0x00000028103c723c */ /* 0x040ff000000018ff */
[C---:B------:R-:W-:Y:S01]  /*5b50*/  HMMA.16816.F32 R56, R16.reuse, R44, RZ ;  /* 0x0000002c1038723c */ /* 0x040fe200000018ff */
[--C-:B-1----:R-:W-:Y:S01]  /*5b60*/  FFMA.FTZ R5, R49, c[0x0][0x2d0], -R0.reuse ;  /* 0x0000b40031057a23 */ /* 0x102fe20000010800 */
[----:B--2---:R-:W-:Y:S01]  /*5b70*/  F2FP.PACK_AB R10, R232, R233 ;  /* 0x000000e9e80a723e */ /* 0x004fe200000000ff */
[----:B------:R-:W1:Y:S02]  /*5b80*/  LDSM.16.MT88.4 R48, [R189+0x800] ;  /* 0x00080000bd30783b */ /* 0x000e640000004200 */
[----:B------:R2:W-:Y:S03]  /*5b90*/  MUFU.EX2 R226, R5 ;  /* 0x0000000500e27308 */ /* 0x0005e60000000800 */
[C---:B------:R-:W-:Y:S08]  /*5ba0*/  HMMA.16816.F32 R64, R16.reuse, R42, RZ ;  /* 0x0000002a1040723c */ /* 0x040ff000000018ff */
[----:B------:R-:W-:Y:S01]  /*5bb0*/  HMMA.16816.F32 R72, R16, R38, RZ ;  /* 0x000000261048723c */ /* 0x000fe200000018ff */
[----:B--2---:R-:W-:-:S04]  /*5bc0*/  FFMA.FTZ R5, R52, c[0x0][0x2d0], -R0 ;  /* 0x0000b40034057a23 */ /* 0x004fc80000010800 */
[----:B------:R2:W4:Y:S02]  /*5bd0*/  MUFU.EX2 R228, R5 ;  /* 0x0000000500e47308 */ /* 0x0005240000000800 */
[--C-:B--2---:R-:W-:Y:S01]  /*5be0*/  FFMA.FTZ R5, R53, c[0x0][0x2d0], -R0.reuse ;  /* 0x0000b40035057a23 */ /* 0x104fe20000010800 */
[----:B----4-:R-:W-:Y:S01]  /*5bf0*/  F2FP.PACK_AB R9, R228, R226 ;  /* 0x000000e2e409723e */ /* 0x010fe200000000ff */
[----:B-1----:R-:W-:Y:S04]  /*5c00*/  HMMA.16816.F32 R84, R12, R48, R76 ;  /* 0x000000300c54723c */ /* 0x002fe8000000184c */
[----:B------:R1:W-:Y:S04]  /*5c10*/  MUFU.EX2 R230, R5 ;  /* 0x0000000500e67308 */ /* 0x0003e80000000800 */
[-C--:B------:R-:W-:Y:S08]  /*5c20*/  HMMA.16816.F32 R76, R16, R46.reuse, RZ ;  /* 0x0000002e104c723c */ /* 0x080ff000000018ff */
[----:B------:R-:W-:Y:S01]  /*5c30*/  HMMA.16816.F32 R44, R20, R46, RZ ;  /* 0x0000002e142c723c */ /* 0x000fe200000018ff */
[----:B-1----:R-:W-:-:S04]  /*5c40*/  FFMA.FTZ R5, R54, c[0x0][0x2d0], -R0 ;  /* 0x0000b40036057a23 */ /* 0x002fc80000010800 */
[----:B------:R1:W2:Y:S03]  /*5c50*/  MUFU.EX2 R229, R5 ;  /* 0x0000000500e57308 */ /* 0x0002a60000000800 */
[----:B------:R-:W-:Y:S01]  /*5c60*/  HMMA.16816.F32 R52, R16, R36, RZ ;  /* 0x000000241034723c */ /* 0x000fe200000018ff */
[----:B-1----:R-:W-:Y:S01]  /*5c70*/  FFMA.FTZ R5, R132, c[0x0][0x2d0], -R4 ;  /* 0x0000b40084057a23 */ /* 0x002fe20000010804 */
[----:B--2---:R-:W-:-:S03]  /*5c80*/  F2FP.PACK_AB R11, R229, R230 ;  /* 0x000000e6e50b723e */ /* 0x004fc600000000ff */
[----:B------:R1:W-:Y:S04]  /*5c90*/  MUFU.EX2 R183, R5 ;  /* 0x0000000500b77308 */ /* 0x0003e80000000800 */
[C---:B------:R-:W-:Y:S08]  /*5ca0*/  HMMA.16816.F32 R80, R8.reuse, R48, R60 ;  /* 0x000000300850723c */ /* 0x040ff0000000183c */
[----:B------:R-:W-:Y:S01]  /*5cb0*/  HMMA.16816.F32 R108, R8, R32, R56 ;  /* 0x00000020086c723c */ /* 0x000fe20000001838 */
[----:B-1----:R-:W-:-:S04]  /*5cc0*/  FFMA.FTZ R5, R127, c[0x0][0x2d0], -R4 ;  /* 0x0000b4007f057a23 */ /* 0x002fc80000010804 */
[----:B------:R1:W2:Y:S03]  /*5cd0*/  MUFU.EX2 R184, R5 ;  /* 0x0000000500b87308 */ /* 0x0002a60000000800 */
        /* <DEDUP_REMOVED lines=34> */
[----:B--2---:R-:W-:Y:S02]  /*5f00*/  F2FP.PACK_AB R12, R184, R183 ;  /* 0x000000b7b80c723e */ /* 0x004fe400000000ff */
[----:B----4-:R-:W-:Y:S01]  /*5f10*/  F2FP.PACK_AB R13, R180, R179 ;  /* 0x000000b3b40d723e */ /* 0x010fe200000000ff */
[----:B------:R2:W-:Y:S01]  /*5f20*/  MUFU.EX2 R171, R5 ;  /* 0x0000000500ab7308 */ /* 0x0005e20000000800 */
[----:B------:R-:W-:Y:S02]  /*5f30*/  F2FP.PACK_AB R14, R186, R185 ;  /* 0x000000b9ba0e723e */ /* 0x000fe400000000ff */
[----:B-1----:R-:W-:-:S07]  /*5f40*/  F2FP.PACK_AB R15, R182, R181 ;  /* 0x000000b5b60f723e */ /* 0x002fce00000000ff */
[----:B------:R-:W-:Y:S01]  /*5f50*/  HMMA.16816.F32 R84, R12, R16, R84 ;  /* 0x000000100c54723c */ /* 0x000fe20000001854 */
[----:B--2---:R-:W-:-:S07]  /*5f60*/  FFMA.FTZ R5, R102, c[0x0][0x2d0], -R2 ;  /* 0x0000b40066057a23 */ /* 0x004fce0000010802 */
[C---:B------:R-:W-:Y:S01]  /*5f70*/  HMMA.16816.F32 R56, R12.reuse, R24, R112 ;  /* 0x000000180c38723c */ /* 0x040fe20000001870 */
[----:B------:R-:W-:Y:S01]  /*5f80*/  LDSM.16.MT88.4 R112, [R189+0x2000] ;  /* 0x00200000bd70783b */ /* 0x000fe20000004200 */
[----:B------:R1:W2:Y:S06]  /*5f90*/  MUFU.EX2 R173, R5 ;  /* 0x0000000500ad7308 */ /* 0x0002ac0000000800 */
[C---:B------:R-:W-:Y:S08]  /*5fa0*/  HMMA.16816.F32 R44, R12.reuse, R20, R104 ;  /* 0x000000140c2c723c */ /* 0x040ff00000001868 */
[----:B------:R-:W-:Y:S01]  /*5fb0*/  HMMA.16816.F32 R40, R12, R22, R40 ;  /* 0x000000160c28723c */ /* 0x000fe20000001828 */
[----:B-1----:R-:W-:Y:S01]  /*5fc0*/  FFMA.FTZ R5, R103, c[0x0][0x2d0], -R2 ;  /* 0x0000b40067057a23 */ /* 0x002fe20000010802 */
[----:B--2---:R-:W-:-:S03]  /*5fd0*/  F2FP.PACK_AB R8, R173, R171 ;  /* 0x000000abad08723e */ /* 0x004fc600000000ff */
        /* <DEDUP_REMOVED lines=26> */
[----:B--2---:R-:W-:-:S04]  /*6180*/  FFMA.FTZ R5, R149, c[0x0][0x2d0], -R4 ;  /* 0x0000b40095057a23 */ /* 0x004fc80000010804 */
[----:B------:R2:W-:Y:S02]  /*6190*/  MUFU.EX2 R167, R5 ;  /* 0x0000000500a77308 */ /* 0x0005e40000000800 */
[--C-:B------:R-:W-:Y:S01]  /*61a0*/  FFMA.FTZ R25, R145, c[0x0][0x2d0], -R3.reuse ;  /* 0x0000b40091197a23 */ /* 0x100fe20000010803 */
[----:B------:R-:W-:Y:S01]  /*61b0*/  HMMA.16816.F32 R72, R8, R22, R72 ;  /* 0x000000160848723c */ /* 0x000fe20000001848 */
[----:B------:R-:W-:-:S04]  /*61c0*/  FFMA.FTZ R24, R144, c[0x0][0x2d0], -R3 ;  /* 0x0000b40090187a23 */ /* 0x000fc80000010803 */
[----:B------:R-:W-:Y:S01]  /*61d0*/  MUFU.EX2 R25, R25 ;  /* 0x0000001900197308 */ /* 0x000fe20000000800 */
[----:B--2---:R-:W-:-:S07]  /*61e0*/  FFMA.FTZ R5, R148, c[0x0][0x2d0], -R4 ;  /* 0x0000b40094057a23 */ /* 0x004fce0000010804 */
[----:B------:R-:W-:Y:S01]  /*61f0*/  MUFU.EX2 R24, R24 ;  /* 0x0000001800187308 */ /* 0x000fe20000000800 */
[C---:B-1----:R-:W-:Y:S07]  /*6200*/  HMMA.16816.F32 R64, R12.reuse, R16, R92 ;  /* 0x000000100c40723c */ /* 0x042fee000000185c */
[----:B------:R1:W2:Y:S01]  /*6210*/  MUFU.EX2 R168, R5 ;  /* 0x0000000500a87308 */ /* 0x0002a20000000800 */
[----:B------:R-:W-:Y:S01]  /*6220*/  HMMA.16816.F32 R32, R12, R18, R88 ;  /* 0x000000120c20723c */ /* 0x000fe20000001858 */
[----:B------:R-:W4:Y:S07]  /*6230*/  LDSM.16.MT88.4 R12, [R190+0x1800] ;  /* 0x00180000be0c783b */ /* 0x000f2e0000004200 */
[----:B------:R-:W-:Y:S01]  /*6240*/  HMMA.16816.F32 R88, R8, R26, R76 ;  /* 0x0000001a0858723c */ /* 0x000fe2000000184c */
[----:B-1----:R-:W-:Y:S01]  /*6250*/  FFMA.FTZ R5, R140, c[0x0][0x2d0], -R3 ;  /* 0x0000b4008c057a23 */ /* 0x002fe20000010803 */
[----:B--2---:R-:W-:-:S05]  /*6260*/  F2FP.PACK_AB R6, R168, R167 ;  /* 0x000000a7a806723e */ /* 0x004fca00000000ff */
[----:B------:R-:W-:Y:S01]  /*6270*/  FFMA.FTZ R27, R143, c[0x0][0x2d0], -R3 ;  /* 0x0000b4008f1b7a23 */ /* 0x000fe20000010803 */
[----:B------:R-:W-:Y:S01]  /*6280*/  HMMA.16816.F32 R76, R8, R20, R120 ;  /* 0x00000014084c723c */ /* 0x000fe20000001878 */
[----:B------:R1:W-:Y:S01]  /*6290*/  MUFU.EX2 R97, R5 ;  /* 0x0000000500617308 */ /* 0x0003e20000000800 */
[----:B------:R-:W2:Y:S01]  /*62a0*/  LDSM.16.MT88.4 R20, [R189+0x1800] ;  /* 0x00180000bd14783b */ /* 0x000ea20000004200 */
[----:B------:R-:W-:Y:S01]  /*62b0*/  FFMA.FTZ R26, R153, c[0x0][0x2d0], -R4 ;  /* 0x0000b400991a7a23 */ /* 0x000fe20000010804 */
[----:B------:R-:W-:-:S04]  /*62c0*/  F2FP.PACK_AB R153, R24, R25 ;  /* 0x000000191899723e */ /* 0x000fc800000000ff */
[C---:B------:R-:W-:Y:S01]  /*62d0*/  HMMA.16816.F32 R60, R8.reuse, R16, R60 ;  /* 0x00000010083c723c */ /* 0x040fe2000000183c */
[----:B------:R-:W-:Y:S07]  /*62e0*/  MUFU.EX2 R26, R26 ;  /* 0x0000001a001a7308 */ /* 0x000fee0000000800 */
[----:B------:R-:W-:Y:S01]  /*62f0*/  HMMA.16816.F32 R36, R8, R18, R28 ;  /* 0x000000120824723c */ /* 0x000fe2000000181c */
[----:B-1----:R-:W-:Y:S01]  /*6300*/  FFMA.FTZ R5, R135, c[0x0][0x2d0], -R3 ;  /* 0x0000b40087057a23 */ /* 0x002fe20000010803 */
[----:B------:R-:W1:Y:S01]  /*6310*/  LDSM.16.MT88.4 R16, [R193+0x1800] ;  /* 0x00180000c110783b */ /* 0x000e620000004200 */
[----:B------:R-:W5:Y:S03]  /*6320*/  MUFU.EX2 R27, R27 ;  /* 0x0000001b001b7308 */ /* 0x000f660000000800 */
[----:B------:R-:W1:Y:S01]  /*6330*/  LDSM.16.MT88.4 R8, [R192+0x1800] ;  /* 0x00180000c008783b */ /* 0x000e620000004200 */
[----:B------:R-:W-:-:S02]  /*6340*/  FFMA.FTZ R30, R156, c[0x0][0x2d0], -R4 ;  /* 0x0000b4009c1e7a23 */ /* 0x000fc40000010804 */
[--C-:B------:R-:W-:Y:S02]  /*6350*/  FFMA.FTZ R29, R155, c[0x0][0x2d0], -R4.reuse ;  /* 0x0000b4009b1d7a23 */ /* 0x100fe40000010804 */
[----:B------:R2:W-:Y:S01]  /*6360*/  MUFU.EX2 R101, R5 ;  /* 0x0000000500657308 */ /* 0x0005e20000000800 */
[----:B------:R-:W-:Y:S01]  /*6370*/  FFMA.FTZ R28, R154, c[0x0][0x2d0], -R4 ;  /* 0x0000b4009a1c7a23 */ /* 0x000fe20000010804 */
[----:B------:R-:W-:Y:S01]  /*6380*/  F2FP.PACK_AB R4, R166, R165 ;  /* 0x000000a5a604723e */ /* 0x000fe200000000ff */
[----:B------:R-:W-:-:S05]  /*6390*/  FFMA.FTZ R31, R164, c[0x0][0x2d0], -R2 ;  /* 0x0000b400a41f7a23 */ /* 0x000fca0000010802 */
[----:B------:R-:W-:Y:S01]  /*63a0*/  MUFU.EX2 R30, R30 ;  /* 0x0000001e001e7308 */ /* 0x000fe20000000800 */
[----:B-----5:R-:W-:Y:S01]  /*63b0*/  F2FP.PACK_AB R155, R52, R27 ;  /* 0x0000001b349b723e */ /* 0x020fe200000000ff */
[----:B--2---:R-:W-:-:S06]  /*63c0*/  FFMA.FTZ R5, R134, c[0x0][0x2d0], -R3 ;  /* 0x0000b40086057a23 */ /* 0x004fcc0000010803 */
[----:B------:R-:W-:Y:S08]  /*63d0*/  MUFU.EX2 R29, R29 ;  /* 0x0000001d001d7308 */ /* 0x000ff00000000800 */
[----:B------:R2:W-:Y:S08]  /*63e0*/  MUFU.EX2 R102, R5 ;  /* 0x0000000500667308 */ /* 0x0005f00000000800 */
[----:B------:R-:W5:Y:S01]  /*63f0*/  MUFU.EX2 R28, R28 ;  /* 0x0000001c001c7308 */ /* 0x000f620000000800 */
[----:B--2---:R-:W-:-:S07]  /*6400*/  FFMA.FTZ R5, R141, c[0x0][0x2d0], -R3 ;  /* 0x0000b4008d057a23 */ /* 0x004fce0000010803 */
[----:B------:R-:W-:Y:S01]  /*6410*/  MUFU.EX2 R31, R31 ;  /* 0x0000001f001f7308 */ /* 0x000fe20000000800 */
[----:B------:R-:W-:Y:S01]  /*6420*/  FFMA.FTZ R3, R161, c[0x0][0x2d0], -R2 ;  /* 0x0000b400a1037a23 */ /* 0x000fe20000010802 */
[----:B-----5:R-:W-:-:S06]  /*6430*/  F2FP.PACK_AB R154, R26, R28 ;  /* 0x0000001c1a9a723e */ /* 0x020fcc00000000ff */
[----:B------:R2:W5:Y:S08]  /*6440*/  MUFU.EX2 R103, R5 ;  /* 0x0000000500677308 */ /* 0x0005700000000800 */
[----:B------:R1:W-:Y:S01]  /*6450*/  MUFU.EX2 R54, R3 ;  /* 0x0000000300367308 */ /* 0x0003e20000000800 */
[----:B--2---:R-:W-:Y:S02]  /*6460*/  F2FP.PACK_AB R5, R101, R97 ;  /* 0x000000616505723e */ /* 0x004fe400000000ff */
[----:B-----5:R-:W-:Y:S01]  /*6470*/  F2FP.PACK_AB R7, R103, R102 ;  /* 0x000000666707723e */ /* 0x020fe200000000ff */
[----:B-1----:R-:W-:-:S06]  /*6480*/  FFMA.FTZ R3, R160, c[0x0][0x2d0], -R2 ;  /* 0x0000b400a0037a23 */ /* 0x002fcc0000010802 */
[C---:B----4-:R-:W-:Y:S01]  /*6490*/  HMMA.16816.F32 R148, R4.reuse, R14, R40 ;  /* 0x0000000e0494723c */ /* 0x050fe20000001828 */
[----:B------:R1:W2:Y:S06]  /*64a0*/  MUFU.EX2 R69, R3 ;  /* 0x0000000300457308 */ /* 0x0002ac0000000800 */
[--C-:B------:R-:W-:Y:S01]  /*64b0*/  FFMA.FTZ R40, R137, c[0x0][0x2d0], -R0.reuse ;  /* 0x0000b40089287a23 */ /* 0x100fe20000010800 */
[----:B------:R-:W-:Y:S01]  /*64c0*/  HMMA.16816.F32 R84, R4, R20, R84 ;  /* 0x000000140454723c */ /* 0x000fe20000001854 */
[--C-:B------:R-:W-:Y:S02]  /*64d0*/  FFMA.FTZ R41, R136, c[0x0][0x2d0], -R0.reuse ;  /* 0x0000b40088297a23 */ /* 0x100fe40000010800 */
[----:B------:R-:W-:-:S02]  /*64e0*/  FFMA.FTZ R42, R133, c[0x0][0x2d0], -R0 ;  /* 0x0000b400852a7a23 */ /* 0x000fc40000010800 */
[----:B------:R-:W-:Y:S03]  /*64f0*/  MUFU.EX2 R40, R40 ;  /* 0x0000002800287308 */ /* 0x000fe60000000800 */
        /* <DEDUP_REMOVED lines=9> */
[C---:B------:R-:W-:Y:S01]  /*6590*/  HMMA.16816.F32 R64, R4.reuse, R8, R64 ;  /* 0x000000080440723c */ /* 0x040fe20000001840 */
        /* <DEDUP_REMOVED lines=10> */
[----:B------:R-:W-:Y:S01]  /*6640*/  FADD.FTZ R2, R178, R176 ;  /* 0x000000b0b2027221 */ /* 0x000fe20000010000 */
[----:B------:R-:W-:Y:S01]  /*6650*/  HMMA.16816.F32 R104, R152, R112, R84 ;  /* 0x000000709868723c */ /* 0x000fe20000001854 */
[----:B------:R-:W-:Y:S02]  /*6660*/  FFMA.FTZ R35, R139, c[0x0][0x2d0], -R0 ;  /* 0x0000b4008b237a23 */ /* 0x000fe40000010800 */
[----:B------:R-:W-:Y:S01]  /*6670*/  FADD.FTZ R2, R216, R2 ;  /* 0x00000002d8027221 */ /* 0x000fe20000010000 */
[----:B------:R-:W-:Y:S03]  /*6680*/  MUFU.EX2 R32, R32 ;  /* 0x0000002000207308 */ /* 0x000fe60000000800 */
[----:B------:R-:W-:-:S04]  /*6690*/  FADD.FTZ R2, R217, R2 ;  /* 0x00000002d9027221 */ /* 0x000fc80000010000 */
[----:B------:R-:W-:Y:S01]  /*66a0*/  FADD.FTZ R2, R224, R2 ;  /* 0x00000002e0027221 */ /* 0x000fe20000010000 */
[----:B------:R-:W-:Y:S01]  /*66b0*/  MUFU.EX2 R33, R33 ;  /* 0x0000002100217308 */ /* 0x000fe20000000800 */
[----:B-1----:R-:W-:-:S07]  /*66c0*/  FFMA.FTZ R3, R147, c[0x0][0x2d0], -R0 ;  /* 0x0000b40093037a23 */ /* 0x002fce0000010800 */
[----:B------:R1:W2:Y:S08]  /*66d0*/  MUFU.EX2 R53, R3 ;  /* 0x0000000300357308 */ /* 0x0002b00000000800 */
[----:B------:R-:W-:Y:S01]  /*66e0*/  MUFU.EX2 R34, R34 ;  /* 0x0000002200227308 */ /* 0x000fe20000000800 */
[--C-:B-1----:R-:W-:Y:S01]  /*66f0*/  FFMA.FTZ R3, R146, c[0x0][0x2d0], -R0.reuse ;  /* 0x0000b40092037a23 */ /* 0x102fe20000010800 */
[----:B--2---:R-:W-:Y:S01]  /*6700*/  F2FP.PACK_AB R5, R53, R43 ;  /* 0x0000002b3505723e */ /* 0x004fe200000000ff */
[----:B------:R-:W1:Y:S05]  /*6710*/  LDSM.16.MT88.4 R144, [R190+0x2000] ;  /* 0x00200000be90783b */ /* 0x000e6a0000004200 */
[----:B------:R-:W-:Y:S08]  /*6720*/  MUFU.EX2 R35, R35 ;  /* 0x0000002300237308 */ /* 0x000ff00000000800 */
[----:B------:R2:W-:Y:S02]  /*6730*/  MUFU.EX2 R55, R3 ;  /* 0x0000000300377308 */ /* 0x0005e40000000800 */
[----:B--2---:R-:W-:-:S02]  /*6740*/  FFMA.FTZ R3, R138, c[0x0][0x2d0], -R0 ;  /* 0x0000b4008a037a23 */ /* 0x004fc40000010800 */
[----:B------:R-:W-:-:S04]  /*6750*/  FADD.FTZ R0, R213, R212 ;  /* 0x000000d4d5007221 */ /* 0x000fc80000010000 */
[----:B------:R-:W2:Y:S01]  /*6760*/  MUFU.EX2 R70, R3 ;  /* 0x0000000300467308 */ /* 0x000ea20000000800 */
[----:B------:R-:W-:-:S04]  /*6770*/  FADD.FTZ R0, R214, R0 ;  /* 0x00000000d6007221 */ /* 0x000fc80000010000 */
[----:B------:R-:W-:-:S04]  /*6780*/  FADD.FTZ R0, R215, R0 ;  /* 0x00000000d7007221 */ /* 0x000fc80000010000 */
[----:B------:R-:W-:Y:S01]  /*6790*/  FADD.FTZ R0, R223, R0 ;  /* 0x00000000df007221 */ /* 0x000fe20000010000 */
[----:B-1----:R-:W-:Y:S01]  /*67a0*/  HMMA.16816.F32 R136, R152, R144, R44 ;  /* 0x000000909888723c */ /* 0x002fe2000000182c */
[----:B--2---:R-:W-:Y:S01]  /*67b0*/  F2FP.PACK_AB R7, R70, R55 ;  /* 0x000000374607723e */ /* 0x004fe200000000ff */
[----:B------:R-:W-:-:S06]  /*67c0*/  FADD.FTZ R3, R206, R187 ;  /* 0x000000bbce037221 */ /* 0x000fcc0000010000 */
[----:B------:R-:W-:Y:S01]  /*67d0*/  HMMA.16816.F32 R148, R152, R146, R148 ;  /* 0x000000929894723c */ /* 0x000fe20000001894 */
[----:B------:R-:W-:-:S04]  /*67e0*/  FADD.FTZ R3, R218, R3 ;  /* 0x00000003da037221 */ /* 0x000fc80000010000 */
[----:B------:R-:W-:-:S03]  /*67f0*/  FADD.FTZ R3, R221, R3 ;  /* 0x00000003dd037221 */ /* 0x000fc60000010000 */
[----:B------:R-:W-:Y:S01]  /*6800*/  HMMA.16816.F32 R108, R4, R20, R128 ;  /* 0x00000014046c723c */ /* 0x000fe20000001880 */
[----:B------:R-:W1:Y:S01]  /*6810*/  LDSM.16.MT88.4 R128, [R193+0x2000] ;  /* 0x00200000c180783b */ /* 0x000e620000004200 */
[----:B------:R-:W-:-:S06]  /*6820*/  FADD.FTZ R3, R227, R3 ;  /* 0x00000003e3037221 */ /* 0x000fcc0000010000 */
[C---:B------:R-:W-:Y:S08]  /*6830*/  HMMA.16816.F32 R20, R4.reuse, R22, R116 ;  /* 0x000000160414723c */ /* 0x040ff00000001874 */
[C---:B------:R-:W-:Y:S08]  /*6840*/  HMMA.16816.F32 R124, R4.reuse, R16, R124 ;  /* 0x00000010047c723c */ /* 0x040ff0000000187c */
[C---:B------:R-:W-:Y:S08]  /*6850*/  HMMA.16816.F32 R88, R4.reuse, R18, R88 ;  /* 0x000000120458723c */ /* 0x040ff00000001858 */
[C---:B------:R-:W-:Y:S08]  /*6860*/  HMMA.16816.F32 R76, R4.reuse, R12, R76 ;  /* 0x0000000c044c723c */ /* 0x040ff0000000184c */
[C---:B------:R-:W-:Y:S08]  /*6870*/  HMMA.16816.F32 R72, R4.reuse, R14, R72 ;  /* 0x0000000e0448723c */ /* 0x040ff00000001848 */
[C---:B------:R-:W-:Y:S07]  /*6880*/  HMMA.16816.F32 R60, R4.reuse, R8, R60 ;  /* 0x00000008043c723c */ /* 0x040fee000000183c */
[----:B------:R-:W-:Y:S01]  /*6890*/  FADD.FTZ R8, R208, R207 ;  /* 0x000000cfd0087221 */ /* 0x000fe20000010000 */
[----:B------:R-:W-:Y:S01]  /*68a0*/  HMMA.16816.F32 R36, R4, R10, R36 ;  /* 0x0000000a0424723c */ /* 0x000fe20000001824 */
[----:B------:R-:W2:Y:S01]  /*68b0*/  LDSM.16.MT88.4 R4, [R192+0x2000] ;  /* 0x00200000c004783b */ /* 0x000ea20000004200 */
[----:B------:R-:W-:-:S02]  /*68c0*/  FADD.FTZ R9, R231, R3 ;  /* 0x00000003e7097221 */ /* 0x000fc40000010000 */
[----:B------:R-:W-:Y:S02]  /*68d0*/  FADD.FTZ R8, R219, R8 ;  /* 0x00000008db087221 */ /* 0x000fe40000010000 */
[----:B------:R-:W-:Y:S02]  /*68e0*/  FADD.FTZ R3, R225, R2 ;  /* 0x00000002e1037221 */ /* 0x000fe40000010000 */
[----:B------:R-:W-:Y:S01]  /*68f0*/  @P5 IMAD.HI.U32 R2, R240, c[0x0][0x2c8], RZ ;  /* 0x0000b200f0025a27 */ /* 0x000fe200078e00ff */
[C---:B------:R-:W-:Y:S03]  /*6900*/  HMMA.16816.F32 R116, R152.reuse, R114, R80 ;  /* 0x000000729874723c */ /* 0x040fe60000001850 */
[----:B------:R-:W-:Y:S02]  /*6910*/  FADD.FTZ R10, R220, R8 ;  /* 0x00000008dc0a7221 */ /* 0x000fe40000010000 */
[----:B------:R-:W-:Y:S01]  /*6920*/  FADD.FTZ R8, R222, R0 ;  /* 0x00000000de087221 */ /* 0x000fe20000010000 */
[----:B------:R-:W-:Y:S01]  /*6930*/  MOV R0, R240 ;  /* 0x000000f000007202 */ /* 0x000fe20000000f00 */
[----:B------:R-:W-:Y:S01]  /*6940*/  FADD.FTZ R3, R234, R3 ;  /* 0x00000003ea037221 */ /* 0x000fe20000010000 */
[----:B------:R-:W-:Y:S01]  /*6950*/  @P5 SHF.R.U32.HI R0, RZ, c[0x0][0x2cc], R2 ;  /* 0x0000b300ff005a19 */ /* 0x000fe20000011602 */
[----:B-1----:R-:W-:Y:S02]  /*6960*/  HMMA.16816.F32 R120, R152, R128, R56 ;  /* 0x000000809878723c */ /* 0x002fe40000001838 */
[----:B------:R-:W-:Y:S01]  /*6970*/  FADD.FTZ R3, R235, R3 ;  /* 0x00000003eb037221 */ /* 0x000fe20000010000 */
[----:B---3--:R-:W-:-:S03]  /*6980*/  IADD3 R0, R0, R238, -R239 ;  /* 0x000000ee00007210 */ /* 0x008fc60007ffe8ef */
[----:B------:R-:W-:Y:S02]  /*6990*/  FADD.FTZ R3, R179, R3 ;  /* 0x00000003b3037221 */ /* 0x000fe40000010000 */
[----:B------:R-:W-:Y:S01]  /*69a0*/  IMAD.HI R0, R0, 0x66666667, RZ ;  /* 0x6666666700007827 */ /* 0x000fe200078e02ff */
[----:B------:R-:W-:Y:S03]  /*69b0*/  HMMA.16816.F32 R132, R152, R130, R48 ;  /* 0x000000829884723c */ /* 0x000fe60000001830 */
[----:B------:R-:W-:Y:S01]  /*69c0*/  FADD.FTZ R3, R180, R3 ;  /* 0x00000003b4037221 */ /* 0x000fe20000010000 */
[----:B------:R-:W-:-:S03]  /*69d0*/  SHF.R.U32.HI R2, RZ, 0x1f, R0 ;  /* 0x0000001fff027819 */ /* 0x000fc60000011600 */
[----:B------:R-:W-:Y:S01]  /*69e0*/  FADD.FTZ R3, R181, R3 ;  /* 0x00000003b5037221 */ /* 0x000fe20000010000 */
[----:B------:R-:W-:Y:S01]  /*69f0*/  LEA.HI.SX32 R11, R0, R2, 0x1b ;  /* 0x00000002000b7211 */ /* 0x000fe200078fdaff */
[----:B------:R-:W-:Y:S02]  /*6a00*/  FADD.FTZ R0, R226, R10 ;  /* 0x0000000ae2007221 */ /* 0x000fe40000010000 */
[----:B------:R-:W-:Y:S01]  /*6a10*/  FADD.FTZ R2, R236, R9 ;  /* 0x00000009ec027221 */ /* 0x000fe20000010000 */
[----:B------:R-:W-:Y:S01]  /*6a20*/  IMNMX R250, R249, R11, !PT ;  /* 0x0000000bf9fa7217 */ /* 0x000fe20007800200 */
[----:B------:R-:W-:Y:S01]  /*6a30*/  FADD.FTZ R3, R182, R3 ;  /* 0x00000003b6037221 */ /* 0x000fe20000010000 */
[----:B--2---:R-:W-:Y:S02]  /*6a40*/  HMMA.16816.F32 R84, R152, R4, R64 ;  /* 0x000000049854723c */ /* 0x004fe40000001840 */
[----:B------:R-:W-:Y:S01]  /*6a50*/  ISETP.GE.AND P0, PT, R205, R250, PT ;  /* 0x000000facd00720c */ /* 0x000fe20003f06270 */
[----:B------:R-:W-:-:S04]  /*6a60*/  FADD.FTZ R3, R97, R3 ;  /* 0x0000000361037221 */ /* 0x000fc80000010000 */
[----:B------:R-:W-:Y:S01]  /*6a70*/  FADD.FTZ R3, R101, R3 ;  /* 0x0000000365037221 */ /* 0x000fe20000010000 */
[----:B------:R-:W-:Y:S07]  /*6a80*/  HMMA.16816.F32 R152, R152, R6, R92 ;  /* 0x000000069898723c */ /* 0x000fee000000185c */
[----:B------:R-:W-:Y:S02]  /*6a90*/  F2FP.PACK_AB R92, R32, R31 ;  /* 0x0000001f205c723e */ /* 0x000fe400000000ff */
[----:B------:R-:W-:-:S02]  /*6aa0*/  F2FP.PACK_AB R94, R34, R33 ;  /* 0x00000021225e723e */ /* 0x000fc400000000ff */
[----:B------:R-:W-:Y:S02]  /*6ab0*/  F2FP.PACK_AB R93, R40, R35 ;  /* 0x00000023285d723e */ /* 0x000fe400000000ff */
[----:B------:R-:W-:-:S07]  /*6ac0*/  F2FP.PACK_AB R95, R42, R41 ;  /* 0x000000292a5f723e */ /* 0x000fce00000000ff */
[C---:B------:R-:W-:Y:S08]  /*6ad0*/  HMMA.16816.F32 R124, R92.reuse, R128, R124 ;  /* 0x000000805c7c723c */ /* 0x040ff0000000187c */
[C---:B------:R-:W-:Y:S08]  /*6ae0*/  HMMA.16816.F32 R128, R92.reuse, R130, R88 ;  /* 0x000000825c80723c */ /* 0x040ff00000001858 */
[C---:B------:R-:W-:Y:S07]  /*6af0*/  HMMA.16816.F32 R88, R92.reuse, R4, R60 ;  /* 0x000000045c58723c */ /* 0x040fee000000183c */
        /* <DEDUP_REMOVED lines=53> */
[----:B------:R-:W-:Y:S05]  /*6e50*/  @!P0 BRA `(.L_x_3369) ;  /* 0x00003f0000008947 */ /* 0x000fea0003800000 */
[----:B------:R-:W-:Y:S01]  /*6e60*/  MOV R101, R99 ;  /* 0x0000006300657202 */ /* 0x000fe20000000f00 */
[----:B------:R-:W-:Y:S01]  /*6e70*/  IMAD.MOV.U32 R103, RZ, RZ, R68 ;  /* 0x000000ffff677224 */ /* 0x000fe200078e0044 */
[----:B------:R-:W-:Y:S01]  /*6e80*/  MOV R97, R100 ;  /* 0x0000006400617202 */ /* 0x000fe20000000f00 */
[----:B------:R-:W-:Y:S01]  /*6e90*/  IMAD.MOV.U32 R212, RZ, RZ, R205 ;  /* 0x000000ffffd47224 */ /* 0x000fe200078e00cd */
[----:B------:R-:W-:-:S02]  /*6ea0*/  MOV R102, R98 ;  /* 0x0000006200667202 */ /* 0x000fc40000000f00 */
.L_x_3380:
        /* <DEDUP_REMOVED lines=39> */
[----:B------:R2:W3:Y:S02]  /*7120*/  SHFL.IDX PT, R7, R4, RZ, 0x181f ;  /* 0x00181fff04077589 */ /* 0x0004e400000e0000 */
.L_x_3479:
[----:B------:R-:W-:-:S05]  /*7130*/  BRA.DIV ~URZ, `(.L_x_3373) ;  /* 0x0000d9727f007947 */ /* 0x000fca000b800000 */
[----:B------:R-:W4:Y:S01]  /*7140*/  SHFL.IDX PT, R2, R0, RZ, 0x181f ;  /* 0x00181fff00027589 */ /* 0x000f2200000e0000 */
[----:B------:R-:W-:Y:S03]  /*7150*/  ISETP.GE.AND P0, PT, R204, c[0x0][0x1d4], PT ;  /* 0x00007500cc007a0c */ /* 0x000fe60003f06270 */
[----:B------:R-:W5:Y:S04]  /*7160*/  SHFL.IDX PT, R3, R0, 0x1, 0x181f ;  /* 0x00381f0000037f89 */ /* 0x000f6800000e0000 */
[----:B------:R-:W2:Y:S04]  /*7170*/  SHFL.IDX PT, R6, R0, 0x2, 0x181f ;  /* 0x00581f0000067f89 */ /* 0x000ea800000e0000 */
[----:B------:R-:W3:Y:S04]  /*7180*/  SHFL.IDX PT, R9, R0, 0x3, 0x181f ;  /* 0x00781f0000097f89 */ /* 0x000ee800000e0000 */
[----:B------:R-:W1:Y:S04]  /*7190*/  SHFL.IDX PT, R14, R4, 0x1, 0x181f ;  /* 0x00381f00040e7f89 */ /* 0x000e6800000e0000 */
[----:B------:R-:W1:Y:S04]  /*71a0*/  SHFL.IDX PT, R13, R4, 0x2, 0x181f ;  /* 0x00581f00040d7f89 */ /* 0x000e6800000e0000 */
[----:B------:R-:W1:Y:S04]  /*71b0*/  SHFL.IDX PT, R12, R4, 0x3, 0x181f ;  /* 0x00781f00040c7f89 */ /* 0x000e6800000e0000 */
[----:B------:R-:W1:Y:S04]  /*71c0*/  SHFL.IDX PT, R0, R0, 0x4, 0x181f ;  /* 0x00981f0000007f89 */ /* 0x000e6800000e0000 */
[----:B--2---:R-:W2:Y:S01]  /*71d0*/  SHFL.IDX PT, R4, R4, 0x4, 0x181f ;  /* 0x00981f0004047f89 */ /* 0x004ea200000e0000 */
[-C--:B----4-:R-:W-:Y:S02]  /*71e0*/  IADD3 R10, P1, R2, R15.reuse, RZ ;  /* 0x0000000f020a7210 */ /* 0x090fe40007f3e0ff */
[-C--:B-----5:R-:W-:Y:S02]  /*71f0*/  IADD3 R8, P6, R3, R15.reuse, RZ ;  /* 0x0000000f03087210 */ /* 0x0a0fe40007fde0ff */
[-C--:B------:R-:W-:Y:S01]  /*7200*/  IADD3 R6, P2, R6, R15.reuse, RZ ;  /* 0x0000000f06067210 */ /* 0x080fe20007f5e0ff */
[--C-:B---3--:R-:W-:Y:S01]  /*7210*/  IMAD.X R11, R7, 0x1, R5.reuse, P1 ;  /* 0x00000001070b7824 */ /* 0x108fe200008e0605 */
[----:B------:R-:W-:Y:S01]  /*7220*/  IADD3 R2, P1, R9, R15, RZ ;  /* 0x0000000f09027210 */ /* 0x000fe20007f3e0ff */
[--C-:B-1----:R-:W-:Y:S03]  /*7230*/  IMAD.X R9, R14, 0x1, R5.reuse, P6 ;  /* 0x000000010e097824 */ /* 0x102fe600030e0605 */
[----:B------:R1:W-:Y:S01]  /*7240*/  LDGSTS.E.BYPASS.LTC128B.128 [R209+0x100], [R10.64], !P0 ;  /* 0x001000000ad17fae */ /* 0x0003e2000c101d46 */
[--C-:B------:R-:W-:Y:S03]  /*7250*/  IMAD.X R7, R13, 0x1, R5.reuse, P2 ;  /* 0x000000010d077824 */ /* 0x100fe600010e0605 */
[----:B------:R1:W-:Y:S01]  /*7260*/  LDGSTS.E.BYPASS.LTC128B.128 [R209+0x900], [R8.64], !P0 ;  /* 0x0090000008d17fae */ /* 0x0003e2000c101d46 */
[----:B------:R-:W-:Y:S03]  /*7270*/  IMAD.X R3, R12, 0x1, R5, P1 ;  /* 0x000000010c037824 */ /* 0x000fe600008e0605 */
[----:B------:R3:W-:Y:S04]  /*7280*/  LDGSTS.E.BYPASS.LTC128B.128 [R209+0x1100], [R6.64], !P0 ;  /* 0x0110000006d17fae */ /* 0x0007e8000c101d46 */
[----:B------:R1:W-:Y:S01]  /*7290*/  LDGSTS.E.BYPASS.LTC128B.128 [R209+0x1900], [R2.64], !P0 ;  /* 0x0190000002d17fae */ /* 0x0003e2000c101d46 */
[----:B---3--:R-:W-:Y:S04]  /*72a0*/  SEL R6, RZ, 0x10, P0 ;  /* 0x00000010ff067807 */ /* 0x008fe80000000000 */
.L_x_3480:
        /* <DEDUP_REMOVED lines=9> */
.L_x_3371:
[----:B--234-:R-:W-:Y:S05]  /*7340*/  BSYNC B0 ;  /* 0x0000000000007941 */ /* 0x01cfea0003800000 */
.L_x_3370:
        /* <DEDUP_REMOVED lines=102> */
[----:B------:R-:W-:Y:S01]  /*79b0*/  IMAD R2, R212, 0x50, R251 ;  /* 0x00000050d4027824 */ /* 0x000fe200078e02fb */
[----:B------:R-:W2:Y:S01]  /*79c0*/  LDL.64 R98, [R1+0x8] ;  /* 0x0000080001627983 */ /* 0x000ea20000100a00 */
[----:B------:R-:W-:Y:S01]  /*79d0*/  IMAD.MOV.U32 R210, RZ, RZ, RZ ;  /* 0x000000ffffd27224 */ /* 0x000fe200078e00ff */
[----:B------:R-:W-:Y:S01]  /*79e0*/  SHF.R.S32.HI R100, RZ, 0x1f, R204 ;  /* 0x0000001fff647819 */ /* 0x000fe200000114cc */
[----:B------:R-:W-:Y:S01]  /*79f0*/  IMAD.SHL.U32 R164, R204, 0x2, RZ ;  /* 0x00000002cca47824 */ /* 0x000fe200078e00ff */
[----:B------:R-:W-:Y:S02]  /*7a00*/  IADD3 R2, R2, -0x50, R248 ;  /* 0xffffffb002027810 */ /* 0x000fe40007ffe0f8 */
[----:B------:R-:W3:Y:S03]  /*7a10*/  LDL R96, [R1+0x18] ;  /* 0x0000180001607983 */ /* 0x000ee60000100800 */
[----:B------:R-:W-:Y:S01]  /*7a20*/  @P4 IMAD.HI.U32 R3, R2, c[0x0][0x2bc], RZ ;  /* 0x0000af0002034a27 */ /* 0x000fe200078e00ff */
[----:B------:R-:W4:Y:S03]  /*7a30*/  LDL.64 R206, [R1] ;  /* 0x0000000001ce7983 */ /* 0x000f260000100a00 */
[----:B------:R-:W-:Y:S01]  /*7a40*/  IMAD.MOV.U32 R0, RZ, RZ, R2 ;  /* 0x000000ffff007224 */ /* 0x000fe200078e0002 */
[----:B------:R-:W-:Y:S04]  /*7a50*/  @P4 SHF.R.U32.HI R0, RZ, c[0x0][0x2c0], R3 ;  /* 0x0000b000ff004a19 */ /* 0x000fe80000011603 */
[C---:B--2---:R-:W-:Y:S04]  /*7a60*/  @!P3 IADD3 R3, P0, R0.reuse, R98, RZ ;  /* 0x000000620003b210 */ /* 0x044fe80007f1e0ff */
[----:B---3--:R-:W-:Y:S01]  /*7a70*/  @!P3 LEA.HI.X.SX32 R96, R0, R96, 0x1, P0 ;  /* 0x000000600060b211 */ /* 0x008fe200000f0eff */
[----:B------:R-:W-:Y:S01]  /*7a80*/  IMAD.MOV R0, RZ, RZ, -R0 ;  /* 0x000000ffff007224 */ /* 0x000fe200078e0a00 */
[C---:B------:R-:W-:Y:S03]  /*7a90*/  @!P3 LEA R98, P0, R3.reuse, c[0x0][0x2a0], 0x2 ;  /* 0x0000a8000362ba11 */ /* 0x040fe600078010ff */
        /* <DEDUP_REMOVED lines=12> */
[----:B----4-:R-:W-:Y:S03]  /*7b60*/  IADD3 R2, P1, R206, R2, RZ ;  /* 0x00000002ce027210 */ /* 0x010fe60007f3e0ff */
[----:B------:R-:W-:Y:S01]  /*7b70*/  IMAD R96, R210, c[0x0][0x1f4], R0 ;  /* 0x00007d00d2607a24 */ /* 0x000fe200078e0200 */
[----:B------:R-:W-:Y:S04]  /*7b80*/  LEA R0, P0, R2, c[0x0][0x1c8], 0x1 ;  /* 0x0000720002007a11 */ /* 0x000fe800078008ff */
[----:B------:R-:W-:Y:S04]  /*7b90*/  IADD3.X R3, R252, R3, R96, P1, !PT ;  /* 0x00000003fc037210 */ /* 0x000fe80000ffe460 */
[----:B------:R-:W-:Y:S01]  /*7ba0*/  LEA.HI.X R96, R2, c[0x0][0x1cc], R3, 0x1, P0 ;  /* 0x0000730002607a11 */ /* 0x000fe200000f0c03 */
[----:B------:R-:W-:-:S05]  /*7bb0*/  BRA.DIV ~URZ, `(.L_x_3376) ;  /* 0x0000d4527f007947 */ /* 0x000fca000b800000 */
[----:B------:R1:W2:Y:S02]  /*7bc0*/  SHFL.IDX PT, R100, R96, RZ, 0x181f ;  /* 0x00181fff60647589 */ /* 0x0002a400000e0000 */
.L_x_3481:
        /* <DEDUP_REMOVED lines=15> */
[----:B------:R-:W-:Y:S01]  /*7cc0*/  SEL R99, RZ, 0x10, P0 ;  /* 0x00000010ff637807 */ /* 0x000fe20000000000 */
        /* <DEDUP_REMOVED lines=8> */
.L_x_3482:
[C---:B--2---:R-:W-:Y:S02]  /*7d50*/  IADD3 R2, -R99.reuse, 0x10, RZ ;  /* 0x0000001063027810 */ /* 0x044fe40007ffe1ff */
[----:B------:R-:W-:Y:S02]  /*7d60*/  ISETP.NE.U32.AND P2, PT, R99, RZ, PT ;  /* 0x000000ff6300720c */ /* 0x000fe40003f45070 */
[----:B------:R-:W-:Y:S04]  /*7d70*/  LOP3.LUT R2, R2, 0xf, RZ, 0xc0, !PT ;  /* 0x0000000f02027812 */ /* 0x000fe800078ec0ff */
[----:B------:R-:W-:Y:S04]  /*7d80*/  IADD3 R2, P1, P0, R2, R0, R164 ;  /* 0x0000000002027210 */ /* 0x000fe8000783e0a4 */
[----:B-1----:R-:W-:Y:S05]  /*7d90*/  IADD3.X R3, RZ, R96, R98, P1, P0 ;  /* 0x00000060ff037210 */ /* 0x002fea0000fe0462 */
[----:B------:R-:W-:Y:S01]  /*7da0*/  @!PT LDS RZ, [RZ] ;  /* 0x00000000fffff984 */ /* 0x000fe20000000800 */
[----:B------:R-:W-:Y:S01]  /*7db0*/  @!PT LDS RZ, [RZ] ;  /* 0x00000000fffff984 */ /* 0x000fe20000000800 */
[----:B------:R-:W-:Y:S01]  /*7dc0*/  @!PT LDS RZ, [RZ] ;  /* 0x00000000fffff984 */ /* 0x000fe20000000800 */
[----:B------:R1:W-:Y:S04]  /*7dd0*/  LDGSTS.E.BYPASS.LTC128B.128.ZFILL [R209+0x4900], [R2.64], P2 ;  /* 0x0490000002d17fae */ /* 0x0003e80009141d46 */
.L_x_3375:
[----:B------:R-:W-:Y:S05]  /*7de0*/  BSYNC B0 ;  /* 0x0000000000007941 */ /* 0x000fea0003800000 */
.L_x_3374:
[----:B-1----:R-:W2:Y:S04]  /*7df0*/  LDL R2, [R1+0x28] ;  /* 0x0000280001027983 */ /* 0x002ea80000100800 */
[----:B------:R-:W2:Y:S04]  /*7e00*/  LDL R0, [R1+0x40] ;  /* 0x0000400001007983 */ /* 0x000ea80000100800 */
[----:B------:R-:W3:Y:S04]  /*7e10*/  LDL R99, [R1+0x2c] ;  /* 0x00002c0001637983 */ /* 0x000ee80000100800 */
[----:B------:R-:W4:Y:S04]  /*7e20*/  LDL R98, [R1+0x24] ;  /* 0x0000240001627983 */ /* 0x000f280000100800 */
[----:B------:R-:W4:Y:S04]  /*7e30*/  LDL R3, [R1+0x20] ;  /* 0x0000200001037983 */ /* 0x000f280000100800 */
[----:B------:R-:W0:Y:S01]  /*7e40*/  LDGDEPBAR ;  /* 0x00000000000079af */ /* 0x000e220000000000 */
[----:B--2---:R-:W-:Y:S01]  /*7e50*/  IADD3 R96, R0, R2, RZ ;  /* 0x0000000200607210 */ /* 0x004fe20007ffe0ff */
[----:B------:R-:W-:Y:S04]  /*7e60*/  IMAD R0, R212, -0x50, RZ ;  /* 0xffffffb0d4007824 */ /* 0x000fe800078e02ff */
[----:B------:R-:W-:Y:S01]  /*7e70*/  @P5 IMAD.HI.U32 R2, R96, c[0x0][0x2c8], RZ ;  /* 0x0000b20060025a27 */ /* 0x000fe200078e00ff */
[----:B---3--:R-:W-:Y:S04]  /*7e80*/  IADD3 R0, -R99, 0x1, R0 ;  /* 0x0000000163007810 */ /* 0x008fe80007ffe100 */
[----:B------:R-:W-:Y:S02]  /*7e90*/  @P5 SHF.R.U32.HI R96, RZ, c[0x0][0x2cc], R2 ;  /* 0x0000b300ff605a19 */ /* 0x000fe40000011602 */
[----:B----4-:R-:W-:Y:S01]  /*7ea0*/  IADD3 R98, -R3, R0, R98 ;  /* 0x0000000003627210 */ /* 0x010fe20007ffe162 */
[----:B------:R-:W-:-:S05]  /*7eb0*/  BRA.DIV ~URZ, `(.L_x_3378) ;  /* 0x0000d7227f007947 */ /* 0x000fca000b800000 */
[----:B------:R1:W2:Y:S02]  /*7ec0*/  SHFL.IDX PT, R0, R96, RZ, 0x1c1f ;  /* 0x001c1fff60007589 */ /* 0x0002a400000e0000 */
.L_x_3483:
        /* <DEDUP_REMOVED lines=43> */
[----:B------:R-:W-:Y:S08]  /*8180*/  SHFL.IDX PT, R2, R96, 0x2, 0x1c1f ;  /* 0x005c1f0060027f89 */ /* 0x000ff000000e0000 */
[----:B------:R-:W-:Y:S08]  /*8190*/  SHFL.IDX PT, R3, R96, 0x1, 0x1c1f ;  /* 0x003c1f0060037f89 */ /* 0x000ff000000e0000 */
[----:B------:R-:W2:Y:S02]  /*81a0*/  SHFL.IDX PT, R0, R96, 0x3, 0x1c1f ;  /* 0x007c1f0060007f89 */ /* 0x000ea400000e0000 */
[C---:B--2---:R-:W-:Y:S02]  /*81b0*/  IMAD.IADD R0, R98.reuse, 0x1, R0 ;  /* 0x0000000162007824 */ /* 0x044fe400078e0200 */
[C---:B------:R-:W-:Y:S02]  /*81c0*/  IMAD.IADD R2, R98.reuse, 0x1, R2 ;  /* 0x0000000162027824 */ /* 0x040fe400078e0202 */
[----:B------:R-:W-:Y:S03]  /*81d0*/  IMAD.IADD R3, R98, 0x1, R3 ;  /* 0x0000000162037824 */ /* 0x000fe600078e0203 */
[C---:B------:R-:W-:Y:S02]  /*81e0*/  ISETP.GT.AND P6, PT, R2.reuse, RZ, PT ;  /* 0x000000ff0200720c */ /* 0x040fe40003fc4270 */
[----:B------:R-:W-:Y:S02]  /*81f0*/  ISETP.GT.AND P2, PT, R2, 0x1, PT ;  /* 0x000000010200780c */ /* 0x000fe40003f44270 */
[----:B------:R-:W-:Y:S02]  /*8200*/  FSEL R21, R8, -INF , P6 ;  /* 0xff80000008157808 */ /* 0x000fe40003000000 */
[----:B------:R-:W-:Y:S02]  /*8210*/  ISETP.GT.AND P6, PT, R3, 0x8, PT ;  /* 0x000000080300780c */ /* 0x000fe40003fc4270 */
[----:B------:R-:W-:Y:S02]  /*8220*/  FSEL R48, R9, -INF , P2 ;  /* 0xff80000009307808 */ /* 0x000fe40001000000 */
[----:B------:R-:W-:Y:S02]  /*8230*/  ISETP.GT.AND P2, PT, R3, 0x9, PT ;  /* 0x000000090300780c */ /* 0x000fe40003f44270 */
[----:B------:R-:W-:Y:S02]  /*8240*/  FSEL R33, R18, -INF , P6 ;  /* 0xff80000012217808 */ /* 0x000fe40003000000 */
[----:B------:R-:W-:Y:S02]  /*8250*/  FSEL R36, R19, -INF , P2 ;  /* 0xff80000013247808 */ /* 0x000fe40001000000 */
[C---:B------:R-:W-:Y:S02]  /*8260*/  ISETP.GT.AND P6, PT, R2.reuse, 0x8, PT ;  /* 0x000000080200780c */ /* 0x040fe40003fc4270 */
        /* <DEDUP_REMOVED lines=12> */
[C---:B------:R-:W-:Y:S02]  /*8330*/  ISETP.GT.AND P2, PT, R3.reuse, 0x19, PT ;  /* 0x000000190300780c */ /* 0x040fe40003f44270 */
[C---:B------:R-:W-:Y:S02]  /*8340*/  ISETP.GT.AND P1, PT, R3.reuse, RZ, PT ;  /* 0x000000ff0300720c */ /* 0x040fe40003f24270 */
[----:B------:R-:W-:Y:S02]  /*8350*/  ISETP.GT.AND P0, PT, R3, 0x1, PT ;  /* 0x000000010300780c */ /* 0x000fe40003f04270 */
[----:B------:R-:W-:Y:S02]  /*8360*/  FSEL R168, R34, -INF , P6 ;  /* 0xff80000022a87808 */ /* 0x000fe40003000000 */
[----:B------:R-:W-:Y:S02]  /*8370*/  FSEL R166, R35, -INF , P2 ;  /* 0xff80000023a67808 */ /* 0x000fe40001000000 */
[C---:B------:R-:W-:Y:S02]  /*8380*/  ISETP.GT.AND P6, PT, R2.reuse, 0x18, PT ;  /* 0x000000180200780c */ /* 0x040fe40003fc4270 */
[----:B------:R-:W-:Y:S02]  /*8390*/  ISETP.GT.AND P2, PT, R2, 0x19, PT ;  /* 0x000000190200780c */ /* 0x000fe40003f44270 */
[----:B------:R-:W-:Y:S02]  /*83a0*/  FSEL R20, R6, -INF , P1 ;  /* 0xff80000006147808 */ /* 0x000fe40000800000 */
[----:B------:R-:W-:Y:S02]  /*83b0*/  FSEL R32, R7, -INF , P0 ;  /* 0xff80000007207808 */ /* 0x000fe40000000000 */
        /* <DEDUP_REMOVED lines=78> */
[----:B------:R-:W-:Y:S02]  /*88a0*/  FMNMX.FTZ R3, R172, R4, !PT ;  /* 0x00000004ac037209 */ /* 0x000fe40007810000 */
[----:B------:R-:W-:Y:S02]  /*88b0*/  FSEL R13, R74, -INF , P6 ;  /* 0xff8000004a0d7808 */ /* 0x000fe40003000000 */
[----:B------:R-:W-:Y:S02]  /*88c0*/  FSEL R12, R75, -INF , P2 ;  /* 0xff8000004b0c7808 */ /* 0x000fe40001000000 */
[C---:B------:R-:W-:Y:S02]  /*88d0*/  ISETP.GT.AND P6, PT, R2.reuse, 0x48, PT ;  /* 0x000000480200780c */ /* 0x040fe40003fc4270 */
[----:B------:R-:W-:Y:S02]  /*88e0*/  ISETP.GT.AND P2, PT, R2, 0x49, PT ;  /* 0x000000490200780c */ /* 0x000fe40003f44270 */
[----:B------:R-:W-:Y:S02]  /*88f0*/  FSEL R23, R82, -INF , P1 ;  /* 0xff80000052177808 */ /* 0x000fe40000800000 */
[----:B------:R-:W-:Y:S02]  /*8900*/  FSEL R22, R83, -INF , P0 ;  /* 0xff80000053167808 */ /* 0x000fe40000000000 */
[----:B------:R-:W-:Y:S02]  /*8910*/  FMNMX.FTZ R3, R175, R3, !PT ;  /* 0x00000003af037209 */ /* 0x000fe40007810000 */
        /* <DEDUP_REMOVED lines=81> */
[----:B------:R-:W-:Y:S02]  /*8e30*/  FSEL R10, R79, -INF , P0 ;  /* 0xff8000004f0a7808 */ /* 0x000fe40000000000 */
[----:B------:R-:W-:Y:S04]  /*8e40*/  FMNMX.FTZ R0, R11, R6, !PT ;  /* 0x000000060b007209 */ /* 0x000fe80007810000 */
[----:B------:R-:W-:Y:S01]  /*8e50*/  FMNMX.FTZ R0, R10, R0, !PT ;  /* 0x000000000a007209 */ /* 0x000fe20007810000 */
[----:B------:R-:W3:Y:S08]  /*8e60*/  SHFL.BFLY PT, R6, R4, 0x2, 0x1f ;  /* 0x0c401f0004067f89 */ /* 0x000ef000000e0000 */
[----:B------:R-:W4:Y:S08]  /*8e70*/  SHFL.BFLY PT, R7, R3, 0x2, 0x1f ;  /* 0x0c401f0003077f89 */ /* 0x000f3000000e0000 */
[----:B------:R-:W5:Y:S01]  /*8e80*/  SHFL.BFLY PT, R9, R0, 0x2, 0x1f ;  /* 0x0c401f0000097f89 */ /* 0x000f6200000e0000 */
[----:B--2---:R-:W-:Y:S02]  /*8e90*/  FMNMX.FTZ R5, R5, R2, !PT ;  /* 0x0000000205057209 */ /* 0x004fe40007810000 */
[----:B---3--:R-:W-:Y:S05]  /*8ea0*/  FMNMX.FTZ R2, R4, R6, !PT ;  /* 0x0000000604027209 */ /* 0x008fea0007810000 */
[----:B------:R-:W2:Y:S01]  /*8eb0*/  SHFL.BFLY PT, R6, R5, 0x1, 0x1f ;  /* 0x0c201f0005067f89 */ /* 0x000ea200000e0000 */
[----:B----4-:R-:W-:Y:S07]  /*8ec0*/  FMNMX.FTZ R3, R3, R7, !PT ;  /* 0x0000000703037209 */ /* 0x010fee0007810000 */
[----:B------:R-:W3:Y:S01]  /*8ed0*/  SHFL.BFLY PT, R7, R2, 0x1, 0x1f ;  /* 0x0c201f0002077f89 */ /* 0x000ee200000e0000 */
[----:B-----5:R-:W-:Y:S07]  /*8ee0*/  FMNMX.FTZ R4, R0, R9, !PT ;  /* 0x0000000900047209 */ /* 0x020fee0007810000 */
[----:B------:R-:W4:Y:S08]  /*8ef0*/  SHFL.BFLY PT, R8, R3, 0x1, 0x1f ;  /* 0x0c201f0003087f89 */ /* 0x000f3000000e0000 */
[----:B------:R1:W1:Y:S01]  /*8f00*/  SHFL.BFLY PT, R0, R4, 0x1, 0x1f ;  /* 0x0c201f0004007f89 */ /* 0x00026200000e0000 */
[----:B--2---:R-:W-:Y:S02]  /*8f10*/  FMNMX.FTZ R100, R5, R6, !PT ;  /* 0x0000000605647209 */ /* 0x004fe40007810000 */
[----:B---3--:R-:W-:Y:S02]  /*8f20*/  FMNMX.FTZ R99, R2, R7, !PT ;  /* 0x0000000702637209 */ /* 0x008fe40007810000 */
[----:B----4-:R-:W-:Y:S03]  /*8f30*/  FMNMX.FTZ R98, R3, R8, !PT ;  /* 0x0000000803627209 */ /* 0x010fe60007810000 */
.L_x_3484:
[C---:B------:R-:W-:Y:S01]  /*8f40*/  FMUL.FTZ R2, R100.reuse, c[0x0][0x2d0] ;  /* 0x0000b40064027a20 */ /* 0x040fe20000410000 */
[----:B------:R-:W-:Y:S01]  /*8f50*/  FSETP.NEU.FTZ.AND P2, PT, R100, -INF , PT ;  /* 0xff8000006400780b */ /* 0x000fe20003f5d000 */
[----:B------:R-:W-:Y:S01]  /*8f60*/  WARPSYNC 0xffffffff ;  /* 0xffffffff00007948 */ /* 0x000fe20003800000 */
[----:B------:R-:W-:Y:S02]  /*8f70*/  FSETP.NEU.FTZ.AND P1, PT, R99, -INF , PT ;  /* 0xff8000006300780b */ /* 0x000fe40003f3d000 */
[----:B------:R-:W-:Y:S02]  /*8f80*/  FSEL R6, R2, RZ, P2 ;  /* 0x000000ff02067208 */ /* 0x000fe40001000000 */
[----:B------:R-:W-:Y:S02]  /*8f90*/  FSETP.NEU.FTZ.AND P0, PT, R98, -INF , PT ;  /* 0xff8000006200780b */ /* 0x000fe40003f1d000 */
[----:B-1----:R-:W-:Y:S01]  /*8fa0*/  FMNMX.FTZ R68, R0, R4, !PT ;  /* 0x0000000400447209 */ /* 0x002fe20007810000 */
[--C-:B------:R-:W-:Y:S01]  /*8fb0*/  FFMA.FTZ R2, R156, c[0x0][0x2d0], -R6.reuse ;  /* 0x0000b4009c027a23 */ /* 0x100fe20000010806 */
[----:B------:R-:W-:Y:S01]  /*8fc0*/  FSEL R5, R98, RZ, P0 ;  /* 0x000000ff62057208 */ /* 0x000fe20000000000 */
[--C-:B------:R-:W-:Y:S02]  /*8fd0*/  FFMA.FTZ R3, R172, c[0x0][0x2d0], -R6.reuse ;  /* 0x0000b400ac037a23 */ /* 0x100fe40000010806 */
[----:B------:R1:W-:Y:S01]  /*8fe0*/  MUFU.EX2 R42, R2 ;  /* 0x00000002002a7308 */ /* 0x0003e20000000800 */
[----:B------:R-:W-:Y:S02]  /*8ff0*/  FMUL.FTZ R4, R68, c[0x0][0x2d0] ;  /* 0x0000b40044047a20 */ /* 0x000fe40000410000 */
        /* <DEDUP_REMOVED lines=13> */
[----:B-1----:R-:W-:Y:S05]  /*90d0*/  FMUL.FTZ R2, R99, c[0x0][0x2d0] ;  /* 0x0000b40063027a20 */ /* 0x002fea0000410000 */
[----:B------:R-:W-:Y:S01]  /*90e0*/  MUFU.EX2 R246, R186 ;  /* 0x000000ba00f67308 */ /* 0x000fe20000000800 */
[----:B------:R-:W-:Y:S01]  /*90f0*/  FSEL R7, R2, RZ, P1 ;  /* 0x000000ff02077208 */ /* 0x000fe20000800000 */
[--C-:B--2---:R-:W-:Y:S04]  /*9100*/  FFMA.FTZ R3, R175, c[0x0][0x2d0], -R6.reuse ;  /* 0x0000b400af037a23 */ /* 0x104fe80000010806 */
        /* <DEDUP_REMOVED lines=22> */
[--C-:B--2---:R-:W-:Y:S07]  /*9270*/  FFMA.FTZ R3, R36, c[0x0][0x2d0], -R7.reuse ;  /* 0x0000b40024037a23 */ /* 0x104fee0000010807 */
[----:B------:R2:W-:Y:S10]  /*9280*/  MUFU.EX2 R237, R3 ;  /* 0x0000000300ed7308 */ /* 0x0005f40000000800 */
[----:B------:R-:W-:Y:S01]  /*9290*/  MUFU.EX2 R245, R184 ;  /* 0x000000b800f57308 */ /* 0x000fe20000000800 */
[--C-:B-1----:R-:W-:Y:S02]  /*92a0*/  FFMA.FTZ R2, R174, c[0x0][0x2d0], -R6.reuse ;  /* 0x0000b400ae027a23 */ /* 0x102fe40000010806 */
[----:B------:R-:W-:Y:S02]  /*92b0*/  FFMA.FTZ R174, R207, c[0x0][0x2d0], -R6 ;  /* 0x0000b400cfae7a23 */ /* 0x000fe40000010806 */
[--C-:B------:R-:W-:Y:S05]  /*92c0*/  FFMA.FTZ R207, R23, c[0x0][0x2d0], -R7.reuse ;  /* 0x0000b40017cf7a23 */ /* 0x100fea0000010807 */
[----:B------:R1:W-:Y:S01]  /*92d0*/  MUFU.EX2 R236, R2 ;  /* 0x0000000200ec7308 */ /* 0x0003e20000000800 */
[----:B--2---:R-:W-:Y:S09]  /*92e0*/  FSEL R3, R99, RZ, P1 ;  /* 0x000000ff63037208 */ /* 0x004ff20000800000 */
[----:B------:R-:W-:Y:S10]  /*92f0*/  MUFU.EX2 R239, R159 ;  /* 0x0000009f00ef7308 */ /* 0x000ff40000000800 */
[----:B------:R-:W-:Y:S01]  /*9300*/  MUFU.EX2 R186, R168 ;  /* 0x000000a800ba7308 */ /* 0x000fe20000000800 */
[----:B-1----:R-:W-:Y:S09]  /*9310*/  FFMA.FTZ R2, R33, c[0x0][0x2d0], -R7 ;  /* 0x0000b40021027a23 */ /* 0x002ff20000010807 */
[----:B------:R1:W-:Y:S10]  /*9320*/  MUFU.EX2 R233, R2 ;  /* 0x0000000200e97308 */ /* 0x0003f40000000800 */
[----:B------:R-:W-:Y:S10]  /*9330*/  MUFU.EX2 R170, R170 ;  /* 0x000000aa00aa7308 */ /* 0x000ff40000000800 */
[----:B------:R-:W-:Y:S01]  /*9340*/  MUFU.EX2 R181, R181 ;  /* 0x000000b500b57308 */ /* 0x000fe20000000800 */
[----:B-1----:R-:W-:Y:S05]  /*9350*/  FMUL.FTZ R2, R98, c[0x0][0x2d0] ;  /* 0x0000b40062027a20 */ /* 0x002fea0000410000 */
[----:B------:R-:W-:Y:S04]  /*9360*/  FSEL R8, R2, RZ, P0 ;  /* 0x000000ff02087208 */ /* 0x000fe80000000000 */
[----:B------:R-:W-:Y:S01]  /*9370*/  MUFU.EX2 R179, R179 ;  /* 0x000000b300b37308 */ /* 0x000fe20000000800 */
[----:B------:R-:W-:Y:S01]  /*9380*/  FSETP.NEU.FTZ.AND P0, PT, R68, -INF , PT ;  /* 0xff8000004400780b */ /* 0x000fe20003f1d000 */
[--C-:B------:R-:W-:Y:S03]  /*9390*/  FFMA.FTZ R2, R48, c[0x0][0x2d0], -R8.reuse ;  /* 0x0000b40030027a23 */ /* 0x100fe60000010808 */
[----:B------:R-:W-:Y:S01]  /*93a0*/  FSEL R4, R4, RZ, P0 ;  /* 0x000000ff04047208 */ /* 0x000fe20000000000 */
[--C-:B------:R-:W-:Y:S02]  /*93b0*/  FFMA.FTZ R9, R21, c[0x0][0x2d0], -R8.reuse ;  /* 0x0000b40015097a23 */ /* 0x100fe40000010808 */
[----:B------:R-:W1:Y:S01]  /*93c0*/  LDSM.16.MT88.4 R20, [R189] ;  /* 0x00000000bd14783b */ /* 0x000e620000004200 */
[----:B------:R-:W-:Y:S01]  /*93d0*/  FFMA.FTZ R165, R38, c[0x0][0x2d0], -R8 ;  /* 0x0000b40026a57a23 */ /* 0x000fe20000010808 */
[----:B------:R2:W-:Y:S01]  /*93e0*/  MUFU.EX2 R225, R2 ;  /* 0x0000000200e17308 */ /* 0x0005e20000000800 */
[----:B------:R-:W-:Y:S02]  /*93f0*/  FFMA.FTZ R66, R81, c[0x0][0x2d0], -R4 ;  /* 0x0000b40051427a23 */ /* 0x000fe40000010804 */
[--C-:B------:R-:W-:Y:S02]  /*9400*/  FFMA.FTZ R59, R173, c[0x0][0x2d0], -R8.reuse ;  /* 0x0000b400ad3b7a23 */ /* 0x100fe40000010808 */
[--C-:B------:R-:W-:Y:S01]  /*9410*/  FFMA.FTZ R58, R171, c[0x0][0x2d0], -R8.reuse ;  /* 0x0000b400ab3a7a23 */ /* 0x100fe20000010808 */
[----:B------:R-:W-:Y:S01]  /*9420*/  LDSM.16.MT88.4 R80, [R192] ;  /* 0x00000000c050783b */ /* 0x000fe20000004200 */
[----:B------:R-:W-:Y:S02]  /*9430*/  FFMA.FTZ R71, R64, c[0x0][0x2d0], -R8 ;  /* 0x0000b40040477a23 */ /* 0x000fe40000010808 */
        /* <DEDUP_REMOVED lines=10> */
[--C-:B--2---:R-:W-:Y:S02]  /*94e0*/  FFMA.FTZ R2, R37, c[0x0][0x2d0], -R8.reuse ;  /* 0x0000b40025027a23 */ /* 0x104fe40000010808 */
[--C-:B------:R-:W-:Y:S02]  /*94f0*/  FFMA.FTZ R57, R164, c[0x0][0x2d0], -R8.reuse ;  /* 0x0000b400a4397a23 */ /* 0x100fe40000010808 */
[----:B------:R-:W-:Y:S01]  /*9500*/  FFMA.FTZ R56, R160, c[0x0][0x2d0], -R8 ;  /* 0x0000b400a0387a23 */ /* 0x000fe20000010808 */
[----:B------:R2:W-:Y:S01]  /*9510*/  MUFU.EX2 R232, R2 ;  /* 0x0000000200e87308 */ /* 0x0005e20000000800 */
[--C-:B------:R-:W-:Y:S02]  /*9520*/  FFMA.FTZ R222, R11, c[0x0][0x2d0], -R4.reuse ;  /* 0x0000b4000bde7a23 */ /* 0x100fe40000010804 */
[----:B------:R-:W-:Y:S02]  /*9530*/  FFMA.FTZ R223, R10, c[0x0][0x2d0], -R4 ;  /* 0x0000b4000adf7a23 */ /* 0x000fe40000010804 */
[--C-:B---3--:R-:W-:Y:S02]  /*9540*/  FFMA.FTZ R9, R49, c[0x0][0x2d0], -R8.reuse ;  /* 0x0000b40031097a23 */ /* 0x108fe40000010808 */
        /* <DEDUP_REMOVED lines=9> */
[----:B--2---:R-:W-:Y:S05]  /*95e0*/  FSEL R2, R100, RZ, P2 ;  /* 0x000000ff64027208 */ /* 0x004fea0001000000 */
[----:B------:R-:W-:Y:S04]  /*95f0*/  FADD.FTZ R0, -R2, R97 ;  /* 0x0000006102007221 */ /* 0x000fe80000010100 */
[----:B------:R-:W-:Y:S01]  /*9600*/  MUFU.EX2 R185, R161 ;  /* 0x000000a100b97308 */ /* 0x000fe20000000800 */
[----:B------:R-:W-:Y:S02]  /*9610*/  FADD.FTZ R2, -R3, R101 ;  /* 0x0000006503027221 */ /* 0x000fe40000010100 */
[----:B------:R-:W-:Y:S02]  /*9620*/  FMUL.FTZ R0, R0, c[0x0][0x2d0] ;  /* 0x0000b40000007a20 */ /* 0x000fe40000410000 */
[----:B------:R-:W-:Y:S02]  /*9630*/  FADD.FTZ R3, -R5, R102 ;  /* 0x0000006605037221 */ /* 0x000fe40000010100 */
[--C-:B------:R-:W-:Y:S02]  /*9640*/  FFMA.FTZ R102, R206, c[0x0][0x2d0], -R6.reuse ;  /* 0x0000b400ce667a23 */ /* 0x100fe40000010806 */
[----:B------:R-:W-:Y:S01]  /*9650*/  FFMA.FTZ R97, R205, c[0x0][0x2d0], -R6 ;  /* 0x0000b400cd617a23 */ /* 0x000fe20000010806 */
[----:B------:R2:W-:Y:S01]  /*9660*/  MUFU.EX2 R65, R0 ;  /* 0x0000000000417308 */ /* 0x0005e20000000800 */
[--C-:B------:R-:W-:Y:S02]  /*9670*/  FFMA.FTZ R205, R15, c[0x0][0x2d0], -R4.reuse ;  /* 0x0000b4000fcd7a23 */ /* 0x100fe40000010804 */
[----:B------:R-:W-:Y:S02]  /*9680*/  FFMA.FTZ R206, R14, c[0x0][0x2d0], -R4 ;  /* 0x0000b4000ece7a23 */ /* 0x000fe40000010804 */
[----:B------:R-:W-:Y:S02]  /*9690*/  FFMA.FTZ R101, R157, c[0x0][0x2d0], -R7 ;  /* 0x0000b4009d657a23 */ /* 0x000fe40000010807 */
[----:B------:R-:W-:Y:S03]  /*96a0*/  FFMA.FTZ R157, R41, c[0x0][0x2d0], -R8 ;  /* 0x0000b400299d7a23 */ /* 0x000fe60000010808 */
[----:B------:R-:W-:Y:S10]  /*96b0*/  MUFU.EX2 R244, R101 ;  /* 0x0000006500f47308 */ /* 0x000ff40000000800 */
[----:B------:R-:W-:Y:S01]  /*96c0*/  MUFU.EX2 R184, R157 ;  /* 0x0000009d00b87308 */ /* 0x000fe20000000800 */
[----:B--2---:R-:W-:Y:S09]  /*96d0*/  FMUL.FTZ R0, R2, c[0x0][0x2d0] ;  /* 0x0000b40002007a20 */ /* 0x004ff20000410000 */
[----:B------:R2:W-:Y:S10]  /*96e0*/  MUFU.EX2 R67, R0 ;  /* 0x0000000000437308 */ /* 0x0005f40000000800 */
[----:B------:R-:W-:Y:S10]  /*96f0*/  MUFU.EX2 R159, R173 ;  /* 0x000000ad009f7308 */ /* 0x000ff40000000800 */
[----:B------:R-:W-:Y:S01]  /*9700*/  MUFU.EX2 R158, R187 ;  /* 0x000000bb009e7308 */ /* 0x000fe20000000800 */
[----:B--2---:R-:W-:Y:S02]  /*9710*/  FMUL.FTZ R0, R3, c[0x0][0x2d0] ;  /* 0x0000b40003007a20 */ /* 0x004fe40000410000 */
[--C-:B------:R-:W-:Y:S02]  /*9720*/  FFMA.FTZ R3, R167, c[0x0][0x2d0], -R4.reuse ;  /* 0x0000b400a7037a23 */ /* 0x100fe40000010804 */
[--C-:B------:R-:W-:Y:S05]  /*9730*/  FFMA.FTZ R167, R26, c[0x0][0x2d0], -R4.reuse ;  /* 0x0000b4001aa77a23 */ /* 0x100fea0000010804 */
[----:B------:R2:W-:Y:S10]  /*9740*/  MUFU.EX2 R2, R0 ;  /* 0x0000000000027308 */ /* 0x0005f40000000800 */
[----:B------:R3:W-:Y:S10]  /*9750*/  MUFU.EX2 R238, R3 ;  /* 0x0000000300ee7308 */ /* 0x0007f40000000800 */
[----:B------:R-:W-:Y:S01]  /*9760*/  MUFU.EX2 R167, R167 ;  /* 0x000000a700a77308 */ /* 0x000fe20000000800 */
[--C-:B--2---:R-:W-:Y:S02]  /*9770*/  FFMA.FTZ R0, R53, c[0x0][0x2d0], -R4.reuse ;  /* 0x0000b40035007a23 */ /* 0x104fe40000010804 */
[----:B------:R-:W-:Y:S07]  /*9780*/  LDSM.16.MT88.4 R52, [R190] ;  /* 0x00000000be34783b */ /* 0x000fee0000004200 */
[----:B------:R2:W-:Y:S01]  /*9790*/  MUFU.EX2 R216, R0 ;  /* 0x0000000000d87308 */ /* 0x0005e20000000800 */
[--C-:B---3--:R-:W-:Y:S09]  /*97a0*/  FFMA.FTZ R3, R31, c[0x0][0x2d0], -R4.reuse ;  /* 0x0000b4001f037a23 */ /* 0x108ff20000010804 */
[----:B------:R-:W-:Y:S10]  /*97b0*/  MUFU.EX2 R178, R178 ;  /* 0x000000b200b27308 */ /* 0x000ff40000000800 */
[----:B------:R-:W-:Y:S01]  /*97c0*/  MUFU.EX2 R161, R213 ;  /* 0x000000d500a17308 */ /* 0x000fe20000000800 */
[----:B--2---:R-:W-:Y:S02]  /*97d0*/  FFMA.FTZ R0, R163, c[0x0][0x2d0], -R4 ;  /* 0x0000b400a3007a23 */ /* 0x004fe40000010804 */
[----:B------:R-:W-:Y:S02]  /*97e0*/  FFMA.FTZ R163, R39, c[0x0][0x2d0], -R8 ;  /* 0x0000b40027a37a23 */ /* 0x000fe40000010808 */
[----:B------:R-:W2:Y:S05]  /*97f0*/  LDSM.16.MT88.4 R36, [R193] ;  /* 0x00000000c124783b */ /* 0x000eaa0000004200 */
[----:B------:R3:W-:Y:S10]  /*9800*/  MUFU.EX2 R230, R0 ;  /* 0x0000000000e67308 */ /* 0x0007f40000000800 */
[----:B------:R-:W-:Y:S10]  /*9810*/  MUFU.EX2 R172, R163 ;  /* 0x000000a300ac7308 */ /* 0x000ff40000000800 */
[----:B------:R-:W-:Y:S01]  /*9820*/  MUFU.EX2 R163, R208 ;  /* 0x000000d000a37308 */ /* 0x000fe20000000800 */
[----:B---3--:R-:W-:Y:S02]  /*9830*/  FFMA.FTZ R0, R162, c[0x0][0x2d0], -R4 ;  /* 0x0000b400a2007a23 */ /* 0x008fe40000010804 */
[----:B------:R-:W-:Y:S07]  /*9840*/  FFMA.FTZ R162, R34, c[0x0][0x2d0], -R8 ;  /* 0x0000b40022a27a23 */ /* 0x000fee0000010808 */
[----:B------:R3:W-:Y:S10]  /*9850*/  MUFU.EX2 R229, R0 ;  /* 0x0000000000e57308 */ /* 0x0007f40000000800 */
[----:B------:R-:W-:Y:S10]  /*9860*/  MUFU.EX2 R157, R215 ;  /* 0x000000d7009d7308 */ /* 0x000ff40000000800 */
[----:B------:R-:W-:Y:S01]  /*9870*/  MUFU.EX2 R101, R217 ;  /* 0x000000d900657308 */ /* 0x000fe20000000800 */
[----:B---3--:R-:W-:Y:S02]  /*9880*/  FSEL R0, R68, RZ, P0 ;  /* 0x000000ff44007208 */ /* 0x008fe40000000000 */
[----:B------:R-:W-:Y:S03]  /*9890*/  ISETP.GT.AND P0, PT, R212, R250, PT ;  /* 0x000000fad400720c */ /* 0x000fe60003f04270 */
[----:B------:R-:W-:Y:S02]  /*98a0*/  FADD.FTZ R0, -R0, R103 ;  /* 0x0000006700007221 */ /* 0x000fe40000010100 */
[----:B------:R-:W-:Y:S02]  /*98b0*/  FFMA.FTZ R103, R30, c[0x0][0x2d0], -R4 ;  /* 0x0000b4001e677a23 */ /* 0x000fe40000010804 */
[----:B------:R-:W-:Y:S06]  /*98c0*/  FMUL.FTZ R0, R0, c[0x0][0x2d0] ;  /* 0x0000b40000007a20 */ /* 0x000fec0000410000 */
[----:B------:R-:W3:Y:S02]  /*98d0*/  MUFU.EX2 R0, R0 ;  /* 0x0000000000007308 */ /* 0x000ee40000000800 */
[----:B---3--:R-:W-:Y:S01]  /*98e0*/  FMUL.FTZ R10, R0, R110 ;  /* 0x0000006e000a7220 */ /* 0x008fe20000410000 */
[----:B------:R-:W-:Y:S01]  /*98f0*/  F2FP.PACK_AB R72, R228, R42 ;  /* 0x0000002ae448723e */ /* 0x000fe200000000ff */
[----:B------:R-:W-:Y:S01]  /*9900*/  FMUL.FTZ R4, R65, R104 ;  /* 0x0000006841047220 */ /* 0x000fe20000410000 */
[----:B------:R-:W-:Y:S01]  /*9910*/  F2FP.PACK_AB R73, R227, R226 ;  /* 0x000000e2e349723e */ /* 0x000fe200000000ff */
[----:B------:R-:W-:Y:S01]  /*9920*/  FMUL.FTZ R5, R65, R105 ;  /* 0x0000006941057220 */ /* 0x000fe20000410000 */
[----:B------:R-:W-:Y:S01]  /*9930*/  F2FP.PACK_AB R74, R236, R235 ;  /* 0x000000ebec4a723e */ /* 0x000fe200000000ff */
        /* <DEDUP_REMOVED lines=8> */
[C---:B------:R-:W-:Y:S01]  /*99c0*/  FMUL.FTZ R18, R67.reuse, R118 ;  /* 0x0000007643127220 */ /* 0x040fe20000410000 */
[-C--:B-1----:R-:W-:Y:S01]  /*99d0*/  HMMA.16816.F32 R4, R72, R20.reuse, R4 ;  /* 0x000000144804723c */ /* 0x082fe20000001804 */
[----:B------:R-:W-:Y:S04]  /*99e0*/  MUFU.EX2 R110, R57 ;  /* 0x00000039006e7308 */ /* 0x000fe80000000800 */
[----:B------:R-:W-:Y:S01]  /*99f0*/  F2FP.PACK_AB R79, R238, R229 ;  /* 0x000000e5ee4f723e */ /* 0x000fe200000000ff */
[C---:B------:R-:W-:Y:S02]  /*9a00*/  FMUL.FTZ R8, R2.reuse, R108 ;  /* 0x0000006c02087220 */ /* 0x040fe40000410000 */
[----:B------:R-:W-:Y:S03]  /*9a10*/  FMUL.FTZ R9, R2, R109 ;  /* 0x0000006d02097220 */ /* 0x000fe60000410000 */
[----:B------:R-:W-:Y:S01]  /*9a20*/  MUFU.EX2 R104, R63 ;  /* 0x0000003f00687308 */ /* 0x000fe20000000800 */
[----:B------:R-:W-:Y:S02]  /*9a30*/  FMUL.FTZ R11, R0, R111 ;  /* 0x0000006f000b7220 */ /* 0x000fe40000410000 */
[----:B------:R-:W-:Y:S02]  /*9a40*/  FMUL.FTZ R19, R67, R119 ;  /* 0x0000007743137220 */ /* 0x000fe40000410000 */
[----:B------:R-:W-:Y:S01]  /*9a50*/  LDSM.16.MT88.4 R116, [R189+0x2000] ;  /* 0x00200000bd74783b */ /* 0x000fe20000004200 */
[C---:B------:R-:W-:Y:S02]  /*9a60*/  FMUL.FTZ R32, R65.reuse, R132 ;  /* 0x0000008441207220 */ /* 0x040fe40000410000 */
[C---:B------:R-:W-:Y:S02]  /*9a70*/  HMMA.16816.F32 R8, R76.reuse, R20, R8 ;  /* 0x000000144c08723c */ /* 0x040fe40000001808 */
[----:B------:R-:W-:Y:S02]  /*9a80*/  MUFU.EX2 R107, R62 ;  /* 0x0000003e006b7308 */ /* 0x000fe40000000800 */
[C---:B------:R-:W-:Y:S02]  /*9a90*/  FMUL.FTZ R12, R2.reuse, R112 ;  /* 0x00000070020c7220 */ /* 0x040fe40000410000 */
[----:B------:R-:W-:Y:S02]  /*9aa0*/  FMUL.FTZ R13, R2, R113 ;  /* 0x00000071020d7220 */ /* 0x000fe40000410000 */
[C---:B------:R-:W-:Y:S04]  /*9ab0*/  FMUL.FTZ R14, R0.reuse, R114 ;  /* 0x00000072000e7220 */ /* 0x040fe80000410000 */
[----:B------:R-:W-:Y:S01]  /*9ac0*/  FMUL.FTZ R15, R0, R115 ;  /* 0x00000073000f7220 */ /* 0x000fe20000410000 */
[----:B------:R1:W-:Y:S01]  /*9ad0*/  MUFU.EX2 R114, R56 ;  /* 0x0000003800727308 */ /* 0x0003e20000000800 */
[----:B------:R-:W-:Y:S02]  /*9ae0*/  FMUL.FTZ R33, R65, R133 ;  /* 0x0000008541217220 */ /* 0x000fe40000410000 */
[C---:B------:R-:W-:Y:S02]  /*9af0*/  FMUL.FTZ R34, R67.reuse, R134 ;  /* 0x0000008643227220 */ /* 0x040fe40000410000 */
[----:B------:R-:W-:Y:S01]  /*9b00*/  FMUL.FTZ R35, R67, R135 ;  /* 0x0000008743237220 */ /* 0x000fe20000410000 */
[-C--:B------:R-:W-:Y:S01]  /*9b10*/  HMMA.16816.F32 R12, R76, R22.reuse, R12 ;  /* 0x000000164c0c723c */ /* 0x080fe2000000180c */
[----:B------:R-:W-:Y:S02]  /*9b20*/  LDSM.16.MT88.4 R132, [R193+0x2000] ;  /* 0x00200000c184783b */ /* 0x000fe40000004200 */
[C---:B------:R-:W-:Y:S01]  /*9b30*/  FMUL.FTZ R48, R65.reuse, R148 ;  /* 0x0000009441307220 */ /* 0x040fe20000410000 */
[----:B------:R3:W-:Y:S01]  /*9b40*/  MUFU.EX2 R111, R61 ;  /* 0x0000003d006f7308 */ /* 0x0007e20000000800 */
[----:B------:R-:W-:Y:S02]  /*9b50*/  FMUL.FTZ R49, R65, R149 ;  /* 0x0000009541317220 */ /* 0x000fe40000410000 */
[----:B------:R-:W-:Y:S01]  /*9b60*/  FMUL.FTZ R50, R67, R150 ;  /* 0x0000009643327220 */ /* 0x000fe20000410000 */
[C---:B------:R-:W-:Y:S04]  /*9b70*/  HMMA.16816.F32 R16, R72.reuse, R22, R16 ;  /* 0x000000164810723c */ /* 0x040fe80000001810 */
[C---:B------:R-:W-:Y:S02]  /*9b80*/  FMUL.FTZ R20, R65.reuse, R120 ;  /* 0x0000007841147220 */ /* 0x040fe40000410000 */
[----:B------:R-:W-:Y:S01]  /*9b90*/  FMUL.FTZ R21, R65, R121 ;  /* 0x0000007941157220 */ /* 0x000fe20000410000 */
[----:B------:R-:W-:Y:S01]  /*9ba0*/  MUFU.EX2 R112, R102 ;  /* 0x0000006600707308 */ /* 0x000fe20000000800 */
[C---:B------:R-:W-:Y:S04]  /*9bb0*/  FMUL.FTZ R22, R67.reuse, R122 ;  /* 0x0000007a43167220 */ /* 0x040fe80000410000 */
[C---:B------:R-:W-:Y:S02]  /*9bc0*/  FMUL.FTZ R23, R67.reuse, R123 ;  /* 0x0000007b43177220 */ /* 0x040fe40000410000 */
[----:B------:R-:W-:Y:S02]  /*9bd0*/  FMUL.FTZ R51, R67, R151 ;  /* 0x0000009743337220 */ /* 0x000fe40000410000 */
[----:B------:R-:W-:Y:S01]  /*9be0*/  LDSM.16.MT88.4 R148, [R190+0x2000] ;  /* 0x00200000be94783b */ /* 0x000fe20000004200 */
[C---:B-1----:R-:W-:Y:S01]  /*9bf0*/  FMUL.FTZ R56, R2.reuse, R88 ;  /* 0x0000005802387220 */ /* 0x042fe20000410000 */
[----:B------:R1:W-:Y:S01]  /*9c00*/  MUFU.EX2 R102, R58 ;  /* 0x0000003a00667308 */ /* 0x0003e20000000800 */
[-C--:B--2---:R-:W-:Y:S03]  /*9c10*/  HMMA.16816.F32 R20, R72, R36.reuse, R20 ;  /* 0x000000244814723c */ /* 0x084fe60000001814 */
[C---:B------:R-:W-:Y:S02]  /*9c20*/  FMUL.FTZ R24, R2.reuse, R124 ;  /* 0x0000007c02187220 */ /* 0x040fe40000410000 */
[----:B------:R-:W-:Y:S02]  /*9c30*/  FMUL.FTZ R25, R2, R125 ;  /* 0x0000007d02197220 */ /* 0x000fe40000410000 */
[C---:B------:R-:W-:Y:S02]  /*9c40*/  FMUL.FTZ R26, R0.reuse, R126 ;  /* 0x0000007e001a7220 */ /* 0x040fe40000410000 */
[----:B------:R-:W-:Y:S01]  /*9c50*/  FMUL.FTZ R27, R0, R127 ;  /* 0x0000007f001b7220 */ /* 0x000fe20000410000 */
[----:B------:R2:W-:Y:S02]  /*9c60*/  MUFU.EX2 R115, R60 ;  /* 0x0000003c00737308 */ /* 0x0005e40000000800 */
[C---:B------:R-:W-:Y:S02]  /*9c70*/  FMUL.FTZ R57, R2.reuse, R89 ;  /* 0x0000005902397220 */ /* 0x040fe40000410000 */
[C---:B---3--:R-:W-:Y:S02]  /*9c80*/  FMUL.FTZ R61, R2.reuse, R93 ;  /* 0x0000005d023d7220 */ /* 0x048fe40000410000 */
[C---:B------:R-:W-:Y:S04]  /*9c90*/  HMMA.16816.F32 R24, R76.reuse, R36, R24 ;  /* 0x000000244c18723c */ /* 0x040fe80000001818 */
[C---:B------:R-:W-:Y:S01]  /*9ca0*/  FMUL.FTZ R28, R2.reuse, R128 ;  /* 0x00000080021c7220 */ /* 0x040fe20000410000 */
[----:B------:R-:W-:Y:S01]  /*9cb0*/  MUFU.EX2 R113, R97 ;  /* 0x0000006100717308 */ /* 0x000fe20000000800 */
[----:B------:R-:W-:Y:S02]  /*9cc0*/  FMUL.FTZ R29, R2, R129 ;  /* 0x00000081021d7220 */ /* 0x000fe40000410000 */
[C---:B------:R-:W-:Y:S04]  /*9cd0*/  FMUL.FTZ R30, R0.reuse, R130 ;  /* 0x00000082001e7220 */ /* 0x040fe80000410000 */
[C---:B------:R-:W-:Y:S02]  /*9ce0*/  FMUL.FTZ R31, R0.reuse, R131 ;  /* 0x00000083001f7220 */ /* 0x040fe40000410000 */
[C---:B-1----:R-:W-:Y:S01]  /*9cf0*/  FMUL.FTZ R58, R0.reuse, R90 ;  /* 0x0000005a003a7220 */ /* 0x042fe20000410000 */
[----:B------:R1:W3:Y:S01]  /*9d00*/  MUFU.EX2 R97, R59 ;  /* 0x0000003b00617308 */ /* 0x0002e20000000800 */
[----:B------:R-:W-:Y:S02]  /*9d10*/  FMUL.FTZ R62, R0, R94 ;  /* 0x0000005e003e7220 */ /* 0x000fe40000410000 */
[----:B--2---:R-:W-:Y:S01]  /*9d20*/  FMUL.FTZ R60, R2, R92 ;  /* 0x0000005c023c7220 */ /* 0x004fe20000410000 */
[-C--:B------:R-:W-:Y:S03]  /*9d30*/  HMMA.16816.F32 R28, R76, R38.reuse, R28 ;  /* 0x000000264c1c723c */ /* 0x080fe6000000181c */
[----:B------:R-:W-:Y:S02]  /*9d40*/  FMUL.FTZ R63, R0, R95 ;  /* 0x0000005f003f7220 */ /* 0x000fe40000410000 */
[----:B------:R-:W-:Y:S01]  /*9d50*/  LDSM.16.MT88.4 R92, [R192+0x1000] ;  /* 0x00100000c05c783b */ /* 0x000fe20000004200 */
[----:B------:R-:W-:Y:S01]  /*9d60*/  FMUL.FTZ R40, R2, R140 ;  /* 0x0000008c02287220 */ /* 0x000fe20000410000 */
[----:B------:R-:W-:Y:S01]  /*9d70*/  MUFU.EX2 R108, R66 ;  /* 0x00000042006c7308 */ /* 0x000fe20000000800 */
[C---:B------:R-:W-:Y:S04]  /*9d80*/  HMMA.16816.F32 R32, R72.reuse, R38, R32 ;  /* 0x000000264820723c */ /* 0x040fe80000001820 */
[C---:B------:R-:W-:Y:S02]  /*9d90*/  FMUL.FTZ R36, R65.reuse, R136 ;  /* 0x0000008841247220 */ /* 0x040fe40000410000 */
[----:B------:R-:W-:Y:S02]  /*9da0*/  FMUL.FTZ R37, R65, R137 ;  /* 0x0000008941257220 */ /* 0x000fe40000410000 */
[C---:B------:R-:W-:Y:S01]  /*9db0*/  FMUL.FTZ R38, R67.reuse, R138 ;  /* 0x0000008a43267220 */ /* 0x040fe20000410000 */
[----:B------:R2:W-:Y:S03]  /*9dc0*/  MUFU.EX2 R109, R64 ;  /* 0x00000040006d7308 */ /* 0x0005e60000000800 */
[----:B------:R-:W-:Y:S02]  /*9dd0*/  FMUL.FTZ R39, R67, R139 ;  /* 0x0000008b43277220 */ /* 0x000fe40000410000 */
[----:B-1----:R-:W-:Y:S02]  /*9de0*/  FMUL.FTZ R59, R0, R91 ;  /* 0x0000005b003b7220 */ /* 0x002fe40000410000 */
[----:B------:R-:W-:Y:S01]  /*9df0*/  LDSM.16.MT88.4 R88, [R190+0x800] ;  /* 0x00080000be58783b */ /* 0x000fe20000004200 */
[----:B------:R-:W-:Y:S02]  /*9e00*/  FMUL.FTZ R41, R2, R141 ;  /* 0x0000008d02297220 */ /* 0x000fe40000410000 */
[-C--:B------:R-:W-:Y:S01]  /*9e10*/  HMMA.16816.F32 R36, R72, R52.reuse, R36 ;  /* 0x000000344824723c */ /* 0x080fe20000001824 */
[----:B------:R-:W-:Y:S02]  /*9e20*/  MUFU.EX2 R105, R175 ;  /* 0x000000af00697308 */ /* 0x000fe40000000800 */
[C---:B------:R-:W-:Y:S02]  /*9e30*/  FMUL.FTZ R43, R0.reuse, R143 ;  /* 0x0000008f002b7220 */ /* 0x040fe40000410000 */
[C---:B------:R-:W-:Y:S02]  /*9e40*/  FFMA.FTZ R70, R65.reuse, R231, R42 ;  /* 0x000000e741467223 */ /* 0x040fe4000001002a */
[----:B------:R-:W-:Y:S02]  /*9e50*/  FMUL.FTZ R42, R0, R142 ;  /* 0x0000008e002a7220 */ /* 0x000fe40000410000 */
[C---:B------:R-:W-:Y:S02]  /*9e60*/  FMUL.FTZ R44, R2.reuse, R144 ;  /* 0x00000090022c7220 */ /* 0x040fe40000410000 */
[----:B------:R-:W-:Y:S01]  /*9e70*/  MUFU.EX2 R106, R174 ;  /* 0x000000ae006a7308 */ /* 0x000fe20000000800 */
[----:B------:R-:W-:Y:S02]  /*9e80*/  FMUL.FTZ R45, R2, R145 ;  /* 0x00000091022d7220 */ /* 0x000fe40000410000 */
[C---:B------:R-:W-:Y:S04]  /*9e90*/  HMMA.16816.F32 R40, R76.reuse, R52, R40 ;  /* 0x000000344c28723c */ /* 0x040fe80000001828 */
[C---:B------:R-:W-:Y:S02]  /*9ea0*/  FMUL.FTZ R46, R0.reuse, R146 ;  /* 0x00000092002e7220 */ /* 0x040fe40000410000 */
[----:B------:R-:W-:Y:S01]  /*9eb0*/  FMUL.FTZ R47, R0, R147 ;  /* 0x00000093002f7220 */ /* 0x000fe20000410000 */
[----:B------:R1:W-:Y:S01]  /*9ec0*/  MUFU.EX2 R146, R3 ;  /* 0x0000000300927308 */ /* 0x0003e20000000800 */
[C---:B------:R-:W-:Y:S04]  /*9ed0*/  FMUL.FTZ R52, R65.reuse, R84 ;  /* 0x0000005441347220 */ /* 0x040fe80000410000 */
[C---:B------:R-:W-:Y:S01]  /*9ee0*/  FMUL.FTZ R53, R65.reuse, R85 ;  /* 0x0000005541357220 */ /* 0x040fe20000410000 */
[-C--:B------:R-:W-:Y:S03]  /*9ef0*/  HMMA.16816.F32 R44, R76, R54.reuse, R44 ;  /* 0x000000364c2c723c */ /* 0x080fe6000000182c */
[C---:B--2---:R-:W-:Y:S01]  /*9f00*/  FMUL.FTZ R64, R65.reuse, R152 ;  /* 0x0000009841407220 */ /* 0x044fe20000410000 */
[----:B------:R-:W-:Y:S01]  /*9f10*/  MUFU.EX2 R174, R183 ;  /* 0x000000b700ae7308 */ /* 0x000fe20000000800 */
[----:B------:R-:W-:Y:S01]  /*9f20*/  FMUL.FTZ R65, R65, R153 ;  /* 0x0000009941417220 */ /* 0x000fe20000410000 */
[----:B------:R-:W-:Y:S01]  /*9f30*/  F2FP.PACK_AB R152, R178, R179 ;  /* 0x000000b3b298723e */ /* 0x000fe200000000ff */
[----:B------:R-:W-:Y:S01]  /*9f40*/  FMUL.FTZ R66, R67, R154 ;  /* 0x0000009a43427220 */ /* 0x000fe20000410000 */
[C---:B------:R-:W-:Y:S04]  /*9f50*/  HMMA.16816.F32 R48, R72.reuse, R54, R48 ;  /* 0x000000364830723c */ /* 0x040fe80000001830 */
[----:B------:R-:W-:Y:S01]  /*9f60*/  FFMA.FTZ R2, R2, R243, R224 ;  /* 0x000000f302027223 */ /* 0x000fe200000100e0 */
[----:B------:R-:W-:Y:S01]  /*9f70*/  F2FP.PACK_AB R154, R161, R163 ;  /* 0x000000a3a19a723e */ /* 0x000fe200000000ff */
[----:B------:R-:W-:Y:S01]  /*9f80*/  MUFU.EX2 R147, R96 ;  /* 0x0000006000937308 */ /* 0x000fe20000000800 */
[C---:B------:R-:W-:Y:S02]  /*9f90*/  FMUL.FTZ R54, R67.reuse, R86 ;  /* 0x0000005643367220 */ /* 0x040fe40000410000 */
[C---:B------:R-:W-:Y:S02]  /*9fa0*/  FMUL.FTZ R55, R67.reuse, R87 ;  /* 0x0000005743377220 */ /* 0x040fe40000410000 */
[----:B------:R-:W-:Y:S01]  /*9fb0*/  LDSM.16.MT88.4 R84, [R193+0x800] ;  /* 0x00080000c154783b */ /* 0x000fe20000004200 */
[----:B------:R-:W-:Y:S02]  /*9fc0*/  FFMA.FTZ R0, R0, R242, R216 ;  /* 0x000000f200007223 */ /* 0x000fe400000100d8 */
[C---:B-1----:R-:W-:Y:S02]  /*9fd0*/  FFMA.FTZ R3, R67.reuse, R241, R226 ;  /* 0x000000f143037223 */ /* 0x042fe400000100e2 */
[-C--:B------:R-:W-:Y:S01]  /*9fe0*/  HMMA.16816.F32 R52, R72, R80.reuse, R52 ;  /* 0x000000504834723c */ /* 0x080fe20000001834 */
[----:B------:R-:W1:Y:S02]  /*9ff0*/  MUFU.EX2 R96, R69 ;  /* 0x0000004500607308 */ /* 0x000e640000000800 */
[----:B------:R-:W-:Y:S02]  /*a000*/  FMUL.FTZ R67, R67, R155 ;  /* 0x0000009b43437220 */ /* 0x000fe40000410000 */
[----:B------:R-:W-:Y:S02]  /*a010*/  FADD.FTZ R3, R227, R3 ;  /* 0x00000003e3037221 */ /* 0x000fe40000010000 */
[----:B------:R-:W-:Y:S01]  /*a020*/  FADD.FTZ R2, R225, R2 ;  /* 0x00000002e1027221 */ /* 0x000fe20000010000 */
[C---:B------:R-:W-:Y:S03]  /*a030*/  HMMA.16816.F32 R56, R76.reuse, R80, R56 ;  /* 0x000000504c38723c */ /* 0x040fe60000001838 */
[----:B------:R-:W-:Y:S01]  /*a040*/  MUFU.EX2 R224, R180 ;  /* 0x000000b400e07308 */ /* 0x000fe20000000800 */
[----:B------:R-:W-:Y:S02]  /*a050*/  FADD.FTZ R70, R228, R70 ;  /* 0x00000046e4467221 */ /* 0x000fe40000010000 */
[----:B------:R-:W-:Y:S01]  /*a060*/  FADD.FTZ R3, R233, R3 ;  /* 0x00000003e9037221 */ /* 0x000fe20000010000 */
[----:B---3--:R-:W-:Y:S01]  /*a070*/  F2FP.PACK_AB R80, R102, R97 ;  /* 0x000000616650723e */ /* 0x008fe200000000ff */
[-C--:B------:R-:W-:Y:S01]  /*a080*/  HMMA.16816.F32 R60, R76, R82.reuse, R60 ;  /* 0x000000524c3c723c */ /* 0x080fe2000000183c */
[----:B------:R-:W2:Y:S03]  /*a090*/  LDSM.16.MT88.4 R76, [R189+0x800] ;  /* 0x00080000bd4c783b */ /* 0x000ea60000004200 */
[----:B------:R-:W-:Y:S01]  /*a0a0*/  FADD.FTZ R2, R232, R2 ;  /* 0x00000002e8027221 */ /* 0x000fe20000010000 */
[----:B------:R-:W-:Y:S03]  /*a0b0*/  MUFU.EX2 R183, R182 ;  /* 0x000000b600b77308 */ /* 0x000fe60000000800 */
[----:B------:R-:W-:Y:S04]  /*a0c0*/  HMMA.16816.F32 R64, R72, R82, R64 ;  /* 0x000000524840723c */ /* 0x000fe80000001840 */
[----:B-1----:R-:W-:Y:S01]  /*a0d0*/  F2FP.PACK_AB R81, R108, R96 ;  /* 0x000000606c51723e */ /* 0x002fe200000000ff */
[----:B------:R-:W-:Y:S02]  /*a0e0*/  FADD.FTZ R69, R230, R0 ;  /* 0x00000000e6457221 */ /* 0x000fe40000010000 */
[----:B------:R-:W-:Y:S01]  /*a0f0*/  F2FP.PACK_AB R72, R106, R105 ;  /* 0x000000696a48723e */ /* 0x000fe200000000ff */
[----:B------:R-:W-:Y:S01]  /*a100*/  MUFU.EX2 R182, R169 ;  /* 0x000000a900b67308 */ /* 0x000fe20000000800 */
[----:B------:R-:W-:Y:S03]  /*a110*/  F2FP.PACK_AB R73, R107, R104 ;  /* 0x000000686b49723e */ /* 0x000fe600000000ff */
        /* <DEDUP_REMOVED lines=8> */
[----:B------:R-:W-:Y:S02]  /*a1a0*/  FADD.FTZ R3, R234, R2 ;  /* 0x00000002ea037221 */ /* 0x000fe40000010000 */
[----:B------:R-:W-:Y:S02]  /*a1b0*/  FADD.FTZ R2, R238, R70 ;  /* 0x00000046ee027221 */ /* 0x000fe40000010000 */
[----:B------:R-:W-:Y:S02]  /*a1c0*/  FADD.FTZ R3, R97, R3 ;  /* 0x0000000361037221 */ /* 0x000fe40000010000 */
[----:B------:R-:W-:Y:S02]  /*a1d0*/  FADD.FTZ R2, R96, R2 ;  /* 0x0000000260027221 */ /* 0x000fe40000010000 */
[----:B------:R-:W-:Y:S01]  /*a1e0*/  FADD.FTZ R3, R102, R3 ;  /* 0x0000000366037221 */ /* 0x000fe20000010000 */
[----:B------:R-:W1:Y:S01]  /*a1f0*/  MUFU.EX2 R231, R156 ;  /* 0x0000009c00e77308 */ /* 0x000e620000000800 */
[----:B------:R-:W-:Y:S02]  /*a200*/  FADD.FTZ R0, R236, R0 ;  /* 0x00000000ec007221 */ /* 0x000fe40000010000 */
[----:B------:R-:W-:Y:S01]  /*a210*/  FADD.FTZ R69, R104, R69 ;  /* 0x0000004568457221 */ /* 0x000fe20000010000 */
[-C--:B--2---:R-:W-:Y:S03]  /*a220*/  HMMA.16816.F32 R4, R72, R76.reuse, R4 ;  /* 0x0000004c4804723c */ /* 0x084fe60000001804 */
[----:B------:R-:W-:Y:S02]  /*a230*/  FADD.FTZ R0, R105, R0 ;  /* 0x0000000069007221 */ /* 0x000fe40000010000 */
[----:B------:R-:W-:Y:S01]  /*a240*/  FADD.FTZ R69, R107, R69 ;  /* 0x000000456b457221 */ /* 0x000fe20000010000 */
[----:B------:R2:W3:Y:S01]  /*a250*/  MUFU.EX2 R145, R71 ;  /* 0x0000004700917308 */ /* 0x0004e20000000800 */
[----:B------:R-:W-:Y:S01]  /*a260*/  FADD.FTZ R0, R106, R0 ;  /* 0x000000006a007221 */ /* 0x000fe20000010000 */
[C---:B------:R-:W-:Y:S04]  /*a270*/  HMMA.16816.F32 R8, R80.reuse, R76, R8 ;  /* 0x0000004c5008723c */ /* 0x040fe80000001808 */
[----:B------:R-:W-:Y:S02]  /*a280*/  FADD.FTZ R2, R108, R2 ;  /* 0x000000026c027221 */ /* 0x000fe40000010000 */
[----:B------:R-:W-:Y:S02]  /*a290*/  FADD.FTZ R69, R111, R69 ;  /* 0x000000456f457221 */ /* 0x000fe40000010000 */
[-C--:B------:R-:W-:Y:S01]  /*a2a0*/  HMMA.16816.F32 R12, R80, R78.reuse, R12 ;  /* 0x0000004e500c723c */ /* 0x080fe2000000180c */
[----:B------:R-:W-:Y:S03]  /*a2b0*/  MUFU.EX2 R175, R160 ;  /* 0x000000a000af7308 */ /* 0x000fe60000000800 */
[----:B------:R-:W-:Y:S02]  /*a2c0*/  FADD.FTZ R3, R110, R3 ;  /* 0x000000036e037221 */ /* 0x000fe40000010000 */
[----:B------:R-:W-:Y:S02]  /*a2d0*/  FADD.FTZ R0, R112, R0 ;  /* 0x0000000070007221 */ /* 0x000fe40000010000 */
[C---:B------:R-:W-:Y:S01]  /*a2e0*/  HMMA.16816.F32 R16, R72.reuse, R78, R16 ;  /* 0x0000004e4810723c */ /* 0x040fe20000001810 */
[----:B------:R-:W4:Y:S02]  /*a2f0*/  LDSM.16.MT88.4 R76, [R192+0x800] ;  /* 0x00080000c04c783b */ /* 0x000f240000004200 */
[----:B------:R-:W5:Y:S01]  /*a300*/  MUFU.EX2 R144, R103 ;  /* 0x0000006700907308 */ /* 0x000f620000000800 */
[----:B------:R-:W-:Y:S02]  /*a310*/  FADD.FTZ R70, R113, R0 ;  /* 0x0000000071467221 */ /* 0x000fe40000010000 */
[----:B--2---:R-:W-:Y:S02]  /*a320*/  FADD.FTZ R71, R109, R2 ;  /* 0x000000026d477221 */ /* 0x004fe40000010000 */
        /* <DEDUP_REMOVED lines=10> */
[----:B-1----:R-:W-:Y:S02]  /*a3d0*/  FADD.FTZ R2, R231, R2 ;  /* 0x00000002e7027221 */ /* 0x002fe40000010000 */
[C---:B------:R-:W-:Y:S01]  /*a3e0*/  HMMA.16816.F32 R32, R72.reuse, R86, R32 ;  /* 0x000000564820723c */ /* 0x040fe20000001820 */
[----:B------:R-:W1:Y:S01]  /*a3f0*/  LDSM.16.MT88.4 R84, [R189+0x1000] ;  /* 0x00100000bd54783b */ /* 0x000e620000004200 */
[----:B------:R-:W-:Y:S02]  /*a400*/  MUFU.EX2 R169, R164 ;  /* 0x000000a400a97308 */ /* 0x000fe40000000800 */
[----:B------:R-:W-:Y:S04]  /*a410*/  FADD.FTZ R3, R246, R3 ;  /* 0x00000003f6037221 */ /* 0x000fe80000010000 */
[-C--:B------:R-:W-:Y:S04]  /*a420*/  HMMA.16816.F32 R36, R72, R88.reuse, R36 ;  /* 0x000000584824723c */ /* 0x080fe80000001824 */
[----:B------:R2:W-:Y:S04]  /*a430*/  MUFU.EX2 R156, R205 ;  /* 0x000000cd009c7308 */ /* 0x0005e80000000800 */
[C---:B------:R-:W-:Y:S06]  /*a440*/  HMMA.16816.F32 R40, R80.reuse, R88, R40 ;  /* 0x000000585028723c */ /* 0x040fec0000001828 */
[----:B------:R-:W-:Y:S02]  /*a450*/  MUFU.EX2 R103, R206 ;  /* 0x000000ce00677308 */ /* 0x000fe40000000800 */
[-C--:B------:R-:W-:Y:S08]  /*a460*/  HMMA.16816.F32 R44, R80, R90.reuse, R44 ;  /* 0x0000005a502c723c */ /* 0x080ff0000000182c */
[C---:B------:R-:W-:Y:S01]  /*a470*/  HMMA.16816.F32 R48, R72.reuse, R90, R48 ;  /* 0x0000005a4830723c */ /* 0x040fe20000001830 */
[----:B------:R-:W1:Y:S01]  /*a480*/  LDSM.16.MT88.4 R88, [R193+0x1000] ;  /* 0x00100000c158783b */ /* 0x000e620000004200 */
[----:B------:R-:W-:Y:S02]  /*a490*/  MUFU.EX2 R166, R176 ;  /* 0x000000b000a67308 */ /* 0x000fe40000000800 */
[----:B--2---:R-:W-:Y:S04]  /*a4a0*/  IADD3 R205, R212, -0x1, RZ ;  /* 0xffffffffd4cd7810 */ /* 0x004fe80007ffe0ff */
[-C--:B----4-:R-:W-:Y:S04]  /*a4b0*/  HMMA.16816.F32 R52, R72, R76.reuse, R52 ;  /* 0x0000004c4834723c */ /* 0x090fe80000001834 */
[----:B------:R-:W2:Y:S01]  /*a4c0*/  MUFU.EX2 R164, R177 ;  /* 0x000000b100a47308 */ /* 0x000ea20000000800 */
[----:B------:R-:W-:Y:S03]  /*a4d0*/  MOV R212, R205 ;  /* 0x000000cd00d47202 */ /* 0x000fe60000000f00 */
[C---:B------:R-:W-:Y:S06]  /*a4e0*/  HMMA.16816.F32 R56, R80.reuse, R76, R56 ;  /* 0x0000004c5038723c */ /* 0x040fec0000001838 */
[----:B------:R-:W4:Y:S01]  /*a4f0*/  MUFU.EX2 R160, R207 ;  /* 0x000000cf00a07308 */ /* 0x000f220000000800 */
[----:B---3--:R-:W-:Y:S01]  /*a500*/  F2FP.PACK_AB R76, R184, R145 ;  /* 0x00000091b84c723e */ /* 0x008fe200000000ff */
[-C--:B------:R-:W-:Y:S01]  /*a510*/  HMMA.16816.F32 R60, R80, R78.reuse, R60 ;  /* 0x0000004e503c723c */ /* 0x080fe2000000183c */
[----:B------:R-:W3:Y:S03]  /*a520*/  LDSM.16.MT88.4 R80, [R190+0x1000] ;  /* 0x00100000be50783b */ /* 0x000ee60000004200 */
[----:B-----5:R-:W-:Y:S04]  /*a530*/  F2FP.PACK_AB R77, R165, R144 ;  /* 0x00000090a54d723e */ /* 0x020fe800000000ff */
[----:B------:R-:W-:Y:S01]  /*a540*/  HMMA.16816.F32 R64, R72, R78, R64 ;  /* 0x0000004e4840723c */ /* 0x000fe20000001840 */
[----:B------:R-:W5:Y:S03]  /*a550*/  MUFU.EX2 R102, R214 ;  /* 0x000000d600667308 */ /* 0x000f660000000800 */
[----:B--2---:R-:W-:Y:S03]  /*a560*/  F2FP.PACK_AB R153, R164, R166 ;  /* 0x000000a6a499723e */ /* 0x004fe600000000ff */
[----:B------:R-:W-:Y:S02]  /*a570*/  F2FP.PACK_AB R72, R246, R247 ;  /* 0x000000f7f648723e */ /* 0x000fe400000000ff */
[----:B------:R-:W-:Y:S02]  /*a580*/  F2FP.PACK_AB R73, R231, R147 ;  /* 0x00000093e749723e */ /* 0x000fe400000000ff */
[----:B------:R-:W-:Y:S01]  /*a590*/  MUFU.EX2 R97, R218 ;  /* 0x000000da00617308 */ /* 0x000fe20000000800 */
[----:B------:R-:W-:Y:S02]  /*a5a0*/  F2FP.PACK_AB R74, R245, R240 ;  /* 0x000000f0f54a723e */ /* 0x000fe400000000ff */
[----:B------:R-:W-:Y:S02]  /*a5b0*/  F2FP.PACK_AB R75, R244, R239 ;  /* 0x000000eff44b723e */ /* 0x000fe400000000ff */
[----:B------:R-:W-:Y:S02]  /*a5c0*/  F2FP.PACK_AB R78, R172, R175 ;  /* 0x000000afac4e723e */ /* 0x000fe400000000ff */
[----:B------:R-:W-:Y:S02]  /*a5d0*/  F2FP.PACK_AB R79, R162, R167 ;  /* 0x000000a7a24f723e */ /* 0x000fe400000000ff */
[----:B----4-:R-:W-:Y:S01]  /*a5e0*/  F2FP.PACK_AB R155, R157, R160 ;  /* 0x000000a09d9b723e */ /* 0x010fe200000000ff */
[-C--:B-1----:R-:W-:Y:S01]  /*a5f0*/  HMMA.16816.F32 R4, R72, R84.reuse, R4 ;  /* 0x000000544804723c */ /* 0x082fe20000001804 */
[----:B------:R-:W-:Y:S07]  /*a600*/  MUFU.EX2 R96, R220 ;  /* 0x000000dc00607308 */ /* 0x000fee0000000800 */
        /* <DEDUP_REMOVED lines=8> */
[----:B------:R-:W-:Y:S07]  /*a690*/  LDSM.16.MT88.4 R88, [R190+0x1800] ;  /* 0x00180000be58783b */ /* 0x000fee0000004200 */
[-C--:B---3--:R-:W-:Y:S08]  /*a6a0*/  HMMA.16816.F32 R36, R72, R80.reuse, R36 ;  /* 0x000000504824723c */ /* 0x088ff00000001824 */
[C---:B------:R-:W-:Y:S08]  /*a6b0*/  HMMA.16816.F32 R40, R76.reuse, R80, R40 ;  /* 0x000000504c28723c */ /* 0x040ff00000001828 */
[-C--:B------:R-:W-:Y:S08]  /*a6c0*/  HMMA.16816.F32 R44, R76, R82.reuse, R44 ;  /* 0x000000524c2c723c */ /* 0x080ff0000000182c */
[C---:B------:R-:W-:Y:S01]  /*a6d0*/  HMMA.16816.F32 R48, R72.reuse, R82, R48 ;  /* 0x000000524830723c */ /* 0x040fe20000001830 */
[----:B------:R-:W2:Y:S07]  /*a6e0*/  LDSM.16.MT88.4 R80, [R193+0x1800] ;  /* 0x00180000c150783b */ /* 0x000eae0000004200 */
[-C--:B------:R-:W-:Y:S08]  /*a6f0*/  HMMA.16816.F32 R52, R72, R92.reuse, R52 ;  /* 0x0000005c4834723c */ /* 0x080ff00000001834 */
        /* <DEDUP_REMOVED lines=16> */
[-C--:B--2---:R-:W-:Y:S08]  /*a800*/  HMMA.16816.F32 R20, R72, R80.reuse, R20 ;  /* 0x000000504814723c */ /* 0x084ff00000001814 */
[C---:B------:R-:W-:Y:S01]  /*a810*/  HMMA.16816.F32 R24, R76.reuse, R80, R24 ;  /* 0x000000504c18723c */ /* 0x040fe20000001818 */
[----:B------:R-:W-:Y:S07]  /*a820*/  MUFU.EX2 R81, R222 ;  /* 0x000000de00517308 */ /* 0x000fee0000000800 */
[-C--:B------:R-:W-:Y:S03]  /*a830*/  HMMA.16816.F32 R28, R76, R82.reuse, R28 ;  /* 0x000000524c1c723c */ /* 0x080fe6000000181c */
[----:B------:R-:W-:Y:S05]  /*a840*/  MUFU.EX2 R80, R223 ;  /* 0x000000df00507308 */ /* 0x000fea0000000800 */
[C---:B------:R-:W-:Y:S05]  /*a850*/  HMMA.16816.F32 R32, R72.reuse, R82, R32 ;  /* 0x000000524820723c */ /* 0x040fea0000001820 */
[----:B------:R-:W-:Y:S03]  /*a860*/  MUFU.EX2 R82, R219 ;  /* 0x000000db00527308 */ /* 0x000fe60000000800 */
[-C--:B------:R-:W-:Y:S07]  /*a870*/  HMMA.16816.F32 R36, R72, R88.reuse, R36 ;  /* 0x000000584824723c */ /* 0x080fee0000001824 */
[----:B------:R-:W1:Y:S01]  /*a880*/  MUFU.EX2 R83, R221 ;  /* 0x000000dd00537308 */ /* 0x000e620000000800 */
[C---:B------:R-:W-:Y:S08]  /*a890*/  HMMA.16816.F32 R40, R76.reuse, R88, R40 ;  /* 0x000000584c28723c */ /* 0x040ff00000001828 */
[-C--:B------:R-:W-:Y:S08]  /*a8a0*/  HMMA.16816.F32 R44, R76, R90.reuse, R44 ;  /* 0x0000005a4c2c723c */ /* 0x080ff0000000182c */
[C---:B------:R-:W-:Y:S08]  /*a8b0*/  HMMA.16816.F32 R48, R72.reuse, R90, R48 ;  /* 0x0000005a4830723c */ /* 0x040ff00000001830 */
[-C--:B---3--:R-:W-:Y:S08]  /*a8c0*/  HMMA.16816.F32 R52, R72, R92.reuse, R52 ;  /* 0x0000005c4834723c */ /* 0x088ff00000001834 */
[C---:B------:R-:W-:Y:S07]  /*a8d0*/  HMMA.16816.F32 R56, R76.reuse, R92, R56 ;  /* 0x0000005c4c38723c */ /* 0x040fee0000001838 */
[----:B-----5:R-:W-:Y:S01]  /*a8e0*/  F2FP.PACK_AB R92, R101, R102 ;  /* 0x00000066655c723e */ /* 0x020fe200000000ff */
[-C--:B------:R-:W-:Y:S04]  /*a8f0*/  HMMA.16816.F32 R60, R76, R94.reuse, R60 ;  /* 0x0000005e4c3c723c */ /* 0x080fe8000000183c */
[----:B-1----:R-:W-:Y:S04]  /*a900*/  F2FP.PACK_AB R93, R83, R82 ;  /* 0x00000052535d723e */ /* 0x002fe800000000ff */
[----:B------:R-:W-:Y:S01]  /*a910*/  HMMA.16816.F32 R64, R72, R94, R64 ;  /* 0x0000005e4840723c */ /* 0x000fe20000001840 */
[----:B------:R-:W1:Y:S06]  /*a920*/  LDSM.16.MT88.4 R72, [R192+0x2000] ;  /* 0x00200000c048783b */ /* 0x000e6c0000004200 */
[----:B------:R-:W-:Y:S01]  /*a930*/  F2FP.PACK_AB R94, R96, R97 ;  /* 0x00000061605e723e */ /* 0x000fe200000000ff */
[-C--:B------:R-:W-:Y:S05]  /*a940*/  HMMA.16816.F32 R104, R152, R116.reuse, R4 ;  /* 0x000000749868723c */ /* 0x080fea0000001804 */
[----:B------:R-:W-:Y:S02]  /*a950*/  F2FP.PACK_AB R95, R80, R81 ;  /* 0x00000051505f723e */ /* 0x000fe400000000ff */
[----:B------:R-:W-:Y:S02]  /*a960*/  FADD.FTZ R5, R145, R69 ;  /* 0x0000004591057221 */ /* 0x000fe40000010000 */
[----:B------:R-:W-:Y:S03]  /*a970*/  FADD.FTZ R4, R144, R0 ;  /* 0x0000000090047221 */ /* 0x000fe60000010000 */
        /* <DEDUP_REMOVED lines=37> */
[----:B------:R-:W-:Y:S01]  /*abd0*/  FADD.FTZ R5, R103, R0 ;  /* 0x0000000067057221 */ /* 0x000fe20000010000 */
[----:B------:R-:W-:Y:S01]  /*abe0*/  MOV R103, R68 ;  /* 0x0000004400677202 */ /* 0x000fe20000000f00 */
[----:B------:R-:W-:Y:S01]  /*abf0*/  FADD.FTZ R3, R179, R7 ;  /* 0x00000007b3037221 */ /* 0x000fe20000010000 */
[C---:B------:R-:W-:Y:S04]  /*ac00*/  HMMA.16816.F32 R88, R92.reuse, R72, R56 ;  /* 0x000000485c58723c */ /* 0x040fe80000001838 */
[----:B------:R-:W-:Y:S02]  /*ac10*/  FADD.FTZ R2, R166, R6 ;  /* 0x00000006a6027221 */ /* 0x000fe40000010000 */
[----:B------:R-:W-:Y:S01]  /*ac20*/  FADD.FTZ R0, R102, R4 ;  /* 0x0000000466007221 */ /* 0x000fe20000010000 */
[----:B------:R-:W-:Y:S01]  /*ac30*/  MOV R102, R98 ;  /* 0x0000006200667202 */ /* 0x000fe20000000f00 */
[----:B------:R-:W-:Y:S01]  /*ac40*/  FADD.FTZ R5, R82, R5 ;  /* 0x0000000552057221 */ /* 0x000fe20000010000 */
[-C--:B------:R-:W-:Y:S03]  /*ac50*/  HMMA.16816.F32 R92, R92, R74.reuse, R60 ;  /* 0x0000004a5c5c723c */ /* 0x080fe6000000183c */
[----:B------:R-:W-:Y:S02]  /*ac60*/  FADD.FTZ R4, R178, R3 ;  /* 0x00000003b2047221 */ /* 0x000fe40000010000 */
[----:B------:R-:W-:Y:S02]  /*ac70*/  FADD.FTZ R3, R164, R2 ;  /* 0x00000002a4037221 */ /* 0x000fe40000010000 */
[----:B------:R-:W-:Y:S01]  /*ac80*/  FADD.FTZ R2, R101, R0 ;  /* 0x0000000065027221 */ /* 0x000fe20000010000 */
[----:B------:R-:W-:Y:S04]  /*ac90*/  HMMA.16816.F32 R152, R152, R74, R64 ;  /* 0x0000004a9898723c */ /* 0x000fe80000001840 */
[----:B------:R-:W-:Y:S01]  /*aca0*/  FADD.FTZ R0, R83, R5 ;  /* 0x0000000553007221 */ /* 0x000fe20000010000 */
[----:B------:R-:W-:Y:S01]  /*acb0*/  MOV R101, R99 ;  /* 0x0000006300657202 */ /* 0x000fe20000000f00 */
        /* <DEDUP_REMOVED lines=9> */
[----:B------:R-:W-:-:S05]  /*ad50*/  @P0 BRA `(.L_x_3380) ;  /* 0xffffc15000000947 */ /* 0x000fca000383ffff */
.L_x_3369:
[----:B------:R-:W-:-:S13]  /*ad60*/  ISETP.GE.AND P0, PT, R205, R249, PT ;  /* 0x000000f9cd00720c */ /* 0x000fda0003f06270 */
[----:B------:R-:W-:Y:S05]  /*ad70*/  @!P0 BRA `(.L_x_3381) ;  /* 0x0000328000008947 */ /* 0x000fea0003800000 */
[----:B------:R-:W-:Y:S01]  /*ad80*/  IMAD.MOV.U32 R101, RZ, RZ, R99 ;  /* 0x000000ffff657224 */ /* 0x000fe200078e0063 */
[----:B------:R-:W-:Y:S01]  /*ad90*/  MOV R103, R68 ;  /* 0x0000004400677202 */ /* 0x000fe20000000f00 */
[----:B------:R-:W-:Y:S01]  /*ada0*/  IMAD.MOV.U32 R97, RZ, RZ, R100 ;  /* 0x000000ffff617224 */ /* 0x000fe200078e0064 */
[----:B------:R-:W-:Y:S02]  /*adb0*/  MOV R102, R98 ;  /* 0x0000006200667202 */ /* 0x000fe40000000f00 */
.L_x_3388:
[----:B------:R-:W2:Y:S01]  /*adc0*/  LDL.64 R6, [R1+0x10] ;  /* 0x0000100001067983 */ /* 0x000ea20000100a00 */
[----:B------:R-:W-:Y:S04]  /*add0*/  DEPBAR.LE SB0, 0x0 ;  /* 0x000080000000791a */ /* 0x000fe80000000000 */
[----:B------:R-:W3:Y:S01]  /*ade0*/  LDL R5, [R1+0x1c] ;  /* 0x00001c0001057983 */ /* 0x000ee20000100800 */
[----:B------:R-:W-:Y:S01]  /*adf0*/  WARPSYNC 0xffffffff ;  /* 0xffffffff00007948 */ /* 0x000fe20003800000 */
[----:B------:R-:W-:Y:S01]  /*ae00*/  SHF.R.S32.HI R0, RZ, 0x1f, R211 ;  /* 0x0000001fff007819 */ /* 0x000fe200000114d3 */
[C---:B------:R-:W-:Y:S01]  /*ae10*/  IMAD.WIDE.U32 R2, R211.reuse, c[0x0][0x208], RZ ;  /* 0x00008200d3027a25 */ /* 0x040fe200078e00ff */
        /* <DEDUP_REMOVED lines=31> */
.L_x_3485:
        /* <DEDUP_REMOVED lines=8> */
[----:B------:R-:W5:Y:S07]  /*b090*/  SHFL.IDX PT, R52, R0, 0x2, 0x181f ;  /* 0x00581f0000347f89 */ /* 0x000f6e00000e0000 */
[C---:B------:R-:W-:Y:S01]  /*b0a0*/  HMMA.16816.F32 R16, R80.reuse, R18, RZ ;  /* 0x000000125010723c */ /* 0x040fe200000018ff */
[----:B------:R-:W-:Y:S07]  /*b0b0*/  SHFL.IDX PT, R53, R0, 0x3, 0x181f ;  /* 0x00781f0000357f89 */ /* 0x000fee00000e0000 */
[-C--:B------:R-:W-:Y:S01]  /*b0c0*/  HMMA.16816.F32 R20, R80, R32.reuse, RZ ;  /* 0x000000205014723c */ /* 0x080fe200000018ff */
[----:B------:R1:W-:Y:S07]  /*b0d0*/  SHFL.IDX PT, R54, R0, 0x4, 0x181f ;  /* 0x00981f0000367f89 */ /* 0x0003ee00000e0000 */
[C---:B------:R-:W-:Y:S01]  /*b0e0*/  HMMA.16816.F32 R24, R76.reuse, R32, RZ ;  /* 0x000000204c18723c */ /* 0x040fe200000018ff */
[----:B------:R-:W2:Y:S07]  /*b0f0*/  SHFL.IDX PT, R55, R56, 0x1, 0x181f ;  /* 0x00381f0038377f89 */ /* 0x000eae00000e0000 */
[-C--:B------:R-:W-:Y:S01]  /*b100*/  HMMA.16816.F32 R28, R76, R34.reuse, RZ ;  /* 0x000000224c1c723c */ /* 0x080fe200000018ff */
[----:B------:R-:W2:Y:S07]  /*b110*/  SHFL.IDX PT, R61, R56, 0x2, 0x181f ;  /* 0x00581f00383d7f89 */ /* 0x000eae00000e0000 */
[C---:B------:R-:W-:Y:S01]  /*b120*/  HMMA.16816.F32 R32, R80.reuse, R34, RZ ;  /* 0x000000225020723c */ /* 0x040fe200000018ff */
[----:B------:R-:W2:Y:S03]  /*b130*/  SHFL.IDX PT, R69, R56, 0x3, 0x181f ;  /* 0x00781f0038457f89 */ /* 0x000ea600000e0000 */
[----:B-1----:R-:W-:Y:S04]  /*b140*/  IADD3 R0, -R100, 0x10, RZ ;  /* 0x0000001064007810 */ /* 0x002fe80007ffe1ff */
[-C--:B------:R-:W-:Y:S01]  /*b150*/  HMMA.16816.F32 R36, R80, R48.reuse, RZ ;  /* 0x000000305024723c */ /* 0x080fe200000018ff */
[----:B------:R-:W-:Y:S07]  /*b160*/  LOP3.LUT R0, R0, 0xf, RZ, 0xc0, !PT ;  /* 0x0000000f00007812 */ /* 0x000fee00078ec0ff */
[C---:B------:R-:W-:Y:S08]  /*b170*/  HMMA.16816.F32 R40, R76.reuse, R48, RZ ;  /* 0x000000304c28723c */ /* 0x040ff000000018ff */
[-C--:B------:R-:W-:Y:S01]  /*b180*/  HMMA.16816.F32 R44, R76, R50.reuse, RZ ;  /* 0x000000324c2c723c */ /* 0x080fe200000018ff */
[-C--:B---3--:R-:W-:Y:S03]  /*b190*/  IADD3 R2, P2, R2, R58.reuse, RZ ;  /* 0x0000003a02027210 */ /* 0x088fe60007f5e0ff */
[-C--:B----4-:R-:W-:Y:S02]  /*b1a0*/  IADD3 R62, P1, R3, R58.reuse, RZ ;  /* 0x0000003a033e7210 */ /* 0x090fe40007f3e0ff */
[--C-:B--2---:R-:W-:Y:S01]  /*b1b0*/  IMAD.X R3, R57, 0x1, R68.reuse, P2 ;  /* 0x0000000139037824 */ /* 0x104fe200010e0644 */
[----:B-----5:R-:W-:Y:S01]  /*b1c0*/  IADD3 R60, P6, R52, R58, RZ ;  /* 0x0000003a343c7210 */ /* 0x020fe20007fde0ff */
[C---:B------:R-:W-:Y:S03]  /*b1d0*/  HMMA.16816.F32 R48, R80.reuse, R50, RZ ;  /* 0x000000325030723c */ /* 0x040fe600000018ff */
[----:B------:R1:W-:Y:S01]  /*b1e0*/  LDGSTS.E.BYPASS.LTC128B.128 [R209+0x100], [R2.64], !P0 ;  /* 0x0010000002d17fae */ /* 0x0003e2000c101d46 */
[----:B------:R-:W-:Y:S01]  /*b1f0*/  IMAD.X R63, R55, 0x1, R68, P1 ;  /* 0x00000001373f7824 */ /* 0x000fe200008e0644 */
[----:B------:R-:W-:Y:S01]  /*b200*/  IADD3 R72, P2, P1, R0, R54, R58 ;  /* 0x0000003600487210 */ /* 0x000fe2000795e03a */
[--C-:B------:R-:W-:Y:S01]  /*b210*/  IMAD.X R61, R61, 0x1, R68.reuse, P6 ;  /* 0x000000013d3d7824 */ /* 0x100fe200030e0644 */
[----:B------:R-:W-:Y:S02]  /*b220*/  IADD3 R70, P5, R53, R58, RZ ;  /* 0x0000003a35467210 */ /* 0x000fe40007fbe0ff */
[-C--:B------:R-:W-:Y:S02]  /*b230*/  HMMA.16816.F32 R52, R80, R64.reuse, RZ ;  /* 0x000000405034723c */ /* 0x080fe400000018ff */
[----:B------:R2:W-:Y:S01]  /*b240*/  LDGSTS.E.BYPASS.LTC128B.128 [R209+0x900], [R62.64], !P0 ;  /* 0x009000003ed17fae */ /* 0x0005e2000c101d46 */
[--C-:B------:R-:W-:Y:S01]  /*b250*/  IMAD.X R71, R69, 0x1, R68.reuse, P5 ;  /* 0x0000000145477824 */ /* 0x100fe200028e0644 */
[----:B------:R-:W-:Y:S06]  /*b260*/  ISETP.NE.U32.AND P5, PT, R100, RZ, PT ;  /* 0x000000ff6400720c */ /* 0x000fec0003fa5070 */
        /* <DEDUP_REMOVED lines=94> */
[----:B------:R-:W-:Y:S02]  /*b850*/  IMAD.MOV.U32 R210, RZ, RZ, RZ ;  /* 0x000000ffffd27224 */ /* 0x000fe400078e00ff */
        /* <DEDUP_REMOVED lines=22> */
[----:B----4-:R-:W-:Y:S02]  /*b9c0*/  IADD3 R2, P1, R206, R2, RZ ;  /* 0x00000002ce027210 */ /* 0x010fe40007f3e0ff */
[----:B------:R-:W-:Y:S01]  /*b9d0*/  SHF.R.S32.HI R206, RZ, 0x1f, R204 ;  /* 0x0000001fffce7819 */ /* 0x000fe200000114cc */
[----:B------:R-:W-:Y:S01]  /*b9e0*/  IMAD R96, R210, c[0x0][0x1f4], R0 ;  /* 0x00007d00d2607a24 */ /* 0x000fe200078e0200 */
[----:B------:R-:W-:Y:S02]  /*b9f0*/  LEA R0, P0, R2, c[0x0][0x1c8], 0x1 ;  /* 0x0000720002007a11 */ /* 0x000fe400078008ff */
[----:B------:R-:W-:Y:S02]  /*ba00*/  SHF.L.U64.HI R98, R204, 0x1, R206 ;  /* 0x00000001cc627819 */ /* 0x000fe400000102ce */
[----:B------:R-:W-:Y:S04]  /*ba10*/  IADD3.X R3, R252, R3, R96, P1, !PT ;  /* 0x00000003fc037210 */ /* 0x000fe80000ffe460 */
[----:B------:R-:W-:Y:S01]  /*ba20*/  LEA.HI.X R96, R2, c[0x0][0x1cc], R3, 0x1, P0 ;  /* 0x0000730002607a11 */ /* 0x000fe200000f0c03 */
[----:B------:R-:W-:-:S05]  /*ba30*/  BRA.DIV ~URZ, `(.L_x_3385) ;  /* 0x0000ac627f007947 */ /* 0x000fca000b800000 */
[----:B------:R1:W2:Y:S02]  /*ba40*/  SHFL.IDX PT, R157, R96, RZ, 0x181f ;  /* 0x00181fff609d7589 */ /* 0x0002a400000e0000 */
.L_x_3486:
        /* <DEDUP_REMOVED lines=25> */
.L_x_3487:
        /* <DEDUP_REMOVED lines=9> */
.L_x_3384:
[----:B------:R-:W-:Y:S05]  /*bc70*/  BSYNC B0 ;  /* 0x0000000000007941 */ /* 0x000fea0003800000 */
.L_x_3383:
        /* <DEDUP_REMOVED lines=96> */
[----:B---3--:R-:W-:Y:S03]  /*c280*/  FMNMX.FTZ R98, R98, R158, !PT ;  /* 0x0000009e62627209 */ /* 0x008fe60007810000 */
.L_x_3488:
[----:B------:R-:W-:Y:S01]  /*c290*/  FADD.FTZ R2, -R100, R97 ;  /* 0x0000006164027221 */ /* 0x000fe20000010100 */
[----:B------:R-:W-:Y:S01]  /*c2a0*/  WARPSYNC 0xffffffff ;  /* 0xffffffff00007948 */ /* 0x000fe20003800000 */
[----:B------:R-:W-:Y:S01]  /*c2b0*/  FMUL.FTZ R165, R98, c[0x0][0x2d0] ;  /* 0x0000b40062a57a20 */ /* 0x000fe20000410000 */
[----:B----4-:R-:W-:Y:S01]  /*c2c0*/  FMNMX.FTZ R96, R0, R96, !PT ;  /* 0x0000006000607209 */ /* 0x010fe20007810000 */
[----:B------:R-:W-:Y:S01]  /*c2d0*/  FMUL.FTZ R2, R2, c[0x0][0x2d0] ;  /* 0x0000b40002027a20 */ /* 0x000fe20000410000 */
[----:B------:R-:W-:Y:S01]  /*c2e0*/  ISETP.GT.AND P0, PT, R205, R249, PT ;  /* 0x000000f9cd00720c */ /* 0x000fe20003f04270 */
[--C-:B------:R-:W-:Y:S02]  /*c2f0*/  FFMA.FTZ R0, R13, c[0x0][0x2d0], -R165.reuse ;  /* 0x0000b4000d007a23 */ /* 0x100fe400000108a5 */
[----:B------:R1:W2:Y:S01]  /*c300*/  MUFU.EX2 R97, R2 ;  /* 0x0000000200617308 */ /* 0x0002a20000000800 */
[----:B------:R-:W-:Y:S02]  /*c310*/  FMUL.FTZ R164, R96, c[0x0][0x2d0] ;  /* 0x0000b40060a47a20 */ /* 0x000fe40000410000 */
[--C-:B------:R-:W-:Y:S02]  /*c320*/  FFMA.FTZ R41, R41, c[0x0][0x2d0], -R165.reuse ;  /* 0x0000b40029297a23 */ /* 0x100fe400000108a5 */
[--C-:B------:R-:W-:Y:S02]  /*c330*/  FFMA.FTZ R24, R24, c[0x0][0x2d0], -R165.reuse ;  /* 0x0000b40018187a23 */ /* 0x100fe400000108a5 */
[----:B------:R-:W-:Y:S02]  /*c340*/  FFMA.FTZ R25, R25, c[0x0][0x2d0], -R165 ;  /* 0x0000b40019197a23 */ /* 0x000fe400000108a5 */
[--C-:B------:R-:W-:Y:S01]  /*c350*/  FFMA.FTZ R26, R26, c[0x0][0x2d0], -R164.reuse ;  /* 0x0000b4001a1a7a23 */ /* 0x100fe200000108a4 */
[----:B------:R3:W-:Y:S01]  /*c360*/  MUFU.EX2 R229, R0 ;  /* 0x0000000000e57308 */ /* 0x0007e20000000800 */
[----:B------:R-:W-:Y:S02]  /*c370*/  FFMA.FTZ R27, R27, c[0x0][0x2d0], -R164 ;  /* 0x0000b4001b1b7a23 */ /* 0x000fe400000108a4 */
[----:B-1----:R-:W-:Y:S02]  /*c380*/  FADD.FTZ R2, -R99, R101 ;  /* 0x0000006563027221 */ /* 0x002fe40000010100 */
[----:B------:R-:W-:Y:S02]  /*c390*/  FMUL.FTZ R101, R100, c[0x0][0x2d0] ;  /* 0x0000b40064657a20 */ /* 0x000fe40000410000 */
[----:B------:R-:W-:Y:S02]  /*c3a0*/  FMUL.FTZ R2, R2, c[0x0][0x2d0] ;  /* 0x0000b40002027a20 */ /* 0x000fe40000410000 */
[--C-:B------:R-:W-:Y:S02]  /*c3b0*/  FFMA.FTZ R156, R5, c[0x0][0x2d0], -R101.reuse ;  /* 0x0000b400059c7a23 */ /* 0x100fe40000010865 */
[----:B------:R1:W-:Y:S01]  /*c3c0*/  MUFU.EX2 R3, R2 ;  /* 0x0000000200037308 */ /* 0x0003e20000000800 */
[--C-:B------:R-:W-:Y:S02]  /*c3d0*/  FFMA.FTZ R5, R16, c[0x0][0x2d0], -R101.reuse ;  /* 0x0000b40010057a23 */ /* 0x100fe40000010865 */
[--C-:B------:R-:W-:Y:S02]  /*c3e0*/  FFMA.FTZ R185, R52, c[0x0][0x2d0], -R101.reuse ;  /* 0x0000b40034b97a23 */ /* 0x100fe40000010865 */
[--C-:B------:R-:W-:Y:S02]  /*c3f0*/  FFMA.FTZ R184, R53, c[0x0][0x2d0], -R101.reuse ;  /* 0x0000b40035b87a23 */ /* 0x100fe40000010865 */
[----:B------:R-:W-:Y:S02]  /*c400*/  FFMA.FTZ R173, R49, c[0x0][0x2d0], -R101 ;  /* 0x0000b40031ad7a23 */ /* 0x000fe40000010865 */
[----:B---3--:R-:W-:Y:S01]  /*c410*/  FADD.FTZ R0, -R96, R103 ;  /* 0x0000006760007221 */ /* 0x008fe20000010100 */
[----:B------:R3:W-:Y:S01]  /*c420*/  MUFU.EX2 R223, R5 ;  /* 0x0000000500df7308 */ /* 0x0007e20000000800 */
[--C-:B------:R-:W-:Y:S02]  /*c430*/  FFMA.FTZ R103, R20, c[0x0][0x2d0], -R101.reuse ;  /* 0x0000b40014677a23 */ /* 0x100fe40000010865 */
[----:B------:R-:W-:Y:S02]  /*c440*/  FMUL.FTZ R0, R0, c[0x0][0x2d0] ;  /* 0x0000b40000007a20 */ /* 0x000fe40000410000 */
[--C-:B------:R-:W-:Y:S02]  /*c450*/  FFMA.FTZ R183, R64, c[0x0][0x2d0], -R101.reuse ;  /* 0x0000b40040b77a23 */ /* 0x100fe40000010865 */
[--C-:B------:R-:W-:Y:S02]  /*c460*/  FFMA.FTZ R182, R65, c[0x0][0x2d0], -R101.reuse ;  /* 0x0000b40041b67a23 */ /* 0x100fe40000010865 */
[--C-:B------:R-:W-:Y:S01]  /*c470*/  FFMA.FTZ R208, R80, c[0x0][0x2d0], -R101.reuse ;  /* 0x0000b40050d07a23 */ /* 0x100fe20000010865 */
[----:B------:R4:W-:Y:S01]  /*c480*/  MUFU.EX2 R224, R156 ;  /* 0x0000009c00e07308 */ /* 0x0009e20000000800 */
[--C-:B------:R-:W-:Y:S02]  /*c490*/  FFMA.FTZ R166, R32, c[0x0][0x2d0], -R101.reuse ;  /* 0x0000b40020a67a23 */ /* 0x100fe40000010865 */
[--C-:B------:R-:W-:Y:S02]  /*c4a0*/  FFMA.FTZ R168, R33, c[0x0][0x2d0], -R101.reuse ;  /* 0x0000b40021a87a23 */ /* 0x100fe40000010865 */
[--C-:B-1----:R-:W-:Y:S02]  /*c4b0*/  FFMA.FTZ R2, R4, c[0x0][0x2d0], -R101.reuse ;  /* 0x0000b40004027a23 */ /* 0x102fe40000010865 */
[----:B------:R-:W-:Y:S02]  /*c4c0*/  FMUL.FTZ R4, R99, c[0x0][0x2d0] ;  /* 0x0000b40063047a20 */ /* 0x000fe40000410000 */
[----:B------:R-:W-:Y:S01]  /*c4d0*/  FFMA.FTZ R176, R36, c[0x0][0x2d0], -R101 ;  /* 0x0000b40024b07a23 */ /* 0x000fe20000010865 */
[----:B------:R1:W5:Y:S01]  /*c4e0*/  MUFU.EX2 R216, R2 ;  /* 0x0000000200d87308 */ /* 0x0003620000000800 */
[--C-:B------:R-:W-:Y:S02]  /*c4f0*/  FFMA.FTZ R180, R54, c[0x0][0x2d0], -R4.reuse ;  /* 0x0000b40036b47a23 */ /* 0x100fe40000010804 */
[--C-:B------:R-:W-:Y:S02]  /*c500*/  FFMA.FTZ R179, R55, c[0x0][0x2d0], -R4.reuse ;  /* 0x0000b40037b37a23 */ /* 0x100fe40000010804 */
[--C-:B---3--:R-:W-:Y:S01]  /*c510*/  FFMA.FTZ R5, R8, c[0x0][0x2d0], -R165.reuse ;  /* 0x0000b40008057a23 */ /* 0x108fe200000108a5 */
[----:B------:R-:W-:Y:S01]  /*c520*/  LDSM.16.MT88.4 R52, [R193] ;  /* 0x00000000c134783b */ /* 0x000fe20000004200 */
[--C-:B------:R-:W-:Y:S02]  /*c530*/  FFMA.FTZ R65, R22, c[0x0][0x2d0], -R4.reuse ;  /* 0x0000b40016417a23 */ /* 0x100fe40000010804 */
[--C-:B------:R-:W-:Y:S01]  /*c540*/  FFMA.FTZ R80, R34, c[0x0][0x2d0], -R4.reuse ;  /* 0x0000b40022507a23 */ /* 0x100fe20000010804 */
[----:B------:R3:W-:Y:S01]  /*c550*/  MUFU.EX2 R214, R5 ;  /* 0x0000000500d67308 */ /* 0x0007e20000000800 */
[--C-:B------:R-:W-:Y:S02]  /*c560*/  FFMA.FTZ R6, R6, c[0x0][0x2d0], -R4.reuse ;  /* 0x0000b40006067a23 */ /* 0x100fe40000010804 */
[--C-:B------:R-:W-:Y:S01]  /*c570*/  FFMA.FTZ R167, R35, c[0x0][0x2d0], -R4.reuse ;  /* 0x0000b40023a77a23 */ /* 0x100fe20000010804 */
[----:B----4-:R-:W4:Y:S01]  /*c580*/  LDSM.16.MT88.4 R156, [R189] ;  /* 0x00000000bd9c783b */ /* 0x010f220000004200 */
[--C-:B------:R-:W-:Y:S02]  /*c590*/  FFMA.FTZ R169, R39, c[0x0][0x2d0], -R4.reuse ;  /* 0x0000b40027a97a23 */ /* 0x100fe40000010804 */
[--C-:B------:R-:W-:Y:S02]  /*c5a0*/  FFMA.FTZ R171, R50, c[0x0][0x2d0], -R4.reuse ;  /* 0x0000b40032ab7a23 */ /* 0x100fe40000010804 */
[--C-:B------:R-:W-:Y:S01]  /*c5b0*/  FFMA.FTZ R172, R51, c[0x0][0x2d0], -R4.reuse ;  /* 0x0000b40033ac7a23 */ /* 0x100fe20000010804 */
[----:B------:R2:W-:Y:S01]  /*c5c0*/  MUFU.EX2 R215, R6 ;  /* 0x0000000600d77308 */ /* 0x0005e20000000800 */
[--C-:B------:R-:W-:Y:S02]  /*c5d0*/  FFMA.FTZ R207, R82, c[0x0][0x2d0], -R4.reuse ;  /* 0x0000b40052cf7a23 */ /* 0x100fe40000010804 */
[--C-:B------:R-:W-:Y:S02]  /*c5e0*/  FFMA.FTZ R212, R83, c[0x0][0x2d0], -R4.reuse ;  /* 0x0000b40053d47a23 */ /* 0x100fe40000010804 */
[--C-:B-1----:R-:W-:Y:S02]  /*c5f0*/  FFMA.FTZ R2, R7, c[0x0][0x2d0], -R4.reuse ;  /* 0x0000b40007027a23 */ /* 0x102fe40000010804 */
[--C-:B------:R-:W-:Y:S02]  /*c600*/  FFMA.FTZ R64, R23, c[0x0][0x2d0], -R4.reuse ;  /* 0x0000b40017407a23 */ /* 0x100fe40000010804 */
[--C-:B------:R-:W-:Y:S01]  /*c610*/  FFMA.FTZ R178, R66, c[0x0][0x2d0], -R4.reuse ;  /* 0x0000b40042b27a23 */ /* 0x100fe20000010804 */
[----:B------:R1:W1:Y:S01]  /*c620*/  MUFU.EX2 R221, R2 ;  /* 0x0000000200dd7308 */ /* 0x0002620000000800 */
[--C-:B------:R-:W-:Y:S02]  /*c630*/  FFMA.FTZ R177, R67, c[0x0][0x2d0], -R4.reuse ;  /* 0x0000b40043b17a23 */ /* 0x100fe40000010804 */
[--C-:B------:R-:W-:Y:S02]  /*c640*/  FFMA.FTZ R187, R70, c[0x0][0x2d0], -R4.reuse ;  /* 0x0000b40046bb7a23 */ /* 0x100fe40000010804 */
[----:B---3--:R-:W-:Y:S02]  /*c650*/  FFMA.FTZ R5, R9, c[0x0][0x2d0], -R165 ;  /* 0x0000b40009057a23 */ /* 0x008fe400000108a5 */
[----:B------:R-:W-:Y:S02]  /*c660*/  FFMA.FTZ R206, R71, c[0x0][0x2d0], -R4 ;  /* 0x0000b40047ce7a23 */ /* 0x000fe40000010804 */
[--C-:B------:R-:W-:Y:S01]  /*c670*/  FFMA.FTZ R175, R37, c[0x0][0x2d0], -R101.reuse ;  /* 0x0000b40025af7a23 */ /* 0x100fe20000010865 */
[----:B------:R3:W-:Y:S01]  /*c680*/  MUFU.EX2 R219, R5 ;  /* 0x0000000500db7308 */ /* 0x0007e20000000800 */
[--C-:B------:R-:W-:Y:S02]  /*c690*/  FFMA.FTZ R174, R48, c[0x0][0x2d0], -R101.reuse ;  /* 0x0000b40030ae7a23 */ /* 0x100fe40000010865 */
[--C-:B------:R-:W-:Y:S02]  /*c6a0*/  FFMA.FTZ R181, R68, c[0x0][0x2d0], -R101.reuse ;  /* 0x0000b40044b57a23 */ /* 0x100fe40000010865 */
[----:B--2---:R-:W-:Y:S02]  /*c6b0*/  FFMA.FTZ R6, R10, c[0x0][0x2d0], -R164 ;  /* 0x0000b4000a067a23 */ /* 0x004fe400000108a4 */
[--C-:B------:R-:W-:Y:S02]  /*c6c0*/  FFMA.FTZ R186, R69, c[0x0][0x2d0], -R101.reuse ;  /* 0x0000b40045ba7a23 */ /* 0x100fe40000010865 */
[--C-:B------:R-:W-:Y:S01]  /*c6d0*/  FFMA.FTZ R170, R38, c[0x0][0x2d0], -R4.reuse ;  /* 0x0000b40026aa7a23 */ /* 0x100fe20000010804 */
[----:B------:R-:W-:Y:S01]  /*c6e0*/  MUFU.EX2 R213, R6 ;  /* 0x0000000600d57308 */ /* 0x000fe20000000800 */
[----:B-1----:R-:W-:Y:S09]  /*c6f0*/  FFMA.FTZ R2, R17, c[0x0][0x2d0], -R101 ;  /* 0x0000b40011027a23 */ /* 0x002ff20000010865 */
[----:B------:R1:W2:Y:S01]  /*c700*/  MUFU.EX2 R236, R2 ;  /* 0x0000000200ec7308 */ /* 0x0002a20000000800 */
[----:B---3--:R-:W-:Y:S09]  /*c710*/  FFMA.FTZ R5, R12, c[0x0][0x2d0], -R165 ;  /* 0x0000b4000c057a23 */ /* 0x008ff200000108a5 */
[----:B------:R3:W-:Y:S10]  /*c720*/  MUFU.EX2 R222, R5 ;  /* 0x0000000500de7308 */ /* 0x0007f40000000800 */
[----:B------:R-:W-:Y:S01]  /*c730*/  MUFU.EX2 R0, R0 ;  /* 0x0000000000007308 */ /* 0x000fe20000000800 */
[----:B-1----:R-:W-:Y:S09]  /*c740*/  FFMA.FTZ R2, R18, c[0x0][0x2d0], -R4 ;  /* 0x0000b40012027a23 */ /* 0x002ff20000010804 */
[----:B------:R1:W-:Y:S01]  /*c750*/  MUFU.EX2 R220, R2 ;  /* 0x0000000200dc7308 */ /* 0x0003e20000000800 */
[----:B---3--:R-:W-:Y:S09]  /*c760*/  FFMA.FTZ R5, R11, c[0x0][0x2d0], -R164 ;  /* 0x0000b4000b057a23 */ /* 0x008ff200000108a4 */
[----:B------:R3:W-:Y:S10]  /*c770*/  MUFU.EX2 R217, R5 ;  /* 0x0000000500d97308 */ /* 0x0007f40000000800 */
[----:B------:R-:W-:Y:S01]  /*c780*/  MUFU.EX2 R227, R64 ;  /* 0x0000004000e37308 */ /* 0x000fe20000000800 */
[----:B-1----:R-:W-:Y:S09]  /*c790*/  FFMA.FTZ R2, R19, c[0x0][0x2d0], -R4 ;  /* 0x0000b40013027a23 */ /* 0x002ff20000010804 */
[----:B------:R1:W1:Y:S01]  /*c7a0*/  MUFU.EX2 R237, R2 ;  /* 0x0000000200ed7308 */ /* 0x0002620000000800 */
[----:B---3--:R-:W-:Y:S09]  /*c7b0*/  FFMA.FTZ R5, R14, c[0x0][0x2d0], -R164 ;  /* 0x0000b4000e057a23 */ /* 0x008ff200000108a4 */
[----:B------:R3:W-:Y:S10]  /*c7c0*/  MUFU.EX2 R218, R5 ;  /* 0x0000000500da7308 */ /* 0x0007f40000000800 */
[----:B------:R-:W-:Y:S01]  /*c7d0*/  MUFU.EX2 R226, R166 ;  /* 0x000000a600e27308 */ /* 0x000fe20000000800 */
[----:B-1----:R-:W-:Y:S02]  /*c7e0*/  FADD.FTZ R2, -R98, R102 ;  /* 0x0000006662027221 */ /* 0x002fe40000010100 */
[--C-:B------:R-:W-:Y:S02]  /*c7f0*/  FFMA.FTZ R102, R21, c[0x0][0x2d0], -R101.reuse ;  /* 0x0000b40015667a23 */ /* 0x100fe40000010865 */
[----:B------:R-:W-:Y:S05]  /*c800*/  FMUL.FTZ R2, R2, c[0x0][0x2d0] ;  /* 0x0000b40002027a20 */ /* 0x000fea0000410000 */
[----:B------:R1:W-:Y:S01]  /*c810*/  MUFU.EX2 R228, R102 ;  /* 0x0000006600e47308 */ /* 0x0003e20000000800 */
[----:B------:R-:W-:Y:S02]  /*c820*/  FFMA.FTZ R101, R81, c[0x0][0x2d0], -R101 ;  /* 0x0000b40051657a23 */ /* 0x000fe40000010865 */
[--C-:B---3--:R-:W-:Y:S07]  /*c830*/  FFMA.FTZ R5, R15, c[0x0][0x2d0], -R164.reuse ;  /* 0x0000b4000f057a23 */ /* 0x108fee00000108a4 */
[----:B------:R3:W-:Y:S10]  /*c840*/  MUFU.EX2 R225, R5 ;  /* 0x0000000500e17308 */ /* 0x0007f40000000800 */
[----:B------:R-:W2:Y:S01]  /*c850*/  MUFU.EX2 R2, R2 ;  /* 0x0000000200027308 */ /* 0x000ea20000000800 */
[--C-:B-1----:R-:W-:Y:S09]  /*c860*/  FFMA.FTZ R102, R44, c[0x0][0x2d0], -R165.reuse ;  /* 0x0000b4002c667a23 */ /* 0x102ff200000108a5 */
        /* <DEDUP_REMOVED lines=21> */
[C---:B------:R-:W-:Y:S01]  /*c9c0*/  FMUL.FTZ R4, R97.reuse, R104 ;  /* 0x0000006861047220 */ /* 0x040fe20000410000 */
[----:B-----5:R-:W-:Y:S01]  /*c9d0*/  F2FP.PACK_AB R104, R224, R216 ;  /* 0x000000d8e068723e */ /* 0x020fe200000000ff */
[----:B---3--:R-:W-:Y:S01]  /*c9e0*/  FMUL.FTZ R5, R97, R105 ;  /* 0x0000006961057220 */ /* 0x008fe20000410000 */
[----:B------:R-:W-:Y:S01]  /*c9f0*/  F2FP.PACK_AB R105, R221, R215 ;  /* 0x000000d7dd69723e */ /* 0x000fe200000000ff */
[C---:B------:R-:W-:Y:S01]  /*ca00*/  FMUL.FTZ R6, R3.reuse, R106 ;  /* 0x0000006a03067220 */ /* 0x040fe20000410000 */
[----:B--2---:R-:W-:Y:S01]  /*ca10*/  F2FP.PACK_AB R106, R236, R223 ;  /* 0x000000dfec6a723e */ /* 0x004fe200000000ff */
[----:B------:R-:W-:Y:S01]  /*ca20*/  FMUL.FTZ R7, R3, R107 ;  /* 0x0000006b03077220 */ /* 0x000fe20000410000 */
[----:B------:R-:W-:Y:S01]  /*ca30*/  F2FP.PACK_AB R107, R237, R220 ;  /* 0x000000dced6b723e */ /* 0x000fe200000000ff */
[C---:B------:R-:W-:Y:S01]  /*ca40*/  FMUL.FTZ R8, R2.reuse, R108 ;  /* 0x0000006c02087220 */ /* 0x040fe20000410000 */
[----:B------:R-:W-:Y:S01]  /*ca50*/  F2FP.PACK_AB R160, R219, R214 ;  /* 0x000000d6dba0723e */ /* 0x000fe200000000ff */
[----:B------:R-:W-:Y:S01]  /*ca60*/  FMUL.FTZ R9, R2, R109 ;  /* 0x0000006d02097220 */ /* 0x000fe20000410000 */
[----:B------:R-:W-:Y:S01]  /*ca70*/  F2FP.PACK_AB R162, R229, R222 ;  /* 0x000000dee5a2723e */ /* 0x000fe200000000ff */
[C---:B------:R-:W-:Y:S01]  /*ca80*/  FMUL.FTZ R10, R0.reuse, R110 ;  /* 0x0000006e000a7220 */ /* 0x040fe20000410000 */
[----:B------:R-:W-:Y:S01]  /*ca90*/  F2FP.PACK_AB R161, R217, R213 ;  /* 0x000000d5d9a1723e */ /* 0x000fe200000000ff */
[-C--:B----4-:R-:W-:Y:S05]  /*caa0*/  HMMA.16816.F32 R4, R104, R156.reuse, R4 ;  /* 0x0000009c6804723c */ /* 0x090fea0000001804 */
[----:B------:R-:W-:Y:S01]  /*cab0*/  FMUL.FTZ R11, R0, R111 ;  /* 0x0000006f000b7220 */ /* 0x000fe20000410000 */
[----:B------:R-:W-:Y:S01]  /*cac0*/  F2FP.PACK_AB R163, R225, R218 ;  /* 0x000000dae1a3723e */ /* 0x000fe200000000ff */
[----:B------:R-:W1:Y:S01]  /*cad0*/  LDSM.16.MT88.4 R108, [R190] ;  /* 0x00000000be6c783b */ /* 0x000e620000004200 */
[C---:B------:R-:W-:Y:S04]  /*cae0*/  FMUL.FTZ R12, R2.reuse, R112 ;  /* 0x00000070020c7220 */ /* 0x040fe80000410000 */
[----:B------:R-:W-:Y:S01]  /*caf0*/  FMUL.FTZ R13, R2, R113 ;  /* 0x00000071020d7220 */ /* 0x000fe20000410000 */
[C---:B------:R-:W-:Y:S01]  /*cb00*/  HMMA.16816.F32 R8, R160.reuse, R156, R8 ;  /* 0x0000009ca008723c */ /* 0x040fe20000001808 */
[----:B------:R-:W-:Y:S03]  /*cb10*/  MUFU.EX2 R156, R212 ;  /* 0x000000d4009c7308 */ /* 0x000fe60000000800 */
[C---:B------:R-:W-:Y:S02]  /*cb20*/  FMUL.FTZ R14, R0.reuse, R114 ;  /* 0x00000072000e7220 */ /* 0x040fe40000410000 */
[----:B------:R-:W-:Y:S02]  /*cb30*/  FMUL.FTZ R15, R0, R115 ;  /* 0x00000073000f7220 */ /* 0x000fe40000410000 */
[----:B------:R-:W-:Y:S01]  /*cb40*/  LDSM.16.MT88.4 R112, [R189+0x800] ;  /* 0x00080000bd70783b */ /* 0x000fe20000004200 */
[C---:B------:R-:W-:Y:S03]  /*cb50*/  FMUL.FTZ R50, R3.reuse, R134 ;  /* 0x0000008603327220 */ /* 0x040fe60000410000 */
[----:B------:R-:W-:Y:S01]  /*cb60*/  FMUL.FTZ R51, R3, R135 ;  /* 0x0000008703337220 */ /* 0x000fe20000410000 */
[-C--:B------:R-:W-:Y:S03]  /*cb70*/  HMMA.16816.F32 R12, R160, R158.reuse, R12 ;  /* 0x0000009ea00c723c */ /* 0x080fe6000000180c */
[C---:B------:R-:W-:Y:S02]  /*cb80*/  FMUL.FTZ R16, R97.reuse, R116 ;  /* 0x0000007461107220 */ /* 0x040fe40000410000 */
[----:B------:R-:W-:Y:S02]  /*cb90*/  FMUL.FTZ R17, R97, R117 ;  /* 0x0000007561117220 */ /* 0x000fe40000410000 */
[C---:B------:R-:W-:Y:S02]  /*cba0*/  FMUL.FTZ R18, R3.reuse, R118 ;  /* 0x0000007603127220 */ /* 0x040fe40000410000 */
[----:B------:R-:W-:Y:S03]  /*cbb0*/  FMUL.FTZ R19, R3, R119 ;  /* 0x0000007703137220 */ /* 0x000fe60000410000 */
[----:B------:R-:W-:Y:S02]  /*cbc0*/  FMUL.FTZ R81, R97, R149 ;  /* 0x0000009561517220 */ /* 0x000fe40000410000 */
[----:B------:R-:W-:Y:S02]  /*cbd0*/  FMUL.FTZ R82, R3, R150 ;  /* 0x0000009603527220 */ /* 0x000fe40000410000 */
[C---:B------:R-:W-:Y:S01]  /*cbe0*/  HMMA.16816.F32 R16, R104.reuse, R158, R16 ;  /* 0x0000009e6810723c */ /* 0x040fe20000001810 */
[----:B------:R-:W-:Y:S03]  /*cbf0*/  MUFU.EX2 R159, R207 ;  /* 0x000000cf009f7308 */ /* 0x000fe60000000800 */
[C---:B------:R-:W-:Y:S02]  /*cc00*/  FMUL.FTZ R20, R97.reuse, R120 ;  /* 0x0000007861147220 */ /* 0x040fe40000410000 */
[----:B------:R-:W-:Y:S02]  /*cc10*/  FMUL.FTZ R21, R97, R121 ;  /* 0x0000007961157220 */ /* 0x000fe40000410000 */
[C---:B------:R-:W-:Y:S04]  /*cc20*/  FMUL.FTZ R22, R3.reuse, R122 ;  /* 0x0000007a03167220 */ /* 0x040fe80000410000 */
[C---:B------:R-:W-:Y:S02]  /*cc30*/  FMUL.FTZ R23, R3.reuse, R123 ;  /* 0x0000007b03177220 */ /* 0x040fe40000410000 */
[----:B------:R-:W-:Y:S02]  /*cc40*/  FMUL.FTZ R83, R3, R151 ;  /* 0x0000009703537220 */ /* 0x000fe40000410000 */
[--C-:B------:R-:W-:Y:S02]  /*cc50*/  FFMA.FTZ R117, R56, c[0x0][0x2d0], -R165.reuse ;  /* 0x0000b40038757a23 */ /* 0x100fe400000108a5 */
[--C-:B------:R-:W-:Y:S01]  /*cc60*/  FFMA.FTZ R116, R57, c[0x0][0x2d0], -R165.reuse ;  /* 0x0000b40039747a23 */ /* 0x100fe200000108a5 */
[-C--:B------:R-:W-:Y:S01]  /*cc70*/  HMMA.16816.F32 R20, R104, R52.reuse, R20 ;  /* 0x000000346814723c */ /* 0x080fe20000001814 */
[----:B------:R-:W-:Y:S02]  /*cc80*/  MUFU.EX2 R169, R117 ;  /* 0x0000007500a97308 */ /* 0x000fe40000000800 */
[----:B------:R-:W-:Y:S02]  /*cc90*/  FMUL.FTZ R35, R0, R127 ;  /* 0x0000007f00237220 */ /* 0x000fe40000410000 */
[C---:B------:R-:W-:Y:S02]  /*cca0*/  FMUL.FTZ R32, R2.reuse, R124 ;  /* 0x0000007c02207220 */ /* 0x040fe40000410000 */
[----:B------:R-:W-:Y:S02]  /*ccb0*/  FMUL.FTZ R33, R2, R125 ;  /* 0x0000007d02217220 */ /* 0x000fe40000410000 */
[----:B------:R-:W-:Y:S02]  /*ccc0*/  FMUL.FTZ R34, R0, R126 ;  /* 0x0000007e00227220 */ /* 0x000fe40000410000 */
[----:B------:R-:W-:Y:S01]  /*ccd0*/  MUFU.EX2 R173, R116 ;  /* 0x0000007400ad7308 */ /* 0x000fe20000000800 */
[--C-:B------:R-:W-:Y:S02]  /*cce0*/  FFMA.FTZ R118, R46, c[0x0][0x2d0], -R164.reuse ;  /* 0x0000b4002e767a23 */ /* 0x100fe400000108a4 */
[--C-:B------:R-:W-:Y:S02]  /*ccf0*/  FFMA.FTZ R119, R47, c[0x0][0x2d0], -R164.reuse ;  /* 0x0000b4002f777a23 */ /* 0x100fe400000108a4 */
[C---:B------:R-:W-:Y:S04]  /*cd00*/  HMMA.16816.F32 R32, R160.reuse, R52, R32 ;  /* 0x00000034a020723c */ /* 0x040fe80000001820 */
[C---:B------:R-:W-:Y:S02]  /*cd10*/  FMUL.FTZ R36, R2.reuse, R128 ;  /* 0x0000008002247220 */ /* 0x040fe40000410000 */
[----:B------:R-:W-:Y:S02]  /*cd20*/  FMUL.FTZ R37, R2, R129 ;  /* 0x0000008102257220 */ /* 0x000fe40000410000 */
[C---:B------:R-:W-:Y:S02]  /*cd30*/  FMUL.FTZ R38, R0.reuse, R130 ;  /* 0x0000008200267220 */ /* 0x040fe40000410000 */
[----:B------:R-:W-:Y:S02]  /*cd40*/  MUFU.EX2 R130, R26 ;  /* 0x0000001a00827308 */ /* 0x000fe40000000800 */
[----:B------:R-:W-:Y:S02]  /*cd50*/  FMUL.FTZ R39, R0, R131 ;  /* 0x0000008300277220 */ /* 0x000fe40000410000 */
[----:B------:R-:W-:Y:S02]  /*cd60*/  FMUL.FTZ R49, R97, R133 ;  /* 0x0000008561317220 */ /* 0x000fe40000410000 */
[--C-:B------:R-:W-:Y:S02]  /*cd70*/  FFMA.FTZ R120, R58, c[0x0][0x2d0], -R164.reuse ;  /* 0x0000b4003a787a23 */ /* 0x100fe400000108a4 */
[--C-:B------:R-:W-:Y:S01]  /*cd80*/  FFMA.FTZ R121, R59, c[0x0][0x2d0], -R164.reuse ;  /* 0x0000b4003b797a23 */ /* 0x100fe200000108a4 */
[-C--:B------:R-:W-:Y:S01]  /*cd90*/  HMMA.16816.F32 R36, R160, R54.reuse, R36 ;  /* 0x00000036a024723c */ /* 0x080fe20000001824 */
[----:B------:R2:W-:Y:S01]  /*cda0*/  MUFU.EX2 R133, R65 ;  /* 0x0000004100857308 */ /* 0x0005e20000000800 */
[----:B------:R-:W-:Y:S01]  /*cdb0*/  LDSM.16.MT88.4 R56, [R190+0x800] ;  /* 0x00080000be38783b */ /* 0x000fe20000004200 */
[----:B------:R-:W-:Y:S02]  /*cdc0*/  FMUL.FTZ R48, R97, R132 ;  /* 0x0000008461307220 */ /* 0x000fe40000410000 */
[--C-:B------:R-:W-:Y:S02]  /*cdd0*/  FFMA.FTZ R122, R62, c[0x0][0x2d0], -R164.reuse ;  /* 0x0000b4003e7a7a23 */ /* 0x100fe400000108a4 */
[--C-:B------:R-:W-:Y:S02]  /*cde0*/  FFMA.FTZ R123, R63, c[0x0][0x2d0], -R164.reuse ;  /* 0x0000b4003f7b7a23 */ /* 0x100fe400000108a4 */
[--C-:B------:R-:W-:Y:S01]  /*cdf0*/  FFMA.FTZ R127, R74, c[0x0][0x2d0], -R164.reuse ;  /* 0x0000b4004a7f7a23 */ /* 0x100fe200000108a4 */
[C---:B------:R-:W-:Y:S01]  /*ce00*/  HMMA.16816.F32 R48, R104.reuse, R54, R48 ;  /* 0x000000366830723c */ /* 0x040fe20000001830 */
[----:B------:R3:W-:Y:S03]  /*ce10*/  MUFU.EX2 R131, R24 ;  /* 0x0000001800837308 */ /* 0x0007e60000000800 */
[C---:B------:R-:W-:Y:S02]  /*ce20*/  FMUL.FTZ R64, R2.reuse, R140 ;  /* 0x0000008c02407220 */ /* 0x040fe40000410000 */
[C---:B------:R-:W-:Y:S02]  /*ce30*/  FMUL.FTZ R52, R97.reuse, R136 ;  /* 0x0000008861347220 */ /* 0x040fe40000410000 */
[----:B------:R-:W-:Y:S03]  /*ce40*/  FMUL.FTZ R53, R97, R137 ;  /* 0x0000008961357220 */ /* 0x000fe60000410000 */
[----:B------:R4:W-:Y:S01]  /*ce50*/  MUFU.EX2 R140, R80 ;  /* 0x00000050008c7308 */ /* 0x0009e20000000800 */
[C---:B------:R-:W-:Y:S02]  /*ce60*/  FMUL.FTZ R54, R3.reuse, R138 ;  /* 0x0000008a03367220 */ /* 0x040fe40000410000 */
[----:B------:R-:W-:Y:S02]  /*ce70*/  FMUL.FTZ R55, R3, R139 ;  /* 0x0000008b03377220 */ /* 0x000fe40000410000 */
[--C-:B------:R-:W-:Y:S02]  /*ce80*/  FFMA.FTZ R128, R75, c[0x0][0x2d0], -R164.reuse ;  /* 0x0000b4004b807a23 */ /* 0x100fe400000108a4 */
[----:B--2---:R-:W-:Y:S02]  /*ce90*/  FMUL.FTZ R65, R2, R141 ;  /* 0x0000008d02417220 */ /* 0x004fe40000410000 */
[C---:B------:R-:W-:Y:S01]  /*cea0*/  FMUL.FTZ R66, R0.reuse, R142 ;  /* 0x0000008e00427220 */ /* 0x040fe20000410000 */
[-C--:B-1----:R-:W-:Y:S01]  /*ceb0*/  HMMA.16816.F32 R52, R104, R108.reuse, R52 ;  /* 0x0000006c6834723c */ /* 0x082fe20000001834 */
[----:B------:R-:W1:Y:S02]  /*cec0*/  MUFU.EX2 R138, R25 ;  /* 0x00000019008a7308 */ /* 0x000e640000000800 */
[----:B------:R-:W-:Y:S02]  /*ced0*/  FMUL.FTZ R67, R0, R143 ;  /* 0x0000008f00437220 */ /* 0x000fe40000410000 */
[--C-:B---3--:R-:W-:Y:S02]  /*cee0*/  FFMA.FTZ R24, R28, c[0x0][0x2d0], -R165.reuse ;  /* 0x0000b4001c187a23 */ /* 0x108fe400000108a5 */
[C---:B------:R-:W-:Y:S02]  /*cef0*/  FMUL.FTZ R68, R2.reuse, R144 ;  /* 0x0000009002447220 */ /* 0x040fe40000410000 */
[----:B------:R-:W-:Y:S01]  /*cf00*/  FMUL.FTZ R69, R2, R145 ;  /* 0x0000009102457220 */ /* 0x000fe20000410000 */
[C---:B------:R-:W-:Y:S01]  /*cf10*/  HMMA.16816.F32 R64, R160.reuse, R108, R64 ;  /* 0x0000006ca040723c */ /* 0x040fe20000001840 */
[----:B------:R2:W-:Y:S03]  /*cf20*/  MUFU.EX2 R139, R24 ;  /* 0x00000018008b7308 */ /* 0x0005e60000000800 */
[C---:B------:R-:W-:Y:S02]  /*cf30*/  FMUL.FTZ R70, R0.reuse, R146 ;  /* 0x0000009200467220 */ /* 0x040fe40000410000 */
[----:B------:R-:W-:Y:S02]  /*cf40*/  FMUL.FTZ R71, R0, R147 ;  /* 0x0000009300477220 */ /* 0x000fe40000410000 */
[----:B----4-:R-:W-:Y:S02]  /*cf50*/  FMUL.FTZ R80, R97, R148 ;  /* 0x0000009461507220 */ /* 0x010fe40000410000 */
[----:B------:R-:W-:Y:S01]  /*cf60*/  LDSM.16.MT88.4 R148, [R190+0x2000] ;  /* 0x00200000be94783b */ /* 0x000fe20000004200 */
[----:B------:R3:W-:Y:S01]  /*cf70*/  MUFU.EX2 R132, R103 ;  /* 0x0000006700847308 */ /* 0x0007e20000000800 */
[--C-:B------:R-:W-:Y:S01]  /*cf80*/  FFMA.FTZ R28, R40, c[0x0][0x2d0], -R165.reuse ;  /* 0x0000b400281c7a23 */ /* 0x100fe200000108a5 */
[-C--:B------:R-:W-:Y:S03]  /*cf90*/  HMMA.16816.F32 R68, R160, R110.reuse, R68 ;  /* 0x0000006ea044723c */ /* 0x080fe60000001844 */
[--C-:B------:R-:W-:Y:S01]  /*cfa0*/  FFMA.FTZ R124, R72, c[0x0][0x2d0], -R165.reuse ;  /* 0x0000b400487c7a23 */ /* 0x100fe200000108a5 */
[----:B-1----:R-:W-:Y:S01]  /*cfb0*/  F2FP.PACK_AB R40, R138, R131 ;  /* 0x000000838a28723e */ /* 0x002fe200000000ff */
[--C-:B------:R-:W-:Y:S02]  /*cfc0*/  FFMA.FTZ R72, R42, c[0x0][0x2d0], -R164.reuse ;  /* 0x0000b4002a487a23 */ /* 0x100fe400000108a4 */
[--C-:B------:R-:W-:Y:S01]  /*cfd0*/  FFMA.FTZ R125, R73, c[0x0][0x2d0], -R165.reuse ;  /* 0x0000b400497d7a23 */ /* 0x100fe200000108a5 */
[C---:B------:R-:W-:Y:S01]  /*cfe0*/  HMMA.16816.F32 R80, R104.reuse, R110, R80 ;  /* 0x0000006e6850723c */ /* 0x040fe20000001850 */
[----:B------:R-:W1:Y:S01]  /*cff0*/  LDSM.16.MT88.4 R108, [R192] ;  /* 0x00000000c06c783b */ /* 0x000e620000004200 */
[----:B------:R4:W-:Y:S02]  /*d000*/  MUFU.EX2 R136, R27 ;  /* 0x0000001b00887308 */ /* 0x0009e40000000800 */
[--C-:B--2---:R-:W-:Y:S01]  /*d010*/  FFMA.FTZ R24, R29, c[0x0][0x2d0], -R165.reuse ;  /* 0x0000b4001d187a23 */ /* 0x104fe200000108a5 */
[----:B------:R-:W-:Y:S01]  /*d020*/  F2FP.PACK_AB R29, R227, R133 ;  /* 0x00000085e31d723e */ /* 0x000fe200000000ff */
[C---:B------:R-:W-:Y:S02]  /*d030*/  FMUL.FTZ R84, R97.reuse, R84 ;  /* 0x0000005461547220 */ /* 0x040fe40000410000 */
[----:B------:R-:W-:Y:S04]  /*d040*/  FMUL.FTZ R85, R97, R85 ;  /* 0x0000005561557220 */ /* 0x000fe80000410000 */
[----:B------:R-:W2:Y:S01]  /*d050*/  MUFU.EX2 R147, R24 ;  /* 0x0000001800937308 */ /* 0x000ea20000000800 */
[C---:B------:R-:W-:Y:S02]  /*d060*/  FMUL.FTZ R86, R3.reuse, R86 ;  /* 0x0000005603567220 */ /* 0x040fe40000410000 */
[----:B------:R-:W-:Y:S02]  /*d070*/  FMUL.FTZ R87, R3, R87 ;  /* 0x0000005703577220 */ /* 0x000fe40000410000 */
[--C-:B------:R-:W-:Y:S02]  /*d080*/  FFMA.FTZ R25, R30, c[0x0][0x2d0], -R164.reuse ;  /* 0x0000b4001e197a23 */ /* 0x100fe400000108a4 */
[--C-:B---3--:R-:W-:Y:S02]  /*d090*/  FFMA.FTZ R103, R61, c[0x0][0x2d0], -R165.reuse ;  /* 0x0000b4003d677a23 */ /* 0x108fe400000108a5 */
[--C-:B------:R-:W-:Y:S01]  /*d0a0*/  FFMA.FTZ R73, R43, c[0x0][0x2d0], -R164.reuse ;  /* 0x0000b4002b497a23 */ /* 0x100fe200000108a4 */
[----:B------:R-:W-:Y:S01]  /*d0b0*/  MUFU.EX2 R144, R72 ;  /* 0x0000004800907308 */ /* 0x000fe20000000800 */
[C---:B------:R-:W-:Y:S02]  /*d0c0*/  FMUL.FTZ R88, R2.reuse, R88 ;  /* 0x0000005802587220 */ /* 0x040fe40000410000 */
[----:B------:R-:W-:Y:S02]  /*d0d0*/  FMUL.FTZ R89, R2, R89 ;  /* 0x0000005902597220 */ /* 0x000fe40000410000 */
[C---:B------:R-:W-:Y:S02]  /*d0e0*/  FMUL.FTZ R90, R0.reuse, R90 ;  /* 0x0000005a005a7220 */ /* 0x040fe40000410000 */
[----:B------:R-:W-:Y:S02]  /*d0f0*/  FMUL.FTZ R91, R0, R91 ;  /* 0x0000005b005b7220 */ /* 0x000fe40000410000 */
[C---:B------:R-:W-:Y:S01]  /*d100*/  FMUL.FTZ R26, R3.reuse, R154 ;  /* 0x0000009a031a7220 */ /* 0x040fe20000410000 */
[----:B------:R3:W-:Y:S01]  /*d110*/  MUFU.EX2 R167, R73 ;  /* 0x0000004900a77308 */ /* 0x0007e20000000800 */
[----:B----4-:R-:W-:Y:S01]  /*d120*/  FMUL.FTZ R27, R3, R155 ;  /* 0x0000009b031b7220 */ /* 0x010fe20000410000 */
[----:B------:R-:W-:Y:S01]  /*d130*/  F2FP.PACK_AB R155, R156, R159 ;  /* 0x0000009f9c9b723e */ /* 0x000fe200000000ff */
[----:B------:R-:W-:Y:S01]  /*d140*/  FMUL.FTZ R92, R2, R92 ;  /* 0x0000005c025c7220 */ /* 0x000fe20000410000 */
[----:B--2---:R-:W-:Y:S01]  /*d150*/  F2FP.PACK_AB R42, R147, R139 ;  /* 0x0000008b932a723e */ /* 0x004fe200000000ff */
[--C-:B------:R-:W-:Y:S01]  /*d160*/  FFMA.FTZ R24, R31, c[0x0][0x2d0], -R164.reuse ;  /* 0x0000b4001f187a23 */ /* 0x100fe200000108a4 */
[----:B------:R-:W-:Y:S01]  /*d170*/  F2FP.PACK_AB R31, R240, R140 ;  /* 0x0000008cf01f723e */ /* 0x000fe200000000ff */
[----:B------:R-:W-:Y:S01]  /*d180*/  FMUL.FTZ R93, R2, R93 ;  /* 0x0000005d025d7220 */ /* 0x000fe20000410000 */
[-C--:B-1----:R-:W-:Y:S02]  /*d190*/  HMMA.16816.F32 R84, R104, R108.reuse, R84 ;  /* 0x0000006c6854723c */ /* 0x082fe40000001854 */
[----:B------:R1:W-:Y:S01]  /*d1a0*/  MUFU.EX2 R137, R25 ;  /* 0x0000001900897308 */ /* 0x0003e20000000800 */
[C---:B------:R-:W-:Y:S02]  /*d1b0*/  FMUL.FTZ R94, R0.reuse, R94 ;  /* 0x0000005e005e7220 */ /* 0x040fe40000410000 */
[----:B------:R-:W-:Y:S02]  /*d1c0*/  FMUL.FTZ R95, R0, R95 ;  /* 0x0000005f005f7220 */ /* 0x000fe40000410000 */
[----:B------:R-:W-:Y:S01]  /*d1d0*/  FFMA.FTZ R129, R78, c[0x0][0x2d0], -R164 ;  /* 0x0000b4004e817a23 */ /* 0x000fe200000108a4 */
[C---:B------:R-:W-:Y:S04]  /*d1e0*/  HMMA.16816.F32 R88, R160.reuse, R108, R88 ;  /* 0x0000006ca058723c */ /* 0x040fe80000001858 */
[----:B------:R-:W2:Y:S01]  /*d1f0*/  MUFU.EX2 R146, R24 ;  /* 0x0000001800927308 */ /* 0x000ea20000000800 */
[--C-:B------:R-:W-:Y:S02]  /*d200*/  FFMA.FTZ R126, R76, c[0x0][0x2d0], -R165.reuse ;  /* 0x0000b4004c7e7a23 */ /* 0x100fe400000108a5 */
[----:B------:R-:W-:Y:S01]  /*d210*/  FFMA.FTZ R78, R97, R231, R216 ;  /* 0x000000e7614e7223 */ /* 0x000fe200000100d8 */
[----:B---3--:R-:W-:Y:S01]  /*d220*/  LDSM.16.MT88.4 R72, [R190+0x1000] ;  /* 0x00100000be48783b */ /* 0x008fe20000004200 */
[-C--:B------:R-:W-:Y:S03]  /*d230*/  HMMA.16816.F32 R92, R160, R110.reuse, R92 ;  /* 0x0000006ea05c723c */ /* 0x080fe6000000185c */
[--C-:B------:R-:W-:Y:S02]  /*d240*/  FFMA.FTZ R109, R45, c[0x0][0x2d0], -R165.reuse ;  /* 0x0000b4002d6d7a23 */ /* 0x100fe400000108a5 */
[----:B------:R3:W-:Y:S01]  /*d250*/  MUFU.EX2 R145, R28 ;  /* 0x0000001c00917308 */ /* 0x0007e20000000800 */
[--C-:B------:R-:W-:Y:S01]  /*d260*/  FFMA.FTZ R108, R60, c[0x0][0x2d0], -R165.reuse ;  /* 0x0000b4003c6c7a23 */ /* 0x100fe200000108a5 */
[----:B------:R-:W4:Y:S01]  /*d270*/  LDSM.16.MT88.4 R44, [R193+0x800] ;  /* 0x00080000c12c783b */ /* 0x000f220000004200 */
[----:B------:R-:W-:Y:S04]  /*d280*/  FFMA.FTZ R165, R77, c[0x0][0x2d0], -R165 ;  /* 0x0000b4004da57a23 */ /* 0x000fe800000108a5 */
[----:B------:R-:W-:Y:S02]  /*d290*/  FFMA.FTZ R77, R3, R241, R215 ;  /* 0x000000f1034d7223 */ /* 0x000fe400000100d7 */
[----:B------:R-:W-:Y:S01]  /*d2a0*/  FFMA.FTZ R3, R0, R242, R213 ;  /* 0x000000f200037223 */ /* 0x000fe200000100d5 */
[----:B------:R-:W5:Y:S01]  /*d2b0*/  MUFU.EX2 R141, R168 ;  /* 0x000000a8008d7308 */ /* 0x000f620000000800 */
[----:B-1----:R-:W-:Y:S01]  /*d2c0*/  FMUL.FTZ R25, R97, R153 ;  /* 0x0000009961197220 */ /* 0x002fe20000410000 */
[----:B------:R-:W1:Y:S01]  /*d2d0*/  LDSM.16.MT88.4 R60, [R192+0x800] ;  /* 0x00080000c03c783b */ /* 0x000e620000004200 */
[----:B------:R-:W-:Y:S01]  /*d2e0*/  FADD.FTZ R0, R221, R77 ;  /* 0x0000004ddd007221 */ /* 0x000fe20000010000 */
[----:B--2---:R-:W-:Y:S01]  /*d2f0*/  F2FP.PACK_AB R43, R146, R137 ;  /* 0x00000089922b723e */ /* 0x004fe200000000ff */
[----:B------:R-:W-:Y:S01]  /*d300*/  FMUL.FTZ R24, R97, R152 ;  /* 0x0000009861187220 */ /* 0x000fe20000410000 */
[----:B------:R-:W-:Y:S01]  /*d310*/  F2FP.PACK_AB R152, R178, R181 ;  /* 0x000000b5b298723e */ /* 0x000fe200000000ff */
[----:B------:R-:W-:Y:S02]  /*d320*/  FFMA.FTZ R76, R2, R243, R214 ;  /* 0x000000f3024c7223 */ /* 0x000fe400000100d6 */
[----:B------:R-:W-:Y:S01]  /*d330*/  FADD.FTZ R2, R224, R78 ;  /* 0x0000004ee0027221 */ /* 0x000fe20000010000 */
[----:B------:R2:W-:Y:S01]  /*d340*/  MUFU.EX2 R213, R41 ;  /* 0x0000002900d57308 */ /* 0x0005e20000000800 */
[----:B------:R-:W-:Y:S01]  /*d350*/  FADD.FTZ R0, R220, R0 ;  /* 0x00000000dc007221 */ /* 0x000fe20000010000 */
[----:B------:R-:W-:Y:S04]  /*d360*/  HMMA.16816.F32 R24, R104, R110, R24 ;  /* 0x0000006e6818723c */ /* 0x000fe80000001818 */
[----:B---3--:R-:W-:Y:S01]  /*d370*/  F2FP.PACK_AB R28, R228, R132 ;  /* 0x00000084e41c723e */ /* 0x008fe200000000ff */
[----:B------:R-:W-:Y:S02]  /*d380*/  FADD.FTZ R0, R237, R0 ;  /* 0x00000000ed007221 */ /* 0x000fe40000010000 */
[----:B------:R-:W-:Y:S01]  /*d390*/  FADD.FTZ R2, R223, R2 ;  /* 0x00000002df027221 */ /* 0x000fe20000010000 */
[----:B------:R-:W-:Y:S01]  /*d3a0*/  MUFU.EX2 R163, R118 ;  /* 0x0000007600a37308 */ /* 0x000fe20000000800 */
[----:B------:R-:W-:Y:S03]  /*d3b0*/  FADD.FTZ R77, R133, R0 ;  /* 0x00000000854d7221 */ /* 0x000fe60000010000 */
[----:B-----5:R-:W-:Y:S01]  /*d3c0*/  F2FP.PACK_AB R30, R141, R226 ;  /* 0x000000e28d1e723e */ /* 0x020fe200000000ff */
[----:B------:R-:W-:Y:S02]  /*d3d0*/  FADD.FTZ R2, R236, R2 ;  /* 0x00000002ec027221 */ /* 0x000fe40000010000 */
[----:B------:R-:W-:Y:S02]  /*d3e0*/  FFMA.FTZ R164, R79, c[0x0][0x2d0], -R164 ;  /* 0x0000b4004fa47a23 */ /* 0x000fe400000108a4 */
[----:B------:R-:W-:Y:S01]  /*d3f0*/  FADD.FTZ R78, R132, R2 ;  /* 0x00000002844e7221 */ /* 0x000fe20000010000 */
[----:B------:R3:W-:Y:S01]  /*d400*/  MUFU.EX2 R161, R119 ;  /* 0x0000007700a17308 */ /* 0x0007e20000000800 */
[-C--:B------:R-:W-:Y:S01]  /*d410*/  HMMA.16816.F32 R4, R28, R112.reuse, R4 ;  /* 0x000000701c04723c */ /* 0x080fe20000001804 */
[----:B------:R-:W-:Y:S04]  /*d420*/  LDSM.16.MT88.4 R132, [R193+0x2000] ;  /* 0x00200000c184783b */ /* 0x000fe80000004200 */
[----:B--2---:R-:W-:Y:S01]  /*d430*/  F2FP.PACK_AB R41, R136, R130 ;  /* 0x000000828829723e */ /* 0x004fe200000000ff */
[----:B------:R-:W-:Y:S02]  /*d440*/  FADD.FTZ R3, R217, R3 ;  /* 0x00000003d9037221 */ /* 0x000fe40000010000 */
[----:B------:R-:W-:Y:S01]  /*d450*/  FADD.FTZ R0, R228, R78 ;  /* 0x0000004ee4007221 */ /* 0x000fe20000010000 */
[----:B------:R-:W-:Y:S03]  /*d460*/  MUFU.EX2 R170, R109 ;  /* 0x0000006d00aa7308 */ /* 0x000fe60000000800 */
[C---:B------:R-:W-:Y:S04]  /*d470*/  HMMA.16816.F32 R8, R40.reuse, R112, R8 ;  /* 0x000000702808723c */ /* 0x040fe80000001808 */
[----:B------:R-:W-:Y:S03]  /*d480*/  FADD.FTZ R3, R218, R3 ;  /* 0x00000003da037221 */ /* 0x000fe60000010000 */
[----:B------:R-:W2:Y:S01]  /*d490*/  MUFU.EX2 R168, R187 ;  /* 0x000000bb00a87308 */ /* 0x000ea20000000800 */
[-C--:B------:R-:W-:Y:S01]  /*d4a0*/  HMMA.16816.F32 R12, R40, R114.reuse, R12 ;  /* 0x00000072280c723c */ /* 0x080fe2000000180c */
[----:B---3--:R-:W-:Y:S03]  /*d4b0*/  LDSM.16.MT88.4 R116, [R189+0x2000] ;  /* 0x00200000bd74783b */ /* 0x008fe60000004200 */
[----:B------:R-:W-:Y:S04]  /*d4c0*/  FADD.FTZ R3, R225, R3 ;  /* 0x00000003e1037221 */ /* 0x000fe80000010000 */
[C---:B------:R-:W-:Y:S01]  /*d4d0*/  HMMA.16816.F32 R16, R28.reuse, R114, R16 ;  /* 0x000000721c10723c */ /* 0x040fe20000001810 */
[----:B------:R-:W-:Y:S03]  /*d4e0*/  MUFU.EX2 R162, R208 ;  /* 0x000000d000a27308 */ /* 0x000fe60000000800 */
[----:B------:R-:W-:Y:S04]  /*d4f0*/  FADD.FTZ R2, R130, R3 ;  /* 0x0000000382027221 */ /* 0x000fe80000010000 */
[-C--:B----4-:R-:W-:Y:S03]  /*d500*/  HMMA.16816.F32 R20, R28, R44.reuse, R20 ;  /* 0x0000002c1c14723c */ /* 0x090fe60000001814 */
[----:B------:R-:W3:Y:S01]  /*d510*/  MUFU.EX2 R160, R101 ;  /* 0x0000006500a07308 */ /* 0x000ee20000000800 */
[----:B------:R-:W-:Y:S01]  /*d520*/  FADD.FTZ R2, R136, R2 ;  /* 0x0000000288027221 */ /* 0x000fe20000010000 */
[----:B--2---:R-:W-:Y:S03]  /*d530*/  F2FP.PACK_AB R153, R166, R168 ;  /* 0x000000a8a699723e */ /* 0x004fe600000000ff */
[C---:B------:R-:W-:Y:S05]  /*d540*/  HMMA.16816.F32 R32, R40.reuse, R44, R32 ;  /* 0x0000002c2820723c */ /* 0x040fea0000001820 */
[----:B------:R-:W-:Y:S03]  /*d550*/  MUFU.EX2 R177, R108 ;  /* 0x0000006c00b17308 */ /* 0x000fe60000000800 */
[-C--:B------:R-:W-:Y:S07]  /*d560*/  HMMA.16816.F32 R36, R40, R46.reuse, R36 ;  /* 0x0000002e2824723c */ /* 0x080fee0000001824 */
[----:B------:R-:W2:Y:S01]  /*d570*/  MUFU.EX2 R180, R103 ;  /* 0x0000006700b47308 */ /* 0x000ea20000000800 */
[C---:B------:R-:W-:Y:S01]  /*d580*/  HMMA.16816.F32 R48, R28.reuse, R46, R48 ;  /* 0x0000002e1c30723c */ /* 0x040fe20000001830 */
[----:B------:R-:W4:Y:S03]  /*d590*/  LDSM.16.MT88.4 R44, [R189+0x1000] ;  /* 0x00100000bd2c783b */ /* 0x000f260000004200 */
[----:B---3--:R-:W-:Y:S04]  /*d5a0*/  F2FP.PACK_AB R154, R160, R162 ;  /* 0x000000a2a09a723e */ /* 0x008fe800000000ff */
[-C--:B------:R-:W-:Y:S01]  /*d5b0*/  HMMA.16816.F32 R52, R28, R56.reuse, R52 ;  /* 0x000000381c34723c */ /* 0x080fe20000001834 */
[----:B------:R-:W-:Y:S07]  /*d5c0*/  MUFU.EX2 R158, R120 ;  /* 0x00000078009e7308 */ /* 0x000fee0000000800 */
[C---:B------:R-:W-:Y:S03]  /*d5d0*/  HMMA.16816.F32 R64, R40.reuse, R56, R64 ;  /* 0x000000382840723c */ /* 0x040fe60000001840 */
[----:B------:R-:W3:Y:S05]  /*d5e0*/  MUFU.EX2 R157, R121 ;  /* 0x00000079009d7308 */ /* 0x000eea0000000800 */
[-C--:B------:R-:W-:Y:S05]  /*d5f0*/  HMMA.16816.F32 R68, R40, R58.reuse, R68 ;  /* 0x0000003a2844723c */ /* 0x080fea0000001844 */
[----:B------:R-:W-:Y:S03]  /*d600*/  MUFU.EX2 R103, R122 ;  /* 0x0000007a00677308 */ /* 0x000fe60000000800 */
[C---:B------:R-:W-:Y:S01]  /*d610*/  HMMA.16816.F32 R80, R28.reuse, R58, R80 ;  /* 0x0000003a1c50723c */ /* 0x040fe20000001850 */
[----:B------:R-:W5:Y:S06]  /*d620*/  LDSM.16.MT88.4 R56, [R193+0x1000] ;  /* 0x00100000c138783b */ /* 0x000f6c0000004200 */
[----:B------:R-:W2:Y:S01]  /*d630*/  MUFU.EX2 R102, R123 ;  /* 0x0000007b00667308 */ /* 0x000ea20000000800 */
[-C--:B-1----:R-:W-:Y:S08]  /*d640*/  HMMA.16816.F32 R84, R28, R60.reuse, R84 ;  /* 0x0000003c1c54723c */ /* 0x082ff00000001854 */
[C---:B------:R-:W-:Y:S01]  /*d650*/  HMMA.16816.F32 R88, R40.reuse, R60, R88 ;  /* 0x0000003c2858723c */ /* 0x040fe20000001858 */
[----:B------:R-:W-:Y:S07]  /*d660*/  MUFU.EX2 R101, R124 ;  /* 0x0000007c00657308 */ /* 0x000fee0000000800 */
[-C--:B------:R-:W-:Y:S03]  /*d670*/  HMMA.16816.F32 R92, R40, R62.reuse, R92 ;  /* 0x0000003e285c723c */ /* 0x080fe6000000185c */
[----:B------:R-:W1:Y:S04]  /*d680*/  MUFU.EX2 R97, R125 ;  /* 0x0000007d00617308 */ /* 0x000e680000000800 */
[----:B------:R-:W-:Y:S01]  /*d690*/  F2FP.PACK_AB R42, R170, R174 ;  /* 0x000000aeaa2a723e */ /* 0x000fe200000000ff */
[----:B------:R-:W-:Y:S01]  /*d6a0*/  HMMA.16816.F32 R24, R28, R62, R24 ;  /* 0x0000003e1c18723c */ /* 0x000fe20000001818 */
[----:B------:R-:W1:Y:S03]  /*d6b0*/  LDSM.16.MT88.4 R60, [R192+0x1000] ;  /* 0x00100000c03c783b */ /* 0x000e660000004200 */
[----:B------:R-:W-:Y:S01]  /*d6c0*/  FADD.FTZ R40, R219, R76 ;  /* 0x0000004cdb287221 */ /* 0x000fe20000010000 */
[----:B------:R-:W-:Y:S01]  /*d6d0*/  F2FP.PACK_AB R41, R167, R144 ;  /* 0x00000090a729723e */ /* 0x000fe200000000ff */
[----:B------:R-:W-:Y:S01]  /*d6e0*/  MUFU.EX2 R79, R126 ;  /* 0x0000007e004f7308 */ /* 0x000fe20000000800 */
[----:B------:R-:W-:Y:S01]  /*d6f0*/  F2FP.PACK_AB R28, R238, R232 ;  /* 0x000000e8ee1c723e */ /* 0x000fe200000000ff */
[----:B------:R-:W-:Y:S01]  /*d700*/  FADD.FTZ R76, R222, R40 ;  /* 0x00000028de4c7221 */ /* 0x000fe20000010000 */
[----:B------:R-:W-:Y:S03]  /*d710*/  F2FP.PACK_AB R29, R235, R230 ;  /* 0x000000e6eb1d723e */ /* 0x000fe600000000ff */
[----:B------:R-:W-:Y:S02]  /*d720*/  F2FP.PACK_AB R30, R244, R239 ;  /* 0x000000eff41e723e */ /* 0x000fe400000000ff */
[----:B------:R-:W-:Y:S02]  /*d730*/  F2FP.PACK_AB R31, R233, R234 ;  /* 0x000000eae91f723e */ /* 0x000fe400000000ff */
[----:B------:R-:W-:Y:S02]  /*d740*/  F2FP.PACK_AB R40, R213, R145 ;  /* 0x00000091d528723e */ /* 0x000fe400000000ff */
[----:B------:R-:W-:Y:S03]  /*d750*/  F2FP.PACK_AB R43, R161, R163 ;  /* 0x000000a3a12b723e */ /* 0x000fe600000000ff */
[-C--:B----4-:R-:W-:Y:S08]  /*d760*/  HMMA.16816.F32 R4, R28, R44.reuse, R4 ;  /* 0x0000002c1c04723c */ /* 0x090ff00000001804 */
[C---:B------:R-:W-:Y:S08]  /*d770*/  HMMA.16816.F32 R8, R40.reuse, R44, R8 ;  /* 0x0000002c2808723c */ /* 0x040ff00000001808 */
[-C--:B------:R-:W-:Y:S08]  /*d780*/  HMMA.16816.F32 R12, R40, R46.reuse, R12 ;  /* 0x0000002e280c723c */ /* 0x080ff0000000180c */
[C---:B------:R-:W-:Y:S01]  /*d790*/  HMMA.16816.F32 R16, R28.reuse, R46, R16 ;  /* 0x0000002e1c10723c */ /* 0x040fe20000001810 */
[----:B------:R-:W4:Y:S07]  /*d7a0*/  LDSM.16.MT88.4 R44, [R189+0x1800] ;  /* 0x00180000bd2c783b */ /* 0x000f2e0000004200 */
[-C--:B-----5:R-:W-:Y:S08]  /*d7b0*/  HMMA.16816.F32 R20, R28, R56.reuse, R20 ;  /* 0x000000381c14723c */ /* 0x0a0ff00000001814 */
[C---:B------:R-:W-:Y:S08]  /*d7c0*/  HMMA.16816.F32 R32, R40.reuse, R56, R32 ;  /* 0x000000382820723c */ /* 0x040ff00000001820 */
[-C--:B------:R-:W-:Y:S08]  /*d7d0*/  HMMA.16816.F32 R36, R40, R58.reuse, R36 ;  /* 0x0000003a2824723c */ /* 0x080ff00000001824 */
[C---:B------:R-:W-:Y:S01]  /*d7e0*/  HMMA.16816.F32 R48, R28.reuse, R58, R48 ;  /* 0x0000003a1c30723c */ /* 0x040fe20000001830 */
[----:B------:R-:W5:Y:S07]  /*d7f0*/  LDSM.16.MT88.4 R56, [R193+0x1800] ;  /* 0x00180000c138783b */ /* 0x000f6e0000004200 */
        /* <DEDUP_REMOVED lines=8> */
[----:B--2---:R-:W-:Y:S01]  /*d880*/  F2FP.PACK_AB R42, R180, R177 ;  /* 0x000000b1b42a723e */ /* 0x004fe200000000ff */
[----:B------:R-:W-:Y:S01]  /*d890*/  HMMA.16816.F32 R24, R28, R62, R24 ;  /* 0x0000003e1c18723c */ /* 0x000fe20000001818 */
[----:B------:R-:W1:Y:S03]  /*d8a0*/  LDSM.16.MT88.4 R60, [R192+0x1800] ;  /* 0x00180000c03c783b */ /* 0x000e660000004200 */
[----:B------:R-:W-:Y:S01]  /*d8b0*/  FADD.FTZ R40, R229, R76 ;  /* 0x0000004ce5287221 */ /* 0x000fe20000010000 */
[----:B---3--:R-:W-:Y:S02]  /*d8c0*/  F2FP.PACK_AB R41, R157, R158 ;  /* 0x0000009e9d29723e */ /* 0x008fe400000000ff */
[----:B------:R-:W-:Y:S01]  /*d8d0*/  F2FP.PACK_AB R28, R176, R172 ;  /* 0x000000acb01c723e */ /* 0x000fe200000000ff */
[----:B------:R-:W-:Y:S01]  /*d8e0*/  FADD.FTZ R76, R131, R40 ;  /* 0x00000028834c7221 */ /* 0x000fe20000010000 */
[----:B------:R-:W-:Y:S03]  /*d8f0*/  F2FP.PACK_AB R29, R175, R171 ;  /* 0x000000abaf1d723e */ /* 0x000fe600000000ff */
[----:B------:R-:W-:Y:S01]  /*d900*/  F2FP.PACK_AB R30, R184, R179 ;  /* 0x000000b3b81e723e */ /* 0x000fe200000000ff */
[----:B------:R-:W-:Y:S01]  /*d910*/  FADD.FTZ R3, R138, R76 ;  /* 0x0000004c8a037221 */ /* 0x000fe20000010000 */
[----:B------:R-:W-:Y:S02]  /*d920*/  F2FP.PACK_AB R31, R183, R182 ;  /* 0x000000b6b71f723e */ /* 0x000fe400000000ff */
[----:B------:R-:W-:Y:S02]  /*d930*/  F2FP.PACK_AB R40, R173, R169 ;  /* 0x000000a9ad28723e */ /* 0x000fe400000000ff */
[----:B------:R-:W-:Y:S03]  /*d940*/  F2FP.PACK_AB R43, R102, R103 ;  /* 0x00000067662b723e */ /* 0x000fe600000000ff */
[-C--:B----4-:R-:W-:Y:S08]  /*d950*/  HMMA.16816.F32 R4, R28, R44.reuse, R4 ;  /* 0x0000002c1c04723c */ /* 0x090ff00000001804 */
[C---:B------:R-:W-:Y:S01]  /*d960*/  HMMA.16816.F32 R8, R40.reuse, R44, R8 ;  /* 0x0000002c2808723c */ /* 0x040fe20000001808 */
[----:B------:R-:W-:Y:S07]  /*d970*/  MUFU.EX2 R45, R129 ;  /* 0x00000081002d7308 */ /* 0x000fee0000000800 */
[-C--:B------:R-:W-:Y:S03]  /*d980*/  HMMA.16816.F32 R12, R40, R46.reuse, R12 ;  /* 0x0000002e280c723c */ /* 0x080fe6000000180c */
[----:B------:R-:W-:Y:S05]  /*d990*/  MUFU.EX2 R44, R164 ;  /* 0x000000a4002c7308 */ /* 0x000fea0000000800 */
[C---:B------:R-:W-:Y:S05]  /*d9a0*/  HMMA.16816.F32 R16, R28.reuse, R46, R16 ;  /* 0x0000002e1c10723c */ /* 0x040fea0000001810 */
[----:B------:R-:W-:Y:S03]  /*d9b0*/  MUFU.EX2 R47, R127 ;  /* 0x0000007f002f7308 */ /* 0x000fe60000000800 */
[-C--:B-----5:R-:W-:Y:S07]  /*d9c0*/  HMMA.16816.F32 R20, R28, R56.reuse, R20 ;  /* 0x000000381c14723c */ /* 0x0a0fee0000001814 */
[----:B------:R-:W-:Y:S01]  /*d9d0*/  MUFU.EX2 R46, R128 ;  /* 0x00000080002e7308 */ /* 0x000fe20000000800 */
[C---:B------:R-:W-:Y:S08]  /*d9e0*/  HMMA.16816.F32 R32, R40.reuse, R56, R32 ;  /* 0x000000382820723c */ /* 0x040ff00000001820 */
[-C--:B------:R-:W-:Y:S01]  /*d9f0*/  HMMA.16816.F32 R36, R40, R58.reuse, R36 ;  /* 0x0000003a2824723c */ /* 0x080fe20000001824 */
[----:B------:R-:W2:Y:S07]  /*da00*/  MUFU.EX2 R56, R165 ;  /* 0x000000a500387308 */ /* 0x000eae0000000800 */
[C---:B------:R-:W-:Y:S08]  /*da10*/  HMMA.16816.F32 R48, R28.reuse, R58, R48 ;  /* 0x0000003a1c30723c */ /* 0x040ff00000001830 */
[-C--:B------:R-:W-:Y:S08]  /*da20*/  HMMA.16816.F32 R52, R28, R72.reuse, R52 ;  /* 0x000000481c34723c */ /* 0x080ff00000001834 */
[C---:B------:R-:W-:Y:S08]  /*da30*/  HMMA.16816.F32 R64, R40.reuse, R72, R64 ;  /* 0x000000482840723c */ /* 0x040ff00000001840 */
[-C--:B------:R-:W-:Y:S08]  /*da40*/  HMMA.16816.F32 R68, R40, R74.reuse, R68 ;  /* 0x0000004a2844723c */ /* 0x080ff00000001844 */
[C---:B------:R-:W-:Y:S08]  /*da50*/  HMMA.16816.F32 R80, R28.reuse, R74, R80 ;  /* 0x0000004a1c50723c */ /* 0x040ff00000001850 */
[-C--:B-1----:R-:W-:Y:S08]  /*da60*/  HMMA.16816.F32 R84, R28, R60.reuse, R84 ;  /* 0x0000003c1c54723c */ /* 0x082ff00000001854 */
[C---:B------:R-:W-:Y:S08]  /*da70*/  HMMA.16816.F32 R88, R40.reuse, R60, R88 ;  /* 0x0000003c2858723c */ /* 0x040ff00000001858 */
[-C--:B------:R-:W-:Y:S07]  /*da80*/  HMMA.16816.F32 R92, R40, R62.reuse, R92 ;  /* 0x0000003e285c723c */ /* 0x080fee000000185c */
[----:B------:R-:W-:Y:S01]  /*da90*/  FADD.FTZ R40, R227, R77 ;  /* 0x0000004de3287221 */ /* 0x000fe20000010000 */
[----:B------:R-:W-:Y:S04]  /*daa0*/  HMMA.16816.F32 R24, R28, R62, R24 ;  /* 0x0000003e1c18723c */ /* 0x000fe80000001818 */
[----:B------:R-:W-:Y:S02]  /*dab0*/  FADD.FTZ R42, R226, R0 ;  /* 0x00000000e22a7221 */ /* 0x000fe40000010000 */
[----:B------:R-:W-:Y:S01]  /*dac0*/  FADD.FTZ R41, R140, R40 ;  /* 0x000000288c297221 */ /* 0x000fe20000010000 */
[----:B------:R-:W-:Y:S01]  /*dad0*/  F2FP.PACK_AB R28, R97, R101 ;  /* 0x00000065611c723e */ /* 0x000fe200000000ff */
[-C--:B------:R-:W-:Y:S01]  /*dae0*/  HMMA.16816.F32 R104, R152, R116.reuse, R4 ;  /* 0x000000749868723c */ /* 0x080fe20000001804 */
[----:B------:R-:W1:Y:S04]  /*daf0*/  LDSM.16.MT88.4 R4, [R192+0x2000] ;  /* 0x00200000c004783b */ /* 0x000e680000004200 */
[----:B--2---:R-:W-:Y:S01]  /*db00*/  F2FP.PACK_AB R30, R56, R79 ;  /* 0x0000004f381e723e */ /* 0x004fe200000000ff */
[----:B------:R-:W-:Y:S01]  /*db10*/  FADD.FTZ R40, R139, R3 ;  /* 0x000000038b287221 */ /* 0x000fe20000010000 */
[----:B------:R-:W-:Y:S01]  /*db20*/  F2FP.PACK_AB R29, R46, R47 ;  /* 0x0000002f2e1d723e */ /* 0x000fe200000000ff */
[----:B------:R-:W-:Y:S01]  /*db30*/  FADD.FTZ R0, R137, R2 ;  /* 0x0000000289007221 */ /* 0x000fe20000010000 */
[----:B------:R-:W-:Y:S03]  /*db40*/  F2FP.PACK_AB R31, R44, R45 ;  /* 0x0000002d2c1f723e */ /* 0x000fe600000000ff */
[----:B------:R-:W-:Y:S02]  /*db50*/  FADD.FTZ R2, R147, R40 ;  /* 0x0000002893027221 */ /* 0x000fe40000010000 */
[----:B------:R-:W-:Y:S02]  /*db60*/  FADD.FTZ R0, R146, R0 ;  /* 0x0000000092007221 */ /* 0x000fe40000010000 */
[C---:B------:R-:W-:Y:S04]  /*db70*/  HMMA.16816.F32 R108, R28.reuse, R116, R8 ;  /* 0x000000741c6c723c */ /* 0x040fe80000001808 */
[----:B------:R-:W-:Y:S03]  /*db80*/  FADD.FTZ R3, R240, R41 ;  /* 0x00000029f0037221 */ /* 0x000fe60000010000 */
        /* <DEDUP_REMOVED lines=34> */
[----:B------:R-:W-:Y:S01]  /*ddb0*/  FADD.FTZ R9, R157, R2 ;  /* 0x000000029d097221 */ /* 0x000fe20000010000 */
[-C--:B------:R-:W-:Y:S01]  /*ddc0*/  MOV R68, R96.reuse ;  /* 0x0000006000447202 */ /* 0x080fe20000000f00 */
        /* <DEDUP_REMOVED lines=28> */
[----:B------:R-:W-:Y:S01]  /*df90*/  IADD3 R0, R205, -0x1, RZ ;  /* 0xffffffffcd007810 */ /* 0x000fe20007ffe0ff */
[----:B------:R-:W-:Y:S02]  /*dfa0*/  FADD.FTZ R231, R160, R3 ;  /* 0x00000003a0e77221 */ /* 0x000fe40000010000 */
[----:B------:R-:W-:Y:S01]  /*dfb0*/  FADD.FTZ R241, R156, R5 ;  /* 0x000000059cf17221 */ /* 0x000fe20000010000 */
[----:B------:R-:W-:Y:S01]  /*dfc0*/  MOV R205, R0 ;  /* 0x0000000000cd7202 */ /* 0x000fe20000000f00 */
[----:B------:R-:W-:Y:S02]  /*dfd0*/  FADD.FTZ R243, R56, R4 ;  /* 0x0000000438f37221 */ /* 0x000fe40000010000 */
[----:B------:R-:W-:Y:S01]  /*dfe0*/  FADD.FTZ R242, R44, R2 ;  /* 0x000000022cf27221 */ /* 0x000fe20000010000 */
[----:B------:R-:W-:-:S05]  /*dff0*/  @P0 BRA `(.L_x_3388) ;  /* 0xffffcdc000000947 */ /* 0x000fca000383ffff */
.L_x_3381:
[----:B------:R-:W-:Y:S05]  /*e000*/  BRA.DIV ~URZ, `(.L_x_3389) ;  /* 0x00008ea27f007947 */ /* 0x000fea000b800000 */
[----:B------:R1:W2:Y:S02]  /*e010*/  SHFL.BFLY PT, R0, R231, 0x2, 0x1f ;  /* 0x0c401f00e7007f89 */ /* 0x0002a400000e0000 */
.L_x_3489:
        /* <DEDUP_REMOVED lines=15> */
.L_x_3490:
        /* <DEDUP_REMOVED lines=24> */
[----:B----4-:R1:W2:Y:S01]  /*e290*/  @P2 MUFU.LG2 R7, R5 ;  /* 0x0000000500072308 */ /* 0x0102a20000000c00 */
        /* <DEDUP_REMOVED lines=77> */
.L_x_3336:
[----:B------:R2:W5:Y:S04]  /*e770*/  LDL R6, [R1+0x30] ;  /* 0x0000300001067983 */ /* 0x0005680000100800 */
        /* <DEDUP_REMOVED lines=18> */
.L_x_3392:
[----:B--2---:R-:W-:Y:S05]  /*e8a0*/  BSYNC B0 ;  /* 0x0000000000007941 */ /* 0x004fea0003800000 */
.L_x_3391:
        /* <DEDUP_REMOVED lines=103> */
.L_x_3395:
        /* <DEDUP_REMOVED lines=88> */
[----:B-1----:R-:W-:Y:S01]  /*f4a0*/  IADD3 R8, R248, R69, RZ ;  /* 0x00000045f8087210 */ /* 0x002fe20007ffe0ff */
[C---:B------:R-:W-:Y:S01]  /*f4b0*/  IMAD.WIDE.U32 R6, R3.reuse, c[0x0][0x3a0], RZ ;  /* 0x0000e80003067a25 */ /* 0x040fe200078e00ff */
[----:B------:R-:W-:Y:S01]  /*f4c0*/  SHF.R.S32.HI R9, RZ, 0x1f, R2 ;  /* 0x0000001fff097819 */ /* 0x000fe20000011402 */
[----:B------:R1:W2:Y:S02]  /*f4d0*/  LDS.128 R12, [R209+0x80] ;  /* 0x00008000d10c7984 */ /* 0x0002a40000000c00 */
[----:B------:R-:W-:Y:S02]  /*f4e0*/  IMAD R3, R3, c[0x0][0x3a4], R17 ;  /* 0x0000e90003037a24 */ /* 0x000fe400078e0211 */
[----:B------:R-:W-:Y:S01]  /*f4f0*/  @P2 IMAD.HI.U32 R10, R8, c[0x0][0x4ec], RZ ;  /* 0x00013b00080a2a27 */ /* 0x000fe200078e00ff */
[----:B------:R1:W3:Y:S02]  /*f500*/  LDS.128 R16, [R209+0x880] ;  /* 0x00088000d1107984 */ /* 0x0002e40000000c00 */
[----:B------:R-:W-:Y:S01]  /*f510*/  IADD3 R7, R7, R3, RZ ;  /* 0x0000000307077210 */ /* 0x000fe20007ffe0ff */
[----:B------:R-:W-:Y:S01]  /*f520*/  IMAD R9, R9, c[0x0][0x3f0], RZ ;  /* 0x0000fc0009097a24 */ /* 0x000fe200078e02ff */
[----:B------:R1:W4:Y:S01]  /*f530*/  LDS.128 R20, [R209+0x1080] ;  /* 0x00108000d1147984 */ /* 0x0003220000000c00 */
[----:B------:R-:W-:-:S02]  /*f540*/  MOV R3, R8 ;  /* 0x0000000800037202 */ /* 0x000fc40000000f00 */
[C---:B------:R-:W-:Y:S01]  /*f550*/  IMAD.WIDE.U32 R6, R4.reuse, c[0x0][0x3e8], R6 ;  /* 0x0000fa0004067a25 */ /* 0x040fe200078e0006 */
[----:B------:R1:W1:Y:S01]  /*f560*/  LDS.128 R24, [R209+0x1880] ;  /* 0x00188000d1187984 */ /* 0x0002620000000c00 */
[----:B------:R-:W-:Y:S02]  /*f570*/  @P2 SHF.R.U32.HI R3, RZ, c[0x0][0x4f0], R10 ;  /* 0x00013c00ff032a19 */ /* 0x000fe4000001160a */
[----:B------:R-:W-:Y:S01]  /*f580*/  IMAD R5, R4, c[0x0][0x3ec], R7 ;  /* 0x0000fb0004057a24 */ /* 0x000fe200078e0207 */
[----:B------:R1:W1:Y:S01]  /*f590*/  LDS.128 R28, [R209+0x2080] ;  /* 0x00208000d11c7984 */ /* 0x0002620000000c00 */
[----:B------:R-:W-:Y:S01]  /*f5a0*/  MOV R4, R6 ;  /* 0x0000000600047202 */ /* 0x000fe20000000f00 */
[----:B------:R-:W-:Y:S01]  /*f5b0*/  IMAD R7, R2, c[0x0][0x3f4], R9 ;  /* 0x0000fd0002077a24 */ /* 0x000fe200078e0209 */
[----:B------:R-:W-:Y:S01]  /*f5c0*/  SHF.R.S32.HI R6, RZ, 0x1f, R3 ;  /* 0x0000001fff067819 */ /* 0x000fe20000011403 */
[----:B------:R1:W1:Y:S01]  /*f5d0*/  LDS.128 R32, [R209+0x2880] ;  /* 0x00288000d1207984 */ /* 0x0002620000000c00 */
[----:B------:R-:W-:Y:S01]  /*f5e0*/  ISETP.GE.AND P2, PT, R204, c[0x0][0x3c8], PT ;  /* 0x0000f200cc007a0c */ /* 0x000fe20003f46270 */
[----:B------:R-:W-:Y:S01]  /*f5f0*/  IMAD.WIDE.U32 R4, R2, c[0x0][0x3f0], R4 ;  /* 0x0000fc0002047a25 */ /* 0x000fe200078e0004 */
[----:B------:R-:W-:Y:S01]  /*f600*/  IADD3 R2, -R3, RZ, RZ ;  /* 0x000000ff03027210 */ /* 0x000fe20007ffe1ff */
[----:B------:R1:W1:Y:S03]  /*f610*/  LDS.128 R36, [R209+0x3080] ;  /* 0x00308000d1247984 */ /* 0x0002660000000c00 */
[----:B------:R-:W-:Y:S01]  /*f620*/  IADD3 R5, R5, R7, RZ ;  /* 0x0000000705057210 */ /* 0x000fe20007ffe0ff */
[----:B------:R1:W1:Y:S01]  /*f630*/  LDS.128 R40, [R209+0x3880] ;  /* 0x00388000d1287984 */ /* 0x0002620000000c00 */
        /* <DEDUP_REMOVED lines=14> */
.L_x_3491:
[----:B------:R-:W-:Y:S05]  /*f720*/  BRA.DIV ~URZ, `(.L_x_3398) ;  /* 0x00007a827f007947 */ /* 0x000fea000b800000 */
[----:B------:R4:W2:Y:S02]  /*f730*/  SHFL.IDX PT, R2, R6, RZ, 0x181f ;  /* 0x00181fff06027589 */ /* 0x0008a400000e0000 */
.L_x_3492:
[----:B------:R-:W5:Y:S04]  /*f740*/  LDL.LU R4, [R1+0x28] ;  /* 0x0000280001047983 */ /* 0x000f680000300800 */
[----:B------:R-:W4:Y:S02]  /*f750*/  S2R R8, SR_TID.X ;  /* 0x0000000000087919 */ /* 0x000f240000002100 */
[----:B----4-:R-:W-:-:S04]  /*f760*/  SHF.R.S32.HI R3, RZ, 0x1f, R8 ;  /* 0x0000001fff037819 */ /* 0x010fc80000011408 */
[----:B------:R-:W-:-:S04]  /*f770*/  LEA.HI R3, R3, R8, RZ, 0x3 ;  /* 0x0000000803037211 */ /* 0x000fc800078f18ff */
[----:B------:R-:W-:Y:S02]  /*f780*/  SHF.R.S32.HI R3, RZ, 0x3, R3 ;  /* 0x00000003ff037819 */ /* 0x000fe40000011403 */
[----:B------:R-:W-:-:S03]  /*f790*/  SHF.R.S32.HI R8, RZ, 0x1f, R204 ;  /* 0x0000001fff087819 */ /* 0x000fc600000114cc */
[----:B-----5:R-:W-:-:S05]  /*f7a0*/  IMAD.IADD R4, R3, 0x1, R4 ;  /* 0x0000000103047824 */ /* 0x020fca00078e0204 */
[----:B------:R-:W-:-:S13]  /*f7b0*/  ISETP.GE.OR P1, PT, R4, R0, P2 ;  /* 0x000000000400720c */ /* 0x000fda0001726670 */
[----:B--2---:R-:W-:-:S04]  /*f7c0*/  @!P1 LEA R2, P0, R204, R2, 0x1 ;  /* 0x00000002cc029211 */ /* 0x004fc800078008ff */
[----:B---3--:R-:W-:-:S05]  /*f7d0*/  @!P1 LEA.HI.X R3, R204, R7, R8, 0x1, P0 ;  /* 0x00000007cc039211 */ /* 0x008fca00000f0c08 */
[----:B------:R2:W-:Y:S01]  /*f7e0*/  @!P1 ST.E.128 [R2.64], R12 ;  /* 0x0000000c02009985 */ /* 0x0005e2000c101d06 */
[----:B------:R-:W-:Y:S05]  /*f7f0*/  BRA.DIV ~URZ, `(.L_x_3399) ;  /* 0x00007a227f007947 */ /* 0x000fea000b800000 */
[----:B------:R3:W4:Y:S04]  /*f800*/  SHFL.IDX PT, R7, R5, 0x1, 0x181f ;  /* 0x00381f0005077f89 */ /* 0x00072800000e0000 */
[----:B--2---:R3:W2:Y:S02]  /*f810*/  SHFL.IDX PT, R2, R6, 0x1, 0x181f ;  /* 0x00381f0006027f89 */ /* 0x0046a400000e0000 */
.L_x_3493:
[----:B------:R-:W-:Y:S02]  /*f820*/  IADD3 R3, R4, 0x10, RZ ;  /* 0x0000001004037810 */ /* 0x000fe40007ffe0ff */
[----:B------:R-:W-:Y:S02]  /*f830*/  SHF.R.S32.HI R8, RZ, 0x1f, R204 ;  /* 0x0000001fff087819 */ /* 0x000fe400000114cc */
[----:B------:R-:W-:-:S13]  /*f840*/  ISETP.GE.OR P1, PT, R3, R0, P2 ;  /* 0x000000000300720c */ /* 0x000fda0001726670 */
[----:B--2---:R-:W-:-:S04]  /*f850*/  @!P1 LEA R2, P0, R204, R2, 0x1 ;  /* 0x00000002cc029211 */ /* 0x004fc800078008ff */
[----:B----4-:R-:W-:-:S05]  /*f860*/  @!P1 LEA.HI.X R3, R204, R7, R8, 0x1, P0 ;  /* 0x00000007cc039211 */ /* 0x010fca00000f0c08 */
[----:B------:R2:W-:Y:S01]  /*f870*/  @!P1 ST.E.128 [R2.64], R16 ;  /* 0x0000001002009985 */ /* 0x0005e2000c101d06 */
[----:B------:R-:W-:Y:S05]  /*f880*/  BRA.DIV ~URZ, `(.L_x_3400) ;  /* 0x00007a627f007947 */ /* 0x000fea000b800000 */
[----:B------:R4:W2:Y:S02]  /*f890*/  SHFL.IDX PT, R7, R5, 0x2, 0x181f ;  /* 0x00581f0005077f89 */ /* 0x0008a400000e0000 */
.L_x_3494:
[----:B------:R-:W-:Y:S05]  /*f8a0*/  BRA.DIV ~URZ, `(.L_x_3401) ;  /* 0x00007ab27f007947 */ /* 0x000fea000b800000 */
[----:B--2---:R2:W3:Y:S02]  /*f8b0*/  SHFL.IDX PT, R2, R6, 0x2, 0x181f ;  /* 0x00581f0006027f89 */ /* 0x0044e400000e0000 */
.L_x_3495:
[----:B------:R-:W-:Y:S02]  /*f8c0*/  IADD3 R3, R4, 0x20, RZ ;  /* 0x0000002004037810 */ /* 0x000fe40007ffe0ff */
[----:B------:R-:W-:Y:S02]  /*f8d0*/  SHF.R.S32.HI R8, RZ, 0x1f, R204 ;  /* 0x0000001fff087819 */ /* 0x000fe400000114cc */
[----:B------:R-:W-:-:S13]  /*f8e0*/  ISETP.GE.OR P1, PT, R3, R0, P2 ;  /* 0x000000000300720c */ /* 0x000fda0001726670 */
[----:B---3--:R-:W-:-:S04]  /*f8f0*/  @!P1 LEA R2, P0, R204, R2, 0x1 ;  /* 0x00000002cc029211 */ /* 0x008fc800078008ff */
[----:B------:R-:W-:-:S05]  /*f900*/  @!P1 LEA.HI.X R3, R204, R7, R8, 0x1, P0 ;  /* 0x00000007cc039211 */ /* 0x000fca00000f0c08 */
[----:B------:R3:W-:Y:S01]  /*f910*/  @!P1 ST.E.128 [R2.64], R20 ;  /* 0x0000001402009985 */ /* 0x0007e2000c101d06 */
[----:B------:R-:W-:Y:S05]  /*f920*/  BRA.DIV ~URZ, `(.L_x_3402) ;  /* 0x00007aa27f007947 */ /* 0x000fea000b800000 */
[----:B------:R2:W3:Y:S04]  /*f930*/  SHFL.IDX PT, R7, R5, 0x3, 0x181f ;  /* 0x00781f0005077f89 */ /* 0x0004e800000e0000 */
[----:B---3--:R2:W3:Y:S02]  /*f940*/  SHFL.IDX PT, R2, R6, 0x3, 0x181f ;  /* 0x00781f0006027f89 */ /* 0x0084e400000e0000 */
.L_x_3496:
[----:B------:R-:W-:Y:S02]  /*f950*/  IADD3 R3, R4, 0x30, RZ ;  /* 0x0000003004037810 */ /* 0x000fe40007ffe0ff */
[----:B------:R-:W-:Y:S02]  /*f960*/  SHF.R.S32.HI R8, RZ, 0x1f, R204 ;  /* 0x0000001fff087819 */ /* 0x000fe400000114cc */
[----:B------:R-:W-:-:S13]  /*f970*/  ISETP.GE.OR P1, PT, R3, R0, P2 ;  /* 0x000000000300720c */ /* 0x000fda0001726670 */
[----:B---3--:R-:W-:-:S04]  /*f980*/  @!P1 LEA R2, P0, R204, R2, 0x1 ;  /* 0x00000002cc029211 */ /* 0x008fc800078008ff */
[----:B------:R-:W-:-:S05]  /*f990*/  @!P1 LEA.HI.X R3, R204, R7, R8, 0x1, P0 ;  /* 0x00000007cc039211 */ /* 0x000fca00000f0c08 */
[----:B-1----:R1:W-:Y:S01]  /*f9a0*/  @!P1 ST.E.128 [R2.64], R24 ;  /* 0x0000001802009985 */ /* 0x0023e2000c101d06 */
[----:B------:R-:W-:Y:S05]  /*f9b0*/  BRA.DIV ~URZ, `(.L_x_3403) ;  /* 0x00007ae27f007947 */ /* 0x000fea000b800000 */
[----:B------:R3:W1:Y:S02]  /*f9c0*/  SHFL.IDX PT, R7, R5, 0x4, 0x181f ;  /* 0x00981f0005077f89 */ /* 0x00066400000e0000 */
.L_x_3497:
[----:B------:R-:W-:Y:S05]  /*f9d0*/  BRA.DIV ~URZ, `(.L_x_3404) ;  /* 0x00007b327f007947 */ /* 0x000fea000b800000 */
[----:B-1----:R1:W2:Y:S02]  /*f9e0*/  SHFL.IDX PT, R2, R6, 0x4, 0x181f ;  /* 0x00981f0006027f89 */ /* 0x0022a400000e0000 */
.L_x_3498:
        /* <DEDUP_REMOVED lines=9> */
.L_x_3499:
        /* <DEDUP_REMOVED lines=8> */
.L_x_3500:
[----:B------:R-:W-:Y:S05]  /*fb00*/  BRA.DIV ~URZ, `(.L_x_3407) ;  /* 0x00007bb27f007947 */ /* 0x000fea000b800000 */
[----:B--2---:R2:W1:Y:S02]  /*fb10*/  SHFL.IDX PT, R2, R6, 0x6, 0x181f ;  /* 0x00d81f0006027f89 */ /* 0x00446400000e0000 */
.L_x_3501:
[----:B------:R-:W-:Y:S02]  /*fb20*/  IADD3 R3, R4, 0x60, RZ ;  /* 0x0000006004037810 */ /* 0x000fe40007ffe0ff */
[----:B------:R-:W-:Y:S02]  /*fb30*/  SHF.R.S32.HI R8, RZ, 0x1f, R204 ;  /* 0x0000001fff087819 */ /* 0x000fe400000114cc */
[----:B------:R-:W-:-:S13]  /*fb40*/  ISETP.GE.OR P1, PT, R3, R0, P2 ;  /* 0x000000000300720c */ /* 0x000fda0001726670 */
[----:B-1----:R-:W-:-:S04]  /*fb50*/  @!P1 LEA R2, P0, R204, R2, 0x1 ;  /* 0x00000002cc029211 */ /* 0x002fc800078008ff */
[----:B------:R-:W-:-:S05]  /*fb60*/  @!P1 LEA.HI.X R3, R204, R7, R8, 0x1, P0 ;  /* 0x00000007cc039211 */ /* 0x000fca00000f0c08 */
[----:B------:R1:W-:Y:S01]  /*fb70*/  @!P1 ST.E.128 [R2.64], R36 ;  /* 0x0000002402009985 */ /* 0x0003e2000c101d06 */
[----:B------:R-:W-:Y:S05]  /*fb80*/  BRA.DIV ~URZ, `(.L_x_3408) ;  /* 0x00007ba27f007947 */ /* 0x000fea000b800000 */
[----:B---34-:R-:W3:Y:S04]  /*fb90*/  SHFL.IDX PT, R5, R5, 0x7, 0x181f ;  /* 0x00f81f0005057f89 */ /* 0x018ee800000e0000 */
[----:B-1----:R1:W4:Y:S02]  /*fba0*/  SHFL.IDX PT, R3, R6, 0x7, 0x181f ;  /* 0x00f81f0006037f89 */ /* 0x00232400000e0000 */
.L_x_3502:
        /* <DEDUP_REMOVED lines=8> */
.L_x_3396:
        /* <DEDUP_REMOVED lines=33> */
.L_x_3503:
[----:B------:R-:W-:Y:S05]  /*fe40*/  BRA.DIV ~URZ, `(.L_x_3411) ;  /* 0x00007a227f007947 */ /* 0x000fea000b800000 */
[----:B------:R3:W4:Y:S02]  /*fe50*/  SHFL.IDX PT, R0, R12, RZ, 0x1c1f ;  /* 0x001c1fff0c007589 */ /* 0x00072400000e0000 */
.L_x_3504:
        /* <DEDUP_REMOVED lines=50> */
.L_x_3413:
[----:B------:R-:W-:Y:S05]  /*10180*/  BSYNC B0 ;  /* 0x0000000000007941 */ /* 0x000fea0003800000 */
.L_x_3412:
[----:B------:R-:W-:Y:S05]  /*10190*/  BRA.DIV ~URZ, `(.L_x_3414) ;  /* 0x000077427f007947 */ /* 0x000fea000b800000 */
[----:B--2---:R2:W1:Y:S04]  /*101a0*/  SHFL.IDX PT, R4, R5, 0x1, 0x1c1f ;  /* 0x003c1f0005047f89 */ /* 0x00446800000e0000 */
[----:B----4-:R2:W4:Y:S02]  /*101b0*/  SHFL.IDX PT, R0, R12, 0x1, 0x1c1f ;  /* 0x003c1f000c007f89 */ /* 0x01052400000e0000 */
.L_x_3505:
        /* <DEDUP_REMOVED lines=50> */
.L_x_3416:
[----:B------:R-:W-:Y:S05]  /*104e0*/  BSYNC B0 ;  /* 0x0000000000007941 */ /* 0x000fea0003800000 */
.L_x_3415:
[----:B------:R-:W-:Y:S05]  /*104f0*/  BRA.DIV ~URZ, `(.L_x_3417) ;  /* 0x000074b27f007947 */ /* 0x000fea000b800000 */
[----:B-1----:R1:W2:Y:S02]  /*10500*/  SHFL.IDX PT, R4, R5, 0x2, 0x1c1f ;  /* 0x005c1f0005047f89 */ /* 0x0022a400000e0000 */
.L_x_3506:
[----:B------:R-:W-:Y:S05]  /*10510*/  BRA.DIV ~URZ, `(.L_x_3418) ;  /* 0x000075027f007947 */ /* 0x000fea000b800000 */
[----:B----4-:R4:W1:Y:S02]  /*10520*/  SHFL.IDX PT, R0, R12, 0x2, 0x1c1f ;  /* 0x005c1f000c007f89 */ /* 0x01086400000e0000 */
.L_x_3507:
        /* <DEDUP_REMOVED lines=50> */
.L_x_3420:
[----:B------:R-:W-:Y:S05]  /*10850*/  BSYNC B0 ;  /* 0x0000000000007941 */ /* 0x000fea0003800000 */
.L_x_3419:
[----:B------:R-:W-:Y:S05]  /*10860*/  BRA.DIV ~URZ, `(.L_x_3421) ;  /* 0x000072227f007947 */ /* 0x000fea000b800000 */
[----:B--2---:R2:W3:Y:S04]  /*10870*/  SHFL.IDX PT, R4, R5, 0x3, 0x1c1f ;  /* 0x007c1f0005047f89 */ /* 0x0044e800000e0000 */
[----:B-1----:R2:W1:Y:S02]  /*10880*/  SHFL.IDX PT, R0, R12, 0x3, 0x1c1f ;  /* 0x007c1f000c007f89 */ /* 0x00246400000e0000 */
.L_x_3508:
        /* <DEDUP_REMOVED lines=51> */
.L_x_3394:
        /* <DEDUP_REMOVED lines=22> */
.L_x_3422:
        /* <DEDUP_REMOVED lines=60> */
.L_x_3424:
[----:B------:R-:W-:Y:S05]  /*110e0*/  BSYNC B0 ;  /* 0x0000000000007941 */ /* 0x000fea0003800000 */
.L_x_3423:
[----:B------:R-:W-:-:S13]  /*110f0*/  ISETP.GT.AND P0, PT, R20, 0x1, PT ;  /* 0x000000011400780c */ /* 0x000fda0003f04270 */
[----:B------:R-:W-:Y:S05]  /*11100*/  @P0 BRA `(.L_x_3409) ;  /* 0x0000072000000947 */ /* 0x000fea0003800000 */
        /* <DEDUP_REMOVED lines=34> */
.L_x_3509:
[----:B------:R-:W-:Y:S05]  /*11330*/  BRA.DIV ~URZ, `(.L_x_3426) ;  /* 0x000068927f007947 */ /* 0x000fea000b800000 */
[----:B------:R3:W4:Y:S02]  /*11340*/  SHFL.IDX PT, R2, R6, RZ, 0x181f ;  /* 0x00181fff06027589 */ /* 0x00072400000e0000 */
.L_x_3510:
        /* <DEDUP_REMOVED lines=15> */
.L_x_3511:
        /* <DEDUP_REMOVED lines=8> */
.L_x_3512:
[----:B------:R-:W-:Y:S05]  /*114c0*/  BRA.DIV ~URZ, `(.L_x_3429) ;  /* 0x000068b27f007947 */ /* 0x000fea000b800000 */
[----:B-1----:R1:W2:Y:S02]  /*114d0*/  SHFL.IDX PT, R2, R6, 0x2, 0x181f ;  /* 0x00581f0006027f89 */ /* 0x0022a400000e0000 */
.L_x_3513:
        /* <DEDUP_REMOVED lines=9> */
.L_x_3514:
        /* <DEDUP_REMOVED lines=8> */
.L_x_3515:
[----:B------:R-:W-:Y:S05]  /*115f0*/  BRA.DIV ~URZ, `(.L_x_3432) ;  /* 0x000069327f007947 */ /* 0x000fea000b800000 */
[----:B--2---:R2:W1:Y:S02]  /*11600*/  SHFL.IDX PT, R2, R6, 0x4, 0x181f ;  /* 0x00981f0006027f89 */ /* 0x00446400000e0000 */
.L_x_3516:
        /* <DEDUP_REMOVED lines=9> */
.L_x_3517:
        /* <DEDUP_REMOVED lines=8> */
.L_x_3518:
[----:B------:R-:W-:Y:S05]  /*11720*/  BRA.DIV ~URZ, `(.L_x_3435) ;  /* 0x000069b27f007947 */ /* 0x000fea000b800000 */
[----:B--2---:R2:W3:Y:S02]  /*11730*/  SHFL.IDX PT, R2, R6, 0x6, 0x181f ;  /* 0x00d81f0006027f89 */ /* 0x0044e400000e0000 */
.L_x_3519:
        /* <DEDUP_REMOVED lines=9> */
.L_x_3520:
[----:B------:R-:W-:Y:S02]  /*117d0*/  IADD3 R0, R0, 0x70, RZ ;  /* 0x0000007000007810 */ /* 0x000fe40007ffe0ff */
[----:B-12---:R-:W-:Y:S02]  /*117e0*/  SHF.R.S32.HI R6, RZ, 0x1f, R204 ;  /* 0x0000001fff067819 */ /* 0x006fe400000114cc */
[----:B------:R-:W-:-:S13]  /*117f0*/  ISETP.GE.OR P1, PT, R0, R4, P0 ;  /* 0x000000040000720c */ /* 0x000fda0000726670 */
[----:B----4-:R-:W-:-:S04]  /*11800*/  @!P1 LEA R2, P0, R204, R2, 0x1 ;  /* 0x00000002cc029211 */ /* 0x010fc800078008ff */
[----:B---3--:R-:W-:-:S05]  /*11810*/  @!P1 LEA.HI.X R3, R204, R5, R6, 0x1, P0 ;  /* 0x00000005cc039211 */ /* 0x008fca00000f0c06 */
[----:B------:R1:W-:Y:S04]  /*11820*/  @!P1 ST.E.128 [R2.64], RZ ;  /* 0x000000ff02009985 */ /* 0x0003e8000c101d06 */
.L_x_3409:
[----:B------:R-:W-:Y:S05]  /*11830*/  BSYNC B1 ;  /* 0x0000000000017941 */ /* 0x000fea0003800000 */
.L_x_3393:
        /* <DEDUP_REMOVED lines=15> */
.L_x_3521:
[----:B------:R-:W-:Y:S05]  /*11930*/  BRA.DIV ~URZ, `(.L_x_3439) ;  /* 0x000069527f007947 */ /* 0x000fea000b800000 */
[----:B------:R3:W4:Y:S02]  /*11940*/  SHFL.IDX PT, R8, R68, 0x1, 0x1f ;  /* 0x00201f0044087f89 */ /* 0x00072400000e0000 */
.L_x_3522:
        /* <DEDUP_REMOVED lines=19> */
.L_x_3523:
        /* <DEDUP_REMOVED lines=16> */
.L_x_3524:
[----:B---3--:R-:W-:Y:S01]  /*11b80*/  IMAD R0, R0, c[0x0][0x538], RZ ;  /* 0x00014e0000007a24 */ /* 0x008fe200078e02ff */
[----:B------:R-:W-:Y:S04]  /*11b90*/  BSSY B1, `(.L_x_3442) ;  /* 0x00000ce000017945 */ /* 0x000fe80003800000 */
[----:B----4-:R-:W-:-:S04]  /*11ba0*/  IADD3 R8, R0, R8, RZ ;  /* 0x0000000800087210 */ /* 0x010fc80007ffe0ff */
[----:B--2---:R-:W-:-:S13]  /*11bb0*/  ISETP.GT.AND P6, PT, R8, R9, PT ;  /* 0x000000090800720c */ /* 0x004fda0003fc4270 */
[----:B------:R-:W-:Y:S05]  /*11bc0*/  @P6 BRA `(.L_x_3443) ;  /* 0x0000025000006947 */ /* 0x000fea0003800000 */
.L_x_3447:
        /* <DEDUP_REMOVED lines=17> */
.L_x_3525:
        /* <DEDUP_REMOVED lines=16> */
.L_x_3526:
[----:B--2---:R-:W-:-:S05]  /*11de0*/  IMAD R0, R0, c[0x0][0x538], RZ ;  /* 0x00014e0000007a24 */ /* 0x004fca00078e02ff */
[----:B------:R-:W-:-:S04]  /*11df0*/  IADD3 R8, R0, R8, RZ ;  /* 0x0000000800087210 */ /* 0x000fc80007ffe0ff */
[----:B------:R-:W-:-:S13]  /*11e00*/  ISETP.GT.AND P6, PT, R8, R9, PT ;  /* 0x000000090800720c */ /* 0x000fda0003fc4270 */
[----:B-1----:R-:W-:Y:S05]  /*11e10*/  @!P6 BRA `(.L_x_3447) ;  /* 0xfffffdb00000e947 */ /* 0x002fea000383ffff */
.L_x_3443:
[----:B------:R-:W-:-:S05]  /*11e20*/  IADD3 R5, -R0, R8, RZ ;  /* 0x0000000800057210 */ /* 0x000fca0007ffe1ff */
[----:B------:R-:W-:-:S05]  /*11e30*/  IMAD R0, R4, c[0x0][0x538], R5 ;  /* 0x00014e0004007a24 */ /* 0x000fca00078e0205 */
[----:B------:R-:W-:Y:S01]  /*11e40*/  ISETP.GT.AND P0, PT, R0, R9, PT ;  /* 0x000000090000720c */ /* 0x000fe20003f04270 */
[----:B------:R-:W-:-:S12]  /*11e50*/  BRA.DIV ~URZ, `(.L_x_3448) ;  /* 0x000068927f007947 */ /* 0x000fd8000b800000 */
[----:B------:R-:W-:-:S03]  /*11e60*/  VOTE.ANY R10, PT, !P0 ;  /* 0x00000000000a7806 */ /* 0x000fc600040e0100 */
.L_x_3527:
[----:B------:R-:W2:Y:S01]  /*11e70*/  LDL.LU R2, [R1+0x3c] ;  /* 0x00003c0001027983 */ /* 0x000ea20000300800 */
[----:B------:R-:W2:Y:S02]  /*11e80*/  POPC R0, R10 ;  /* 0x0000000a00007309 */ /* 0x000ea40000000000 */
[----:B--2---:R-:W-:-:S05]  /*11e90*/  IADD3 R2, R0, R2, RZ ;  /* 0x0000000200027210 */ /* 0x004fca0007ffe0ff */
[----:B------:R2:W-:Y:S01]  /*11ea0*/  STL [R1+0x3c], R2 ;  /* 0x00003c0201007387 */ /* 0x0005e20000100800 */
[----:B------:R-:W-:Y:S05]  /*11eb0*/  BRA.DIV ~URZ, `(.L_x_3449) ;  /* 0x000068827f007947 */ /* 0x000fea000b800000 */
[----:B------:R3:W4:Y:S04]  /*11ec0*/  SHFL.IDX PT, R8, R6, R0, 0x1f ;  /* 0x00001f0006087589 */ /* 0x00072800000e0000 */
[----:B------:R3:W1:Y:S02]  /*11ed0*/  SHFL.IDX PT, R7, R7, R0, 0x1f ;  /* 0x00001f0007077589 */ /* 0x00066400000e0000 */
.L_x_3528:
[----:B------:R-:W-:Y:S01]  /*11ee0*/  ISETP.NE.AND P0, PT, R10, RZ, PT ;  /* 0x000000ff0a00720c */ /* 0x000fe20003f05270 */
[----:B------:R-:W-:-:S12]  /*11ef0*/  BSSY B0, `(.L_x_3450) ;  /* 0x0000005000007945 */ /* 0x000fd80003800000 */
[----:B------:R-:W-:Y:S05]  /*11f00*/  @!P0 BRA `(.L_x_3451) ;  /* 0x0000003000008947 */ /* 0x000fea0003800000 */
[----:B---3--:R-:W-:Y:S01]  /*11f10*/  IADD3 R0, R0, -0x1, RZ ;  /* 0xffffffff00007810 */ /* 0x008fe20007ffe0ff */
[----:B------:R-:W-:Y:S05]  /*11f20*/  BRA.DIV ~URZ, `(.L_x_3452) ;  /* 0x000068e27f007947 */ /* 0x000fea000b800000 */
[----:B------:R3:W2:Y:S02]  /*11f30*/  SHFL.IDX PT, R11, R4, R0, 0x1f ;  /* 0x00001f00040b7589 */ /* 0x0006a400000e0000 */
.L_x_3451:
[----:B------:R-:W-:Y:S05]  /*11f40*/  BSYNC B0 ;  /* 0x0000000000007941 */ /* 0x000fea0003800000 */
.L_x_3450:
        /* <DEDUP_REMOVED lines=68> */
.L_x_3454:
        /* <DEDUP_REMOVED lines=68> */
.L_x_3455:
[----:B------:R-:W-:Y:S05]  /*127d0*/  BSYNC B0 ;  /* 0x0000000000007941 */ /* 0x000fea0003800000 */
.L_x_3453:
[----:B------:R-:W-:-:S04]  /*127e0*/  LOP3.LUT R2, RZ, R2, RZ, 0x33, !PT ;  /* 0x00000002ff027212 */ /* 0x000fc800078e33ff */
[----:B-1----:R-:W-:-:S05]  /*127f0*/  IADD3 R0, R2, R8, RZ ;  /* 0x0000000802007210 */ /* 0x002fca0007ffe0ff */
[----:B------:R1:W-:Y:S01]  /*12800*/  STL [R1+0x34], R0 ;  /* 0x0000340001007387 */ /* 0x0003e20000100800 */
[----:B------:R-:W-:Y:S05]  /*12810*/  BRA `(.L_x_3456) ;  /* 0x0000005000007947 */ /* 0x000fea0003800000 */
.L_x_3444:
[----:B------:R-:W-:Y:S01]  /*12820*/  MOV R0, c[0x0][0x53c] ;  /* 0x00014f0000007a02 */ /* 0x000fe20000000f00 */
[----:B------:R2:W-:Y:S04]  /*12830*/  STL [R1+0x30], R9 ;  /* 0x0000300901007387 */ /* 0x0005e80000100800 */
[----:B------:R2:W-:Y:S04]  /*12840*/  STL [R1+0x34], RZ ;  /* 0x000034ff01007387 */ /* 0x0005e80000100800 */
[----:B------:R2:W-:Y:S04]  /*12850*/  STL [R1+0x38], RZ ;  /* 0x000038ff01007387 */ /* 0x0005e80000100800 */
[----:B------:R2:W-:Y:S02]  /*12860*/  STL [R1+0x3c], R0 ;  /* 0x00003c0001007387 */ /* 0x0005e40000100800 */
.L_x_3456:
[----:B------:R-:W-:Y:S05]  /*12870*/  BSYNC B1 ;  /* 0x0000000000017941 */ /* 0x000fea0003800000 */
.L_x_3442:
        /* <DEDUP_REMOVED lines=9> */
.L_x_3437:
[----:B--2---:R-:W2:Y:S02]  /*12910*/  LDL R0, [R1+0x3c] ;  /* 0x00003c0001007983 */ /* 0x004ea40000100800 */
[----:B--2---:R-:W-:-:S13]  /*12920*/  ISETP.GE.AND P0, PT, R0, c[0x0][0x53c], PT ;  /* 0x00014f0000007a0c */ /* 0x004fda0003f06270 */
[----:B-1--4-:R-:W-:Y:S01]  /*12930*/  @P0 CALL.REL.NOINC `(.L_x_3457) ;  /* 0x0000001000000944 */ /* 0x012fe20003c00000 */
[----:B------:R-:W-:Y:S05]  /*12940*/  BRA `(.L_x_3458) ;  /* 0xfffef21000007947 */ /* 0x000fea000383ffff */
.L_x_3457:
[----:B------:R-:W-:Y:S05]  /*12950*/  EXIT ;  /* 0x000000000000794d */ /* 0x000fea0003800000 */
.L_x_3319:
[----:B------:R-:W-:Y:S01]  /*12960*/  IMAD.MOV.U32 R0, RZ, RZ, R5 ;  /* 0x000000ffff007224 */ /* 0x000fe200078e0005 */
[----:B------:R-:W-:Y:S02]  /*12970*/  MOV R2, 0x1 ;  /* 0x0000000100027802 */ /* 0x000fe40000000f00 */
[----:B------:R-:W-:Y:S02]  /*12980*/  MOV R3, 0x129a0 ;  /* 0x000129a000037802 */ /* 0x000fe40000000f00 */
[----:B------:R-:W-:Y:S05]  /*12990*/  CALL.REL.NOINC `($__internal_46_$__cuda_sm70_shflsync_up_p) ;  /* 0x00005fa000007944 */ /* 0x000fea0003c00000 */
[----:B------:R-:W-:Y:S01]  /*129a0*/  MOV R0, R4 ;  /* 0x0000000400007202 */ /* 0x000fe20000000f00 */
[----:B------:R-:W-:Y:S05]  /*129b0*/  BRA `(.L_x_3459) ;  /* 0xfffedaa000007947 */ /* 0x000fea000383ffff */
.L_x_3320:
[----:B------:R-:W-:Y:S01]  /*129c0*/  IMAD.MOV.U32 R0, RZ, RZ, R5 ;  /* 0x000000ffff007224 */ /* 0x000fe200078e0005 */
[----:B------:R-:W-:Y:S02]  /*129d0*/  MOV R2, 0x2 ;  /* 0x0000000200027802 */ /* 0x000fe40000000f00 */
[----:B------:R-:W-:Y:S02]  /*129e0*/  MOV R3, 0x12a00 ;  /* 0x00012a0000037802 */ /* 0x000fe40000000f00 */
[----:B------:R-:W-:Y:S05]  /*129f0*/  CALL.REL.NOINC `($__internal_46_$__cuda_sm70_shflsync_up_p) ;  /* 0x00005f4000007944 */ /* 0x000fea0003c00000 */
[----:B------:R-:W-:Y:S01]  /*12a00*/  SEL R0, R4, RZ, P4 ;  /* 0x000000ff04007207 */ /* 0x000fe20002000000 */
[----:B------:R-:W-:Y:S01]  /*12a10*/  IMAD.MOV.U32 R2, RZ, RZ, 0x4 ;  /* 0x00000004ff027424 */ /* 0x000fe200078e00ff */
[----:B------:R-:W-:-:S03]  /*12a20*/  MOV R3, 0x12a50 ;  /* 0x00012a5000037802 */ /* 0x000fc60000000f00 */
[----:B------:R-:W-:Y:S02]  /*12a30*/  IMAD.IADD R0, R5, 0x1, R0 ;  /* 0x0000000105007824 */ /* 0x000fe400078e0200 */
        /* <DEDUP_REMOVED lines=13> */
[----:B------:R-:W-:Y:S02]  /*12b10*/  MOV R214, 0x1f ;  /* 0x0000001f00d67802 */ /* 0x000fe40000000f00 */
[----:B------:R-:W-:Y:S01]  /*12b20*/  MOV R3, 0x12b60 ;  /* 0x00012b6000037802 */ /* 0x000fe20000000f00 */
[----:B------:R-:W-:-:S04]  /*12b30*/  IMAD.IADD R4, R0, 0x1, R4 ;  /* 0x0000000100047824 */ /* 0x000fc800078e0204 */
[----:B------:R-:W-:Y:S02]  /*12b40*/  IMAD.MOV.U32 R213, RZ, RZ, R4 ;  /* 0x000000ffffd57224 */ /* 0x000fe400078e0004 */
[----:B------:R-:W-:Y:S05]  /*12b50*/  CALL.REL.NOINC `($__internal_45_$__cuda_sm70_shflsync_idx_p) ;  /* 0x00005d8000007944 */ /* 0x000fea0003c00000 */
[----:B------:R-:W-:Y:S01]  /*12b60*/  MOV R0, R213 ;  /* 0x000000d500007202 */ /* 0x000fe20000000f00 */
[----:B------:R-:W-:Y:S05]  /*12b70*/  BRA `(.L_x_3460) ;  /* 0xfffed9e000007947 */ /* 0x000fea000383ffff */
.L_x_3322:
[----:B------:R-:W-:Y:S02]  /*12b80*/  SEL R0, RZ, 0x1, P0 ;  /* 0x00000001ff007807 */ /* 0x000fe40000000000 */
[----:B------:R-:W-:Y:S02]  /*12b90*/  MOV R2, 0x12bb0 ;  /* 0x00012bb000027802 */ /* 0x000fe40000000f00 */
[----:B------:R-:W-:Y:S05]  /*12ba0*/  CALL.REL.NOINC `($__internal_47_$__cuda_sm70_votesync_ballot) ;  /* 0x00005e0000007944 */ /* 0x000fea0003c00000 */
[----:B------:R-:W-:Y:S01]  /*12bb0*/  MOV R7, R0 ;  /* 0x0000000000077202 */ /* 0x000fe20000000f00 */
[----:B------:R-:W-:Y:S05]  /*12bc0*/  BRA `(.L_x_3461) ;  /* 0xfffeda2000007947 */ /* 0x000fea000383ffff */
.L_x_3323:
[----:B------:R-:W-:Y:S01]  /*12bd0*/  IMAD.MOV.U32 R213, RZ, RZ, R9 ;  /* 0x000000ffffd57224 */ /* 0x000fe200078e0009 */
[----:B-1----:R-:W-:Y:S01]  /*12be0*/  MOV R2, R0 ;  /* 0x0000000000027202 */ /* 0x002fe20000000f00 */
[----:B------:R-:W-:Y:S01]  /*12bf0*/  IMAD.MOV.U32 R214, RZ, RZ, 0x1f ;  /* 0x0000001fffd67424 */ /* 0x000fe200078e00ff */
[----:B------:R-:W-:Y:S02]  /*12c00*/  MOV R3, 0x12c20 ;  /* 0x00012c2000037802 */ /* 0x000fe40000000f00 */
[----:B------:R-:W-:Y:S05]  /*12c10*/  CALL.REL.NOINC `($__internal_45_$__cuda_sm70_shflsync_idx_p) ;  /* 0x00005cc000007944 */ /* 0x000fea0003c00000 */
[----:B------:R-:W-:Y:S01]  /*12c20*/  IMAD.MOV.U32 R12, RZ, RZ, R213 ;  /* 0x000000ffff0c7224 */ /* 0x000fe200078e00d5 */
[----:B------:R-:W-:Y:S01]  /*12c30*/  MOV R213, R8 ;  /* 0x0000000800d57202 */ /* 0x000fe20000000f00 */
[----:B------:R-:W-:Y:S01]  /*12c40*/  IMAD.MOV.U32 R5, RZ, RZ, RZ ;  /* 0x000000ffff057224 */ /* 0x000fe200078e00ff */
[----:B------:R-:W-:Y:S01]  /*12c50*/  MOV R2, R0 ;  /* 0x0000000000027202 */ /* 0x000fe20000000f00 */
[----:B------:R-:W-:Y:S01]  /*12c60*/  IMAD.MOV.U32 R214, RZ, RZ, 0x1f ;  /* 0x0000001fffd67424 */ /* 0x000fe200078e00ff */
[----:B------:R-:W-:-:S02]  /*12c70*/  MOV R3, 0x12c90 ;  /* 0x00012c9000037802 */ /* 0x000fc40000000f00 */
[----:B------:R-:W-:Y:S05]  /*12c80*/  CALL.REL.NOINC `($__internal_45_$__cuda_sm70_shflsync_idx_p) ;  /* 0x00005c5000007944 */ /* 0x000fea0003c00000 */
[----:B------:R-:W-:Y:S01]  /*12c90*/  MOV R9, R213 ;  /* 0x000000d500097202 */ /* 0x000fe20000000f00 */
[----:B------:R-:W-:Y:S05]  /*12ca0*/  BRA `(.L_x_3462) ;  /* 0xfffed9b000007947 */ /* 0x000fea000383ffff */
.L_x_3326:
[----:B------:R-:W-:Y:S01]  /*12cb0*/  IMAD.MOV.U32 R213, RZ, RZ, R4 ;  /* 0x000000ffffd57224 */ /* 0x000fe200078e0004 */
[----:B-1----:R-:W-:Y:S01]  /*12cc0*/  MOV R2, R0 ;  /* 0x0000000000027202 */ /* 0x002fe20000000f00 */
[----:B------:R-:W-:Y:S01]  /*12cd0*/  IMAD.MOV.U32 R214, RZ, RZ, 0x1f ;  /* 0x0000001fffd67424 */ /* 0x000fe200078e00ff */
[----:B------:R-:W-:-:S02]  /*12ce0*/  MOV R3, 0x12d00 ;  /* 0x00012d0000037802 */ /* 0x000fc40000000f00 */
[----:B---34-:R-:W-:Y:S05]  /*12cf0*/  CALL.REL.NOINC `($__internal_45_$__cuda_sm70_shflsync_idx_p) ;  /* 0x00005be000007944 */ /* 0x018fea0003c00000 */
[----:B------:R-:W-:Y:S01]  /*12d00*/  MOV R5, R213 ;  /* 0x000000d500057202 */ /* 0x000fe20000000f00 */
[----:B------:R-:W-:Y:S05]  /*12d10*/  BRA `(.L_x_3325) ;  /* 0xfffed9a000007947 */ /* 0x000fea000383ffff */
.L_x_3337:
[----:B------:R-:W-:Y:S01]  /*12d20*/  IMAD.MOV.U32 R213, RZ, RZ, R5 ;  /* 0x000000ffffd57224 */ /* 0x000fe200078e0005 */
[----:B------:R-:W-:Y:S01]  /*12d30*/  MOV R2, RZ ;  /* 0x000000ff00027202 */ /* 0x000fe20000000f00 */
[----:B------:R-:W-:Y:S01]  /*12d40*/  IMAD.MOV.U32 R214, RZ, RZ, 0x181f ;  /* 0x0000181fffd67424 */ /* 0x000fe200078e00ff */
[----:B------:R-:W-:-:S02]  /*12d50*/  MOV R3, 0x12d70 ;  /* 0x00012d7000037802 */ /* 0x000fc40000000f00 */
[----:B-----5:R-:W-:Y:S05]  /*12d60*/  CALL.REL.NOINC `($__internal_45_$__cuda_sm70_shflsync_idx_p) ;  /* 0x00005b7000007944 */ /* 0x020fea0003c00000 */
[----:B------:R-:W-:Y:S01]  /*12d70*/  MOV R7, R213 ;  /* 0x000000d500077202 */ /* 0x000fe20000000f00 */
[----:B------:R-:W-:Y:S05]  /*12d80*/  BRA `(.L_x_3463) ;  /* 0xfffefa7000007947 */ /* 0x000fea000383ffff */
.L_x_3338:
[----:B------:R-:W-:Y:S01]  /*12d90*/  IMAD.MOV.U32 R213, RZ, RZ, R6 ;  /* 0x000000ffffd57224 */ /* 0x000fe200078e0006 */
[----:B------:R-:W-:Y:S01]  /*12da0*/  MOV R2, RZ ;  /* 0x000000ff00027202 */ /* 0x000fe20000000f00 */
[----:B------:R-:W-:Y:S01]  /*12db0*/  IMAD.MOV.U32 R214, RZ, RZ, 0x181f ;  /* 0x0000181fffd67424 */ /* 0x000fe200078e00ff */
[----:B------:R-:W-:-:S02]  /*12dc0*/  MOV R3, 0x12de0 ;  /* 0x00012de000037802 */ /* 0x000fc40000000f00 */
[----:B-12--5:R-:W-:Y:S05]  /*12dd0*/  CALL.REL.NOINC `($__internal_45_$__cuda_sm70_shflsync_idx_p) ;  /* 0x00005b0000007944 */ /* 0x026fea0003c00000 */
[----:B------:R-:W-:Y:S01]  /*12de0*/  MOV R2, R213 ;  /* 0x000000d500027202 */ /* 0x000fe20000000f00 */
[----:B------:R-:W-:Y:S05]  /*12df0*/  BRA `(.L_x_3464) ;  /* 0xfffefa2000007947 */ /* 0x000fea000383ffff */
.L_x_3341:
[----:B------:R-:W-:Y:S01]  /*12e00*/  IMAD.MOV.U32 R213, RZ, RZ, R5 ;  /* 0x000000ffffd57224 */ /* 0x000fe200078e0005 */
[----:B-1----:R-:W-:Y:S01]  /*12e10*/  MOV R2, 0x1 ;  /* 0x0000000100027802 */ /* 0x002fe20000000f00 */
[----:B------:R-:W-:Y:S01]  /*12e20*/  IMAD.MOV.U32 R214, RZ, RZ, 0x181f ;  /* 0x0000181fffd67424 */ /* 0x000fe200078e00ff */
[----:B------:R-:W-:-:S02]  /*12e30*/  MOV R3, 0x12e50 ;  /* 0x00012e5000037802 */ /* 0x000fc40000000f00 */
[----:B--2--5:R-:W-:Y:S05]  /*12e40*/  CALL.REL.NOINC `($__internal_45_$__cuda_sm70_shflsync_idx_p) ;  /* 0x00005a9000007944 */ /* 0x024fea0003c00000 */
[----:B------:R-:W-:Y:S01]  /*12e50*/  IMAD.MOV.U32 R7, RZ, RZ, R213 ;  /* 0x000000ffff077224 */ /* 0x000fe200078e00d5 */
[----:B------:R-:W-:Y:S01]  /*12e60*/  MOV R2, 0x1 ;  /* 0x0000000100027802 */ /* 0x000fe20000000f00 */
[----:B------:R-:W-:Y:S01]  /*12e70*/  IMAD.MOV.U32 R213, RZ, RZ, R6 ;  /* 0x000000ffffd57224 */ /* 0x000fe200078e0006 */
[----:B------:R-:W-:-:S02]  /*12e80*/  MOV R214, 0x181f ;  /* 0x0000181f00d67802 */ /* 0x000fc40000000f00 */
[----:B------:R-:W-:Y:S02]  /*12e90*/  MOV R3, 0x12eb0 ;  /* 0x00012eb000037802 */ /* 0x000fe40000000f00 */
[----:B------:R-:W-:Y:S05]  /*12ea0*/  CALL.REL.NOINC `($__internal_45_$__cuda_sm70_shflsync_idx_p) ;  /* 0x00005a3000007944 */ /* 0x000fea0003c00000 */
[----:B------:R-:W-:Y:S01]  /*12eb0*/  MOV R2, R213 ;  /* 0x000000d500027202 */ /* 0x000fe20000000f00 */
[----:B------:R-:W-:Y:S05]  /*12ec0*/  BRA `(.L_x_3465) ;  /* 0xfffefab000007947 */ /* 0x000fea000383ffff */
.L_x_3344:
[----:B------:R-:W-:Y:S01]  /*12ed0*/  IMAD.MOV.U32 R213, RZ, RZ, R5 ;  /* 0x000000ffffd57224 */ /* 0x000fe200078e0005 */
[----:B-1----:R-:W-:Y:S01]  /*12ee0*/  MOV R2, 0x2 ;  /* 0x0000000200027802 */ /* 0x002fe20000000f00 */
[----:B------:R-:W-:Y:S01]  /*12ef0*/  IMAD.MOV.U32 R214, RZ, RZ, 0x181f ;  /* 0x0000181fffd67424 */ /* 0x000fe200078e00ff */
[----:B------:R-:W-:Y:S02]  /*12f00*/  MOV R3, 0x12f20 ;  /* 0x00012f2000037802 */ /* 0x000fe40000000f00 */
[----:B--23-5:R-:W-:Y:S05]  /*12f10*/  CALL.REL.NOINC `($__internal_45_$__cuda_sm70_shflsync_idx_p) ;  /* 0x000059c000007944 */ /* 0x02cfea0003c00000 */
[----:B------:R-:W-:Y:S01]  /*12f20*/  MOV R7, R213 ;  /* 0x000000d500077202 */ /* 0x000fe20000000f00 */
[----:B------:R-:W-:Y:S05]  /*12f30*/  BRA `(.L_x_3466) ;  /* 0xfffefb2000007947 */ /* 0x000fea000383ffff */
.L_x_3345:
[----:B------:R-:W-:Y:S01]  /*12f40*/  IMAD.MOV.U32 R213, RZ, RZ, R6 ;  /* 0x000000ffffd57224 */ /* 0x000fe200078e0006 */
[----:B-1----:R-:W-:Y:S01]  /*12f50*/  MOV R2, 0x2 ;  /* 0x0000000200027802 */ /* 0x002fe20000000f00 */
[----:B------:R-:W-:Y:S01]  /*12f60*/  IMAD.MOV.U32 R214, RZ, RZ, 0x181f ;  /* 0x0000181fffd67424 */ /* 0x000fe200078e00ff */
[----:B------:R-:W-:Y:S02]  /*12f70*/  MOV R3, 0x12f90 ;  /* 0x00012f9000037802 */ /* 0x000fe40000000f00 */
[----:B--2345:R-:W-:Y:S05]  /*12f80*/  CALL.REL.NOINC `($__internal_45_$__cuda_sm70_shflsync_idx_p) ;  /* 0x0000595000007944 */ /* 0x03cfea0003c00000 */
[----:B------:R-:W-:Y:S01]  /*12f90*/  MOV R2, R213 ;  /* 0x000000d500027202 */ /* 0x000fe20000000f00 */
[----:B------:R-:W-:Y:S05]  /*12fa0*/  BRA `(.L_x_3467) ;  /* 0xfffefad000007947 */ /* 0x000fea000383ffff */
.L_x_3348:
[----:B------:R-:W-:Y:S01]  /*12fb0*/  IMAD.MOV.U32 R213, RZ, RZ, R5 ;  /* 0x000000ffffd57224 */ /* 0x000fe200078e0005 */
[----:B--2---:R-:W-:Y:S01]  /*12fc0*/  MOV R2, 0x3 ;  /* 0x0000000300027802 */ /* 0x004fe20000000f00 */
[----:B------:R-:W-:Y:S01]  /*12fd0*/  IMAD.MOV.U32 R214, RZ, RZ, 0x181f ;  /* 0x0000181fffd67424 */ /* 0x000fe200078e00ff */
[----:B------:R-:W-:-:S02]  /*12fe0*/  MOV R3, 0x13000 ;  /* 0x0001300000037802 */ /* 0x000fc40000000f00 */
[----:B-1-345:R-:W-:Y:S05]  /*12ff0*/  CALL.REL.NOINC `($__internal_45_$__cuda_sm70_shflsync_idx_p) ;  /* 0x000058e000007944 */ /* 0x03afea0003c00000 */
        /* <DEDUP_REMOVED lines=8> */
.L_x_3351:
[----:B------:R-:W-:Y:S01]  /*13080*/  IMAD.MOV.U32 R213, RZ, RZ, R5 ;  /* 0x000000ffffd57224 */ /* 0x000fe200078e0005 */
[----:B-12---:R-:W-:Y:S01]  /*13090*/  MOV R2, 0x4 ;  /* 0x0000000400027802 */ /* 0x006fe20000000f00 */
[----:B------:R-:W-:Y:S01]  /*130a0*/  IMAD.MOV.U32 R214, RZ, RZ, 0x181f ;  /* 0x0000181fffd67424 */ /* 0x000fe200078e00ff */
[----:B------:R-:W-:Y:S02]  /*130b0*/  MOV R3, 0x130d0 ;  /* 0x000130d000037802 */ /* 0x000fe40000000f00 */
[----:B---345:R-:W-:Y:S05]  /*130c0*/  CALL.REL.NOINC `($__internal_45_$__cuda_sm70_shflsync_idx_p) ;  /* 0x0000581000007944 */ /* 0x038fea0003c00000 */
[----:B------:R-:W-:Y:S01]  /*130d0*/  MOV R7, R213 ;  /* 0x000000d500077202 */ /* 0x000fe20000000f00 */
[----:B------:R-:W-:Y:S05]  /*130e0*/  BRA `(.L_x_3469) ;  /* 0xfffefb6000007947 */ /* 0x000fea000383ffff */
.L_x_3352:
[----:B------:R-:W-:Y:S01]  /*130f0*/  IMAD.MOV.U32 R213, RZ, RZ, R6 ;  /* 0x000000ffffd57224 */ /* 0x000fe200078e0006 */
[----:B--2---:R-:W-:Y:S01]  /*13100*/  MOV R2, 0x4 ;  /* 0x0000000400027802 */ /* 0x004fe20000000f00 */
[----:B------:R-:W-:Y:S01]  /*13110*/  IMAD.MOV.U32 R214, RZ, RZ, 0x181f ;  /* 0x0000181fffd67424 */ /* 0x000fe200078e00ff */
[----:B------:R-:W-:Y:S02]  /*13120*/  MOV R3, 0x13140 ;  /* 0x0001314000037802 */ /* 0x000fe40000000f00 */
[----:B-1-345:R-:W-:Y:S05]  /*13130*/  CALL.REL.NOINC `($__internal_45_$__cuda_sm70_shflsync_idx_p) ;  /* 0x000057a000007944 */ /* 0x03afea0003c00000 */
[----:B------:R-:W-:Y:S01]  /*13140*/  MOV R2, R213 ;  /* 0x000000d500027202 */ /* 0x000fe20000000f00 */
[----:B------:R-:W-:Y:S05]  /*13150*/  BRA `(.L_x_3470) ;  /* 0xfffefb1000007947 */ /* 0x000fea000383ffff */
.L_x_3355:
[----:B------:R-:W-:Y:S01]  /*13160*/  IMAD.MOV.U32 R213, RZ, RZ, R5 ;  /* 0x000000ffffd57224 */ /* 0x000fe200078e0005 */
[----:B-1----:R-:W-:Y:S01]  /*13170*/  MOV R2, 0x5 ;  /* 0x0000000500027802 */ /* 0x002fe20000000f00 */
[----:B------:R-:W-:Y:S01]  /*13180*/  IMAD.MOV.U32 R214, RZ, RZ, 0x181f ;  /* 0x0000181fffd67424 */ /* 0x000fe200078e00ff */
[----:B------:R-:W-:-:S02]  /*13190*/  MOV R3, 0x131b0 ;  /* 0x000131b000037802 */ /* 0x000fc40000000f00 */
[----:B--2345:R-:W-:Y:S05]  /*131a0*/  CALL.REL.NOINC `($__internal_45_$__cuda_sm70_shflsync_idx_p) ;  /* 0x0000573000007944 */ /* 0x03cfea0003c00000 */
        /* <DEDUP_REMOVED lines=8> */
.L_x_3358:
[----:B------:R-:W-:Y:S01]  /*13230*/  IMAD.MOV.U32 R213, RZ, RZ, R5 ;  /* 0x000000ffffd57224 */ /* 0x000fe200078e0005 */
[----:B-1----:R-:W-:Y:S01]  /*13240*/  MOV R2, 0x6 ;  /* 0x0000000600027802 */ /* 0x002fe20000000f00 */
[----:B------:R-:W-:Y:S01]  /*13250*/  IMAD.MOV.U32 R214, RZ, RZ, 0x181f ;  /* 0x0000181fffd67424 */ /* 0x000fe200078e00ff */
[----:B------:R-:W-:Y:S02]  /*13260*/  MOV R3, 0x13280 ;  /* 0x0001328000037802 */ /* 0x000fe40000000f00 */
[----:B--2345:R-:W-:Y:S05]  /*13270*/  CALL.REL.NOINC `($__internal_45_$__cuda_sm70_shflsync_idx_p) ;  /* 0x0000566000007944 */ /* 0x03cfea0003c00000 */
[----:B------:R-:W-:Y:S01]  /*13280*/  MOV R7, R213 ;  /* 0x000000d500077202 */ /* 0x000fe20000000f00 */
[----:B------:R-:W-:Y:S05]  /*13290*/  BRA `(.L_x_3472) ;  /* 0xfffefba000007947 */ /* 0x000fea000383ffff */
.L_x_3359:
[----:B------:R-:W-:Y:S01]  /*132a0*/  IMAD.MOV.U32 R213, RZ, RZ, R6 ;  /* 0x000000ffffd57224 */ /* 0x000fe200078e0006 */
[----:B-1----:R-:W-:Y:S01]  /*132b0*/  MOV R2, 0x6 ;  /* 0x0000000600027802 */ /* 0x002fe20000000f00 */
[----:B------:R-:W-:Y:S01]  /*132c0*/  IMAD.MOV.U32 R214, RZ, RZ, 0x181f ;  /* 0x0000181fffd67424 */ /* 0x000fe200078e00ff */
[----:B------:R-:W-:Y:S02]  /*132d0*/  MOV R3, 0x132f0 ;  /* 0x000132f000037802 */ /* 0x000fe40000000f00 */
[----:B--2345:R-:W-:Y:S05]  /*132e0*/  CALL.REL.NOINC `($__internal_45_$__cuda_sm70_shflsync_idx_p) ;  /* 0x000055f000007944 */ /* 0x03cfea0003c00000 */
[----:B------:R-:W-:Y:S01]  /*132f0*/  MOV R2, R213 ;  /* 0x000000d500027202 */ /* 0x000fe20000000f00 */
[----:B------:R-:W-:Y:S05]  /*13300*/  BRA `(.L_x_3473) ;  /* 0xfffefb5000007947 */ /* 0x000fea000383ffff */
.L_x_3362:
        /* <DEDUP_REMOVED lines=13> */
.L_x_3365:
[----:B------:R-:W-:Y:S01]  /*133e0*/  IMAD.MOV.U32 R213, RZ, RZ, R4 ;  /* 0x000000ffffd57224 */ /* 0x000fe200078e0004 */
[----:B------:R-:W-:Y:S01]  /*133f0*/  MOV R2, RZ ;  /* 0x000000ff00027202 */ /* 0x000fe20000000f00 */
[----:B------:R-:W-:Y:S01]  /*13400*/  IMAD.MOV.U32 R214, RZ, RZ, 0x181f ;  /* 0x0000181fffd67424 */ /* 0x000fe200078e00ff */
[----:B------:R-:W-:Y:S02]  /*13410*/  MOV R3, 0x13430 ;  /* 0x0001343000037802 */ /* 0x000fe40000000f00 */
[----:B------:R-:W-:Y:S05]  /*13420*/  CALL.REL.NOINC `($__internal_45_$__cuda_sm70_shflsync_idx_p) ;  /* 0x000054b000007944 */ /* 0x000fea0003c00000 */
[----:B------:R-:W-:Y:S01]  /*13430*/  MOV R7, R213 ;  /* 0x000000d500077202 */ /* 0x000fe20000000f00 */
[----:B------:R-:W-:Y:S05]  /*13440*/  BRA `(.L_x_3475) ;  /* 0xffff0d7000007947 */ /* 0x000fea000383ffff */
.L_x_3366:
[----:B------:R-:W-:Y:S01]  /*13450*/  IMAD.MOV.U32 R213, RZ, RZ, R0 ;  /* 0x000000ffffd57224 */ /* 0x000fe200078e0000 */
[----:B------:R-:W-:Y:S01]  /*13460*/  MOV R2, RZ ;  /* 0x000000ff00027202 */ /* 0x000fe20000000f00 */
[----:B------:R-:W-:Y:S01]  /*13470*/  IMAD.MOV.U32 R214, RZ, RZ, 0x181f ;  /* 0x0000181fffd67424 */ /* 0x000fe200078e00ff */
[----:B------:R-:W-:Y:S02]  /*13480*/  MOV R3, 0x134a0 ;  /* 0x000134a000037802 */ /* 0x000fe40000000f00 */
[----:B-12---:R-:W-:Y:S05]  /*13490*/  CALL.REL.NOINC `($__internal_45_$__cuda_sm70_shflsync_idx_p) ;  /* 0x0000544000007944 */ /* 0x006fea0003c00000 */
[----:B------:R-:W-:Y:S01]  /*134a0*/  ISETP.GE.AND P0, PT, R204, c[0x0][0x1d4], PT ;  /* 0x00007500cc007a0c */ /* 0x000fe20003f06270 */
[----:B------:R-:W-:Y:S01]  /*134b0*/  IMAD.MOV.U32 R214, RZ, RZ, 0x181f ;  /* 0x0000181fffd67424 */ /* 0x000fe200078e00ff */
[----:B------:R-:W-:Y:S01]  /*134c0*/  IADD3 R2, P1, R213, R22, RZ ;  /* 0x00000016d5027210 */ /* 0x000fe20007f3e0ff */
[----:B------:R-:W-:Y:S01]  /*134d0*/  IMAD.MOV.U32 R213, RZ, RZ, R4 ;  /* 0x000000ffffd57224 */ /* 0x000fe200078e0004 */
        /* <DEDUP_REMOVED lines=8> */
[----:B------:R-:W-:Y:S05]  /*13560*/  CALL.REL.NOINC `($__internal_45_$__cuda_sm70_shflsync_idx_p) ;  /* 0x0000537000007944 */ /* 0x000fea0003c00000 */
[----:B------:R-:W-:Y:S01]  /*13570*/  IMAD.MOV.U32 R7, RZ, RZ, R213 ;  /* 0x000000ffff077224 */ /* 0x000fe200078e00d5 */
[----:B------:R-:W-:Y:S01]  /*13580*/  MOV R2, 0x1 ;  /* 0x0000000100027802 */ /* 0x000fe20000000f00 */
[----:B------:R-:W-:Y:S01]  /*13590*/  IMAD.MOV.U32 R213, RZ, RZ, R0 ;  /* 0x000000ffffd57224 */ /* 0x000fe200078e0000 */
[----:B------:R-:W-:Y:S02]  /*135a0*/  MOV R214, 0x181f ;  /* 0x0000181f00d67802 */ /* 0x000fe40000000f00 */
[----:B------:R-:W-:Y:S02]  /*135b0*/  MOV R3, 0x135d0 ;  /* 0x000135d000037802 */ /* 0x000fe40000000f00 */
[----:B------:R-:W-:Y:S05]  /*135c0*/  CALL.REL.NOINC `($__internal_45_$__cuda_sm70_shflsync_idx_p) ;  /* 0x0000531000007944 */ /* 0x000fea0003c00000 */
[C---:B------:R-:W-:Y:S01]  /*135d0*/  IADD3 R2, -R5.reuse, 0x10, RZ ;  /* 0x0000001005027810 */ /* 0x040fe20007ffe1ff */
[----:B------:R-:W-:Y:S01]  /*135e0*/  IMAD.MOV.U32 R214, RZ, RZ, 0x181f ;  /* 0x0000181fffd67424 */ /* 0x000fe200078e00ff */
[----:B------:R-:W-:-:S02]  /*135f0*/  ISETP.NE.U32.AND P2, PT, R5, RZ, PT ;  /* 0x000000ff0500720c */ /* 0x000fc40003f45070 */
[----:B------:R-:W-:-:S04]  /*13600*/  LOP3.LUT R2, R2, 0xf, RZ, 0xc0, !PT ;  /* 0x0000000f02027812 */ /* 0x000fc800078ec0ff */
[----:B------:R-:W-:Y:S01]  /*13610*/  IADD3 R2, P1, P0, R2, R213, R22 ;  /* 0x000000d502027210 */ /* 0x000fe2000783e016 */
[----:B------:R-:W-:-:S03]  /*13620*/  IMAD.MOV.U32 R213, RZ, RZ, R4 ;  /* 0x000000ffffd57224 */ /* 0x000fc600078e0004 */
[----:B------:R-:W-:-:S05]  /*13630*/  IADD3.X R3, RZ, R7, R20, P1, P0 ;  /* 0x00000007ff037210 */ /* 0x000fca0000fe0414 */
[----:B------:R-:W-:Y:S01]  /*13640*/  @!PT LDS RZ, [RZ] ;  /* 0x00000000fffff984 */ /* 0x000fe20000000800 */
[----:B------:R-:W-:Y:S01]  /*13650*/  @!PT LDS RZ, [RZ] ;  /* 0x00000000fffff984 */ /* 0x000fe20000000800 */
[----:B------:R-:W-:Y:S01]  /*13660*/  @!PT LDS RZ, [RZ] ;  /* 0x00000000fffff984 */ /* 0x000fe20000000800 */
[----:B------:R1:W-:Y:S02]  /*13670*/  LDGSTS.E.BYPASS.LTC128B.128.ZFILL [R209+0x3100], [R2.64], P2 ;  /* 0x0310000002d17fae */ /* 0x0003e40009141d46 */
        /* <DEDUP_REMOVED lines=49> */
[----:B------:R-:W-:Y:S01]  /*13990*/  MOV R0, R213 ;  /* 0x000000d500007202 */ /* 0x000fe20000000f00 */
[----:B------:R-:W-:Y:S05]  /*139a0*/  BRA `(.L_x_3476) ;  /* 0xffff099000007947 */ /* 0x000fea000383ffff */
.L_x_3367:
[----:B------:R-:W-:Y:S01]  /*139b0*/  IMAD.MOV.U32 R213, RZ, RZ, R0 ;  /* 0x000000ffffd57224 */ /* 0x000fe200078e0000 */
[----:B------:R-:W-:Y:S01]  /*139c0*/  MOV R2, RZ ;  /* 0x000000ff00027202 */ /* 0x000fe20000000f00 */
[----:B------:R-:W-:Y:S01]  /*139d0*/  IMAD.MOV.U32 R214, RZ, RZ, 0x1c1f ;  /* 0x00001c1fffd67424 */ /* 0x000fe200078e00ff */
[----:B------:R-:W-:-:S02]  /*139e0*/  MOV R3, 0x13a00 ;  /* 0x00013a0000037802 */ /* 0x000fc40000000f00 */
[----:B------:R-:W-:Y:S05]  /*139f0*/  CALL.REL.NOINC `($__internal_45_$__cuda_sm70_shflsync_idx_p) ;  /* 0x00004ee000007944 */ /* 0x000fea0003c00000 */
[----:B------:R-:W-:Y:S01]  /*13a00*/  MOV R2, R213 ;  /* 0x000000d500027202 */ /* 0x000fe20000000f00 */
[----:B------:R-:W-:Y:S05]  /*13a10*/  BRA `(.L_x_3477) ;  /* 0xffff0a9000007947 */ /* 0x000fea000383ffff */
.L_x_3368:
[----:B------:R-:W-:Y:S01]  /*13a20*/  IMAD.MOV.U32 R213, RZ, RZ, R0 ;  /* 0x000000ffffd57224 */ /* 0x000fe200078e0000 */
[----:B------:R-:W-:Y:S01]  /*13a30*/  MOV R2, 0x1 ;  /* 0x0000000100027802 */ /* 0x000fe20000000f00 */
[----:B------:R-:W-:Y:S01]  /*13a40*/  IMAD.MOV.U32 R214, RZ, RZ, 0x1c1f ;  /* 0x00001c1fffd67424 */ /* 0x000fe200078e00ff */
[----:B------:R-:W-:-:S02]  /*13a50*/  MOV R3, 0x13a70 ;  /* 0x00013a7000037802 */ /* 0x000fc40000000f00 */
[----:B-1----:R-:W-:Y:S05]  /*13a60*/  CALL.REL.NOINC `($__internal_45_$__cuda_sm70_shflsync_idx_p) ;  /* 0x00004e7000007944 */ /* 0x002fea0003c00000 */
        /* <DEDUP_REMOVED lines=46> */
[----:B------:R-:W-:Y:S05]  /*13d50*/  CALL.REL.NOINC `($__internal_45_$__cuda_sm70_shflsync_idx_p) ;  /* 0x00004b8000007944 */ /* 0x000fea0003c00000 */
        /* <DEDUP_REMOVED lines=48> */
[----:B------:R-:W-:Y:S01]  /*14060*/  FMNMX.FTZ R100, R10, R12, !PT ;  /* 0x0000000c0a647209 */ /* 0x000fe20007810000 */
[----:B------:R-:W-:Y:S01]  /*14070*/  IMAD.MOV.U32 R0, RZ, RZ, 0x2 ;  /* 0x00000002ff007424 */ /* 0x000fe200078e00ff */
[----:B------:R-:W-:Y:S02]  /*14080*/  MOV R2, 0x147f0 ;  /* 0x000147f000027802 */ /* 0x000fe40000000f00 */
        /* <DEDUP_REMOVED lines=14> */
[----:B------:R-:W-:Y:S02]  /*14170*/  ISETP.GT.AND P6, PT, R5, 0x10, PT ;  /* 0x000000100500780c */ /* 0x000fe40003fc4270 */
[----:B------:R-:W-:Y:S02]  /*14180*/  FMNMX.FTZ R99, R15, R99, !PT ;  /* 0x000000630f637209 */ /* 0x000fe40007810000 */
        /* <DEDUP_REMOVED lines=21> */
[----:B------:R-:W-:-:S02]  /*142e0*/  FSEL R54, R95, -INF , P0 ;  /* 0xff8000005f367808 */ /* 0x000fc40000000000 */
        /* <DEDUP_REMOVED lines=72> */
[----:B------:R-:W-:Y:S01]  /*14770*/  FMNMX.FTZ R99, R143, R99, !PT ;  /* 0x000000638f637209 */ /* 0x000fe20007810000 */
[----:B------:R-:W-:Y:S01]  /*14780*/  IMAD.MOV.U32 R96, RZ, RZ, R100 ;  /* 0x000000ffff607224 */ /* 0x000fe200078e0064 */
[----:B------:R-:W-:Y:S02]  /*14790*/  FMNMX.FTZ R98, R162, R98, !PT ;  /* 0x00000062a2627209 */ /* 0x000fe40007810000 */
[----:B------:R-:W-:Y:S02]  /*147a0*/  FMNMX.FTZ R8, R136, R8, !PT ;  /* 0x0000000888087209 */ /* 0x000fe40007810000 */
[----:B------:R-:W-:Y:S02]  /*147b0*/  FMNMX.FTZ R99, R142, R99, !PT ;  /* 0x000000638e637209 */ /* 0x000fe40007810000 */
[----:B------:R-:W-:Y:S02]  /*147c0*/  FMNMX.FTZ R98, R157, R98, !PT ;  /* 0x000000629d627209 */ /* 0x000fe40007810000 */
[----:B------:R-:W-:-:S02]  /*147d0*/  FMNMX.FTZ R8, R133, R8, !PT ;  /* 0x0000000885087209 */ /* 0x000fc40007810000 */
[----:B------:R-:W-:Y:S05]  /*147e0*/  CALL.REL.NOINC `($__internal_44_$__cuda_sm70_shflsync_bfly_p) ;  /* 0x0000409000007944 */ /* 0x000fea0003c00000 */
[----:B------:R-:W-:Y:S01]  /*147f0*/  FMNMX.FTZ R100, R100, R0, !PT ;  /* 0x0000000064647209 */ /* 0x000fe20007810000 */
[----:B------:R-:W-:Y:S01]  /*14800*/  IMAD.MOV.U32 R0, RZ, RZ, 0x1 ;  /* 0x00000001ff007424 */ /* 0x000fe200078e00ff */
[----:B------:R-:W-:-:S03]  /*14810*/  MOV R2, 0x14840 ;  /* 0x0001484000027802 */ /* 0x000fc60000000f00 */
[----:B------:R-:W-:Y:S02]  /*14820*/  IMAD.MOV.U32 R96, RZ, RZ, R100 ;  /* 0x000000ffff607224 */ /* 0x000fe400078e0064 */
[----:B------:R-:W-:Y:S05]  /*14830*/  CALL.REL.NOINC `($__internal_44_$__cuda_sm70_shflsync_bfly_p) ;  /* 0x0000404000007944 */ /* 0x000fea0003c00000 */
[----:B------:R-:W-:Y:S01]  /*14840*/  FMNMX.FTZ R100, R100, R0, !PT ;  /* 0x0000000064647209 */ /* 0x000fe20007810000 */
[----:B------:R-:W-:Y:S01]  /*14850*/  IMAD.MOV.U32 R96, RZ, RZ, R99 ;  /* 0x000000ffff607224 */ /* 0x000fe200078e0063 */
[----:B------:R-:W-:Y:S01]  /*14860*/  MOV R2, 0x14890 ;  /* 0x0001489000027802 */ /* 0x000fe20000000f00 */
[----:B------:R-:W-:Y:S02]  /*14870*/  IMAD.MOV.U32 R0, RZ, RZ, 0x2 ;  /* 0x00000002ff007424 */ /* 0x000fe400078e00ff */
        /* <DEDUP_REMOVED lines=26> */
[----:B------:R-:W-:Y:S01]  /*14a20*/  MOV R9, R0 ;  /* 0x0000000000097202 */ /* 0x000fe20000000f00 */
[----:B------:R-:W-:Y:S05]  /*14a30*/  BRA `(.L_x_3478) ;  /* 0xffff0ae000007947 */ /* 0x000fea000383ffff */
.L_x_3372:
[----:B------:R-:W-:Y:S01]  /*14a40*/  MOV R2, RZ ;  /* 0x000000ff00027202 */ /* 0x000fe20000000f00 */
[----:B------:R-:W-:Y:S01]  /*14a50*/  IMAD.MOV.U32 R213, RZ, RZ, R4 ;  /* 0x000000ffffd57224 */ /* 0x000fe200078e0004 */
[----:B------:R-:W-:Y:S01]  /*14a60*/  MOV R3, 0x14a90 ;  /* 0x00014a9000037802 */ /* 0x000fe20000000f00 */
[----:B------:R-:W-:Y:S02]  /*14a70*/  IMAD.MOV.U32 R214, RZ, RZ, 0x181f ;  /* 0x0000181fffd67424 */ /* 0x000fe400078e00ff */
[----:B-1----:R-:W-:Y:S05]  /*14a80*/  CALL.REL.NOINC `($__internal_45_$__cuda_sm70_shflsync_idx_p) ;  /* 0x00003e5000007944 */ /* 0x002fea0003c00000 */
[----:B------:R-:W-:Y:S01]  /*14a90*/  MOV R7, R213 ;  /* 0x000000d500077202 */ /* 0x000fe20000000f00 */
[----:B------:R-:W-:-:S05]  /*14aa0*/  BRA `(.L_x_3479) ;  /* 0xffff268000007947 */ /* 0x000fca000383ffff */
.L_x_3373:
[----:B------:R-:W-:Y:S01]  /*14ab0*/  MOV R2, RZ ;  /* 0x000000ff00027202 */ /* 0x000fe20000000f00 */
[----:B------:R-:W-:Y:S01]  /*14ac0*/  IMAD.MOV.U32 R213, RZ, RZ, R0 ;  /* 0x000000ffffd57224 */ /* 0x000fe200078e0000 */
[----:B------:R-:W-:Y:S01]  /*14ad0*/  MOV R3, 0x14b00 ;  /* 0x00014b0000037802 */ /* 0x000fe20000000f00 */
[----:B------:R-:W-:Y:S02]  /*14ae0*/  IMAD.MOV.U32 R214, RZ, RZ, 0x181f ;  /* 0x0000181fffd67424 */ /* 0x000fe400078e00ff */
[----:B-123--:R-:W-:Y:S05]  /*14af0*/  CALL.REL.NOINC `($__internal_45_$__cuda_sm70_shflsync_idx_p) ;  /* 0x00003de000007944 */ /* 0x00efea0003c00000 */
[----:B------:R-:W-:Y:S01]  /*14b00*/  IMAD.MOV.U32 R214, RZ, RZ, 0x181f ;  /* 0x0000181fffd67424 */ /* 0x000fe200078e00ff */
[----:B------:R-:W-:Y:S02]  /*14b10*/  ISETP.GE.AND P0, PT, R204, c[0x0][0x1d4], PT ;  /* 0x00007500cc007a0c */ /* 0x000fe40003f06270 */
[----:B------:R-:W-:Y:S01]  /*14b20*/  IADD3 R2, P1, R213, R15, RZ ;  /* 0x0000000fd5027210 */ /* 0x000fe20007f3e0ff */
[----:B------:R-:W-:Y:S01]  /*14b30*/  IMAD.MOV.U32 R213, RZ, RZ, R4 ;  /* 0x000000ffffd57224 */ /* 0x000fe200078e0004 */
        /* <DEDUP_REMOVED lines=8> */
[----:B------:R-:W-:Y:S05]  /*14bc0*/  CALL.REL.NOINC `($__internal_45_$__cuda_sm70_shflsync_idx_p) ;  /* 0x00003d1000007944 */ /* 0x000fea0003c00000 */
[----:B------:R-:W-:Y:S01]  /*14bd0*/  MOV R2, 0x1 ;  /* 0x0000000100027802 */ /* 0x000fe20000000f00 */
[----:B------:R-:W-:Y:S01]  /*14be0*/  IMAD.MOV.U32 R7, RZ, RZ, R213 ;  /* 0x000000ffff077224 */ /* 0x000fe200078e00d5 */
[----:B------:R-:W-:Y:S01]  /*14bf0*/  MOV R214, 0x181f ;  /* 0x0000181f00d67802 */ /* 0x000fe20000000f00 */
[----:B------:R-:W-:Y:S01]  /*14c00*/  IMAD.MOV.U32 R213, RZ, RZ, R0 ;  /* 0x000000ffffd57224 */ /* 0x000fe200078e0000 */
[----:B------:R-:W-:Y:S02]  /*14c10*/  MOV R3, 0x14c30 ;  /* 0x00014c3000037802 */ /* 0x000fe40000000f00 */
[----:B------:R-:W-:Y:S05]  /*14c20*/  CALL.REL.NOINC `($__internal_45_$__cuda_sm70_shflsync_idx_p) ;  /* 0x00003cb000007944 */ /* 0x000fea0003c00000 */
[C---:B------:R-:W-:Y:S01]  /*14c30*/  IADD3 R2, -R6.reuse, 0x10, RZ ;  /* 0x0000001006027810 */ /* 0x040fe20007ffe1ff */
[----:B------:R-:W-:Y:S01]  /*14c40*/  IMAD.MOV.U32 R214, RZ, RZ, 0x181f ;  /* 0x0000181fffd67424 */ /* 0x000fe200078e00ff */
[----:B------:R-:W-:Y:S02]  /*14c50*/  ISETP.NE.U32.AND P2, PT, R6, RZ, PT ;  /* 0x000000ff0600720c */ /* 0x000fe40003f45070 */
[----:B------:R-:W-:Y:S04]  /*14c60*/  LOP3.LUT R2, R2, 0xf, RZ, 0xc0, !PT ;  /* 0x0000000f02027812 */ /* 0x000fe800078ec0ff */
[----:B------:R-:W-:Y:S01]  /*14c70*/  IADD3 R2, P1, P0, R2, R213, R15 ;  /* 0x000000d502027210 */ /* 0x000fe2000783e00f */
[----:B------:R-:W-:Y:S03]  /*14c80*/  IMAD.MOV.U32 R213, RZ, RZ, R4 ;  /* 0x000000ffffd57224 */ /* 0x000fe600078e0004 */
[----:B------:R-:W-:Y:S05]  /*14c90*/  IADD3.X R3, RZ, R7, R5, P1, P0 ;  /* 0x00000007ff037210 */ /* 0x000fea0000fe0405 */
[----:B------:R-:W-:Y:S01]  /*14ca0*/  @!PT LDS RZ, [RZ] ;  /* 0x00000000fffff984 */ /* 0x000fe20000000800 */
[----:B------:R-:W-:Y:S01]  /*14cb0*/  @!PT LDS RZ, [RZ] ;  /* 0x00000000fffff984 */ /* 0x000fe20000000800 */
[----:B------:R-:W-:Y:S01]  /*14cc0*/  @!PT LDS RZ, [RZ] ;  /* 0x00000000fffff984 */ /* 0x000fe20000000800 */
[----:B------:R1:W-:Y:S02]  /*14cd0*/  LDGSTS.E.BYPASS.LTC128B.128.ZFILL [R209+0x900], [R2.64], P2 ;  /* 0x0090000002d17fae */ /* 0x0003e40009141d46 */
[----:B-1----:R-:W-:Y:S01]  /*14ce0*/  MOV R3, 0x14d10 ;  /* 0x00014d1000037802 */ /* 0x002fe20000000f00 */
[----:B------:R-:W-:Y:S04]  /*14cf0*/  IMAD.MOV.U32 R2, RZ, RZ, 0x2 ;  /* 0x00000002ff027424 */ /* 0x000fe800078e00ff */
        /* <DEDUP_REMOVED lines=47> */
[----:B------:R-:W-:Y:S01]  /*14ff0*/  MOV R0, R213 ;  /* 0x000000d500007202 */ /* 0x000fe20000000f00 */
[----:B------:R-:W-:-:S05]  /*15000*/  BRA `(.L_x_3480) ;  /* 0xffff22a000007947 */ /* 0x000fca000383ffff */
.L_x_3376:
[----:B------:R-:W-:Y:S01]  /*15010*/  MOV R2, RZ ;  /* 0x000000ff00027202 */ /* 0x000fe20000000f00 */
[----:B------:R-:W-:Y:S01]  /*15020*/  IMAD.MOV.U32 R213, RZ, RZ, R96 ;  /* 0x000000ffffd57224 */ /* 0x000fe200078e0060 */
[----:B------:R-:W-:Y:S01]  /*15030*/  MOV R3, 0x15060 ;  /* 0x0001506000037802 */ /* 0x000fe20000000f00 */
[----:B------:R-:W-:Y:S02]  /*15040*/  IMAD.MOV.U32 R214, RZ, RZ, 0x181f ;  /* 0x0000181fffd67424 */ /* 0x000fe400078e00ff */
[----:B------:R-:W-:Y:S05]  /*15050*/  CALL.REL.NOINC `($__internal_45_$__cuda_sm70_shflsync_idx_p) ;  /* 0x0000388000007944 */ /* 0x000fea0003c00000 */
[----:B------:R-:W-:Y:S01]  /*15060*/  MOV R100, R213 ;  /* 0x000000d500647202 */ /* 0x000fe20000000f00 */
[----:B------:R-:W-:-:S05]  /*15070*/  BRA `(.L_x_3481) ;  /* 0xffff2b5000007947 */ /* 0x000fca000383ffff */
.L_x_3377:
[----:B------:R-:W-:Y:S01]  /*15080*/  MOV R2, RZ ;  /* 0x000000ff00027202 */ /* 0x000fe20000000f00 */
[----:B------:R-:W-:Y:S01]  /*15090*/  IMAD.MOV.U32 R213, RZ, RZ, R0 ;  /* 0x000000ffffd57224 */ /* 0x000fe200078e0000 */
[----:B------:R-:W-:Y:S01]  /*150a0*/  MOV R3, 0x150d0 ;  /* 0x000150d000037802 */ /* 0x000fe20000000f00 */
[----:B------:R-:W-:Y:S02]  /*150b0*/  IMAD.MOV.U32 R214, RZ, RZ, 0x181f ;  /* 0x0000181fffd67424 */ /* 0x000fe400078e00ff */
[----:B-12---:R-:W-:Y:S05]  /*150c0*/  CALL.REL.NOINC `($__internal_45_$__cuda_sm70_shflsync_idx_p) ;  /* 0x0000381000007944 */ /* 0x006fea0003c00000 */
        /* <DEDUP_REMOVED lines=81> */
.L_x_3378:
[----:B------:R-:W-:Y:S01]  /*155e0*/  MOV R2, RZ ;  /* 0x000000ff00027202 */ /* 0x000fe20000000f00 */
[----:B------:R-:W-:Y:S01]  /*155f0*/  IMAD.MOV.U32 R213, RZ, RZ, R96 ;  /* 0x000000ffffd57224 */ /* 0x000fe200078e0060 */
[----:B------:R-:W-:Y:S01]  /*15600*/  MOV R3, 0x15630 ;  /* 0x0001563000037802 */ /* 0x000fe20000000f00 */
[----:B------:R-:W-:Y:S02]  /*15610*/  IMAD.MOV.U32 R214, RZ, RZ, 0x1c1f ;  /* 0x00001c1fffd67424 */ /* 0x000fe400078e00ff */
[----:B------:R-:W-:Y:S05]  /*15620*/  CALL.REL.NOINC `($__internal_45_$__cuda_sm70_shflsync_idx_p) ;  /* 0x000032b000007944 */ /* 0x000fea0003c00000 */
[----:B------:R-:W-:Y:S01]  /*15630*/  MOV R0, R213 ;  /* 0x000000d500007202 */ /* 0x000fe20000000f00 */
[----:B------:R-:W-:-:S05]  /*15640*/  BRA `(.L_x_3483) ;  /* 0xffff288000007947 */ /* 0x000fca000383ffff */
.L_x_3379:
[----:B------:R-:W-:Y:S01]  /*15650*/  MOV R2, 0x1 ;  /* 0x0000000100027802 */ /* 0x000fe20000000f00 */
[----:B------:R-:W-:Y:S01]  /*15660*/  IMAD.MOV.U32 R213, RZ, RZ, R96 ;  /* 0x000000ffffd57224 */ /* 0x000fe200078e0060 */
[----:B------:R-:W-:Y:S01]  /*15670*/  MOV R3, 0x156a0 ;  /* 0x000156a000037802 */ /* 0x000fe20000000f00 */
[----:B------:R-:W-:Y:S02]  /*15680*/  IMAD.MOV.U32 R214, RZ, RZ, 0x1c1f ;  /* 0x00001c1fffd67424 */ /* 0x000fe400078e00ff */
[----:B-1----:R-:W-:Y:S05]  /*15690*/  CALL.REL.NOINC `($__internal_45_$__cuda_sm70_shflsync_idx_p) ;  /* 0x0000324000007944 */ /* 0x002fea0003c00000 */
[----:B------:R-:W-:Y:S01]  /*156a0*/  MOV R3, 0x15980 ;  /* 0x0001598000037802 */ /* 0x000fe20000000f00 */
[----:B------:R-:W-:Y:S02]  /*156b0*/  IMAD.IADD R213, R98, 0x1, R213 ;  /* 0x0000000162d57824 */ /* 0x000fe400078e02d5 */
[----:B------:R-:W-:Y:S02]  /*156c0*/  IMAD.MOV.U32 R2, RZ, RZ, 0x2 ;  /* 0x00000002ff027424 */ /* 0x000fe400078e00ff */
[----:B------:R-:W-:Y:S01]  /*156d0*/  IMAD.MOV.U32 R214, RZ, RZ, 0x1c1f ;  /* 0x00001c1fffd67424 */ /* 0x000fe200078e00ff */
        /* <DEDUP_REMOVED lines=35> */
[----:B------:R-:W-:Y:S01]  /*15910*/  ISETP.GT.AND P0, PT, R213, 0x49, PT ;  /* 0x00000049d500780c */ /* 0x000fe20003f04270 */
[----:B------:R-:W-:Y:S01]  /*15920*/  IMAD.MOV.U32 R213, RZ, RZ, R96 ;  /* 0x000000ffffd57224 */ /* 0x000fe200078e0060 */
[----:B------:R-:W-:Y:S02]  /*15930*/  FSEL R51, R70, -INF , P6 ;  /* 0xff80000046337808 */ /* 0x000fe40003000000 */
[----:B------:R-:W-:Y:S02]  /*15940*/  FSEL R50, R71, -INF , P2 ;  /* 0xff80000047327808 */ /* 0x000fe40001000000 */
[----:B------:R-:W-:Y:S02]  /*15950*/  FSEL R23, R82, -INF , P1 ;  /* 0xff80000052177808 */ /* 0x000fe40000800000 */
[----:B------:R-:W-:Y:S02]  /*15960*/  FSEL R22, R83, -INF , P0 ;  /* 0xff80000053167808 */ /* 0x000fe40000000000 */
[----:B------:R-:W-:Y:S05]  /*15970*/  CALL.REL.NOINC `($__internal_45_$__cuda_sm70_shflsync_idx_p) ;  /* 0x00002f6000007944 */ /* 0x000fea0003c00000 */
[----:B------:R-:W-:Y:S01]  /*15980*/  MOV R3, 0x15c60 ;  /* 0x00015c6000037802 */ /* 0x000fe20000000f00 */
[----:B------:R-:W-:Y:S02]  /*15990*/  IMAD.IADD R213, R98, 0x1, R213 ;  /* 0x0000000162d57824 */ /* 0x000fe400078e02d5 */
[----:B------:R-:W-:Y:S02]  /*159a0*/  IMAD.MOV.U32 R2, RZ, RZ, 0x3 ;  /* 0x00000003ff027424 */ /* 0x000fe400078e00ff */
        /* <DEDUP_REMOVED lines=37> */
[----:B------:R-:W-:Y:S01]  /*15c00*/  IMAD.MOV.U32 R213, RZ, RZ, R96 ;  /* 0x000000ffffd57224 */ /* 0x000fe200078e0060 */
[----:B------:R-:W-:Y:S02]  /*15c10*/  FSEL R28, R72, -INF , P6 ;  /* 0xff800000481c7808 */ /* 0x000fe40003000000 */
[----:B------:R-:W-:Y:S02]  /*15c20*/  FSEL R25, R73, -INF , P2 ;  /* 0xff80000049197808 */ /* 0x000fe40001000000 */
[----:B------:R-:W-:Y:S02]  /*15c30*/  FSEL R17, R76, -INF , P1 ;  /* 0xff8000004c117808 */ /* 0x000fe40000800000 */
[----:B------:R-:W-:Y:S02]  /*15c40*/  FSEL R16, R77, -INF , P0 ;  /* 0xff8000004d107808 */ /* 0x000fe40000000000 */
[----:B------:R-:W-:Y:S05]  /*15c50*/  CALL.REL.NOINC `($__internal_45_$__cuda_sm70_shflsync_idx_p) ;  /* 0x00002c8000007944 */ /* 0x000fea0003c00000 */
[----:B------:R-:W-:Y:S01]  /*15c60*/  FMNMX.FTZ R96, R156, R97, !PT ;  /* 0x000000619c607209 */ /* 0x000fe20007810000 */
[----:B------:R-:W-:Y:S01]  /*15c70*/  IMAD.IADD R98, R98, 0x1, R213 ;  /* 0x0000000162627824 */ /* 0x000fe200078e02d5 */
[----:B------:R-:W-:Y:S01]  /*15c80*/  FMNMX.FTZ R4, R20, R101, !PT ;  /* 0x0000006514047209 */ /* 0x000fe20007810000 */
[----:B------:R-:W-:Y:S01]  /*15c90*/  IMAD.MOV.U32 R0, RZ, RZ, 0x2 ;  /* 0x00000002ff007424 */ /* 0x000fe200078e00ff */
[----:B------:R-:W-:Y:S02]  /*15ca0*/  FMNMX.FTZ R5, R21, R102, !PT ;  /* 0x0000006615057209 */ /* 0x000fe40007810000 */
[C---:B------:R-:W-:Y:S02]  /*15cb0*/  ISETP.GT.AND P6, PT, R98.reuse, RZ, PT ;  /* 0x000000ff6200720c */ /* 0x040fe40003fc4270 */
[----:B------:R-:W-:Y:S02]  /*15cc0*/  ISETP.GT.AND P2, PT, R98, 0x1, PT ;  /* 0x000000016200780c */ /* 0x000fe40003f44270 */
[----:B------:R-:W-:Y:S02]  /*15cd0*/  FSEL R53, R10, -INF , P6 ;  /* 0xff8000000a357808 */ /* 0x000fe40003000000 */
[C---:B------:R-:W-:Y:S02]  /*15ce0*/  ISETP.GT.AND P1, PT, R98.reuse, 0x8, PT ;  /* 0x000000086200780c */ /* 0x040fe40003f24270 */
        /* <DEDUP_REMOVED lines=114> */
[----:B------:R-:W-:Y:S05]  /*16410*/  CALL.REL.NOINC `($__internal_44_$__cuda_sm70_shflsync_bfly_p) ;  /* 0x0000246000007944 */ /* 0x000fea0003c00000 */
[----:B------:R-:W-:Y:S01]  /*16420*/  FMNMX.FTZ R96, R96, R0, !PT ;  /* 0x0000000060607209 */ /* 0x000fe20007810000 */
[----:B------:R-:W-:Y:S01]  /*16430*/  IMAD.MOV.U32 R0, RZ, RZ, 0x1 ;  /* 0x00000001ff007424 */ /* 0x000fe200078e00ff */
[----:B------:R-:W-:Y:S02]  /*16440*/  MOV R2, 0x16460 ;  /* 0x0001646000027802 */ /* 0x000fe40000000f00 */
        /* <DEDUP_REMOVED lines=26> */
[----:B------:R-:W-:Y:S03]  /*165f0*/  MOV R2, 0x16620 ;  /* 0x0001662000027802 */ /* 0x000fe60000000f00 */
[----:B------:R-:W-:Y:S02]  /*16600*/  IMAD.MOV.U32 R96, RZ, RZ, R4 ;  /* 0x000000ffff607224 */ /* 0x000fe400078e0004 */
[----:B------:R-:W-:Y:S05]  /*16610*/  CALL.REL.NOINC `($__internal_44_$__cuda_sm70_shflsync_bfly_p) ;  /* 0x0000226000007944 */ /* 0x000fea0003c00000 */
[----:B------:R-:W-:-:S05]  /*16620*/  BRA `(.L_x_3484) ;  /* 0xffff291000007947 */ /* 0x000fca000383ffff */
.L_x_3382:
[----:B-1--4-:R-:W-:Y:S01]  /*16630*/  MOV R2, RZ ;  /* 0x000000ff00027202 */ /* 0x012fe20000000f00 */
[----:B------:R-:W-:Y:S01]  /*16640*/  IMAD.MOV.U32 R213, RZ, RZ, R56 ;  /* 0x000000ffffd57224 */ /* 0x000fe200078e0038 */
[----:B------:R-:W-:Y:S01]  /*16650*/  MOV R3, 0x16680 ;  /* 0x0001668000037802 */ /* 0x000fe20000000f00 */
[----:B------:R-:W-:Y:S02]  /*16660*/  IMAD.MOV.U32 R214, RZ, RZ, 0x181f ;  /* 0x0000181fffd67424 */ /* 0x000fe400078e00ff */
[----:B------:R-:W-:Y:S05]  /*16670*/  CALL.REL.NOINC `($__internal_45_$__cuda_sm70_shflsync_idx_p) ;  /* 0x0000226000007944 */ /* 0x000fea0003c00000 */
[----:B------:R-:W-:Y:S01]  /*16680*/  MOV R57, R213 ;  /* 0x000000d500397202 */ /* 0x000fe20000000f00 */
[----:B------:R-:W-:-:S05]  /*16690*/  BRA `(.L_x_3485) ;  /* 0xffff497000007947 */ /* 0x000fca000383ffff */
.L_x_3385:
[----:B------:R-:W-:Y:S01]  /*166a0*/  MOV R2, RZ ;  /* 0x000000ff00027202 */ /* 0x000fe20000000f00 */
[----:B------:R-:W-:Y:S01]  /*166b0*/  IMAD.MOV.U32 R213, RZ, RZ, R96 ;  /* 0x000000ffffd57224 */ /* 0x000fe200078e0060 */
[----:B------:R-:W-:Y:S01]  /*166c0*/  MOV R3, 0x166f0 ;  /* 0x000166f000037802 */ /* 0x000fe20000000f00 */
[----:B------:R-:W-:Y:S02]  /*166d0*/  IMAD.MOV.U32 R214, RZ, RZ, 0x181f ;  /* 0x0000181fffd67424 */ /* 0x000fe400078e00ff */
[----:B------:R-:W-:Y:S05]  /*166e0*/  CALL.REL.NOINC `($__internal_45_$__cuda_sm70_shflsync_idx_p) ;  /* 0x000021f000007944 */ /* 0x000fea0003c00000 */
[----:B------:R-:W-:Y:S01]  /*166f0*/  MOV R157, R213 ;  /* 0x000000d5009d7202 */ /* 0x000fe20000000f00 */
[----:B------:R-:W-:-:S05]  /*16700*/  BRA `(.L_x_3486) ;  /* 0xffff534000007947 */ /* 0x000fca000383ffff */
.L_x_3386:
[----:B------:R-:W-:Y:S01]  /*16710*/  MOV R2, RZ ;  /* 0x000000ff00027202 */ /* 0x000fe20000000f00 */
[----:B------:R-:W-:Y:S01]  /*16720*/  IMAD.MOV.U32 R213, RZ, RZ, R0 ;  /* 0x000000ffffd57224 */ /* 0x000fe200078e0000 */
[----:B------:R-:W-:Y:S01]  /*16730*/  MOV R3, 0x16760 ;  /* 0x0001676000037802 */ /* 0x000fe20000000f00 */
[----:B------:R-:W-:Y:S02]  /*16740*/  IMAD.MOV.U32 R214, RZ, RZ, 0x181f ;  /* 0x0000181fffd67424 */ /* 0x000fe400078e00ff */
[----:B-12---:R-:W-:Y:S05]  /*16750*/  CALL.REL.NOINC `($__internal_45_$__cuda_sm70_shflsync_idx_p) ;  /* 0x0000218000007944 */ /* 0x006fea0003c00000 */
        /* <DEDUP_REMOVED lines=82> */
.L_x_3387:
[----:B------:R-:W-:Y:S02]  /*16c80*/  MOV R0, 0x2 ;  /* 0x0000000200007802 */ /* 0x000fe40000000f00 */
        /* <DEDUP_REMOVED lines=33> */
[----:B------:R-:W-:-:S05]  /*16ea0*/  BRA `(.L_x_3488) ;  /* 0xffff53e000007947 */ /* 0x000fca000383ffff */
.L_x_3389:
[----:B------:R-:W-:Y:S01]  /*16eb0*/  IMAD.MOV.U32 R96, RZ, RZ, R231 ;  /* 0x000000ffff607224 */ /* 0x000fe200078e00e7 */
[----:B------:R-:W-:-:S02]  /*16ec0*/  MOV R0, 0x2 ;  /* 0x0000000200007802 */ /* 0x000fc40000000f00 */
[----:B------:R-:W-:Y:S02]  /*16ed0*/  MOV R2, 0x16ef0 ;  /* 0x00016ef000027802 */ /* 0x000fe40000000f00 */
[----:B------:R-:W-:Y:S05]  /*16ee0*/  CALL.REL.NOINC `($__internal_44_$__cuda_sm70_shflsync_bfly_p) ;  /* 0x0000199000007944 */ /* 0x000fea0003c00000 */
[----:B------:R-:W-:Y:S05]  /*16ef0*/  BRA `(.L_x_3489) ;  /* 0xffff712000007947 */ /* 0x000fea000383ffff */
.L_x_3390:
[----:B------:R-:W-:Y:S01]  /*16f00*/  IMAD.MOV.U32 R96, RZ, RZ, R4 ;  /* 0x000000ffff607224 */ /* 0x000fe200078e0004 */
[----:B------:R-:W-:Y:S02]  /*16f10*/  MOV R0, 0x1 ;  /* 0x0000000100007802 */ /* 0x000fe40000000f00 */
[----:B------:R-:W-:Y:S02]  /*16f20*/  MOV R2, 0x16f40 ;  /* 0x00016f4000027802 */ /* 0x000fe40000000f00 */
[----:B-1----:R-:W-:Y:S05]  /*16f30*/  CALL.REL.NOINC `($__internal_44_$__cuda_sm70_shflsync_bfly_p) ;  /* 0x0000194000007944 */ /* 0x002fea0003c00000 */
[----:B------:R-:W-:Y:S01]  /*16f40*/  FADD.FTZ R4, R4, R0 ;  /* 0x0000000004047221 */ /* 0x000fe20000010000 */
[----:B------:R-:W-:Y:S02]  /*16f50*/  MOV R96, R241 ;  /* 0x000000f100607202 */ /* 0x000fe40000000f00 */
[----:B------:R-:W-:Y:S02]  /*16f60*/  MOV R0, 0x2 ;  /* 0x0000000200007802 */ /* 0x000fe40000000f00 */
[----:B------:R-:W-:Y:S02]  /*16f70*/  MOV R2, 0x16f90 ;  /* 0x00016f9000027802 */ /* 0x000fe40000000f00 */
[----:B------:R-:W-:Y:S05]  /*16f80*/  CALL.REL.NOINC `($__internal_44_$__cuda_sm70_shflsync_bfly_p) ;  /* 0x000018f000007944 */ /* 0x000fea0003c00000 */
[----:B------:R-:W-:Y:S01]  /*16f90*/  FADD.FTZ R5, R241, R0 ;  /* 0x00000000f1057221 */ /* 0x000fe20000010000 */
[----:B------:R-:W-:Y:S02]  /*16fa0*/  MOV R0, 0x1 ;  /* 0x0000000100007802 */ /* 0x000fe40000000f00 */
[----:B------:R-:W-:-:S02]  /*16fb0*/  MOV R2, 0x16fe0 ;  /* 0x00016fe000027802 */ /* 0x000fc40000000f00 */
[----:B------:R-:W-:Y:S02]  /*16fc0*/  MOV R96, R5 ;  /* 0x0000000500607202 */ /* 0x000fe40000000f00 */
[----:B------:R-:W-:Y:S05]  /*16fd0*/  CALL.REL.NOINC `($__internal_44_$__cuda_sm70_shflsync_bfly_p) ;  /* 0x000018a000007944 */ /* 0x000fea0003c00000 */
[----:B------:R-:W-:Y:S01]  /*16fe0*/  FADD.FTZ R5, R5, R0 ;  /* 0x0000000005057221 */ /* 0x000fe20000010000 */
[----:B------:R-:W-:Y:S02]  /*16ff0*/  MOV R96, R243 ;  /* 0x000000f300607202 */ /* 0x000fe40000000f00 */
[----:B------:R-:W-:Y:S02]  /*17000*/  MOV R0, 0x2 ;  /* 0x0000000200007802 */ /* 0x000fe40000000f00 */
[----:B------:R-:W-:Y:S02]  /*17010*/  MOV R2, 0x17030 ;  /* 0x0001703000027802 */ /* 0x000fe40000000f00 */
[----:B------:R-:W-:Y:S05]  /*17020*/  CALL.REL.NOINC `($__internal_44_$__cuda_sm70_shflsync_bfly_p) ;  /* 0x0000185000007944 */ /* 0x000fea0003c00000 */
[----:B------:R-:W-:Y:S01]  /*17030*/  FADD.FTZ R6, R243, R0 ;  /* 0x00000000f3067221 */ /* 0x000fe20000010000 */
[----:B------:R-:W-:Y:S02]  /*17040*/  MOV R0, 0x1 ;  /* 0x0000000100007802 */ /* 0x000fe40000000f00 */
[----:B------:R-:W-:Y:S02]  /*17050*/  MOV R2, 0x17080 ;  /* 0x0001708000027802 */ /* 0x000fe40000000f00 */
[----:B------:R-:W-:-:S02]  /*17060*/  MOV R96, R6 ;  /* 0x0000000600607202 */ /* 0x000fc40000000f00 */
[----:B------:R-:W-:Y:S05]  /*17070*/  CALL.REL.NOINC `($__internal_44_$__cuda_sm70_shflsync_bfly_p) ;  /* 0x0000180000007944 */ /* 0x000fea0003c00000 */
[----:B------:R-:W-:Y:S01]  /*17080*/  FADD.FTZ R6, R6, R0 ;  /* 0x0000000006067221 */ /* 0x000fe20000010000 */
[----:B------:R-:W-:-:S02]  /*17090*/  MOV R96, R242 ;  /* 0x000000f200607202 */ /* 0x000fc40000000f00 */
[----:B------:R-:W-:Y:S02]  /*170a0*/  MOV R0, 0x2 ;  /* 0x0000000200007802 */ /* 0x000fe40000000f00 */
[----:B------:R-:W-:Y:S02]  /*170b0*/  MOV R2, 0x170d0 ;  /* 0x000170d000027802 */ /* 0x000fe40000000f00 */
[----:B------:R-:W-:Y:S05]  /*170c0*/  CALL.REL.NOINC `($__internal_44_$__cuda_sm70_shflsync_bfly_p) ;  /* 0x000017b000007944 */ /* 0x000fea0003c00000 */
[----:B------:R-:W-:Y:S01]  /*170d0*/  FADD.FTZ R7, R242, R0 ;  /* 0x00000000f2077221 */ /* 0x000fe20000010000 */
[----:B------:R-:W-:Y:S02]  /*170e0*/  MOV R0, 0x1 ;  /* 0x0000000100007802 */ /* 0x000fe40000000f00 */
[----:B------:R-:W-:Y:S02]  /*170f0*/  MOV R2, 0x17120 ;  /* 0x0001712000027802 */ /* 0x000fe40000000f00 */
[----:B------:R-:W-:Y:S02]  /*17100*/  MOV R96, R7 ;  /* 0x0000000700607202 */ /* 0x000fe40000000f00 */
[----:B------:R-:W-:Y:S05]  /*17110*/  CALL.REL.NOINC `($__internal_44_$__cuda_sm70_shflsync_bfly_p) ;  /* 0x0000176000007944 */ /* 0x000fea0003c00000 */
[----:B------:R-:W-:Y:S01]  /*17120*/  MOV R8, R0 ;  /* 0x0000000000087202 */ /* 0x000fe20000000f00 */
[----:B------:R-:W-:Y:S05]  /*17130*/  BRA `(.L_x_3490) ;  /* 0xffff6fd000007947 */ /* 0x000fea000383ffff */
.L_x_3397:
[----:B--234-:R-:W-:Y:S01]  /*17140*/  IMAD.MOV.U32 R213, RZ, RZ, R5 ;  /* 0x000000ffffd57224 */ /* 0x01cfe200078e0005 */
[----:B------:R-:W-:Y:S01]  /*17150*/  MOV R2, RZ ;  /* 0x000000ff00027202 */ /* 0x000fe20000000f00 */
[----:B------:R-:W-:Y:S01]  /*17160*/  IMAD.MOV.U32 R214, RZ, RZ, 0x181f ;  /* 0x0000181fffd67424 */ /* 0x000fe200078e00ff */
[----:B------:R-:W-:-:S02]  /*17170*/  MOV R3, 0x17190 ;  /* 0x0001719000037802 */ /* 0x000fc40000000f00 */
[----:B-1----:R-:W-:Y:S05]  /*17180*/  CALL.REL.NOINC `($__internal_45_$__cuda_sm70_shflsync_idx_p) ;  /* 0x0000175000007944 */ /* 0x002fea0003c00000 */
[----:B------:R-:W-:Y:S01]  /*17190*/  MOV R7, R213 ;  /* 0x000000d500077202 */ /* 0x000fe20000000f00 */
[----:B------:R-:W-:Y:S05]  /*171a0*/  BRA `(.L_x_3491) ;  /* 0xffff857000007947 */ /* 0x000fea000383ffff */
.L_x_3398:
[----:B------:R-:W-:Y:S01]  /*171b0*/  IMAD.MOV.U32 R213, RZ, RZ, R6 ;  /* 0x000000ffffd57224 */ /* 0x000fe200078e0006 */
[----:B------:R-:W-:Y:S01]  /*171c0*/  MOV R2, RZ ;  /* 0x000000ff00027202 */ /* 0x000fe20000000f00 */
[----:B------:R-:W-:Y:S01]  /*171d0*/  IMAD.MOV.U32 R214, RZ, RZ, 0x181f ;  /* 0x0000181fffd67424 */ /* 0x000fe200078e00ff */
[----:B------:R-:W-:-:S02]  /*171e0*/  MOV R3, 0x17200 ;  /* 0x0001720000037802 */ /* 0x000fc40000000f00 */
[----:B-123--:R-:W-:Y:S05]  /*171f0*/  CALL.REL.NOINC `($__internal_45_$__cuda_sm70_shflsync_idx_p) ;  /* 0x000016e000007944 */ /* 0x00efea0003c00000 */
[----:B------:R-:W-:Y:S01]  /*17200*/  MOV R2, R213 ;  /* 0x000000d500027202 */ /* 0x000fe20000000f00 */
[----:B------:R-:W-:Y:S05]  /*17210*/  BRA `(.L_x_3492) ;  /* 0xffff852000007947 */ /* 0x000fea000383ffff */
.L_x_3399:
[----:B------:R-:W-:Y:S01]  /*17220*/  IMAD.MOV.U32 R213, RZ, RZ, R5 ;  /* 0x000000ffffd57224 */ /* 0x000fe200078e0005 */
[----:B--2---:R-:W-:Y:S01]  /*17230*/  MOV R2, 0x1 ;  /* 0x0000000100027802 */ /* 0x004fe20000000f00 */
[----:B------:R-:W-:Y:S01]  /*17240*/  IMAD.MOV.U32 R214, RZ, RZ, 0x181f ;  /* 0x0000181fffd67424 */ /* 0x000fe200078e00ff */
[----:B------:R-:W-:-:S02]  /*17250*/  MOV R3, 0x17270 ;  /* 0x0001727000037802 */ /* 0x000fc40000000f00 */
[----:B-1----:R-:W-:Y:S05]  /*17260*/  CALL.REL.NOINC `($__internal_45_$__cuda_sm70_shflsync_idx_p) ;  /* 0x0000167000007944 */ /* 0x002fea0003c00000 */
        /* <DEDUP_REMOVED lines=8> */
.L_x_3400:
[----:B------:R-:W-:Y:S01]  /*172f0*/  IMAD.MOV.U32 R213, RZ, RZ, R5 ;  /* 0x000000ffffd57224 */ /* 0x000fe200078e0005 */
[----:B--2---:R-:W-:Y:S01]  /*17300*/  MOV R2, 0x2 ;  /* 0x0000000200027802 */ /* 0x004fe20000000f00 */
[----:B------:R-:W-:Y:S01]  /*17310*/  IMAD.MOV.U32 R214, RZ, RZ, 0x181f ;  /* 0x0000181fffd67424 */ /* 0x000fe200078e00ff */
[----:B------:R-:W-:Y:S02]  /*17320*/  MOV R3, 0x17340 ;  /* 0x0001734000037802 */ /* 0x000fe40000000f00 */
[----:B-1-3--:R-:W-:Y:S05]  /*17330*/  CALL.REL.NOINC `($__internal_45_$__cuda_sm70_shflsync_idx_p) ;  /* 0x000015a000007944 */ /* 0x00afea0003c00000 */
[----:B------:R-:W-:Y:S01]  /*17340*/  MOV R7, R213 ;  /* 0x000000d500077202 */ /* 0x000fe20000000f00 */
[----:B------:R-:W-:Y:S05]  /*17350*/  BRA `(.L_x_3494) ;  /* 0xffff854000007947 */ /* 0x000fea000383ffff */
.L_x_3401:
[----:B------:R-:W-:Y:S01]  /*17360*/  IMAD.MOV.U32 R213, RZ, RZ, R6 ;  /* 0x000000ffffd57224 */ /* 0x000fe200078e0006 */
[----:B--2---:R-:W-:Y:S01]  /*17370*/  MOV R2, 0x2 ;  /* 0x0000000200027802 */ /* 0x004fe20000000f00 */
[----:B------:R-:W-:Y:S01]  /*17380*/  IMAD.MOV.U32 R214, RZ, RZ, 0x181f ;  /* 0x0000181fffd67424 */ /* 0x000fe200078e00ff */
[----:B------:R-:W-:Y:S02]  /*17390*/  MOV R3, 0x173b0 ;  /* 0x000173b000037802 */ /* 0x000fe40000000f00 */
[----:B-1-34-:R-:W-:Y:S05]  /*173a0*/  CALL.REL.NOINC `($__internal_45_$__cuda_sm70_shflsync_idx_p) ;  /* 0x0000153000007944 */ /* 0x01afea0003c00000 */
[----:B------:R-:W-:Y:S01]  /*173b0*/  MOV R2, R213 ;  /* 0x000000d500027202 */ /* 0x000fe20000000f00 */
[----:B------:R-:W-:Y:S05]  /*173c0*/  BRA `(.L_x_3495) ;  /* 0xffff84f000007947 */ /* 0x000fea000383ffff */
.L_x_3402:
[----:B------:R-:W-:Y:S01]  /*173d0*/  IMAD.MOV.U32 R213, RZ, RZ, R5 ;  /* 0x000000ffffd57224 */ /* 0x000fe200078e0005 */
[----:B---3--:R-:W-:Y:S01]  /*173e0*/  MOV R2, 0x3 ;  /* 0x0000000300027802 */ /* 0x008fe20000000f00 */
[----:B------:R-:W-:Y:S01]  /*173f0*/  IMAD.MOV.U32 R214, RZ, RZ, 0x181f ;  /* 0x0000181fffd67424 */ /* 0x000fe200078e00ff */
[----:B------:R-:W-:-:S02]  /*17400*/  MOV R3, 0x17420 ;  /* 0x0001742000037802 */ /* 0x000fc40000000f00 */
[----:B-12-4-:R-:W-:Y:S05]  /*17410*/  CALL.REL.NOINC `($__internal_45_$__cuda_sm70_shflsync_idx_p) ;  /* 0x000014c000007944 */ /* 0x016fea0003c00000 */
        /* <DEDUP_REMOVED lines=8> */
.L_x_3403:
[----:B------:R-:W-:Y:S01]  /*174a0*/  IMAD.MOV.U32 R213, RZ, RZ, R5 ;  /* 0x000000ffffd57224 */ /* 0x000fe200078e0005 */
[----:B-1----:R-:W-:Y:S01]  /*174b0*/  MOV R2, 0x4 ;  /* 0x0000000400027802 */ /* 0x002fe20000000f00 */
[----:B------:R-:W-:Y:S01]  /*174c0*/  IMAD.MOV.U32 R214, RZ, RZ, 0x181f ;  /* 0x0000181fffd67424 */ /* 0x000fe200078e00ff */
[----:B------:R-:W-:Y:S02]  /*174d0*/  MOV R3, 0x174f0 ;  /* 0x000174f000037802 */ /* 0x000fe40000000f00 */
[----:B--2-4-:R-:W-:Y:S05]  /*174e0*/  CALL.REL.NOINC `($__internal_45_$__cuda_sm70_shflsync_idx_p) ;  /* 0x000013f000007944 */ /* 0x014fea0003c00000 */
[----:B------:R-:W-:Y:S01]  /*174f0*/  MOV R7, R213 ;  /* 0x000000d500077202 */ /* 0x000fe20000000f00 */
[----:B------:R-:W-:Y:S05]  /*17500*/  BRA `(.L_x_3497) ;  /* 0xffff84c000007947 */ /* 0x000fea000383ffff */
.L_x_3404:
[----:B------:R-:W-:Y:S01]  /*17510*/  IMAD.MOV.U32 R213, RZ, RZ, R6 ;  /* 0x000000ffffd57224 */ /* 0x000fe200078e0006 */
[----:B-1----:R-:W-:Y:S01]  /*17520*/  MOV R2, 0x4 ;  /* 0x0000000400027802 */ /* 0x002fe20000000f00 */
[----:B------:R-:W-:Y:S01]  /*17530*/  IMAD.MOV.U32 R214, RZ, RZ, 0x181f ;  /* 0x0000181fffd67424 */ /* 0x000fe200078e00ff */
[----:B------:R-:W-:Y:S02]  /*17540*/  MOV R3, 0x17560 ;  /* 0x0001756000037802 */ /* 0x000fe40000000f00 */
[----:B--234-:R-:W-:Y:S05]  /*17550*/  CALL.REL.NOINC `($__internal_45_$__cuda_sm70_shflsync_idx_p) ;  /* 0x0000138000007944 */ /* 0x01cfea0003c00000 */
[----:B------:R-:W-:Y:S01]  /*17560*/  MOV R2, R213 ;  /* 0x000000d500027202 */ /* 0x000fe20000000f00 */
[----:B------:R-:W-:Y:S05]  /*17570*/  BRA `(.L_x_3498) ;  /* 0xffff847000007947 */ /* 0x000fea000383ffff */
.L_x_3405:
[----:B------:R-:W-:Y:S01]  /*17580*/  IMAD.MOV.U32 R213, RZ, RZ, R5 ;  /* 0x000000ffffd57224 */ /* 0x000fe200078e0005 */
[----:B--2---:R-:W-:Y:S01]  /*17590*/  MOV R2, 0x5 ;  /* 0x0000000500027802 */ /* 0x004fe20000000f00 */
        /* <DEDUP_REMOVED lines=11> */
.L_x_3406:
[----:B------:R-:W-:Y:S01]  /*17650*/  IMAD.MOV.U32 R213, RZ, RZ, R5 ;  /* 0x000000ffffd57224 */ /* 0x000fe200078e0005 */
[----:B--2---:R-:W-:Y:S01]  /*17660*/  MOV R2, 0x6 ;  /* 0x0000000600027802 */ /* 0x004fe20000000f00 */
[----:B------:R-:W-:Y:S01]  /*17670*/  IMAD.MOV.U32 R214, RZ, RZ, 0x181f ;  /* 0x0000181fffd67424 */ /* 0x000fe200078e00ff */
[----:B------:R-:W-:Y:S02]  /*17680*/  MOV R3, 0x176a0 ;  /* 0x000176a000037802 */ /* 0x000fe40000000f00 */
[----:B-1-34-:R-:W-:Y:S05]  /*17690*/  CALL.REL.NOINC `($__internal_45_$__cuda_sm70_shflsync_idx_p) ;  /* 0x0000124000007944 */ /* 0x01afea0003c00000 */
[----:B------:R-:W-:Y:S01]  /*176a0*/  MOV R7, R213 ;  /* 0x000000d500077202 */ /* 0x000fe20000000f00 */
[----:B------:R-:W-:Y:S05]  /*176b0*/  BRA `(.L_x_3500) ;  /* 0xffff844000007947 */ /* 0x000fea000383ffff */
.L_x_3407:
[----:B------:R-:W-:Y:S01]  /*176c0*/  IMAD.MOV.U32 R213, RZ, RZ, R6 ;  /* 0x000000ffffd57224 */ /* 0x000fe200078e0006 */
[----:B--2---:R-:W-:Y:S01]  /*176d0*/  MOV R2, 0x6 ;  /* 0x0000000600027802 */ /* 0x004fe20000000f00 */
[----:B------:R-:W-:Y:S01]  /*176e0*/  IMAD.MOV.U32 R214, RZ, RZ, 0x181f ;  /* 0x0000181fffd67424 */ /* 0x000fe200078e00ff */
[----:B------:R-:W-:Y:S02]  /*176f0*/  MOV R3, 0x17710 ;  /* 0x0001771000037802 */ /* 0x000fe40000000f00 */
[----:B-1-34-:R-:W-:Y:S05]  /*17700*/  CALL.REL.NOINC `($__internal_45_$__cuda_sm70_shflsync_idx_p) ;  /* 0x000011d000007944 */ /* 0x01afea0003c00000 */
[----:B------:R-:W-:Y:S01]  /*17710*/  MOV R2, R213 ;  /* 0x000000d500027202 */ /* 0x000fe20000000f00 */
[----:B------:R-:W-:Y:S05]  /*17720*/  BRA `(.L_x_3501) ;  /* 0xffff83f000007947 */ /* 0x000fea000383ffff */
.L_x_3408:
[----:B------:R-:W-:Y:S01]  /*17730*/  IMAD.MOV.U32 R213, RZ, RZ, R5 ;  /* 0x000000ffffd57224 */ /* 0x000fe200078e0005 */
[----:B-1----:R-:W-:Y:S01]  /*17740*/  MOV R2, 0x7 ;  /* 0x0000000700027802 */ /* 0x002fe20000000f00 */
[----:B------:R-:W-:Y:S01]  /*17750*/  IMAD.MOV.U32 R214, RZ, RZ, 0x181f ;  /* 0x0000181fffd67424 */ /* 0x000fe200078e00ff */
[----:B------:R-:W-:-:S02]  /*17760*/  MOV R3, 0x17780 ;  /* 0x0001778000037802 */ /* 0x000fc40000000f00 */
[----:B--234-:R-:W-:Y:S05]  /*17770*/  CALL.REL.NOINC `($__internal_45_$__cuda_sm70_shflsync_idx_p) ;  /* 0x0000116000007944 */ /* 0x01cfea0003c00000 */
        /* <DEDUP_REMOVED lines=8> */
.L_x_3410:
[----:B------:R-:W-:Y:S01]  /*17800*/  IMAD.MOV.U32 R213, RZ, RZ, R5 ;  /* 0x000000ffffd57224 */ /* 0x000fe200078e0005 */
[----:B------:R-:W-:Y:S01]  /*17810*/  MOV R2, RZ ;  /* 0x000000ff00027202 */ /* 0x000fe20000000f00 */
[----:B------:R-:W-:Y:S01]  /*17820*/  IMAD.MOV.U32 R214, RZ, RZ, 0x1c1f ;  /* 0x00001c1fffd67424 */ /* 0x000fe200078e00ff */
[----:B------:R-:W-:Y:S02]  /*17830*/  MOV R3, 0x17850 ;  /* 0x0001785000037802 */ /* 0x000fe40000000f00 */
[----:B------:R-:W-:Y:S05]  /*17840*/  CALL.REL.NOINC `($__internal_45_$__cuda_sm70_shflsync_idx_p) ;  /* 0x0000109000007944 */ /* 0x000fea0003c00000 */
[----:B------:R-:W-:Y:S01]  /*17850*/  MOV R4, R213 ;  /* 0x000000d500047202 */ /* 0x000fe20000000f00 */
[----:B------:R-:W-:Y:S05]  /*17860*/  BRA `(.L_x_3503) ;  /* 0xffff85d000007947 */ /* 0x000fea000383ffff */
.L_x_3411:
[----:B------:R-:W-:Y:S01]  /*17870*/  IMAD.MOV.U32 R213, RZ, RZ, R12 ;  /* 0x000000ffffd57224 */ /* 0x000fe200078e000c */
[----:B------:R-:W-:Y:S01]  /*17880*/  MOV R2, RZ ;  /* 0x000000ff00027202 */ /* 0x000fe20000000f00 */
[----:B------:R-:W-:Y:S01]  /*17890*/  IMAD.MOV.U32 R214, RZ, RZ, 0x1c1f ;  /* 0x00001c1fffd67424 */ /* 0x000fe200078e00ff */
[----:B------:R-:W-:Y:S02]  /*178a0*/  MOV R3, 0x178c0 ;  /* 0x000178c000037802 */ /* 0x000fe40000000f00 */
[----:B-12---:R-:W-:Y:S05]  /*178b0*/  CALL.REL.NOINC `($__internal_45_$__cuda_sm70_shflsync_idx_p) ;  /* 0x0000102000007944 */ /* 0x006fea0003c00000 */
[----:B------:R-:W-:Y:S01]  /*178c0*/  MOV R0, R213 ;  /* 0x000000d500007202 */ /* 0x000fe20000000f00 */
[----:B------:R-:W-:Y:S05]  /*178d0*/  BRA `(.L_x_3504) ;  /* 0xffff858000007947 */ /* 0x000fea000383ffff */
.L_x_3414:
        /* <DEDUP_REMOVED lines=13> */
.L_x_3417:
[----:B------:R-:W-:Y:S01]  /*179b0*/  IMAD.MOV.U32 R213, RZ, RZ, R5 ;  /* 0x000000ffffd57224 */ /* 0x000fe200078e0005 */
[----:B--23--:R-:W-:Y:S01]  /*179c0*/  MOV R2, 0x2 ;  /* 0x0000000200027802 */ /* 0x00cfe20000000f00 */
[----:B------:R-:W-:Y:S01]  /*179d0*/  IMAD.MOV.U32 R214, RZ, RZ, 0x1c1f ;  /* 0x00001c1fffd67424 */ /* 0x000fe200078e00ff */
[----:B------:R-:W-:Y:S02]  /*179e0*/  MOV R3, 0x17a00 ;  /* 0x00017a0000037802 */ /* 0x000fe40000000f00 */
[----:B-1--4-:R-:W-:Y:S05]  /*179f0*/  CALL.REL.NOINC `($__internal_45_$__cuda_sm70_shflsync_idx_p) ;  /* 0x00000ee000007944 */ /* 0x012fea0003c00000 */
[----:B------:R-:W-:Y:S01]  /*17a00*/  MOV R4, R213 ;  /* 0x000000d500047202 */ /* 0x000fe20000000f00 */
[----:B------:R-:W-:Y:S05]  /*17a10*/  BRA `(.L_x_3506) ;  /* 0xffff8af000007947 */ /* 0x000fea000383ffff */
.L_x_3418:
[----:B------:R-:W-:Y:S01]  /*17a20*/  IMAD.MOV.U32 R213, RZ, RZ, R12 ;  /* 0x000000ffffd57224 */ /* 0x000fe200078e000c */
[----:B--23--:R-:W-:Y:S01]  /*17a30*/  MOV R2, 0x2 ;  /* 0x0000000200027802 */ /* 0x00cfe20000000f00 */
[----:B------:R-:W-:Y:S01]  /*17a40*/  IMAD.MOV.U32 R214, RZ, RZ, 0x1c1f ;  /* 0x00001c1fffd67424 */ /* 0x000fe200078e00ff */
[----:B------:R-:W-:Y:S02]  /*17a50*/  MOV R3, 0x17a70 ;  /* 0x00017a7000037802 */ /* 0x000fe40000000f00 */
[----:B-1--4-:R-:W-:Y:S05]  /*17a60*/  CALL.REL.NOINC `($__internal_45_$__cuda_sm70_shflsync_idx_p) ;  /* 0x00000e7000007944 */ /* 0x012fea0003c00000 */
[----:B------:R-:W-:Y:S01]  /*17a70*/  MOV R0, R213 ;  /* 0x000000d500007202 */ /* 0x000fe20000000f00 */
[----:B------:R-:W-:Y:S05]  /*17a80*/  BRA `(.L_x_3507) ;  /* 0xffff8aa000007947 */ /* 0x000fea000383ffff */
.L_x_3421:
[----:B------:R-:W-:Y:S01]  /*17a90*/  IMAD.MOV.U32 R213, RZ, RZ, R5 ;  /* 0x000000ffffd57224 */ /* 0x000fe200078e0005 */
[----:B--23--:R-:W-:Y:S01]  /*17aa0*/  MOV R2, 0x3 ;  /* 0x0000000300027802 */ /* 0x00cfe20000000f00 */
[----:B------:R-:W-:Y:S01]  /*17ab0*/  IMAD.MOV.U32 R214, RZ, RZ, 0x1c1f ;  /* 0x00001c1fffd67424 */ /* 0x000fe200078e00ff */
[----:B------:R-:W-:-:S02]  /*17ac0*/  MOV R3, 0x17ae0 ;  /* 0x00017ae000037802 */ /* 0x000fc40000000f00 */
[----:B-1--4-:R-:W-:Y:S05]  /*17ad0*/  CALL.REL.NOINC `($__internal_45_$__cuda_sm70_shflsync_idx_p) ;  /* 0x00000e0000007944 */ /* 0x012fea0003c00000 */
        /* <DEDUP_REMOVED lines=8> */
.L_x_3425:
[----:B------:R-:W-:Y:S01]  /*17b60*/  IMAD.MOV.U32 R213, RZ, RZ, R5 ;  /* 0x000000ffffd57224 */ /* 0x000fe200078e0005 */
[----:B------:R-:W-:Y:S01]  /*17b70*/  MOV R2, RZ ;  /* 0x000000ff00027202 */ /* 0x000fe20000000f00 */
[----:B------:R-:W-:Y:S01]  /*17b80*/  IMAD.MOV.U32 R214, RZ, RZ, 0x181f ;  /* 0x0000181fffd67424 */ /* 0x000fe200078e00ff */
[----:B------:R-:W-:Y:S02]  /*17b90*/  MOV R3, 0x17bb0 ;  /* 0x00017bb000037802 */ /* 0x000fe40000000f00 */
[----:B------:R-:W-:Y:S05]  /*17ba0*/  CALL.REL.NOINC `($__internal_45_$__cuda_sm70_shflsync_idx_p) ;  /* 0x00000d3000007944 */ /* 0x000fea0003c00000 */
[----:B------:R-:W-:Y:S01]  /*17bb0*/  MOV R7, R213 ;  /* 0x000000d500077202 */ /* 0x000fe20000000f00 */
[----:B------:R-:W-:Y:S05]  /*17bc0*/  BRA `(.L_x_3509) ;  /* 0xffff976000007947 */ /* 0x000fea000383ffff */
.L_x_3426:
[----:B------:R-:W-:Y:S01]  /*17bd0*/  IMAD.MOV.U32 R213, RZ, RZ, R6 ;  /* 0x000000ffffd57224 */ /* 0x000fe200078e0006 */
[----:B------:R-:W-:Y:S01]  /*17be0*/  MOV R2, RZ ;  /* 0x000000ff00027202 */ /* 0x000fe20000000f00 */
[----:B------:R-:W-:Y:S01]  /*17bf0*/  IMAD.MOV.U32 R214, RZ, RZ, 0x181f ;  /* 0x0000181fffd67424 */ /* 0x000fe200078e00ff */
[----:B------:R-:W-:Y:S02]  /*17c00*/  MOV R3, 0x17c20 ;  /* 0x00017c2000037802 */ /* 0x000fe40000000f00 */
[----:B-12---:R-:W-:Y:S05]  /*17c10*/  CALL.REL.NOINC `($__internal_45_$__cuda_sm70_shflsync_idx_p) ;  /* 0x00000cc000007944 */ /* 0x006fea0003c00000 */
[----:B------:R-:W-:Y:S01]  /*17c20*/  MOV R2, R213 ;  /* 0x000000d500027202 */ /* 0x000fe20000000f00 */
[----:B------:R-:W-:Y:S05]  /*17c30*/  BRA `(.L_x_3510) ;  /* 0xffff971000007947 */ /* 0x000fea000383ffff */
.L_x_3427:
[----:B------:R-:W-:Y:S01]  /*17c40*/  IMAD.MOV.U32 R213, RZ, RZ, R5 ;  /* 0x000000ffffd57224 */ /* 0x000fe200078e0005 */
[----:B-1----:R-:W-:Y:S01]  /*17c50*/  MOV R2, 0x1 ;  /* 0x0000000100027802 */ /* 0x002fe20000000f00 */
[----:B------:R-:W-:Y:S01]  /*17c60*/  IMAD.MOV.U32 R214, RZ, RZ, 0x181f ;  /* 0x0000181fffd67424 */ /* 0x000fe200078e00ff */
[----:B------:R-:W-:-:S02]  /*17c70*/  MOV R3, 0x17c90 ;  /* 0x00017c9000037802 */ /* 0x000fc40000000f00 */
[----:B---3--:R-:W-:Y:S05]  /*17c80*/  CALL.REL.NOINC `($__internal_45_$__cuda_sm70_shflsync_idx_p) ;  /* 0x00000c5000007944 */ /* 0x008fea0003c00000 */
        /* <DEDUP_REMOVED lines=8> */
.L_x_3428:
[----:B------:R-:W-:Y:S01]  /*17d10*/  IMAD.MOV.U32 R213, RZ, RZ, R5 ;  /* 0x000000ffffd57224 */ /* 0x000fe200078e0005 */
[----:B-1----:R-:W-:Y:S01]  /*17d20*/  MOV R2, 0x2 ;  /* 0x0000000200027802 */ /* 0x002fe20000000f00 */
[----:B------:R-:W-:Y:S01]  /*17d30*/  IMAD.MOV.U32 R214, RZ, RZ, 0x181f ;  /* 0x0000181fffd67424 */ /* 0x000fe200078e00ff */
[----:B------:R-:W-:Y:S02]  /*17d40*/  MOV R3, 0x17d60 ;  /* 0x00017d6000037802 */ /* 0x000fe40000000f00 */
[----:B--23--:R-:W-:Y:S05]  /*17d50*/  CALL.REL.NOINC `($__internal_45_$__cuda_sm70_shflsync_idx_p) ;  /* 0x00000b8000007944 */ /* 0x00cfea0003c00000 */
[----:B------:R-:W-:Y:S01]  /*17d60*/  MOV R7, R213 ;  /* 0x000000d500077202 */ /* 0x000fe20000000f00 */
[----:B------:R-:W-:Y:S05]  /*17d70*/  BRA `(.L_x_3512) ;  /* 0xffff974000007947 */ /* 0x000fea000383ffff */
.L_x_3429:
[----:B------:R-:W-:Y:S01]  /*17d80*/  IMAD.MOV.U32 R213, RZ, RZ, R6 ;  /* 0x000000ffffd57224 */ /* 0x000fe200078e0006 */
[----:B-1----:R-:W-:Y:S01]  /*17d90*/  MOV R2, 0x2 ;  /* 0x0000000200027802 */ /* 0x002fe20000000f00 */
[----:B------:R-:W-:Y:S01]  /*17da0*/  IMAD.MOV.U32 R214, RZ, RZ, 0x181f ;  /* 0x0000181fffd67424 */ /* 0x000fe200078e00ff */
[----:B------:R-:W-:Y:S02]  /*17db0*/  MOV R3, 0x17dd0 ;  /* 0x00017dd000037802 */ /* 0x000fe40000000f00 */
[----:B--234-:R-:W-:Y:S05]  /*17dc0*/  CALL.REL.NOINC `($__internal_45_$__cuda_sm70_shflsync_idx_p) ;  /* 0x00000b1000007944 */ /* 0x01cfea0003c00000 */
[----:B------:R-:W-:Y:S01]  /*17dd0*/  MOV R2, R213 ;  /* 0x000000d500027202 */ /* 0x000fe20000000f00 */
[----:B------:R-:W-:Y:S05]  /*17de0*/  BRA `(.L_x_3513) ;  /* 0xffff96f000007947 */ /* 0x000fea000383ffff */
.L_x_3430:
        /* <DEDUP_REMOVED lines=13> */
.L_x_3431:
[----:B------:R-:W-:Y:S01]  /*17ec0*/  IMAD.MOV.U32 R213, RZ, RZ, R5 ;  /* 0x000000ffffd57224 */ /* 0x000fe200078e0005 */
[----:B--2---:R-:W-:Y:S01]  /*17ed0*/  MOV R2, 0x4 ;  /* 0x0000000400027802 */ /* 0x004fe20000000f00 */
[----:B------:R-:W-:Y:S01]  /*17ee0*/  IMAD.MOV.U32 R214, RZ, RZ, 0x181f ;  /* 0x0000181fffd67424 */ /* 0x000fe200078e00ff */
[----:B------:R-:W-:Y:S02]  /*17ef0*/  MOV R3, 0x17f10 ;  /* 0x00017f1000037802 */ /* 0x000fe40000000f00 */
[----:B-1-34-:R-:W-:Y:S05]  /*17f00*/  CALL.REL.NOINC `($__internal_45_$__cuda_sm70_shflsync_idx_p) ;  /* 0x000009d000007944 */ /* 0x01afea0003c00000 */
[----:B------:R-:W-:Y:S01]  /*17f10*/  MOV R7, R213 ;  /* 0x000000d500077202 */ /* 0x000fe20000000f00 */
[----:B------:R-:W-:Y:S05]  /*17f20*/  BRA `(.L_x_3515) ;  /* 0xffff96c000007947 */ /* 0x000fea000383ffff */
.L_x_3432:
[----:B------:R-:W-:Y:S01]  /*17f30*/  IMAD.MOV.U32 R213, RZ, RZ, R6 ;  /* 0x000000ffffd57224 */ /* 0x000fe200078e0006 */
[----:B--2---:R-:W-:Y:S01]  /*17f40*/  MOV R2, 0x4 ;  /* 0x0000000400027802 */ /* 0x004fe20000000f00 */
[----:B------:R-:W-:Y:S01]  /*17f50*/  IMAD.MOV.U32 R214, RZ, RZ, 0x181f ;  /* 0x0000181fffd67424 */ /* 0x000fe200078e00ff */
[----:B------:R-:W-:Y:S02]  /*17f60*/  MOV R3, 0x17f80 ;  /* 0x00017f8000037802 */ /* 0x000fe40000000f00 */
[----:B-1-34-:R-:W-:Y:S05]  /*17f70*/  CALL.REL.NOINC `($__internal_45_$__cuda_sm70_shflsync_idx_p) ;  /* 0x0000096000007944 */ /* 0x01afea0003c00000 */
[----:B------:R-:W-:Y:S01]  /*17f80*/  MOV R2, R213 ;  /* 0x000000d500027202 */ /* 0x000fe20000000f00 */
[----:B------:R-:W-:Y:S05]  /*17f90*/  BRA `(.L_x_3516) ;  /* 0xffff967000007947 */ /* 0x000fea000383ffff */
.L_x_3433:
        /* <DEDUP_REMOVED lines=13> */
.L_x_3434:
[----:B------:R-:W-:Y:S01]  /*18070*/  IMAD.MOV.U32 R213, RZ, RZ, R5 ;  /* 0x000000ffffd57224 */ /* 0x000fe200078e0005 */
[----:B--2---:R-:W-:Y:S01]  /*18080*/  MOV R2, 0x6 ;  /* 0x0000000600027802 */ /* 0x004fe20000000f00 */
[----:B------:R-:W-:Y:S01]  /*18090*/  IMAD.MOV.U32 R214, RZ, RZ, 0x181f ;  /* 0x0000181fffd67424 */ /* 0x000fe200078e00ff */
[----:B------:R-:W-:Y:S02]  /*180a0*/  MOV R3, 0x180c0 ;  /* 0x000180c000037802 */ /* 0x000fe40000000f00 */
[----:B-1--4-:R-:W-:Y:S05]  /*180b0*/  CALL.REL.NOINC `($__internal_45_$__cuda_sm70_shflsync_idx_p) ;  /* 0x0000082000007944 */ /* 0x012fea0003c00000 */
[----:B------:R-:W-:Y:S01]  /*180c0*/  MOV R7, R213 ;  /* 0x000000d500077202 */ /* 0x000fe20000000f00 */
[----:B------:R-:W-:Y:S05]  /*180d0*/  BRA `(.L_x_3518) ;  /* 0xffff964000007947 */ /* 0x000fea000383ffff */
.L_x_3435:
[----:B------:R-:W-:Y:S01]  /*180e0*/  IMAD.MOV.U32 R213, RZ, RZ, R6 ;  /* 0x000000ffffd57224 */ /* 0x000fe200078e0006 */
[----:B--2---:R-:W-:Y:S01]  /*180f0*/  MOV R2, 0x6 ;  /* 0x0000000600027802 */ /* 0x004fe20000000f00 */
[----:B------:R-:W-:Y:S01]  /*18100*/  IMAD.MOV.U32 R214, RZ, RZ, 0x181f ;  /* 0x0000181fffd67424 */ /* 0x000fe200078e00ff */
[----:B------:R-:W-:Y:S02]  /*18110*/  MOV R3, 0x18130 ;  /* 0x0001813000037802 */ /* 0x000fe40000000f00 */
[----:B-1-34-:R-:W-:Y:S05]  /*18120*/  CALL.REL.NOINC `($__internal_45_$__cuda_sm70_shflsync_idx_p) ;  /* 0x000007b000007944 */ /* 0x01afea0003c00000 */
[----:B------:R-:W-:Y:S01]  /*18130*/  MOV R2, R213 ;  /* 0x000000d500027202 */ /* 0x000fe20000000f00 */
[----:B------:R-:W-:Y:S05]  /*18140*/  BRA `(.L_x_3519) ;  /* 0xffff95f000007947 */ /* 0x000fea000383ffff */
.L_x_3436:
[----:B------:R-:W-:Y:S01]  /*18150*/  IMAD.MOV.U32 R213, RZ, RZ, R5 ;  /* 0x000000ffffd57224 */ /* 0x000fe200078e0005 */
[----:B-1----:R-:W-:Y:S01]  /*18160*/  MOV R2, 0x7 ;  /* 0x0000000700027802 */ /* 0x002fe20000000f00 */
[----:B------:R-:W-:Y:S01]  /*18170*/  IMAD.MOV.U32 R214, RZ, RZ, 0x181f ;  /* 0x0000181fffd67424 */ /* 0x000fe200078e00ff */
[----:B------:R-:W-:-:S02]  /*18180*/  MOV R3, 0x181a0 ;  /* 0x000181a000037802 */ /* 0x000fc40000000f00 */
[----:B--2-4-:R-:W-:Y:S05]  /*18190*/  CALL.REL.NOINC `($__internal_45_$__cuda_sm70_shflsync_idx_p) ;  /* 0x0000074000007944 */ /* 0x014fea0003c00000 */
        /* <DEDUP_REMOVED lines=8> */
.L_x_3438:
[----:B------:R-:W-:Y:S01]  /*18220*/  IMAD.MOV.U32 R213, RZ, RZ, R68 ;  /* 0x000000ffffd57224 */ /* 0x000fe200078e0044 */
[----:B------:R-:W-:Y:S01]  /*18230*/  MOV R2, RZ ;  /* 0x000000ff00027202 */ /* 0x000fe20000000f00 */
[----:B------:R-:W-:Y:S01]  /*18240*/  IMAD.MOV.U32 R214, RZ, RZ, 0x1f ;  /* 0x0000001fffd67424 */ /* 0x000fe200078e00ff */
[----:B------:R-:W-:Y:S02]  /*18250*/  MOV R3, 0x18270 ;  /* 0x0001827000037802 */ /* 0x000fe40000000f00 */
[----:B------:R-:W-:Y:S05]  /*18260*/  CALL.REL.NOINC `($__internal_45_$__cuda_sm70_shflsync_idx_p) ;  /* 0x0000067000007944 */ /* 0x000fea0003c00000 */
[----:B------:R-:W-:Y:S01]  /*18270*/  MOV R9, R213 ;  /* 0x000000d500097202 */ /* 0x000fe20000000f00 */
[----:B------:R-:W-:Y:S05]  /*18280*/  BRA `(.L_x_3521) ;  /* 0xffff96a000007947 */ /* 0x000fea000383ffff */
.L_x_3439:
[----:B------:R-:W-:Y:S01]  /*18290*/  IMAD.MOV.U32 R213, RZ, RZ, R68 ;  /* 0x000000ffffd57224 */ /* 0x000fe200078e0044 */
[----:B------:R-:W-:Y:S01]  /*182a0*/  MOV R2, 0x1 ;  /* 0x0000000100027802 */ /* 0x000fe20000000f00 */
[----:B------:R-:W-:Y:S01]  /*182b0*/  IMAD.MOV.U32 R214, RZ, RZ, 0x1f ;  /* 0x0000001fffd67424 */ /* 0x000fe200078e00ff */
[----:B------:R-:W-:Y:S02]  /*182c0*/  MOV R3, 0x182e0 ;  /* 0x000182e000037802 */ /* 0x000fe40000000f00 */
[----:B-12---:R-:W-:Y:S05]  /*182d0*/  CALL.REL.NOINC `($__internal_45_$__cuda_sm70_shflsync_idx_p) ;  /* 0x0000060000007944 */ /* 0x006fea0003c00000 */
[----:B------:R-:W-:Y:S01]  /*182e0*/  MOV R8, R213 ;  /* 0x000000d500087202 */ /* 0x000fe20000000f00 */
[----:B------:R-:W-:Y:S05]  /*182f0*/  BRA `(.L_x_3522) ;  /* 0xffff965000007947 */ /* 0x000fea000383ffff */
.L_x_3440:
[----:B------:R-:W-:Y:S02]  /*18300*/  MOV R2, 0x1 ;  /* 0x0000000100027802 */ /* 0x000fe40000000f00 */
[----:B------:R-:W-:-:S02]  /*18310*/  MOV R3, 0x18330 ;  /* 0x0001833000037802 */ /* 0x000fc40000000f00 */
[----:B-1234-:R-:W-:Y:S05]  /*18320*/  CALL.REL.NOINC `($__internal_46_$__cuda_sm70_shflsync_up_p) ;  /* 0x0000061000007944 */ /* 0x01efea0003c00000 */
[----:B------:R-:W-:Y:S05]  /*18330*/  BRA `(.L_x_3523) ;  /* 0xffff974000007947 */ /* 0x000fea000383ffff */
.L_x_3441:
[----:B------:R-:W-:Y:S02]  /*18340*/  MOV R2, 0x2 ;  /* 0x0000000200027802 */ /* 0x000fe40000000f00 */
[----:B------:R-:W-:-:S02]  /*18350*/  MOV R3, 0x18370 ;  /* 0x0001837000037802 */ /* 0x000fc40000000f00 */
[----:B--2-4-:R-:W-:Y:S05]  /*18360*/  CALL.REL.NOINC `($__internal_46_$__cuda_sm70_shflsync_up_p) ;  /* 0x000005d000007944 */ /* 0x014fea0003c00000 */
        /* <DEDUP_REMOVED lines=24> */
.L_x_3445:
[----:B------:R-:W-:Y:S02]  /*184f0*/  MOV R2, 0x1 ;  /* 0x0000000100027802 */ /* 0x000fe40000000f00 */
[----:B------:R-:W-:Y:S02]  /*18500*/  MOV R3, 0x18520 ;  /* 0x0001852000037802 */ /* 0x000fe40000000f00 */
[----:B------:R-:W-:Y:S05]  /*18510*/  CALL.REL.NOINC `($__internal_46_$__cuda_sm70_shflsync_up_p) ;  /* 0x0000042000007944 */ /* 0x000fea0003c00000 */
[----:B------:R-:W-:Y:S01]  /*18520*/  MOV R2, R4 ;  /* 0x0000000400027202 */ /* 0x000fe20000000f00 */
[----:B------:R-:W-:Y:S05]  /*18530*/  BRA `(.L_x_3525) ;  /* 0xffff97a000007947 */ /* 0x000fea000383ffff */
.L_x_3446:
        /* <DEDUP_REMOVED lines=27> */
.L_x_3448:
[----:B------:R-:W-:Y:S02]  /*186f0*/  SEL R0, RZ, 0x1, P0 ;  /* 0x00000001ff007807 */ /* 0x000fe40000000000 */
[----:B------:R-:W-:Y:S02]  /*18700*/  MOV R2, 0x18720 ;  /* 0x0001872000027802 */ /* 0x000fe40000000f00 */
[----:B-1----:R-:W-:Y:S05]  /*18710*/  CALL.REL.NOINC `($__internal_47_$__cuda_sm70_votesync_ballot) ;  /* 0x0000029000007944 */ /* 0x002fea0003c00000 */
[----:B------:R-:W-:Y:S01]  /*18720*/  MOV R10, R0 ;  /* 0x00000000000a7202 */ /* 0x000fe20000000f00 */
[----:B------:R-:W-:Y:S05]  /*18730*/  BRA `(.L_x_3527) ;  /* 0xffff973000007947 */ /* 0x000fea000383ffff */
.L_x_3449:
[----:B------:R-:W-:Y:S01]  /*18740*/  IMAD.MOV.U32 R213, RZ, RZ, R6 ;  /* 0x000000ffffd57224 */ /* 0x000fe200078e0006 */
[----:B--2---:R-:W-:Y:S01]  /*18750*/  MOV R2, R0 ;  /* 0x0000000000027202 */ /* 0x004fe20000000f00 */
[----:B------:R-:W-:Y:S01]  /*18760*/  IMAD.MOV.U32 R214, RZ, RZ, 0x1f ;  /* 0x0000001fffd67424 */ /* 0x000fe200078e00ff */
[----:B------:R-:W-:Y:S02]  /*18770*/  MOV R3, 0x18790 ;  /* 0x0001879000037802 */ /* 0x000fe40000000f00 */
[----:B-1----:R-:W-:Y:S05]  /*18780*/  CALL.REL.NOINC `($__internal_45_$__cuda_sm70_shflsync_idx_p) ;  /* 0x0000015000007944 */ /* 0x002fea0003c00000 */
[----:B------:R-:W-:Y:S01]  /*18790*/  IMAD.MOV.U32 R8, RZ, RZ, R213 ;  /* 0x000000ffff087224 */ /* 0x000fe200078e00d5 */
[----:B------:R-:W-:Y:S01]  /*187a0*/  MOV R2, R0 ;  /* 0x0000000000027202 */ /* 0x000fe20000000f00 */
[----:B------:R-:W-:Y:S01]  /*187b0*/  IMAD.MOV.U32 R213, RZ, RZ, R7 ;  /* 0x000000ffffd57224 */ /* 0x000fe200078e0007 */
[----:B------:R-:W-:-:S02]  /*187c0*/  MOV R214, 0x1f ;  /* 0x0000001f00d67802 */ /* 0x000fc40000000f00 */
[----:B------:R-:W-:Y:S02]  /*187d0*/  MOV R3, 0x187f0 ;  /* 0x000187f000037802 */ /* 0x000fe40000000f00 */
[----:B------:R-:W-:Y:S05]  /*187e0*/  CALL.REL.NOINC `($__internal_45_$__cuda_sm70_shflsync_idx_p) ;  /* 0x000000f000007944 */ /* 0x000fea0003c00000 */
[----:B------:R-:W-:Y:S01]  /*187f0*/  MOV R7, R213 ;  /* 0x000000d500077202 */ /* 0x000fe20000000f00 */
[----:B------:R-:W-:Y:S05]  /*18800*/  BRA `(.L_x_3528) ;  /* 0xffff96d000007947 */ /* 0x000fea000383ffff */
.L_x_3452:
[----:B------:R-:W-:Y:S01]  /*18810*/  IMAD.MOV.U32 R213, RZ, RZ, R4 ;  /* 0x000000ffffd57224 */ /* 0x000fe200078e0004 */
[----:B--2---:R-:W-:Y:S01]  /*18820*/  MOV R2, R0 ;  /* 0x0000000000027202 */ /* 0x004fe20000000f00 */
[----:B------:R-:W-:Y:S01]  /*18830*/  IMAD.MOV.U32 R214, RZ, RZ, 0x1f ;  /* 0x0000001fffd67424 */ /* 0x000fe200078e00ff */
[----:B------:R-:W-:Y:S02]  /*18840*/  MOV R3, 0x18860 ;  /* 0x0001886000037802 */ /* 0x000fe40000000f00 */
[----:B-1--4-:R-:W-:Y:S05]  /*18850*/  CALL.REL.NOINC `($__internal_45_$__cuda_sm70_shflsync_idx_p) ;  /* 0x0000008000007944 */ /* 0x012fea0003c00000 */
[----:B------:R-:W-:Y:S01]  /*18860*/  MOV R11, R213 ;  /* 0x000000d5000b7202 */ /* 0x000fe20000000f00 */
[----:B------:R-:W-:Y:S05]  /*18870*/  BRA `(.L_x_3451) ;  /* 0xffff96c000007947 */ /* 0x000fea000383ffff */
        .weak           $__internal_44_$__cuda_sm70_shflsync_bfly_p
        .type           $__internal_44_$__cuda_sm70_shflsync_bfly_p,@function
        .size           $__internal_44_$__cuda_sm70_shflsync_bfly_p,($__internal_45_$__cuda_sm70_shflsync_idx_p - $__internal_44_$__cuda_sm70_shflsync_bfly_p)
$__internal_44_$__cuda_sm70_shflsync_bfly_p:
[----:B------:R-:W-:Y:S02]  /*18880*/  MOV R213, 0xffffffff ;  /* 0xffffffff00d57802 */ /* 0x000fe40000000f00 */
[----:B------:R-:W-:Y:S02]  /*18890*/  MOV R3, 0x1f ;  /* 0x0000001f00037802 */ /* 0x000fe40000000f00 */
[----:B------:R-:W-:Y:S04]  /*188a0*/  WARPSYNC R213 ;  /* 0x000000d500007348 */ /* 0x000fe80003800000 */
[----:B------:R1:W2:Y:S02]  /*188b0*/  SHFL.BFLY PT, R0, R96, R0, R3 ;  /* 0x0c00000060007389 */ /* 0x0002a400000e0003 */
[----:B-1----:R-:W-:-:S04]  /*188c0*/  MOV R3, 0x0 ;  /* 0x0000000000037802 */ /* 0x002fc80000000f00 */
[----:B--2---:R-:W-:Y:S05]  /*188d0*/  RET.REL.NODEC R2 `(_ZN7cutlass13device_kernelIN5flash19enable_sm80_to_sm89INS1_16FlashAttnFwdSm80INS1_25CollectiveMainloopFwdSm80ILi4ELi1ELb0EN4cute5tupleIJNS5_1CILi128EEENS7_ILi80EEENS7_ILi64EEEEEELi64ENS_6half_tEfNS_4arch4Sm80ELb1ELb0ELb0ELb1ELb1ELb0ELb1ELb1EEENS1_21CollectiveEpilogueFwdINS6_IJS8_SA_S9_EEENS6_IJNS7_ILi1EEESI_SI_EEESC_SE_Li128ELb1ELb1ELb1ELb0EEENS1_36VarlenDynamicPersistentTileSchedulerILi128ELi80ELi128ELi128ELb1ELb1ELb0ELb1ELb1ELb1EEEEEEEEEvNT_6ParamsE) ;  /* 0xfffe772002007950 */ /* 0x004fea0003c3ffff */
        .weak           $__internal_45_$__cuda_sm70_shflsync_idx_p
        .type           $__internal_45_$__cuda_sm70_shflsync_idx_p,@function
        .size           $__internal_45_$__cuda_sm70_shflsync_idx_p,($__internal_46_$__cuda_sm70_shflsync_up_p - $__internal_45_$__cuda_sm70_shflsync_idx_p)
$__internal_45_$__cuda_sm70_shflsync_idx_p:
[----:B------:R-:W-:-:S04]  /*188e0*/  MOV R215, 0xffffffff ;  /* 0xffffffff00d77802 */ /* 0x000fc80000000f00 */
[----:B------:R-:W-:Y:S04]  /*188f0*/  WARPSYNC R215 ;  /* 0x000000d700007348 */ /* 0x000fe80003800000 */
[----:B------:R1:W2:Y:S02]  /*18900*/  SHFL.IDX PT, R213, R213, R2, R214 ;  /* 0x00000002d5d57389 */ /* 0x0002a400000e00d6 */
[----:B-1----:R-:W-:Y:S02]  /*18910*/  MOV R2, R3 ;  /* 0x0000000300027202 */ /* 0x002fe40000000f00 */
[----:B------:R-:W-:-:S04]  /*18920*/  MOV R3, 0x0 ;  /* 0x0000000000037802 */ /* 0x000fc80000000f00 */
[----:B--2---:R-:W-:Y:S05]  /*18930*/  RET.REL.NODEC R2 `(_ZN7cutlass13device_kernelIN5flash19enable_sm80_to_sm89INS1_16FlashAttnFwdSm80INS1_25CollectiveMainloopFwdSm80ILi4ELi1ELb0EN4cute5tupleIJNS5_1CILi128EEENS7_ILi80EEENS7_ILi64EEEEEELi64ENS_6half_tEfNS_4arch4Sm80ELb1ELb0ELb0ELb1ELb1ELb0ELb1ELb1EEENS1_21CollectiveEpilogueFwdINS6_IJS8_SA_S9_EEENS6_IJNS7_ILi1EEESI_SI_EEESC_SE_Li128ELb1ELb1ELb1ELb0EEENS1_36VarlenDynamicPersistentTileSchedulerILi128ELi80ELi128ELi128ELb1ELb1ELb0ELb1ELb1ELb1EEEEEEEEEvNT_6ParamsE) ;  /* 0xfffe76c002007950 */ /* 0x004fea0003c3ffff */
        .weak           $__internal_46_$__cuda_sm70_shflsync_up_p
        .type           $__internal_46_$__cuda_sm70_shflsync_up_p,@function
        .size           $__internal_46_$__cuda_sm70_shflsync_up_p,($__internal_47_$__cuda_sm70_votesync_ballot - $__internal_46_$__cuda_sm70_shflsync_up_p)
$__internal_46_$__cuda_sm70_shflsync_up_p:
[----:B------:R-:W-:Y:S02]  /*18940*/  IMAD.MOV.U32 R4, RZ, RZ, RZ ;  /* 0x000000ffff047224 */ /* 0x000fe400078e00ff */
[----:B------:R-:W-:-:S04]  /*18950*/  IMAD.MOV.U32 R10, RZ, RZ, -0x1 ;  /* 0xffffffffff0a7424 */ /* 0x000fc800078e00ff */
[----:B------:R-:W-:Y:S04]  /*18960*/  WARPSYNC R10 ;  /* 0x0000000a00007348 */ /* 0x000fe80003800000 */
[----:B------:R1:W2:Y:S02]  /*18970*/  SHFL.UP PT, R4, R0, R2, R4 ;  /* 0x0400000200047389 */ /* 0x0002a400000e0004 */
[----:B-1----:R-:W-:Y:S02]  /*18980*/  MOV R2, R3 ;  /* 0x0000000300027202 */ /* 0x002fe40000000f00 */
[----:B------:R-:W-:-:S04]  /*18990*/  MOV R3, 0x0 ;  /* 0x0000000000037802 */ /* 0x000fc80000000f00 */
[----:B--2---:R-:W-:Y:S05]  /*189a0*/  RET.REL.NODEC R2 `(_ZN7cutlass13device_kernelIN5flash19enable_sm80_to_sm89INS1_16FlashAttnFwdSm80INS1_25CollectiveMainloopFwdSm80ILi4ELi1ELb0EN4cute5tupleIJNS5_1CILi128EEENS7_ILi80EEENS7_ILi64EEEEEELi64ENS_6half_tEfNS_4arch4Sm80ELb1ELb0ELb0ELb1ELb1ELb0ELb1ELb1EEENS1_21CollectiveEpilogueFwdINS6_IJS8_SA_S9_EEENS6_IJNS7_ILi1EEESI_SI_EEESC_SE_Li128ELb1ELb1ELb1ELb0EEENS1_36VarlenDynamicPersistentTileSchedulerILi128ELi80ELi128ELi128ELb1ELb1ELb0ELb1ELb1ELb1EEEEEEEEEvNT_6ParamsE) ;  /* 0xfffe765002007950 */ /* 0x004fea0003c3ffff */
        .weak           $__internal_47_$__cuda_sm70_votesync_ballot
        .type           $__internal_47_$__cuda_sm70_votesync_ballot,@function
        .size           $__internal_47_$__cuda_sm70_votesync_ballot,(.L_x_3878 - $__internal_47_$__cuda_sm70_votesync_ballot)
$__internal_47_$__cuda_sm70_votesync_ballot:
[----:B------:R-:W-:Y:S01]  /*189b0*/  ISETP.NE.U32.AND P0, PT, R0, 0x1, PT ;  /* 0x000000010000780c */ /* 0x000fe20003f05070 */
[----:B------:R-:W-:-:S04]  /*189c0*/  IMAD.MOV.U32 R3, RZ, RZ, -0x1 ;  /* 0xffffffffff037424 */ /* 0x000fc800078e00ff */
[----:B------:R-:W-:Y:S08]  /*189d0*/  WARPSYNC R3 ;  /* 0x0000000300007348 */ /* 0x000ff00003800000 */
[----:B------:R-:W-:-:S04]  /*189e0*/  VOTE.ANY R0, PT, !P0 ;  /* 0x0000000000007806 */ /* 0x000fc800040e0100 */
[----:B------:R-:W-:Y:S01]  /*189f0*/  LOP3.LUT R0, R0, R3, RZ, 0xc0, !PT ;  /* 0x0000000300007212 */ /* 0x000fe200078ec0ff */
[----:B------:R-:W-:-:S04]  /*18a00*/  IMAD.MOV.U32 R3, RZ, RZ, 0x0 ;  /* 0x00000000ff037424 */ /* 0x000fc800078e00ff */
[----:B------:R-:W-:Y:S05]  /*18a10*/  RET.REL.NODEC R2 `(_ZN7cutlass13device_kernelIN5flash19enable_sm80_to_sm89INS1_16FlashAttnFwdSm80INS1_25CollectiveMainloopFwdSm80ILi4ELi1ELb0EN4cute5tupleIJNS5_1CILi128EEENS7_ILi80EEENS7_ILi64EEEEEELi64ENS_6half_tEfNS_4arch4Sm80ELb1ELb0ELb0ELb1ELb1ELb0ELb1ELb1EEENS1_21CollectiveEpilogueFwdINS6_IJS8_SA_S9_EEENS6_IJNS7_ILi1EEESI_SI_EEESC_SE_Li128ELb1ELb1ELb1ELb0EEENS1_36VarlenDynamicPersistentTileSchedulerILi128ELi80ELi128ELi128ELb1ELb1ELb0ELb1ELb1ELb1EEEEEEEEEvNT_6ParamsE) ;  /* 0xfffe75e002007950 */ /* 0x000fea0003c3ffff */
.L_x_3529:
        /* <DEDUP_REMOVED lines=14> */
.L_x_3878:


//--------------------- .text._ZN7cutlass13device_kernelIN5flash19enable_sm80_to_sm89INS1_16FlashAttnFwdSm80INS1_25CollectiveMainloopFwdSm80ILi4ELi1ELb0EN4cute5tupleIJNS5_1CILi128EEENS7_ILi80EEENS7_ILi64EEEEEELi64ENS_6half_tEfNS_4arch4Sm80ELb1ELb0ELb0ELb1ELb1ELb1ELb1ELb1EEENS1_21CollectiveEpilogueFwdINS6_IJS8_SA_S9_EEENS6_IJNS7_ILi1EEESI_SI_EEESC_SE_Li128ELb1ELb1ELb1ELb0EEENS1_36VarlenDynamicPersistentTileSchedulerILi128ELi80ELi128ELi128ELb1ELb1ELb0ELb1ELb1ELb1EEEEEEEEEvNT_6ParamsE --------------------------
	.section	.text._ZN7cutlass13device_kernelIN5flash19enable_sm80_to_sm89INS1_16FlashAttnFwdSm80INS1_25CollectiveMainloopFwdSm80ILi4ELi1ELb0EN4cute5tupleIJNS5_1CILi128EEENS7_ILi80EEENS7_ILi64EEEEEELi64ENS_6half_tEfNS_4arch4Sm80ELb1ELb0ELb0ELb1ELb1ELb1ELb1ELb1EEENS1_21CollectiveEpilogueFwdINS6_IJS8_SA_S9_EEENS6_IJNS7_ILi1EEESI_SI_EEESC_SE_Li128ELb1ELb1ELb1ELb0EEENS1_36VarlenDynamicPersistentTileSchedulerILi128ELi80ELi128ELi128ELb1ELb1ELb0ELb1ELb1ELb1EEEEEEEEEvNT_6ParamsE,"ax",@progbits
	.sectioninfo	@"SHI_REGISTERS=255"
	.align	128
.text._ZN7cutlass13device_kernelIN5flash19enable_sm80_to_sm89INS1_16FlashAttnFwdSm80INS1_25CollectiveMainloopFwdSm80ILi4ELi1ELb0EN4cute5tupleIJNS5_1CILi128EEENS7_ILi80EEENS7_ILi64EEEEEELi64ENS_6half_tEfNS_4arch4Sm80ELb1ELb0ELb0ELb1ELb1ELb1ELb1ELb1EEENS1_21CollectiveEpilogueFwdINS6_IJS8_SA_S9_EEENS6_IJNS7_ILi1EEESI_SI_EEESC_SE_Li128ELb1ELb1ELb1ELb0EEENS1_36VarlenDynamicPersistentTileSchedulerILi128ELi80ELi128ELi128ELb1ELb1ELb0ELb1ELb1ELb1EEEEEEEEEvNT_6ParamsE:
        .type           _ZN7cutlass13device_kernelIN5flash19enable_sm80_to_sm89INS1_16FlashAttnFwdSm80INS1_25CollectiveMainloopFwdSm80ILi4ELi1ELb0EN4cute5tupleIJNS5_1CILi128EEENS7_ILi80EEENS7_ILi64EEEEEELi64ENS_6half_tEfNS_4arch4Sm80ELb1ELb0ELb0ELb1ELb1ELb1ELb1ELb1EEENS1_21CollectiveEpilogueFwdINS6_IJS8_SA_S9_EEENS6_IJNS7_ILi1EEESI_SI_EEESC_SE_Li128ELb1ELb1ELb1ELb0EEENS1_36VarlenDynamicPersistentTileSchedulerILi128ELi80ELi128ELi128ELb1ELb1ELb0ELb1ELb1ELb1EEEEEEEEEvNT_6ParamsE,@function
        .size           _ZN7cutlass13device_kernelIN5flash19enable_sm80_to_sm89INS1_16FlashAttnFwdSm80INS1_25CollectiveMainloopFwdSm80ILi4ELi1ELb0EN4cute5tupleIJNS5_1CILi128EEENS7_ILi80EEENS7_ILi64EEEEEELi64ENS_6half_tEfNS_4arch4Sm80ELb1ELb0ELb0ELb1ELb1ELb1ELb1ELb1EEENS1_21CollectiveEpilogueFwdINS6_IJS8_SA_S9_EEENS6_IJNS7_ILi1EEESI_SI_EEESC_SE_Li128ELb1ELb1ELb1ELb0EEENS1_36VarlenDynamicPersistentTileSchedulerILi128ELi80ELi128ELi128ELb1ELb1ELb0ELb1ELb1ELb1EEEEEEEEEvNT_6ParamsE,(.L_x_3883 - _ZN7cutlass13device_kernelIN5flash19enable_sm80_to_sm89INS1_16FlashAttnFwdSm80INS1_25CollectiveMainloopFwdSm80ILi4ELi1ELb0EN4cute5tupleIJNS5_1CILi128EEENS7_ILi80EEENS7_ILi64EEEEEELi64ENS_6half_tEfNS_4arch4Sm80ELb1ELb0ELb0ELb1ELb1ELb1ELb1ELb1EEENS1_21CollectiveEpilogueFwdINS6_IJS8_SA_S9_EEENS6_IJNS7_ILi1EEESI_SI_EEESC_SE_Li128ELb1ELb1ELb1ELb0EEENS1_36VarlenDynamicPersistentTileSchedulerILi128ELi80ELi128ELi128ELb1ELb1ELb0ELb1ELb1ELb1EEEEEEEEEvNT_6ParamsE)
        .other          _ZN7cutlass13device_kernelIN5flash19enable_sm80_to_sm89INS1_16FlashAttnFwdSm80INS1_25CollectiveMainloopFwdSm80ILi4ELi1ELb0EN4cute5tupleIJNS5_1CILi128EEENS7_ILi80EEENS7_ILi64EEEEEELi64ENS_6half_tEfNS_4arch4Sm80ELb1ELb0ELb0ELb1ELb1ELb1ELb1ELb1EEENS1_21CollectiveEpilogueFwdINS6_IJS8_SA_S9_EEENS6_IJNS7_ILi1EEESI_SI_EEESC_SE_Li128ELb1ELb1ELb1ELb0EEENS1_36VarlenDynamicPersistentTileSchedulerILi128ELi80ELi128ELi128ELb1ELb1ELb0ELb1ELb1ELb1EEEEEEEEEvNT_6ParamsE,@"STO_CUDA_ENTRY STV_DEFAULT"
_ZN7cutlass13device_kernelIN5flash19enable_sm80_to_sm89INS1_16FlashAttnFwdSm80INS1_25CollectiveMainloopFwdSm80ILi4ELi1ELb0EN4cute5tupleIJNS5_1CILi128EEENS7_ILi80EEENS7_ILi64EEEEEELi64ENS_6half_tEfNS_4arch4Sm80ELb1ELb0ELb0ELb1ELb1ELb1ELb1ELb1EEENS1_21CollectiveEpilogueFwdINS6_IJS8_SA_S9_EEENS6_IJNS7_ILi1EEESI_SI_EEESC_SE_Li128ELb1ELb1ELb1ELb0EEENS1_36VarlenDynamicPersistentTileSchedulerILi128ELi80ELi128ELi128ELb1ELb1ELb0ELb1ELb1ELb1EEEEEEEEEvNT_6ParamsE:
        /* <DEDUP_REMOVED lines=54> */
.L_x_3535:
        /* <DEDUP_REMOVED lines=16> */
.L_x_3747:
        /* <DEDUP_REMOVED lines=16> */
.L_x_3748:
[----:B--2---:R-:W-:-:S05]  /*0560*/  IMAD R0, R0, c[0x0][0x538], RZ ;  /* 0x00014e0000007a24 */ /* 0x004fca00078e02ff */
[----:B------:R-:W-:-:S04]  /*0570*/  IADD3 R7, R0, R7, RZ ;  /* 0x0000000700077210 */ /* 0x000fc80007ffe0ff */
[----:B------:R-:W-:-:S13]  /*0580*/  ISETP.GT.AND P0, PT, R7, UR4, PT ;  /* 0x0000000407007c0c */ /* 0x000fda000bf04270 */
[----:B-1----:R-:W-:Y:S05]  /*0590*/  @!P0 BRA `(.L_x_3535) ;  /* 0xfffffdc000008947 */ /* 0x002fea000383ffff */
.L_x_3531:
[----:B------:R-:W-:-:S05]  /*05a0*/  IADD3 R10, -R0, R7, RZ ;  /* 0x00000007000a7210 */ /* 0x000fca0007ffe1ff */
[----:B------:R-:W-:-:S05]  /*05b0*/  IMAD R0, R4, c[0x0][0x538], R10 ;  /* 0x00014e0004007a24 */ /* 0x000fca00078e020a */
[----:B------:R-:W-:Y:S01]  /*05c0*/  ISETP.GT.AND P0, PT, R0, UR4, PT ;  /* 0x0000000400007c0c */ /* 0x000fe2000bf04270 */
[----:B------:R-:W-:-:S12]  /*05d0*/  BRA.DIV ~URZ, `(.L_x_3536) ;  /* 0x0001d3f27f007947 */ /* 0x000fd8000b800000 */
[----:B------:R-:W-:-:S04]  /*05e0*/  VOTE.ANY R7, PT, !P0 ;  /* 0x0000000000077806 */ /* 0x000fc800040e0100 */
.L_x_3749:
[----:B------:R-:W1:Y:S02]  /*05f0*/  POPC R0, R7 ;  /* 0x0000000700007309 */ /* 0x000e640000000000 */
[----:B-1----:R-:W-:-:S05]  /*0600*/  IADD3 R2, R0, R6, RZ ;  /* 0x0000000600027210 */ /* 0x002fca0007ffe0ff */
[----:B------:R1:W-:Y:S01]  /*0610*/  STL [R1+0x4c], R2 ;  /* 0x00004c0201007387 */ /* 0x0003e20000100800 */
[----:B------:R-:W-:Y:S05]  /*0620*/  BRA.DIV ~URZ, `(.L_x_3537) ;  /* 0x0001d3f27f007947 */ /* 0x000fea000b800000 */
[----:B------:R2:W3:Y:S01]  /*0630*/  SHFL.IDX PT, R12, R9, R0, 0x1f ;  /* 0x00001f00090c7589 */ /* 0x0004e200000e0000 */
[----:B------:R-:W-:-:S03]  /*0640*/  MOV R5, RZ ;  /* 0x000000ff00057202 */ /* 0x000fc60000000f00 */
[----:B------:R2:W4:Y:S04]  /*0650*/  SHFL.IDX PT, R9, R8, R0, 0x1f ;  /* 0x00001f0008097589 */ /* 0x00052800000e0000 */
.L_x_3750:
[----:B------:R-:W-:Y:S01]  /*0660*/  ISETP.NE.AND P0, PT, R7, RZ, PT ;  /* 0x000000ff0700720c */ /* 0x000fe20003f05270 */
[----:B------:R-:W-:-:S12]  /*0670*/  BSSY B0, `(.L_x_3538) ;  /* 0x0000005000007945 */ /* 0x000fd80003800000 */
[----:B------:R-:W-:Y:S05]  /*0680*/  @!P0 BRA `(.L_x_3539) ;  /* 0x0000003000008947 */ /* 0x000fea0003800000 */
[----:B--2---:R-:W-:Y:S01]  /*0690*/  IADD3 R0, R0, -0x1, RZ ;  /* 0xffffffff00007810 */ /* 0x004fe20007ffe0ff */
[----:B------:R-:W-:Y:S05]  /*06a0*/  BRA.DIV ~URZ, `(.L_x_3540) ;  /* 0x0001d4527f007947 */ /* 0x000fea000b800000 */
[----:B------:R2:W1:Y:S02]  /*06b0*/  SHFL.IDX PT, R5, R4, R0, 0x1f ;  /* 0x00001f0004057589 */ /* 0x00046400000e0000 */
.L_x_3539:
[----:B------:R-:W-:Y:S05]  /*06c0*/  BSYNC B0 ;  /* 0x0000000000007941 */ /* 0x000fea0003800000 */
.L_x_3538:
        /* <DEDUP_REMOVED lines=69> */
.L_x_3542:
        /* <DEDUP_REMOVED lines=70> */
.L_x_3543:
[----:B------:R-:W-:Y:S05]  /*0f80*/  BSYNC B0 ;  /* 0x0000000000007941 */ /* 0x000fea0003800000 */
.L_x_3541:
[----:B------:R-:W-:-:S04]  /*0f90*/  LOP3.LUT R0, RZ, R0, RZ, 0x33, !PT ;  /* 0x00000000ff007212 */ /* 0x000fc800078e33ff */
[----:B------:R-:W-:-:S05]  /*0fa0*/  IADD3 R0, R0, R12, RZ ;  /* 0x0000000c00007210 */ /* 0x000fca0007ffe0ff */
[----:B------:R2:W-:Y:S01]  /*0fb0*/  STL [R1+0x44], R0 ;  /* 0x0000440001007387 */ /* 0x0005e20000100800 */
[----:B------:R-:W-:Y:S05]  /*0fc0*/  BRA `(.L_x_3544) ;  /* 0x0000006000007947 */ /* 0x000fea0003800000 */
.L_x_3532:
[----:B------:R-:W-:Y:S01]  /*0fd0*/  MOV R0, UR4 ;  /* 0x0000000400007c02 */ /* 0x000fe20008000f00 */
[----:B------:R-:W-:Y:S04]  /*0fe0*/  STL [R1+0x44], RZ ;  /* 0x000044ff01007387 */ /* 0x000fe80000100800 */
[----:B------:R-:W-:Y:S04]  /*0ff0*/  STL [R1+0x48], RZ ;  /* 0x000048ff01007387 */ /* 0x000fe80000100800 */
[----:B------:R1:W-:Y:S02]  /*1000*/  STL [R1+0x40], R0 ;  /* 0x0000400001007387 */ /* 0x0003e40000100800 */
[----:B-1----:R-:W-:-:S05]  /*1010*/  MOV R0, c[0x0][0x53c] ;  /* 0x00014f0000007a02 */ /* 0x002fca0000000f00 */
[----:B------:R1:W-:Y:S02]  /*1020*/  STL [R1+0x4c], R0 ;  /* 0x00004c0001007387 */ /* 0x0003e40000100800 */
.L_x_3544:
        /* <DEDUP_REMOVED lines=8> */
.L_x_3530:
        /* <DEDUP_REMOVED lines=23> */
[----:B------:R-:W-:Y:S01]  /*1220*/  IMAD.SHL.U32 R7, R9, 0x40, RZ ;  /* 0x0000004009077824 */ /* 0x000fe200078e00ff */
[----:B------:R-:W-:Y:S02]  /*1230*/  SHF.R.S32.HI R8, RZ, 0x1f, R0 ;  /* 0x0000001fff087819 */ /* 0x000fe40000011400 */
        /* <DEDUP_REMOVED lines=78> */
[----:B------:R1:W-:Y:S01]  /*1720*/  STL [R1], R0 ;  /* 0x0000000001007387 */ /* 0x0003e20000100800 */
[----:B------:R-:W-:Y:S02]  /*1730*/  SHF.R.S32.HI R7, RZ, 0x1f, R25 ;  /* 0x0000001fff077819 */ /* 0x000fe40000011419 */
[----:B------:R-:W-:Y:S02]  /*1740*/  SHF.R.S32.HI R8, RZ, 0x1f, R23 ;  /* 0x0000001fff087819 */ /* 0x000fe40000011417 */
[C---:B------:R-:W-:Y:S02]  /*1750*/  LOP3.LUT P4, RZ, R9.reuse, 0x2, RZ, 0xc0, !PT ;  /* 0x0000000209ff7812 */ /* 0x040fe4000788c0ff */
[----:B------:R-:W-:Y:S02]  /*1760*/  LOP3.LUT P3, RZ, R9, 0x4, RZ, 0xc0, !PT ;  /* 0x0000000409ff7812 */ /* 0x000fe4000786c0ff */
[----:B------:R-:W-:-:S02]  /*1770*/  SHF.R.S32.HI R9, RZ, 0x1f, R24 ;  /* 0x0000001fff097819 */ /* 0x000fc40000011418 */
[----:B------:R-:W-:Y:S02]  /*1780*/  LOP3.LUT R11, R6, 0x1c0, RZ, 0xc0, !PT ;  /* 0x000001c0060b7812 */ /* 0x000fe400078ec0ff */
[----:B------:R-:W-:Y:S02]  /*1790*/  LEA.HI R7, R7, R25, RZ, 0x3 ;  /* 0x0000001907077211 */ /* 0x000fe400078f18ff */
[----:B------:R-:W-:Y:S02]  /*17a0*/  LEA.HI R6, R8, R23, RZ, 0x3 ;  /* 0x0000001708067211 */ /* 0x000fe400078f18ff */
[----:B------:R-:W-:Y:S01]  /*17b0*/  LOP3.LUT R23, R3, 0x1c0, RZ, 0xc0, !PT ;  /* 0x000001c003177812 */ /* 0x000fe200078ec0ff */
[----:B------:R-:W-:Y:S01]  /*17c0*/  IMAD.SHL.U32 R7, R7, 0x40, RZ ;  /* 0x0000004007077824 */ /* 0x000fe200078e00ff */
[----:B------:R-:W-:Y:S01]  /*17d0*/  LEA.HI R3, R9, R24, RZ, 0x3 ;  /* 0x0000001809037211 */ /* 0x000fe200078f18ff */
[----:B------:R-:W-:Y:S01]  /*17e0*/  IMAD.SHL.U32 R6, R6, 0x40, RZ ;  /* 0x0000004006067824 */ /* 0x000fe200078e00ff */
[----:B------:R-:W-:-:S02]  /*17f0*/  IADD3 R95, R96, 0x10, RZ ;  /* 0x00000010605f7810 */ /* 0x000fc40007ffe0ff */
[----:B------:R-:W-:Y:S01]  /*1800*/  LOP3.LUT R9, R10, 0x7ffffffc, RZ, 0xc0, !PT ;  /* 0x7ffffffc0a097812 */ /* 0x000fe200078ec0ff */
[----:B------:R-:W-:Y:S01]  /*1810*/  IMAD.SHL.U32 R3, R3, 0x40, RZ ;  /* 0x0000004003037824 */ /* 0x000fe200078e00ff */
[--C-:B------:R-:W-:Y:S01]  /*1820*/  LOP3.LUT R12, R11, 0x38, R86.reuse, 0xf8, !PT ;  /* 0x000000380b0c7812 */ /* 0x100fe200078ef856 */
[----:B-1----:R-:W-:Y:S01]  /*1830*/  IMAD.SHL.U32 R0, R24, 0x40, RZ ;  /* 0x0000004018007824 */ /* 0x002fe200078e00ff */
[----:B------:R-:W-:Y:S01]  /*1840*/  SHF.R.U32.HI R13, RZ, 0x3, R11 ;  /* 0x00000003ff0d7819 */ /* 0x000fe2000001160b */
[----:B------:R-:W-:Y:S01]  /*1850*/  IMAD.IADD R9, R19, 0x1, -R9 ;  /* 0x0000000113097824 */ /* 0x000fe200078e0a09 */
[----:B------:R-:W-:Y:S02]  /*1860*/  LOP3.LUT R11, R23, 0x38, R86, 0xf8, !PT ;  /* 0x00000038170b7812 */ /* 0x000fe400078ef856 */
[----:B------:R-:W-:Y:S01]  /*1870*/  LOP3.LUT R8, R0, 0x1c0, RZ, 0xc0, !PT ;  /* 0x000001c000087812 */ /* 0x000fe200078ec0ff */
        /* <DEDUP_REMOVED lines=73> */
[C---:B------:R-:W-:Y:S01]  /*1d10*/  IMAD.IADD R201, R2.reuse, 0x1, R197 ;  /* 0x0000000102c97824 */ /* 0x040fe200078e02c5 */
[C---:B------:R-:W-:Y:S01]  /*1d20*/  IADD3 R211, R207.reuse, 0x800, RZ ;  /* 0x00000800cfd37810 */ /* 0x040fe20007ffe0ff */
[----:B------:R1:W-:Y:S01]  /*1d30*/  STL [R1+0xcc], R10 ;  /* 0x0000cc0a01007387 */ /* 0x0003e20000100800 */
[C---:B------:R-:W-:Y:S01]  /*1d40*/  IADD3 R210, R207.reuse, 0x1000, RZ ;  /* 0x00001000cfd27810 */ /* 0x040fe20007ffe0ff */
[C---:B------:R-:W-:Y:S01]  /*1d50*/  IMAD.IADD R205, R2.reuse, 0x1, R204 ;  /* 0x0000000102cd7824 */ /* 0x040fe200078e02cc */
[C---:B------:R-:W-:Y:S01]  /*1d60*/  IADD3 R209, R207.reuse, 0x1800, RZ ;  /* 0x00001800cfd17810 */ /* 0x040fe20007ffe0ff */
        /* <DEDUP_REMOVED lines=29> */
.L_x_3746:
        /* <DEDUP_REMOVED lines=48> */
.L_x_3545:
[----:B------:R-:W-:-:S04]  /*2240*/  ISETP.NE.U32.AND P0, PT, RZ, c[0x0][0x368], PT ;  /* 0x0000da00ff007a0c */ /* 0x000fc80003f05070 */
[----:B------:R-:W-:-:S13]  /*2250*/  ISETP.NE.AND.EX P0, PT, RZ, c[0x0][0x36c], PT, P0 ;  /* 0x0000db00ff007a0c */ /* 0x000fda0003f05300 */
[----:B------:R-:W-:Y:S05]  /*2260*/  @!P0 BRA `(.L_x_3546) ;  /* 0x0000004000008947 */ /* 0x000fea0003800000 */
[----:B-1----:R-:W-:-:S04]  /*2270*/  IADD3 R4, P0, R17, c[0x0][0x368], RZ ;  /* 0x0000da0011047a10 */ /* 0x002fc80007f1e0ff */
[----:B------:R-:W-:-:S05]  /*2280*/  IADD3.X R5, R16, c[0x0][0x36c], RZ, P0, !PT ;  /* 0x0000db0010057a10 */ /* 0x000fca00007fe4ff */
[----:B------:R1:W5:Y:S01]  /*2290*/  LDG.E R12, [R4.64] ;  /* 0x00000008040c7981 */ /* 0x000362000c1e1900 */
[----:B------:R-:W-:Y:S05]  /*22a0*/  BRA `(.L_x_3547) ;  /* 0x0000005000007947 */ /* 0x000fea0003800000 */
.L_x_3546:
[----:B------:R-:W-:Y:S01]  /*22b0*/  MOV R12, UR6 ;  /* 0x00000006000c7c02 */ /* 0x000fe20008000f00 */
[----:B------:R-:W-:Y:S05]  /*22c0*/  @!P5 BRA `(.L_x_3547) ;  /* 0x000000300000d947 */ /* 0x000fea0003800000 */
[----:B-1----:R-:W2:Y:S04]  /*22d0*/  LDG.E R6, [R4.64] ;  /* 0x0000000804067981 */ /* 0x002ea8000c1e1900 */
[----:B------:R-:W2:Y:S02]  /*22e0*/  LDG.E R0, [R4.64+0x4] ;  /* 0x0000040804007981 */ /* 0x000ea4000c1e1900 */
[----:B--2---:R-:W-:Y:S02]  /*22f0*/  IADD3 R12, -R6, R0, RZ ;  /* 0x00000000060c7210 */ /* 0x004fe40007ffe1ff */
.L_x_3547:
[----:B------:R-:W2:Y:S04]  /*2300*/  LDL.LU R0, [R1+0x44] ;  /* 0x0000440001007983 */ /* 0x000ea80000300800 */
[----:B-1----:R1:W3:Y:S04]  /*2310*/  @P6 LDG.E R5, [R2.64] ;  /* 0x0000000802056981 */ /* 0x0022e8000c1e1900 */
[----:B------:R1:W3:Y:S04]  /*2320*/  @P6 LDG.E R4, [R2.64+0x4] ;  /* 0x0000040802046981 */ /* 0x0002e8000c1e1900 */
[----:B------:R-:W4:Y:S04]  /*2330*/  LDL.LU R6, [R1+0x64] ;  /* 0x0000640001067983 */ /* 0x000f280000300800 */
[----:B------:R-:W4:Y:S01]  /*2340*/  LDL R14, [R1+0x48] ;  /* 0x00004800010e7983 */ /* 0x000f220000100800 */
[----:B------:R-:W-:-:S04]  /*2350*/  ISETP.NE.U32.AND P0, PT, RZ, c[0x0][0x378], PT ;  /* 0x0000de00ff007a0c */ /* 0x000fc80003f05070 */
[----:B------:R-:W-:Y:S01]  /*2360*/  ISETP.NE.AND.EX P1, PT, RZ, c[0x0][0x37c], PT, P0 ;  /* 0x0000df00ff007a0c */ /* 0x000fe20003f25300 */
[----:B------:R-:W-:Y:S02]  /*2370*/  IMAD.MOV.U32 R7, RZ, RZ, c[0x0][0x2c4] ;  /* 0x0000b100ff077624 */ /* 0x000fe400078e00ff */
[----:B-----5:R-:W-:-:S03]  /*2380*/  IMAD.MOV.U32 R129, RZ, RZ, R12 ;  /* 0x000000ffff817224 */ /* 0x020fc600078e000c */
[----:B------:R-:W-:-:S07]  /*2390*/  ISETP.NE.AND P2, PT, R7, 0x1, PT ;  /* 0x000000010700780c */ /* 0x000fce0003f45270 */
[----:B-1----:R-:W-:-:S04]  /*23a0*/  @P1 IADD3 R2, P0, R17, c[0x0][0x378], RZ ;  /* 0x0000de0011021a10 */ /* 0x002fc80007f1e0ff */
[----:B------:R-:W-:Y:S01]  /*23b0*/  @P1 IADD3.X R3, R16, c[0x0][0x37c], RZ, P0, !PT ;  /* 0x0000df0010031a10 */ /* 0x000fe200007fe4ff */
[----:B------:R-:W-:-:S04]  /*23c0*/  IMAD.IADD R7, R12, 0x1, -R9 ;  /* 0x000000010c077824 */ /* 0x000fc800078e0a09 */
[----:B------:R1:W5:Y:S02]  /*23d0*/  @P1 LDG.E R129, [R2.64] ;  /* 0x0000000802811981 */ /* 0x000364000c1e1900 */
[----:B-1----:R-:W-:Y:S01]  /*23e0*/  IMAD.MOV.U32 R2, RZ, RZ, c[0x0][0x228] ;  /* 0x00008a00ff027624 */ /* 0x002fe200078e00ff */
[----:B------:R-:W-:Y:S01]  /*23f0*/  BSSY B0, `(.L_x_3548) ;  /* 0x000003f000007945 */ /* 0x000fe20003800000 */
[----:B--2---:R-:W-:-:S05]  /*2400*/  IMAD.SHL.U32 R0, R0, 0x80, RZ ;  /* 0x0000008000007824 */ /* 0x004fca00078e00ff */
[----:B------:R1:W-:Y:S01]  /*2410*/  STL [R1+0x30], R0 ;  /* 0x0000300001007387 */ /* 0x0003e20000100800 */
[----:B---3--:R-:W-:Y:S01]  /*2420*/  @P6 IMAD.IADD R2, R4, 0x1, -R5 ;  /* 0x0000000104026824 */ /* 0x008fe200078e0a05 */
[----:B----4-:R-:W-:-:S03]  /*2430*/  LOP3.LUT R6, R6, 0xffffffdf, RZ, 0xc0, !PT ;  /* 0xffffffdf06067812 */ /* 0x010fc600078ec0ff */
[----:B------:R-:W-:Y:S01]  /*2440*/  IMAD.IADD R4, R7, 0x1, R2 ;  /* 0x0000000107047824 */ /* 0x000fe200078e0202 */
[----:B------:R-:W-:-:S04]  /*2450*/  @P2 LOP3.LUT R6, R6, 0x20, RZ, 0xfc, !PT ;  /* 0x0000002006062812 */ /* 0x000fc800078efcff */
[----:B------:R-:W-:Y:S02]  /*2460*/  IADD3 R143, R4, 0x50, -R249 ;  /* 0x00000050048f7810 */ /* 0x000fe40007ffe8f9 */
[----:B-1----:R-:W-:-:S05]  /*2470*/  IADD3 R0, R0, 0x7f, RZ ;  /* 0x0000007f00007810 */ /* 0x002fca0007ffe0ff */
[----:B------:R-:W-:Y:S01]  /*2480*/  @P2 IMAD.HI.U32 R3, R0, c[0x0][0x2c8], RZ ;  /* 0x0000b20000032a27 */ /* 0x000fe200078e00ff */
[----:B------:R1:W-:Y:S04]  /*2490*/  STL [R1+0x64], R6 ;  /* 0x0000640601007387 */ /* 0x0003e80000100800 */
[----:B------:R-:W-:Y:S01]  /*24a0*/  @P2 SHF.R.U32.HI R0, RZ, c[0x0][0x2cc], R3 ;  /* 0x0000b300ff002a19 */ /* 0x000fe20000011603 */
[----:B------:R2:W-:Y:S01]  /*24b0*/  STL [R1+0x38], R4 ;  /* 0x0000380401007387 */ /* 0x0005e20000100800 */
[----:B------:R-:W-:-:S03]  /*24c0*/  LOP3.LUT R5, R14, 0xff000000, RZ, 0xc0, !PT ;  /* 0xff0000000e057812 */ /* 0x000fc600078ec0ff */
[----:B------:R-:W-:-:S04]  /*24d0*/  IMAD.IADD R3, R143, 0x1, R0 ;  /* 0x000000018f037824 */ /* 0x000fc800078e0200 */
[----:B-1----:R-:W-:Y:S01]  /*24e0*/  IMAD.HI R6, R3, 0x66666667, RZ ;  /* 0x6666666703067827 */ /* 0x002fe200078e02ff */
[----:B--2---:R-:W-:Y:S02]  /*24f0*/  IADD3 R4, R4, 0x4f, RZ ;  /* 0x0000004f04047810 */ /* 0x004fe40007ffe0ff */
[----:B------:R-:W-:-:S03]  /*2500*/  LOP3.LUT R3, R14, 0xff0000, RZ, 0xc0, !PT ;  /* 0x00ff00000e037812 */ /* 0x000fc600078ec0ff */
        /* <DEDUP_REMOVED lines=45> */
.L_x_3549:
[----:B------:R-:W-:Y:S05]  /*27e0*/  BSYNC B0 ;  /* 0x0000000000007941 */ /* 0x000fea0003800000 */
.L_x_3548:
        /* <DEDUP_REMOVED lines=91> */
[----:B------:R-:W-:Y:S02]  /*2da0*/  IMAD.WIDE.U32 R6, R98, c[0x0][0x290], R96 ;  /* 0x0000a40062067a25 */ /* 0x000fe400078e0060 */
        /* <DEDUP_REMOVED lines=10> */
[C---:B------:R-:W-:Y:S01]  /*2e50*/  IMAD R10, R98.reuse, c[0x0][0x284], R10 ;  /* 0x0000a100620a7a24 */ /* 0x040fe200078e020a */
        /* <DEDUP_REMOVED lines=115> */
.L_x_3585:
        /* <DEDUP_REMOVED lines=76> */
.L_x_3555:
[----:B------:R-:W-:Y:S05]  /*3a50*/  BSYNC B0 ;  /* 0x0000000000007941 */ /* 0x000fea0003800000 */
.L_x_3554:
        /* <DEDUP_REMOVED lines=40> */
.L_x_3557:
[----:B------:R-:W-:Y:S05]  /*3ce0*/  BSYNC B0 ;  /* 0x0000000000007941 */ /* 0x000fea0003800000 */
.L_x_3556:
        /* <DEDUP_REMOVED lines=39> */
.L_x_3559:
[----:B------:R-:W-:Y:S05]  /*3f60*/  BSYNC B0 ;  /* 0x0000000000007941 */ /* 0x000fea0003800000 */
.L_x_3558:
        /* <DEDUP_REMOVED lines=75> */
.L_x_3563:
[----:B------:R-:W-:Y:S05]  /*4420*/  BSYNC B0 ;  /* 0x0000000000007941 */ /* 0x000fea0003800000 */
.L_x_3562:
        /* <DEDUP_REMOVED lines=57> */
.L_x_3561:
[----:B------:R-:W-:Y:S05]  /*47c0*/  BSYNC B1 ;  /* 0x0000000000017941 */ /* 0x000fea0003800000 */
.L_x_3560:
        /* <DEDUP_REMOVED lines=62> */
.L_x_3567:
[----:B------:R-:W-:Y:S05]  /*4bb0*/  BSYNC B0 ;  /* 0x0000000000007941 */ /* 0x000fea0003800000 */
.L_x_3566:
        /* <DEDUP_REMOVED lines=57> */
.L_x_3565:
[----:B------:R-:W-:Y:S05]  /*4f50*/  BSYNC B1 ;  /* 0x0000000000017941 */ /* 0x000fea0003800000 */
.L_x_3564:
        /* <DEDUP_REMOVED lines=61> */
.L_x_3570:
[----:B------:R-:W-:Y:S05]  /*5330*/  BSYNC B0 ;  /* 0x0000000000007941 */ /* 0x000fea0003800000 */
.L_x_3569:
        /* <DEDUP_REMOVED lines=58> */
.L_x_3553:
        /* <DEDUP_REMOVED lines=212> */
.L_x_3572:
[----:B------:R-:W-:Y:S05]  /*6420*/  BSYNC B0 ;  /* 0x0000000000007941 */ /* 0x000fea0003800000 */
.L_x_3571:
        /* <DEDUP_REMOVED lines=126> */
.L_x_3574:
[----:B------:R-:W-:Y:S05]  /*6c10*/  BSYNC B0 ;  /* 0x0000000000007941 */ /* 0x000fea0003800000 */
.L_x_3573:
        /* <DEDUP_REMOVED lines=128> */
.L_x_3552:
        /* <DEDUP_REMOVED lines=21> */
.L_x_3576:
[----:B-12---:R-:W-:Y:S05]  /*7570*/  BSYNC B0 ;  /* 0x0000000000007941 */ /* 0x006fea0003800000 */
.L_x_3575:
        /* <DEDUP_REMOVED lines=17> */
.L_x_3578:
[----:B------:R-:W-:Y:S05]  /*7690*/  BSYNC B0 ;  /* 0x0000000000007941 */ /* 0x000fea0003800000 */
.L_x_3577:
        /* <DEDUP_REMOVED lines=16> */
.L_x_3568:
[----:B------:R-:W-:Y:S05]  /*77a0*/  BSYNC B2 ;  /* 0x0000000000027941 */ /* 0x000fea0003800000 */
.L_x_3551:
        /* <DEDUP_REMOVED lines=100> */
.L_x_3580:
[----:B-123--:R-:W-:Y:S05]  /*7df0*/  BSYNC B0 ;  /* 0x0000000000007941 */ /* 0x00efea0003800000 */
.L_x_3579:
        /* <DEDUP_REMOVED lines=17> */
.L_x_3582:
[----:B------:R-:W-:Y:S05]  /*7f10*/  BSYNC B0 ;  /* 0x0000000000007941 */ /* 0x000fea0003800000 */
.L_x_3581:
        /* <DEDUP_REMOVED lines=17> */
.L_x_3584:
[----:B------:R-:W-:Y:S05]  /*8030*/  BSYNC B0 ;  /* 0x0000000000007941 */ /* 0x000fea0003800000 */
.L_x_3583:
        /* <DEDUP_REMOVED lines=33> */
.L_x_3550:
        /* <DEDUP_REMOVED lines=43> */
.L_x_3587:
[----:B------:R-:W-:Y:S05]  /*8500*/  BSYNC B0 ;  /* 0x0000000000007941 */ /* 0x000fea0003800000 */
.L_x_3586:
        /* <DEDUP_REMOVED lines=37> */
[----:B------:R3:W-:Y:S01]  /*8760*/  STL [R1+0x4], R3 ;  /* 0x0000040301007387 */ /* 0x0007e20000100800 */
[----:B------:R-:W-:-:S03]  /*8770*/  PRMT R0, RZ, 0x7610, R0 ;  /* 0x00007610ff007816 */ /* 0x000fc60000000000 */
[----:B------:R-:W-:-:S04]  /*8780*/  IMNMX R221, R6, R2, PT ;  /* 0x0000000206dd7217 */ /* 0x000fc80003800200 */
[----:B------:R-:W-:-:S13]  /*8790*/  ISETP.GT.AND P0, PT, R221, R3, PT ;  /* 0x00000003dd00720c */ /* 0x000fda0003f04270 */
[----:B------:R-:W-:Y:S05]  /*87a0*/  @!P0 BRA `(.L_x_3588) ;  /* 0x00010e4000008947 */ /* 0x000fea0003800000 */
[----:B---3--:R-:W3:Y:S04]  /*87b0*/  LDL R3, [R1+0x68] ;  /* 0x0000680001037983 */ /* 0x008ee80000100800 */
[----:B------:R-:W4:Y:S04]  /*87c0*/  LDL R8, [R1+0x6c] ;  /* 0x00006c0001087983 */ /* 0x000f280000100800 */
[----:B--2---:R-:W2:Y:S04]  /*87d0*/  LDL R7, [R1+0x48] ;  /* 0x0000480001077983 */ /* 0x004ea80000100800 */
[----:B------:R-:W2:Y:S04]  /*87e0*/  LDL R4, [R1] ;  /* 0x0000000001047983 */ /* 0x000ea80000100800 */
        /* <DEDUP_REMOVED lines=51> */
.L_x_3751:
[----:B------:R-:W-:Y:S05]  /*8b20*/  BRA.DIV ~URZ, `(.L_x_3590) ;  /* 0x000150b27f007947 */ /* 0x000fea000b800000 */
[----:B------:R3:W4:Y:S02]  /*8b30*/  SHFL.IDX PT, R2, R6, RZ, 0x181f ;  /* 0x00181fff06027589 */ /* 0x00072400000e0000 */
.L_x_3752:
        /* <DEDUP_REMOVED lines=10> */
.L_x_3592:
[----:B------:R-:W-:Y:S05]  /*8be0*/  BSYNC B0 ;  /* 0x0000000000007941 */ /* 0x000fea0003800000 */
.L_x_3591:
[----:B------:R-:W-:Y:S05]  /*8bf0*/  BRA.DIV ~URZ, `(.L_x_3593) ;  /* 0x000150527f007947 */ /* 0x000fea000b800000 */
[----:B--2---:R2:W1:Y:S04]  /*8c00*/  SHFL.IDX PT, R7, R5, 0x1, 0x181f ;  /* 0x00381f0005077f89 */ /* 0x00446800000e0000 */
[----:B----4-:R2:W4:Y:S02]  /*8c10*/  SHFL.IDX PT, R2, R6, 0x1, 0x181f ;  /* 0x00381f0006027f89 */ /* 0x01052400000e0000 */
.L_x_3753:
        /* <DEDUP_REMOVED lines=10> */
.L_x_3595:
[----:B------:R-:W-:Y:S05]  /*8cc0*/  BSYNC B0 ;  /* 0x0000000000007941 */ /* 0x000fea0003800000 */
.L_x_3594:
[----:B------:R-:W-:Y:S05]  /*8cd0*/  BRA.DIV ~URZ, `(.L_x_3596) ;  /* 0x000150427f007947 */ /* 0x000fea000b800000 */
[----:B-1----:R1:W2:Y:S02]  /*8ce0*/  SHFL.IDX PT, R7, R5, 0x2, 0x181f ;  /* 0x00581f0005077f89 */ /* 0x0022a400000e0000 */
.L_x_3754:
[----:B------:R-:W-:Y:S05]  /*8cf0*/  BRA.DIV ~URZ, `(.L_x_3597) ;  /* 0x000150927f007947 */ /* 0x000fea000b800000 */
[----:B----4-:R4:W1:Y:S02]  /*8d00*/  SHFL.IDX PT, R2, R6, 0x2, 0x181f ;  /* 0x00581f0006027f89 */ /* 0x01086400000e0000 */
.L_x_3755:
        /* <DEDUP_REMOVED lines=10> */
.L_x_3599:
[----:B------:R-:W-:Y:S05]  /*8db0*/  BSYNC B0 ;  /* 0x0000000000007941 */ /* 0x000fea0003800000 */
.L_x_3598:
[----:B------:R-:W-:Y:S05]  /*8dc0*/  BRA.DIV ~URZ, `(.L_x_3600) ;  /* 0x000150327f007947 */ /* 0x000fea000b800000 */
[----:B--2---:R2:W3:Y:S04]  /*8dd0*/  SHFL.IDX PT, R7, R5, 0x3, 0x181f ;  /* 0x00781f0005077f89 */ /* 0x0044e800000e0000 */
[----:B-1----:R2:W1:Y:S02]  /*8de0*/  SHFL.IDX PT, R2, R6, 0x3, 0x181f ;  /* 0x00781f0006027f89 */ /* 0x00246400000e0000 */
.L_x_3756:
        /* <DEDUP_REMOVED lines=10> */
.L_x_3602:
[----:B------:R-:W-:Y:S05]  /*8e90*/  BSYNC B0 ;  /* 0x0000000000007941 */ /* 0x000fea0003800000 */
.L_x_3601:
[----:B------:R-:W-:Y:S05]  /*8ea0*/  BRA.DIV ~URZ, `(.L_x_3603) ;  /* 0x000150227f007947 */ /* 0x000fea000b800000 */
[----:B---3--:R3:W2:Y:S02]  /*8eb0*/  SHFL.IDX PT, R7, R5, 0x4, 0x181f ;  /* 0x00981f0005077f89 */ /* 0x0086a400000e0000 */
.L_x_3757:
[----:B------:R-:W-:Y:S05]  /*8ec0*/  BRA.DIV ~URZ, `(.L_x_3604) ;  /* 0x000150727f007947 */ /* 0x000fea000b800000 */
[----:B-1----:R1:W3:Y:S02]  /*8ed0*/  SHFL.IDX PT, R2, R6, 0x4, 0x181f ;  /* 0x00981f0006027f89 */ /* 0x0022e400000e0000 */
.L_x_3758:
        /* <DEDUP_REMOVED lines=10> */
.L_x_3606:
[----:B------:R-:W-:Y:S05]  /*8f80*/  BSYNC B0 ;  /* 0x0000000000007941 */ /* 0x000fea0003800000 */
.L_x_3605:
[----:B------:R-:W-:Y:S05]  /*8f90*/  BRA.DIV ~URZ, `(.L_x_3607) ;  /* 0x000150127f007947 */ /* 0x000fea000b800000 */
[----:B--2---:R2:W1:Y:S04]  /*8fa0*/  SHFL.IDX PT, R7, R5, 0x5, 0x181f ;  /* 0x00b81f0005077f89 */ /* 0x00446800000e0000 */
[----:B---3--:R2:W3:Y:S02]  /*8fb0*/  SHFL.IDX PT, R2, R6, 0x5, 0x181f ;  /* 0x00b81f0006027f89 */ /* 0x0084e400000e0000 */
.L_x_3759:
        /* <DEDUP_REMOVED lines=10> */
.L_x_3609:
[----:B------:R-:W-:Y:S05]  /*9060*/  BSYNC B0 ;  /* 0x0000000000007941 */ /* 0x000fea0003800000 */
.L_x_3608:
[----:B------:R-:W-:Y:S05]  /*9070*/  BRA.DIV ~URZ, `(.L_x_3610) ;  /* 0x000150027f007947 */ /* 0x000fea000b800000 */
[----:B-1----:R1:W2:Y:S02]  /*9080*/  SHFL.IDX PT, R7, R5, 0x6, 0x181f ;  /* 0x00d81f0005077f89 */ /* 0x0022a400000e0000 */
.L_x_3760:
[----:B------:R-:W-:Y:S05]  /*9090*/  BRA.DIV ~URZ, `(.L_x_3611) ;  /* 0x000150527f007947 */ /* 0x000fea000b800000 */
[----:B---3--:R3:W1:Y:S02]  /*90a0*/  SHFL.IDX PT, R2, R6, 0x6, 0x181f ;  /* 0x00d81f0006027f89 */ /* 0x00866400000e0000 */
.L_x_3761:
        /* <DEDUP_REMOVED lines=10> */
.L_x_3613:
[----:B------:R-:W-:Y:S05]  /*9150*/  BSYNC B0 ;  /* 0x0000000000007941 */ /* 0x000fea0003800000 */
.L_x_3612:
[----:B------:R-:W-:Y:S05]  /*9160*/  BRA.DIV ~URZ, `(.L_x_3614) ;  /* 0x00014ff27f007947 */ /* 0x000fea000b800000 */
[----:B-12---:R-:W1:Y:S04]  /*9170*/  SHFL.IDX PT, R5, R5, 0x7, 0x181f ;  /* 0x00f81f0005057f89 */ /* 0x006e6800000e0000 */
[----:B------:R2:W3:Y:S02]  /*9180*/  SHFL.IDX PT, R3, R6, 0x7, 0x181f ;  /* 0x00f81f0006037f89 */ /* 0x0004e400000e0000 */
.L_x_3762:
        /* <DEDUP_REMOVED lines=17> */
[----:B--2-4-:R-:W2:Y:S04]  /*92a0*/  LDL.LU R6, [R1+0x64] ;  /* 0x0000640001067983 */ /* 0x014ea80000300800 */
[----:B------:R-:W3:Y:S04]  /*92b0*/  LDL R188, [R1] ;  /* 0x0000000001bc7983 */ /* 0x000ee80000100800 */
[----:B------:R-:W4:Y:S04]  /*92c0*/  LDL R7, [R1+0x38] ;  /* 0x0000380001077983 */ /* 0x000f280000100800 */
[----:B------:R-:W5:Y:S01]  /*92d0*/  LDL R189, [R1+0x2c] ;  /* 0x00002c0001bd7983 */ /* 0x000f620000100800 */
[----:B------:R-:W-:-:S02]  /*92e0*/  IMAD.MOV.U32 R180, RZ, RZ, 0x50 ;  /* 0x00000050ffb47424 */ /* 0x000fc400078e00ff */
[----:B------:R-:W-:Y:S02]  /*92f0*/  IMAD.MOV.U32 R190, RZ, RZ, c[0x0][0x2b8] ;  /* 0x0000ae00ffbe7624 */ /* 0x000fe400078e00ff */
[----:B------:R-:W-:-:S03]  /*9300*/  IMAD R180, R221, R180, -0x50 ;  /* 0xffffffb0ddb47424 */ /* 0x000fc600078e02b4 */
[----:B------:R-:W-:Y:S01]  /*9310*/  ISETP.NE.AND P1, PT, R190, 0x1, PT ;  /* 0x00000001be00780c */ /* 0x000fe20003f25270 */
[----:B------:R-:W-:Y:S01]  /*9320*/  IMAD.MOV.U32 R213, RZ, RZ, RZ ;  /* 0x000000ffffd57224 */ /* 0x000fe200078e00ff */
[----:B------:R-:W-:Y:S01]  /*9330*/  BAR.SYNC.DEFER_BLOCKING 0x0 ;  /* 0x0000000000007b1d */ /* 0x000fe20000010000 */
[----:B---3--:R-:W-:-:S05]  /*9340*/  IMAD.IADD R3, R188, 0x1, R180 ;  /* 0x00000001bc037824 */ /* 0x008fca00078e02b4 */
[C---:B----4-:R-:W-:Y:S01]  /*9350*/  ISETP.GE.AND P0, PT, R3.reuse, R7, PT ;  /* 0x000000070300720c */ /* 0x050fe20003f06270 */
[----:B-----5:R-:W-:-:S03]  /*9360*/  IMAD.IADD R3, R3, 0x1, R189 ;  /* 0x0000000103037824 */ /* 0x020fc600078e02bd */
[----:B------:R-:W-:Y:S01]  /*9370*/  ISETP.GT.OR P0, PT, R188, 0x4f, P0 ;  /* 0x0000004fbc00780c */ /* 0x000fe20000704670 */
[----:B------:R-:W-:Y:S01]  /*9380*/  @P1 IMAD.HI.U32 R4, R3, c[0x0][0x2bc], RZ ;  /* 0x0000af0003041a27 */ /* 0x000fe200078e00ff */
[----:B--2---:R-:W-:-:S03]  /*9390*/  LOP3.LUT R6, R6, 0xfffffffe, RZ, 0xc0, !PT ;  /* 0xfffffffe06067812 */ /* 0x004fc600078ec0ff */
[----:B------:R-:W-:Y:S01]  /*93a0*/  IMAD.MOV.U32 R2, RZ, RZ, R3 ;  /* 0x000000ffff027224 */ /* 0x000fe200078e0003 */
[----:B------:R-:W-:Y:S02]  /*93b0*/  @P1 SHF.R.U32.HI R2, RZ, c[0x0][0x2c0], R4 ;  /* 0x0000b000ff021a19 */ /* 0x000fe40000011604 */
[----:B------:R-:W-:-:S05]  /*93c0*/  @P1 LOP3.LUT R6, R6, 0x1, RZ, 0xfc, !PT ;  /* 0x0000000106061812 */ /* 0x000fca00078efcff */
[C---:B------:R-:W-:Y:S01]  /*93d0*/  @!P0 IADD3 R5, P1, R2.reuse, R186, RZ ;  /* 0x000000ba02058210 */ /* 0x040fe20007f3e0ff */
[----:B------:R1:W-:Y:S03]  /*93e0*/  STL [R1+0x64], R6 ;  /* 0x0000640601007387 */ /* 0x0003e60000100800 */
[----:B-1----:R-:W-:Y:S02]  /*93f0*/  @!P0 LEA.HI.X.SX32 R6, R2, R183, 0x1, P1 ;  /* 0x000000b702068211 */ /* 0x002fe400008f0eff */
        /* <DEDUP_REMOVED lines=18> */
[----:B------:R-:W-:-:S13]  /*9520*/  ISETP.GE.AND P1, PT, R84, 0x1, PT ;  /* 0x000000015400780c */ /* 0x000fda0003f26270 */
[----:B------:R-:W-:Y:S01]  /*9530*/  @P1 ISETP.GE.AND P4, PT, R238, c[0x0][0x1d4], PT ;  /* 0x00007500ee001a0c */ /* 0x000fe20003f86270 */
[----:B------:R-:W-:Y:S04]  /*9540*/  STL.64 [R1+0x18], R184 ;  /* 0x000018b801007387 */ /* 0x000fe80000100a00 */
[----:B------:R-:W-:Y:S01]  /*9550*/  STL [R1+0x14], R182 ;  /* 0x000014b601007387 */ /* 0x000fe20000100800 */
[----:B------:R-:W-:Y:S02]  /*9560*/  ISETP.GT.AND P6, PT, R188, 0x4f, PT ;  /* 0x0000004fbc00780c */ /* 0x000fe40003fc4270 */
        /* <DEDUP_REMOVED lines=8> */
[----:B------:R-:W1:Y:S04]  /*95f0*/  SHFL.IDX PT, R6, R2, RZ, 0x181f ;  /* 0x00181fff02067589 */ /* 0x000e6800000e0000 */
[----:B------:R-:W2:Y:S04]  /*9600*/  SHFL.IDX PT, R4, R2, 0x1, 0x181f ;  /* 0x00381f0002047f89 */ /* 0x000ea800000e0000 */
[----:B------:R-:W3:Y:S04]  /*9610*/  SHFL.IDX PT, R7, R3, RZ, 0x181f ;  /* 0x00181fff03077589 */ /* 0x000ee800000e0000 */
[----:B------:R-:W4:Y:S01]  /*9620*/  SHFL.IDX PT, R5, R3, 0x1, 0x181f ;  /* 0x00381f0003057f89 */ /* 0x000f2200000e0000 */
[----:B------:R-:W-:-:S03]  /*9630*/  ISETP.GE.AND P0, PT, R84, 0x11, PT ;  /* 0x000000115400780c */ /* 0x000fc60003f06270 */
[----:B------:R-:W5:Y:S04]  /*9640*/  SHFL.IDX PT, R11, R2, 0x2, 0x181f ;  /* 0x00581f00020b7f89 */ /* 0x000f6800000e0000 */
[----:B------:R-:W-:Y:S01]  /*9650*/  SHFL.IDX PT, R12, R3, 0x2, 0x181f ;  /* 0x00581f00030c7f89 */ /* 0x000fe200000e0000 */
[----:B-1----:R-:W-:-:S05]  /*9660*/  @P1 LEA R6, P2, R238, R6, 0x1 ;  /* 0x00000006ee061211 */ /* 0x002fca00078408ff */
[C---:B--2---:R-:W-:Y:S02]  /*9670*/  @P0 LEA R4, P3, R238.reuse, R4, 0x1 ;  /* 0x00000004ee040211 */ /* 0x044fe400078608ff */
[--C-:B---3--:R-:W-:Y:S02]  /*9680*/  @P1 LEA.HI.X R7, R238, R7, R239.reuse, 0x1, P2 ;  /* 0x00000007ee071211 */ /* 0x108fe400010f0cef */
[----:B------:R-:W-:Y:S01]  /*9690*/  ISETP.GE.AND P2, PT, R84, 0x21, PT ;  /* 0x000000215400780c */ /* 0x000fe20003f46270 */
[----:B------:R-:W1:Y:S01]  /*96a0*/  SHFL.IDX PT, R9, R2, 0x3, 0x181f ;  /* 0x00781f0002097f89 */ /* 0x000e6200000e0000 */
[C---:B----4-:R-:W-:Y:S02]  /*96b0*/  @P0 LEA.HI.X R5, R238.reuse, R5, R239, 0x1, P3 ;  /* 0x00000005ee050211 */ /* 0x050fe400018f0cef */
[C---:B------:R-:W-:Y:S01]  /*96c0*/  @P0 ISETP.GE.AND P3, PT, R238.reuse, c[0x0][0x1d4], PT ;  /* 0x00007500ee000a0c */ /* 0x040fe20003f66270 */
[----:B------:R-:W2:Y:S04]  /*96d0*/  SHFL.IDX PT, R10, R3, 0x3, 0x181f ;  /* 0x00781f00030a7f89 */ /* 0x000ea800000e0000 */
[----:B------:R5:W3:Y:S04]  /*96e0*/  SHFL.IDX PT, R8, R2, 0x4, 0x181f ;  /* 0x00981f0002087f89 */ /* 0x000ae800000e0000 */
[----:B------:R4:W-:Y:S01]  /*96f0*/  @P1 LDGSTS.E.BYPASS.LTC128B.128 [R212+0x2900], [R6.64], !P4 ;  /* 0x0290000006d41fae */ /* 0x0009e2000e101d48 */
[----:B------:R-:W-:-:S02]  /*9700*/  @P2 ISETP.GE.AND P5, PT, R238, c[0x0][0x1d4], PT ;  /* 0x00007500ee002a0c */ /* 0x000fc40003fa6270 */
[C---:B------:R-:W-:Y:S01]  /*9710*/  ISETP.GE.AND P4, PT, R84.reuse, 0x31, PT ;  /* 0x000000315400780c */ /* 0x040fe20003f86270 */
[----:B------:R1:W-:Y:S01]  /*9720*/  @P0 LDGSTS.E.BYPASS.LTC128B.128 [R212+0x3100], [R4.64], !P3 ;  /* 0x0310000004d40fae */ /* 0x0003e2000d901d48 */
[----:B------:R-:W-:Y:S02]  /*9730*/  ISETP.GE.AND P1, PT, R84, 0x41, PT ;  /* 0x000000415400780c */ /* 0x000fe40003f26270 */
[C---:B-----5:R-:W-:Y:S01]  /*9740*/  @P2 LEA R2, P0, R238.reuse, R11, 0x1 ;  /* 0x0000000bee022211 */ /* 0x060fe200078008ff */
[----:B----4-:R4:W5:Y:S08]  /*9750*/  SHFL.IDX PT, R6, R3, 0x4, 0x181f ;  /* 0x00981f0003067f89 */ /* 0x01097000000e0000 */
[----:B-1----:R-:W-:-:S04]  /*9760*/  @P4 LEA R4, P3, R238, R9, 0x1 ;  /* 0x00000009ee044211 */ /* 0x002fc800078608ff */
[C-C-:B--2---:R-:W-:Y:S02]  /*9770*/  @P4 LEA.HI.X R5, R238.reuse, R10, R239.reuse, 0x1, P3 ;  /* 0x0000000aee054211 */ /* 0x144fe400018f0cef */
[C---:B----4-:R-:W-:Y:S02]  /*9780*/  @P2 LEA.HI.X R3, R238.reuse, R12, R239, 0x1, P0 ;  /* 0x0000000cee032211 */ /* 0x050fe400000f0cef */
[----:B------:R-:W-:-:S03]  /*9790*/  @P1 ISETP.GE.AND P0, PT, R238, c[0x0][0x1d4], PT ;  /* 0x00007500ee001a0c */ /* 0x000fc60003f06270 */
[----:B------:R3:W-:Y:S01]  /*97a0*/  @P2 LDGSTS.E.BYPASS.LTC128B.128 [R212+0x3900], [R2.64], !P5 ;  /* 0x0390000002d42fae */ /* 0x0007e2000e901d48 */
[----:B------:R-:W-:-:S13]  /*97b0*/  @P4 ISETP.GE.AND P2, PT, R238, c[0x0][0x1d4], PT ;  /* 0x00007500ee004a0c */ /* 0x000fda0003f46270 */
        /* <DEDUP_REMOVED lines=9> */
.L_x_3615:
[----:B------:R-:W2:Y:S01]  /*9850*/  LDL R63, [R1+0x30] ;  /* 0x00003000013f7983 */ /* 0x000ea20000100800 */
[----:B------:R-:W-:Y:S01]  /*9860*/  ULDC.U8 UR4, c[0x0][0x298] ;  /* 0x0000a60000047ab9 */ /* 0x000fe20000000000 */
[----:B-1----:R-:W-:Y:S01]  /*9870*/  SHF.R.S32.HI R2, RZ, 0x1f, R129 ;  /* 0x0000001fff027819 */ /* 0x002fe20000011481 */
        /* <DEDUP_REMOVED lines=68> */
.L_x_3619:
[----:B------:R-:W-:Y:S05]  /*9cc0*/  BSYNC B0 ;  /* 0x0000000000007941 */ /* 0x000fea0003800000 */
.L_x_3618:
        /* <DEDUP_REMOVED lines=49> */
.L_x_3621:
[----:B------:R-:W-:Y:S05]  /*9fe0*/  BSYNC B0 ;  /* 0x0000000000007941 */ /* 0x000fea0003800000 */
.L_x_3620:
        /* <DEDUP_REMOVED lines=37> */
[-C--:B--2-4-:R-:W-:Y:S02]  /*a240*/  @!P1 IADD3 R22, P2, R15, R14.reuse, RZ ;  /* 0x0000000e0f169210 */ /* 0x094fe40007f5e0ff */
[----:B-1----:R-:W-:Y:S02]  /*a250*/  @!P1 IADD3 R18, P4, R27, R14, RZ ;  /* 0x0000000e1b129210 */ /* 0x002fe40007f9e0ff */
        /* <DEDUP_REMOVED lines=12> */
.L_x_3623:
[----:B------:R-:W-:Y:S05]  /*a320*/  BSYNC B0 ;  /* 0x0000000000007941 */ /* 0x000fea0003800000 */
.L_x_3622:
[----:B-1----:R-:W-:Y:S01]  /*a330*/  IADD3 R14, R20, 0x60, RZ ;  /* 0x00000060140e7810 */ /* 0x002fe20007ffe0ff */
[----:B-----5:R-:W-:Y:S01]  /*a340*/  IMAD.MOV.U32 R18, RZ, RZ, R42 ;  /* 0x000000ffff127224 */ /* 0x020fe200078e002a */
[----:B------:R1:W3:Y:S01]  /*a350*/  SHFL.IDX PT, R27, R24, 0x3, 0x1c1f ;  /* 0x007c1f00181b7f89 */ /* 0x0002e200000e0000 */
[----:B------:R-:W-:Y:S01]  /*a360*/  IMAD.MOV.U32 R17, RZ, RZ, R43 ;  /* 0x000000ffff117224 */ /* 0x000fe200078e002b */
[----:B------:R-:W-:Y:S01]  /*a370*/  ISETP.GE.AND P0, PT, R14, R0, PT ;  /* 0x000000000e00720c */ /* 0x000fe20003f06270 */
[----:B--2---:R-:W-:Y:S01]  /*a380*/  IMAD.MOV.U32 R15, RZ, RZ, R34 ;  /* 0x000000ffff0f7224 */ /* 0x004fe200078e0022 */
        /* <DEDUP_REMOVED lines=8> */
[----:B------:R1:W2:Y:S01]  /*a410*/  SHFL.IDX PT, R16, R26, 0x3, 0x1c1f ;  /* 0x007c1f001a107f89 */ /* 0x0002a200000e0000 */
[----:B------:R-:W-:Y:S01]  /*a420*/  IMAD.MOV.U32 R14, RZ, RZ, R37 ;  /* 0x000000ffff0e7224 */ /* 0x000fe200078e0025 */
[----:B------:R-:W-:Y:S01]  /*a430*/  BSSY B0, `(.L_x_3624) ;  /* 0x0000021000007945 */ /* 0x000fe20003800000 */
[----:B------:R-:W-:Y:S01]  /*a440*/  PRMT R58, R18, 0x7610, R58 ;  /* 0x00007610123a7816 */ /* 0x000fe2000000003a */
[----:B---3--:R1:W3:Y:S01]  /*a450*/  SHFL.IDX PT, R24, R21, 0x3, 0x1c1f ;  /* 0x007c1f0015187f89 */ /* 0x0082e200000e0000 */
[----:B------:R-:W-:Y:S01]  /*a460*/  PRMT R59, R17, 0x7610, R59 ;  /* 0x00007610113b7816 */ /* 0x000fe2000000003b */
[----:B----4-:R-:W-:Y:S01]  /*a470*/  CS2R R28, SRZ ;  /* 0x00000000001c7805 */ /* 0x010fe2000001ff00 */
[----:B------:R-:W-:Y:S01]  /*a480*/  PRMT R55, R55, 0x5410, R15 ;  /* 0x0000541037377816 */ /* 0x000fe2000000000f */
[----:B------:R1:W4:Y:S01]  /*a490*/  SHFL.IDX PT, R22, R25, 0x3, 0x1c1f ;  /* 0x007c1f0019167f89 */ /* 0x00032200000e0000 */
[----:B------:R-:W-:Y:S01]  /*a4a0*/  PRMT R57, R14, 0x7610, R57 ;  /* 0x000076100e397816 */ /* 0x000fe20000000039 */
        /* <DEDUP_REMOVED lines=11> */
[-C--:B--2---:R-:W-:Y:S02]  /*a560*/  @!P1 IADD3 R20, P2, R16, R14.reuse, RZ ;  /* 0x0000000e10149210 */ /* 0x084fe40007f5e0ff */
[----:B----4-:R-:W-:Y:S02]  /*a570*/  @!P1 IADD3 R18, P4, R22, R14, RZ ;  /* 0x0000000e16129210 */ /* 0x010fe40007f9e0ff */
[-C--:B------:R-:W-:Y:S01]  /*a580*/  @!P0 IADD3 R16, P3, R16, R15.reuse, RZ ;  /* 0x0000000f10108210 */ /* 0x080fe20007f7e0ff */
[C-C-:B-1----:R-:W-:Y:S01]  /*a590*/  @!P1 IMAD.X R21, R27.reuse, 0x1, R17.reuse, P2 ;  /* 0x000000011b159824 */ /* 0x142fe200010e0611 */
[----:B------:R-:W-:Y:S01]  /*a5a0*/  @!P0 IADD3 R14, P2, R22, R15, RZ ;  /* 0x0000000f160e8210 */ /* 0x000fe20007f5e0ff */
[C---:B---3--:R-:W-:Y:S01]  /*a5b0*/  @!P1 IMAD.X R19, R24.reuse, 0x1, R17, P4 ;  /* 0x0000000118139824 */ /* 0x048fe200020e0611 */
[----:B------:R-:W-:Y:S01]  /*a5c0*/  CS2R R30, SRZ ;  /* 0x00000000001e7805 */ /* 0x000fe2000001ff00 */
[----:B------:R-:W-:Y:S01]  /*a5d0*/  CS2R R44, SRZ ;  /* 0x00000000002c7805 */ /* 0x000fe2000001ff00 */
[--C-:B------:R-:W-:Y:S01]  /*a5e0*/  @!P0 IMAD.X R17, R27, 0x1, R23.reuse, P3 ;  /* 0x000000011b118824 */ /* 0x100fe200018e0617 */
[----:B------:R1:W5:Y:S01]  /*a5f0*/  @!P1 LD.E.64 R28, [R20.64] ;  /* 0x00000008141c9980 */ /* 0x000362000c101b00 */
[----:B------:R-:W-:-:S03]  /*a600*/  @!P0 IMAD.X R15, R24, 0x1, R23, P2 ;  /* 0x00000001180f8824 */ /* 0x000fc600010e0617 */
[----:B------:R1:W5:Y:S04]  /*a610*/  @!P0 LD.E.64 R46, [R16.64] ;  /* 0x00000008102e8980 */ /* 0x000368000c101b00 */
[----:B------:R1:W5:Y:S04]  /*a620*/  @!P1 LD.E.64 R30, [R18.64] ;  /* 0x00000008121e9980 */ /* 0x000368000c101b00 */
[----:B------:R1:W5:Y:S02]  /*a630*/  @!P0 LD.E.64 R44, [R14.64] ;  /* 0x000000080e2c8980 */ /* 0x000364000c101b00 */
.L_x_3625:
[----:B------:R-:W-:Y:S05]  /*a640*/  BSYNC B0 ;  /* 0x0000000000007941 */ /* 0x000fea0003800000 */
.L_x_3624:
[----:B-1---5:R-:W-:Y:S01]  /*a650*/  IMAD.MOV.U32 R14, RZ, RZ, R46 ;  /* 0x000000ffff0e7224 */ /* 0x022fe200078e002e */
[----:B------:R-:W-:-:S04]  /*a660*/  DEPBAR.LE SB0, 0x1 ;  /* 0x000080400000791a */ /* 0x000fc80000000000 */
[----:B--2---:R-:W-:Y:S01]  /*a670*/  IMAD.MOV.U32 R16, RZ, RZ, R47 ;  /* 0x000000ffff107224 */ /* 0x004fe200078e002f */
        /* <DEDUP_REMOVED lines=23> */
[----:B---3--:R-:W-:Y:S01]  /*a7f0*/  SHF.R.U64 R24, R6, 0x10, R7 ;  /* 0x0000001006187819 */ /* 0x008fe20000001207 */
[----:B------:R-:W-:Y:S01]  /*a800*/  HADD2.F32 R7, -RZ, R48.H1_H1 ;  /* 0x30000030ff077230 */ /* 0x000fe20000004100 */
[--C-:B------:R-:W-:Y:S02]  /*a810*/  SHF.R.U64 R25, R10, 0x10, R11.reuse ;  /* 0x000000100a197819 */ /* 0x100fe4000000120b */
[----:B------:R-:W-:-:S05]  /*a820*/  SHF.R.U32.HI R21, RZ, 0x10, R11 ;  /* 0x00000010ff157819 */ /* 0x000fca000001160b */
[----:B----4-:R-:W-:Y:S02]  /*a830*/  HADD2.F32 R22, -RZ, R21.H0_H0 ;  /* 0x20000015ff167230 */ /* 0x010fe40000004100 */
        /* <DEDUP_REMOVED lines=35> */
.L_x_3629:
[----:B------:R-:W-:Y:S05]  /*aa70*/  BSYNC B0 ;  /* 0x0000000000007941 */ /* 0x000fea0003800000 */
.L_x_3628:
        /* <DEDUP_REMOVED lines=44> */
.L_x_3627:
[----:B------:R-:W-:Y:S05]  /*ad40*/  BSYNC B1 ;  /* 0x0000000000017941 */ /* 0x000fea0003800000 */
.L_x_3626:
        /* <DEDUP_REMOVED lines=49> */
.L_x_3633:
[----:B------:R-:W-:Y:S05]  /*b060*/  BSYNC B0 ;  /* 0x0000000000007941 */ /* 0x000fea0003800000 */
.L_x_3632:
        /* <DEDUP_REMOVED lines=44> */
.L_x_3631:
[----:B------:R-:W-:Y:S05]  /*b330*/  BSYNC B1 ;  /* 0x0000000000017941 */ /* 0x000fea0003800000 */
.L_x_3630:
        /* <DEDUP_REMOVED lines=49> */
.L_x_3637:
[----:B------:R-:W-:Y:S05]  /*b650*/  BSYNC B0 ;  /* 0x0000000000007941 */ /* 0x000fea0003800000 */
.L_x_3636:
        /* <DEDUP_REMOVED lines=44> */
.L_x_3635:
[----:B------:R-:W-:Y:S05]  /*b920*/  BSYNC B1 ;  /* 0x0000000000017941 */ /* 0x000fea0003800000 */
.L_x_3634:
        /* <DEDUP_REMOVED lines=48> */
.L_x_3640:
[----:B------:R-:W-:Y:S05]  /*bc30*/  BSYNC B0 ;  /* 0x0000000000007941 */ /* 0x000fea0003800000 */
.L_x_3639:
        /* <DEDUP_REMOVED lines=45> */
.L_x_3617:
        /* <DEDUP_REMOVED lines=76> */
.L_x_3642:
[----:B----4-:R-:W-:Y:S05]  /*c3d0*/  BSYNC B0 ;  /* 0x0000000000007941 */ /* 0x010fea0003800000 */
.L_x_3641:
        /* <DEDUP_REMOVED lines=66> */
.L_x_3644:
[----:B----4-:R-:W-:Y:S05]  /*c800*/  BSYNC B0 ;  /* 0x0000000000007941 */ /* 0x010fea0003800000 */
.L_x_3643:
        /* <DEDUP_REMOVED lines=116> */
.L_x_3646:
[----:B------:R-:W-:Y:S05]  /*cf50*/  BSYNC B0 ;  /* 0x0000000000007941 */ /* 0x000fea0003800000 */
.L_x_3645:
        /* <DEDUP_REMOVED lines=51> */
[--C-:B------:R-:W-:Y:S01]  /*d290*/  HADD2.F32 R0, -RZ, R69.reuse.H1_H1 ;  /* 0x30000045ff007230 */ /* 0x100fe20000004100 */
        /* <DEDUP_REMOVED lines=11> */
[----:B------:R-:W-:Y:S02]  /*d350*/  HADD2.F32 R11, -RZ, R18.H0_H0 ;  /* 0x20000012ff0b7230 */ /* 0x000fe40000004100 */
        /* <DEDUP_REMOVED lines=38> */
.L_x_3648:
[----:B------:R-:W-:Y:S05]  /*d5c0*/  BSYNC B0 ;  /* 0x0000000000007941 */ /* 0x000fea0003800000 */
.L_x_3647:
        /* <DEDUP_REMOVED lines=102> */
.L_x_3650:
[----:B------:R-:W-:Y:S05]  /*dc30*/  BSYNC B0 ;  /* 0x0000000000007941 */ /* 0x000fea0003800000 */
.L_x_3649:
        /* <DEDUP_REMOVED lines=101> */
.L_x_3638:
[----:B------:R-:W-:Y:S05]  /*e290*/  BSYNC B2 ;  /* 0x0000000000027941 */ /* 0x000fea0003800000 */
.L_x_3616:
[----:B------:R-:W-:Y:S01]  /*e2a0*/  IMAD.WIDE.U32 R142, R85, c[0x0][0x210], RZ ;  /* 0x00008400558e7a25 */ /* 0x000fe200078e00ff */
[----:B------:R-:W-:-:S04]  /*e2b0*/  DEPBAR.LE SB0, 0x0 ;  /* 0x000080000000791a */ /* 0x000fc80000000000 */
[----:B------:R-:W-:Y:S01]  /*e2c0*/  IMAD R140, R85, c[0x0][0x214], R143 ;  /* 0x00008500558c7a24 */ /* 0x000fe200078e028f */
[----:B------:R-:W-:Y:S01]  /*e2d0*/  STL.64 [R1+0x8], R142 ;  /* 0x0000088e01007387 */ /* 0x000fe20000100a00 */
[----:B------:R-:W-:Y:S02]  /*e2e0*/  IMAD R0, R93, c[0x0][0x208], RZ ;  /* 0x000082005d007a24 */ /* 0x000fe400078e02ff */
[C---:B-1----:R-:W-:Y:S01]  /*e2f0*/  IMAD.WIDE.U32 R2, R216.reuse, c[0x0][0x208], RZ ;  /* 0x00008200d8027a25 */ /* 0x042fe200078e00ff */
        /* <DEDUP_REMOVED lines=12> */
[----:B------:R-:W5:Y:S04]  /*e3c0*/  LDSM.16.M88.4 R28, [R196+0x800] ;  /* 0x00080000c41c783b */ /* 0x000f680000000200 */
[----:B---3--:R-:W3:Y:S04]  /*e3d0*/  LDSM.16.M88.4 R24, [R196+0x1000] ;  /* 0x00100000c418783b */ /* 0x008ee80000000200 */
[----:B----4-:R-:W4:Y:S04]  /*e3e0*/  LDSM.16.M88.4 R20, [R196+0x1800] ;  /* 0x00180000c414783b */ /* 0x010f280000000200 */
[----:B------:R-:W3:Y:S04]  /*e3f0*/  LDSM.16.M88.4 R16, [R196+0x2000] ;  /* 0x00200000c410783b */ /* 0x000ee80000000200 */
[----:B------:R-:W-:Y:S04]  /*e400*/  LDSM.16.M88.4 R12, [R206+0x2000] ;  /* 0x00200000ce0c783b */ /* 0x000fe80000000200 */
[----:B------:R-:W3:Y:S04]  /*e410*/  LDSM.16.M88.4 R56, [R207] ;  /* 0x00000000cf38783b */ /* 0x000ee80000000200 */
[----:B------:R-:W3:Y:S04]  /*e420*/  LDSM.16.M88.4 R60, [R211] ;  /* 0x00000000d33c783b */ /* 0x000ee80000000200 */
[----:B------:R-:W3:Y:S04]  /*e430*/  LDSM.16.M88.4 R8, [R203] ;  /* 0x00000000cb08783b */ /* 0x000ee80000000200 */
[----:B------:R-:W4:Y:S04]  /*e440*/  LDSM.16.M88.4 R64, [R210] ;  /* 0x00000000d240783b */ /* 0x000f280000000200 */
[----:B------:R-:W4:Y:S01]  /*e450*/  LDSM.16.M88.4 R72, [R209] ;  /* 0x00000000d148783b */ /* 0x000f220000000200 */
[C---:B-1----:R-:W-:Y:S03]  /*e460*/  HMMA.16816.F32 R76, R4.reuse, R34, RZ ;  /* 0x00000022044c723c */ /* 0x042fe600000018ff */
[----:B------:R-:W1:Y:S05]  /*e470*/  LDSM.16.M88.4 R68, [R208] ;  /* 0x00000000d044783b */ /* 0x000e6a0000000200 */
[C---:B-----5:R-:W-:Y:S08]  /*e480*/  HMMA.16816.F32 R80, R4.reuse, R30, RZ ;  /* 0x0000001e0450723c */ /* 0x060ff000000018ff */
[C---:B------:R-:W-:Y:S08]  /*e490*/  HMMA.16816.F32 R48, R4.reuse, R32, RZ ;  /* 0x000000200430723c */ /* 0x040ff000000018ff */
[C---:B------:R-:W-:Y:S08]  /*e4a0*/  HMMA.16816.F32 R44, R4.reuse, R28, RZ ;  /* 0x0000001c042c723c */ /* 0x040ff000000018ff */
[C---:B---3--:R-:W-:Y:S08]  /*e4b0*/  HMMA.16816.F32 R40, R4.reuse, R24, RZ ;  /* 0x000000180428723c */ /* 0x048ff000000018ff */
[C---:B----4-:R-:W-:Y:S08]  /*e4c0*/  HMMA.16816.F32 R36, R4.reuse, R20, RZ ;  /* 0x000000140424723c */ /* 0x050ff000000018ff */
[C---:B------:R-:W-:Y:S08]  /*e4d0*/  HMMA.16816.F32 R52, R4.reuse, R16, RZ ;  /* 0x000000100434723c */ /* 0x040ff000000018ff */
[C---:B------:R-:W-:Y:S08]  /*e4e0*/  HMMA.16816.F32 R88, R4.reuse, R26, RZ ;  /* 0x0000001a0458723c */ /* 0x040ff000000018ff */
[C---:B------:R-:W-:Y:S08]  /*e4f0*/  HMMA.16816.F32 R104, R4.reuse, R22, RZ ;  /* 0x000000160468723c */ /* 0x040ff000000018ff */
[----:B------:R-:W-:Y:S01]  /*e500*/  HMMA.16816.F32 R100, R4, R18, RZ ;  /* 0x000000120464723c */ /* 0x000fe200000018ff */
[----:B------:R-:W-:-:S04]  /*e510*/  LEA R0, P0, R2, c[0x0][0x1f8], 0x1 ;  /* 0x00007e0002007a11 */ /* 0x000fc800078008ff */
[----:B------:R-:W-:Y:S01]  /*e520*/  LEA.HI.X R2, R2, c[0x0][0x1fc], R3, 0x1, P0 ;  /* 0x00007f0002027a11 */ /* 0x000fe200000f0c03 */
[----:B------:R-:W3:Y:S02]  /*e530*/  SHFL.IDX PT, R4, R0, RZ, 0x181f ;  /* 0x00181fff00047589 */ /* 0x000ee400000e0000 */
[C---:B------:R-:W-:Y:S02]  /*e540*/  HMMA.16816.F32 R132, R12.reuse, R58, R76 ;  /* 0x0000003a0c84723c */ /* 0x040fe4000000184c */
[----:B------:R-:W4:Y:S04]  /*e550*/  SHFL.IDX PT, R3, R0, 0x1, 0x181f ;  /* 0x00381f0000037f89 */ /* 0x000f2800000e0000 */
[----:B------:R-:W5:Y:S02]  /*e560*/  SHFL.IDX PT, R5, R2, RZ, 0x181f ;  /* 0x00181fff02057589 */ /* 0x000f6400000e0000 */
[----:B------:R-:W-:Y:S02]  /*e570*/  HMMA.16816.F32 R124, R12, R62, R80 ;  /* 0x0000003e0c7c723c */ /* 0x000fe40000001850 */
[----:B------:R-:W1:Y:S04]  /*e580*/  SHFL.IDX PT, R6, R0, 0x2, 0x181f ;  /* 0x00581f0000067f89 */ /* 0x000e6800000e0000 */
[----:B------:R-:W-:Y:S02]  /*e590*/  SHFL.IDX PT, R7, R0, 0x3, 0x181f ;  /* 0x00781f0000077f89 */ /* 0x000fe400000e0000 */
[C---:B------:R-:W-:Y:S08]  /*e5a0*/  HMMA.16816.F32 R108, R8.reuse, R32, RZ ;  /* 0x00000020086c723c */ /* 0x040ff000000018ff */
[----:B------:R-:W-:Y:S08]  /*e5b0*/  HMMA.16816.F32 R172, R8, R34, RZ ;  /* 0x0000002208ac723c */ /* 0x000ff000000018ff */
[C---:B------:R-:W-:Y:S08]  /*e5c0*/  HMMA.16816.F32 R136, R12.reuse, R56, R48 ;  /* 0x000000380c88723c */ /* 0x040ff00000001830 */
[C---:B------:R-:W-:Y:S08]  /*e5d0*/  HMMA.16816.F32 R128, R12.reuse, R60, R44 ;  /* 0x0000003c0c80723c */ /* 0x040ff0000000182c */
[C---:B------:R-:W-:Y:S08]  /*e5e0*/  HMMA.16816.F32 R120, R12.reuse, R64, R40 ;  /* 0x000000400c78723c */ /* 0x040ff00000001828 */
[C---:B------:R-:W-:Y:S08]  /*e5f0*/  HMMA.16816.F32 R148, R12.reuse, R72, R36 ;  /* 0x000000480c94723c */ /* 0x040ff00000001824 */
[C---:B-1----:R-:W-:Y:S08]  /*e600*/  HMMA.16816.F32 R144, R12.reuse, R68, R52 ;  /* 0x000000440c90723c */ /* 0x042ff00000001834 */
[C---:B------:R-:W-:Y:S08]  /*e610*/  HMMA.16816.F32 R116, R12.reuse, R66, R88 ;  /* 0x000000420c74723c */ /* 0x040ff00000001858 */
[C---:B------:R-:W-:Y:S08]  /*e620*/  HMMA.16816.F32 R80, R12.reuse, R74, R104 ;  /* 0x0000004a0c50723c */ /* 0x040ff00000001868 */
[----:B------:R-:W-:Y:S01]  /*e630*/  HMMA.16816.F32 R76, R12, R70, R100 ;  /* 0x000000460c4c723c */ /* 0x000fe20000001864 */
[----:B------:R-:W1:Y:S07]  /*e640*/  SHFL.IDX PT, R13, R2, 0x1, 0x181f ;  /* 0x00381f00020d7f89 */ /* 0x000e6e00000e0000 */
[C---:B------:R-:W-:Y:S08]  /*e650*/  HMMA.16816.F32 R32, R8.reuse, R28, RZ ;  /* 0x0000001c0820723c */ /* 0x040ff000000018ff */
[C---:B------:R-:W-:Y:S08]  /*e660*/  HMMA.16816.F32 R168, R8.reuse, R30, RZ ;  /* 0x0000001e08a8723c */ /* 0x040ff000000018ff */
[C---:B------:R-:W-:Y:S08]  /*e670*/  HMMA.16816.F32 R28, R8.reuse, R24, RZ ;  /* 0x00000018081c723c */ /* 0x040ff000000018ff */
[C---:B------:R-:W-:Y:S08]  /*e680*/  HMMA.16816.F32 R164, R8.reuse, R26, RZ ;  /* 0x0000001a08a4723c */ /* 0x040ff000000018ff */
[C---:B------:R-:W-:Y:S01]  /*e690*/  HMMA.16816.F32 R152, R8.reuse, R18, RZ ;  /* 0x000000120898723c */ /* 0x040fe200000018ff */
[----:B------:R-:W1:Y:S07]  /*e6a0*/  SHFL.IDX PT, R19, R2, 0x2, 0x181f ;  /* 0x00581f0002137f89 */ /* 0x000e6e00000e0000 */
[C---:B------:R-:W-:Y:S01]  /*e6b0*/  HMMA.16816.F32 R24, R8.reuse, R16, RZ ;  /* 0x000000100818723c */ /* 0x040fe200000018ff */
[----:B------:R1:W2:Y:S04]  /*e6c0*/  SHFL.IDX PT, R17, R0, 0x4, 0x181f ;  /* 0x00981f0000117f89 */ /* 0x0002a800000e0000 */
[----:B------:R-:W-:Y:S03]  /*e6d0*/  SHFL.IDX PT, R18, R2, 0x4, 0x181f ;  /* 0x00981f0002127f89 */ /* 0x000fe600000e0000 */
[----:B------:R-:W-:Y:S01]  /*e6e0*/  HMMA.16816.F32 R112, R8, R20, RZ ;  /* 0x000000140870723c */ /* 0x000fe200000018ff */
[----:B------:R2:W2:Y:S01]  /*e6f0*/  SHFL.IDX PT, R20, R2, 0x3, 0x181f ;  /* 0x00781f0002147f89 */ /* 0x0004a200000e0000 */
[----:B------:R-:W-:-:S06]  /*e700*/  IMAD.SHL.U32 R16, R238, 0x2, RZ ;  /* 0x00000002ee107824 */ /* 0x000fcc00078e00ff */
[----:B------:R-:W-:Y:S01]  /*e710*/  HMMA.16816.F32 R160, R8, R22, RZ ;  /* 0x0000001608a0723c */ /* 0x000fe200000018ff */
[----:B------:R-:W2:Y:S01]  /*e720*/  LDSM.16.M88.4 R8, [R206] ;  /* 0x00000000ce08783b */ /* 0x000ea20000000200 */
[-C--:B---3--:R-:W-:Y:S02]  /*e730*/  IADD3 R14, P0, R4, R16.reuse, RZ ;  /* 0x00000010040e7210 */ /* 0x088fe40007f1e0ff */
[----:B----4-:R-:W-:Y:S02]  /*e740*/  IADD3 R12, P2, R3, R16, RZ ;  /* 0x00000010030c7210 */ /* 0x010fe40007f5e0ff */
[----:B-1----:R-:W-:-:S05]  /*e750*/  SHF.L.U64.HI R0, R238, 0x1, R239 ;  /* 0x00000001ee007819 */ /* 0x002fca00000102ef */
[--C-:B-----5:R-:W-:Y:S01]  /*e760*/  IMAD.X R15, R5, 0x1, R0.reuse, P0 ;  /* 0x00000001050f7824 */ /* 0x120fe200000e0600 */
[-C--:B------:R-:W-:Y:S01]  /*e770*/  IADD3 R6, P0, R6, R16.reuse, RZ ;  /* 0x0000001006067210 */ /* 0x080fe20007f1e0ff */
[--C-:B------:R-:W-:Y:S01]  /*e780*/  IMAD.X R13, R13, 0x1, R0.reuse, P2 ;  /* 0x000000010d0d7824 */ /* 0x100fe200010e0600 */
[----:B------:R-:W-:Y:S02]  /*e790*/  ISETP.GE.AND P1, PT, R238, c[0x0][0x1d4], PT ;  /* 0x00007500ee007a0c */ /* 0x000fe40003f26270 */
[-C--:B------:R-:W-:Y:S01]  /*e7a0*/  IADD3 R4, P2, R7, R16.reuse, RZ ;  /* 0x0000001007047210 */ /* 0x080fe20007f5e0ff */
[--C-:B------:R-:W-:Y:S01]  /*e7b0*/  IMAD.X R7, R19, 0x1, R0.reuse, P0 ;  /* 0x0000000113077824 */ /* 0x100fe200000e0600 */
[----:B--2---:R-:W-:Y:S02]  /*e7c0*/  IADD3 R2, P0, R17, R16, RZ ;  /* 0x0000001011027210 */ /* 0x004fe40007f1e0ff */
[----:B------:R-:W-:Y:S01]  /*e7d0*/  ISETP.LT.OR P5, PT, R84, 0x1, P1 ;  /* 0x000000015400780c */ /* 0x000fe20000fa1670 */
[--C-:B------:R-:W-:Y:S01]  /*e7e0*/  IMAD.X R5, R20, 0x1, R0.reuse, P2 ;  /* 0x0000000114057824 */ /* 0x100fe200010e0600 */
[----:B------:R-:W-:Y:S01]  /*e7f0*/  ISETP.LT.OR P4, PT, R84, 0x11, P1 ;  /* 0x000000115400780c */ /* 0x000fe20000f81670 */
[----:B------:R-:W-:Y:S01]  /*e800*/  IMAD.X R3, R18, 0x1, R0, P0 ;  /* 0x0000000112037824 */ /* 0x000fe200000e0600 */
[----:B------:R-:W-:-:S02]  /*e810*/  ISETP.LT.OR P3, PT, R84, 0x21, P1 ;  /* 0x000000215400780c */ /* 0x000fc40000f61670 */
[C---:B------:R-:W-:Y:S02]  /*e820*/  ISETP.LT.OR P2, PT, R84.reuse, 0x31, P1 ;  /* 0x000000315400780c */ /* 0x040fe40000f41670 */
[----:B------:R-:W-:-:S05]  /*e830*/  ISETP.LT.OR P0, PT, R84, 0x41, P1 ;  /* 0x000000415400780c */ /* 0x000fca0000f01670 */
[----:B------:R-:W-:Y:S01]  /*e840*/  @!PT LDS RZ, [RZ] ;  /* 0x00000000fffff984 */ /* 0x000fe20000000800 */
[----:B------:R-:W-:Y:S01]  /*e850*/  @!PT LDS RZ, [RZ] ;  /* 0x00000000fffff984 */ /* 0x000fe20000000800 */
[----:B------:R-:W-:Y:S01]  /*e860*/  @!PT LDS RZ, [RZ] ;  /* 0x00000000fffff984 */ /* 0x000fe20000000800 */
[----:B------:R1:W-:Y:S04]  /*e870*/  LDGSTS.E.BYPASS.LTC128B.128 [R212+0x100], [R14.64], !P5 ;  /* 0x001000000ed47fae */ /* 0x0003e8000e901d48 */
[----:B------:R1:W-:Y:S04]  /*e880*/  LDGSTS.E.BYPASS.LTC128B.128 [R212+0x900], [R12.64], !P4 ;  /* 0x009000000cd47fae */ /* 0x0003e8000e101d48 */
[----:B------:R2:W-:Y:S01]  /*e890*/  LDGSTS.E.BYPASS.LTC128B.128 [R212+0x1100], [R6.64], !P3 ;  /* 0x0110000006d47fae */ /* 0x0005e2000d901d48 */
[C---:B------:R-:W-:Y:S03]  /*e8a0*/  HMMA.16816.F32 R156, R8.reuse, R68, R24 ;  /* 0x00000044089c723c */ /* 0x040fe60000001818 */
[----:B------:R2:W-:Y:S04]  /*e8b0*/  LDGSTS.E.BYPASS.LTC128B.128 [R212+0x1900], [R4.64], !P2 ;  /* 0x0190000004d47fae */ /* 0x0005e8000d101d48 */
[----:B------:R3:W-:Y:S04]  /*e8c0*/  LDGSTS.E.BYPASS.LTC128B.128 [R212+0x2100], [R2.64], !P0 ;  /* 0x0210000002d47fae */ /* 0x0007e8000c101d48 */
[----:B------:R-:W-:Y:S04]  /*e8d0*/  LDSM.16.M88.4 R48, [R202+0x1800] ;  /* 0x00180000ca30783b */ /* 0x000fe80000000200 */
[----:B------:R-:W-:Y:S04]  /*e8e0*/  LDSM.16.M88.4 R44, [R202+0x2000] ;  /* 0x00200000ca2c783b */ /* 0x000fe80000000200 */
[----:B------:R-:W-:Y:S04]  /*e8f0*/  LDSM.16.M88.4 R20, [R202] ;  /* 0x00000000ca14783b */ /* 0x000fe80000000200 */
[----:B------:R-:W-:Y:S04]  /*e900*/  LDSM.16.M88.4 R24, [R202+0x800] ;  /* 0x00080000ca18783b */ /* 0x000fe80000000200 */
[----:B------:R-:W-:Y:S04]  /*e910*/  LDSM.16.M88.4 R40, [R202+0x1000] ;  /* 0x00100000ca28783b */ /* 0x000fe80000000200 */
[----:B--2---:R-:W2:Y:S04]  /*e920*/  LDSM.16.M88.4 R4, [R204+0x2000] ;  /* 0x00200000cc04783b */ /* 0x004ea80000000200 */
[----:B-1----:R-:W1:Y:S01]  /*e930*/  LDSM.16.M88.4 R12, [R204] ;  /* 0x00000000cc0c783b */ /* 0x002e620000000200 */
[C---:B------:R-:W-:Y:S03]  /*e940*/  HMMA.16816.F32 R36, R8.reuse, R56, R108 ;  /* 0x000000380824723c */ /* 0x040fe6000000186c */
        /* <DEDUP_REMOVED lines=10> */
[C---:B--2---:R-:W-:Y:S08]  /*e9f0*/  HMMA.16816.F32 R108, R4.reuse, R50, R80 ;  /* 0x00000032046c723c */ /* 0x044ff00000001850 */
        /* <DEDUP_REMOVED lines=9> */
[----:B------:R-:W-:Y:S07]  /*ea90*/  LDSM.16.M88.4 R4, [R205+0x2000] ;  /* 0x00200000cd04783b */ /* 0x000fee0000000200 */
[C---:B-1----:R-:W-:Y:S01]  /*eaa0*/  HMMA.16816.F32 R76, R12.reuse, R20, R36 ;  /* 0x000000140c4c723c */ /* 0x042fe20000001824 */
[----:B------:R-:W1:Y:S07]  /*eab0*/  LDSM.16.M88.4 R36, [R199] ;  /* 0x00000000c724783b */ /* 0x000e6e0000000200 */
[C---:B------:R-:W-:Y:S01]  /*eac0*/  HMMA.16816.F32 R68, R12.reuse, R24, R32 ;  /* 0x000000180c44723c */ /* 0x040fe20000001820 */
[----:B------:R-:W2:Y:S07]  /*ead0*/  LDSM.16.M88.4 R32, [R199+0x800] ;  /* 0x00080000c720783b */ /* 0x000eae0000000200 */
[C---:B------:R-:W-:Y:S01]  /*eae0*/  HMMA.16816.F32 R72, R12.reuse, R22, R28 ;  /* 0x000000160c48723c */ /* 0x040fe2000000181c */
[----:B------:R-:W4:Y:S04]  /*eaf0*/  LDSM.16.M88.4 R28, [R199+0x1000] ;  /* 0x00100000c71c783b */ /* 0x000f280000000200 */
[----:B------:R-:W5:Y:S03]  /*eb00*/  LDSM.16.M88.4 R20, [R199+0x2000] ;  /* 0x00200000c714783b */ /* 0x000f660000000200 */
[----:B------:R-:W-:Y:S01]  /*eb10*/  HMMA.16816.F32 R64, R12, R26, R52 ;  /* 0x0000001a0c40723c */ /* 0x000fe20000001834 */
[----:B------:R-:W1:Y:S01]  /*eb20*/  LDSM.16.M88.4 R24, [R199+0x1800] ;  /* 0x00180000c718783b */ /* 0x000e620000000200 */
[----:B------:R-:W-:Y:S01]  /*eb30*/  ISETP.GT.AND P0, PT, R181, R85, PT ;  /* 0x00000055b500720c */ /* 0x000fe20003f04270 */
        /* <DEDUP_REMOVED lines=10> */
[C---:B--2---:R-:W-:Y:S08]  /*ebe0*/  HMMA.16816.F32 R132, R4.reuse, R34, R124 ;  /* 0x000000220484723c */ /* 0x044ff0000000187c */
[C---:B------:R-:W-:Y:S08]  /*ebf0*/  HMMA.16816.F32 R136, R4.reuse, R32, R128 ;  /* 0x000000200488723c */ /* 0x040ff00000001880 */
[C---:B----4-:R-:W-:Y:S08]  /*ec00*/  HMMA.16816.F32 R124, R4.reuse, R30, R116 ;  /* 0x0000001e047c723c */ /* 0x050ff00000001874 */
[C---:B------:R-:W-:Y:S08]  /*ec10*/  HMMA.16816.F32 R128, R4.reuse, R28, R120 ;  /* 0x0000001c0480723c */ /* 0x040ff00000001878 */
[C---:B-----5:R-:W-:Y:S08]  /*ec20*/  HMMA.16816.F32 R116, R4.reuse, R20, R104 ;  /* 0x000000140474723c */ /* 0x060ff00000001868 */
[----:B------:R-:W-:Y:S08]  /*ec30*/  HMMA.16816.F32 R148, R4, R22, R80 ;  /* 0x000000160494723c */ /* 0x000ff00000001850 */
        /* <DEDUP_REMOVED lines=15> */
[----:B---3--:R-:W-:Y:S01]  /*ed30*/  ISETP.NE.AND P5, PT, R190, 0x1, PT ;  /* 0x00000001be00780c */ /* 0x008fe20003fa5270 */
[----:B------:R-:W-:Y:S01]  /*ed40*/  IMAD.MOV.U32 R213, RZ, RZ, RZ ;  /* 0x000000ffffd57224 */ /* 0x000fe200078e00ff */
[----:B------:R-:W-:-:S04]  /*ed50*/  IADD3 R3, R188, R180, R189 ;  /* 0x000000b4bc037210 */ /* 0x000fc80007ffe0bd */
        /* <DEDUP_REMOVED lines=26> */
.L_x_3763:
        /* <DEDUP_REMOVED lines=24> */
.L_x_3764:
        /* <DEDUP_REMOVED lines=9> */
.L_x_3652:
[----:B---3--:R-:W-:Y:S05]  /*f110*/  BSYNC B0 ;  /* 0x0000000000007941 */ /* 0x008fea0003800000 */
.L_x_3651:
[----:B-1----:R-:W2:Y:S01]  /*f120*/  LDL R2, [R1+0x30] ;  /* 0x0000300001027983 */ /* 0x002ea20000100800 */
[----:B------:R-:W-:-:S03]  /*f130*/  IMAD.MOV.U32 R3, RZ, RZ, c[0x0][0x2c4] ;  /* 0x0000b100ff037624 */ /* 0x000fc600078e00ff */
[----:B------:R-:W2:Y:S04]  /*f140*/  LDL R0, [R1+0x60] ;  /* 0x0000600001007983 */ /* 0x000ea80000100800 */
[----:B------:R-:W3:Y:S01]  /*f150*/  LDL R4, [R1+0x34] ;  /* 0x0000340001047983 */ /* 0x000ee20000100800 */
[----:B------:R-:W-:-:S03]  /*f160*/  ISETP.NE.AND P0, PT, R3, 0x1, PT ;  /* 0x000000010300780c */ /* 0x000fc60003f05270 */
[----:B------:R-:W0:Y:S01]  /*f170*/  LDGDEPBAR ;  /* 0x00000000000079af */ /* 0x000e220000000000 */
[----:B--2---:R-:W-:-:S09]  /*f180*/  IMAD.IADD R0, R0, 0x1, R2 ;  /* 0x0000000100007824 */ /* 0x004fd200078e0202 */
[----:B------:R-:W-:Y:S01]  /*f190*/  @P0 IMAD.HI.U32 R3, R0, c[0x0][0x2c8], RZ ;  /* 0x0000b20000030a27 */ /* 0x000fe200078e00ff */
[C---:B---3--:R-:W-:Y:S02]  /*f1a0*/  IADD3 R2, -R4.reuse, 0x1, R92 ;  /* 0x0000000104027810 */ /* 0x048fe40007ffe15c */
[----:B------:R-:W-:Y:S02]  /*f1b0*/  IADD3 R5, -R4, R92, RZ ;  /* 0x0000005c04057210 */ /* 0x000fe40007ffe1ff */
[----:B------:R-:W-:Y:S01]  /*f1c0*/  @P0 SHF.R.U32.HI R0, RZ, c[0x0][0x2cc], R3 ;  /* 0x0000b300ff000a19 */ /* 0x000fe20000011603 */
[----:B------:R-:W-:Y:S01]  /*f1d0*/  IMAD.IADD R4, R2, 0x1, -R249 ;  /* 0x0000000102047824 */ /* 0x000fe200078e0af9 */
[----:B------:R-:W-:Y:S05]  /*f1e0*/  BRA.DIV ~URZ, `(.L_x_3655) ;  /* 0x0000f6127f007947 */ /* 0x000fea000b800000 */
[----:B------:R1:W2:Y:S02]  /*f1f0*/  SHFL.IDX PT, R2, R0, RZ, 0x1c1f ;  /* 0x001c1fff00027589 */ /* 0x0002a400000e0000 */
.L_x_3765:
        /* <DEDUP_REMOVED lines=56> */
[C---:B------:R-:W-:Y:S02]  /*f580*/  ISETP.GT.AND P0, PT, R3.reuse, 0x29, PT ;  /* 0x000000290300780c */ /* 0x040fe40003f04270 */
[----:B------:R-:W-:Y:S02]  /*f590*/  ISETP.GT.AND P3, PT, R3, RZ, PT ;  /* 0x000000ff0300720c */ /* 0x000fe40003f64270 */
[----:B------:R-:W-:Y:S02]  /*f5a0*/  FSEL R13, R79, -INF , P2 ;  /* 0xff8000004f0d7808 */ /* 0x000fe40001000000 */
[----:B------:R-:W-:Y:S02]  /*f5b0*/  FSEL R17, R74, -INF , P1 ;  /* 0xff8000004a117808 */ /* 0x000fe40000800000 */
[----:B------:R-:W-:Y:S02]  /*f5c0*/  FSEL R100, R59, -INF , P0 ;  /* 0xff8000003b647808 */ /* 0x000fe40000000000 */
[----:B------:R-:W-:-:S02]  /*f5d0*/  ISETP.GT.AND P2, PT, R3, 0x11, PT ;  /* 0x000000110300780c */ /* 0x000fc40003f44270 */
[C---:B------:R-:W-:Y:S02]  /*f5e0*/  ISETP.GT.AND P1, PT, R3.reuse, 0x18, PT ;  /* 0x000000180300780c */ /* 0x040fe40003f24270 */
[C---:B------:R-:W-:Y:S02]  /*f5f0*/  ISETP.GT.AND P0, PT, R3.reuse, 0x39, PT ;  /* 0x000000390300780c */ /* 0x040fe40003f04270 */
[----:B------:R-:W-:Y:S02]  /*f600*/  FSEL R12, R78, -INF , P3 ;  /* 0xff8000004e0c7808 */ /* 0x000fe40001800000 */
[----:B------:R-:W-:Y:S02]  /*f610*/  ISETP.GT.AND P3, PT, R3, 0x10, PT ;  /* 0x000000100300780c */ /* 0x000fe40003f64270 */
[----:B------:R-:W-:Y:S02]  /*f620*/  FSEL R24, R71, -INF , P2 ;  /* 0xff80000047187808 */ /* 0x000fe40001000000 */
[----:B------:R-:W-:-:S02]  /*f630*/  FSEL R27, R66, -INF , P1 ;  /* 0xff800000421b7808 */ /* 0x000fc40000800000 */
[----:B------:R-:W-:Y:S02]  /*f640*/  FSEL R78, R51, -INF , P0 ;  /* 0xff800000334e7808 */ /* 0x000fe40000000000 */
[C---:B------:R-:W-:Y:S02]  /*f650*/  ISETP.GT.AND P2, PT, R3.reuse, 0x21, PT ;  /* 0x000000210300780c */ /* 0x040fe40003f44270 */
[C---:B------:R-:W-:Y:S02]  /*f660*/  ISETP.GT.AND P1, PT, R3.reuse, 0x28, PT ;  /* 0x000000280300780c */ /* 0x040fe40003f24270 */
[----:B------:R-:W-:Y:S02]  /*f670*/  ISETP.GT.AND P0, PT, R3, 0x41, PT ;  /* 0x000000410300780c */ /* 0x000fe40003f04270 */
[----:B------:R-:W-:Y:S02]  /*f680*/  IMNMX R2, R5, R2, PT ;  /* 0x0000000205027217 */ /* 0x000fe40003800200 */
[----:B------:R-:W-:-:S02]  /*f690*/  FSEL R20, R70, -INF , P3 ;  /* 0xff80000046147808 */ /* 0x000fc40001800000 */
[----:B------:R-:W-:Y:S02]  /*f6a0*/  ISETP.GT.AND P3, PT, R3, 0x20, PT ;  /* 0x000000200300780c */ /* 0x000fe40003f64270 */
[----:B------:R-:W-:Y:S02]  /*f6b0*/  FSEL R92, R63, -INF , P2 ;  /* 0xff8000003f5c7808 */ /* 0x000fe40001000000 */
[----:B------:R-:W-:Y:S02]  /*f6c0*/  FSEL R101, R58, -INF , P1 ;  /* 0xff8000003a657808 */ /* 0x000fe40000800000 */
[----:B------:R-:W-:Y:S02]  /*f6d0*/  FSEL R70, R43, -INF , P0 ;  /* 0xff8000002b467808 */ /* 0x000fe40000000000 */
[C---:B------:R-:W-:Y:S02]  /*f6e0*/  ISETP.GT.AND P2, PT, R3.reuse, 0x31, PT ;  /* 0x000000310300780c */ /* 0x040fe40003f44270 */
[----:B------:R-:W-:-:S02]  /*f6f0*/  ISETP.GT.AND P1, PT, R3, 0x38, PT ;  /* 0x000000380300780c */ /* 0x000fc40003f24270 */
[----:B------:R-:W-:Y:S02]  /*f700*/  ISETP.GT.AND P0, PT, R2, RZ, PT ;  /* 0x000000ff0200720c */ /* 0x000fe40003f04270 */
[----:B------:R-:W-:Y:S02]  /*f710*/  IMNMX R0, R5, R0, PT ;  /* 0x0000000005007217 */ /* 0x000fe40003800200 */
        /* <DEDUP_REMOVED lines=8> */
[----:B------:R-:W-:Y:S02]  /*f7a0*/  FSEL R93, R54, -INF , P3 ;  /* 0xff800000365d7808 */ /* 0x000fe40001800000 */
[----:B------:R-:W-:-:S02]  /*f7b0*/  ISETP.GT.AND P3, PT, R3, 0x48, PT ;  /* 0x000000480300780c */ /* 0x000fc40003f64270 */
[----:B------:R-:W-:Y:S02]  /*f7c0*/  FSEL R73, R42, -INF , P1 ;  /* 0xff8000002a497808 */ /* 0x000fe40000800000 */
[----:B------:R-:W-:Y:S02]  /*f7d0*/  FSEL R63, R23, -INF , P2 ;  /* 0xff800000173f7808 */ /* 0x000fe40001000000 */
[----:B------:R-:W-:Y:S02]  /*f7e0*/  FSEL R26, R147, -INF , P0 ;  /* 0xff800000931a7808 */ /* 0x000fe40000000000 */
[----:B------:R-:W-:Y:S02]  /*f7f0*/  ISETP.GT.AND P2, PT, R2, 0x1, PT ;  /* 0x000000010200780c */ /* 0x000fe40003f44270 */
[C---:B------:R-:W-:Y:S02]  /*f800*/  ISETP.GT.AND P1, PT, R0.reuse, RZ, PT ;  /* 0x000000ff0000720c */ /* 0x040fe40003f24270 */
[----:B------:R-:W-:-:S02]  /*f810*/  ISETP.GT.AND P0, PT, R0, 0x9, PT ;  /* 0x000000090000780c */ /* 0x000fc40003f04270 */
[----:B------:R-:W-:Y:S02]  /*f820*/  FSEL R66, R22, -INF , P3 ;  /* 0xff80000016427808 */ /* 0x000fe40001800000 */
        /* <DEDUP_REMOVED lines=23> */
[----:B------:R-:W-:Y:S02]  /*f9a0*/  ISETP.GT.AND P2, PT, R2, 0x21, PT ;  /* 0x000000210200780c */ /* 0x000fe40003f44270 */
[----:B------:R-:W-:Y:S02]  /*f9b0*/  ISETP.GT.AND P1, PT, R0, 0x20, PT ;  /* 0x000000200000780c */ /* 0x000fe40003f24270 */
        /* <DEDUP_REMOVED lines=8> */
[----:B------:R-:W-:Y:S02]  /*fa40*/  ISETP.GT.AND P0, PT, R0, 0x31, PT ;  /* 0x000000310000780c */ /* 0x000fe40003f04270 */
        /* <DEDUP_REMOVED lines=17> */
[----:B------:R-:W-:Y:S02]  /*fb60*/  ISETP.GT.AND P3, PT, R0, 0x28, PT ;  /* 0x000000280000780c */ /* 0x000fe40003f64270 */
[----:B------:R-:W-:-:S02]  /*fb70*/  FMNMX.FTZ R3, R10, R11, !PT ;  /* 0x0000000b0a037209 */ /* 0x000fc40007810000 */
[----:B------:R-:W-:Y:S02]  /*fb80*/  FSEL R77, R120, -INF , P1 ;  /* 0xff800000784d7808 */ /* 0x000fe40000800000 */
[----:B------:R-:W-:Y:S02]  /*fb90*/  FSEL R72, R116, -INF , P2 ;  /* 0xff80000074487808 */ /* 0x000fe40001000000 */
[----:B------:R-:W-:Y:S02]  /*fba0*/  FSEL R79, R123, -INF , P0 ;  /* 0xff8000007b4f7808 */ /* 0x000fe40000000000 */
[----:B------:R-:W-:Y:S02]  /*fbb0*/  FSEL R75, R126, -INF , P3 ;  /* 0xff8000007e4b7808 */ /* 0x000fe40001800000 */
[----:B------:R-:W-:Y:S02]  /*fbc0*/  FSEL R57, R45, -INF , P4 ;  /* 0xff8000002d397808 */ /* 0x000fe40002000000 */
[----:B------:R-:W-:-:S02]  /*fbd0*/  ISETP.GT.AND P1, PT, R0, 0x38, PT ;  /* 0x000000380000780c */ /* 0x000fc40003f24270 */
[----:B------:R-:W-:Y:S02]  /*fbe0*/  ISETP.GT.AND P2, PT, R2, 0x48, PT ;  /* 0x000000480200780c */ /* 0x000fe40003f44270 */
[----:B------:R-:W-:Y:S02]  /*fbf0*/  ISETP.GT.AND P0, PT, R0, 0x40, PT ;  /* 0x000000400000780c */ /* 0x000fe40003f04270 */
[C---:B------:R-:W-:Y:S02]  /*fc00*/  ISETP.GT.AND P3, PT, R2.reuse, 0x41, PT ;  /* 0x000000410200780c */ /* 0x040fe40003f64270 */
[----:B------:R-:W-:Y:S02]  /*fc10*/  ISETP.GT.AND P4, PT, R2, 0x49, PT ;  /* 0x000000490200780c */ /* 0x000fe40003f84270 */
[----:B------:R-:W-:Y:S02]  /*fc20*/  FMNMX.FTZ R2, R14, R3, !PT ;  /* 0x000000030e027209 */ /* 0x000fe40007810000 */
[----:B------:R-:W-:-:S02]  /*fc30*/  FSEL R82, R122, -INF , P1 ;  /* 0xff8000007a527808 */ /* 0x000fc40000800000 */
[----:B------:R-:W-:Y:S02]  /*fc40*/  FSEL R64, R148, -INF , P2 ;  /* 0xff80000094407808 */ /* 0x000fe40001000000 */
[----:B------:R-:W-:Y:S02]  /*fc50*/  FSEL R74, R118, -INF , P0 ;  /* 0xff800000764a7808 */ /* 0x000fe40000000000 */
        /* <DEDUP_REMOVED lines=97> */
.L_x_3766:
[C---:B------:R-:W-:Y:S01]  /*10270*/  FMUL.FTZ R0, R89.reuse, c[0x0][0x2d0] ;  /* 0x0000b40059007a20 */ /* 0x040fe20000410000 */
[----:B------:R-:W-:Y:S01]  /*10280*/  FSETP.NEU.FTZ.AND P0, PT, R89, -INF , PT ;  /* 0xff8000005900780b */ /* 0x000fe20003f1d000 */
[----:B------:R-:W2:Y:S03]  /*10290*/  LDL R223, [R1+0x30] ;  /* 0x0000300001df7983 */ /* 0x000ea60000100800 */
[----:B------:R-:W-:Y:S01]  /*102a0*/  FSEL R4, R0, RZ, P0 ;  /* 0x000000ff00047208 */ /* 0x000fe20000000000 */
[----:B------:R-:W3:Y:S01]  /*102b0*/  LDL R222, [R1+0x38] ;  /* 0x0000380001de7983 */ /* 0x000ee20000100800 */
[C---:B------:R-:W-:Y:S01]  /*102c0*/  FMUL.FTZ R3, R88.reuse, c[0x0][0x2d0] ;  /* 0x0000b40058037a20 */ /* 0x040fe20000410000 */
[----:B------:R-:W-:Y:S01]  /*102d0*/  FSETP.NEU.FTZ.AND P0, PT, R88, -INF , PT ;  /* 0xff8000005800780b */ /* 0x000fe20003f1d000 */
[----:B------:R-:W-:Y:S01]  /*102e0*/  WARPSYNC 0xffffffff ;  /* 0xffffffff00007948 */ /* 0x000fe20003800000 */
[--C-:B------:R-:W-:Y:S01]  /*102f0*/  FFMA.FTZ R0, R10, c[0x0][0x2d0], -R4.reuse ;  /* 0x0000b4000a007a23 */ /* 0x100fe20000010804 */
[----:B----4-:R-:W-:Y:S01]  /*10300*/  FMNMX.FTZ R68, R9, R8, !PT ;  /* 0x0000000809447209 */ /* 0x010fe20007810000 */
[--C-:B------:R-:W-:Y:S01]  /*10310*/  FFMA.FTZ R2, R25, c[0x0][0x2d0], -R4.reuse ;  /* 0x0000b40019027a23 */ /* 0x100fe20000010804 */
[----:B------:R-:W-:Y:S01]  /*10320*/  FSEL R3, R3, RZ, P0 ;  /* 0x000000ff03037208 */ /* 0x000fe20000000000 */
[----:B------:R1:W-:Y:S01]  /*10330*/  MUFU.EX2 R125, R0 ;  /* 0x00000000007d7308 */ /* 0x0003e20000000800 */
[----:B------:R-:W-:Y:S01]  /*10340*/  FSETP.NEU.FTZ.AND P0, PT, R85, -INF , PT ;  /* 0xff8000005500780b */ /* 0x000fe20003f1d000 */
[----:B------:R-:W4:Y:S01]  /*10350*/  LDSM.16.MT88.4 R48, [R197] ;  /* 0x00000000c530783b */ /* 0x000f220000004200 */
[--C-:B------:R-:W-:Y:S01]  /*10360*/  FFMA.FTZ R117, R113, c[0x0][0x2d0], -R4.reuse ;  /* 0x0000b40071757a23 */ /* 0x100fe20000010804 */
[----:B------:R-:W-:Y:S01]  /*10370*/  MOV R224, c[0x0][0x2c4] ;  /* 0x0000b10000e07a02 */ /* 0x000fe20000000f00 */
[----:B------:R-:W-:Y:S01]  /*10380*/  FFMA.FTZ R5, R27, c[0x0][0x2d0], -R3 ;  /* 0x0000b4001b057a23 */ /* 0x000fe20000010803 */
[----:B------:R-:W5:Y:S01]  /*10390*/  LDSM.16.MT88.4 R44, [R197+0x800] ;  /* 0x00080000c52c783b */ /* 0x000f620000004200 */
[--C-:B------:R-:W-:Y:S01]  /*103a0*/  FFMA.FTZ R116, R112, c[0x0][0x2d0], -R4.reuse ;  /* 0x0000b40070747a23 */ /* 0x100fe20000010804 */
[----:B------:R1:W-:Y:S01]  /*103b0*/  MUFU.EX2 R218, R2 ;  /* 0x0000000200da7308 */ /* 0x0003e20000000800 */
[--C-:B------:R-:W-:Y:S01]  /*103c0*/  FFMA.FTZ R111, R111, c[0x0][0x2d0], -R4.reuse ;  /* 0x0000b4006f6f7a23 */ /* 0x100fe20000010804 */
[----:B------:R-:W-:Y:S01]  /*103d0*/  LDSM.16.MT88.4 R40, [R201+0x800] ;  /* 0x00080000c928783b */ /* 0x000fe20000004200 */
[--C-:B------:R-:W-:Y:S01]  /*103e0*/  FFMA.FTZ R110, R110, c[0x0][0x2d0], -R4.reuse ;  /* 0x0000b4006e6e7a23 */ /* 0x100fe20000010804 */
[----:B------:R-:W-:Y:S01]  /*103f0*/  ISETP.NE.AND P1, PT, R224, 0x1, PT ;  /* 0x00000001e000780c */ /* 0x000fe20003f25270 */
[----:B------:R-:W-:-:S02]  /*10400*/  FFMA.FTZ R146, R109, c[0x0][0x2d0], -R4 ;  /* 0x0000b4006d927a23 */ /* 0x000fc40000010804 */
[--C-:B------:R-:W-:Y:S01]  /*10410*/  FFMA.FTZ R145, R108, c[0x0][0x2d0], -R4.reuse ;  /* 0x0000b4006c917a23 */ /* 0x100fe20000010804 */
[----:B------:R4:W-:Y:S01]  /*10420*/  MUFU.EX2 R214, R5 ;  /* 0x0000000500d67308 */ /* 0x0009e20000000800 */
[--C-:B-1----:R-:W-:Y:S02]  /*10430*/  FFMA.FTZ R0, R11, c[0x0][0x2d0], -R4.reuse ;  /* 0x0000b4000b007a23 */ /* 0x102fe40000010804 */
[--C-:B------:R-:W-:Y:S02]  /*10440*/  FFMA.FTZ R144, R107, c[0x0][0x2d0], -R4.reuse ;  /* 0x0000b4006b907a23 */ /* 0x100fe40000010804 */
[--C-:B------:R-:W-:Y:S02]  /*10450*/  FFMA.FTZ R119, R106, c[0x0][0x2d0], -R4.reuse ;  /* 0x0000b4006a777a23 */ /* 0x100fe40000010804 */
[----:B------:R-:W-:Y:S01]  /*10460*/  FFMA.FTZ R167, R105, c[0x0][0x2d0], -R4 ;  /* 0x0000b40069a77a23 */ /* 0x000fe20000010804 */
[----:B------:R1:W-:Y:S01]  /*10470*/  MUFU.EX2 R124, R0 ;  /* 0x00000000007c7308 */ /* 0x0003e20000000800 */
[----:B------:R-:W-:-:S02]  /*10480*/  FMUL.FTZ R2, R85, c[0x0][0x2d0] ;  /* 0x0000b40055027a20 */ /* 0x000fc40000410000 */
[--C-:B------:R-:W-:Y:S02]  /*10490*/  FFMA.FTZ R171, R104, c[0x0][0x2d0], -R4.reuse ;  /* 0x0000b40068ab7a23 */ /* 0x100fe40000010804 */
[--C-:B------:R-:W-:Y:S01]  /*104a0*/  FFMA.FTZ R170, R103, c[0x0][0x2d0], -R4.reuse ;  /* 0x0000b40067aa7a23 */ /* 0x100fe20000010804 */
[----:B------:R-:W-:Y:S01]  /*104b0*/  FSEL R2, R2, RZ, P0 ;  /* 0x000000ff02027208 */ /* 0x000fe20000000000 */
[----:B------:R-:W-:Y:S01]  /*104c0*/  FFMA.FTZ R169, R102, c[0x0][0x2d0], -R4 ;  /* 0x0000b40066a97a23 */ /* 0x000fe20000010804 */
[----:B------:R-:W-:Y:S01]  /*104d0*/  FSETP.NEU.FTZ.AND P0, PT, R68, -INF , PT ;  /* 0xff8000004400780b */ /* 0x000fe20003f1d000 */
[--C-:B------:R-:W-:Y:S01]  /*104e0*/  FFMA.FTZ R164, R70, c[0x0][0x2d0], -R3.reuse ;  /* 0x0000b40046a47a23 */ /* 0x100fe20000010803 */
[----:B------:R-:W-:Y:S01]  /*104f0*/  MUFU.EX2 R117, R117 ;  /* 0x0000007500757308 */ /* 0x000fe20000000800 */
[----:B----4-:R-:W-:Y:S02]  /*10500*/  FFMA.FTZ R5, R36, c[0x0][0x2d0], -R2 ;  /* 0x0000b40024057a23 */ /* 0x010fe40000010802 */
[----:B------:R-:W-:-:S02]  /*10510*/  FFMA.FTZ R168, R66, c[0x0][0x2d0], -R3 ;  /* 0x0000b40042a87a23 */ /* 0x000fc40000010803 */
[----:B------:R-:W-:Y:S02]  /*10520*/  FFMA.FTZ R70, R62, c[0x0][0x2d0], -R2 ;  /* 0x0000b4003e467a23 */ /* 0x000fe40000010802 */
[----:B-1----:R-:W-:Y:S01]  /*10530*/  FFMA.FTZ R0, R14, c[0x0][0x2d0], -R4 ;  /* 0x0000b4000e007a23 */ /* 0x002fe20000010804 */
[----:B------:R-:W-:Y:S01]  /*10540*/  MUFU.EX2 R195, R5 ;  /* 0x0000000500c37308 */ /* 0x000fe20000000800 */
[--C-:B------:R-:W-:Y:S02]  /*10550*/  FFMA.FTZ R66, R61, c[0x0][0x2d0], -R2.reuse ;  /* 0x0000b4003d427a23 */ /* 0x100fe40000010802 */
[--C-:B------:R-:W-:Y:S02]  /*10560*/  FFMA.FTZ R158, R58, c[0x0][0x2d0], -R2.reuse ;  /* 0x0000b4003a9e7a23 */ /* 0x100fe40000010802 */
        /* <DEDUP_REMOVED lines=8> */
[----:B------:R-:W-:Y:S02]  /*105f0*/  FFMA.FTZ R179, R55, c[0x0][0x2d0], -R2 ;  /* 0x0000b40037b37a23 */ /* 0x000fe40000010802 */
[--C-:B------:R-:W-:Y:S02]  /*10600*/  FFMA.FTZ R84, R94, c[0x0][0x2d0], -R3.reuse ;  /* 0x0000b4005e547a23 */ /* 0x100fe40000010803 */
[----:B------:R-:W-:-:S02]  /*10610*/  FFMA.FTZ R104, R92, c[0x0][0x2d0], -R3 ;  /* 0x0000b4005c687a23 */ /* 0x000fc40000010803 */
[--C-:B------:R-:W-:Y:S01]  /*10620*/  FFMA.FTZ R94, R101, c[0x0][0x2d0], -R3.reuse ;  /* 0x0000b400655e7a23 */ /* 0x100fe20000010803 */
[----:B------:R-:W-:Y:S01]  /*10630*/  MUFU.EX2 R116, R116 ;  /* 0x0000007400747308 */ /* 0x000fe20000000800 */
[----:B-1----:R-:W-:Y:S02]  /*10640*/  FFMA.FTZ R0, R15, c[0x0][0x2d0], -R4 ;  /* 0x0000b4000f007a23 */ /* 0x002fe40000010804 */
[--C-:B------:R-:W-:Y:S02]  /*10650*/  FFMA.FTZ R92, R100, c[0x0][0x2d0], -R3.reuse ;  /* 0x0000b400645c7a23 */ /* 0x100fe40000010803 */
[--C-:B------:R-:W-:Y:S02]  /*10660*/  FFMA.FTZ R174, R63, c[0x0][0x2d0], -R3.reuse ;  /* 0x0000b4003fae7a23 */ /* 0x100fe40000010803 */
[--C-:B------:R-:W-:Y:S01]  /*10670*/  FFMA.FTZ R93, R93, c[0x0][0x2d0], -R3.reuse ;  /* 0x0000b4005d5d7a23 */ /* 0x100fe20000010803 */
[----:B------:R1:W-:Y:S01]  /*10680*/  MUFU.EX2 R163, R0 ;  /* 0x0000000000a37308 */ /* 0x0003e20000000800 */
[----:B------:R-:W-:-:S02]  /*10690*/  FFMA.FTZ R91, R91, c[0x0][0x2d0], -R3 ;  /* 0x0000b4005b5b7a23 */ /* 0x000fc40000010803 */
[--C-:B------:R-:W-:Y:S02]  /*106a0*/  FFMA.FTZ R118, R81, c[0x0][0x2d0], -R3.reuse ;  /* 0x0000b40051767a23 */ /* 0x100fe40000010803 */
[--C-:B------:R-:W-:Y:S02]  /*106b0*/  FFMA.FTZ R147, R78, c[0x0][0x2d0], -R3.reuse ;  /* 0x0000b4004e937a23 */ /* 0x100fe40000010803 */
[----:B------:R-:W-:Y:S01]  /*106c0*/  FFMA.FTZ R165, R73, c[0x0][0x2d0], -R3 ;  /* 0x0000b40049a57a23 */ /* 0x000fe20000010803 */
[----:B------:R-:W-:Y:S01]  /*106d0*/  MUFU.EX2 R185, R144 ;  /* 0x0000009000b97308 */ /* 0x000fe20000000800 */
[----:B-1----:R-:W-:-:S07]  /*106e0*/  FFMA.FTZ R0, R16, c[0x0][0x2d0], -R4 ;  /* 0x0000b40010007a23 */ /* 0x002fce0000010804 */
[----:B------:R-:W-:Y:S08]  /*106f0*/  MUFU.EX2 R186, R119 ;  /* 0x0000007700ba7308 */ /* 0x000ff00000000800 */
[----:B------:R1:W-:Y:S02]  /*10700*/  MUFU.EX2 R166, R0 ;  /* 0x0000000000a67308 */ /* 0x0003e40000000800 */
[----:B-1----:R-:W-:-:S06]  /*10710*/  FFMA.FTZ R0, R18, c[0x0][0x2d0], -R4 ;  /* 0x0000b40012007a23 */ /* 0x002fcc0000010804 */
[----:B------:R1:W4:Y:S02]  /*10720*/  MUFU.EX2 R184, R0 ;  /* 0x0000000000b87308 */ /* 0x0003240000000800 */
[----:B-1----:R-:W-:-:S06]  /*10730*/  FFMA.FTZ R0, R28, c[0x0][0x2d0], -R4 ;  /* 0x0000b4001c007a23 */ /* 0x002fcc0000010804 */
[----:B------:R1:W1:Y:S02]  /*10740*/  MUFU.EX2 R219, R0 ;  /* 0x0000000000db7308 */ /* 0x0002640000000800 */
[----:B-1----:R-:W-:Y:S01]  /*10750*/  FFMA.FTZ R0, R12, c[0x0][0x2d0], -R3 ;  /* 0x0000b4000c007a23 */ /* 0x002fe20000010803 */
[----:B----4-:R-:W-:Y:S02]  /*10760*/  F2FP.PACK_AB R12, R184, R166 ;  /* 0x000000a6b80c723e */ /* 0x010fe400000000ff */
[----:B------:R-:W-:-:S03]  /*10770*/  F2FP.PACK_AB R14, R219, R218 ;  /* 0x000000dadb0e723e */ /* 0x000fc600000000ff */
[----:B------:R1:W-:Y:S02]  /*10780*/  MUFU.EX2 R7, R0 ;  /* 0x0000000000077308 */ /* 0x0003e40000000800 */
[----:B-1----:R-:W-:-:S06]  /*10790*/  FFMA.FTZ R0, R13, c[0x0][0x2d0], -R3 ;  /* 0x0000b4000d007a23 */ /* 0x002fcc0000010803 */
[----:B------:R1:W-:Y:S02]  /*107a0*/  MUFU.EX2 R6, R0 ;  /* 0x0000000000067308 */ /* 0x0003e40000000800 */
[----:B-1----:R-:W-:-:S06]  /*107b0*/  FFMA.FTZ R0, R17, c[0x0][0x2d0], -R3 ;  /* 0x0000b40011007a23 */ /* 0x002fcc0000010803 */
[----:B------:R1:W-:Y:S02]  /*107c0*/  MUFU.EX2 R159, R0 ;  /* 0x00000000009f7308 */ /* 0x0003e40000000800 */
[----:B-1----:R-:W-:-:S06]  /*107d0*/  FFMA.FTZ R0, R19, c[0x0][0x2d0], -R3 ;  /* 0x0000b40013007a23 */ /* 0x002fcc0000010803 */
[----:B------:R1:W-:Y:S02]  /*107e0*/  MUFU.EX2 R160, R0 ;  /* 0x0000000000a07308 */ /* 0x0003e40000000800 */
[----:B-1----:R-:W-:Y:S01]  /*107f0*/  FFMA.FTZ R0, R20, c[0x0][0x2d0], -R3 ;  /* 0x0000b40014007a23 */ /* 0x002fe20000010803 */
[----:B------:R-:W-:-:S05]  /*10800*/  F2FP.PACK_AB R20, R124, R125 ;  /* 0x0000007d7c14723e */ /* 0x000fca00000000ff */
[----:B------:R1:W-:Y:S02]  /*10810*/  MUFU.EX2 R161, R0 ;  /* 0x0000000000a17308 */ /* 0x0003e40000000800 */
[----:B-1----:R-:W-:-:S06]  /*10820*/  FFMA.FTZ R0, R24, c[0x0][0x2d0], -R3 ;  /* 0x0000b40018007a23 */ /* 0x002fcc0000010803 */
[----:B------:R1:W4:Y:S02]  /*10830*/  MUFU.EX2 R183, R0 ;  /* 0x0000000000b77308 */ /* 0x0003240000000800 */
[----:B-1----:R-:W-:Y:S01]  /*10840*/  FFMA.FTZ R0, R30, c[0x0][0x2d0], -R3 ;  /* 0x0000b4001e007a23 */ /* 0x002fe20000010803 */
[----:B----4-:R-:W-:-:S05]  /*10850*/  F2FP.PACK_AB R13, R183, R161 ;  /* 0x000000a1b70d723e */ /* 0x010fca00000000ff */
[----:B------:R1:W4:Y:S02]  /*10860*/  MUFU.EX2 R217, R0 ;  /* 0x0000000000d97308 */ /* 0x0003240000000800 */
[----:B-1----:R-:W-:Y:S01]  /*10870*/  FFMA.FTZ R0, R21, c[0x0][0x2d0], -R2 ;  /* 0x0000b40015007a23 */ /* 0x002fe20000010802 */
[----:B------:R-:W-:Y:S02]  /*10880*/  F2FP.PACK_AB R21, R6, R7 ;  /* 0x000000070615723e */ /* 0x000fe400000000ff */
[----:B----4-:R-:W-:-:S03]  /*10890*/  F2FP.PACK_AB R15, R217, R214 ;  /* 0x000000d6d90f723e */ /* 0x010fc600000000ff */
[----:B------:R1:W-:Y:S02]  /*108a0*/  MUFU.EX2 R152, R0 ;  /* 0x0000000000987308 */ /* 0x0003e40000000800 */
[----:B-1----:R-:W-:Y:S01]  /*108b0*/  FFMA.FTZ R0, R22, c[0x0][0x2d0], -R2 ;  /* 0x0000b40016007a23 */ /* 0x002fe20000010802 */
[----:B------:R-:W-:-:S05]  /*108c0*/  F2FP.PACK_AB R22, R163, R162 ;  /* 0x000000a2a316723e */ /* 0x000fca00000000ff */
[----:B------:R1:W4:Y:S02]  /*108d0*/  MUFU.EX2 R151, R0 ;  /* 0x0000000000977308 */ /* 0x0003240000000800 */
[----:B-1----:R-:W-:Y:S01]  /*108e0*/  FFMA.FTZ R0, R29, c[0x0][0x2d0], -R2 ;  /* 0x0000b4001d007a23 */ /* 0x002fe20000010802 */
[----:B----4-:R-:W-:Y:S01]  /*108f0*/  F2FP.PACK_AB R16, R151, R152 ;  /* 0x000000989710723e */ /* 0x010fe200000000ff */
[----:B------:R-:W-:-:S04]  /*10900*/  FADD.FTZ R3, R152, R151 ;  /* 0x0000009798037221 */ /* 0x000fc80000010000 */
[----:B------:R1:W4:Y:S08]  /*10910*/  MUFU.EX2 R153, R0 ;  /* 0x0000000000997308 */ /* 0x0003300000000800 */
[----:B------:R-:W-:Y:S01]  /*10920*/  MUFU.EX2 R151, R66 ;  /* 0x0000004200977308 */ /* 0x000fe20000000800 */
[----:B-1----:R-:W-:Y:S02]  /*10930*/  FFMA.FTZ R0, R31, c[0x0][0x2d0], -R2 ;  /* 0x0000b4001f007a23 */ /* 0x002fe40000010802 */
[----:B----4-:R-:W-:-:S05]  /*10940*/  FADD.FTZ R3, R153, R3 ;  /* 0x0000000399037221 */ /* 0x010fca0000010000 */
[----:B------:R1:W4:Y:S02]  /*10950*/  MUFU.EX2 R155, R0 ;  /* 0x00000000009b7308 */ /* 0x0003240000000800 */
[----:B-1----:R-:W-:Y:S01]  /*10960*/  FFMA.FTZ R0, R32, c[0x0][0x2d0], -R2 ;  /* 0x0000b40020007a23 */ /* 0x002fe20000010802 */
[C---:B----4-:R-:W-:Y:S01]  /*10970*/  F2FP.PACK_AB R18, R155.reuse, R153 ;  /* 0x000000999b12723e */ /* 0x050fe200000000ff */
[----:B------:R-:W-:-:S04]  /*10980*/  FADD.FTZ R3, R155, R3 ;  /* 0x000000039b037221 */ /* 0x000fc80000010000 */
[----:B------:R1:W4:Y:S08]  /*10990*/  MUFU.EX2 R173, R0 ;  /* 0x0000000000ad7308 */ /* 0x0003300000000800 */
[----:B------:R-:W-:Y:S01]  /*109a0*/  MUFU.EX2 R155, R94 ;  /* 0x0000005e009b7308 */ /* 0x000fe20000000800 */
[----:B-1----:R-:W-:-:S07]  /*109b0*/  FFMA.FTZ R0, R33, c[0x0][0x2d0], -R2 ;  /* 0x0000b40021007a23 */ /* 0x002fce0000010802 */
[----:B------:R-:W-:Y:S01]  /*109c0*/  MUFU.EX2 R94, R156 ;  /* 0x0000009c005e7308 */ /* 0x000fe20000000800 */
[----:B----4-:R-:W-:-:S07]  /*109d0*/  FADD.FTZ R3, R173, R3 ;  /* 0x00000003ad037221 */ /* 0x010fce0000010000 */
[----:B------:R1:W4:Y:S02]  /*109e0*/  MUFU.EX2 R192, R0 ;  /* 0x0000000000c07308 */ /* 0x0003240000000800 */
[----:B-1----:R-:W-:Y:S02]  /*109f0*/  FFMA.FTZ R0, R34, c[0x0][0x2d0], -R2 ;  /* 0x0000b40022007a23 */ /* 0x002fe40000010802 */
[----:B----4-:R-:W-:-:S04]  /*10a00*/  FADD.FTZ R3, R192, R3 ;  /* 0x00000003c0037221 */ /* 0x010fc80000010000 */
[----:B------:R1:W-:Y:S02]  /*10a10*/  MUFU.EX2 R194, R0 ;  /* 0x0000000000c27308 */ /* 0x0003e40000000800 */
[----:B-1----:R-:W-:-:S05]  /*10a20*/  FMUL.FTZ R0, R68, c[0x0][0x2d0] ;  /* 0x0000b40044007a20 */ /* 0x002fca0000410000 */
[----:B------:R-:W-:-:S05]  /*10a30*/  FSEL R0, R0, RZ, P0 ;  /* 0x000000ff00007208 */ /* 0x000fca0000000000 */
[--C-:B------:R-:W-:Y:S01]  /*10a40*/  FFMA.FTZ R5, R23, c[0x0][0x2d0], -R0.reuse ;  /* 0x0000b40017057a23 */ /* 0x100fe20000010800 */
[----:B------:R-:W-:Y:S01]  /*10a50*/  F2FP.PACK_AB R23, R160, R159 ;  /* 0x0000009fa017723e */ /* 0x000fe200000000ff */
[--C-:B------:R-:W-:Y:S02]  /*10a60*/  FFMA.FTZ R175, R52, c[0x0][0x2d0], -R0.reuse ;  /* 0x0000b40034af7a23 */ /* 0x100fe40000010800 */
[----:B------:R1:W-:Y:S01]  /*10a70*/  MUFU.EX2 R115, R5 ;  /* 0x0000000500737308 */ /* 0x0003e20000000800 */
[--C-:B------:R-:W-:Y:S02]  /*10a80*/  FFMA.FTZ R176, R56, c[0x0][0x2d0], -R0.reuse ;  /* 0x0000b40038b07a23 */ /* 0x100fe40000010800 */
[--C-:B------:R-:W-:Y:S01]  /*10a90*/  FFMA.FTZ R150, R90, c[0x0][0x2d0], -R0.reuse ;  /* 0x0000b4005a967a23 */ /* 0x100fe20000010800 */
[----:B------:R-:W-:Y:S01]  /*10aa0*/  HMMA.16816.F32 R8, R20, R48, RZ ;  /* 0x000000301408723c */ /* 0x000fe200000018ff */
[--C-:B------:R-:W-:Y:S02]  /*10ab0*/  FFMA.FTZ R149, R83, c[0x0][0x2d0], -R0.reuse ;  /* 0x0000b40053957a23 */ /* 0x100fe40000010800 */
[----:B------:R-:W-:-:S02]  /*10ac0*/  FFMA.FTZ R90, R82, c[0x0][0x2d0], -R0 ;  /* 0x0000b400525a7a23 */ /* 0x000fc40000010800 */
[--C-:B------:R-:W-:Y:S02]  /*10ad0*/  FFMA.FTZ R178, R74, c[0x0][0x2d0], -R0.reuse ;  /* 0x0000b4004ab27a23 */ /* 0x100fe40000010800 */
[--C-:B------:R-:W-:Y:S02]  /*10ae0*/  FFMA.FTZ R177, R67, c[0x0][0x2d0], -R0.reuse ;  /* 0x0000b40043b17a23 */ /* 0x100fe40000010800 */
[--C-:B-1----:R-:W-:Y:S02]  /*10af0*/  FFMA.FTZ R5, R26, c[0x0][0x2d0], -R0.reuse ;  /* 0x0000b4001a057a23 */ /* 0x102fe40000010800 */
[----:B------:R-:W1:Y:S02]  /*10b00*/  LDSM.16.MT88.4 R24, [R201] ;  /* 0x00000000c918783b */ /* 0x000e640000004200 */
[----:B------:R4:W2:Y:S11]  /*10b10*/  MUFU.EX2 R114, R5 ;  /* 0x0000000500727308 */ /* 0x0008b60000000800 */
[----:B-----5:R-:W-:Y:S07]  /*10b20*/  HMMA.16816.F32 R120, R12, R44, R8 ;  /* 0x0000002c0c78723c */ /* 0x020fee0000001808 */
[----:B------:R-:W-:Y:S01]  /*10b30*/  F2FP.PACK_AB R8, R192, R173 ;  /* 0x000000adc008723e */ /* 0x000fe200000000ff */
[----:B----4-:R-:W-:Y:S01]  /*10b40*/  FFMA.FTZ R5, R35, c[0x0][0x2d0], -R0 ;  /* 0x0000b40023057a23 */ /* 0x010fe20000010800 */
[----:B--2---:R-:W-:-:S02]  /*10b50*/  F2FP.PACK_AB R17, R114, R115 ;  /* 0x000000737211723e */ /* 0x004fc400000000ff */
[----:B------:R-:W-:Y:S01]  /*10b60*/  F2FP.PACK_AB R10, R195, R194 ;  /* 0x000000c2c30a723e */ /* 0x000fe200000000ff */
[----:B------:R2:W-:Y:S02]  /*10b70*/  MUFU.EX2 R148, R5 ;  /* 0x0000000500947308 */ /* 0x0005e40000000800 */
[--C-:B--2---:R-:W-:Y:S01]  /*10b80*/  FFMA.FTZ R5, R37, c[0x0][0x2d0], -R0.reuse ;  /* 0x0000b40025057a23 */ /* 0x104fe20000010800 */
[----:B-1----:R-:W-:Y:S05]  /*10b90*/  HMMA.16816.F32 R32, R20, R24, RZ ;  /* 0x000000181420723c */ /* 0x002fea00000018ff */
[----:B------:R1:W2:Y:S02]  /*10ba0*/  MUFU.EX2 R172, R5 ;  /* 0x0000000500ac7308 */ /* 0x0002a40000000800 */
[----:B-1----:R-:W-:Y:S01]  /*10bb0*/  FFMA.FTZ R5, R38, c[0x0][0x2d0], -R0 ;  /* 0x0000b40026057a23 */ /* 0x002fe20000010800 */
[----:B--2---:R-:W-:-:S05]  /*10bc0*/  F2FP.PACK_AB R19, R172, R148 ;  /* 0x00000094ac13723e */ /* 0x004fca00000000ff */
[----:B------:R1:W-:Y:S11]  /*10bd0*/  MUFU.EX2 R190, R5 ;  /* 0x0000000500be7308 */ /* 0x0003f60000000800 */
[----:B------:R-:W-:Y:S08]  /*10be0*/  HMMA.16816.F32 R140, R12, R40, R32 ;  /* 0x000000280c8c723c */ /* 0x000ff00000001820 */
[----:B------:R-:W-:Y:S01]  /*10bf0*/  HMMA.16816.F32 R28, R16, R24, RZ ;  /* 0x00000018101c723c */ /* 0x000fe200000018ff */
[----:B-1----:R-:W-:-:S07]  /*10c00*/  FFMA.FTZ R5, R39, c[0x0][0x2d0], -R0 ;  /* 0x0000b40027057a23 */ /* 0x002fce0000010800 */
[----:B------:R-:W-:Y:S01]  /*10c10*/  HMMA.16816.F32 R36, R16, R48, RZ ;  /* 0x000000301024723c */ /* 0x000fe200000018ff */
[----:B------:R-:W-:Y:S01]  /*10c20*/  FADD.FTZ R24, R7, R6 ;  /* 0x0000000607187221 */ /* 0x000fe20000010000 */
        /* <DEDUP_REMOVED lines=11> */
[----:B------:R-:W2:Y:S01]  /*10ce0*/  LDSM.16.MT88.4 R28, [R198+0x800] ;  /* 0x00080000c61c783b */ /* 0x000ea20000004200 */
[----:B------:R-:W-:Y:S01]  /*10cf0*/  FFMA.FTZ R44, R59, c[0x0][0x2d0], -R2 ;  /* 0x0000b4003b2c7a23 */ /* 0x000fe20000010802 */
[----:B------:R-:W-:Y:S01]  /*10d00*/  MUFU.EX2 R153, R45 ;  /* 0x0000002d00997308 */ /* 0x000fe20000000800 */
[----:B------:R-:W-:-:S03]  /*10d10*/  FADD.FTZ R2, R125, R124 ;  /* 0x0000007c7d027221 */ /* 0x000fc60000010000 */
[--C-:B------:R-:W-:Y:S02]  /*10d20*/  FFMA.FTZ R40, R71, c[0x0][0x2d0], -R0.reuse ;  /* 0x0000b40047287a23 */ /* 0x100fe40000010800 */
[--C-:B------:R-:W-:Y:S02]  /*10d30*/  FFMA.FTZ R41, R69, c[0x0][0x2d0], -R0.reuse ;  /* 0x0000b40045297a23 */ /* 0x100fe40000010800 */
[----:B------:R-:W-:Y:S01]  /*10d40*/  FFMA.FTZ R71, R79, c[0x0][0x2d0], -R0 ;  /* 0x0000b4004f477a23 */ /* 0x000fe20000010800 */
[----:B------:R-:W4:Y:S01]  /*10d50*/  MUFU.EX2 R69, R84 ;  /* 0x0000005400457308 */ /* 0x000f220000000800 */
[----:B------:R-:W-:-:S04]  /*10d60*/  FADD.FTZ R2, R162, R2 ;  /* 0x00000002a2027221 */ /* 0x000fc80000010000 */
        /* <DEDUP_REMOVED lines=8> */
[----:B------:R-:W1:Y:S01]  /*10df0*/  MUFU.EX2 R84, R104 ;  /* 0x0000006800547308 */ /* 0x000e620000000800 */
[----:B------:R-:W-:Y:S01]  /*10e00*/  FADD.FTZ R2, R117, R2 ;  /* 0x0000000275027221 */ /* 0x000fe20000010000 */
[----:B------:R-:W-:Y:S03]  /*10e10*/  HMMA.16816.F32 R4, R16, R36, RZ ;  /* 0x000000241004723c */ /* 0x000fe600000018ff */
[----:B------:R-:W-:-:S03]  /*10e20*/  FADD.FTZ R2, R116, R2 ;  /* 0x0000000274027221 */ /* 0x000fc60000010000 */
[----:B------:R-:W-:Y:S08]  /*10e30*/  MUFU.EX2 R184, R147 ;  /* 0x0000009300b87308 */ /* 0x000ff00000000800 */
[----:B------:R-:W-:Y:S02]  /*10e40*/  MUFU.EX2 R166, R90 ;  /* 0x0000005a00a67308 */ /* 0x000fe40000000800 */
[-C--:B--2---:R-:W-:Y:S01]  /*10e50*/  HMMA.16816.F32 R132, R12, R28.reuse, R32 ;  /* 0x0000001c0c84723c */ /* 0x084fe20000001820 */
[----:B------:R-:W2:Y:S05]  /*10e60*/  LDSM.16.MT88.4 R32, [R200] ;  /* 0x00000000c820783b */ /* 0x000eaa0000004200 */
[----:B------:R-:W-:Y:S02]  /*10e70*/  MUFU.EX2 R173, R71 ;  /* 0x0000004700ad7308 */ /* 0x000fe40000000800 */
[----:B------:R-:W-:Y:S01]  /*10e80*/  HMMA.16816.F32 R124, R8, R28, R4 ;  /* 0x0000001c087c723c */ /* 0x000fe20000001804 */
[----:B------:R-:W5:Y:S05]  /*10e90*/  LDSM.16.MT88.4 R4, [R200+0x800] ;  /* 0x00080000c804783b */ /* 0x000f6a0000004200 */
[----:B------:R-:W-:Y:S01]  /*10ea0*/  MUFU.EX2 R90, R169 ;  /* 0x000000a9005a7308 */ /* 0x000fe20000000800 */
[----:B------:R-:W-:-:S02]  /*10eb0*/  FFMA.FTZ R29, R75, c[0x0][0x2d0], -R0 ;  /* 0x0000b4004b1d7a23 */ /* 0x000fc40000010800 */
[----:B------:R-:W-:Y:S02]  /*10ec0*/  FFMA.FTZ R28, R80, c[0x0][0x2d0], -R0 ;  /* 0x0000b400501c7a23 */ /* 0x000fe40000010800 */
[----:B------:R-:W-:-:S03]  /*10ed0*/  FADD.FTZ R0, R159, R24 ;  /* 0x000000189f007221 */ /* 0x000fc60000010000 */
[----:B------:R-:W-:Y:S01]  /*10ee0*/  MUFU.EX2 R187, R29 ;  /* 0x0000001d00bb7308 */ /* 0x000fe20000000800 */
[----:B------:R-:W-:Y:S02]  /*10ef0*/  FADD.FTZ R24, R115, R114 ;  /* 0x0000007273187221 */ /* 0x000fe40000010000 */
[----:B------:R-:W-:Y:S02]  /*10f00*/  FADD.FTZ R0, R160, R0 ;  /* 0x00000000a0007221 */ /* 0x000fe40000010000 */
[----:B------:R-:W-:Y:S02]  /*10f10*/  FADD.FTZ R64, R148, R24 ;  /* 0x0000001894407221 */ /* 0x000fe40000010000 */
[----:B------:R-:W-:Y:S01]  /*10f20*/  FADD.FTZ R0, R161, R0 ;  /* 0x00000000a1007221 */ /* 0x000fe20000010000 */
[----:B------:R-:W-:Y:S03]  /*10f30*/  MUFU.EX2 R148, R41 ;  /* 0x0000002900947308 */ /* 0x000fe60000000800 */
[----:B------:R-:W-:-:S04]  /*10f40*/  FADD.FTZ R0, R183, R0 ;  /* 0x00000000b7007221 */ /* 0x000fc80000010000 */
[----:B------:R-:W-:Y:S01]  /*10f50*/  FADD.FTZ R0, R214, R0 ;  /* 0x00000000d6007221 */ /* 0x000fe20000010000 */
[----:B------:R-:W-:Y:S03]  /*10f60*/  MUFU.EX2 R189, R28 ;  /* 0x0000001c00bd7308 */ /* 0x000fe60000000800 */
[----:B------:R-:W-:Y:S01]  /*10f70*/  FADD.FTZ R0, R217, R0 ;  /* 0x00000000d9007221 */ /* 0x000fe20000010000 */
[-C--:B--2---:R-:W-:Y:S03]  /*10f80*/  HMMA.16816.F32 R52, R16, R32.reuse, RZ ;  /* 0x000000201034723c */ /* 0x084fe600000018ff */
[----:B----4-:R-:W-:Y:S01]  /*10f90*/  FADD.FTZ R0, R69, R0 ;  /* 0x0000000045007221 */ /* 0x010fe20000010000 */
[----:B------:R-:W2:Y:S03]  /*10fa0*/  MUFU.EX2 R160, R111 ;  /* 0x0000006f00a07308 */ /* 0x000ea60000000800 */
[----:B-1----:R-:W-:Y:S01]  /*10fb0*/  FADD.FTZ R0, R84, R0 ;  /* 0x0000000054007221 */ /* 0x002fe20000010000 */
[----:B------:R-:W-:Y:S03]  /*10fc0*/  HMMA.16816.F32 R56, R20, R32, RZ ;  /* 0x000000201438723c */ /* 0x000fe600000018ff */
[----:B------:R-:W-:Y:S01]  /*10fd0*/  FADD.FTZ R0, R155, R0 ;  /* 0x000000009b007221 */ /* 0x000fe20000010000 */
[----:B------:R-:W1:Y:S08]  /*10fe0*/  MUFU.EX2 R161, R110 ;  /* 0x0000006e00a17308 */ /* 0x000e700000000800 */
[----:B------:R-:W4:Y:S01]  /*10ff0*/  MUFU.EX2 R159, R92 ;  /* 0x0000005c009f7308 */ /* 0x000f220000000800 */
[----:B--2---:R-:W-:-:S03]  /*11000*/  FADD.FTZ R2, R160, R2 ;  /* 0x00000002a0027221 */ /* 0x004fc60000010000 */
[----:B-----5:R-:W-:Y:S04]  /*11010*/  HMMA.16816.F32 R100, R8, R4, R52 ;  /* 0x000000040864723c */ /* 0x020fe80000001834 */
[----:B------:R2:W-:Y:S01]  /*11020*/  MUFU.EX2 R183, R118 ;  /* 0x0000007600b77308 */ /* 0x0005e20000000800 */
[----:B-1----:R-:W-:-:S03]  /*11030*/  FADD.FTZ R2, R161, R2 ;  /* 0x00000002a1027221 */ /* 0x002fc60000010000 */
[----:B------:R-:W-:Y:S04]  /*11040*/  HMMA.16816.F32 R52, R16, R50, RZ ;  /* 0x000000321034723c */ /* 0x000fe800000018ff */
[----:B------:R-:W-:Y:S01]  /*11050*/  MUFU.EX2 R92, R157 ;  /* 0x0000009d005c7308 */ /* 0x000fe20000000800 */
[----:B----4-:R-:W-:-:S03]  /*11060*/  FADD.FTZ R0, R159, R0 ;  /* 0x000000009f007221 */ /* 0x010fc60000010000 */
[----:B------:R-:W-:Y:S04]  /*11070*/  HMMA.16816.F32 R112, R12, R4, R56 ;  /* 0x000000040c70723c */ /* 0x000fe80000001838 */
[----:B------:R-:W-:Y:S03]  /*11080*/  MUFU.EX2 R71, R168 ;  /* 0x000000a800477308 */ /* 0x000fe60000000800 */
[----:B------:R-:W-:Y:S01]  /*11090*/  F2FP.PACK_AB R4, R151, R70 ;  /* 0x000000469704723e */ /* 0x000fe200000000ff */
[----:B------:R-:W-:Y:S01]  /*110a0*/  HMMA.16816.F32 R48, R20, R50, RZ ;  /* 0x000000321430723c */ /* 0x000fe200000018ff */
[----:B------:R-:W-:-:S07]  /*110b0*/  F2FP.PACK_AB R5, R152, R148 ;  /* 0x000000949805723e */ /* 0x000fce00000000ff */
        /* <DEDUP_REMOVED lines=13> */
[C---:B------:R-:W-:Y:S11]  /*11190*/  HMMA.16816.F32 R72, R8.reuse, R30, R52 ;  /* 0x0000001e0848723c */ /* 0x040ff60000001834 */
[----:B------:R-:W-:Y:S05]  /*111a0*/  @!UPT UIADD3 URZ, URZ, URZ, URZ ;  /* 0x0000003f3f3ff290 */ /* 0x000fea000fffe03f */
[----:B------:R-:W-:Y:S07]  /*111b0*/  HMMA.16816.F32 R76, R8, R6, R16 ;  /* 0x00000006084c723c */ /* 0x000fee0000001810 */
[----:B------:R-:W-:Y:S01]  /*111c0*/  F2FP.PACK_AB R6, R188, R153 ;  /* 0x00000099bc06723e */ /* 0x000fe200000000ff */
[----:B------:R-:W-:Y:S01]  /*111d0*/  FADD.FTZ R16, R172, R64 ;  /* 0x00000040ac107221 */ /* 0x000fe20000010000 */
[----:B------:R-:W-:Y:S01]  /*111e0*/  F2FP.PACK_AB R7, R189, R187 ;  /* 0x000000bbbd07723e */ /* 0x000fe200000000ff */
[----:B------:R-:W-:Y:S01]  /*111f0*/  MUFU.EX2 R172, R154 ;  /* 0x0000009a00ac7308 */ /* 0x000fe20000000800 */
[----:B------:R-:W-:-:S02]  /*11200*/  F2FP.PACK_AB R8, R116, R117 ;  /* 0x000000757408723e */ /* 0x000fc400000000ff */
[----:B------:R-:W-:Y:S01]  /*11210*/  F2FP.PACK_AB R9, R84, R69 ;  /* 0x000000455409723e */ /* 0x000fe200000000ff */
[----:B--2---:R-:W-:Y:S01]  /*11220*/  LDSM.16.MT88.4 R116, [R201+0x2000] ;  /* 0x00200000c974783b */ /* 0x004fe20000004200 */
[----:B------:R-:W-:Y:S01]  /*11230*/  F2FP.PACK_AB R10, R161, R160 ;  /* 0x000000a0a10a723e */ /* 0x000fe200000000ff */
[----:B-1----:R-:W-:Y:S01]  /*11240*/  HMMA.16816.F32 R108, R4, R14, R56 ;  /* 0x0000000e046c723c */ /* 0x002fe20000001838 */
[----:B------:R-:W-:Y:S01]  /*11250*/  F2FP.PACK_AB R11, R159, R155 ;  /* 0x0000009b9f0b723e */ /* 0x000fe200000000ff */
[----:B------:R-:W-:Y:S06]  /*11260*/  MUFU.EX2 R69, R158 ;  /* 0x0000009e00457308 */ /* 0x000fec0000000800 */
[-C--:B------:R-:W-:Y:S02]  /*11270*/  HMMA.16816.F32 R64, R8, R12.reuse, R120 ;  /* 0x0000000c0840723c */ /* 0x080fe40000001878 */
[----:B------:R-:W1:Y:S06]  /*11280*/  MUFU.EX2 R84, R170 ;  /* 0x000000aa00547308 */ /* 0x000e6c0000000800 */
[----:B------:R-:W-:Y:S08]  /*11290*/  HMMA.16816.F32 R128, R4, R12, R128 ;  /* 0x0000000c0480723c */ /* 0x000ff00000001880 */
[----:B------:R-:W-:Y:S01]  /*112a0*/  HMMA.16816.F32 R56, R8, R14, R48 ;  /* 0x0000000e0838723c */ /* 0x000fe20000001830 */
[----:B------:R-:W2:Y:S01]  /*112b0*/  LDSM.16.MT88.4 R12, [R201+0x1000] ;  /* 0x00100000c90c783b */ /* 0x000ea20000004200 */
[----:B-1----:R-:W-:-:S06]  /*112c0*/  F2FP.PACK_AB R162, R90, R84 ;  /* 0x000000545aa2723e */ /* 0x002fcc00000000ff */
[-C--:B--2---:R-:W-:Y:S08]  /*112d0*/  HMMA.16816.F32 R52, R8, R12.reuse, R140 ;  /* 0x0000000c0834723c */ /* 0x084ff0000000188c */
[C---:B------:R-:W-:Y:S08]  /*112e0*/  HMMA.16816.F32 R120, R4.reuse, R12, R136 ;  /* 0x0000000c0478723c */ /* 0x040ff00000001888 */
[-C--:B------:R-:W-:Y:S08]  /*112f0*/  HMMA.16816.F32 R104, R4, R14.reuse, R60 ;  /* 0x0000000e0468723c */ /* 0x080ff0000000183c */
[C---:B------:R-:W-:Y:S01]  /*11300*/  HMMA.16816.F32 R48, R8.reuse, R14, R24 ;  /* 0x0000000e0830723c */ /* 0x040fe20000001818 */
[----:B------:R-:W1:Y:S01]  /*11310*/  LDSM.16.MT88.4 R12, [R198+0x1000] ;  /* 0x00100000c60c783b */ /* 0x000e620000004200 */
[----:B------:R-:W-:Y:S08]  /*11320*/  MUFU.EX2 R26, R179 ;  /* 0x000000b3001a7308 */ /* 0x000ff00000000800 */
[----:B------:R-:W-:Y:S01]  /*11330*/  MUFU.EX2 R27, R175 ;  /* 0x000000af001b7308 */ /* 0x000fe20000000800 */
        /* <DEDUP_REMOVED lines=12> */
[----:B------:R-:W2:Y:S01]  /*11400*/  LDSM.16.MT88.4 R16, [R201+0x1800] ;  /* 0x00180000c910783b */ /* 0x000ea20000004200 */
[----:B------:R-:W4:Y:S01]  /*11410*/  MUFU.EX2 R101, R93 ;  /* 0x0000005d00657308 */ /* 0x000f220000000800 */
[----:B------:R-:W-:Y:S01]  /*11420*/  FADD.FTZ R5, R194, R3 ;  /* 0x00000003c2057221 */ /* 0x000fe20000010000 */
[----:B------:R-:W-:Y:S01]  /*11430*/  F2FP.PACK_AB R6, R186, R185 ;  /* 0x000000b9ba06723e */ /* 0x000fe200000000ff */
[----:B------:R-:W-:Y:S01]  /*11440*/  FADD.FTZ R3, R191, R4 ;  /* 0x00000004bf037221 */ /* 0x000fe20000010000 */
[----:B------:R-:W-:Y:S01]  /*11450*/  F2FP.PACK_AB R7, R184, R183 ;  /* 0x000000b7b807723e */ /* 0x000fe200000000ff */
[----:B------:R-:W-:Y:S01]  /*11460*/  FADD.FTZ R24, R195, R5 ;  /* 0x00000005c3187221 */ /* 0x000fe20000010000 */
[----:B------:R-:W-:Y:S01]  /*11470*/  HMMA.16816.F32 R28, R8, R14, R20 ;  /* 0x0000000e081c723c */ /* 0x000fe20000001814 */
[----:B------:R-:W5:Y:S01]  /*11480*/  LDSM.16.MT88.4 R20, [R197+0x1800] ;  /* 0x00180000c514783b */ /* 0x000f620000004200 */
[----:B------:R-:W3:Y:S01]  /*11490*/  MUFU.EX2 R100, R91 ;  /* 0x0000005b00647308 */ /* 0x000ee20000000800 */
[----:B-1----:R-:W-:Y:S01]  /*114a0*/  F2FP.PACK_AB R4, R103, R102 ;  /* 0x000000666704723e */ /* 0x002fe200000000ff */
[----:B------:R-:W-:Y:S01]  /*114b0*/  FADD.FTZ R24, R70, R24 ;  /* 0x0000001846187221 */ /* 0x000fe20000010000 */
[----:B------:R-:W1:Y:S01]  /*114c0*/  LDSM.16.MT88.4 R12, [R198+0x1800] ;  /* 0x00180000c60c783b */ /* 0x000e620000004200 */
[----:B------:R-:W-:-:S02]  /*114d0*/  FADD.FTZ R3, R193, R3 ;  /* 0x00000003c1037221 */ /* 0x000fc40000010000 */
[----:B------:R-:W-:Y:S01]  /*114e0*/  FADD.FTZ R2, R102, R2 ;  /* 0x0000000266027221 */ /* 0x000fe20000010000 */
[----:B------:R-:W1:Y:S01]  /*114f0*/  LDSM.16.MT88.4 R8, [R200+0x1800] ;  /* 0x00180000c808783b */ /* 0x000e620000004200 */
[----:B------:R-:W-:Y:S01]  /*11500*/  MUFU.EX2 R91, R150 ;  /* 0x00000096005b7308 */ /* 0x000fe20000000800 */
[----:B------:R-:W-:Y:S02]  /*11510*/  FADD.FTZ R25, R220, R3 ;  /* 0x00000003dc197221 */ /* 0x000fe40000010000 */
[----:B------:R-:W-:Y:S02]  /*11520*/  FADD.FTZ R3, R151, R24 ;  /* 0x0000001897037221 */ /* 0x000fe40000010000 */
[----:B----4-:R-:W-:Y:S02]  /*11530*/  FADD.FTZ R0, R101, R0 ;  /* 0x0000000065007221 */ /* 0x010fe40000010000 */
[----:B------:R-:W-:Y:S01]  /*11540*/  FADD.FTZ R3, R153, R3 ;  /* 0x0000000399037221 */ /* 0x000fe20000010000 */
[----:B------:R-:W-:Y:S01]  /*11550*/  MUFU.EX2 R93, R149 ;  /* 0x00000095005d7308 */ /* 0x000fe20000000800 */
[----:B---3--:R-:W-:-:S02]  /*11560*/  F2FP.PACK_AB R5, R100, R101 ;  /* 0x000000656405723e */ /* 0x008fc400000000ff */
[----:B------:R-:W-:-:S04]  /*11570*/  FADD.FTZ R3, R188, R3 ;  /* 0x00000003bc037221 */ /* 0x000fc80000010000 */
[----:B------:R-:W-:Y:S01]  /*11580*/  FADD.FTZ R3, R69, R3 ;  /* 0x0000000345037221 */ /* 0x000fe20000010000 */
[----:B------:R-:W-:Y:S01]  /*11590*/  MUFU.EX2 R79, R167 ;  /* 0x000000a7004f7308 */ /* 0x000fe20000000800 */
[C---:B--2---:R-:W-:Y:S07]  /*115a0*/  HMMA.16816.F32 R52, R4.reuse, R16, R52 ;  /* 0x000000100434723c */ /* 0x044fee0000001834 */
[----:B------:R-:W2:Y:S01]  /*115b0*/  MUFU.EX2 R76, R171 ;  /* 0x000000ab004c7308 */ /* 0x000ea20000000800 */
[C---:B-----5:R-:W-:Y:S07]  /*115c0*/  HMMA.16816.F32 R64, R4.reuse, R20, R64 ;  /* 0x000000140440723c */ /* 0x060fee0000001840 */
[----:B------:R-:W-:Y:S01]  /*115d0*/  MUFU.EX2 R70, R165 ;  /* 0x000000a500467308 */ /* 0x000fe20000000800 */
[C---:B------:R-:W-:Y:S07]  /*115e0*/  HMMA.16816.F32 R56, R4.reuse, R22, R56 ;  /* 0x000000160438723c */ /* 0x040fee0000001838 */
[----:B------:R-:W3:Y:S01]  /*115f0*/  MUFU.EX2 R77, R164 ;  /* 0x000000a4004d7308 */ /* 0x000ee20000000800 */
[----:B--2---:R-:W-:Y:S01]  /*11600*/  F2FP.PACK_AB R160, R76, R79 ;  /* 0x0000004f4ca0723e */ /* 0x004fe200000000ff */
[C---:B------:R-:W-:Y:S06]  /*11610*/  HMMA.16816.F32 R48, R4.reuse, R18, R48 ;  /* 0x000000120430723c */ /* 0x040fec0000001830 */
[----:B------:R-:W2:Y:S02]  /*11620*/  MUFU.EX2 R78, R174 ;  /* 0x000000ae004e7308 */ /* 0x000ea40000000800 */
[----:B-1----:R-:W-:Y:S01]  /*11630*/  HMMA.16816.F32 R44, R4, R12, R44 ;  /* 0x0000000c042c723c */ /* 0x002fe2000000182c */
[----:B---3--:R-:W-:-:S05]  /*11640*/  F2FP.PACK_AB R161, R77, R70 ;  /* 0x000000464da1723e */ /* 0x008fca00000000ff */
[----:B------:R-:W1:Y:S02]  /*11650*/  MUFU.EX2 R24, R180 ;  /* 0x000000b400187308 */ /* 0x000e640000000800 */
[----:B------:R-:W-:Y:S01]  /*11660*/  HMMA.16816.F32 R36, R4, R14, R36 ;  /* 0x0000000e0424723c */ /* 0x000fe20000001824 */
[----:B--2---:R-:W-:-:S07]  /*11670*/  F2FP.PACK_AB R163, R78, R71 ;  /* 0x000000474ea3723e */ /* 0x004fce00000000ff */
[----:B------:R-:W-:Y:S01]  /*11680*/  HMMA.16816.F32 R32, R4, R8, R32 ;  /* 0x000000080420723c */ /* 0x000fe20000001820 */
[----:B------:R-:W-:Y:S02]  /*11690*/  IADD3 R214, R221, -0x2, RZ ;  /* 0xfffffffeddd67810 */ /* 0x000fe40007ffe0ff */
[----:B-1----:R-:W-:-:S05]  /*116a0*/  F2FP.PACK_AB R102, R26, R24 ;  /* 0x000000181a66723e */ /* 0x002fca00000000ff */
[----:B------:R-:W-:Y:S07]  /*116b0*/  HMMA.16816.F32 R28, R4, R10, R28 ;  /* 0x0000000a041c723c */ /* 0x000fee000000181c */
[----:B------:R-:W-:Y:S01]  /*116c0*/  F2FP.PACK_AB R4, R92, R69 ;  /* 0x000000455c04723e */ /* 0x000fe200000000ff */
[----:B------:R-:W-:Y:S01]  /*116d0*/  HMMA.16816.F32 R132, R160, R124, R64 ;  /* 0x0000007ca084723c */ /* 0x000fe20000001840 */
[----:B------:R-:W-:Y:S02]  /*116e0*/  F2FP.PACK_AB R6, R172, R94 ;  /* 0x0000005eac06723e */ /* 0x000fe400000000ff */
[----:B------:R-:W-:-:S02]  /*116f0*/  F2FP.PACK_AB R5, R93, R91 ;  /* 0x0000005b5d05723e */ /* 0x000fc400000000ff */
[----:B------:R-:W-:-:S03]  /*11700*/  F2FP.PACK_AB R7, R173, R166 ;  /* 0x000000a6ad07723e */ /* 0x000fc600000000ff */
[----:B------:R-:W-:Y:S08]  /*11710*/  HMMA.16816.F32 R136, R160, R126, R56 ;  /* 0x0000007ea088723c */ /* 0x000ff00000001838 */
[C---:B------:R-:W-:Y:S08]  /*11720*/  HMMA.16816.F32 R128, R4.reuse, R20, R128 ;  /* 0x000000140480723c */ /* 0x040ff00000001880 */
[C---:B------:R-:W-:Y:S01]  /*11730*/  HMMA.16816.F32 R20, R4.reuse, R22, R108 ;  /* 0x000000160414723c */ /* 0x040fe2000000186c */
[----:B------:R-:W1:Y:S07]  /*11740*/  LDSM.16.MT88.4 R108, [R198+0x2000] ;  /* 0x00200000c66c783b */ /* 0x000e6e0000004200 */
[C---:B------:R-:W-:Y:S08]  /*11750*/  HMMA.16816.F32 R60, R4.reuse, R8, R60 ;  /* 0x00000008043c723c */ /* 0x040ff0000000183c */
[C---:B------:R-:W-:Y:S01]  /*11760*/  HMMA.16816.F32 R40, R4.reuse, R10, R40 ;  /* 0x0000000a0428723c */ /* 0x040fe20000001828 */
[----:B------:R-:W2:Y:S07]  /*11770*/  LDSM.16.MT88.4 R8, [R200+0x2000] ;  /* 0x00200000c808783b */ /* 0x000eae0000004200 */
[C---:B------:R-:W-:Y:S08]  /*11780*/  HMMA.16816.F32 R120, R4.reuse, R16, R120 ;  /* 0x000000100478723c */ /* 0x040ff00000001878 */
[C---:B------:R-:W-:Y:S08]  /*11790*/  HMMA.16816.F32 R16, R4.reuse, R18, R104 ;  /* 0x000000120410723c */ /* 0x040ff00000001868 */
[C---:B------:R-:W-:Y:S01]  /*117a0*/  HMMA.16816.F32 R80, R4.reuse, R12, R80 ;  /* 0x0000000c0450723c */ /* 0x040fe20000001850 */
[----:B------:R-:W-:Y:S07]  /*117b0*/  MUFU.EX2 R12, R182 ;  /* 0x000000b6000c7308 */ /* 0x000fee0000000800 */
[----:B------:R-:W-:Y:S01]  /*117c0*/  HMMA.16816.F32 R72, R4, R14, R72 ;  /* 0x0000000e0448723c */ /* 0x000fe20000001848 */
[----:B------:R-:W3:Y:S06]  /*117d0*/  MUFU.EX2 R13, R181 ;  /* 0x000000b5000d7308 */ /* 0x000eec0000000800 */
[----:B------:R-:W-:Y:S01]  /*117e0*/  FADD.FTZ R4, R148, R25 ;  /* 0x0000001994047221 */ /* 0x000fe20000010000 */
[----:B------:R-:W-:Y:S01]  /*117f0*/  HMMA.16816.F32 R140, R160, R116, R52 ;  /* 0x00000074a08c723c */ /* 0x000fe20000001834 */
[----:B------:R-:W-:Y:S01]  /*11800*/  FADD.FTZ R5, R100, R0 ;  /* 0x0000000064057221 */ /* 0x000fe20000010000 */
[----:B------:R-:W-:Y:S01]  /*11810*/  MUFU.EX2 R14, R178 ;  /* 0x000000b2000e7308 */ /* 0x000fe20000000800 */
[----:B------:R-:W-:-:S04]  /*11820*/  FADD.FTZ R4, R152, R4 ;  /* 0x0000000498047221 */ /* 0x000fc80000010000 */
[----:B------:R-:W-:Y:S01]  /*11830*/  FADD.FTZ R4, R187, R4 ;  /* 0x00000004bb047221 */ /* 0x000fe20000010000 */
[----:B------:R-:W-:Y:S01]  /*11840*/  HMMA.16816.F32 R144, R160, R118, R48 ;  /* 0x00000076a090723c */ /* 0x000fe20000001830 */
[----:B---3--:R-:W-:Y:S01]  /*11850*/  F2FP.PACK_AB R100, R13, R12 ;  /* 0x0000000c0d64723e */ /* 0x008fe200000000ff */
[----:B------:R-:W3:Y:S01]  /*11860*/  MUFU.EX2 R15, R177 ;  /* 0x000000b1000f7308 */ /* 0x000ee20000000800 */
[----:B------:R-:W-:Y:S02]  /*11870*/  FADD.FTZ R6, R189, R4 ;  /* 0x00000004bd067221 */ /* 0x000fe40000010000 */
[----:B------:R-:W-:-:S03]  /*11880*/  FADD.FTZ R4, R103, R2 ;  /* 0x0000000267047221 */ /* 0x000fc60000010000 */
[C---:B-1----:R-:W-:Y:S02]  /*11890*/  HMMA.16816.F32 R148, R160.reuse, R108, R44 ;  /* 0x0000006ca094723c */ /* 0x042fe4000000182c */
[----:B------:R-:W1:Y:S06]  /*118a0*/  MUFU.EX2 R25, R176 ;  /* 0x000000b000197308 */ /* 0x000e6c0000000800 */
[C---:B------:R-:W-:Y:S08]  /*118b0*/  HMMA.16816.F32 R152, R160.reuse, R110, R36 ;  /* 0x0000006ea098723c */ /* 0x040ff00000001824 */
[----:B--2---:R-:W-:Y:S01]  /*118c0*/  HMMA.16816.F32 R156, R160, R8, R32 ;  /* 0x00000008a09c723c */ /* 0x004fe20000001820 */
[----:B------:R-:W-:Y:S01]  /*118d0*/  @P1 IMAD.HI.U32 R2, R223, c[0x0][0x2c8], RZ ;  /* 0x0000b200df021a27 */ /* 0x000fe200078e00ff */
[----:B------:R-:W-:-:S02]  /*118e0*/  MOV R0, R223 ;  /* 0x000000df00007202 */ /* 0x000fc40000000f00 */
[----:B---3--:R-:W-:Y:S01]  /*118f0*/  F2FP.PACK_AB R101, R15, R14 ;  /* 0x0000000e0f65723e */ /* 0x008fe200000000ff */
[----:B------:R-:W-:Y:S01]  /*11900*/  FADD.FTZ R5, R183, R5 ;  /* 0x00000005b7057221 */ /* 0x000fe20000010000 */
[----:B-1----:R-:W-:Y:S02]  /*11910*/  F2FP.PACK_AB R103, R27, R25 ;  /* 0x000000191b67723e */ /* 0x002fe400000000ff */
[----:B------:R-:W-:Y:S01]  /*11920*/  HMMA.16816.F32 R160, R160, R10, R28 ;  /* 0x0000000aa0a0723c */ /* 0x000fe2000000181c */
[----:B------:R-:W2:Y:S01]  /*11930*/  LDL R28, [R1+0x4] ;  /* 0x00000400011c7983 */ /* 0x000ea20000100800 */
[----:B------:R-:W-:-:S04]  /*11940*/  @P1 SHF.R.U32.HI R0, RZ, c[0x0][0x2cc], R2 ;  /* 0x0000b300ff001a19 */ /* 0x000fc80000011602 */
[----:B------:R-:W-:Y:S02]  /*11950*/  IADD3 R0, R0, R222, -R249 ;  /* 0x000000de00007210 */ /* 0x000fe40007ffe8f9 */
[----:B------:R-:W-:Y:S03]  /*11960*/  HMMA.16816.F32 R128, R100, R124, R128 ;  /* 0x0000007c6480723c */ /* 0x000fe60000001880 */
[----:B------:R-:W-:-:S05]  /*11970*/  IMAD.HI R0, R0, 0x66666667, RZ ;  /* 0x6666666700007827 */ /* 0x000fca00078e02ff */
        /* <DEDUP_REMOVED lines=27> */
[----:B------:R-:W-:-:S05]  /*11b30*/  FADD.FTZ R226, R78, R2 ;  /* 0x000000024ee27221 */ /* 0x000fca0000010000 */
[----:B------:R-:W-:Y:S01]  /*11b40*/  HMMA.16816.F32 R124, R100, R126, R20 ;  /* 0x0000007e647c723c */ /* 0x000fe20000001814 */
[----:B------:R-:W-:Y:S02]  /*11b50*/  FADD.FTZ R246, R26, R4 ;  /* 0x000000041af67221 */ /* 0x000fe40000010000 */
[----:B------:R-:W-:-:S05]  /*11b60*/  FADD.FTZ R247, R27, R0 ;  /* 0x000000001bf77221 */ /* 0x000fca0000010000 */
[C---:B------:R-:W-:Y:S08]  /*11b70*/  HMMA.16816.F32 R116, R100.reuse, R118, R16 ;  /* 0x000000766474723c */ /* 0x040ff00000001810 */
[C---:B------:R-:W-:Y:S08]  /*11b80*/  HMMA.16816.F32 R108, R100.reuse, R110, R72 ;  /* 0x0000006e646c723c */ /* 0x040ff00000001848 */
[C---:B------:R-:W-:Y:S08]  /*11b90*/  HMMA.16816.F32 R104, R100.reuse, R8, R60 ;  /* 0x000000086468723c */ /* 0x040ff0000000183c */
[----:B------:R-:W-:Y:S01]  /*11ba0*/  HMMA.16816.F32 R100, R100, R10, R40 ;  /* 0x0000000a6464723c */ /* 0x000fe20000001828 */
[----:B--2---:R-:W-:-:S04]  /*11bb0*/  IMNMX R248, R28, R7, !PT ;  /* 0x000000071cf87217 */ /* 0x004fc80007800200 */
[----:B------:R-:W-:Y:S11]  /*11bc0*/  ISETP.GE.AND P0, PT, R214, R248, PT ;  /* 0x000000f8d600720c */ /* 0x000ff60003f06270 */
[----:B------:R-:W-:Y:S02]  /*11bd0*/  @!UPT UIADD3 URZ, URZ, URZ, URZ ;  /* 0x0000003f3f3ff290 */ /* 0x000fe4000fffe03f */
[----:B------:R-:W-:Y:S05]  /*11be0*/  @!P0 BRA `(.L_x_3657) ;  /* 0x00003f8000008947 */ /* 0x000fea0003800000 */
[----:B------:R-:W-:Y:S01]  /*11bf0*/  IMAD.MOV.U32 R91, RZ, RZ, R88 ;  /* 0x000000ffff5b7224 */ /* 0x000fe200078e0058 */
[----:B------:R-:W-:Y:S01]  /*11c00*/  MOV R93, R68 ;  /* 0x00000044005d7202 */ /* 0x000fe20000000f00 */
[----:B------:R-:W-:Y:S01]  /*11c10*/  IMAD.MOV.U32 R90, RZ, RZ, R89 ;  /* 0x000000ffff5a7224 */ /* 0x000fe200078e0059 */
[----:B------:R-:W-:Y:S02]  /*11c20*/  MOV R92, R85 ;  /* 0x00000055005c7202 */ /* 0x000fe40000000f00 */
.L_x_3668:
        /* <DEDUP_REMOVED lines=41> */
.L_x_3767:
[----:B------:R-:W-:-:S05]  /*11ec0*/  BRA.DIV ~URZ, `(.L_x_3661) ;  /* 0x0000da327f007947 */ /* 0x000fca000b800000 */
[----:B------:R-:W3:Y:S01]  /*11ed0*/  SHFL.IDX PT, R2, R0, RZ, 0x181f ;  /* 0x00181fff00027589 */ /* 0x000ee200000e0000 */
[----:B------:R-:W-:Y:S02]  /*11ee0*/  ISETP.GE.AND P1, PT, R238, c[0x0][0x1d4], PT ;  /* 0x00007500ee007a0c */ /* 0x000fe40003f26270 */
[-C--:B---3--:R-:W-:Y:S05]  /*11ef0*/  IADD3 R2, P0, R2, R5.reuse, RZ ;  /* 0x0000000502027210 */ /* 0x088fea0007f1e0ff */
[--C-:B--2---:R-:W-:Y:S01]  /*11f00*/  IMAD.X R3, R7, 0x1, R6.reuse, P0 ;  /* 0x0000000107037824 */ /* 0x104fe200000e0606 */
[----:B------:R-:W-:Y:S05]  /*11f10*/  SEL R7, RZ, 0x10, P1 ;  /* 0x00000010ff077807 */ /* 0x000fea0000800000 */
        /* <DEDUP_REMOVED lines=20> */
.L_x_3768:
[C---:B--2-4-:R-:W-:Y:S02]  /*12060*/  IADD3 R2, -R7.reuse, 0x10, RZ ;  /* 0x0000001007027810 */ /* 0x054fe40007ffe1ff */
        /* <DEDUP_REMOVED lines=8> */
.L_x_3659:
[----:B-1-34-:R-:W-:Y:S05]  /*120f0*/  BSYNC B0 ;  /* 0x0000000000007941 */ /* 0x01afea0003800000 */
.L_x_3658:
        /* <DEDUP_REMOVED lines=103> */
[----:B------:R-:W-:Y:S01]  /*12770*/  MOV R213, RZ ;  /* 0x000000ff00d57202 */ /* 0x000fe20000000f00 */
[----:B------:R-:W-:Y:S01]  /*12780*/  IMAD.MOV.U32 R3, RZ, RZ, c[0x0][0x2b8] ;  /* 0x0000ae00ff037624 */ /* 0x000fe200078e00ff */
[----:B------:R-:W2:Y:S04]  /*12790*/  LDL R2, [R1+0x2c] ;  /* 0x00002c0001027983 */ /* 0x000ea80000100800 */
[----:B------:R-:W-:Y:S01]  /*127a0*/  ISETP.NE.AND P1, PT, R3, 0x1, PT ;  /* 0x000000010300780c */ /* 0x000fe20003f25270 */
[----:B------:R-:W3:Y:S04]  /*127b0*/  LDL R0, [R1] ;  /* 0x0000000001007983 */ /* 0x000ee80000100800 */
        /* <DEDUP_REMOVED lines=24> */
[----:B------:R-:W-:Y:S02]  /*12940*/  IADD3 R2, P0, R88, R2, RZ ;  /* 0x0000000258027210 */ /* 0x000fe40007f1e0ff */
[----:B------:R-:W-:Y:S01]  /*12950*/  SHF.L.U64.HI R88, R238, 0x1, R239 ;  /* 0x00000001ee587819 */ /* 0x000fe200000102ef */
[----:B------:R-:W-:Y:S05]  /*12960*/  IMAD R0, R213, c[0x0][0x1f4], R0 ;  /* 0x00007d00d5007a24 */ /* 0x000fea00078e0200 */
[----:B------:R-:W-:Y:S02]  /*12970*/  IADD3.X R3, R85, R3, R0, P0, !PT ;  /* 0x0000000355037210 */ /* 0x000fe400007fe400 */
[----:B------:R-:W-:Y:S02]  /*12980*/  LEA R0, P0, R2, c[0x0][0x1c8], 0x1 ;  /* 0x0000720002007a11 */ /* 0x000fe400078008ff */
[----:B------:R-:W-:Y:S02]  /*12990*/  SHF.L.U32 R85, R238, 0x1, RZ ;  /* 0x00000001ee557819 */ /* 0x000fe400000006ff */
[----:B------:R-:W-:Y:S01]  /*129a0*/  LEA.HI.X R84, R2, c[0x0][0x1cc], R3, 0x1, P0 ;  /* 0x0000730002547a11 */ /* 0x000fe200000f0c03 */
[----:B------:R-:W-:-:S06]  /*129b0*/  BRA.DIV ~URZ, `(.L_x_3664) ;  /* 0x0000d4a27f007947 */ /* 0x000fcc000b800000 */
[----:B------:R1:W2:Y:S02]  /*129c0*/  SHFL.IDX PT, R89, R84, RZ, 0x181f ;  /* 0x00181fff54597589 */ /* 0x0002a400000e0000 */
.L_x_3769:
        /* <DEDUP_REMOVED lines=25> */
.L_x_3770:
        /* <DEDUP_REMOVED lines=9> */
.L_x_3663:
[----:B------:R-:W-:Y:S05]  /*12bf0*/  BSYNC B0 ;  /* 0x0000000000007941 */ /* 0x000fea0003800000 */
.L_x_3662:
[----:B------:R-:W2:Y:S01]  /*12c00*/  LDL R84, [R1+0x30] ;  /* 0x0000300001547983 */ /* 0x000ea20000100800 */
[----:B------:R-:W-:Y:S03]  /*12c10*/  IMAD.MOV.U32 R85, RZ, RZ, c[0x0][0x2c4] ;  /* 0x0000b100ff557624 */ /* 0x000fe600078e00ff */
[----:B------:R-:W2:Y:S02]  /*12c20*/  LDL R0, [R1+0x60] ;  /* 0x0000600001007983 */ /* 0x000ea40000100800 */
[----:B------:R-:W-:Y:S02]  /*12c30*/  ISETP.NE.AND P0, PT, R85, 0x1, PT ;  /* 0x000000015500780c */ /* 0x000fe40003f05270 */
[----:B-1----:R-:W3:Y:S04]  /*12c40*/  LDL R3, [R1+0x34] ;  /* 0x0000340001037983 */ /* 0x002ee80000100800 */
        /* <DEDUP_REMOVED lines=10> */
.L_x_3771:
        /* <DEDUP_REMOVED lines=47> */
[----:B------:R-:W-:Y:S01]  /*12fe0*/  IMAD.IADD R2, R85, 0x1, R2 ;  /* 0x0000000155027824 */ /* 0x000fe200078e0202 */
[----:B------:R-:W-:Y:S02]  /*12ff0*/  ISETP.GT.AND P4, PT, R0, 0x40, PT ;  /* 0x000000400000780c */ /* 0x000fe40003f84270 */
[C---:B------:R-:W-:Y:S02]  /*13000*/  ISETP.GT.AND P3, PT, R3.reuse, RZ, PT ;  /* 0x000000ff0300720c */ /* 0x040fe40003f64270 */
[C---:B------:R-:W-:Y:S02]  /*13010*/  ISETP.GT.AND P1, PT, R3.reuse, 0x8, PT ;  /* 0x000000080300780c */ /* 0x040fe40003f24270 */
[C---:B------:R-:W-:Y:S02]  /*13020*/  ISETP.GT.AND P0, PT, R3.reuse, 0x9, PT ;  /* 0x000000090300780c */ /* 0x040fe40003f04270 */
[----:B------:R-:W-:Y:S02]  /*13030*/  ISETP.GT.AND P2, PT, R3, 0x1, PT ;  /* 0x000000010300780c */ /* 0x000fe40003f44270 */
[----:B------:R-:W-:Y:S02]  /*13040*/  FSEL R94, R6, -INF , P3 ;  /* 0xff800000065e7808 */ /* 0x000fe40001800000 */
[----:B------:R-:W-:Y:S02]  /*13050*/  FSEL R175, R18, -INF , P1 ;  /* 0xff80000012af7808 */ /* 0x000fe40000800000 */
[----:B------:R-:W-:Y:S02]  /*13060*/  FSEL R174, R19, -INF , P0 ;  /* 0xff80000013ae7808 */ /* 0x000fe40000000000 */
[C---:B------:R-:W-:Y:S02]  /*13070*/  ISETP.GT.AND P3, PT, R3.reuse, 0x10, PT ;  /* 0x000000100300780c */ /* 0x040fe40003f64270 */
[C---:B------:R-:W-:Y:S02]  /*13080*/  ISETP.GT.AND P1, PT, R3.reuse, 0x18, PT ;  /* 0x000000180300780c */ /* 0x040fe40003f24270 */
[----:B------:R-:W-:Y:S02]  /*13090*/  ISETP.GT.AND P0, PT, R3, 0x19, PT ;  /* 0x000000190300780c */ /* 0x000fe40003f04270 */
[----:B------:R-:W-:Y:S02]  /*130a0*/  FSEL R176, R7, -INF , P2 ;  /* 0xff80000007b07808 */ /* 0x000fe40001000000 */
        /* <DEDUP_REMOVED lines=28> */
[----:B------:R-:W-:Y:S02]  /*13270*/  ISETP.GT.AND P3, PT, R2, RZ, PT ;  /* 0x000000ff0200720c */ /* 0x000fe40003f64270 */
[C---:B------:R-:W-:Y:S02]  /*13280*/  ISETP.GT.AND P1, PT, R0.reuse, RZ, PT ;  /* 0x000000ff0000720c */ /* 0x040fe40003f24270 */
[----:B------:R-:W-:Y:S02]  /*13290*/  ISETP.GT.AND P0, PT, R0, 0x1, PT ;  /* 0x000000010000780c */ /* 0x000fe40003f04270 */
[----:B------:R-:W-:Y:S02]  /*132a0*/  FSEL R33, R71, -INF , P2 ;  /* 0xff80000047217808 */ /* 0x000fe40001000000 */
[----:B------:R-:W-:Y:S02]  /*132b0*/  ISETP.GT.AND P2, PT, R2, 0x1, PT ;  /* 0x000000010200780c */ /* 0x000fe40003f44270 */
[----:B------:R-:W-:Y:S02]  /*132c0*/  FSEL R36, R8, -INF , P3 ;  /* 0xff80000008247808 */ /* 0x000fe40001800000 */
[----:B------:R-:W-:Y:S02]  /*132d0*/  FSEL R48, R10, -INF , P1 ;  /* 0xff8000000a307808 */ /* 0x000fe40000800000 */
[----:B------:R-:W-:Y:S02]  /*132e0*/  FSEL R82, R11, -INF , P0 ;  /* 0xff8000000b527808 */ /* 0x000fe40000000000 */
[----:B------:R-:W-:Y:S02]  /*132f0*/  ISETP.GT.AND P3, PT, R2, 0x8, PT ;  /* 0x000000080200780c */ /* 0x000fe40003f64270 */
[C---:B------:R-:W-:Y:S02]  /*13300*/  ISETP.GT.AND P1, PT, R0.reuse, 0x8, PT ;  /* 0x000000080000780c */ /* 0x040fe40003f24270 */
        /* <DEDUP_REMOVED lines=65> */
[----:B------:R-:W-:Y:S02]  /*13720*/  ISETP.GT.AND P2, PT, R0, 0x41, PT ;  /* 0x000000410000780c */ /* 0x000fe40003f44270 */
[----:B------:R-:W-:Y:S02]  /*13730*/  FMNMX.FTZ R2, R188, R2, !PT ;  /* 0x00000002bc027209 */ /* 0x000fe40007810000 */
[C---:B------:R-:W-:Y:S02]  /*13740*/  ISETP.GT.AND P1, PT, R0.reuse, 0x48, PT ;  /* 0x000000480000780c */ /* 0x040fe40003f24270 */
[----:B------:R-:W-:Y:S02]  /*13750*/  FMNMX.FTZ R2, R187, R2, !PT ;  /* 0x00000002bb027209 */ /* 0x000fe40007810000 */
        /* <DEDUP_REMOVED lines=96> */
.L_x_3772:
        /* <DEDUP_REMOVED lines=31> */
[----:B------:R-:W-:Y:S03]  /*13f50*/  FFMA.FTZ R225, R170, c[0x0][0x2d0], -R2 ;  /* 0x0000b400aae17a23 */ /* 0x000fe60000010802 */
[----:B------:R-:W-:Y:S10]  /*13f60*/  MUFU.EX2 R2, R4 ;  /* 0x0000000400027308 */ /* 0x000ff40000000800 */
[----:B------:R-:W2:Y:S02]  /*13f70*/  MUFU.EX2 R10, R10 ;  /* 0x0000000a000a7308 */ /* 0x000ea40000000800 */
[----:B--2---:R-:W-:Y:S01]  /*13f80*/  F2FP.PACK_AB R74, R10, R11 ;  /* 0x0000000b0a4a723e */ /* 0x004fe200000000ff */
[----:B------:R-:W-:Y:S01]  /*13f90*/  FFMA.FTZ R0, R65, R217, R3 ;  /* 0x000000d941007223 */ /* 0x000fe20000010003 */
[C---:B------:R-:W-:Y:S03]  /*13fa0*/  F2FP.PACK_AB R72, R2.reuse, R3 ;  /* 0x000000030248723e */ /* 0x040fe600000000ff */
        /* <DEDUP_REMOVED lines=30> */
[C---:B--2---:R-:W-:Y:S02]  /*14190*/  FFMA.FTZ R0, R3.reuse, R226, R19 ;  /* 0x000000e203007223 */ /* 0x044fe40000010013 */
[----:B------:R-:W-:Y:S07]  /*141a0*/  FMUL.FTZ R50, R3, R154 ;  /* 0x0000009a03327220 */ /* 0x000fee0000410000 */
[----:B------:R-:W-:Y:S10]  /*141b0*/  MUFU.EX2 R64, R188 ;  /* 0x000000bc00407308 */ /* 0x000ff40000000800 */
[----:B------:R-:W-:Y:S01]  /*141c0*/  MUFU.EX2 R188, R168 ;  /* 0x000000a800bc7308 */ /* 0x000fe20000000800 */
[C---:B---3--:R-:W-:Y:S01]  /*141d0*/  FADD.FTZ R33, R2.reuse, R0 ;  /* 0x0000000002217221 */ /* 0x048fe20000010000 */
        /* <DEDUP_REMOVED lines=29> */
[--C-:B------:R-:W-:Y:S01]  /*143b0*/  FFMA.FTZ R241, R16, c[0x0][0x2d0], -R2.reuse ;  /* 0x0000b40010f17a23 */ /* 0x100fe20000010802 */
[----:B--2---:R-:W-:Y:S01]  /*143c0*/  F2FP.PACK_AB R76, R35, R36 ;  /* 0x00000024234c723e */ /* 0x004fe200000000ff */
[----:B------:R-:W-:Y:S01]  /*143d0*/  FFMA.FTZ R243, R13, c[0x0][0x2d0], -R2 ;  /* 0x0000b4000df37a23 */ /* 0x000fe20000010802 */
[C---:B------:R-:W-:Y:S01]  /*143e0*/  FSEL R2, R68.reuse, RZ, P0 ;  /* 0x000000ff44027208 */ /* 0x040fe20000000000 */
[----:B------:R-:W-:Y:S02]  /*143f0*/  FMUL.FTZ R4, R68, c[0x0][0x2d0] ;  /* 0x0000b40044047a20 */ /* 0x000fe40000410000 */
[----:B------:R-:W-:Y:S01]  /*14400*/  FMUL.FTZ R0, R0, c[0x0][0x2d0] ;  /* 0x0000b40000007a20 */ /* 0x000fe20000410000 */
[----:B------:R-:W-:Y:S01]  /*14410*/  MUFU.EX2 R185, R174 ;  /* 0x000000ae00b97308 */ /* 0x000fe20000000800 */
[----:B------:R-:W-:Y:S01]  /*14420*/  FADD.FTZ R2, -R2, R93 ;  /* 0x0000005d02027221 */ /* 0x000fe20000010100 */
[----:B------:R-:W-:Y:S01]  /*14430*/  FSEL R4, R4, RZ, P0 ;  /* 0x000000ff04047208 */ /* 0x000fe20000000000 */
[----:B------:R-:W-:Y:S01]  /*14440*/  FMUL.FTZ R49, R65, R153 ;  /* 0x0000009941317220 */ /* 0x000fe20000410000 */
[----:B------:R-:W-:Y:S01]  /*14450*/  ISETP.GT.AND P0, PT, R214, R248, PT ;  /* 0x000000f8d600720c */ /* 0x000fe20003f04270 */
[----:B------:R-:W-:Y:S01]  /*14460*/  FMUL.FTZ R2, R2, c[0x0][0x2d0] ;  /* 0x0000b40002027a20 */ /* 0x000fe20000410000 */
[----:B------:R-:W-:Y:S01]  /*14470*/  IADD3 R214, R214, -0x1, RZ ;  /* 0xffffffffd6d67810 */ /* 0x000fe20007ffe0ff */
[--C-:B------:R-:W-:Y:S02]  /*14480*/  FFMA.FTZ R9, R48, c[0x0][0x2d0], -R4.reuse ;  /* 0x0000b40030097a23 */ /* 0x100fe40000010804 */
[--C-:B------:R-:W-:Y:S01]  /*14490*/  FFMA.FTZ R194, R23, c[0x0][0x2d0], -R4.reuse ;  /* 0x0000b40017c27a23 */ /* 0x100fe20000010804 */
[----:B------:R-:W2:Y:S01]  /*144a0*/  MUFU.EX2 R0, R0 ;  /* 0x0000000000007308 */ /* 0x000ea20000000800 */
[--C-:B------:R-:W-:Y:S02]  /*144b0*/  FFMA.FTZ R226, R22, c[0x0][0x2d0], -R4.reuse ;  /* 0x0000b40016e27a23 */ /* 0x100fe40000010804 */
[--C-:B------:R-:W-:Y:S02]  /*144c0*/  FFMA.FTZ R227, R21, c[0x0][0x2d0], -R4.reuse ;  /* 0x0000b40015e37a23 */ /* 0x100fe40000010804 */
[--C-:B------:R-:W-:Y:S02]  /*144d0*/  FFMA.FTZ R228, R20, c[0x0][0x2d0], -R4.reuse ;  /* 0x0000b40014e47a23 */ /* 0x100fe40000010804 */
[----:B------:R-:W3:Y:S01]  /*144e0*/  LDSM.16.MT88.4 R20, [R197] ;  /* 0x00000000c514783b */ /* 0x000ee20000004200 */
[--C-:B------:R-:W-:Y:S02]  /*144f0*/  FFMA.FTZ R18, R82, c[0x0][0x2d0], -R4.reuse ;  /* 0x0000b40052127a23 */ /* 0x100fe40000010804 */
[----:B------:R-:W4:Y:S01]  /*14500*/  MUFU.EX2 R2, R2 ;  /* 0x0000000200027308 */ /* 0x000f220000000800 */
[--C-:B------:R-:W-:Y:S02]  /*14510*/  FFMA.FTZ R93, R54, c[0x0][0x2d0], -R4.reuse ;  /* 0x0000b400365d7a23 */ /* 0x100fe40000010804 */
[----:B------:R-:W-:Y:S02]  /*14520*/  FMUL.FTZ R48, R65, R152 ;  /* 0x0000009841307220 */ /* 0x000fe40000410000 */
[----:B------:R-:W-:Y:S01]  /*14530*/  LDSM.16.MT88.4 R52, [R198] ;  /* 0x00000000c634783b */ /* 0x000fe20000004200 */
[--C-:B------:R-:W-:Y:S02]  /*14540*/  FFMA.FTZ R240, R8, c[0x0][0x2d0], -R4.reuse ;  /* 0x0000b40008f07a23 */ /* 0x100fe40000010804 */
[----:B------:R-:W-:Y:S02]  /*14550*/  FFMA.FTZ R17, R66, c[0x0][0x2d0], -R4 ;  /* 0x0000b40042117a23 */ /* 0x000fe40000010804 */
[----:B------:R5:W-:Y:S01]  /*14560*/  MUFU.EX2 R34, R9 ;  /* 0x0000000900227308 */ /* 0x000be20000000800 */
[----:B------:R-:W-:Y:S02]  /*14570*/  FADD.FTZ R8, R11, R12 ;  /* 0x0000000c0b087221 */ /* 0x000fe40000010000 */
[--C-:B------:R-:W-:Y:S01]  /*14580*/  FFMA.FTZ R16, R71, c[0x0][0x2d0], -R4.reuse ;  /* 0x0000b40047107a23 */ /* 0x100fe20000010804 */
[----:B------:R-:W-:Y:S01]  /*14590*/  LDSM.16.MT88.4 R80, [R200] ;  /* 0x00000000c850783b */ /* 0x000fe20000004200 */
[C---:B--2---:R-:W-:Y:S02]  /*145a0*/  FMUL.FTZ R44, R0.reuse, R108 ;  /* 0x0000006c002c7220 */ /* 0x044fe40000410000 */
        /* <DEDUP_REMOVED lines=17> */
[C---:B------:R-:W-:Y:S01]  /*146c0*/  FMUL.FTZ R40, R0.reuse, R112 ;  /* 0x0000007000287220 */ /* 0x040fe20000410000 */
[----:B------:R-:W2:Y:S01]  /*146d0*/  LDSM.16.MT88.4 R36, [R201] ;  /* 0x00000000c924783b */ /* 0x000ea20000004200 */
[C---:B------:R-:W-:Y:S02]  /*146e0*/  FMUL.FTZ R41, R0.reuse, R113 ;  /* 0x0000007100297220 */ /* 0x040fe40000410000 */
[C---:B------:R-:W-:Y:S01]  /*146f0*/  FMUL.FTZ R56, R0.reuse, R104 ;  /* 0x0000006800387220 */ /* 0x040fe20000410000 */
[----:B------:R-:W-:Y:S01]  /*14700*/  MUFU.EX2 R112, R183 ;  /* 0x000000b700707308 */ /* 0x000fe20000000800 */
[----:B------:R-:W-:Y:S02]  /*14710*/  FMUL.FTZ R57, R0, R105 ;  /* 0x0000006900397220 */ /* 0x000fe40000410000 */
[----:B----4-:R-:W-:Y:S02]  /*14720*/  FMUL.FTZ R59, R2, R107 ;  /* 0x0000006b023b7220 */ /* 0x010fe40000410000 */
[----:B------:R-:W-:Y:S02]  /*14730*/  FADD.FTZ R66, R10, R8 ;  /* 0x000000080a427221 */ /* 0x000fe40000010000 */
[C---:B------:R-:W-:Y:S02]  /*14740*/  FMUL.FTZ R8, R0.reuse, R128 ;  /* 0x0000008000087220 */ /* 0x040fe40000410000 */
[C---:B-----5:R-:W-:Y:S01]  /*14750*/  FMUL.FTZ R9, R0.reuse, R129 ;  /* 0x0000008100097220 */ /* 0x060fe20000410000 */
[----:B------:R-:W-:Y:S01]  /*14760*/  MUFU.EX2 R107, R75 ;  /* 0x0000004b006b7308 */ /* 0x000fe20000000800 */
[C---:B------:R-:W-:Y:S02]  /*14770*/  FMUL.FTZ R12, R0.reuse, R124 ;  /* 0x0000007c000c7220 */ /* 0x040fe40000410000 */
[C---:B------:R-:W-:Y:S02]  /*14780*/  FMUL.FTZ R13, R0.reuse, R125 ;  /* 0x0000007d000d7220 */ /* 0x040fe40000410000 */
[C---:B------:R-:W-:Y:S02]  /*14790*/  FMUL.FTZ R24, R0.reuse, R120 ;  /* 0x0000007800187220 */ /* 0x040fe40000410000 */
[C---:B------:R-:W-:Y:S02]  /*147a0*/  FMUL.FTZ R25, R0.reuse, R121 ;  /* 0x0000007900197220 */ /* 0x040fe40000410000 */
[C---:B------:R-:W-:Y:S01]  /*147b0*/  FMUL.FTZ R28, R0.reuse, R116 ;  /* 0x00000074001c7220 */ /* 0x040fe20000410000 */
[----:B------:R-:W4:Y:S01]  /*147c0*/  MUFU.EX2 R104, R18 ;  /* 0x0000001200687308 */ /* 0x000f220000000800 */
[----:B------:R-:W-:Y:S02]  /*147d0*/  FMUL.FTZ R29, R0, R117 ;  /* 0x00000075001d7220 */ /* 0x000fe40000410000 */
[C---:B------:R-:W-:Y:S02]  /*147e0*/  FMUL.FTZ R58, R2.reuse, R106 ;  /* 0x0000006a023a7220 */ /* 0x040fe40000410000 */
[----:B------:R-:W-:Y:S02]  /*147f0*/  FADD.FTZ R90, R35, R4 ;  /* 0x00000004235a7221 */ /* 0x000fe40000010000 */
[C---:B------:R-:W-:Y:S02]  /*14800*/  FMUL.FTZ R6, R3.reuse, R134 ;  /* 0x0000008603067220 */ /* 0x040fe40000410000 */
[----:B------:R-:W-:Y:S01]  /*14810*/  FMUL.FTZ R7, R3, R135 ;  /* 0x0000008703077220 */ /* 0x000fe20000410000 */
[----:B------:R-:W5:Y:S01]  /*14820*/  MUFU.EX2 R0, R14 ;  /* 0x0000000e00007308 */ /* 0x000f620000000800 */
[C---:B------:R-:W-:Y:S02]  /*14830*/  FMUL.FTZ R4, R65.reuse, R132 ;  /* 0x0000008441047220 */ /* 0x040fe40000410000 */
[----:B------:R-:W-:Y:S02]  /*14840*/  FMUL.FTZ R5, R65, R133 ;  /* 0x0000008541057220 */ /* 0x000fe40000410000 */
[C---:B------:R-:W-:Y:S02]  /*14850*/  FMUL.FTZ R10, R2.reuse, R130 ;  /* 0x00000082020a7220 */ /* 0x040fe40000410000 */
[C---:B------:R-:W-:Y:S02]  /*14860*/  FMUL.FTZ R11, R2.reuse, R131 ;  /* 0x00000083020b7220 */ /* 0x040fe40000410000 */
[C---:B------:R-:W-:Y:S01]  /*14870*/  FMUL.FTZ R15, R2.reuse, R127 ;  /* 0x0000007f020f7220 */ /* 0x040fe20000410000 */
[----:B------:R-:W-:Y:S01]  /*14880*/  MUFU.EX2 R106, R32 ;  /* 0x00000020006a7308 */ /* 0x000fe20000000800 */
[C---:B------:R-:W-:Y:S02]  /*14890*/  FMUL.FTZ R35, R3.reuse, R147 ;  /* 0x0000009303237220 */ /* 0x040fe40000410000 */
[----:B------:R-:W-:Y:S01]  /*148a0*/  FMUL.FTZ R46, R2, R110 ;  /* 0x0000006e022e7220 */ /* 0x000fe20000410000 */
[----:B----4-:R-:W-:Y:S01]  /*148b0*/  F2FP.PACK_AB R77, R104, R34 ;  /* 0x00000022684d723e */ /* 0x010fe200000000ff */
[C---:B------:R-:W-:Y:S02]  /*148c0*/  FMUL.FTZ R18, R3.reuse, R138 ;  /* 0x0000008a03127220 */ /* 0x040fe40000410000 */
[C---:B------:R-:W-:Y:S02]  /*148d0*/  FMUL.FTZ R47, R2.reuse, R111 ;  /* 0x0000006f022f7220 */ /* 0x040fe40000410000 */
[----:B------:R-:W-:Y:S01]  /*148e0*/  LDSM.16.MT88.4 R108, [R198+0x1000] ;  /* 0x00100000c66c783b */ /* 0x000fe20000004200 */
[----:B------:R4:W-:Y:S01]  /*148f0*/  MUFU.EX2 R105, R17 ;  /* 0x0000001100697308 */ /* 0x0009e20000000800 */
[----:B------:R-:W-:Y:S02]  /*14900*/  FMUL.FTZ R51, R3, R155 ;  /* 0x0000009b03337220 */ /* 0x000fe40000410000 */
[C---:B------:R-:W-:Y:S01]  /*14910*/  FMUL.FTZ R62, R2.reuse, R102 ;  /* 0x00000066023e7220 */ /* 0x040fe20000410000 */
[----:B-----5:R-:W-:Y:S01]  /*14920*/  F2FP.PACK_AB R75, R107, R0 ;  /* 0x000000006b4b723e */ /* 0x020fe200000000ff */
[C---:B------:R-:W-:Y:S02]  /*14930*/  FMUL.FTZ R63, R2.reuse, R103 ;  /* 0x00000067023f7220 */ /* 0x040fe40000410000 */
[----:B------:R-:W5:Y:S01]  /*14940*/  LDSM.16.MT88.4 R100, [R197+0x800] ;  /* 0x00080000c564783b */ /* 0x000f620000004200 */
[C---:B-1----:R-:W-:Y:S02]  /*14950*/  FFMA.FTZ R84, R2.reuse, R247, R34 ;  /* 0x000000f702547223 */ /* 0x042fe40000010022 */
[----:B------:R-:W1:Y:S01]  /*14960*/  MUFU.EX2 R121, R19 ;  /* 0x0000001300797308 */ /* 0x000e620000000800 */
[-C--:B---3--:R-:W-:Y:S04]  /*14970*/  HMMA.16816.F32 R4, R72, R20.reuse, R4 ;  /* 0x000000144804723c */ /* 0x088fe80000001804 */
[----:B------:R-:W-:Y:S01]  /*14980*/  LDSM.16.MT88.4 R152, [R198+0x2000] ;  /* 0x00200000c698783b */ /* 0x000fe20000004200 */
[C---:B------:R-:W-:Y:S02]  /*14990*/  FMUL.FTZ R14, R2.reuse, R126 ;  /* 0x0000007e020e7220 */ /* 0x040fe40000410000 */
[C---:B------:R-:W-:Y:S02]  /*149a0*/  FMUL.FTZ R26, R2.reuse, R122 ;  /* 0x0000007a021a7220 */ /* 0x040fe40000410000 */
[----:B------:R-:W3:Y:S03]  /*149b0*/  MUFU.EX2 R120, R16 ;  /* 0x0000001000787308 */ /* 0x000ee60000000800 */
[----:B------:R-:W-:Y:S02]  /*149c0*/  FMUL.FTZ R27, R2, R123 ;  /* 0x0000007b021b7220 */ /* 0x000fe40000410000 */
[C---:B----4-:R-:W-:Y:S02]  /*149d0*/  FMUL.FTZ R17, R65.reuse, R137 ;  /* 0x0000008941117220 */ /* 0x050fe40000410000 */
[----:B------:R-:W-:Y:S02]  /*149e0*/  FMUL.FTZ R32, R65, R144 ;  /* 0x0000009041207220 */ /* 0x000fe40000410000 */
[----:B------:R-:W-:Y:S01]  /*149f0*/  FMUL.FTZ R34, R3, R146 ;  /* 0x0000009203227220 */ /* 0x000fe20000410000 */
[----:B------:R-:W-:Y:S01]  /*14a00*/  MUFU.EX2 R113, R182 ;  /* 0x000000b600717308 */ /* 0x000fe20000000800 */
[----:B------:R-:W-:Y:S02]  /*14a10*/  FADD.FTZ R71, R0, R33 ;  /* 0x0000002100477221 */ /* 0x000fe40000010000 */
[----:B------:R-:W-:Y:S01]  /*14a20*/  FMUL.FTZ R33, R65, R145 ;  /* 0x0000009141217220 */ /* 0x000fe20000410000 */
[----:B-1----:R-:W-:Y:S01]  /*14a30*/  F2FP.PACK_AB R78, R121, R106 ;  /* 0x0000006a794e723e */ /* 0x002fe200000000ff */
[----:B------:R-:W-:Y:S01]  /*14a40*/  FMUL.FTZ R19, R3, R139 ;  /* 0x0000008b03137220 */ /* 0x000fe20000410000 */
[----:B------:R-:W-:Y:S01]  /*14a50*/  LDSM.16.MT88.4 R144, [R201+0x2000] ;  /* 0x00200000c990783b */ /* 0x000fe20000004200 */
[C---:B------:R-:W-:Y:S02]  /*14a60*/  FMUL.FTZ R42, R2.reuse, R114 ;  /* 0x00000072022a7220 */ /* 0x040fe40000410000 */
[C---:B------:R-:W-:Y:S01]  /*14a70*/  FMUL.FTZ R43, R2.reuse, R115 ;  /* 0x00000073022b7220 */ /* 0x040fe20000410000 */
[----:B------:R-:W-:Y:S01]  /*14a80*/  MUFU.EX2 R114, R184 ;  /* 0x000000b800727308 */ /* 0x000fe20000000800 */
[C---:B------:R-:W-:Y:S02]  /*14a90*/  FMUL.FTZ R30, R2.reuse, R118 ;  /* 0x00000076021e7220 */ /* 0x040fe40000410000 */
[----:B------:R-:W-:Y:S01]  /*14aa0*/  FMUL.FTZ R31, R2, R119 ;  /* 0x00000077021f7220 */ /* 0x000fe20000410000 */
[----:B---3--:R-:W-:Y:S01]  /*14ab0*/  F2FP.PACK_AB R79, R120, R105 ;  /* 0x00000069784f723e */ /* 0x008fe200000000ff */
[----:B------:R-:W-:Y:S02]  /*14ac0*/  FMUL.FTZ R16, R65, R136 ;  /* 0x0000008841107220 */ /* 0x000fe40000410000 */
[----:B------:R-:W-:Y:S01]  /*14ad0*/  LDSM.16.MT88.4 R136, [R197+0x2000] ;  /* 0x00200000c588783b */ /* 0x000fe20000004200 */
[----:B------:R-:W-:Y:S02]  /*14ae0*/  FADD.FTZ R0, R64, R66 ;  /* 0x0000004240007221 */ /* 0x000fe40000010000 */
[----:B------:R-:W-:Y:S01]  /*14af0*/  MUFU.EX2 R115, R166 ;  /* 0x000000a600737308 */ /* 0x000fe20000000800 */
[C---:B------:R-:W-:Y:S04]  /*14b00*/  HMMA.16816.F32 R8, R76.reuse, R20, R8 ;  /* 0x000000144c08723c */ /* 0x040fe80000001808 */
[----:B------:R-:W-:Y:S03]  /*14b10*/  FMUL.FTZ R66, R3, R162 ;  /* 0x000000a203427220 */ /* 0x000fe60000410000 */
[C---:B------:R-:W-:Y:S01]  /*14b20*/  FMUL.FTZ R20, R65.reuse, R140 ;  /* 0x0000008c41147220 */ /* 0x040fe20000410000 */
[-C--:B------:R-:W-:Y:S01]  /*14b30*/  HMMA.16816.F32 R12, R76, R22.reuse, R12 ;  /* 0x000000164c0c723c */ /* 0x080fe2000000180c */
[----:B------:R-:W1:Y:S03]  /*14b40*/  MUFU.EX2 R2, R187 ;  /* 0x000000bb00027308 */ /* 0x000e660000000800 */
[----:B------:R-:W-:Y:S04]  /*14b50*/  FMUL.FTZ R21, R65, R141 ;  /* 0x0000008d41157220 */ /* 0x000fe80000410000 */
[C---:B------:R-:W-:Y:S03]  /*14b60*/  HMMA.16816.F32 R16, R72.reuse, R22, R16 ;  /* 0x000000164810723c */ /* 0x040fe60000001810 */
[----:B------:R-:W-:Y:S04]  /*14b70*/  MUFU.EX2 R124, R165 ;  /* 0x000000a5007c7308 */ /* 0x000fe80000000800 */
[C---:B------:R-:W-:Y:S02]  /*14b80*/  FMUL.FTZ R22, R3.reuse, R142 ;  /* 0x0000008e03167220 */ /* 0x040fe40000410000 */
[----:B------:R-:W-:Y:S04]  /*14b90*/  FMUL.FTZ R23, R3, R143 ;  /* 0x0000008f03177220 */ /* 0x000fe80000410000 */
[----:B------:R-:W-:Y:S03]  /*14ba0*/  MUFU.EX2 R166, R227 ;  /* 0x000000e300a67308 */ /* 0x000fe60000000800 */
[-C--:B--2---:R-:W-:Y:S03]  /*14bb0*/  HMMA.16816.F32 R20, R72, R36.reuse, R20 ;  /* 0x000000244814723c */ /* 0x084fe60000001814 */
[----:B-1----:R-:W-:Y:S04]  /*14bc0*/  FADD.FTZ R0, R2, R0 ;  /* 0x0000000002007221 */ /* 0x002fe80000010000 */
[----:B------:R-:W-:Y:S01]  /*14bd0*/  FADD.FTZ R0, R70, R0 ;  /* 0x0000000046007221 */ /* 0x000fe20000010000 */
[C---:B------:R-:W-:Y:S01]  /*14be0*/  HMMA.16816.F32 R24, R76.reuse, R36, R24 ;  /* 0x000000244c18723c */ /* 0x040fe20000001818 */
[----:B------:R-:W-:Y:S03]  /*14bf0*/  MUFU.EX2 R165, R228 ;  /* 0x000000e400a57308 */ /* 0x000fe60000000800 */
[----:B------:R-:W-:Y:S03]  /*14c00*/  FADD.FTZ R0, R69, R0 ;  /* 0x0000000045007221 */ /* 0x000fe60000010000 */
[C---:B------:R-:W-:Y:S01]  /*14c10*/  FMUL.FTZ R36, R65.reuse, R148 ;  /* 0x0000009441247220 */ /* 0x040fe20000410000 */
[-C--:B------:R-:W-:Y:S03]  /*14c20*/  HMMA.16816.F32 R28, R76, R38.reuse, R28 ;  /* 0x000000264c1c723c */ /* 0x080fe6000000181c */
[----:B------:R1:W-:Y:S01]  /*14c30*/  MUFU.EX2 R184, R67 ;  /* 0x0000004300b87308 */ /* 0x0003e20000000800 */
        /* <DEDUP_REMOVED lines=9> */
[-C--:B------:R-:W-:Y:S03]  /*14cd0*/  HMMA.16816.F32 R36, R72, R52.reuse, R36 ;  /* 0x000000344824723c */ /* 0x080fe60000001824 */
[----:B-1----:R-:W-:Y:S05]  /*14ce0*/  FMUL.FTZ R67, R3, R163 ;  /* 0x000000a303437220 */ /* 0x002fea0000410000 */
[C---:B------:R-:W-:Y:S01]  /*14cf0*/  HMMA.16816.F32 R40, R76.reuse, R52, R40 ;  /* 0x000000344c28723c */ /* 0x040fe20000001828 */
[----:B------:R-:W-:Y:S06]  /*14d00*/  MUFU.EX2 R172, R191 ;  /* 0x000000bf00ac7308 */ /* 0x000fec0000000800 */
[C---:B------:R-:W-:Y:S01]  /*14d10*/  FMUL.FTZ R52, R65.reuse, R156 ;  /* 0x0000009c41347220 */ /* 0x040fe20000410000 */
[-C--:B------:R-:W-:Y:S03]  /*14d20*/  HMMA.16816.F32 R44, R76, R54.reuse, R44 ;  /* 0x000000364c2c723c */ /* 0x080fe6000000182c */
[----:B------:R-:W-:Y:S01]  /*14d30*/  MUFU.EX2 R126, R171 ;  /* 0x000000ab007e7308 */ /* 0x000fe20000000800 */
[----:B------:R-:W-:Y:S04]  /*14d40*/  FMUL.FTZ R53, R65, R157 ;  /* 0x0000009d41357220 */ /* 0x000fe80000410000 */
[C---:B------:R-:W-:Y:S05]  /*14d50*/  HMMA.16816.F32 R48, R72.reuse, R54, R48 ;  /* 0x000000364830723c */ /* 0x040fea0000001830 */
[----:B------:R-:W1:Y:S02]  /*14d60*/  MUFU.EX2 R128, R170 ;  /* 0x000000aa00807308 */ /* 0x000e640000000800 */
[C---:B------:R-:W-:Y:S02]  /*14d70*/  FMUL.FTZ R54, R3.reuse, R158 ;  /* 0x0000009e03367220 */ /* 0x040fe40000410000 */
[----:B------:R-:W-:Y:S03]  /*14d80*/  FMUL.FTZ R55, R3, R159 ;  /* 0x0000009f03377220 */ /* 0x000fe60000410000 */
[----:B------:R-:W-:Y:S03]  /*14d90*/  FADD.FTZ R3, R106, R90 ;  /* 0x0000005a6a037221 */ /* 0x000fe60000010000 */
[----:B------:R-:W-:Y:S01]  /*14da0*/  MUFU.EX2 R127, R164 ;  /* 0x000000a4007f7308 */ /* 0x000fe20000000800 */
[-C--:B------:R-:W-:Y:S08]  /*14db0*/  HMMA.16816.F32 R52, R72, R80.reuse, R52 ;  /* 0x000000504834723c */ /* 0x080ff00000001834 */
[C---:B------:R-:W-:Y:S01]  /*14dc0*/  HMMA.16816.F32 R56, R76.reuse, R80, R56 ;  /* 0x000000504c38723c */ /* 0x040fe20000001838 */
[----:B------:R-:W3:Y:S07]  /*14dd0*/  MUFU.EX2 R246, R94 ;  /* 0x0000005e00f67308 */ /* 0x000eee0000000800 */
[-C--:B------:R-:W-:Y:S03]  /*14de0*/  HMMA.16816.F32 R60, R76, R82.reuse, R60 ;  /* 0x000000524c3c723c */ /* 0x080fe6000000183c */
[----:B------:R-:W-:Y:S04]  /*14df0*/  MUFU.EX2 R117, R93 ;  /* 0x0000005d00757308 */ /* 0x000fe80000000800 */
[----:B------:R-:W-:Y:S01]  /*14e00*/  F2FP.PACK_AB R76, R2, R64 ;  /* 0x00000040024c723e */ /* 0x000fe200000000ff */
[----:B------:R-:W-:Y:S01]  /*14e10*/  FMUL.FTZ R64, R65, R160 ;  /* 0x000000a041407220 */ /* 0x000fe20000410000 */
[----:B------:R-:W-:Y:S03]  /*14e20*/  F2FP.PACK_AB R78, R69, R70 ;  /* 0x00000046454e723e */ /* 0x000fe600000000ff */
[----:B------:R-:W-:Y:S01]  /*14e30*/  FMUL.FTZ R65, R65, R161 ;  /* 0x000000a141417220 */ /* 0x000fe20000410000 */
[----:B------:R-:W4:Y:S01]  /*14e40*/  MUFU.EX2 R118, R92 ;  /* 0x0000005c00767308 */ /* 0x000f220000000800 */
[----:B------:R-:W-:Y:S01]  /*14e50*/  FADD.FTZ R2, R104, R84 ;  /* 0x0000005468027221 */ /* 0x000fe20000010000 */
[----:B--2---:R-:W-:Y:S01]  /*14e60*/  F2FP.PACK_AB R77, R123, R116 ;  /* 0x000000747b4d723e */ /* 0x004fe200000000ff */
[----:B------:R-:W-:Y:S01]  /*14e70*/  FADD.FTZ R70, R107, R71 ;  /* 0x000000476b467221 */ /* 0x000fe20000010000 */
[----:B-1----:R-:W-:Y:S01]  /*14e80*/  F2FP.PACK_AB R79, R128, R126 ;  /* 0x0000007e804f723e */ /* 0x002fe200000000ff */
[----:B------:R-:W-:Y:S01]  /*14e90*/  FADD.FTZ R69, R105, R2 ;  /* 0x0000000269457221 */ /* 0x000fe20000010000 */
[----:B------:R-:W-:Y:S01]  /*14ea0*/  HMMA.16816.F32 R64, R72, R82, R64 ;  /* 0x000000524840723c */ /* 0x000fe20000001840 */
[----:B------:R-:W1:Y:S03]  /*14eb0*/  LDSM.16.MT88.4 R80, [R201+0x800] ;  /* 0x00080000c950783b */ /* 0x000e660000004200 */
[----:B------:R-:W2:Y:S01]  /*14ec0*/  MUFU.EX2 R125, R91 ;  /* 0x0000005b007d7308 */ /* 0x000ea20000000800 */
[----:B------:R-:W-:Y:S02]  /*14ed0*/  FADD.FTZ R69, R120, R69 ;  /* 0x0000004578457221 */ /* 0x000fe40000010000 */
[----:B------:R-:W-:Y:S01]  /*14ee0*/  F2FP.PACK_AB R72, R124, R115 ;  /* 0x000000737c48723e */ /* 0x000fe200000000ff */
[-C--:B-----5:R-:W-:Y:S01]  /*14ef0*/  HMMA.16816.F32 R4, R76, R100.reuse, R4 ;  /* 0x000000644c04723c */ /* 0x0a0fe20000001804 */
[----:B------:R-:W5:Y:S04]  /*14f00*/  LDSM.16.MT88.4 R104, [R198+0x800] ;  /* 0x00080000c668783b */ /* 0x000f680000004200 */
[----:B---3--:R-:W-:Y:S01]  /*14f10*/  F2FP.PACK_AB R74, R246, R127 ;  /* 0x0000007ff64a723e */ /* 0x008fe200000000ff */
[----:B------:R-:W3:Y:S01]  /*14f20*/  MUFU.EX2 R94, R181 ;  /* 0x000000b5005e7308 */ /* 0x000ee20000000800 */
[----:B----4-:R-:W-:Y:S09]  /*14f30*/  F2FP.PACK_AB R73, R118, R117 ;  /* 0x000000757649723e */ /* 0x010ff200000000ff */
[----:B------:R-:W4:Y:S01]  /*14f40*/  MUFU.EX2 R187, R169 ;  /* 0x000000a900bb7308 */ /* 0x000f220000000800 */
[----:B--2---:R-:W-:Y:S09]  /*14f50*/  F2FP.PACK_AB R75, R184, R125 ;  /* 0x0000007db84b723e */ /* 0x004ff200000000ff */
[----:B------:R-:W-:Y:S01]  /*14f60*/  MUFU.EX2 R183, R167 ;  /* 0x000000a700b77308 */ /* 0x000fe20000000800 */
[C---:B------:R-:W-:Y:S04]  /*14f70*/  HMMA.16816.F32 R8, R72.reuse, R100, R8 ;  /* 0x000000644808723c */ /* 0x040fe80000001808 */
[----:B---3--:R-:W-:Y:S02]  /*14f80*/  FADD.FTZ R2, R94, R0 ;  /* 0x000000005e027221 */ /* 0x008fe40000010000 */
[----:B------:R-:W-:Y:S02]  /*14f90*/  FADD.FTZ R0, R121, R3 ;  /* 0x0000000379007221 */ /* 0x000fe40000010000 */
[-C--:B------:R-:W-:Y:S01]  /*14fa0*/  HMMA.16816.F32 R12, R72, R102.reuse, R12 ;  /* 0x00000066480c723c */ /* 0x080fe2000000180c */
[----:B------:R-:W-:Y:S03]  /*14fb0*/  MUFU.EX2 R167, R226 ;  /* 0x000000e200a77308 */ /* 0x000fe60000000800 */
[----:B------:R-:W-:Y:S02]  /*14fc0*/  FADD.FTZ R3, R116, R70 ;  /* 0x0000004674037221 */ /* 0x000fe40000010000 */
[----:B------:R-:W-:Y:S02]  /*14fd0*/  FADD.FTZ R70, R115, R0 ;  /* 0x0000000073467221 */ /* 0x000fe40000010000 */
[C---:B------:R-:W-:Y:S01]  /*14fe0*/  HMMA.16816.F32 R16, R76.reuse, R102, R16 ;  /* 0x000000664c10723c */ /* 0x040fe20000001810 */
[----:B------:R-:W2:Y:S02]  /*14ff0*/  LDSM.16.MT88.4 R100, [R200+0x800] ;  /* 0x00080000c864783b */ /* 0x000ea40000004200 */
[----:B------:R-:W3:Y:S01]  /*15000*/  MUFU.EX2 R182, R175 ;  /* 0x000000af00b67308 */ /* 0x000ee20000000800 */
[----:B------:R-:W-:Y:S02]  /*15010*/  FADD.FTZ R3, R123, R3 ;  /* 0x000000037b037221 */ /* 0x000fe40000010000 */
[----:B------:R-:W-:Y:S02]  /*15020*/  FADD.FTZ R70, R124, R70 ;  /* 0x000000467c467221 */ /* 0x000fe40000010000 */
        /* <DEDUP_REMOVED lines=8> */
[-C--:B-----5:R-:W-:Y:S04]  /*150b0*/  HMMA.16816.F32 R36, R76, R104.reuse, R36 ;  /* 0x000000684c24723c */ /* 0x0a0fe80000001824 */
[----:B------:R-:W-:Y:S04]  /*150c0*/  MUFU.EX2 R158, R178 ;  /* 0x000000b2009e7308 */ /* 0x000fe80000000800 */
[C---:B------:R-:W-:Y:S06]  /*150d0*/  HMMA.16816.F32 R40, R72.reuse, R104, R40 ;  /* 0x000000684828723c */ /* 0x040fec0000001828 */
[----:B------:R-:W5:Y:S02]  /*150e0*/  MUFU.EX2 R157, R192 ;  /* 0x000000c0009d7308 */ /* 0x000f640000000800 */
[-C--:B------:R-:W-:Y:S08]  /*150f0*/  HMMA.16816.F32 R44, R72, R106.reuse, R44 ;  /* 0x0000006a482c723c */ /* 0x080ff0000000182c */
[C---:B------:R-:W-:Y:S01]  /*15100*/  HMMA.16816.F32 R48, R76.reuse, R106, R48 ;  /* 0x0000006a4c30723c */ /* 0x040fe20000001830 */
[----:B------:R-:W1:Y:S01]  /*15110*/  LDSM.16.MT88.4 R104, [R201+0x1000] ;  /* 0x00100000c968783b */ /* 0x000e620000004200 */
[----:B------:R-:W-:Y:S06]  /*15120*/  MUFU.EX2 R156, R193 ;  /* 0x000000c1009c7308 */ /* 0x000fec0000000800 */
[-C--:B--2---:R-:W-:Y:S04]  /*15130*/  HMMA.16816.F32 R52, R76, R100.reuse, R52 ;  /* 0x000000644c34723c */ /* 0x084fe80000001834 */
[----:B------:R-:W-:Y:S04]  /*15140*/  MUFU.EX2 R171, R194 ;  /* 0x000000c200ab7308 */ /* 0x000fe80000000800 */
[C---:B------:R-:W-:Y:S06]  /*15150*/  HMMA.16816.F32 R56, R72.reuse, R100, R56 ;  /* 0x000000644838723c */ /* 0x040fec0000001838 */
[----:B------:R-:W2:Y:S02]  /*15160*/  MUFU.EX2 R84, R224 ;  /* 0x000000e000547308 */ /* 0x000ea40000000800 */
[-C--:B------:R-:W-:Y:S07]  /*15170*/  HMMA.16816.F32 R60, R72, R102.reuse, R60 ;  /* 0x00000066483c723c */ /* 0x080fee000000183c */
[----:B------:R-:W-:Y:S01]  /*15180*/  F2FP.PACK_AB R72, R112, R114 ;  /* 0x000000727048723e */ /* 0x000fe200000000ff */
[----:B------:R-:W-:Y:S01]  /*15190*/  HMMA.16816.F32 R64, R76, R102, R64 ;  /* 0x000000664c40723c */ /* 0x000fe20000001840 */
[----:B------:R-:W2:Y:S01]  /*151a0*/  LDSM.16.MT88.4 R100, [R200+0x1000] ;  /* 0x00100000c864783b */ /* 0x000ea20000004200 */
[----:B------:R-:W2:Y:S02]  /*151b0*/  MUFU.EX2 R71, R223 ;  /* 0x000000df00477308 */ /* 0x000ea40000000800 */
[----:B------:R-:W-:Y:S02]  /*151c0*/  F2FP.PACK_AB R74, R94, R113 ;  /* 0x000000715e4a723e */ /* 0x000fe400000000ff */
[----:B----4-:R-:W-:Y:S02]  /*151d0*/  F2FP.PACK_AB R73, R188, R187 ;  /* 0x000000bbbc49723e */ /* 0x010fe400000000ff */
[----:B------:R-:W-:Y:S01]  /*151e0*/  F2FP.PACK_AB R75, R186, R185 ;  /* 0x000000b9ba4b723e */ /* 0x000fe200000000ff */
[----:B------:R-:W-:Y:S03]  /*151f0*/  LDSM.16.MT88.4 R112, [R200+0x1800] ;  /* 0x00180000c870783b */ /* 0x000fe60000004200 */
[----:B---3--:R-:W-:Y:S01]  /*15200*/  F2FP.PACK_AB R76, R182, R183 ;  /* 0x000000b7b64c723e */ /* 0x008fe200000000ff */
[----:B------:R-:W-:Y:S01]  /*15210*/  MUFU.EX2 R94, R229 ;  /* 0x000000e5005e7308 */ /* 0x000fe20000000800 */
[----:B-1----:R-:W-:Y:S01]  /*15220*/  F2FP.PACK_AB R78, R176, R159 ;  /* 0x0000009fb04e723e */ /* 0x002fe200000000ff */
[-C--:B------:R-:W-:Y:S05]  /*15230*/  HMMA.16816.F32 R4, R72, R80.reuse, R4 ;  /* 0x000000504804723c */ /* 0x080fea0000001804 */
[----:B-----5:R-:W-:Y:S01]  /*15240*/  F2FP.PACK_AB R77, R157, R158 ;  /* 0x0000009e9d4d723e */ /* 0x020fe200000000ff */
[----:B--2---:R-:W-:Y:S01]  /*15250*/  FADD.FTZ R0, R84, R2 ;  /* 0x0000000254007221 */ /* 0x004fe20000010000 */
[----:B------:R-:W-:Y:S01]  /*15260*/  F2FP.PACK_AB R79, R171, R156 ;  /* 0x0000009cab4f723e */ /* 0x000fe200000000ff */
[----:B------:R-:W1:Y:S04]  /*15270*/  MUFU.EX2 R91, R222 ;  /* 0x000000de005b7308 */ /* 0x000e680000000800 */
[----:B------:R-:W-:Y:S02]  /*15280*/  FADD.FTZ R0, R71, R0 ;  /* 0x0000000047007221 */ /* 0x000fe40000010000 */
[C---:B------:R-:W-:Y:S04]  /*15290*/  HMMA.16816.F32 R8, R76.reuse, R80, R8 ;  /* 0x000000504c08723c */ /* 0x040fe80000001808 */
[----:B------:R-:W2:Y:S04]  /*152a0*/  MUFU.EX2 R90, R221 ;  /* 0x000000dd005a7308 */ /* 0x000ea80000000800 */
[-C--:B------:R-:W-:Y:S06]  /*152b0*/  HMMA.16816.F32 R12, R76, R82.reuse, R12 ;  /* 0x000000524c0c723c */ /* 0x080fec000000180c */
[----:B------:R-:W-:Y:S02]  /*152c0*/  MUFU.EX2 R173, R219 ;  /* 0x000000db00ad7308 */ /* 0x000fe40000000800 */
[C---:B------:R-:W-:Y:S01]  /*152d0*/  HMMA.16816.F32 R16, R72.reuse, R82, R16 ;  /* 0x000000524810723c */ /* 0x040fe20000001810 */
[----:B------:R-:W3:Y:S03]  /*152e0*/  LDSM.16.MT88.4 R80, [R197+0x1800] ;  /* 0x00180000c550783b */ /* 0x000ee60000004200 */
[----:B-1----:R-:W-:Y:S04]  /*152f0*/  FADD.FTZ R0, R91, R0 ;  /* 0x000000005b007221 */ /* 0x002fe80000010000 */
[-C--:B------:R-:W-:Y:S01]  /*15300*/  HMMA.16816.F32 R20, R72, R104.reuse, R20 ;  /* 0x000000684814723c */ /* 0x080fe20000001814 */
[----:B------:R-:W-:Y:S03]  /*15310*/  MUFU.EX2 R174, R218 ;  /* 0x000000da00ae7308 */ /* 0x000fe60000000800 */
[----:B--2---:R-:W-:Y:S02]  /*15320*/  FADD.FTZ R2, R90, R0 ;  /* 0x000000005a027221 */ /* 0x004fe40000010000 */
        /* <DEDUP_REMOVED lines=8> */
[----:B------:R-:W2:Y:S01]  /*153b0*/  MUFU.EX2 R122, R220 ;  /* 0x000000dc007a7308 */ /* 0x000ea20000000800 */
[-C--:B------:R-:W-:Y:S08]  /*153c0*/  HMMA.16816.F32 R36, R72, R108.reuse, R36 ;  /* 0x0000006c4824723c */ /* 0x080ff00000001824 */
[C---:B------:R-:W-:Y:S01]  /*153d0*/  HMMA.16816.F32 R40, R76.reuse, R108, R40 ;  /* 0x0000006c4c28723c */ /* 0x040fe20000001828 */
[----:B------:R-:W4:Y:S07]  /*153e0*/  MUFU.EX2 R119, R225 ;  /* 0x000000e100777308 */ /* 0x000f2e0000000800 */
[-C--:B------:R-:W-:Y:S03]  /*153f0*/  HMMA.16816.F32 R44, R76, R110.reuse, R44 ;  /* 0x0000006e4c2c723c */ /* 0x080fe6000000182c */
[----:B------:R-:W5:Y:S01]  /*15400*/  MUFU.EX2 R93, R230 ;  /* 0x000000e6005d7308 */ /* 0x000f620000000800 */
[----:B--2---:R-:W-:Y:S04]  /*15410*/  FADD.FTZ R0, R122, R2 ;  /* 0x000000027a007221 */ /* 0x004fe80000010000 */
[C---:B------:R-:W-:Y:S01]  /*15420*/  HMMA.16816.F32 R48, R72.reuse, R110, R48 ;  /* 0x0000006e4830723c */ /* 0x040fe20000001830 */
[----:B------:R-:W2:Y:S03]  /*15430*/  LDSM.16.MT88.4 R108, [R198+0x1800] ;  /* 0x00180000c66c783b */ /* 0x000ea60000004200 */
[----:B------:R-:W-:Y:S01]  /*15440*/  FADD.FTZ R2, R125, R69 ;  /* 0x000000457d027221 */ /* 0x000fe20000010000 */
[----:B------:R-:W1:Y:S03]  /*15450*/  MUFU.EX2 R92, R234 ;  /* 0x000000ea005c7308 */ /* 0x000e660000000800 */
[-C--:B------:R-:W-:Y:S04]  /*15460*/  HMMA.16816.F32 R52, R72, R100.reuse, R52 ;  /* 0x000000644834723c */ /* 0x080fe80000001834 */
[C---:B----4-:R-:W-:Y:S01]  /*15470*/  F2FP.PACK_AB R160, R119.reuse, R122 ;  /* 0x0000007a77a0723e */ /* 0x050fe200000000ff */
[----:B------:R-:W-:Y:S02]  /*15480*/  FADD.FTZ R0, R119, R0 ;  /* 0x0000000077007221 */ /* 0x000fe40000010000 */
[----:B------:R-:W-:Y:S01]  /*15490*/  MUFU.EX2 R170, R231 ;  /* 0x000000e700aa7308 */ /* 0x000fe20000000800 */
[C---:B------:R-:W-:Y:S04]  /*154a0*/  HMMA.16816.F32 R56, R76.reuse, R100, R56 ;  /* 0x000000644c38723c */ /* 0x040fe80000001838 */
[----:B-----5:R-:W-:Y:S02]  /*154b0*/  FADD.FTZ R0, R93, R0 ;  /* 0x000000005d007221 */ /* 0x020fe40000010000 */
[----:B------:R-:W-:Y:S02]  /*154c0*/  FADD.FTZ R2, R184, R2 ;  /* 0x00000002b8027221 */ /* 0x000fe40000010000 */
[-C--:B------:R-:W-:Y:S01]  /*154d0*/  HMMA.16816.F32 R60, R76, R102.reuse, R60 ;  /* 0x000000664c3c723c */ /* 0x080fe2000000183c */
[----:B------:R-:W4:Y:S03]  /*154e0*/  MUFU.EX2 R169, R232 ;  /* 0x000000e800a97308 */ /* 0x000f260000000800 */
[----:B------:R-:W-:Y:S01]  /*154f0*/  FADD.FTZ R2, R158, R2 ;  /* 0x000000029e027221 */ /* 0x000fe20000010000 */
[C---:B-1----:R-:W-:Y:S01]  /*15500*/  F2FP.PACK_AB R162, R92.reuse, R93 ;  /* 0x0000005d5ca2723e */ /* 0x042fe200000000ff */
[----:B------:R-:W-:Y:S01]  /*15510*/  FADD.FTZ R217, R92, R0 ;  /* 0x000000005cd97221 */ /* 0x000fe20000010000 */
[----:B------:R-:W-:Y:S01]  /*15520*/  F2FP.PACK_AB R76, R71, R84 ;  /* 0x00000054474c723e */ /* 0x000fe200000000ff */
[----:B------:R-:W-:Y:S03]  /*15530*/  HMMA.16816.F32 R64, R72, R102, R64 ;  /* 0x000000664840723c */ /* 0x000fe60000001840 */
[----:B------:R-:W1:Y:S01]  /*15540*/  MUFU.EX2 R164, R237 ;  /* 0x000000ed00a47308 */ /* 0x000e620000000800 */
        /* <DEDUP_REMOVED lines=9> */
[-C--:B---3--:R-:W-:Y:S05]  /*155e0*/  HMMA.16816.F32 R4, R76, R80.reuse, R4 ;  /* 0x000000504c04723c */ /* 0x088fea0000001804 */
[----:B------:R-:W-:Y:S01]  /*155f0*/  F2FP.PACK_AB R73, R166, R167 ;  /* 0x000000a7a649723e */ /* 0x000fe200000000ff */
[----:B------:R-:W-:Y:S01]  /*15600*/  FADD.FTZ R3, R246, R3 ;  /* 0x00000003f6037221 */ /* 0x000fe20000010000 */
[----:B------:R-:W-:Y:S01]  /*15610*/  F2FP.PACK_AB R75, R94, R165 ;  /* 0x000000a55e4b723e */ /* 0x000fe200000000ff */
[----:B------:R-:W3:Y:S01]  /*15620*/  MUFU.EX2 R90, R236 ;  /* 0x000000ec005a7308 */ /* 0x000ee20000000800 */
[----:B----4-:R-:W-:Y:S03]  /*15630*/  F2FP.PACK_AB R161, R169, R170 ;  /* 0x000000aaa9a1723e */ /* 0x010fe600000000ff */
[----:B-1----:R-:W-:Y:S01]  /*15640*/  F2FP.PACK_AB R163, R164, R168 ;  /* 0x000000a8a4a3723e */ /* 0x002fe200000000ff */
[----:B------:R-:W-:Y:S01]  /*15650*/  FADD.FTZ R3, R183, R3 ;  /* 0x00000003b7037221 */ /* 0x000fe20000010000 */
[C---:B------:R-:W-:Y:S04]  /*15660*/  HMMA.16816.F32 R8, R72.reuse, R80, R8 ;  /* 0x000000504808723c */ /* 0x040fe80000001808 */
[----:B------:R-:W-:Y:S01]  /*15670*/  MUFU.EX2 R84, R241 ;  /* 0x000000f100547308 */ /* 0x000fe20000000800 */
[----:B------:R-:W-:Y:S01]  /*15680*/  FADD.FTZ R3, R182, R3 ;  /* 0x00000003b6037221 */ /* 0x000fe20000010000 */
[----:B------:R-:W-:Y:S01]  /*15690*/  MOV R92, R85 ;  /* 0x00000055005c7202 */ /* 0x000fe20000000f00 */
[----:B------:R-:W-:Y:S01]  /*156a0*/  FADD.FTZ R2, R157, R2 ;  /* 0x000000029d027221 */ /* 0x000fe20000010000 */
[-C--:B------:R-:W-:Y:S04]  /*156b0*/  HMMA.16816.F32 R12, R72, R82.reuse, R12 ;  /* 0x00000052480c723c */ /* 0x080fe8000000180c */
[----:B------:R-:W-:Y:S01]  /*156c0*/  FADD.FTZ R0, R187, R0 ;  /* 0x00000000bb007221 */ /* 0x000fe20000010000 */
[----:B------:R-:W-:Y:S01]  /*156d0*/  MOV R93, R68 ;  /* 0x00000044005d7202 */ /* 0x000fe20000000f00 */
[----:B------:R-:W-:Y:S01]  /*156e0*/  MUFU.EX2 R81, R240 ;  /* 0x000000f000517308 */ /* 0x000fe20000000800 */
[----:B------:R-:W-:Y:S01]  /*156f0*/  FADD.FTZ R3, R159, R3 ;  /* 0x000000039f037221 */ /* 0x000fe20000010000 */
[C---:B------:R-:W-:Y:S04]  /*15700*/  HMMA.16816.F32 R16, R76.reuse, R82, R16 ;  /* 0x000000524c10723c */ /* 0x040fe80000001810 */
[----:B---3--:R-:W-:Y:S01]  /*15710*/  F2FP.PACK_AB R100, R90, R91 ;  /* 0x0000005b5a64723e */ /* 0x008fe200000000ff */
[----:B------:R-:W-:Y:S02]  /*15720*/  FADD.FTZ R2, R156, R2 ;  /* 0x000000029c027221 */ /* 0x000fe40000010000 */
[----:B------:R-:W-:Y:S01]  /*15730*/  FADD.FTZ R0, R188, R0 ;  /* 0x00000000bc007221 */ /* 0x000fe20000010000 */
[-C--:B------:R-:W-:Y:S01]  /*15740*/  HMMA.16816.F32 R20, R76, R104.reuse, R20 ;  /* 0x000000684c14723c */ /* 0x080fe20000001814 */
[----:B------:R-:W1:Y:S03]  /*15750*/  MUFU.EX2 R83, R243 ;  /* 0x000000f300537308 */ /* 0x000e660000000800 */
[----:B------:R-:W-:Y:S02]  /*15760*/  FADD.FTZ R0, R185, R0 ;  /* 0x00000000b9007221 */ /* 0x000fe40000010000 */
[----:B------:R-:W-:Y:S02]  /*15770*/  FADD.FTZ R3, R176, R3 ;  /* 0x00000003b0037221 */ /* 0x000fe40000010000 */
[C---:B------:R-:W-:Y:S03]  /*15780*/  HMMA.16816.F32 R24, R72.reuse, R104, R24 ;  /* 0x000000684818723c */ /* 0x040fe60000001818 */
[----:B------:R-:W3:Y:S01]  /*15790*/  MUFU.EX2 R82, R242 ;  /* 0x000000f200527308 */ /* 0x000ee20000000800 */
[----:B------:R-:W-:Y:S02]  /*157a0*/  FADD.FTZ R0, R186, R0 ;  /* 0x00000000ba007221 */ /* 0x000fe40000010000 */
[----:B------:R-:W-:Y:S02]  /*157b0*/  FADD.FTZ R2, R171, R2 ;  /* 0x00000002ab027221 */ /* 0x000fe40000010000 */
[-C--:B------:R-:W-:Y:S04]  /*157c0*/  HMMA.16816.F32 R28, R72, R106.reuse, R28 ;  /* 0x0000006a481c723c */ /* 0x080fe8000000181c */
[----:B------:R-:W-:Y:S01]  /*157d0*/  FADD.FTZ R0, R173, R0 ;  /* 0x00000000ad007221 */ /* 0x000fe20000010000 */
[----:B------:R-:W-:Y:S01]  /*157e0*/  MUFU.EX2 R80, R244 ;  /* 0x000000f400507308 */ /* 0x000fe20000000800 */
[----:B------:R-:W-:Y:S02]  /*157f0*/  FADD.FTZ R3, R172, R3 ;  /* 0x00000003ac037221 */ /* 0x000fe40000010000 */
[C---:B------:R-:W-:Y:S04]  /*15800*/  HMMA.16816.F32 R32, R76.reuse, R106, R32 ;  /* 0x0000006a4c20723c */ /* 0x040fe80000001820 */
[----:B-1----:R-:W-:Y:S01]  /*15810*/  F2FP.PACK_AB R102, R83, R84 ;  /* 0x000000545366723e */ /* 0x002fe200000000ff */
[----:B------:R-:W-:Y:S02]  /*15820*/  FADD.FTZ R2, R167, R2 ;  /* 0x00000002a7027221 */ /* 0x000fe40000010000 */
[----:B------:R-:W1:Y:S01]  /*15830*/  MUFU.EX2 R71, R245 ;  /* 0x000000f500477308 */ /* 0x000e620000000800 */
[-C--:B--2---:R-:W-:Y:S04]  /*15840*/  HMMA.16816.F32 R36, R76, R108.reuse, R36 ;  /* 0x0000006c4c24723c */ /* 0x084fe80000001824 */
[----:B---3--:R-:W-:Y:S01]  /*15850*/  F2FP.PACK_AB R101, R82, R81 ;  /* 0x000000515265723e */ /* 0x008fe200000000ff */
        /* <DEDUP_REMOVED lines=15> */
[C---:B------:R-:W-:Y:S08]  /*15950*/  HMMA.16816.F32 R56, R72.reuse, R112, R56 ;  /* 0x000000704838723c */ /* 0x040ff00000001838 */
[-C--:B------:R-:W-:Y:S01]  /*15960*/  HMMA.16816.F32 R60, R72, R114.reuse, R60 ;  /* 0x00000072483c723c */ /* 0x080fe2000000183c */
[----:B------:R-:W1:Y:S07]  /*15970*/  LDSM.16.MT88.4 R72, [R200+0x2000] ;  /* 0x00200000c848783b */ /* 0x000e6e0000004200 */
        /* <DEDUP_REMOVED lines=31> */
.L_x_3657:
[----:B------:R-:W2:Y:S02]  /*15b70*/  LDL R0, [R1+0x4] ;  /* 0x0000040001007983 */ /* 0x000ea40000100800 */
[----:B--2---:R-:W-:-:S13]  /*15b80*/  ISETP.GE.AND P0, PT, R214, R0, PT ;  /* 0x00000000d600720c */ /* 0x004fda0003f06270 */
[----:B------:R-:W-:Y:S05]  /*15b90*/  @!P0 BRA `(.L_x_3669) ;  /* 0x000032e000008947 */ /* 0x000fea0003800000 */
[----:B------:R-:W-:Y:S01]  /*15ba0*/  IMAD.MOV.U32 R92, RZ, RZ, R88 ;  /* 0x000000ffff5c7224 */ /* 0x000fe200078e0058 */
[----:B------:R-:W-:Y:S01]  /*15bb0*/  MOV R94, R68 ;  /* 0x00000044005e7202 */ /* 0x000fe20000000f00 */
[----:B------:R-:W-:Y:S01]  /*15bc0*/  IMAD.MOV.U32 R91, RZ, RZ, R89 ;  /* 0x000000ffff5b7224 */ /* 0x000fe200078e0059 */
[----:B------:R-:W-:Y:S02]  /*15bd0*/  MOV R93, R85 ;  /* 0x00000055005d7202 */ /* 0x000fe40000000f00 */
.L_x_3676:
[----:B------:R-:W2:Y:S01]  /*15be0*/  LDL.64 R6, [R1+0x8] ;  /* 0x0000080001067983 */ /* 0x000ea20000100a00 */
        /* <DEDUP_REMOVED lines=35> */
.L_x_3773:
        /* <DEDUP_REMOVED lines=164> */
[----:B------:R-:W-:Y:S02]  /*16860*/  LEA R0, P0, R2, c[0x0][0x1c8], 0x1 ;  /* 0x0000720002007a11 */ /* 0x000fe400078008ff */
[----:B------:R-:W-:Y:S02]  /*16870*/  SHF.L.U32 R85, R238, 0x1, RZ ;  /* 0x00000001ee557819 */ /* 0x000fe400000006ff */
[----:B------:R-:W-:Y:S01]  /*16880*/  LEA.HI.X R84, R2, c[0x0][0x1cc], R3, 0x1, P0 ;  /* 0x0000730002547a11 */ /* 0x000fe200000f0c03 */
[----:B------:R-:W-:-:S06]  /*16890*/  BRA.DIV ~URZ, `(.L_x_3673) ;  /* 0x0000ac427f007947 */ /* 0x000fcc000b800000 */
[----:B------:R1:W2:Y:S02]  /*168a0*/  SHFL.IDX PT, R90, R84, RZ, 0x181f ;  /* 0x00181fff545a7589 */ /* 0x0002a400000e0000 */
.L_x_3774:
        /* <DEDUP_REMOVED lines=25> */
.L_x_3775:
        /* <DEDUP_REMOVED lines=9> */
.L_x_3672:
[----:B------:R-:W-:Y:S05]  /*16ad0*/  BSYNC B0 ;  /* 0x0000000000007941 */ /* 0x000fea0003800000 */
.L_x_3671:
        /* <DEDUP_REMOVED lines=97> */
.L_x_3776:
        /* <DEDUP_REMOVED lines=328> */
[----:B----4-:R-:W-:Y:S02]  /*18570*/  FADD.FTZ R2, R93, R0 ;  /* 0x000000005d027221 */ /* 0x010fe40000010000 */
        /* <DEDUP_REMOVED lines=27> */
[----:B------:R-:W4:Y:S04]  /*18730*/  LDSM.16.MT88.4 R104, [R201+0x1800] ;  /* 0x00180000c968783b */ /* 0x000f280000004200 */
[----:B------:R-:W-:Y:S03]  /*18740*/  MUFU.EX2 R169, R233 ;  /* 0x000000e900a97308 */ /* 0x000fe60000000800 */
[-C--:B-----5:R-:W-:Y:S07]  /*18750*/  HMMA.16816.F32 R52, R68, R80.reuse, R52 ;  /* 0x000000504434723c */ /* 0x0a0fee0000001834 */
[----:B------:R-:W5:Y:S01]  /*18760*/  MUFU.EX2 R165, R235 ;  /* 0x000000eb00a57308 */ /* 0x000f620000000800 */
        /* <DEDUP_REMOVED lines=9> */
[----:B------:R-:W4:Y:S01]  /*18800*/  MUFU.EX2 R93, R236 ;  /* 0x000000ec005d7308 */ /* 0x000f220000000800 */
        /* <DEDUP_REMOVED lines=12> */
[----:B------:R-:W2:Y:S03]  /*188d0*/  MUFU.EX2 R91, R242 ;  /* 0x000000f2005b7308 */ /* 0x000ea60000000800 */
        /* <DEDUP_REMOVED lines=14> */
[----:B--2---:R-:W-:Y:S01]  /*189c0*/  F2FP.PACK_AB R102, R91, R92 ;  /* 0x0000005c5b66723e */ /* 0x004fe200000000ff */
        /* <DEDUP_REMOVED lines=69> */
[C---:B------:R-:W-:Y:S07]  /*18e20*/  HMMA.16816.F32 R104, R100.reuse, R68, R56 ;  /* 0x000000446468723c */ /* 0x040fee0000001838 */
[----:B------:R-:W-:Y:S01]  /*18e30*/  MOV R68, R90 ;  /* 0x0000005a00447202 */ /* 0x000fe20000000f00 */
[-C--:B------:R-:W-:Y:S08]  /*18e40*/  HMMA.16816.F32 R100, R100, R70.reuse, R60 ;  /* 0x000000466464723c */ /* 0x080ff0000000183c */
[----:B------:R-:W-:Y:S01]  /*18e50*/  HMMA.16816.F32 R160, R160, R70, R64 ;  /* 0x00000046a0a0723c */ /* 0x000fe20000001840 */
[----:B------:R-:W-:Y:S07]  /*18e60*/  @!UPT UIADD3 URZ, URZ, URZ, URZ ;  /* 0x0000003f3f3ff290 */ /* 0x000fee000fffe03f */
[----:B------:R-:W-:-:S11]  /*18e70*/  @P0 BRA `(.L_x_3676) ;  /* 0xffffcd6000000947 */ /* 0x000fd6000383ffff */
.L_x_3669:
[----:B------:R-:W-:Y:S05]  /*18e80*/  BRA.DIV ~URZ, `(.L_x_3677) ;  /* 0x00008e627f007947 */ /* 0x000fea000b800000 */
[----:B------:R1:W2:Y:S02]  /*18e90*/  SHFL.BFLY PT, R0, R217, 0x2, 0x1f ;  /* 0x0c401f00d9007f89 */ /* 0x0002a400000e0000 */
.L_x_3777:
        /* <DEDUP_REMOVED lines=15> */
.L_x_3778:
        /* <DEDUP_REMOVED lines=102> */
.L_x_3588:
[----:B------:R4:W5:Y:S04]  /*195f0*/  LDL R6, [R1+0x40] ;  /* 0x0000400001067983 */ /* 0x0009680000100800 */
[----:B------:R-:W1:Y:S01]  /*19600*/  S2R R2, SR_TID.X ;  /* 0x0000000000027919 */ /* 0x000e620000002100 */
[----:B------:R-:W-:Y:S01]  /*19610*/  BSSY B0, `(.L_x_3679) ;  /* 0x0000011000007945 */ /* 0x000fe20003800000 */
[----:B-1----:R-:W-:-:S13]  /*19620*/  LOP3.LUT P0, RZ, R2, 0x7f, RZ, 0xc0, !PT ;  /* 0x0000007f02ff7812 */ /* 0x002fda000780c0ff */
[----:B------:R-:W-:Y:S05]  /*19630*/  @P0 BRA `(.L_x_3680) ;  /* 0x000000e000000947 */ /* 0x000fea0003800000 */
[----:B----4-:R-:W1:Y:S01]  /*19640*/  S2R R4, SR_LANEID ;  /* 0x0000000000047919 */ /* 0x010e620000000000 */
[----:B------:R-:W-:Y:S01]  /*19650*/  VOTEU.ANY UR4, UPT, PT ;  /* 0x0000000000047886 */ /* 0x000fe200038e0100 */
[----:B------:R-:W-:Y:S01]  /*19660*/  IMAD.MOV.U32 R5, RZ, RZ, c[0x0][0x564] ;  /* 0x00015900ff057624 */ /* 0x000fe200078e00ff */
[----:B---3--:R-:W1:Y:S08]  /*19670*/  FLO.U32 R3, UR4 ;  /* 0x0000000400037d00 */ /* 0x008e7000080e0000 */
[----:B------:R-:W3:Y:S01]  /*19680*/  POPC R2, UR4 ;  /* 0x0000000400027d09 */ /* 0x000ee20008000000 */
[----:B-1----:R-:W-:Y:S01]  /*19690*/  ISETP.EQ.U32.AND P0, PT, R3, R4, PT ;  /* 0x000000040300720c */ /* 0x002fe20003f02070 */
[----:B------:R-:W-:-:S12]  /*196a0*/  IMAD.MOV.U32 R4, RZ, RZ, c[0x0][0x560] ;  /* 0x00015800ff047624 */ /* 0x000fd800078e00ff */
[----:B---3--:R1:W3:Y:S04]  /*196b0*/  @P0 ATOMG.E.ADD.STRONG.GPU PT, R2, [R4.64], R2 ;  /* 0x00000002040209a8 */ /* 0x0082e800081ee1c8 */
[----:B-1----:R-:W1:Y:S04]  /*196c0*/  S2R R4, SR_LTMASK ;  /* 0x0000000000047919 */ /* 0x002e680000003900 */
[----:B---3--:R1:W3:Y:S02]  /*196d0*/  SHFL.IDX PT, R3, R2, R3, 0x1f ;  /* 0x00001f0302037589 */ /* 0x0082e400000e0000 */
[----:B-1----:R-:W-:-:S06]  /*196e0*/  LOP3.LUT R2, R4, UR4, RZ, 0xc0, !PT ;  /* 0x0000000404027c12 */ /* 0x002fcc000f8ec0ff */
[----:B------:R-:W3:Y:S02]  /*196f0*/  POPC R2, R2 ;  /* 0x0000000200027309 */ /* 0x000ee40000000000 */
[----:B---3-5:R-:W-:-:S05]  /*19700*/  IADD3 R6, R3, c[0x0][0xc], R2 ;  /* 0x0000030003067a10 */ /* 0x028fca0007ffe002 */
[----:B------:R1:W-:Y:S02]  /*19710*/  STL [R1+0x40], R6 ;  /* 0x0000400601007387 */ /* 0x0003e40000100800 */
.L_x_3680:
[----:B----4-:R-:W-:Y:S05]  /*19720*/  BSYNC B0 ;  /* 0x0000000000007941 */ /* 0x010fea0003800000 */
.L_x_3679:
[----:B------:R-:W-:Y:S01]  /*19730*/  PRMT R0, R0, 0x9910, RZ ;  /* 0x0000991000007816 */ /* 0x000fe200000000ff */
[----:B------:R-:W-:Y:S01]  /*19740*/  BSSY B1, `(.L_x_3681) ;  /* 0x00002f4000017945 */ /* 0x000fe20003800000 */
[----:B-----5:R-:W-:Y:S02]  /*19750*/  IMAD.MOV.U32 R68, RZ, RZ, R6 ;  /* 0x000000ffff447224 */ /* 0x020fe400078e0006 */
[----:B------:R-:W-:-:S13]  /*19760*/  ISETP.NE.AND P0, PT, R0, RZ, PT ;  /* 0x000000ff0000720c */ /* 0x000fda0003f05270 */
[----:B------:R-:W-:Y:S05]  /*19770*/  @!P0 BRA `(.L_x_3682) ;  /* 0x0000230000008947 */ /* 0x000fea0003800000 */
[----:B-1----:R-:W4:Y:S04]  /*19780*/  LDL R6, [R1+0x9c] ;  /* 0x00009c0001067983 */ /* 0x002f280000100800 */
[----:B--2---:R-:W2:Y:S04]  /*19790*/  LDL R5, [R1+0xac] ;  /* 0x0000ac0001057983 */ /* 0x004ea80000100800 */
[----:B---3--:R-:W3:Y:S04]  /*197a0*/  LDL R9, [R1+0xb4] ;  /* 0x0000b40001097983 */ /* 0x008ee80000100800 */
[----:B------:R-:W3:Y:S01]  /*197b0*/  LDL R8, [R1+0xb0] ;  /* 0x0000b00001087983 */ /* 0x000ee20000100800 */
[----:B------:R-:W-:Y:S01]  /*197c0*/  WARPSYNC 0xffffffff ;  /* 0xffffffff00007948 */ /* 0x000fe20003800000 */
[----:B------:R-:W-:-:S02]  /*197d0*/  F2FP.PACK_AB R0, R65, R64 ;  /* 0x000000404100723e */ /* 0x000fc400000000ff */
[----:B------:R-:W-:Y:S01]  /*197e0*/  BAR.SYNC.DEFER_BLOCKING 0x1, 0x80 ;  /* 0x0042000000007b1d */ /* 0x000fe20000010000 */
[----:B------:R-:W-:Y:S02]  /*197f0*/  F2FP.PACK_AB R3, R79, R78 ;  /* 0x0000004e4f03723e */ /* 0x000fe400000000ff */
[----:B------:R-:W-:-:S03]  /*19800*/  F2FP.PACK_AB R2, R67, R66 ;  /* 0x000000424302723e */ /* 0x000fc600000000ff */
[----:B------:R-:W3:Y:S01]  /*19810*/  LDL R7, [R1+0xa0] ;  /* 0x0000a00001077983 */ /* 0x000ee20000100800 */
[----:B------:R-:W-:-:S03]  /*19820*/  F2FP.PACK_AB R4, R37, R36 ;  /* 0x000000242504723e */ /* 0x000fc600000000ff */
[----:B------:R-:W3:Y:S04]  /*19830*/  LDL R13, [R1+0xa4] ;  /* 0x0000a400010d7983 */ /* 0x000ee80000100800 */
[----:B------:R-:W3:Y:S04]  /*19840*/  LDL R12, [R1+0xd8] ;  /* 0x0000d800010c7983 */ /* 0x000ee80000100800 */
[----:B------:R-:W3:Y:S04]  /*19850*/  LDL R10, [R1+0xdc] ;  /* 0x0000dc00010a7983 */ /* 0x000ee80000100800 */
[----:B----4-:R1:W-:Y:S04]  /*19860*/  STS [R6], R0 ;  /* 0x0000000006007388 */ /* 0x0103e80000000800 */
[----:B------:R4:W-:Y:S04]  /*19870*/  STS [R6+0x400], R3 ;  /* 0x0004000306007388 */ /* 0x0009e80000000800 */
[----:B--2---:R2:W-:Y:S01]  /*19880*/  STS [R5], R2 ;  /* 0x0000000205007388 */ /* 0x0045e20000000800 */
[----:B-1----:R-:W-:-:S02]  /*19890*/  F2FP.PACK_AB R0, R81, R80 ;  /* 0x000000505100723e */ /* 0x002fc400000000ff */
[----:B----4-:R-:W-:-:S03]  /*198a0*/  F2FP.PACK_AB R3, R49, R48 ;  /* 0x000000303103723e */ /* 0x010fc600000000ff */
[----:B------:R1:W-:Y:S01]  /*198b0*/  STS [R5+0x400], R0 ;  /* 0x0004000005007388 */ /* 0x0003e20000000800 */
[----:B--2---:R-:W-:-:S03]  /*198c0*/  F2FP.PACK_AB R2, R31, R30 ;  /* 0x0000001e1f02723e */ /* 0x004fc600000000ff */
        /* <DEDUP_REMOVED lines=8> */
[----:B---3--:R3:W-:Y:S04]  /*19950*/  STS [R9], R3 ;  /* 0x0000000309007388 */ /* 0x0087e80000000800 */
[----:B------:R3:W-:Y:S04]  /*19960*/  STS [R9+0x400], R2 ;  /* 0x0004000209007388 */ /* 0x0007e80000000800 */
[----:B------:R-:W2:Y:S01]  /*19970*/  LDL.LU R11, [R1+0x68] ;  /* 0x00006800010b7983 */ /* 0x000ea20000300800 */
[----:B-1----:R-:W-:-:S02]  /*19980*/  F2FP.PACK_AB R0, R73, R72 ;  /* 0x000000484900723e */ /* 0x002fc400000000ff */
[----:B----4-:R-:W-:-:S03]  /*19990*/  F2FP.PACK_AB R4, R39, R38 ;  /* 0x000000262704723e */ /* 0x010fc600000000ff */
[----:B------:R1:W-:Y:S01]  /*199a0*/  STS [R8], R0 ;  /* 0x0000000008007388 */ /* 0x0003e20000000800 */
[----:B------:R-:W-:Y:S02]  /*199b0*/  F2FP.PACK_AB R5, R57, R56 ;  /* 0x000000383905723e */ /* 0x000fe400000000ff */
[----:B---3--:R-:W-:Y:S02]  /*199c0*/  F2FP.PACK_AB R3, R91, R90 ;  /* 0x0000005a5b03723e */ /* 0x008fe400000000ff */
        /* <DEDUP_REMOVED lines=61> */
.L_x_3683:
        /* <DEDUP_REMOVED lines=140> */
.L_x_3779:
[----:B------:R-:W-:Y:S05]  /*1a660*/  BRA.DIV ~URZ, `(.L_x_3686) ;  /* 0x000079827f007947 */ /* 0x000fea000b800000 */
[----:B------:R3:W4:Y:S02]  /*1a670*/  SHFL.IDX PT, R2, R6, RZ, 0x181f ;  /* 0x00181fff06027589 */ /* 0x00072400000e0000 */
.L_x_3780:
[----:B------:R-:W-:-:S13]  /*1a680*/  ISETP.GE.OR P0, PT, R4, R0, P2 ;  /* 0x000000000400720c */ /* 0x000fda0001706670 */
[----:B----4-:R-:W-:-:S04]  /*1a690*/  @!P0 LEA R2, P1, R238, R2, 0x1 ;  /* 0x00000002ee028211 */ /* 0x010fc800078208ff */
[----:B--2---:R-:W-:-:S05]  /*1a6a0*/  @!P0 LEA.HI.X R3, R238, R7, R239, 0x1, P1 ;  /* 0x00000007ee038211 */ /* 0x004fca00008f0cef */
[----:B------:R2:W-:Y:S01]  /*1a6b0*/  @!P0 ST.E.128 [R2.64], R12 ;  /* 0x0000000c02008985 */ /* 0x0005e2000c101d08 */
[----:B------:R-:W-:Y:S05]  /*1a6c0*/  BRA.DIV ~URZ, `(.L_x_3687) ;  /* 0x000079927f007947 */ /* 0x000fea000b800000 */
[----:B------:R4:W1:Y:S04]  /*1a6d0*/  SHFL.IDX PT, R7, R5, 0x1, 0x181f ;  /* 0x00381f0005077f89 */ /* 0x00086800000e0000 */
[----:B--2---:R4:W2:Y:S02]  /*1a6e0*/  SHFL.IDX PT, R2, R6, 0x1, 0x181f ;  /* 0x00381f0006027f89 */ /* 0x0048a400000e0000 */
.L_x_3781:
[----:B------:R-:W-:-:S04]  /*1a6f0*/  IADD3 R3, R4, 0x10, RZ ;  /* 0x0000001004037810 */ /* 0x000fc80007ffe0ff */
[----:B------:R-:W-:-:S13]  /*1a700*/  ISETP.GE.OR P0, PT, R3, R0, P2 ;  /* 0x000000000300720c */ /* 0x000fda0001706670 */
[----:B--2---:R-:W-:-:S04]  /*1a710*/  @!P0 LEA R2, P1, R238, R2, 0x1 ;  /* 0x00000002ee028211 */ /* 0x004fc800078208ff */
[----:B-1----:R-:W-:-:S05]  /*1a720*/  @!P0 LEA.HI.X R3, R238, R7, R239, 0x1, P1 ;  /* 0x00000007ee038211 */ /* 0x002fca00008f0cef */
[----:B------:R1:W-:Y:S01]  /*1a730*/  @!P0 ST.E.128 [R2.64], R16 ;  /* 0x0000001002008985 */ /* 0x0003e2000c101d08 */
[----:B------:R-:W-:Y:S05]  /*1a740*/  BRA.DIV ~URZ, `(.L_x_3688) ;  /* 0x000079e27f007947 */ /* 0x000fea000b800000 */
[----:B------:R2:W1:Y:S02]  /*1a750*/  SHFL.IDX PT, R7, R5, 0x2, 0x181f ;  /* 0x00581f0005077f89 */ /* 0x00046400000e0000 */
.L_x_3782:
[----:B------:R-:W-:Y:S05]  /*1a760*/  BRA.DIV ~URZ, `(.L_x_3689) ;  /* 0x00007a327f007947 */ /* 0x000fea000b800000 */
[----:B-1----:R1:W2:Y:S02]  /*1a770*/  SHFL.IDX PT, R2, R6, 0x2, 0x181f ;  /* 0x00581f0006027f89 */ /* 0x0022a400000e0000 */
.L_x_3783:
        /* <DEDUP_REMOVED lines=8> */
.L_x_3784:
[----:B------:R-:W-:-:S04]  /*1a800*/  IADD3 R3, R4, 0x30, RZ ;  /* 0x0000003004037810 */ /* 0x000fc80007ffe0ff */
[----:B------:R-:W-:-:S13]  /*1a810*/  ISETP.GE.OR P0, PT, R3, R0, P2 ;  /* 0x000000000300720c */ /* 0x000fda0001706670 */
[----:B--2---:R-:W-:-:S04]  /*1a820*/  @!P0 LEA R2, P1, R238, R2, 0x1 ;  /* 0x00000002ee028211 */ /* 0x004fc800078208ff */
[----:B------:R-:W-:-:S05]  /*1a830*/  @!P0 LEA.HI.X R3, R238, R7, R239, 0x1, P1 ;  /* 0x00000007ee038211 */ /* 0x000fca00008f0cef */
[----:B------:R2:W-:Y:S01]  /*1a840*/  @!P0 ST.E.128 [R2.64], R24 ;  /* 0x0000001802008985 */ /* 0x0005e2000c101d08 */
[----:B------:R-:W-:Y:S05]  /*1a850*/  BRA.DIV ~URZ, `(.L_x_3691) ;  /* 0x00007a827f007947 */ /* 0x000fea000b800000 */
[----:B------:R1:W2:Y:S02]  /*1a860*/  SHFL.IDX PT, R7, R5, 0x4, 0x181f ;  /* 0x00981f0005077f89 */ /* 0x0002a400000e0000 */
.L_x_3785:
[----:B------:R-:W-:Y:S05]  /*1a870*/  BRA.DIV ~URZ, `(.L_x_3692) ;  /* 0x00007ad27f007947 */ /* 0x000fea000b800000 */
[----:B--2---:R2:W1:Y:S02]  /*1a880*/  SHFL.IDX PT, R2, R6, 0x4, 0x181f ;  /* 0x00981f0006027f89 */ /* 0x00446400000e0000 */
.L_x_3786:
        /* <DEDUP_REMOVED lines=8> */
.L_x_3787:
[----:B------:R-:W-:-:S04]  /*1a910*/  IADD3 R3, R4, 0x50, RZ ;  /* 0x0000005004037810 */ /* 0x000fc80007ffe0ff */
[----:B------:R-:W-:-:S13]  /*1a920*/  ISETP.GE.OR P0, PT, R3, R0, P2 ;  /* 0x000000000300720c */ /* 0x000fda0001706670 */
[----:B---3--:R-:W-:-:S04]  /*1a930*/  @!P0 LEA R2, P1, R238, R2, 0x1 ;  /* 0x00000002ee028211 */ /* 0x008fc800078208ff */
[----:B--2---:R-:W-:-:S05]  /*1a940*/  @!P0 LEA.HI.X R3, R238, R7, R239, 0x1, P1 ;  /* 0x00000007ee038211 */ /* 0x004fca00008f0cef */
[----:B------:R2:W-:Y:S01]  /*1a950*/  @!P0 ST.E.128 [R2.64], R32 ;  /* 0x0000002002008985 */ /* 0x0005e2000c101d08 */
[----:B------:R-:W-:Y:S05]  /*1a960*/  BRA.DIV ~URZ, `(.L_x_3694) ;  /* 0x00007b227f007947 */ /* 0x000fea000b800000 */
[----:B------:R3:W1:Y:S02]  /*1a970*/  SHFL.IDX PT, R7, R5, 0x6, 0x181f ;  /* 0x00d81f0005077f89 */ /* 0x00066400000e0000 */
.L_x_3788:
[----:B------:R-:W-:Y:S05]  /*1a980*/  BRA.DIV ~URZ, `(.L_x_3695) ;  /* 0x00007b727f007947 */ /* 0x000fea000b800000 */
[----:B--2---:R2:W3:Y:S02]  /*1a990*/  SHFL.IDX PT, R2, R6, 0x6, 0x181f ;  /* 0x00d81f0006027f89 */ /* 0x0044e400000e0000 */
.L_x_3789:
        /* <DEDUP_REMOVED lines=8> */
.L_x_3790:
[----:B------:R-:W-:-:S04]  /*1aa20*/  IADD3 R2, R4, 0x70, RZ ;  /* 0x0000007004027810 */ /* 0x000fc80007ffe0ff */
[----:B------:R-:W-:-:S13]  /*1aa30*/  ISETP.GE.OR P0, PT, R2, R0, P2 ;  /* 0x000000000200720c */ /* 0x000fda0001706670 */
[----:B------:R-:W-:Y:S05]  /*1aa40*/  @P0 BRA `(.L_x_3697) ;  /* 0x00001c3000000947 */ /* 0x000fea0003800000 */
[----:B----4-:R-:W-:-:S04]  /*1aa50*/  LEA R2, P0, R238, R3, 0x1 ;  /* 0x00000003ee027211 */ /* 0x010fc800078008ff */
[----:B---3--:R-:W-:-:S05]  /*1aa60*/  LEA.HI.X R3, R238, R5, R239, 0x1, P0 ;  /* 0x00000005ee037211 */ /* 0x008fca00000f0cef */
[----:B------:R3:W-:Y:S01]  /*1aa70*/  ST.E.128 [R2.64], R40 ;  /* 0x0000002802007985 */ /* 0x0007e2000c101d08 */
[----:B------:R-:W-:Y:S05]  /*1aa80*/  BRA `(.L_x_3697) ;  /* 0x00001bf000007947 */ /* 0x000fea0003800000 */
.L_x_3684:
        /* <DEDUP_REMOVED lines=33> */
.L_x_3791:
[----:B------:R-:W-:Y:S05]  /*1aca0*/  BRA.DIV ~URZ, `(.L_x_3699) ;  /* 0x00007a027f007947 */ /* 0x000fea000b800000 */
[----:B------:R3:W4:Y:S02]  /*1acb0*/  SHFL.IDX PT, R0, R12, RZ, 0x1c1f ;  /* 0x001c1fff0c007589 */ /* 0x00072400000e0000 */
.L_x_3792:
        /* <DEDUP_REMOVED lines=50> */
.L_x_3701:
[----:B------:R-:W-:Y:S05]  /*1afe0*/  BSYNC B0 ;  /* 0x0000000000007941 */ /* 0x000fea0003800000 */
.L_x_3700:
[----:B------:R-:W-:Y:S05]  /*1aff0*/  BRA.DIV ~URZ, `(.L_x_3702) ;  /* 0x000077227f007947 */ /* 0x000fea000b800000 */
[----:B--2---:R2:W1:Y:S04]  /*1b000*/  SHFL.IDX PT, R4, R5, 0x1, 0x1c1f ;  /* 0x003c1f0005047f89 */ /* 0x00446800000e0000 */
[----:B----4-:R2:W4:Y:S02]  /*1b010*/  SHFL.IDX PT, R0, R12, 0x1, 0x1c1f ;  /* 0x003c1f000c007f89 */ /* 0x01052400000e0000 */
.L_x_3793:
        /* <DEDUP_REMOVED lines=50> */
.L_x_3704:
[----:B------:R-:W-:Y:S05]  /*1b340*/  BSYNC B0 ;  /* 0x0000000000007941 */ /* 0x000fea0003800000 */
.L_x_3703:
[----:B------:R-:W-:Y:S05]  /*1b350*/  BRA.DIV ~URZ, `(.L_x_3705) ;  /* 0x000074927f007947 */ /* 0x000fea000b800000 */
[----:B-1----:R1:W2:Y:S02]  /*1b360*/  SHFL.IDX PT, R4, R5, 0x2, 0x1c1f ;  /* 0x005c1f0005047f89 */ /* 0x0022a400000e0000 */
.L_x_3794:
[----:B------:R-:W-:Y:S05]  /*1b370*/  BRA.DIV ~URZ, `(.L_x_3706) ;  /* 0x000074e27f007947 */ /* 0x000fea000b800000 */
[----:B----4-:R4:W1:Y:S02]  /*1b380*/  SHFL.IDX PT, R0, R12, 0x2, 0x1c1f ;  /* 0x005c1f000c007f89 */ /* 0x01086400000e0000 */
.L_x_3795:
        /* <DEDUP_REMOVED lines=52> */
.L_x_3708:
[----:B------:R-:W-:Y:S05]  /*1b6d0*/  BSYNC B0 ;  /* 0x0000000000007941 */ /* 0x000fea0003800000 */
.L_x_3707:
[----:B------:R-:W-:Y:S05]  /*1b6e0*/  BRA.DIV ~URZ, `(.L_x_3709) ;  /* 0x000071e27f007947 */ /* 0x000fea000b800000 */
[----:B------:R3:W2:Y:S04]  /*1b6f0*/  SHFL.IDX PT, R4, R5, 0x3, 0x1c1f ;  /* 0x007c1f0005047f89 */ /* 0x0006a800000e0000 */
[----:B-1----:R3:W1:Y:S02]  /*1b700*/  SHFL.IDX PT, R0, R12, 0x3, 0x1c1f ;  /* 0x007c1f000c007f89 */ /* 0x00266400000e0000 */
.L_x_3796:
        /* <DEDUP_REMOVED lines=55> */
.L_x_3682:
[----:B------:R-:W4:Y:S04]  /*1ba80*/  LDL.LU R0, [R1+0x68] ;  /* 0x0000680001007983 */ /* 0x000f280000300800 */
[----:B--2---:R-:W2:Y:S01]  /*1ba90*/  LDL.LU R7, [R1+0x6c] ;  /* 0x00006c0001077983 */ /* 0x004ea20000300800 */
[----:B------:R-:W-:Y:S02]  /*1baa0*/  ISETP.NE.U32.AND P0, PT, RZ, c[0x0][0x508], PT ;  /* 0x00014200ff007a0c */ /* 0x000fe40003f05070 */
[----:B------:R-:W-:Y:S01]  /*1bab0*/  ISETP.NE.U32.AND P3, PT, RZ, c[0x0][0x500], PT ;  /* 0x00014000ff007a0c */ /* 0x000fe20003f65070 */
[----:B-1-3--:R-:W3:Y:S01]  /*1bac0*/  LDL.LU R6, [R1+0x44] ;  /* 0x0000440001067983 */ /* 0x00aee20000300800 */
[----:B------:R-:W-:Y:S01]  /*1bad0*/  ISETP.NE.AND.EX P2, PT, RZ, c[0x0][0x50c], PT, P0 ;  /* 0x00014300ff007a0c */ /* 0x000fe20003f45300 */
[----:B------:R-:W-:Y:S01]  /*1bae0*/  IMAD.MOV.U32 R18, RZ, RZ, c[0x0][0x388] ;  /* 0x0000e200ff127624 */ /* 0x000fe200078e00ff */
[----:B------:R-:W-:-:S02]  /*1baf0*/  ISETP.NE.AND.EX P3, PT, RZ, c[0x0][0x504], PT, P3 ;  /* 0x00014100ff007a0c */ /* 0x000fc40003f65330 */
[----:B----4-:R-:W-:-:S09]  /*1bb00*/  IADD3 R2, P1, R0, c[0x0][0x500], RZ ;  /* 0x0001400000027a10 */ /* 0x010fd20007f3e0ff */
[----:B------:R-:W-:Y:S01]  /*1bb10*/  @P2 IADD3 R4, P0, R0, c[0x0][0x508], RZ ;  /* 0x0001420000042a10 */ /* 0x000fe20007f1e0ff */
[----:B------:R-:W-:Y:S01]  /*1bb20*/  IMAD.MOV.U32 R0, RZ, RZ, RZ ;  /* 0x000000ffff007224 */ /* 0x000fe200078e00ff */
[C---:B--2---:R-:W-:Y:S02]  /*1bb30*/  IADD3.X R3, R7.reuse, c[0x0][0x504], RZ, P1, !PT ;  /* 0x0001410007037a10 */ /* 0x044fe40000ffe4ff */
[----:B------:R-:W-:-:S03]  /*1bb40*/  @P2 IADD3.X R5, R7, c[0x0][0x50c], RZ, P0, !PT ;  /* 0x0001430007052a10 */ /* 0x000fc600007fe4ff */
        /* <DEDUP_REMOVED lines=9> */
.L_x_3710:
        /* <DEDUP_REMOVED lines=60> */
.L_x_3712:
[----:B------:R-:W-:Y:S05]  /*1bfa0*/  BSYNC B0 ;  /* 0x0000000000007941 */ /* 0x000fea0003800000 */
.L_x_3711:
        /* <DEDUP_REMOVED lines=43> */
.L_x_3797:
[----:B------:R-:W-:Y:S05]  /*1c260*/  BRA.DIV ~URZ, `(.L_x_3714) ;  /* 0x000067a27f007947 */ /* 0x000fea000b800000 */
[----:B------:R3:W4:Y:S02]  /*1c270*/  SHFL.IDX PT, R2, R6, RZ, 0x181f ;  /* 0x00181fff06027589 */ /* 0x00072400000e0000 */
.L_x_3798:
        /* <DEDUP_REMOVED lines=8> */
.L_x_3799:
[----:B------:R-:W-:-:S04]  /*1c300*/  IADD3 R3, R0, 0x10, RZ ;  /* 0x0000001000037810 */ /* 0x000fc80007ffe0ff */
[----:B------:R-:W-:-:S13]  /*1c310*/  ISETP.GE.OR P0, PT, R3, R4, P2 ;  /* 0x000000040300720c */ /* 0x000fda0001706670 */
[----:B--2---:R-:W-:-:S04]  /*1c320*/  @!P0 LEA R2, P1, R238, R2, 0x1 ;  /* 0x00000002ee028211 */ /* 0x004fc800078208ff */
[----:B-1----:R-:W-:-:S05]  /*1c330*/  @!P0 LEA.HI.X R3, R238, R7, R239, 0x1, P1 ;  /* 0x00000007ee038211 */ /* 0x002fca00008f0cef */
[----:B------:R1:W-:Y:S01]  /*1c340*/  @!P0 ST.E.128 [R2.64], RZ ;  /* 0x000000ff02008985 */ /* 0x0003e2000c101d08 */
[----:B------:R-:W-:Y:S05]  /*1c350*/  BRA.DIV ~URZ, `(.L_x_3716) ;  /* 0x000067f27f007947 */ /* 0x000fea000b800000 */
[----:B------:R2:W1:Y:S02]  /*1c360*/  SHFL.IDX PT, R7, R5, 0x2, 0x181f ;  /* 0x00581f0005077f89 */ /* 0x00046400000e0000 */
.L_x_3800:
[----:B------:R-:W-:Y:S05]  /*1c370*/  BRA.DIV ~URZ, `(.L_x_3717) ;  /* 0x000068427f007947 */ /* 0x000fea000b800000 */
[----:B-1----:R1:W2:Y:S02]  /*1c380*/  SHFL.IDX PT, R2, R6, 0x2, 0x181f ;  /* 0x00581f0006027f89 */ /* 0x0022a400000e0000 */
.L_x_3801:
        /* <DEDUP_REMOVED lines=8> */
.L_x_3802:
[----:B------:R-:W-:-:S04]  /*1c410*/  IADD3 R3, R0, 0x30, RZ ;  /* 0x0000003000037810 */ /* 0x000fc80007ffe0ff */
[----:B------:R-:W-:-:S13]  /*1c420*/  ISETP.GE.OR P0, PT, R3, R4, P2 ;  /* 0x000000040300720c */ /* 0x000fda0001706670 */
[----:B--2---:R-:W-:-:S04]  /*1c430*/  @!P0 LEA R2, P1, R238, R2, 0x1 ;  /* 0x00000002ee028211 */ /* 0x004fc800078208ff */
[----:B------:R-:W-:-:S05]  /*1c440*/  @!P0 LEA.HI.X R3, R238, R7, R239, 0x1, P1 ;  /* 0x00000007ee038211 */ /* 0x000fca00008f0cef */
[----:B------:R2:W-:Y:S01]  /*1c450*/  @!P0 ST.E.128 [R2.64], RZ ;  /* 0x000000ff02008985 */ /* 0x0005e2000c101d08 */
[----:B------:R-:W-:Y:S05]  /*1c460*/  BRA.DIV ~URZ, `(.L_x_3719) ;  /* 0x000068927f007947 */ /* 0x000fea000b800000 */
[----:B------:R1:W2:Y:S02]  /*1c470*/  SHFL.IDX PT, R7, R5, 0x4, 0x181f ;  /* 0x00981f0005077f89 */ /* 0x0002a400000e0000 */
.L_x_3803:
[----:B------:R-:W-:Y:S05]  /*1c480*/  BRA.DIV ~URZ, `(.L_x_3720) ;  /* 0x000068e27f007947 */ /* 0x000fea000b800000 */
[----:B--2---:R2:W1:Y:S02]  /*1c490*/  SHFL.IDX PT, R2, R6, 0x4, 0x181f ;  /* 0x00981f0006027f89 */ /* 0x00446400000e0000 */
.L_x_3804:
        /* <DEDUP_REMOVED lines=8> */
.L_x_3805:
[----:B------:R-:W-:-:S04]  /*1c520*/  IADD3 R3, R0, 0x50, RZ ;  /* 0x0000005000037810 */ /* 0x000fc80007ffe0ff */
[----:B------:R-:W-:-:S13]  /*1c530*/  ISETP.GE.OR P0, PT, R3, R4, P2 ;  /* 0x000000040300720c */ /* 0x000fda0001706670 */
[----:B---3--:R-:W-:-:S04]  /*1c540*/  @!P0 LEA R2, P1, R238, R2, 0x1 ;  /* 0x00000002ee028211 */ /* 0x008fc800078208ff */
[----:B--2---:R-:W-:-:S05]  /*1c550*/  @!P0 LEA.HI.X R3, R238, R7, R239, 0x1, P1 ;  /* 0x00000007ee038211 */ /* 0x004fca00008f0cef */
[----:B------:R2:W-:Y:S01]  /*1c560*/  @!P0 ST.E.128 [R2.64], RZ ;  /* 0x000000ff02008985 */ /* 0x0005e2000c101d08 */
[----:B------:R-:W-:Y:S05]  /*1c570*/  BRA.DIV ~URZ, `(.L_x_3722) ;  /* 0x000069327f007947 */ /* 0x000fea000b800000 */
[----:B------:R3:W1:Y:S02]  /*1c580*/  SHFL.IDX PT, R7, R5, 0x6, 0x181f ;  /* 0x00d81f0005077f89 */ /* 0x00066400000e0000 */
.L_x_3806:
[----:B------:R-:W-:Y:S05]  /*1c590*/  BRA.DIV ~URZ, `(.L_x_3723) ;  /* 0x000069827f007947 */ /* 0x000fea000b800000 */
[----:B--2---:R2:W3:Y:S02]  /*1c5a0*/  SHFL.IDX PT, R2, R6, 0x6, 0x181f ;  /* 0x00d81f0006027f89 */ /* 0x0044e400000e0000 */
.L_x_3807:
        /* <DEDUP_REMOVED lines=8> */
.L_x_3808:
[----:B------:R-:W-:-:S04]  /*1c630*/  IADD3 R0, R0, 0x70, RZ ;  /* 0x0000007000007810 */ /* 0x000fc80007ffe0ff */
[----:B------:R-:W-:-:S13]  /*1c640*/  ISETP.GE.OR P0, PT, R0, R4, P2 ;  /* 0x000000040000720c */ /* 0x000fda0001706670 */
[----:B----4-:R-:W-:-:S04]  /*1c650*/  @!P0 LEA R2, P1, R238, R2, 0x1 ;  /* 0x00000002ee028211 */ /* 0x010fc800078208ff */
[----:B---3--:R-:W-:-:S05]  /*1c660*/  @!P0 LEA.HI.X R3, R238, R5, R239, 0x1, P1 ;  /* 0x00000005ee038211 */ /* 0x008fca00008f0cef */
[----:B------:R3:W-:Y:S04]  /*1c670*/  @!P0 ST.E.128 [R2.64], RZ ;  /* 0x000000ff02008985 */ /* 0x0007e8000c101d08 */
.L_x_3697:
[----:B------:R-:W-:Y:S05]  /*1c680*/  BSYNC B1 ;  /* 0x0000000000017941 */ /* 0x000fea0003800000 */
.L_x_3681:
        /* <DEDUP_REMOVED lines=15> */
.L_x_3809:
[----:B------:R-:W-:Y:S05]  /*1c780*/  BRA.DIV ~URZ, `(.L_x_3727) ;  /* 0x000069427f007947 */ /* 0x000fea000b800000 */
[----:B------:R3:W4:Y:S02]  /*1c790*/  SHFL.IDX PT, R8, R68, 0x1, 0x1f ;  /* 0x00201f0044087f89 */ /* 0x00072400000e0000 */
.L_x_3810:
        /* <DEDUP_REMOVED lines=19> */
.L_x_3811:
        /* <DEDUP_REMOVED lines=16> */
.L_x_3812:
[----:B---3--:R-:W-:Y:S01]  /*1c9d0*/  IMAD R0, R0, c[0x0][0x538], RZ ;  /* 0x00014e0000007a24 */ /* 0x008fe200078e02ff */
[----:B------:R-:W-:Y:S04]  /*1c9e0*/  BSSY B1, `(.L_x_3730) ;  /* 0x00000ce000017945 */ /* 0x000fe80003800000 */
[----:B----4-:R-:W-:-:S04]  /*1c9f0*/  IADD3 R8, R0, R8, RZ ;  /* 0x0000000800087210 */ /* 0x010fc80007ffe0ff */
[----:B--2---:R-:W-:-:S13]  /*1ca00*/  ISETP.GT.AND P0, PT, R8, R9, PT ;  /* 0x000000090800720c */ /* 0x004fda0003f04270 */
[----:B------:R-:W-:Y:S05]  /*1ca10*/  @P0 BRA `(.L_x_3731) ;  /* 0x0000025000000947 */ /* 0x000fea0003800000 */
.L_x_3735:
        /* <DEDUP_REMOVED lines=17> */
.L_x_3813:
        /* <DEDUP_REMOVED lines=16> */
.L_x_3814:
[----:B--2---:R-:W-:-:S05]  /*1cc30*/  IMAD R0, R0, c[0x0][0x538], RZ ;  /* 0x00014e0000007a24 */ /* 0x004fca00078e02ff */
[----:B------:R-:W-:-:S04]  /*1cc40*/  IADD3 R8, R0, R8, RZ ;  /* 0x0000000800087210 */ /* 0x000fc80007ffe0ff */
[----:B------:R-:W-:-:S13]  /*1cc50*/  ISETP.GT.AND P0, PT, R8, R9, PT ;  /* 0x000000090800720c */ /* 0x000fda0003f04270 */
[----:B-1----:R-:W-:Y:S05]  /*1cc60*/  @!P0 BRA `(.L_x_3735) ;  /* 0xfffffdb000008947 */ /* 0x002fea000383ffff */
.L_x_3731:
[----:B------:R-:W-:-:S05]  /*1cc70*/  IADD3 R8, -R0, R8, RZ ;  /* 0x0000000800087210 */ /* 0x000fca0007ffe1ff */
[----:B------:R-:W-:-:S05]  /*1cc80*/  IMAD R0, R4, c[0x0][0x538], R8 ;  /* 0x00014e0004007a24 */ /* 0x000fca00078e0208 */
[----:B------:R-:W-:Y:S01]  /*1cc90*/  ISETP.GT.AND P0, PT, R0, R9, PT ;  /* 0x000000090000720c */ /* 0x000fe20003f04270 */
[----:B------:R-:W-:-:S12]  /*1cca0*/  BRA.DIV ~URZ, `(.L_x_3736) ;  /* 0x000068827f007947 */ /* 0x000fd8000b800000 */
[----:B------:R-:W-:-:S03]  /*1ccb0*/  VOTE.ANY R5, PT, !P0 ;  /* 0x0000000000057806 */ /* 0x000fc600040e0100 */
.L_x_3815:
[----:B------:R-:W2:Y:S01]  /*1ccc0*/  LDL.LU R2, [R1+0x4c] ;  /* 0x00004c0001027983 */ /* 0x000ea20000300800 */
[----:B------:R-:W2:Y:S02]  /*1ccd0*/  POPC R0, R5 ;  /* 0x0000000500007309 */ /* 0x000ea40000000000 */
[----:B--2---:R-:W-:-:S05]  /*1cce0*/  IADD3 R2, R0, R2, RZ ;  /* 0x0000000200027210 */ /* 0x004fca0007ffe0ff */
[----:B------:R2:W-:Y:S01]  /*1ccf0*/  STL [R1+0x4c], R2 ;  /* 0x00004c0201007387 */ /* 0x0005e20000100800 */
[----:B------:R-:W-:Y:S05]  /*1cd00*/  BRA.DIV ~URZ, `(.L_x_3737) ;  /* 0x000068727f007947 */ /* 0x000fea000b800000 */
[----:B------:R3:W4:Y:S04]  /*1cd10*/  SHFL.IDX PT, R6, R6, R0, 0x1f ;  /* 0x00001f0006067589 */ /* 0x00072800000e0000 */
[----:B------:R3:W1:Y:S02]  /*1cd20*/  SHFL.IDX PT, R7, R7, R0, 0x1f ;  /* 0x00001f0007077589 */ /* 0x00066400000e0000 */
.L_x_3816:
[----:B------:R-:W-:Y:S01]  /*1cd30*/  ISETP.NE.AND P0, PT, R5, RZ, PT ;  /* 0x000000ff0500720c */ /* 0x000fe20003f05270 */
[----:B------:R-:W-:-:S12]  /*1cd40*/  BSSY B0, `(.L_x_3738) ;  /* 0x0000005000007945 */ /* 0x000fd80003800000 */
[----:B------:R-:W-:Y:S05]  /*1cd50*/  @!P0 BRA `(.L_x_3739) ;  /* 0x0000003000008947 */ /* 0x000fea0003800000 */
[----:B---3--:R-:W-:Y:S01]  /*1cd60*/  IADD3 R0, R0, -0x1, RZ ;  /* 0xffffffff00007810 */ /* 0x008fe20007ffe0ff */
[----:B------:R-:W-:Y:S05]  /*1cd70*/  BRA.DIV ~URZ, `(.L_x_3740) ;  /* 0x000068d27f007947 */ /* 0x000fea000b800000 */
[----:B------:R3:W2:Y:S02]  /*1cd80*/  SHFL.IDX PT, R10, R4, R0, 0x1f ;  /* 0x00001f00040a7589 */ /* 0x0006a400000e0000 */
.L_x_3739:
[----:B------:R-:W-:Y:S05]  /*1cd90*/  BSYNC B0 ;  /* 0x0000000000007941 */ /* 0x000fea0003800000 */
.L_x_3738:
        /* <DEDUP_REMOVED lines=68> */
.L_x_3742:
        /* <DEDUP_REMOVED lines=68> */
.L_x_3743:
[----:B------:R-:W-:Y:S05]  /*1d620*/  BSYNC B0 ;  /* 0x0000000000007941 */ /* 0x000fea0003800000 */
.L_x_3741:
[----:B------:R-:W-:-:S04]  /*1d630*/  LOP3.LUT R2, RZ, R2, RZ, 0x33, !PT ;  /* 0x00000002ff027212 */ /* 0x000fc800078e33ff */
[----:B-1----:R-:W-:-:S05]  /*1d640*/  IADD3 R0, R2, R6, RZ ;  /* 0x0000000602007210 */ /* 0x002fca0007ffe0ff */
[----:B------:R1:W-:Y:S01]  /*1d650*/  STL [R1+0x44], R0 ;  /* 0x0000440001007387 */ /* 0x0003e20000100800 */
[----:B------:R-:W-:Y:S05]  /*1d660*/  BRA `(.L_x_3744) ;  /* 0x0000005000007947 */ /* 0x000fea0003800000 */
.L_x_3732:
[----:B------:R-:W-:Y:S01]  /*1d670*/  MOV R0, c[0x0][0x53c] ;  /* 0x00014f0000007a02 */ /* 0x000fe20000000f00 */
[----:B------:R2:W-:Y:S04]  /*1d680*/  STL [R1+0x40], R9 ;  /* 0x0000400901007387 */ /* 0x0005e80000100800 */
[----:B------:R2:W-:Y:S04]  /*1d690*/  STL [R1+0x44], RZ ;  /* 0x000044ff01007387 */ /* 0x0005e80000100800 */
[----:B------:R2:W-:Y:S04]  /*1d6a0*/  STL [R1+0x48], RZ ;  /* 0x000048ff01007387 */ /* 0x0005e80000100800 */
[----:B------:R2:W-:Y:S02]  /*1d6b0*/  STL [R1+0x4c], R0 ;  /* 0x00004c0001007387 */ /* 0x0005e40000100800 */
.L_x_3744:
[----:B------:R-:W-:Y:S05]  /*1d6c0*/  BSYNC B1 ;  /* 0x0000000000017941 */ /* 0x000fea0003800000 */
.L_x_3730:
        /* <DEDUP_REMOVED lines=9> */
.L_x_3725:
[----:B--2---:R-:W2:Y:S02]  /*1d760*/  LDL R0, [R1+0x4c] ;  /* 0x00004c0001007983 */ /* 0x004ea40000100800 */
[----:B--2---:R-:W-:-:S13]  /*1d770*/  ISETP.GE.AND P0, PT, R0, c[0x0][0x53c], PT ;  /* 0x00014f0000007a0c */ /* 0x004fda0003f06270 */
[----:B-1--4-:R-:W-:Y:S01]  /*1d780*/  @P0 CALL.REL.NOINC `(.L_x_3745) ;  /* 0x0000001000000944 */ /* 0x012fe20003c00000 */
[----:B------:R-:W-:Y:S05]  /*1d790*/  BRA `(.L_x_3746) ;  /* 0xfffe47a000007947 */ /* 0x000fea000383ffff */
.L_x_3745:
[----:B------:R-:W-:Y:S05]  /*1d7a0*/  EXIT ;  /* 0x000000000000794d */ /* 0x000fea0003800000 */
.L_x_3533:
[----:B------:R-:W-:Y:S01]  /*1d7b0*/  IMAD.MOV.U32 R0, RZ, RZ, R5 ;  /* 0x000000ffff007224 */ /* 0x000fe200078e0005 */
[----:B------:R-:W-:Y:S02]  /*1d7c0*/  MOV R2, 0x1 ;  /* 0x0000000100027802 */ /* 0x000fe40000000f00 */
[----:B------:R-:W-:Y:S02]  /*1d7d0*/  MOV R3, 0x1d7f0 ;  /* 0x0001d7f000037802 */ /* 0x000fe40000000f00 */
[----:B------:R-:W-:Y:S05]  /*1d7e0*/  CALL.REL.NOINC `($__internal_50_$__cuda_sm70_shflsync_up_p) ;  /* 0x00005f9000007944 */ /* 0x000fea0003c00000 */
[----:B------:R-:W-:Y:S01]  /*1d7f0*/  MOV R0, R4 ;  /* 0x0000000400007202 */ /* 0x000fe20000000f00 */
[----:B------:R-:W-:Y:S05]  /*1d800*/  BRA `(.L_x_3747) ;  /* 0xfffe2c5000007947 */ /* 0x000fea000383ffff */
.L_x_3534:
[----:B------:R-:W-:Y:S01]  /*1d810*/  IMAD.MOV.U32 R0, RZ, RZ, R5 ;  /* 0x000000ffff007224 */ /* 0x000fe200078e0005 */
[----:B------:R-:W-:Y:S02]  /*1d820*/  MOV R2, 0x2 ;  /* 0x0000000200027802 */ /* 0x000fe40000000f00 */
[----:B------:R-:W-:Y:S02]  /*1d830*/  MOV R3, 0x1d850 ;  /* 0x0001d85000037802 */ /* 0x000fe40000000f00 */
[----:B------:R-:W-:Y:S05]  /*1d840*/  CALL.REL.NOINC `($__internal_50_$__cuda_sm70_shflsync_up_p) ;  /* 0x00005f3000007944 */ /* 0x000fea0003c00000 */
[----:B------:R-:W-:Y:S01]  /*1d850*/  SEL R0, R4, RZ, P4 ;  /* 0x000000ff04007207 */ /* 0x000fe20002000000 */
[----:B------:R-:W-:Y:S01]  /*1d860*/  IMAD.MOV.U32 R2, RZ, RZ, 0x4 ;  /* 0x00000004ff027424 */ /* 0x000fe200078e00ff */
[----:B------:R-:W-:-:S03]  /*1d870*/  MOV R3, 0x1d8a0 ;  /* 0x0001d8a000037802 */ /* 0x000fc60000000f00 */
[----:B------:R-:W-:Y:S02]  /*1d880*/  IMAD.IADD R0, R5, 0x1, R0 ;  /* 0x0000000105007824 */ /* 0x000fe400078e0200 */
        /* <DEDUP_REMOVED lines=13> */
[----:B------:R-:W-:Y:S02]  /*1d960*/  MOV R218, 0x1f ;  /* 0x0000001f00da7802 */ /* 0x000fe40000000f00 */
[----:B------:R-:W-:Y:S01]  /*1d970*/  MOV R3, 0x1d9b0 ;  /* 0x0001d9b000037802 */ /* 0x000fe20000000f00 */
[----:B------:R-:W-:-:S04]  /*1d980*/  IMAD.IADD R4, R0, 0x1, R4 ;  /* 0x0000000100047824 */ /* 0x000fc800078e0204 */
[----:B------:R-:W-:Y:S02]  /*1d990*/  IMAD.MOV.U32 R219, RZ, RZ, R4 ;  /* 0x000000ffffdb7224 */ /* 0x000fe400078e0004 */
[----:B------:R-:W-:Y:S05]  /*1d9a0*/  CALL.REL.NOINC `($__internal_49_$__cuda_sm70_shflsync_idx_p) ;  /* 0x00005d7000007944 */ /* 0x000fea0003c00000 */
[----:B------:R-:W-:Y:S01]  /*1d9b0*/  MOV R0, R218 ;  /* 0x000000da00007202 */ /* 0x000fe20000000f00 */
[----:B------:R-:W-:Y:S05]  /*1d9c0*/  BRA `(.L_x_3748) ;  /* 0xfffe2b9000007947 */ /* 0x000fea000383ffff */
.L_x_3536:
[----:B------:R-:W-:Y:S02]  /*1d9d0*/  SEL R0, RZ, 0x1, P0 ;  /* 0x00000001ff007807 */ /* 0x000fe40000000000 */
[----:B------:R-:W-:Y:S02]  /*1d9e0*/  MOV R2, 0x1da00 ;  /* 0x0001da0000027802 */ /* 0x000fe40000000f00 */
[----:B------:R-:W-:Y:S05]  /*1d9f0*/  CALL.REL.NOINC `($__internal_51_$__cuda_sm70_votesync_ballot) ;  /* 0x00005df000007944 */ /* 0x000fea0003c00000 */
[----:B------:R-:W-:Y:S01]  /*1da00*/  MOV R7, R0 ;  /* 0x0000000000077202 */ /* 0x000fe20000000f00 */
[----:B------:R-:W-:Y:S05]  /*1da10*/  BRA `(.L_x_3749) ;  /* 0xfffe2bd000007947 */ /* 0x000fea000383ffff */
.L_x_3537:
[----:B------:R-:W-:Y:S01]  /*1da20*/  IMAD.MOV.U32 R219, RZ, RZ, R9 ;  /* 0x000000ffffdb7224 */ /* 0x000fe200078e0009 */
[----:B-1----:R-:W-:Y:S01]  /*1da30*/  MOV R2, R0 ;  /* 0x0000000000027202 */ /* 0x002fe20000000f00 */
[----:B------:R-:W-:Y:S01]  /*1da40*/  IMAD.MOV.U32 R218, RZ, RZ, 0x1f ;  /* 0x0000001fffda7424 */ /* 0x000fe200078e00ff */
[----:B------:R-:W-:Y:S02]  /*1da50*/  MOV R3, 0x1da70 ;  /* 0x0001da7000037802 */ /* 0x000fe40000000f00 */
[----:B------:R-:W-:Y:S05]  /*1da60*/  CALL.REL.NOINC `($__internal_49_$__cuda_sm70_shflsync_idx_p) ;  /* 0x00005cb000007944 */ /* 0x000fea0003c00000 */
[----:B------:R-:W-:Y:S01]  /*1da70*/  IMAD.MOV.U32 R12, RZ, RZ, R218 ;  /* 0x000000ffff0c7224 */ /* 0x000fe200078e00da */
[----:B------:R-:W-:Y:S01]  /*1da80*/  MOV R219, R8 ;  /* 0x0000000800db7202 */ /* 0x000fe20000000f00 */
[----:B------:R-:W-:Y:S01]  /*1da90*/  IMAD.MOV.U32 R5, RZ, RZ, RZ ;  /* 0x000000ffff057224 */ /* 0x000fe200078e00ff */
[----:B------:R-:W-:Y:S01]  /*1daa0*/  MOV R2, R0 ;  /* 0x0000000000027202 */ /* 0x000fe20000000f00 */
[----:B------:R-:W-:Y:S01]  /*1dab0*/  IMAD.MOV.U32 R218, RZ, RZ, 0x1f ;  /* 0x0000001fffda7424 */ /* 0x000fe200078e00ff */
[----:B------:R-:W-:-:S02]  /*1dac0*/  MOV R3, 0x1dae0 ;  /* 0x0001dae000037802 */ /* 0x000fc40000000f00 */
[----:B------:R-:W-:Y:S05]  /*1dad0*/  CALL.REL.NOINC `($__internal_49_$__cuda_sm70_shflsync_idx_p) ;  /* 0x00005c4000007944 */ /* 0x000fea0003c00000 */
[----:B------:R-:W-:Y:S01]  /*1dae0*/  MOV R9, R218 ;  /* 0x000000da00097202 */ /* 0x000fe20000000f00 */
[----:B------:R-:W-:Y:S05]  /*1daf0*/  BRA `(.L_x_3750) ;  /* 0xfffe2b6000007947 */ /* 0x000fea000383ffff */
.L_x_3540:
[----:B------:R-:W-:Y:S01]  /*1db00*/  IMAD.MOV.U32 R219, RZ, RZ, R4 ;  /* 0x000000ffffdb7224 */ /* 0x000fe200078e0004 */
[----:B-1----:R-:W-:Y:S01]  /*1db10*/  MOV R2, R0 ;  /* 0x0000000000027202 */ /* 0x002fe20000000f00 */
[----:B------:R-:W-:Y:S01]  /*1db20*/  IMAD.MOV.U32 R218, RZ, RZ, 0x1f ;  /* 0x0000001fffda7424 */ /* 0x000fe200078e00ff */
[----:B------:R-:W-:-:S02]  /*1db30*/  MOV R3, 0x1db50 ;  /* 0x0001db5000037802 */ /* 0x000fc40000000f00 */
[----:B---34-:R-:W-:Y:S05]  /*1db40*/  CALL.REL.NOINC `($__internal_49_$__cuda_sm70_shflsync_idx_p) ;  /* 0x00005bd000007944 */ /* 0x018fea0003c00000 */
[----:B------:R-:W-:Y:S01]  /*1db50*/  MOV R5, R218 ;  /* 0x000000da00057202 */ /* 0x000fe20000000f00 */
[----:B------:R-:W-:Y:S05]  /*1db60*/  BRA `(.L_x_3539) ;  /* 0xfffe2b5000007947 */ /* 0x000fea000383ffff */
.L_x_3589:
[----:B------:R-:W-:Y:S01]  /*1db70*/  IMAD.MOV.U32 R219, RZ, RZ, R5 ;  /* 0x000000ffffdb7224 */ /* 0x000fe200078e0005 */
[----:B------:R-:W-:Y:S01]  /*1db80*/  MOV R2, RZ ;  /* 0x000000ff00027202 */ /* 0x000fe20000000f00 */
[----:B------:R-:W-:Y:S01]  /*1db90*/  IMAD.MOV.U32 R218, RZ, RZ, 0x181f ;  /* 0x0000181fffda7424 */ /* 0x000fe200078e00ff */
[----:B------:R-:W-:-:S02]  /*1dba0*/  MOV R3, 0x1dbc0 ;  /* 0x0001dbc000037802 */ /* 0x000fc40000000f00 */
[----:B-----5:R-:W-:Y:S05]  /*1dbb0*/  CALL.REL.NOINC `($__internal_49_$__cuda_sm70_shflsync_idx_p) ;  /* 0x00005b6000007944 */ /* 0x020fea0003c00000 */
[----:B------:R-:W-:Y:S01]  /*1dbc0*/  MOV R7, R218 ;  /* 0x000000da00077202 */ /* 0x000fe20000000f00 */
[----:B------:R-:W-:Y:S05]  /*1dbd0*/  BRA `(.L_x_3751) ;  /* 0xfffeaf4000007947 */ /* 0x000fea000383ffff */
.L_x_3590:
[----:B------:R-:W-:Y:S01]  /*1dbe0*/  IMAD.MOV.U32 R219, RZ, RZ, R6 ;  /* 0x000000ffffdb7224 */ /* 0x000fe200078e0006 */
[----:B------:R-:W-:Y:S01]  /*1dbf0*/  MOV R2, RZ ;  /* 0x000000ff00027202 */ /* 0x000fe20000000f00 */
[----:B------:R-:W-:Y:S01]  /*1dc00*/  IMAD.MOV.U32 R218, RZ, RZ, 0x181f ;  /* 0x0000181fffda7424 */ /* 0x000fe200078e00ff */
[----:B------:R-:W-:-:S02]  /*1dc10*/  MOV R3, 0x1dc30 ;  /* 0x0001dc3000037802 */ /* 0x000fc40000000f00 */
[----:B-12--5:R-:W-:Y:S05]  /*1dc20*/  CALL.REL.NOINC `($__internal_49_$__cuda_sm70_shflsync_idx_p) ;  /* 0x00005af000007944 */ /* 0x026fea0003c00000 */
[----:B------:R-:W-:Y:S01]  /*1dc30*/  MOV R2, R218 ;  /* 0x000000da00027202 */ /* 0x000fe20000000f00 */
[----:B------:R-:W-:Y:S05]  /*1dc40*/  BRA `(.L_x_3752) ;  /* 0xfffeaef000007947 */ /* 0x000fea000383ffff */
.L_x_3593:
[----:B------:R-:W-:Y:S01]  /*1dc50*/  IMAD.MOV.U32 R219, RZ, RZ, R5 ;  /* 0x000000ffffdb7224 */ /* 0x000fe200078e0005 */
[----:B--2-4-:R-:W-:Y:S01]  /*1dc60*/  MOV R2, 0x1 ;  /* 0x0000000100027802 */ /* 0x014fe20000000f00 */
[----:B------:R-:W-:Y:S01]  /*1dc70*/  IMAD.MOV.U32 R218, RZ, RZ, 0x181f ;  /* 0x0000181fffda7424 */ /* 0x000fe200078e00ff */
[----:B------:R-:W-:-:S02]  /*1dc80*/  MOV R3, 0x1dca0 ;  /* 0x0001dca000037802 */ /* 0x000fc40000000f00 */
[----:B-1-3-5:R-:W-:Y:S05]  /*1dc90*/  CALL.REL.NOINC `($__internal_49_$__cuda_sm70_shflsync_idx_p) ;  /* 0x00005a8000007944 */ /* 0x02afea0003c00000 */
[----:B------:R-:W-:Y:S01]  /*1dca0*/  IMAD.MOV.U32 R7, RZ, RZ, R218 ;  /* 0x000000ffff077224 */ /* 0x000fe200078e00da */
[----:B------:R-:W-:Y:S01]  /*1dcb0*/  MOV R2, 0x1 ;  /* 0x0000000100027802 */ /* 0x000fe20000000f00 */
[----:B------:R-:W-:Y:S01]  /*1dcc0*/  IMAD.MOV.U32 R219, RZ, RZ, R6 ;  /* 0x000000ffffdb7224 */ /* 0x000fe200078e0006 */
[----:B------:R-:W-:-:S02]  /*1dcd0*/  MOV R218, 0x181f ;  /* 0x0000181f00da7802 */ /* 0x000fc40000000f00 */
[----:B------:R-:W-:Y:S02]  /*1dce0*/  MOV R3, 0x1dd00 ;  /* 0x0001dd0000037802 */ /* 0x000fe40000000f00 */
[----:B------:R-:W-:Y:S05]  /*1dcf0*/  CALL.REL.NOINC `($__internal_49_$__cuda_sm70_shflsync_idx_p) ;  /* 0x00005a2000007944 */ /* 0x000fea0003c00000 */
[----:B------:R-:W-:Y:S01]  /*1dd00*/  MOV R2, R218 ;  /* 0x000000da00027202 */ /* 0x000fe20000000f00 */
[----:B------:R-:W-:Y:S05]  /*1dd10*/  BRA `(.L_x_3753) ;  /* 0xfffeaf0000007947 */ /* 0x000fea000383ffff */
.L_x_3596:
[----:B------:R-:W-:Y:S01]  /*1dd20*/  IMAD.MOV.U32 R219, RZ, RZ, R5 ;  /* 0x000000ffffdb7224 */ /* 0x000fe200078e0005 */
[----:B-1--4-:R-:W-:Y:S01]  /*1dd30*/  MOV R2, 0x2 ;  /* 0x0000000200027802 */ /* 0x012fe20000000f00 */
[----:B------:R-:W-:Y:S01]  /*1dd40*/  IMAD.MOV.U32 R218, RZ, RZ, 0x181f ;  /* 0x0000181fffda7424 */ /* 0x000fe200078e00ff */
[----:B------:R-:W-:Y:S02]  /*1dd50*/  MOV R3, 0x1dd70 ;  /* 0x0001dd7000037802 */ /* 0x000fe40000000f00 */
[----:B--23-5:R-:W-:Y:S05]  /*1dd60*/  CALL.REL.NOINC `($__internal_49_$__cuda_sm70_shflsync_idx_p) ;  /* 0x000059b000007944 */ /* 0x02cfea0003c00000 */
[----:B------:R-:W-:Y:S01]  /*1dd70*/  MOV R7, R218 ;  /* 0x000000da00077202 */ /* 0x000fe20000000f00 */
[----:B------:R-:W-:Y:S05]  /*1dd80*/  BRA `(.L_x_3754) ;  /* 0xfffeaf6000007947 */ /* 0x000fea000383ffff */
.L_x_3597:
[----:B------:R-:W-:Y:S01]  /*1dd90*/  IMAD.MOV.U32 R219, RZ, RZ, R6 ;  /* 0x000000ffffdb7224 */ /* 0x000fe200078e0006 */
[----:B----4-:R-:W-:Y:S01]  /*1dda0*/  MOV R2, 0x2 ;  /* 0x0000000200027802 */ /* 0x010fe20000000f00 */
[----:B------:R-:W-:Y:S01]  /*1ddb0*/  IMAD.MOV.U32 R218, RZ, RZ, 0x181f ;  /* 0x0000181fffda7424 */ /* 0x000fe200078e00ff */
[----:B------:R-:W-:Y:S02]  /*1ddc0*/  MOV R3, 0x1dde0 ;  /* 0x0001dde000037802 */ /* 0x000fe40000000f00 */
[----:B-123-5:R-:W-:Y:S05]  /*1ddd0*/  CALL.REL.NOINC `($__internal_49_$__cuda_sm70_shflsync_idx_p) ;  /* 0x0000594000007944 */ /* 0x02efea0003c00000 */
[----:B------:R-:W-:Y:S01]  /*1dde0*/  MOV R2, R218 ;  /* 0x000000da00027202 */ /* 0x000fe20000000f00 */
[----:B------:R-:W-:Y:S05]  /*1ddf0*/  BRA `(.L_x_3755) ;  /* 0xfffeaf1000007947 */ /* 0x000fea000383ffff */
.L_x_3600:
[----:B------:R-:W-:Y:S01]  /*1de00*/  IMAD.MOV.U32 R219, RZ, RZ, R5 ;  /* 0x000000ffffdb7224 */ /* 0x000fe200078e0005 */
[----:B-1----:R-:W-:Y:S01]  /*1de10*/  MOV R2, 0x3 ;  /* 0x0000000300027802 */ /* 0x002fe20000000f00 */
[----:B------:R-:W-:Y:S01]  /*1de20*/  IMAD.MOV.U32 R218, RZ, RZ, 0x181f ;  /* 0x0000181fffda7424 */ /* 0x000fe200078e00ff */
[----:B------:R-:W-:-:S02]  /*1de30*/  MOV R3, 0x1de50 ;  /* 0x0001de5000037802 */ /* 0x000fc40000000f00 */
[----:B--2345:R-:W-:Y:S05]  /*1de40*/  CALL.REL.NOINC `($__internal_49_$__cuda_sm70_shflsync_idx_p) ;  /* 0x000058d000007944 */ /* 0x03cfea0003c00000 */
        /* <DEDUP_REMOVED lines=8> */
.L_x_3603:
[----:B------:R-:W-:Y:S01]  /*1ded0*/  IMAD.MOV.U32 R219, RZ, RZ, R5 ;  /* 0x000000ffffdb7224 */ /* 0x000fe200078e0005 */
[----:B-1----:R-:W-:Y:S01]  /*1dee0*/  MOV R2, 0x4 ;  /* 0x0000000400027802 */ /* 0x002fe20000000f00 */
[----:B------:R-:W-:Y:S01]  /*1def0*/  IMAD.MOV.U32 R218, RZ, RZ, 0x181f ;  /* 0x0000181fffda7424 */ /* 0x000fe200078e00ff */
[----:B------:R-:W-:Y:S02]  /*1df00*/  MOV R3, 0x1df20 ;  /* 0x0001df2000037802 */ /* 0x000fe40000000f00 */
[----:B--2345:R-:W-:Y:S05]  /*1df10*/  CALL.REL.NOINC `($__internal_49_$__cuda_sm70_shflsync_idx_p) ;  /* 0x0000580000007944 */ /* 0x03cfea0003c00000 */
[----:B------:R-:W-:Y:S01]  /*1df20*/  MOV R7, R218 ;  /* 0x000000da00077202 */ /* 0x000fe20000000f00 */
[----:B------:R-:W-:Y:S05]  /*1df30*/  BRA `(.L_x_3757) ;  /* 0xfffeaf8000007947 */ /* 0x000fea000383ffff */
.L_x_3604:
[----:B------:R-:W-:Y:S01]  /*1df40*/  IMAD.MOV.U32 R219, RZ, RZ, R6 ;  /* 0x000000ffffdb7224 */ /* 0x000fe200078e0006 */
[----:B-1----:R-:W-:Y:S01]  /*1df50*/  MOV R2, 0x4 ;  /* 0x0000000400027802 */ /* 0x002fe20000000f00 */
[----:B------:R-:W-:Y:S01]  /*1df60*/  IMAD.MOV.U32 R218, RZ, RZ, 0x181f ;  /* 0x0000181fffda7424 */ /* 0x000fe200078e00ff */
[----:B------:R-:W-:Y:S02]  /*1df70*/  MOV R3, 0x1df90 ;  /* 0x0001df9000037802 */ /* 0x000fe40000000f00 */
[----:B--2345:R-:W-:Y:S05]  /*1df80*/  CALL.REL.NOINC `($__internal_49_$__cuda_sm70_shflsync_idx_p) ;  /* 0x0000579000007944 */ /* 0x03cfea0003c00000 */
[----:B------:R-:W-:Y:S01]  /*1df90*/  MOV R2, R218 ;  /* 0x000000da00027202 */ /* 0x000fe20000000f00 */
[----:B------:R-:W-:Y:S05]  /*1dfa0*/  BRA `(.L_x_3758) ;  /* 0xfffeaf3000007947 */ /* 0x000fea000383ffff */
.L_x_3607:
[----:B------:R-:W-:Y:S01]  /*1dfb0*/  IMAD.MOV.U32 R219, RZ, RZ, R5 ;  /* 0x000000ffffdb7224 */ /* 0x000fe200078e0005 */
[----:B--23--:R-:W-:Y:S01]  /*1dfc0*/  MOV R2, 0x5 ;  /* 0x0000000500027802 */ /* 0x00cfe20000000f00 */
[----:B------:R-:W-:Y:S01]  /*1dfd0*/  IMAD.MOV.U32 R218, RZ, RZ, 0x181f ;  /* 0x0000181fffda7424 */ /* 0x000fe200078e00ff */
[----:B------:R-:W-:-:S02]  /*1dfe0*/  MOV R3, 0x1e000 ;  /* 0x0001e00000037802 */ /* 0x000fc40000000f00 */
[----:B-1--45:R-:W-:Y:S05]  /*1dff0*/  CALL.REL.NOINC `($__internal_49_$__cuda_sm70_shflsync_idx_p) ;  /* 0x0000572000007944 */ /* 0x032fea0003c00000 */
        /* <DEDUP_REMOVED lines=8> */
.L_x_3610:
[----:B------:R-:W-:Y:S01]  /*1e080*/  IMAD.MOV.U32 R219, RZ, RZ, R5 ;  /* 0x000000ffffdb7224 */ /* 0x000fe200078e0005 */
[----:B-1-3--:R-:W-:Y:S01]  /*1e090*/  MOV R2, 0x6 ;  /* 0x0000000600027802 */ /* 0x00afe20000000f00 */
[----:B------:R-:W-:Y:S01]  /*1e0a0*/  IMAD.MOV.U32 R218, RZ, RZ, 0x181f ;  /* 0x0000181fffda7424 */ /* 0x000fe200078e00ff */
[----:B------:R-:W-:Y:S02]  /*1e0b0*/  MOV R3, 0x1e0d0 ;  /* 0x0001e0d000037802 */ /* 0x000fe40000000f00 */
[----:B--2-45:R-:W-:Y:S05]  /*1e0c0*/  CALL.REL.NOINC `($__internal_49_$__cuda_sm70_shflsync_idx_p) ;  /* 0x0000565000007944 */ /* 0x034fea0003c00000 */
[----:B------:R-:W-:Y:S01]  /*1e0d0*/  MOV R7, R218 ;  /* 0x000000da00077202 */ /* 0x000fe20000000f00 */
[----:B------:R-:W-:Y:S05]  /*1e0e0*/  BRA `(.L_x_3760) ;  /* 0xfffeafa000007947 */ /* 0x000fea000383ffff */
.L_x_3611:
[----:B------:R-:W-:Y:S01]  /*1e0f0*/  IMAD.MOV.U32 R219, RZ, RZ, R6 ;  /* 0x000000ffffdb7224 */ /* 0x000fe200078e0006 */
[----:B---3--:R-:W-:Y:S01]  /*1e100*/  MOV R2, 0x6 ;  /* 0x0000000600027802 */ /* 0x008fe20000000f00 */
[----:B------:R-:W-:Y:S01]  /*1e110*/  IMAD.MOV.U32 R218, RZ, RZ, 0x181f ;  /* 0x0000181fffda7424 */ /* 0x000fe200078e00ff */
[----:B------:R-:W-:Y:S02]  /*1e120*/  MOV R3, 0x1e140 ;  /* 0x0001e14000037802 */ /* 0x000fe40000000f00 */
[----:B-12-45:R-:W-:Y:S05]  /*1e130*/  CALL.REL.NOINC `($__internal_49_$__cuda_sm70_shflsync_idx_p) ;  /* 0x000055e000007944 */ /* 0x036fea0003c00000 */
[----:B------:R-:W-:Y:S01]  /*1e140*/  MOV R2, R218 ;  /* 0x000000da00027202 */ /* 0x000fe20000000f00 */
[----:B------:R-:W-:Y:S05]  /*1e150*/  BRA `(.L_x_3761) ;  /* 0xfffeaf5000007947 */ /* 0x000fea000383ffff */
.L_x_3614:
        /* <DEDUP_REMOVED lines=13> */
.L_x_3653:
[----:B------:R-:W-:Y:S01]  /*1e230*/  IMAD.MOV.U32 R219, RZ, RZ, R5 ;  /* 0x000000ffffdb7224 */ /* 0x000fe200078e0005 */
[----:B------:R-:W-:Y:S01]  /*1e240*/  MOV R2, RZ ;  /* 0x000000ff00027202 */ /* 0x000fe20000000f00 */
[----:B------:R-:W-:Y:S01]  /*1e250*/  IMAD.MOV.U32 R218, RZ, RZ, 0x181f ;  /* 0x0000181fffda7424 */ /* 0x000fe200078e00ff */
[----:B------:R-:W-:Y:S02]  /*1e260*/  MOV R3, 0x1e280 ;  /* 0x0001e28000037802 */ /* 0x000fe40000000f00 */
[----:B------:R-:W-:Y:S05]  /*1e270*/  CALL.REL.NOINC `($__internal_49_$__cuda_sm70_shflsync_idx_p) ;  /* 0x000054a000007944 */ /* 0x000fea0003c00000 */
[----:B------:R-:W-:Y:S01]  /*1e280*/  MOV R9, R218 ;  /* 0x000000da00097202 */ /* 0x000fe20000000f00 */
[----:B------:R-:W-:Y:S05]  /*1e290*/  BRA `(.L_x_3763) ;  /* 0xffff0c6000007947 */ /* 0x000fea000383ffff */
.L_x_3654:
[----:B------:R-:W-:Y:S01]  /*1e2a0*/  IMAD.MOV.U32 R219, RZ, RZ, R4 ;  /* 0x000000ffffdb7224 */ /* 0x000fe200078e0004 */
[----:B------:R-:W-:Y:S01]  /*1e2b0*/  MOV R2, RZ ;  /* 0x000000ff00027202 */ /* 0x000fe20000000f00 */
[----:B------:R-:W-:Y:S01]  /*1e2c0*/  IMAD.MOV.U32 R218, RZ, RZ, 0x181f ;  /* 0x0000181fffda7424 */ /* 0x000fe200078e00ff */
[----:B------:R-:W-:Y:S02]  /*1e2d0*/  MOV R3, 0x1e2f0 ;  /* 0x0001e2f000037802 */ /* 0x000fe40000000f00 */
[----:B-12---:R-:W-:Y:S05]  /*1e2e0*/  CALL.REL.NOINC `($__internal_49_$__cuda_sm70_shflsync_idx_p) ;  /* 0x0000543000007944 */ /* 0x006fea0003c00000 */
        /* <DEDUP_REMOVED lines=12> */
[----:B------:R-:W-:Y:S05]  /*1e3b0*/  CALL.REL.NOINC `($__internal_49_$__cuda_sm70_shflsync_idx_p) ;  /* 0x0000536000007944 */ /* 0x000fea0003c00000 */
[----:B------:R-:W-:Y:S01]  /*1e3c0*/  IMAD.MOV.U32 R7, RZ, RZ, R218 ;  /* 0x000000ffff077224 */ /* 0x000fe200078e00da */
[----:B------:R-:W-:Y:S01]  /*1e3d0*/  MOV R2, 0x1 ;  /* 0x0000000100027802 */ /* 0x000fe20000000f00 */
[----:B------:R-:W-:Y:S01]  /*1e3e0*/  IMAD.MOV.U32 R219, RZ, RZ, R4 ;  /* 0x000000ffffdb7224 */ /* 0x000fe200078e0004 */
[----:B------:R-:W-:Y:S02]  /*1e3f0*/  MOV R218, 0x181f ;  /* 0x0000181f00da7802 */ /* 0x000fe40000000f00 */
[----:B------:R-:W-:Y:S02]  /*1e400*/  MOV R3, 0x1e420 ;  /* 0x0001e42000037802 */ /* 0x000fe40000000f00 */
[----:B------:R-:W-:Y:S05]  /*1e410*/  CALL.REL.NOINC `($__internal_49_$__cuda_sm70_shflsync_idx_p) ;  /* 0x0000530000007944 */ /* 0x000fea0003c00000 */
        /* <DEDUP_REMOVED lines=60> */
[----:B------:R-:W-:Y:S01]  /*1e7e0*/  MOV R4, R218 ;  /* 0x000000da00047202 */ /* 0x000fe20000000f00 */
[----:B------:R-:W-:Y:S05]  /*1e7f0*/  BRA `(.L_x_3764) ;  /* 0xffff088000007947 */ /* 0x000fea000383ffff */
.L_x_3655:
[----:B------:R-:W-:Y:S01]  /*1e800*/  IMAD.MOV.U32 R219, RZ, RZ, R0 ;  /* 0x000000ffffdb7224 */ /* 0x000fe200078e0000 */
[----:B------:R-:W-:Y:S01]  /*1e810*/  MOV R2, RZ ;  /* 0x000000ff00027202 */ /* 0x000fe20000000f00 */
[----:B------:R-:W-:Y:S01]  /*1e820*/  IMAD.MOV.U32 R218, RZ, RZ, 0x1c1f ;  /* 0x00001c1fffda7424 */ /* 0x000fe200078e00ff */
[----:B------:R-:W-:-:S02]  /*1e830*/  MOV R3, 0x1e850 ;  /* 0x0001e85000037802 */ /* 0x000fc40000000f00 */
[----:B------:R-:W-:Y:S05]  /*1e840*/  CALL.REL.NOINC `($__internal_49_$__cuda_sm70_shflsync_idx_p) ;  /* 0x00004ed000007944 */ /* 0x000fea0003c00000 */
[----:B------:R-:W-:Y:S01]  /*1e850*/  MOV R2, R218 ;  /* 0x000000da00027202 */ /* 0x000fe20000000f00 */
[----:B------:R-:W-:Y:S05]  /*1e860*/  BRA `(.L_x_3765) ;  /* 0xffff099000007947 */ /* 0x000fea000383ffff */
.L_x_3656:
[----:B------:R-:W-:Y:S01]  /*1e870*/  IMAD.MOV.U32 R219, RZ, RZ, R0 ;  /* 0x000000ffffdb7224 */ /* 0x000fe200078e0000 */
[----:B------:R-:W-:Y:S01]  /*1e880*/  MOV R2, 0x1 ;  /* 0x0000000100027802 */ /* 0x000fe20000000f00 */
[----:B------:R-:W-:Y:S01]  /*1e890*/  IMAD.MOV.U32 R218, RZ, RZ, 0x1c1f ;  /* 0x00001c1fffda7424 */ /* 0x000fe200078e00ff */
[----:B------:R-:W-:-:S02]  /*1e8a0*/  MOV R3, 0x1e8c0 ;  /* 0x0001e8c000037802 */ /* 0x000fc40000000f00 */
[----:B-1----:R-:W-:Y:S05]  /*1e8b0*/  CALL.REL.NOINC `($__internal_49_$__cuda_sm70_shflsync_idx_p) ;  /* 0x00004e6000007944 */ /* 0x002fea0003c00000 */
        /* <DEDUP_REMOVED lines=46> */
[----:B------:R-:W-:Y:S05]  /*1eba0*/  CALL.REL.NOINC `($__internal_49_$__cuda_sm70_shflsync_idx_p) ;  /* 0x00004b7000007944 */ /* 0x000fea0003c00000 */
        /* <DEDUP_REMOVED lines=46> */
[----:B------:R-:W-:Y:S05]  /*1ee90*/  CALL.REL.NOINC `($__internal_49_$__cuda_sm70_shflsync_idx_p) ;  /* 0x0000488000007944 */ /* 0x000fea0003c00000 */
[----:B------:R-:W-:Y:S01]  /*1eea0*/  IMAD.IADD R4, R4, 0x1, R218 ;  /* 0x0000000104047824 */ /* 0x000fe200078e02da */
[----:B------:R-:W-:Y:S01]  /*1eeb0*/  FMNMX.FTZ R89, R10, R11, !PT ;  /* 0x0000000b0a597209 */ /* 0x000fe20007810000 */
[----:B------:R-:W-:Y:S01]  /*1eec0*/  IMAD.MOV.U32 R0, RZ, RZ, 0x2 ;  /* 0x00000002ff007424 */ /* 0x000fe200078e00ff */
        /* <DEDUP_REMOVED lines=8> */
[----:B------:R-:W-:Y:S02]  /*1ef50*/  ISETP.GT.AND P0, PT, R5, 0x9, PT ;  /* 0x000000090500780c */ /* 0x000fe40003f04270 */
[----:B------:R-:W-:Y:S02]  /*1ef60*/  FSEL R35, R142, -INF , P1 ;  /* 0xff8000008e237808 */ /* 0x000fe40000800000 */
        /* <DEDUP_REMOVED lines=107> */
[----:B------:R-:W-:Y:S02]  /*1f620*/  MOV R2, 0x1f640 ;  /* 0x0001f64000027802 */ /* 0x000fe40000000f00 */
[----:B------:R-:W-:Y:S05]  /*1f630*/  CALL.REL.NOINC `($__internal_48_$__cuda_sm70_shflsync_bfly_p) ;  /* 0x0000408000007944 */ /* 0x000fea0003c00000 */
[----:B------:R-:W-:Y:S01]  /*1f640*/  FMNMX.FTZ R89, R89, R0, !PT ;  /* 0x0000000059597209 */ /* 0x000fe20007810000 */
[----:B------:R-:W-:Y:S01]  /*1f650*/  IMAD.MOV.U32 R0, RZ, RZ, 0x1 ;  /* 0x00000001ff007424 */ /* 0x000fe200078e00ff */
[----:B------:R-:W-:-:S03]  /*1f660*/  MOV R2, 0x1f690 ;  /* 0x0001f69000027802 */ /* 0x000fc60000000f00 */
[----:B------:R-:W-:Y:S02]  /*1f670*/  IMAD.MOV.U32 R84, RZ, RZ, R89 ;  /* 0x000000ffff547224 */ /* 0x000fe400078e0059 */
[----:B------:R-:W-:Y:S05]  /*1f680*/  CALL.REL.NOINC `($__internal_48_$__cuda_sm70_shflsync_bfly_p) ;  /* 0x0000403000007944 */ /* 0x000fea0003c00000 */
[----:B------:R-:W-:Y:S01]  /*1f690*/  FMNMX.FTZ R89, R89, R0, !PT ;  /* 0x0000000059597209 */ /* 0x000fe20007810000 */
[----:B------:R-:W-:Y:S01]  /*1f6a0*/  IMAD.MOV.U32 R84, RZ, RZ, R88 ;  /* 0x000000ffff547224 */ /* 0x000fe200078e0058 */
[----:B------:R-:W-:Y:S01]  /*1f6b0*/  MOV R2, 0x1f6e0 ;  /* 0x0001f6e000027802 */ /* 0x000fe20000000f00 */
[----:B------:R-:W-:Y:S02]  /*1f6c0*/  IMAD.MOV.U32 R0, RZ, RZ, 0x2 ;  /* 0x00000002ff007424 */ /* 0x000fe400078e00ff */
        /* <DEDUP_REMOVED lines=26> */
[----:B------:R-:W-:Y:S01]  /*1f870*/  MOV R9, R0 ;  /* 0x0000000000097202 */ /* 0x000fe20000000f00 */
[----:B------:R-:W-:Y:S05]  /*1f880*/  BRA `(.L_x_3766) ;  /* 0xffff09e000007947 */ /* 0x000fea000383ffff */
.L_x_3660:
[----:B------:R-:W-:Y:S01]  /*1f890*/  MOV R2, RZ ;  /* 0x000000ff00027202 */ /* 0x000fe20000000f00 */
[----:B------:R-:W-:Y:S01]  /*1f8a0*/  IMAD.MOV.U32 R219, RZ, RZ, R4 ;  /* 0x000000ffffdb7224 */ /* 0x000fe200078e0004 */
[----:B------:R-:W-:Y:S01]  /*1f8b0*/  MOV R3, 0x1f8e0 ;  /* 0x0001f8e000037802 */ /* 0x000fe20000000f00 */
[----:B------:R-:W-:Y:S02]  /*1f8c0*/  IMAD.MOV.U32 R218, RZ, RZ, 0x181f ;  /* 0x0000181fffda7424 */ /* 0x000fe400078e00ff */
[----:B------:R-:W-:Y:S05]  /*1f8d0*/  CALL.REL.NOINC `($__internal_49_$__cuda_sm70_shflsync_idx_p) ;  /* 0x00003e4000007944 */ /* 0x000fea0003c00000 */
[----:B------:R-:W-:Y:S01]  /*1f8e0*/  MOV R7, R218 ;  /* 0x000000da00077202 */ /* 0x000fe20000000f00 */
[----:B------:R-:W-:-:S05]  /*1f8f0*/  BRA `(.L_x_3767) ;  /* 0xffff25c000007947 */ /* 0x000fca000383ffff */
.L_x_3661:
[----:B------:R-:W-:Y:S01]  /*1f900*/  MOV R2, RZ ;  /* 0x000000ff00027202 */ /* 0x000fe20000000f00 */
[----:B------:R-:W-:Y:S01]  /*1f910*/  IMAD.MOV.U32 R219, RZ, RZ, R0 ;  /* 0x000000ffffdb7224 */ /* 0x000fe200078e0000 */
[----:B------:R-:W-:Y:S01]  /*1f920*/  MOV R3, 0x1f950 ;  /* 0x0001f95000037802 */ /* 0x000fe20000000f00 */
[----:B------:R-:W-:Y:S02]  /*1f930*/  IMAD.MOV.U32 R218, RZ, RZ, 0x181f ;  /* 0x0000181fffda7424 */ /* 0x000fe400078e00ff */
[----:B-12---:R-:W-:Y:S05]  /*1f940*/  CALL.REL.NOINC `($__internal_49_$__cuda_sm70_shflsync_idx_p) ;  /* 0x00003dd000007944 */ /* 0x006fea0003c00000 */
[----:B------:R-:W-:Y:S01]  /*1f950*/  IMAD.MOV.U32 R219, RZ, RZ, R4 ;  /* 0x000000ffffdb7224 */ /* 0x000fe200078e0004 */
[----:B------:R-:W-:Y:S02]  /*1f960*/  ISETP.GE.AND P0, PT, R238, c[0x0][0x1d4], PT ;  /* 0x00007500ee007a0c */ /* 0x000fe40003f06270 */
[----:B------:R-:W-:Y:S01]  /*1f970*/  IADD3 R2, P1, R218, R5, RZ ;  /* 0x00000005da027210 */ /* 0x000fe20007f3e0ff */
[----:B------:R-:W-:Y:S04]  /*1f980*/  IMAD.MOV.U32 R218, RZ, RZ, 0x181f ;  /* 0x0000181fffda7424 */ /* 0x000fe800078e00ff */
        /* <DEDUP_REMOVED lines=8> */
[----:B------:R-:W-:Y:S05]  /*1fa10*/  CALL.REL.NOINC `($__internal_49_$__cuda_sm70_shflsync_idx_p) ;  /* 0x00003d0000007944 */ /* 0x000fea0003c00000 */
[----:B------:R-:W-:Y:S01]  /*1fa20*/  MOV R2, 0x1 ;  /* 0x0000000100027802 */ /* 0x000fe20000000f00 */
[----:B------:R-:W-:Y:S01]  /*1fa30*/  IMAD.MOV.U32 R8, RZ, RZ, R218 ;  /* 0x000000ffff087224 */ /* 0x000fe200078e00da */
[----:B------:R-:W-:Y:S01]  /*1fa40*/  MOV R218, 0x181f ;  /* 0x0000181f00da7802 */ /* 0x000fe20000000f00 */
[----:B------:R-:W-:Y:S01]  /*1fa50*/  IMAD.MOV.U32 R219, RZ, RZ, R0 ;  /* 0x000000ffffdb7224 */ /* 0x000fe200078e0000 */
[----:B------:R-:W-:Y:S02]  /*1fa60*/  MOV R3, 0x1fa80 ;  /* 0x0001fa8000037802 */ /* 0x000fe40000000f00 */
[----:B------:R-:W-:Y:S05]  /*1fa70*/  CALL.REL.NOINC `($__internal_49_$__cuda_sm70_shflsync_idx_p) ;  /* 0x00003ca000007944 */ /* 0x000fea0003c00000 */
        /* <DEDUP_REMOVED lines=60> */
[----:B------:R-:W-:Y:S01]  /*1fe40*/  MOV R0, R218 ;  /* 0x000000da00007202 */ /* 0x000fe20000000f00 */
[----:B------:R-:W-:-:S05]  /*1fe50*/  BRA `(.L_x_3768) ;  /* 0xffff220000007947 */ /* 0x000fca000383ffff */
.L_x_3664:
[----:B------:R-:W-:Y:S01]  /*1fe60*/  MOV R2, RZ ;  /* 0x000000ff00027202 */ /* 0x000fe20000000f00 */
[----:B------:R-:W-:Y:S01]  /*1fe70*/  IMAD.MOV.U32 R219, RZ, RZ, R84 ;  /* 0x000000ffffdb7224 */ /* 0x000fe200078e0054 */
[----:B------:R-:W-:Y:S01]  /*1fe80*/  MOV R3, 0x1feb0 ;  /* 0x0001feb000037802 */ /* 0x000fe20000000f00 */
[----:B------:R-:W-:Y:S02]  /*1fe90*/  IMAD.MOV.U32 R218, RZ, RZ, 0x181f ;  /* 0x0000181fffda7424 */ /* 0x000fe400078e00ff */
[----:B------:R-:W-:Y:S05]  /*1fea0*/  CALL.REL.NOINC `($__internal_49_$__cuda_sm70_shflsync_idx_p) ;  /* 0x0000387000007944 */ /* 0x000fea0003c00000 */
[----:B------:R-:W-:Y:S01]  /*1feb0*/  MOV R89, R218 ;  /* 0x000000da00597202 */ /* 0x000fe20000000f00 */
[----:B------:R-:W-:-:S05]  /*1fec0*/  BRA `(.L_x_3769) ;  /* 0xffff2b0000007947 */ /* 0x000fca000383ffff */
.L_x_3665:
        /* <DEDUP_REMOVED lines=86> */
.L_x_3666:
[----:B------:R-:W-:Y:S01]  /*20430*/  MOV R2, RZ ;  /* 0x000000ff00027202 */ /* 0x000fe20000000f00 */
[----:B------:R-:W-:Y:S01]  /*20440*/  IMAD.MOV.U32 R219, RZ, RZ, R84 ;  /* 0x000000ffffdb7224 */ /* 0x000fe200078e0054 */
[----:B------:R-:W-:Y:S01]  /*20450*/  MOV R3, 0x20480 ;  /* 0x0002048000037802 */ /* 0x000fe20000000f00 */
[----:B------:R-:W-:Y:S02]  /*20460*/  IMAD.MOV.U32 R218, RZ, RZ, 0x1c1f ;  /* 0x00001c1fffda7424 */ /* 0x000fe400078e00ff */
[----:B------:R-:W-:Y:S05]  /*20470*/  CALL.REL.NOINC `($__internal_49_$__cuda_sm70_shflsync_idx_p) ;  /* 0x000032a000007944 */ /* 0x000fea0003c00000 */
[----:B------:R-:W-:Y:S01]  /*20480*/  MOV R0, R218 ;  /* 0x000000da00007202 */ /* 0x000fe20000000f00 */
[----:B------:R-:W-:-:S05]  /*20490*/  BRA `(.L_x_3771) ;  /* 0xffff285000007947 */ /* 0x000fca000383ffff */
.L_x_3667:
[----:B------:R-:W-:Y:S01]  /*204a0*/  MOV R2, 0x1 ;  /* 0x0000000100027802 */ /* 0x000fe20000000f00 */
[----:B------:R-:W-:Y:S01]  /*204b0*/  IMAD.MOV.U32 R219, RZ, RZ, R84 ;  /* 0x000000ffffdb7224 */ /* 0x000fe200078e0054 */
[----:B------:R-:W-:Y:S01]  /*204c0*/  MOV R3, 0x204f0 ;  /* 0x000204f000037802 */ /* 0x000fe20000000f00 */
[----:B------:R-:W-:Y:S02]  /*204d0*/  IMAD.MOV.U32 R218, RZ, RZ, 0x1c1f ;  /* 0x00001c1fffda7424 */ /* 0x000fe400078e00ff */
[----:B-1----:R-:W-:Y:S05]  /*204e0*/  CALL.REL.NOINC `($__internal_49_$__cuda_sm70_shflsync_idx_p) ;  /* 0x0000323000007944 */ /* 0x002fea0003c00000 */
        /* <DEDUP_REMOVED lines=40> */
[----:B------:R-:W-:Y:S01]  /*20770*/  IMAD.MOV.U32 R218, RZ, RZ, 0x1c1f ;  /* 0x00001c1fffda7424 */ /* 0x000fe200078e00ff */
[----:B------:R-:W-:Y:S02]  /*20780*/  FSEL R39, R70, -INF , P3 ;  /* 0xff80000046277808 */ /* 0x000fe40001800000 */
[----:B------:R-:W-:Y:S02]  /*20790*/  FSEL R33, R71, -INF , P2 ;  /* 0xff80000047217808 */ /* 0x000fe40001000000 */
[----:B------:R-:W-:Y:S02]  /*207a0*/  FSEL R32, R82, -INF , P1 ;  /* 0xff80000052207808 */ /* 0x000fe40000800000 */
[----:B------:R-:W-:Y:S02]  /*207b0*/  FSEL R19, R83, -INF , P0 ;  /* 0xff80000053137808 */ /* 0x000fe40000000000 */
[----:B------:R-:W-:Y:S05]  /*207c0*/  CALL.REL.NOINC `($__internal_49_$__cuda_sm70_shflsync_idx_p) ;  /* 0x00002f5000007944 */ /* 0x000fea0003c00000 */
        /* <DEDUP_REMOVED lines=38> */
[----:B------:R-:W-:Y:S01]  /*20a30*/  ISETP.GT.AND P0, PT, R218, 0x49, PT ;  /* 0x00000049da00780c */ /* 0x000fe20003f04270 */
[----:B------:R-:W-:Y:S01]  /*20a40*/  IMAD.MOV.U32 R218, RZ, RZ, 0x1c1f ;  /* 0x00001c1fffda7424 */ /* 0x000fe200078e00ff */
[----:B------:R-:W-:Y:S02]  /*20a50*/  FSEL R25, R61, -INF , P4 ;  /* 0xff8000003d197808 */ /* 0x000fe40002000000 */
[----:B------:R-:W-:Y:S02]  /*20a60*/  FSEL R18, R72, -INF , P3 ;  /* 0xff80000048127808 */ /* 0x000fe40001800000 */
[----:B------:R-:W-:Y:S02]  /*20a70*/  FSEL R17, R73, -INF , P2 ;  /* 0xff80000049117808 */ /* 0x000fe40001000000 */
[----:B------:R-:W-:Y:S02]  /*20a80*/  FSEL R16, R76, -INF , P1 ;  /* 0xff8000004c107808 */ /* 0x000fe40000800000 */
[----:B------:R-:W-:Y:S02]  /*20a90*/  FSEL R13, R77, -INF , P0 ;  /* 0xff8000004d0d7808 */ /* 0x000fe40000000000 */
[----:B------:R-:W-:Y:S05]  /*20aa0*/  CALL.REL.NOINC `($__internal_49_$__cuda_sm70_shflsync_idx_p) ;  /* 0x00002c7000007944 */ /* 0x000fea0003c00000 */
[----:B------:R-:W-:Y:S01]  /*20ab0*/  FMNMX.FTZ R84, R4, R90, !PT ;  /* 0x0000005a04547209 */ /* 0x000fe20007810000 */
[----:B------:R-:W-:Y:S01]  /*20ac0*/  IMAD.IADD R85, R85, 0x1, R218 ;  /* 0x0000000155557824 */ /* 0x000fe200078e02da */
[----:B------:R-:W-:Y:S01]  /*20ad0*/  MOV R2, 0x21270 ;  /* 0x0002127000027802 */ /* 0x000fe20000000f00 */
        /* <DEDUP_REMOVED lines=120> */
[----:B------:R-:W-:Y:S05]  /*21260*/  CALL.REL.NOINC `($__internal_48_$__cuda_sm70_shflsync_bfly_p) ;  /* 0x0000245000007944 */ /* 0x000fea0003c00000 */
[----:B------:R-:W-:Y:S01]  /*21270*/  FMNMX.FTZ R84, R84, R0, !PT ;  /* 0x0000000054547209 */ /* 0x000fe20007810000 */
[----:B------:R-:W-:Y:S01]  /*21280*/  IMAD.MOV.U32 R0, RZ, RZ, 0x1 ;  /* 0x00000001ff007424 */ /* 0x000fe200078e00ff */
[----:B------:R-:W-:Y:S02]  /*21290*/  MOV R2, 0x212b0 ;  /* 0x000212b000027802 */ /* 0x000fe40000000f00 */
        /* <DEDUP_REMOVED lines=28> */
[----:B------:R-:W-:-:S05]  /*21460*/  BRA `(.L_x_3772) ;  /* 0xffff28f000007947 */ /* 0x000fca000383ffff */
.L_x_3670:
[----:B-1--4-:R-:W-:Y:S01]  /*21470*/  MOV R2, RZ ;  /* 0x000000ff00027202 */ /* 0x012fe20000000f00 */
[----:B------:R-:W-:Y:S01]  /*21480*/  IMAD.MOV.U32 R219, RZ, RZ, R56 ;  /* 0x000000ffffdb7224 */ /* 0x000fe200078e0038 */
[----:B------:R-:W-:Y:S01]  /*21490*/  MOV R3, 0x214c0 ;  /* 0x000214c000037802 */ /* 0x000fe20000000f00 */
[----:B------:R-:W-:Y:S02]  /*214a0*/  IMAD.MOV.U32 R218, RZ, RZ, 0x181f ;  /* 0x0000181fffda7424 */ /* 0x000fe400078e00ff */
[----:B------:R-:W-:Y:S05]  /*214b0*/  CALL.REL.NOINC `($__internal_49_$__cuda_sm70_shflsync_idx_p) ;  /* 0x0000226000007944 */ /* 0x000fea0003c00000 */
[----:B------:R-:W-:Y:S01]  /*214c0*/  MOV R58, R218 ;  /* 0x000000da003a7202 */ /* 0x000fe20000000f00 */
[----:B------:R-:W-:-:S05]  /*214d0*/  BRA `(.L_x_3773) ;  /* 0xffff494000007947 */ /* 0x000fca000383ffff */
.L_x_3673:
[----:B------:R-:W-:Y:S01]  /*214e0*/  MOV R2, RZ ;  /* 0x000000ff00027202 */ /* 0x000fe20000000f00 */
[----:B------:R-:W-:Y:S01]  /*214f0*/  IMAD.MOV.U32 R219, RZ, RZ, R84 ;  /* 0x000000ffffdb7224 */ /* 0x000fe200078e0054 */
[----:B------:R-:W-:Y:S01]  /*21500*/  MOV R3, 0x21530 ;  /* 0x0002153000037802 */ /* 0x000fe20000000f00 */
[----:B------:R-:W-:Y:S02]  /*21510*/  IMAD.MOV.U32 R218, RZ, RZ, 0x181f ;  /* 0x0000181fffda7424 */ /* 0x000fe400078e00ff */
[----:B------:R-:W-:Y:S05]  /*21520*/  CALL.REL.NOINC `($__internal_49_$__cuda_sm70_shflsync_idx_p) ;  /* 0x000021f000007944 */ /* 0x000fea0003c00000 */
[----:B------:R-:W-:Y:S01]  /*21530*/  MOV R90, R218 ;  /* 0x000000da005a7202 */ /* 0x000fe20000000f00 */
[----:B------:R-:W-:-:S05]  /*21540*/  BRA `(.L_x_3774) ;  /* 0xffff536000007947 */ /* 0x000fca000383ffff */
.L_x_3674:
[----:B------:R-:W-:Y:S01]  /*21550*/  MOV R2, RZ ;  /* 0x000000ff00027202 */ /* 0x000fe20000000f00 */
[----:B------:R-:W-:Y:S01]  /*21560*/  IMAD.MOV.U32 R219, RZ, RZ, R0 ;  /* 0x000000ffffdb7224 */ /* 0x000fe200078e0000 */
[----:B------:R-:W-:Y:S01]  /*21570*/  MOV R3, 0x215a0 ;  /* 0x000215a000037802 */ /* 0x000fe20000000f00 */
[----:B------:R-:W-:Y:S02]  /*21580*/  IMAD.MOV.U32 R218, RZ, RZ, 0x181f ;  /* 0x0000181fffda7424 */ /* 0x000fe400078e00ff */
[----:B-12---:R-:W-:Y:S05]  /*21590*/  CALL.REL.NOINC `($__internal_49_$__cuda_sm70_shflsync_idx_p) ;  /* 0x0000218000007944 */ /* 0x006fea0003c00000 */
        /* <DEDUP_REMOVED lines=82> */
.L_x_3675:
[----:B------:R-:W-:Y:S02]  /*21ac0*/  MOV R0, 0x2 ;  /* 0x0000000200007802 */ /* 0x000fe40000000f00 */
[----:B------:R-:W-:Y:S02]  /*21ad0*/  MOV R2, 0x21af0 ;  /* 0x00021af000027802 */ /* 0x000fe40000000f00 */
        /* <DEDUP_REMOVED lines=33> */
.L_x_3677:
[----:B------:R-:W-:Y:S01]  /*21cf0*/  IMAD.MOV.U32 R84, RZ, RZ, R217 ;  /* 0x000000ffff547224 */ /* 0x000fe200078e00d9 */
[----:B------:R-:W-:-:S02]  /*21d00*/  MOV R0, 0x2 ;  /* 0x0000000200007802 */ /* 0x000fc40000000f00 */
[----:B------:R-:W-:Y:S02]  /*21d10*/  MOV R2, 0x21d30 ;  /* 0x00021d3000027802 */ /* 0x000fe40000000f00 */
[----:B------:R-:W-:Y:S05]  /*21d20*/  CALL.REL.NOINC `($__internal_48_$__cuda_sm70_shflsync_bfly_p) ;  /* 0x0000199000007944 */ /* 0x000fea0003c00000 */
[----:B------:R-:W-:Y:S05]  /*21d30*/  BRA `(.L_x_3777) ;  /* 0xffff716000007947 */ /* 0x000fea000383ffff */
.L_x_3678:
[----:B------:R-:W-:Y:S01]  /*21d40*/  IMAD.MOV.U32 R84, RZ, RZ, R4 ;  /* 0x000000ffff547224 */ /* 0x000fe200078e0004 */
[----:B------:R-:W-:Y:S02]  /*21d50*/  MOV R0, 0x1 ;  /* 0x0000000100007802 */ /* 0x000fe40000000f00 */
[----:B------:R-:W-:Y:S02]  /*21d60*/  MOV R2, 0x21d80 ;  /* 0x00021d8000027802 */ /* 0x000fe40000000f00 */
[----:B-1----:R-:W-:Y:S05]  /*21d70*/  CALL.REL.NOINC `($__internal_48_$__cuda_sm70_shflsync_bfly_p) ;  /* 0x0000194000007944 */ /* 0x002fea0003c00000 */
[----:B------:R-:W-:Y:S01]  /*21d80*/  FADD.FTZ R4, R4, R0 ;  /* 0x0000000004047221 */ /* 0x000fe20000010000 */
[----:B------:R-:W-:Y:S02]  /*21d90*/  MOV R84, R226 ;  /* 0x000000e200547202 */ /* 0x000fe40000000f00 */
[----:B------:R-:W-:Y:S02]  /*21da0*/  MOV R0, 0x2 ;  /* 0x0000000200007802 */ /* 0x000fe40000000f00 */
[----:B------:R-:W-:Y:S02]  /*21db0*/  MOV R2, 0x21dd0 ;  /* 0x00021dd000027802 */ /* 0x000fe40000000f00 */
[----:B------:R-:W-:Y:S05]  /*21dc0*/  CALL.REL.NOINC `($__internal_48_$__cuda_sm70_shflsync_bfly_p) ;  /* 0x000018f000007944 */ /* 0x000fea0003c00000 */
[----:B------:R-:W-:Y:S01]  /*21dd0*/  FADD.FTZ R6, R226, R0 ;  /* 0x00000000e2067221 */ /* 0x000fe20000010000 */
[----:B------:R-:W-:Y:S02]  /*21de0*/  MOV R0, 0x1 ;  /* 0x0000000100007802 */ /* 0x000fe40000000f00 */
[----:B------:R-:W-:-:S02]  /*21df0*/  MOV R2, 0x21e20 ;  /* 0x00021e2000027802 */ /* 0x000fc40000000f00 */
[----:B------:R-:W-:Y:S02]  /*21e00*/  MOV R84, R6 ;  /* 0x0000000600547202 */ /* 0x000fe40000000f00 */
[----:B------:R-:W-:Y:S05]  /*21e10*/  CALL.REL.NOINC `($__internal_48_$__cuda_sm70_shflsync_bfly_p) ;  /* 0x000018a000007944 */ /* 0x000fea0003c00000 */
[----:B------:R-:W-:Y:S01]  /*21e20*/  FADD.FTZ R6, R6, R0 ;  /* 0x0000000006067221 */ /* 0x000fe20000010000 */
[----:B------:R-:W-:Y:S02]  /*21e30*/  MOV R84, R246 ;  /* 0x000000f600547202 */ /* 0x000fe40000000f00 */
[----:B------:R-:W-:Y:S02]  /*21e40*/  MOV R0, 0x2 ;  /* 0x0000000200007802 */ /* 0x000fe40000000f00 */
[----:B------:R-:W-:Y:S02]  /*21e50*/  MOV R2, 0x21e70 ;  /* 0x00021e7000027802 */ /* 0x000fe40000000f00 */
[----:B------:R-:W-:Y:S05]  /*21e60*/  CALL.REL.NOINC `($__internal_48_$__cuda_sm70_shflsync_bfly_p) ;  /* 0x0000185000007944 */ /* 0x000fea0003c00000 */
[----:B------:R-:W-:Y:S01]  /*21e70*/  FADD.FTZ R5, R246, R0 ;  /* 0x00000000f6057221 */ /* 0x000fe20000010000 */
[----:B------:R-:W-:Y:S02]  /*21e80*/  MOV R0, 0x1 ;  /* 0x0000000100007802 */ /* 0x000fe40000000f00 */
[----:B------:R-:W-:Y:S02]  /*21e90*/  MOV R2, 0x21ec0 ;  /* 0x00021ec000027802 */ /* 0x000fe40000000f00 */
[----:B------:R-:W-:-:S02]  /*21ea0*/  MOV R84, R5 ;  /* 0x0000000500547202 */ /* 0x000fc40000000f00 */
[----:B------:R-:W-:Y:S05]  /*21eb0*/  CALL.REL.NOINC `($__internal_48_$__cuda_sm70_shflsync_bfly_p) ;  /* 0x0000180000007944 */ /* 0x000fea0003c00000 */
[----:B------:R-:W-:Y:S01]  /*21ec0*/  FADD.FTZ R5, R5, R0 ;  /* 0x0000000005057221 */ /* 0x000fe20000010000 */
[----:B------:R-:W-:-:S02]  /*21ed0*/  MOV R84, R247 ;  /* 0x000000f700547202 */ /* 0x000fc40000000f00 */
[----:B------:R-:W-:Y:S02]  /*21ee0*/  MOV R0, 0x2 ;  /* 0x0000000200007802 */ /* 0x000fe40000000f00 */
[----:B------:R-:W-:Y:S02]  /*21ef0*/  MOV R2, 0x21f10 ;  /* 0x00021f1000027802 */ /* 0x000fe40000000f00 */
[----:B------:R-:W-:Y:S05]  /*21f00*/  CALL.REL.NOINC `($__internal_48_$__cuda_sm70_shflsync_bfly_p) ;  /* 0x000017b000007944 */ /* 0x000fea0003c00000 */
[----:B------:R-:W-:Y:S01]  /*21f10*/  FADD.FTZ R7, R247, R0 ;  /* 0x00000000f7077221 */ /* 0x000fe20000010000 */
[----:B------:R-:W-:Y:S02]  /*21f20*/  MOV R0, 0x1 ;  /* 0x0000000100007802 */ /* 0x000fe40000000f00 */
[----:B------:R-:W-:Y:S02]  /*21f30*/  MOV R2, 0x21f60 ;  /* 0x00021f6000027802 */ /* 0x000fe40000000f00 */
[----:B------:R-:W-:Y:S02]  /*21f40*/  MOV R84, R7 ;  /* 0x0000000700547202 */ /* 0x000fe40000000f00 */
[----:B------:R-:W-:Y:S05]  /*21f50*/  CALL.REL.NOINC `($__internal_48_$__cuda_sm70_shflsync_bfly_p) ;  /* 0x0000176000007944 */ /* 0x000fea0003c00000 */
[----:B------:R-:W-:Y:S01]  /*21f60*/  MOV R8, R0 ;  /* 0x0000000000087202 */ /* 0x000fe20000000f00 */
[----:B------:R-:W-:Y:S05]  /*21f70*/  BRA `(.L_x_3778) ;  /* 0xffff701000007947 */ /* 0x000fea000383ffff */
.L_x_3685:
[----:B-1-34-:R-:W-:Y:S01]  /*21f80*/  IMAD.MOV.U32 R219, RZ, RZ, R5 ;  /* 0x000000ffffdb7224 */ /* 0x01afe200078e0005 */
[----:B------:R-:W-:Y:S01]  /*21f90*/  MOV R2, RZ ;  /* 0x000000ff00027202 */ /* 0x000fe20000000f00 */
[----:B------:R-:W-:Y:S01]  /*21fa0*/  IMAD.MOV.U32 R218, RZ, RZ, 0x181f ;  /* 0x0000181fffda7424 */ /* 0x000fe200078e00ff */
[----:B------:R-:W-:-:S02]  /*21fb0*/  MOV R3, 0x21fd0 ;  /* 0x00021fd000037802 */ /* 0x000fc40000000f00 */
[----:B------:R-:W-:Y:S05]  /*21fc0*/  CALL.REL.NOINC `($__internal_49_$__cuda_sm70_shflsync_idx_p) ;  /* 0x0000175000007944 */ /* 0x000fea0003c00000 */
[----:B------:R-:W-:Y:S01]  /*21fd0*/  MOV R7, R218 ;  /* 0x000000da00077202 */ /* 0x000fe20000000f00 */
[----:B------:R-:W-:Y:S05]  /*21fe0*/  BRA `(.L_x_3779) ;  /* 0xffff867000007947 */ /* 0x000fea000383ffff */
.L_x_3686:
[----:B------:R-:W-:Y:S01]  /*21ff0*/  IMAD.MOV.U32 R219, RZ, RZ, R6 ;  /* 0x000000ffffdb7224 */ /* 0x000fe200078e0006 */
[----:B------:R-:W-:Y:S01]  /*22000*/  MOV R2, RZ ;  /* 0x000000ff00027202 */ /* 0x000fe20000000f00 */
[----:B------:R-:W-:Y:S01]  /*22010*/  IMAD.MOV.U32 R218, RZ, RZ, 0x181f ;  /* 0x0000181fffda7424 */ /* 0x000fe200078e00ff */
[----:B------:R-:W-:-:S02]  /*22020*/  MOV R3, 0x22040 ;  /* 0x0002204000037802 */ /* 0x000fc40000000f00 */
[----:B-12---:R-:W-:Y:S05]  /*22030*/  CALL.REL.NOINC `($__internal_49_$__cuda_sm70_shflsync_idx_p) ;  /* 0x000016e000007944 */ /* 0x006fea0003c00000 */
[----:B------:R-:W-:Y:S01]  /*22040*/  MOV R2, R218 ;  /* 0x000000da00027202 */ /* 0x000fe20000000f00 */
[----:B------:R-:W-:Y:S05]  /*22050*/  BRA `(.L_x_3780) ;  /* 0xffff862000007947 */ /* 0x000fea000383ffff */
.L_x_3687:
[----:B------:R-:W-:Y:S01]  /*22060*/  IMAD.MOV.U32 R219, RZ, RZ, R5 ;  /* 0x000000ffffdb7224 */ /* 0x000fe200078e0005 */
[----:B--2---:R-:W-:Y:S01]  /*22070*/  MOV R2, 0x1 ;  /* 0x0000000100027802 */ /* 0x004fe20000000f00 */
[----:B------:R-:W-:Y:S01]  /*22080*/  IMAD.MOV.U32 R218, RZ, RZ, 0x181f ;  /* 0x0000181fffda7424 */ /* 0x000fe200078e00ff */
[----:B------:R-:W-:-:S02]  /*22090*/  MOV R3, 0x220b0 ;  /* 0x000220b000037802 */ /* 0x000fc40000000f00 */
[----:B-1-3--:R-:W-:Y:S05]  /*220a0*/  CALL.REL.NOINC `($__internal_49_$__cuda_sm70_shflsync_idx_p) ;  /* 0x0000167000007944 */ /* 0x00afea0003c00000 */
        /* <DEDUP_REMOVED lines=8> */
.L_x_3688:
[----:B------:R-:W-:Y:S01]  /*22130*/  IMAD.MOV.U32 R219, RZ, RZ, R5 ;  /* 0x000000ffffdb7224 */ /* 0x000fe200078e0005 */
[----:B-1----:R-:W-:Y:S01]  /*22140*/  MOV R2, 0x2 ;  /* 0x0000000200027802 */ /* 0x002fe20000000f00 */
[----:B------:R-:W-:Y:S01]  /*22150*/  IMAD.MOV.U32 R218, RZ, RZ, 0x181f ;  /* 0x0000181fffda7424 */ /* 0x000fe200078e00ff */
[----:B------:R-:W-:Y:S02]  /*22160*/  MOV R3, 0x22180 ;  /* 0x0002218000037802 */ /* 0x000fe40000000f00 */
[----:B---34-:R-:W-:Y:S05]  /*22170*/  CALL.REL.NOINC `($__internal_49_$__cuda_sm70_shflsync_idx_p) ;  /* 0x000015a000007944 */ /* 0x018fea0003c00000 */
[----:B------:R-:W-:Y:S01]  /*22180*/  MOV R7, R218 ;  /* 0x000000da00077202 */ /* 0x000fe20000000f00 */
[----:B------:R-:W-:Y:S05]  /*22190*/  BRA `(.L_x_3782) ;  /* 0xffff85c000007947 */ /* 0x000fea000383ffff */
.L_x_3689:
[----:B------:R-:W-:Y:S01]  /*221a0*/  IMAD.MOV.U32 R219, RZ, RZ, R6 ;  /* 0x000000ffffdb7224 */ /* 0x000fe200078e0006 */
[----:B-1----:R-:W-:Y:S01]  /*221b0*/  MOV R2, 0x2 ;  /* 0x0000000200027802 */ /* 0x002fe20000000f00 */
[----:B------:R-:W-:Y:S01]  /*221c0*/  IMAD.MOV.U32 R218, RZ, RZ, 0x181f ;  /* 0x0000181fffda7424 */ /* 0x000fe200078e00ff */
[----:B------:R-:W-:Y:S02]  /*221d0*/  MOV R3, 0x221f0 ;  /* 0x000221f000037802 */ /* 0x000fe40000000f00 */
[----:B--234-:R-:W-:Y:S05]  /*221e0*/  CALL.REL.NOINC `($__internal_49_$__cuda_sm70_shflsync_idx_p) ;  /* 0x0000153000007944 */ /* 0x01cfea0003c00000 */
[----:B------:R-:W-:Y:S01]  /*221f0*/  MOV R2, R218 ;  /* 0x000000da00027202 */ /* 0x000fe20000000f00 */
[----:B------:R-:W-:Y:S05]  /*22200*/  BRA `(.L_x_3783) ;  /* 0xffff857000007947 */ /* 0x000fea000383ffff */
.L_x_3690:
[----:B------:R-:W-:Y:S01]  /*22210*/  IMAD.MOV.U32 R219, RZ, RZ, R5 ;  /* 0x000000ffffdb7224 */ /* 0x000fe200078e0005 */
[----:B--2---:R-:W-:Y:S01]  /*22220*/  MOV R2, 0x3 ;  /* 0x0000000300027802 */ /* 0x004fe20000000f00 */
[----:B------:R-:W-:Y:S01]  /*22230*/  IMAD.MOV.U32 R218, RZ, RZ, 0x181f ;  /* 0x0000181fffda7424 */ /* 0x000fe200078e00ff */
[----:B------:R-:W-:-:S02]  /*22240*/  MOV R3, 0x22260 ;  /* 0x0002226000037802 */ /* 0x000fc40000000f00 */
[----:B-1-34-:R-:W-:Y:S05]  /*22250*/  CALL.REL.NOINC `($__internal_49_$__cuda_sm70_shflsync_idx_p) ;  /* 0x000014c000007944 */ /* 0x01afea0003c00000 */
        /* <DEDUP_REMOVED lines=8> */
.L_x_3691:
[----:B------:R-:W-:Y:S01]  /*222e0*/  IMAD.MOV.U32 R219, RZ, RZ, R5 ;  /* 0x000000ffffdb7224 */ /* 0x000fe200078e0005 */
[----:B--2---:R-:W-:Y:S01]  /*222f0*/  MOV R2, 0x4 ;  /* 0x0000000400027802 */ /* 0x004fe20000000f00 */
[----:B------:R-:W-:Y:S01]  /*22300*/  IMAD.MOV.U32 R218, RZ, RZ, 0x181f ;  /* 0x0000181fffda7424 */ /* 0x000fe200078e00ff */
[----:B------:R-:W-:Y:S02]  /*22310*/  MOV R3, 0x22330 ;  /* 0x0002233000037802 */ /* 0x000fe40000000f00 */
[----:B-1-34-:R-:W-:Y:S05]  /*22320*/  CALL.REL.NOINC `($__internal_49_$__cuda_sm70_shflsync_idx_p) ;  /* 0x000013f000007944 */ /* 0x01afea0003c00000 */
[----:B------:R-:W-:Y:S01]  /*22330*/  MOV R7, R218 ;  /* 0x000000da00077202 */ /* 0x000fe20000000f00 */
[----:B------:R-:W-:Y:S05]  /*22340*/  BRA `(.L_x_3785) ;  /* 0xffff852000007947 */ /* 0x000fea000383ffff */
.L_x_3692:
[----:B------:R-:W-:Y:S01]  /*22350*/  IMAD.MOV.U32 R219, RZ, RZ, R6 ;  /* 0x000000ffffdb7224 */ /* 0x000fe200078e0006 */
[----:B--2---:R-:W-:Y:S01]  /*22360*/  MOV R2, 0x4 ;  /* 0x0000000400027802 */ /* 0x004fe20000000f00 */
[----:B------:R-:W-:Y:S01]  /*22370*/  IMAD.MOV.U32 R218, RZ, RZ, 0x181f ;  /* 0x0000181fffda7424 */ /* 0x000fe200078e00ff */
[----:B------:R-:W-:Y:S02]  /*22380*/  MOV R3, 0x223a0 ;  /* 0x000223a000037802 */ /* 0x000fe40000000f00 */
[----:B-1-34-:R-:W-:Y:S05]  /*22390*/  CALL.REL.NOINC `($__internal_49_$__cuda_sm70_shflsync_idx_p) ;  /* 0x0000138000007944 */ /* 0x01afea0003c00000 */
[----:B------:R-:W-:Y:S01]  /*223a0*/  MOV R2, R218 ;  /* 0x000000da00027202 */ /* 0x000fe20000000f00 */
[----:B------:R-:W-:Y:S05]  /*223b0*/  BRA `(.L_x_3786) ;  /* 0xffff84d000007947 */ /* 0x000fea000383ffff */
.L_x_3693:
[----:B------:R-:W-:Y:S01]  /*223c0*/  IMAD.MOV.U32 R219, RZ, RZ, R5 ;  /* 0x000000ffffdb7224 */ /* 0x000fe200078e0005 */
[----:B-1----:R-:W-:Y:S01]  /*223d0*/  MOV R2, 0x5 ;  /* 0x0000000500027802 */ /* 0x002fe20000000f00 */
[----:B------:R-:W-:Y:S01]  /*223e0*/  IMAD.MOV.U32 R218, RZ, RZ, 0x181f ;  /* 0x0000181fffda7424 */ /* 0x000fe200078e00ff */
[----:B------:R-:W-:-:S02]  /*223f0*/  MOV R3, 0x22410 ;  /* 0x0002241000037802 */ /* 0x000fc40000000f00 */
[----:B--234-:R-:W-:Y:S05]  /*22400*/  CALL.REL.NOINC `($__internal_49_$__cuda_sm70_shflsync_idx_p) ;  /* 0x0000131000007944 */ /* 0x01cfea0003c00000 */
        /* <DEDUP_REMOVED lines=8> */
.L_x_3694:
[----:B------:R-:W-:Y:S01]  /*22490*/  IMAD.MOV.U32 R219, RZ, RZ, R5 ;  /* 0x000000ffffdb7224 */ /* 0x000fe200078e0005 */
[----:B--2---:R-:W-:Y:S01]  /*224a0*/  MOV R2, 0x6 ;  /* 0x0000000600027802 */ /* 0x004fe20000000f00 */
[----:B------:R-:W-:Y:S01]  /*224b0*/  IMAD.MOV.U32 R218, RZ, RZ, 0x181f ;  /* 0x0000181fffda7424 */ /* 0x000fe200078e00ff */
[----:B------:R-:W-:Y:S02]  /*224c0*/  MOV R3, 0x224e0 ;  /* 0x000224e000037802 */ /* 0x000fe40000000f00 */
[----:B-1--4-:R-:W-:Y:S05]  /*224d0*/  CALL.REL.NOINC `($__internal_49_$__cuda_sm70_shflsync_idx_p) ;  /* 0x0000124000007944 */ /* 0x012fea0003c00000 */
[----:B------:R-:W-:Y:S01]  /*224e0*/  MOV R7, R218 ;  /* 0x000000da00077202 */ /* 0x000fe20000000f00 */
[----:B------:R-:W-:Y:S05]  /*224f0*/  BRA `(.L_x_3788) ;  /* 0xffff848000007947 */ /* 0x000fea000383ffff */
.L_x_3695:
[----:B------:R-:W-:Y:S01]  /*22500*/  IMAD.MOV.U32 R219, RZ, RZ, R6 ;  /* 0x000000ffffdb7224 */ /* 0x000fe200078e0006 */
[----:B--2---:R-:W-:Y:S01]  /*22510*/  MOV R2, 0x6 ;  /* 0x0000000600027802 */ /* 0x004fe20000000f00 */
[----:B------:R-:W-:Y:S01]  /*22520*/  IMAD.MOV.U32 R218, RZ, RZ, 0x181f ;  /* 0x0000181fffda7424 */ /* 0x000fe200078e00ff */
[----:B------:R-:W-:Y:S02]  /*22530*/  MOV R3, 0x22550 ;  /* 0x0002255000037802 */ /* 0x000fe40000000f00 */
[----:B-1-34-:R-:W-:Y:S05]  /*22540*/  CALL.REL.NOINC `($__internal_49_$__cuda_sm70_shflsync_idx_p) ;  /* 0x000011d000007944 */ /* 0x01afea0003c00000 */
[----:B------:R-:W-:Y:S01]  /*22550*/  MOV R2, R218 ;  /* 0x000000da00027202 */ /* 0x000fe20000000f00 */
[----:B------:R-:W-:Y:S05]  /*22560*/  BRA `(.L_x_3789) ;  /* 0xffff843000007947 */ /* 0x000fea000383ffff */
.L_x_3696:
[----:B------:R-:W-:Y:S01]  /*22570*/  IMAD.MOV.U32 R219, RZ, RZ, R5 ;  /* 0x000000ffffdb7224 */ /* 0x000fe200078e0005 */
[----:B-1----:R-:W-:Y:S01]  /*22580*/  MOV R2, 0x7 ;  /* 0x0000000700027802 */ /* 0x002fe20000000f00 */
[----:B------:R-:W-:Y:S01]  /*22590*/  IMAD.MOV.U32 R218, RZ, RZ, 0x181f ;  /* 0x0000181fffda7424 */ /* 0x000fe200078e00ff */
[----:B------:R-:W-:-:S02]  /*225a0*/  MOV R3, 0x225c0 ;  /* 0x000225c000037802 */ /* 0x000fc40000000f00 */
[----:B--2-4-:R-:W-:Y:S05]  /*225b0*/  CALL.REL.NOINC `($__internal_49_$__cuda_sm70_shflsync_idx_p) ;  /* 0x0000116000007944 */ /* 0x014fea0003c00000 */
        /* <DEDUP_REMOVED lines=8> */
.L_x_3698:
[----:B------:R-:W-:Y:S01]  /*22640*/  IMAD.MOV.U32 R219, RZ, RZ, R5 ;  /* 0x000000ffffdb7224 */ /* 0x000fe200078e0005 */
[----:B------:R-:W-:Y:S01]  /*22650*/  MOV R2, RZ ;  /* 0x000000ff00027202 */ /* 0x000fe20000000f00 */
[----:B------:R-:W-:Y:S01]  /*22660*/  IMAD.MOV.U32 R218, RZ, RZ, 0x1c1f ;  /* 0x00001c1fffda7424 */ /* 0x000fe200078e00ff */
[----:B------:R-:W-:Y:S02]  /*22670*/  MOV R3, 0x22690 ;  /* 0x0002269000037802 */ /* 0x000fe40000000f00 */
[----:B------:R-:W-:Y:S05]  /*22680*/  CALL.REL.NOINC `($__internal_49_$__cuda_sm70_shflsync_idx_p) ;  /* 0x0000109000007944 */ /* 0x000fea0003c00000 */
[----:B------:R-:W-:Y:S01]  /*22690*/  MOV R4, R218 ;  /* 0x000000da00047202 */ /* 0x000fe20000000f00 */
[----:B------:R-:W-:Y:S05]  /*226a0*/  BRA `(.L_x_3791) ;  /* 0xffff85f000007947 */ /* 0x000fea000383ffff */
.L_x_3699:
[----:B------:R-:W-:Y:S01]  /*226b0*/  IMAD.MOV.U32 R219, RZ, RZ, R12 ;  /* 0x000000ffffdb7224 */ /* 0x000fe200078e000c */
[----:B------:R-:W-:Y:S01]  /*226c0*/  MOV R2, RZ ;  /* 0x000000ff00027202 */ /* 0x000fe20000000f00 */
[----:B------:R-:W-:Y:S01]  /*226d0*/  IMAD.MOV.U32 R218, RZ, RZ, 0x1c1f ;  /* 0x00001c1fffda7424 */ /* 0x000fe200078e00ff */
[----:B------:R-:W-:Y:S02]  /*226e0*/  MOV R3, 0x22700 ;  /* 0x0002270000037802 */ /* 0x000fe40000000f00 */
[----:B-12---:R-:W-:Y:S05]  /*226f0*/  CALL.REL.NOINC `($__internal_49_$__cuda_sm70_shflsync_idx_p) ;  /* 0x0000102000007944 */ /* 0x006fea0003c00000 */
[----:B------:R-:W-:Y:S01]  /*22700*/  MOV R0, R218 ;  /* 0x000000da00007202 */ /* 0x000fe20000000f00 */
[----:B------:R-:W-:Y:S05]  /*22710*/  BRA `(.L_x_3792) ;  /* 0xffff85a000007947 */ /* 0x000fea000383ffff */
.L_x_3702:
[----:B------:R-:W-:Y:S01]  /*22720*/  IMAD.MOV.U32 R219, RZ, RZ, R5 ;  /* 0x000000ffffdb7224 */ /* 0x000fe200078e0005 */
[----:B---3--:R-:W-:Y:S01]  /*22730*/  MOV R2, 0x1 ;  /* 0x0000000100027802 */ /* 0x008fe20000000f00 */
        /* <DEDUP_REMOVED lines=11> */
.L_x_3705:
[----:B------:R-:W-:Y:S01]  /*227f0*/  IMAD.MOV.U32 R219, RZ, RZ, R5 ;  /* 0x000000ffffdb7224 */ /* 0x000fe200078e0005 */
[----:B--23--:R-:W-:Y:S01]  /*22800*/  MOV R2, 0x2 ;  /* 0x0000000200027802 */ /* 0x00cfe20000000f00 */
[----:B------:R-:W-:Y:S01]  /*22810*/  IMAD.MOV.U32 R218, RZ, RZ, 0x1c1f ;  /* 0x00001c1fffda7424 */ /* 0x000fe200078e00ff */
[----:B------:R-:W-:Y:S02]  /*22820*/  MOV R3, 0x22840 ;  /* 0x0002284000037802 */ /* 0x000fe40000000f00 */
[----:B-1--4-:R-:W-:Y:S05]  /*22830*/  CALL.REL.NOINC `($__internal_49_$__cuda_sm70_shflsync_idx_p) ;  /* 0x00000ee000007944 */ /* 0x012fea0003c00000 */
[----:B------:R-:W-:Y:S01]  /*22840*/  MOV R4, R218 ;  /* 0x000000da00047202 */ /* 0x000fe20000000f00 */
[----:B------:R-:W-:Y:S05]  /*22850*/  BRA `(.L_x_3794) ;  /* 0xffff8b1000007947 */ /* 0x000fea000383ffff */
.L_x_3706:
[----:B------:R-:W-:Y:S01]  /*22860*/  IMAD.MOV.U32 R219, RZ, RZ, R12 ;  /* 0x000000ffffdb7224 */ /* 0x000fe200078e000c */
[----:B--23--:R-:W-:Y:S01]  /*22870*/  MOV R2, 0x2 ;  /* 0x0000000200027802 */ /* 0x00cfe20000000f00 */
[----:B------:R-:W-:Y:S01]  /*22880*/  IMAD.MOV.U32 R218, RZ, RZ, 0x1c1f ;  /* 0x00001c1fffda7424 */ /* 0x000fe200078e00ff */
[----:B------:R-:W-:Y:S02]  /*22890*/  MOV R3, 0x228b0 ;  /* 0x000228b000037802 */ /* 0x000fe40000000f00 */
[----:B-1--4-:R-:W-:Y:S05]  /*228a0*/  CALL.REL.NOINC `($__internal_49_$__cuda_sm70_shflsync_idx_p) ;  /* 0x00000e7000007944 */ /* 0x012fea0003c00000 */
[----:B------:R-:W-:Y:S01]  /*228b0*/  MOV R0, R218 ;  /* 0x000000da00007202 */ /* 0x000fe20000000f00 */
[----:B------:R-:W-:Y:S05]  /*228c0*/  BRA `(.L_x_3795) ;  /* 0xffff8ac000007947 */ /* 0x000fea000383ffff */
.L_x_3709:
[----:B------:R-:W-:Y:S01]  /*228d0*/  IMAD.MOV.U32 R219, RZ, RZ, R5 ;  /* 0x000000ffffdb7224 */ /* 0x000fe200078e0005 */
[----:B--2---:R-:W-:Y:S01]  /*228e0*/  MOV R2, 0x3 ;  /* 0x0000000300027802 */ /* 0x004fe20000000f00 */
[----:B------:R-:W-:Y:S01]  /*228f0*/  IMAD.MOV.U32 R218, RZ, RZ, 0x1c1f ;  /* 0x00001c1fffda7424 */ /* 0x000fe200078e00ff */
[----:B------:R-:W-:-:S02]  /*22900*/  MOV R3, 0x22920 ;  /* 0x0002292000037802 */ /* 0x000fc40000000f00 */
[----:B-1--4-:R-:W-:Y:S05]  /*22910*/  CALL.REL.NOINC `($__internal_49_$__cuda_sm70_shflsync_idx_p) ;  /* 0x00000e0000007944 */ /* 0x012fea0003c00000 */
        /* <DEDUP_REMOVED lines=8> */
.L_x_3713:
[----:B------:R-:W-:Y:S01]  /*229a0*/  IMAD.MOV.U32 R219, RZ, RZ, R5 ;  /* 0x000000ffffdb7224 */ /* 0x000fe200078e0005 */
[----:B------:R-:W-:Y:S01]  /*229b0*/  MOV R2, RZ ;  /* 0x000000ff00027202 */ /* 0x000fe20000000f00 */
[----:B------:R-:W-:Y:S01]  /*229c0*/  IMAD.MOV.U32 R218, RZ, RZ, 0x181f ;  /* 0x0000181fffda7424 */ /* 0x000fe200078e00ff */
[----:B------:R-:W-:Y:S02]  /*229d0*/  MOV R3, 0x229f0 ;  /* 0x000229f000037802 */ /* 0x000fe40000000f00 */
[----:B------:R-:W-:Y:S05]  /*229e0*/  CALL.REL.NOINC `($__internal_49_$__cuda_sm70_shflsync_idx_p) ;  /* 0x00000d3000007944 */ /* 0x000fea0003c00000 */
[----:B------:R-:W-:Y:S01]  /*229f0*/  MOV R7, R218 ;  /* 0x000000da00077202 */ /* 0x000fe20000000f00 */
[----:B------:R-:W-:Y:S05]  /*22a00*/  BRA `(.L_x_3797) ;  /* 0xffff985000007947 */ /* 0x000fea000383ffff */
.L_x_3714:
[----:B------:R-:W-:Y:S01]  /*22a10*/  IMAD.MOV.U32 R219, RZ, RZ, R6 ;  /* 0x000000ffffdb7224 */ /* 0x000fe200078e0006 */
[----:B------:R-:W-:Y:S01]  /*22a20*/  MOV R2, RZ ;  /* 0x000000ff00027202 */ /* 0x000fe20000000f00 */
[----:B------:R-:W-:Y:S01]  /*22a30*/  IMAD.MOV.U32 R218, RZ, RZ, 0x181f ;  /* 0x0000181fffda7424 */ /* 0x000fe200078e00ff */
[----:B------:R-:W-:Y:S02]  /*22a40*/  MOV R3, 0x22a60 ;  /* 0x00022a6000037802 */ /* 0x000fe40000000f00 */
[----:B-12---:R-:W-:Y:S05]  /*22a50*/  CALL.REL.NOINC `($__internal_49_$__cuda_sm70_shflsync_idx_p) ;  /* 0x00000cc000007944 */ /* 0x006fea0003c00000 */
[----:B------:R-:W-:Y:S01]  /*22a60*/  MOV R2, R218 ;  /* 0x000000da00027202 */ /* 0x000fe20000000f00 */
[----:B------:R-:W-:Y:S05]  /*22a70*/  BRA `(.L_x_3798) ;  /* 0xffff980000007947 */ /* 0x000fea000383ffff */
.L_x_3715:
        /* <DEDUP_REMOVED lines=13> */
.L_x_3716:
[----:B------:R-:W-:Y:S01]  /*22b50*/  IMAD.MOV.U32 R219, RZ, RZ, R5 ;  /* 0x000000ffffdb7224 */ /* 0x000fe200078e0005 */
[----:B-1----:R-:W-:Y:S01]  /*22b60*/  MOV R2, 0x2 ;  /* 0x0000000200027802 */ /* 0x002fe20000000f00 */
[----:B------:R-:W-:Y:S01]  /*22b70*/  IMAD.MOV.U32 R218, RZ, RZ, 0x181f ;  /* 0x0000181fffda7424 */ /* 0x000fe200078e00ff */
[----:B------:R-:W-:Y:S02]  /*22b80*/  MOV R3, 0x22ba0 ;  /* 0x00022ba000037802 */ /* 0x000fe40000000f00 */
[----:B---34-:R-:W-:Y:S05]  /*22b90*/  CALL.REL.NOINC `($__internal_49_$__cuda_sm70_shflsync_idx_p) ;  /* 0x00000b8000007944 */ /* 0x018fea0003c00000 */
[----:B------:R-:W-:Y:S01]  /*22ba0*/  MOV R7, R218 ;  /* 0x000000da00077202 */ /* 0x000fe20000000f00 */
[----:B------:R-:W-:Y:S05]  /*22bb0*/  BRA `(.L_x_3800) ;  /* 0xffff97b000007947 */ /* 0x000fea000383ffff */
.L_x_3717:
[----:B------:R-:W-:Y:S01]  /*22bc0*/  IMAD.MOV.U32 R219, RZ, RZ, R6 ;  /* 0x000000ffffdb7224 */ /* 0x000fe200078e0006 */
[----:B-1----:R-:W-:Y:S01]  /*22bd0*/  MOV R2, 0x2 ;  /* 0x0000000200027802 */ /* 0x002fe20000000f00 */
[----:B------:R-:W-:Y:S01]  /*22be0*/  IMAD.MOV.U32 R218, RZ, RZ, 0x181f ;  /* 0x0000181fffda7424 */ /* 0x000fe200078e00ff */
[----:B------:R-:W-:Y:S02]  /*22bf0*/  MOV R3, 0x22c10 ;  /* 0x00022c1000037802 */ /* 0x000fe40000000f00 */
[----:B--234-:R-:W-:Y:S05]  /*22c00*/  CALL.REL.NOINC `($__internal_49_$__cuda_sm70_shflsync_idx_p) ;  /* 0x00000b1000007944 */ /* 0x01cfea0003c00000 */
[----:B------:R-:W-:Y:S01]  /*22c10*/  MOV R2, R218 ;  /* 0x000000da00027202 */ /* 0x000fe20000000f00 */
[----:B------:R-:W-:Y:S05]  /*22c20*/  BRA `(.L_x_3801) ;  /* 0xffff976000007947 */ /* 0x000fea000383ffff */
.L_x_3718:
        /* <DEDUP_REMOVED lines=13> */
.L_x_3719:
[----:B------:R-:W-:Y:S01]  /*22d00*/  IMAD.MOV.U32 R219, RZ, RZ, R5 ;  /* 0x000000ffffdb7224 */ /* 0x000fe200078e0005 */
[----:B--2---:R-:W-:Y:S01]  /*22d10*/  MOV R2, 0x4 ;  /* 0x0000000400027802 */ /* 0x004fe20000000f00 */
[----:B------:R-:W-:Y:S01]  /*22d20*/  IMAD.MOV.U32 R218, RZ, RZ, 0x181f ;  /* 0x0000181fffda7424 */ /* 0x000fe200078e00ff */
[----:B------:R-:W-:Y:S02]  /*22d30*/  MOV R3, 0x22d50 ;  /* 0x00022d5000037802 */ /* 0x000fe40000000f00 */
[----:B-1-34-:R-:W-:Y:S05]  /*22d40*/  CALL.REL.NOINC `($__internal_49_$__cuda_sm70_shflsync_idx_p) ;  /* 0x000009d000007944 */ /* 0x01afea0003c00000 */
[----:B------:R-:W-:Y:S01]  /*22d50*/  MOV R7, R218 ;  /* 0x000000da00077202 */ /* 0x000fe20000000f00 */
[----:B------:R-:W-:Y:S05]  /*22d60*/  BRA `(.L_x_3803) ;  /* 0xffff971000007947 */ /* 0x000fea000383ffff */
.L_x_3720:
[----:B------:R-:W-:Y:S01]  /*22d70*/  IMAD.MOV.U32 R219, RZ, RZ, R6 ;  /* 0x000000ffffdb7224 */ /* 0x000fe200078e0006 */
[----:B--2---:R-:W-:Y:S01]  /*22d80*/  MOV R2, 0x4 ;  /* 0x0000000400027802 */ /* 0x004fe20000000f00 */
[----:B------:R-:W-:Y:S01]  /*22d90*/  IMAD.MOV.U32 R218, RZ, RZ, 0x181f ;  /* 0x0000181fffda7424 */ /* 0x000fe200078e00ff */
[----:B------:R-:W-:Y:S02]  /*22da0*/  MOV R3, 0x22dc0 ;  /* 0x00022dc000037802 */ /* 0x000fe40000000f00 */
[----:B-1-34-:R-:W-:Y:S05]  /*22db0*/  CALL.REL.NOINC `($__internal_49_$__cuda_sm70_shflsync_idx_p) ;  /* 0x0000096000007944 */ /* 0x01afea0003c00000 */
[----:B------:R-:W-:Y:S01]  /*22dc0*/  MOV R2, R218 ;  /* 0x000000da00027202 */ /* 0x000fe20000000f00 */
[----:B------:R-:W-:Y:S05]  /*22dd0*/  BRA `(.L_x_3804) ;  /* 0xffff96c000007947 */ /* 0x000fea000383ffff */
.L_x_3721:
        /* <DEDUP_REMOVED lines=13> */
.L_x_3722:
[----:B------:R-:W-:Y:S01]  /*22eb0*/  IMAD.MOV.U32 R219, RZ, RZ, R5 ;  /* 0x000000ffffdb7224 */ /* 0x000fe200078e0005 */
[----:B--2---:R-:W-:Y:S01]  /*22ec0*/  MOV R2, 0x6 ;  /* 0x0000000600027802 */ /* 0x004fe20000000f00 */
[----:B------:R-:W-:Y:S01]  /*22ed0*/  IMAD.MOV.U32 R218, RZ, RZ, 0x181f ;  /* 0x0000181fffda7424 */ /* 0x000fe200078e00ff */
[----:B------:R-:W-:Y:S02]  /*22ee0*/  MOV R3, 0x22f00 ;  /* 0x00022f0000037802 */ /* 0x000fe40000000f00 */
[----:B-1--4-:R-:W-:Y:S05]  /*22ef0*/  CALL.REL.NOINC `($__internal_49_$__cuda_sm70_shflsync_idx_p) ;  /* 0x0000082000007944 */ /* 0x012fea0003c00000 */
[----:B------:R-:W-:Y:S01]  /*22f00*/  MOV R7, R218 ;  /* 0x000000da00077202 */ /* 0x000fe20000000f00 */
[----:B------:R-:W-:Y:S05]  /*22f10*/  BRA `(.L_x_3806) ;  /* 0xffff967000007947 */ /* 0x000fea000383ffff */
.L_x_3723:
[----:B------:R-:W-:Y:S01]  /*22f20*/  IMAD.MOV.U32 R219, RZ, RZ, R6 ;  /* 0x000000ffffdb7224 */ /* 0x000fe200078e0006 */
[----:B--2---:R-:W-:Y:S01]  /*22f30*/  MOV R2, 0x6 ;  /* 0x0000000600027802 */ /* 0x004fe20000000f00 */
[----:B------:R-:W-:Y:S01]  /*22f40*/  IMAD.MOV.U32 R218, RZ, RZ, 0x181f ;  /* 0x0000181fffda7424 */ /* 0x000fe200078e00ff */
[----:B------:R-:W-:Y:S02]  /*22f50*/  MOV R3, 0x22f70 ;  /* 0x00022f7000037802 */ /* 0x000fe40000000f00 */
[----:B-1-34-:R-:W-:Y:S05]  /*22f60*/  CALL.REL.NOINC `($__internal_49_$__cuda_sm70_shflsync_idx_p) ;  /* 0x000007b000007944 */ /* 0x01afea0003c00000 */
[----:B------:R-:W-:Y:S01]  /*22f70*/  MOV R2, R218 ;  /* 0x000000da00027202 */ /* 0x000fe20000000f00 */
[----:B------:R-:W-:Y:S05]  /*22f80*/  BRA `(.L_x_3807) ;  /* 0xffff962000007947 */ /* 0x000fea000383ffff */
.L_x_3724:
        /* <DEDUP_REMOVED lines=13> */
.L_x_3726:
[----:B------:R-:W-:Y:S01]  /*23060*/  IMAD.MOV.U32 R219, RZ, RZ, R68 ;  /* 0x000000ffffdb7224 */ /* 0x000fe200078e0044 */
[----:B------:R-:W-:Y:S01]  /*23070*/  MOV R2, RZ ;  /* 0x000000ff00027202 */ /* 0x000fe20000000f00 */
[----:B------:R-:W-:Y:S01]  /*23080*/  IMAD.MOV.U32 R218, RZ, RZ, 0x1f ;  /* 0x0000001fffda7424 */ /* 0x000fe200078e00ff */
[----:B------:R-:W-:Y:S02]  /*23090*/  MOV R3, 0x230b0 ;  /* 0x000230b000037802 */ /* 0x000fe40000000f00 */
[----:B------:R-:W-:Y:S05]  /*230a0*/  CALL.REL.NOINC `($__internal_49_$__cuda_sm70_shflsync_idx_p) ;  /* 0x0000067000007944 */ /* 0x000fea0003c00000 */
[----:B------:R-:W-:Y:S01]  /*230b0*/  MOV R9, R218 ;  /* 0x000000da00097202 */ /* 0x000fe20000000f00 */
[----:B------:R-:W-:Y:S05]  /*230c0*/  BRA `(.L_x_3809) ;  /* 0xffff96b000007947 */ /* 0x000fea000383ffff */
.L_x_3727:
[----:B------:R-:W-:Y:S01]  /*230d0*/  IMAD.MOV.U32 R219, RZ, RZ, R68 ;  /* 0x000000ffffdb7224 */ /* 0x000fe200078e0044 */
[----:B------:R-:W-:Y:S01]  /*230e0*/  MOV R2, 0x1 ;  /* 0x0000000100027802 */ /* 0x000fe20000000f00 */
[----:B------:R-:W-:Y:S01]  /*230f0*/  IMAD.MOV.U32 R218, RZ, RZ, 0x1f ;  /* 0x0000001fffda7424 */ /* 0x000fe200078e00ff */
[----:B------:R-:W-:Y:S02]  /*23100*/  MOV R3, 0x23120 ;  /* 0x0002312000037802 */ /* 0x000fe40000000f00 */
[----:B-12---:R-:W-:Y:S05]  /*23110*/  CALL.REL.NOINC `($__internal_49_$__cuda_sm70_shflsync_idx_p) ;  /* 0x0000060000007944 */ /* 0x006fea0003c00000 */
[----:B------:R-:W-:Y:S01]  /*23120*/  MOV R8, R218 ;  /* 0x000000da00087202 */ /* 0x000fe20000000f00 */
[----:B------:R-:W-:Y:S05]  /*23130*/  BRA `(.L_x_3810) ;  /* 0xffff966000007947 */ /* 0x000fea000383ffff */
.L_x_3728:
[----:B------:R-:W-:Y:S02]  /*23140*/  MOV R2, 0x1 ;  /* 0x0000000100027802 */ /* 0x000fe40000000f00 */
[----:B------:R-:W-:-:S02]  /*23150*/  MOV R3, 0x23170 ;  /* 0x0002317000037802 */ /* 0x000fc40000000f00 */
[----:B-1234-:R-:W-:Y:S05]  /*23160*/  CALL.REL.NOINC `($__internal_50_$__cuda_sm70_shflsync_up_p) ;  /* 0x0000061000007944 */ /* 0x01efea0003c00000 */
[----:B------:R-:W-:Y:S05]  /*23170*/  BRA `(.L_x_3811) ;  /* 0xffff975000007947 */ /* 0x000fea000383ffff */
.L_x_3729:
[----:B------:R-:W-:Y:S02]  /*23180*/  MOV R2, 0x2 ;  /* 0x0000000200027802 */ /* 0x000fe40000000f00 */
[----:B------:R-:W-:-:S02]  /*23190*/  MOV R3, 0x231b0 ;  /* 0x000231b000037802 */ /* 0x000fc40000000f00 */
[----:B--2-4-:R-:W-:Y:S05]  /*231a0*/  CALL.REL.NOINC `($__internal_50_$__cuda_sm70_shflsync_up_p) ;  /* 0x000005d000007944 */ /* 0x014fea0003c00000 */
        /* <DEDUP_REMOVED lines=24> */
.L_x_3733:
[----:B------:R-:W-:Y:S02]  /*23330*/  MOV R2, 0x1 ;  /* 0x0000000100027802 */ /* 0x000fe40000000f00 */
[----:B------:R-:W-:Y:S02]  /*23340*/  MOV R3, 0x23360 ;  /* 0x0002336000037802 */ /* 0x000fe40000000f00 */
[----:B------:R-:W-:Y:S05]  /*23350*/  CALL.REL.NOINC `($__internal_50_$__cuda_sm70_shflsync_up_p) ;  /* 0x0000042000007944 */ /* 0x000fea0003c00000 */
[----:B------:R-:W-:Y:S01]  /*23360*/  MOV R2, R4 ;  /* 0x0000000400027202 */ /* 0x000fe20000000f00 */
[----:B------:R-:W-:Y:S05]  /*23370*/  BRA `(.L_x_3813) ;  /* 0xffff97b000007947 */ /* 0x000fea000383ffff */
.L_x_3734:
        /* <DEDUP_REMOVED lines=27> */
.L_x_3736:
[----:B------:R-:W-:Y:S02]  /*23530*/  SEL R0, RZ, 0x1, P0 ;  /* 0x00000001ff007807 */ /* 0x000fe40000000000 */
[----:B------:R-:W-:Y:S02]  /*23540*/  MOV R2, 0x23560 ;  /* 0x0002356000027802 */ /* 0x000fe40000000f00 */
[----:B-1----:R-:W-:Y:S05]  /*23550*/  CALL.REL.NOINC `($__internal_51_$__cuda_sm70_votesync_ballot) ;  /* 0x0000029000007944 */ /* 0x002fea0003c00000 */
[----:B------:R-:W-:Y:S01]  /*23560*/  MOV R5, R0 ;  /* 0x0000000000057202 */ /* 0x000fe20000000f00 */
[----:B------:R-:W-:Y:S05]  /*23570*/  BRA `(.L_x_3815) ;  /* 0xffff974000007947 */ /* 0x000fea000383ffff */
.L_x_3737:
[----:B------:R-:W-:Y:S01]  /*23580*/  IMAD.MOV.U32 R219, RZ, RZ, R6 ;  /* 0x000000ffffdb7224 */ /* 0x000fe200078e0006 */
[----:B--2---:R-:W-:Y:S01]  /*23590*/  MOV R2, R0 ;  /* 0x0000000000027202 */ /* 0x004fe20000000f00 */
[----:B------:R-:W-:Y:S01]  /*235a0*/  IMAD.MOV.U32 R218, RZ, RZ, 0x1f ;  /* 0x0000001fffda7424 */ /* 0x000fe200078e00ff */
[----:B------:R-:W-:Y:S02]  /*235b0*/  MOV R3, 0x235d0 ;  /* 0x000235d000037802 */ /* 0x000fe40000000f00 */
[----:B-1----:R-:W-:Y:S05]  /*235c0*/  CALL.REL.NOINC `($__internal_49_$__cuda_sm70_shflsync_idx_p) ;  /* 0x0000015000007944 */ /* 0x002fea0003c00000 */
[----:B------:R-:W-:Y:S01]  /*235d0*/  IMAD.MOV.U32 R6, RZ, RZ, R218 ;  /* 0x000000ffff067224 */ /* 0x000fe200078e00da */
[----:B------:R-:W-:Y:S01]  /*235e0*/  MOV R2, R0 ;  /* 0x0000000000027202 */ /* 0x000fe20000000f00 */
[----:B------:R-:W-:Y:S01]  /*235f0*/  IMAD.MOV.U32 R219, RZ, RZ, R7 ;  /* 0x000000ffffdb7224 */ /* 0x000fe200078e0007 */
[----:B------:R-:W-:-:S02]  /*23600*/  MOV R218, 0x1f ;  /* 0x0000001f00da7802 */ /* 0x000fc40000000f00 */
[----:B------:R-:W-:Y:S02]  /*23610*/  MOV R3, 0x23630 ;  /* 0x0002363000037802 */ /* 0x000fe40000000f00 */
[----:B------:R-:W-:Y:S05]  /*23620*/  CALL.REL.NOINC `($__internal_49_$__cuda_sm70_shflsync_idx_p) ;  /* 0x000000f000007944 */ /* 0x000fea0003c00000 */
[----:B------:R-:W-:Y:S01]  /*23630*/  MOV R7, R218 ;  /* 0x000000da00077202 */ /* 0x000fe20000000f00 */
[----:B------:R-:W-:Y:S05]  /*23640*/  BRA `(.L_x_3816) ;  /* 0xffff96e000007947 */ /* 0x000fea000383ffff */
.L_x_3740:
[----:B------:R-:W-:Y:S01]  /*23650*/  IMAD.MOV.U32 R219, RZ, RZ, R4 ;  /* 0x000000ffffdb7224 */ /* 0x000fe200078e0004 */
[----:B--2---:R-:W-:Y:S01]  /*23660*/  MOV R2, R0 ;  /* 0x0000000000027202 */ /* 0x004fe20000000f00 */
[----:B------:R-:W-:Y:S01]  /*23670*/  IMAD.MOV.U32 R218, RZ, RZ, 0x1f ;  /* 0x0000001fffda7424 */ /* 0x000fe200078e00ff */
[----:B------:R-:W-:Y:S02]  /*23680*/  MOV R3, 0x236a0 ;  /* 0x000236a000037802 */ /* 0x000fe40000000f00 */
[----:B-1--4-:R-:W-:Y:S05]  /*23690*/  CALL.REL.NOINC `($__internal_49_$__cuda_sm70_shflsync_idx_p) ;  /* 0x0000008000007944 */ /* 0x012fea0003c00000 */
[----:B------:R-:W-:Y:S01]  /*236a0*/  MOV R10, R218 ;  /* 0x000000da000a7202 */ /* 0x000fe20000000f00 */
[----:B------:R-:W-:Y:S05]  /*236b0*/  BRA `(.L_x_3739) ;  /* 0xffff96d000007947 */ /* 0x000fea000383ffff */
        .weak           $__internal_48_$__cuda_sm70_shflsync_bfly_p
        .type           $__internal_48_$__cuda_sm70_shflsync_bfly_p,@function
        .size           $__internal_48_$__cuda_sm70_shflsync_bfly_p,($__internal_49_$__cuda_sm70_shflsync_idx_p - $__internal_48_$__cuda_sm70_shflsync_bfly_p)
$__internal_48_$__cuda_sm70_shflsync_bfly_p:
[----:B------:R-:W-:Y:S02]  /*236c0*/  MOV R192, 0xffffffff ;  /* 0xffffffff00c07802 */ /* 0x000fe40000000f00 */
[----:B------:R-:W-:Y:S02]  /*236d0*/  MOV R3, 0x1f ;  /* 0x0000001f00037802 */ /* 0x000fe40000000f00 */
[----:B------:R-:W-:Y:S04]  /*236e0*/  WARPSYNC R192 ;  /* 0x000000c000007348 */ /* 0x000fe80003800000 */
[----:B------:R1:W2:Y:S02]  /*236f0*/  SHFL.BFLY PT, R0, R84, R0, R3 ;  /* 0x0c00000054007389 */ /* 0x0002a400000e0003 */
[----:B-1----:R-:W-:-:S04]  /*23700*/  MOV R3, 0x0 ;  /* 0x0000000000037802 */ /* 0x002fc80000000f00 */
[----:B--2---:R-:W-:Y:S05]  /*23710*/  RET.REL.NODEC R2 `(_ZN7cutlass13device_kernelIN5flash19enable_sm80_to_sm89INS1_16FlashAttnFwdSm80INS1_25CollectiveMainloopFwdSm80ILi4ELi1ELb0EN4cute5tupleIJNS5_1CILi128EEENS7_ILi80EEENS7_ILi64EEEEEELi64ENS_6half_tEfNS_4arch4Sm80ELb1ELb0ELb0ELb1ELb1ELb1ELb1ELb1EEENS1_21CollectiveEpilogueFwdINS6_IJS8_SA_S9_EEENS6_IJNS7_ILi1EEESI_SI_EEESC_SE_Li128ELb1ELb1ELb1ELb0EEENS1_36VarlenDynamicPersistentTileSchedulerILi128ELi80ELi128ELi128ELb1ELb1ELb0ELb1ELb1ELb1EEEEEEEEEvNT_6ParamsE) ;  /* 0xfffdc8e002007950 */ /* 0x004fea0003c3ffff */
        .weak           $__internal_49_$__cuda_sm70_shflsync_idx_p
        .type           $__internal_49_$__cuda_sm70_shflsync_idx_p,@function
        .size           $__internal_49_$__cuda_sm70_shflsync_idx_p,($__internal_50_$__cuda_sm70_shflsync_up_p - $__internal_49_$__cuda_sm70_shflsync_idx_p)
$__internal_49_$__cuda_sm70_shflsync_idx_p:
[----:B------:R-:W-:-:S04]  /*23720*/  MOV R220, 0xffffffff ;  /* 0xffffffff00dc7802 */ /* 0x000fc80000000f00 */
[----:B------:R-:W-:Y:S04]  /*23730*/  WARPSYNC R220 ;  /* 0x000000dc00007348 */ /* 0x000fe80003800000 */
[----:B------:R1:W2:Y:S02]  /*23740*/  SHFL.IDX PT, R218, R219, R2, R218 ;  /* 0x00000002dbda7389 */ /* 0x0002a400000e00da */
[----:B-1----:R-:W-:Y:S02]  /*23750*/  MOV R2, R3 ;  /* 0x0000000300027202 */ /* 0x002fe40000000f00 */
[----:B------:R-:W-:-:S04]  /*23760*/  MOV R3, 0x0 ;  /* 0x0000000000037802 */ /* 0x000fc80000000f00 */
[----:B--2---:R-:W-:Y:S05]  /*23770*/  RET.REL.NODEC R2 `(_ZN7cutlass13device_kernelIN5flash19enable_sm80_to_sm89INS1_16FlashAttnFwdSm80INS1_25CollectiveMainloopFwdSm80ILi4ELi1ELb0EN4cute5tupleIJNS5_1CILi128EEENS7_ILi80EEENS7_ILi64EEEEEELi64ENS_6half_tEfNS_4arch4Sm80ELb1ELb0ELb0ELb1ELb1ELb1ELb1ELb1EEENS1_21CollectiveEpilogueFwdINS6_IJS8_SA_S9_EEENS6_IJNS7_ILi1EEESI_SI_EEESC_SE_Li128ELb1ELb1ELb1ELb0EEENS1_36VarlenDynamicPersistentTileSchedulerILi128ELi80ELi128ELi128ELb1ELb1ELb0ELb1ELb1ELb1EEEEEEEEEvNT_6ParamsE) ;  /* 0xfffdc88002007950 */ /* 0x004fea0003c3ffff */
        .weak           $__internal_50_$__cuda_sm70_shflsync_up_p
        .type           $__internal_50_$__cuda_sm70_shflsync_up_p,@function
        .size           $__internal_50_$__cuda_sm70_shflsync_up_p,($__internal_51_$__cuda_sm70_votesync_ballot - $__internal_50_$__cuda_sm70_shflsync_up_p)
$__internal_50_$__cuda_sm70_shflsync_up_p:
[----:B------:R-:W-:Y:S02]  /*23780*/  IMAD.MOV.U32 R4, RZ, RZ, RZ ;  /* 0x000000ffff047224 */ /* 0x000fe400078e00ff */
[----:B------:R-:W-:-:S04]  /*23790*/  IMAD.MOV.U32 R11, RZ, RZ, -0x1 ;  /* 0xffffffffff0b7424 */ /* 0x000fc800078e00ff */
[----:B------:R-:W-:Y:S04]  /*237a0*/  WARPSYNC R11 ;  /* 0x0000000b00007348 */ /* 0x000fe80003800000 */
[----:B------:R1:W2:Y:S02]  /*237b0*/  SHFL.UP PT, R4, R0, R2, R4 ;  /* 0x0400000200047389 */ /* 0x0002a400000e0004 */
[----:B-1----:R-:W-:Y:S02]  /*237c0*/  MOV R2, R3 ;  /* 0x0000000300027202 */ /* 0x002fe40000000f00 */
[----:B------:R-:W-:-:S04]  /*237d0*/  MOV R3, 0x0 ;  /* 0x0000000000037802 */ /* 0x000fc80000000f00 */
[----:B--2---:R-:W-:Y:S05]  /*237e0*/  RET.REL.NODEC R2 `(_ZN7cutlass13device_kernelIN5flash19enable_sm80_to_sm89INS1_16FlashAttnFwdSm80INS1_25CollectiveMainloopFwdSm80ILi4ELi1ELb0EN4cute5tupleIJNS5_1CILi128EEENS7_ILi80EEENS7_ILi64EEEEEELi64ENS_6half_tEfNS_4arch4Sm80ELb1ELb0ELb0ELb1ELb1ELb1ELb1ELb1EEENS1_21CollectiveEpilogueFwdINS6_IJS8_SA_S9_EEENS6_IJNS7_ILi1EEESI_SI_EEESC_SE_Li128ELb1ELb1ELb1ELb0EEENS1_36VarlenDynamicPersistentTileSchedulerILi128ELi80ELi128ELi128ELb1ELb1ELb0ELb1ELb1ELb1EEEEEEEEEvNT_6ParamsE) ;  /* 0xfffdc81002007950 */ /* 0x004fea0003c3ffff */
        .weak           $__internal_51_$__cuda_sm70_votesync_ballot
        .type           $__internal_51_$__cuda_sm70_votesync_ballot,@function
        .size           $__internal_51_$__cuda_sm70_votesync_ballot,(.L_x_3883 - $__internal_51_$__cuda_sm70_votesync_ballot)
$__internal_51_$__cuda_sm70_votesync_ballot:
[----:B------:R-:W-:Y:S01]  /*237f0*/  ISETP.NE.U32.AND P0, PT, R0, 0x1, PT ;  /* 0x000000010000780c */ /* 0x000fe20003f05070 */
[----:B------:R-:W-:-:S04]  /*23800*/  IMAD.MOV.U32 R3, RZ, RZ, -0x1 ;  /* 0xffffffffff037424 */ /* 0x000fc800078e00ff */
[----:B------:R-:W-:Y:S08]  /*23810*/  WARPSYNC R3 ;  /* 0x0000000300007348 */ /* 0x000ff00003800000 */
[----:B------:R-:W-:-:S04]  /*23820*/  VOTE.ANY R0, PT, !P0 ;  /* 0x0000000000007806 */ /* 0x000fc800040e0100 */
[----:B------:R-:W-:Y:S01]  /*23830*/  LOP3.LUT R0, R0, R3, RZ, 0xc0, !PT ;  /* 0x0000000300007212 */ /* 0x000fe200078ec0ff */
[----:B------:R-:W-:-:S04]  /*23840*/  IMAD.MOV.U32 R3, RZ, RZ, 0x0 ;  /* 0x00000000ff037424 */ /* 0x000fc800078e00ff */
[----:B------:R-:W-:Y:S05]  /*23850*/  RET.REL.NODEC R2 `(_ZN7cutlass13device_kernelIN5flash19enable_sm80_to_sm89INS1_16FlashAttnFwdSm80INS1_25CollectiveMainloopFwdSm80ILi4ELi1ELb0EN4cute5tupleIJNS5_1CILi128EEENS7_ILi80EEENS7_ILi64EEEEEELi64ENS_6half_tEfNS_4arch4Sm80ELb1ELb0ELb0ELb1ELb1ELb1ELb1ELb1EEENS1_21CollectiveEpilogueFwdINS6_IJS8_SA_S9_EEENS6_IJNS7_ILi1EEESI_SI_EEESC_SE_Li128ELb1ELb1ELb1ELb0EEENS1_36VarlenDynamicPersistentTileSchedulerILi128ELi80ELi128ELi128ELb1ELb1ELb0ELb1ELb1ELb1EEEEEEEEEvNT_6ParamsE) ;  /* 0xfffdc7a002007950 */ /* 0x000fea0003c3ffff */
.L_x_3817:
        /* <DEDUP_REMOVED lines=10> */
.L_x_3883:


//--------------------- .nv.shared._ZN7cutlass13device_kernelIN5flash19enable_sm80_to_sm89INS1_16FlashAttnFwdSm80INS1_25CollectiveMainloopFwdSm80ILi4ELi1ELb0EN4cute5tupleIJNS5_1CILi128EEENS7_ILi112EEENS7_ILi64EEEEEELi64ENS_6half_tEfNS_4arch4Sm80ELb0ELb0ELb1ELb0ELb1ELb0ELb1ELb1EEENS1_21CollectiveEpilogueFwdINS6_IJS8_SA_S9_EEENS6_IJNS7_ILi1EEESI_SI_EEESC_SE_Li128ELb0ELb1ELb1ELb0EEENS1_19SingleTileSchedulerILb0ELb1ELb1ELi128EEEEEEEEEvNT_6ParamsE --------------------------
	.section	.nv.shared._ZN7cutlass13device_kernelIN5flash19enable_sm80_to_sm89INS1_16FlashAttnFwdSm80INS1_25CollectiveMainloopFwdSm80ILi4ELi1ELb0EN4cute5tupleIJNS5_1CILi128EEENS7_ILi112EEENS7_ILi64EEEEEELi64ENS_6half_tEfNS_4arch4Sm80ELb0ELb0ELb1ELb0ELb1ELb0ELb1ELb1EEENS1_21CollectiveEpilogueFwdINS6_IJS8_SA_S9_EEENS6_IJNS7_ILi1EEESI_SI_EEESC_SE_Li128ELb0ELb1ELb1ELb0EEENS1_19SingleTileSchedulerILb0ELb1ELb1ELi128EEEEEEEEEvNT_6ParamsE,"aw",@nobits
	.sectionflags	@""
	.align	16


//--------------------- .nv.global                --------------------------
	.section	.nv.global,"aw",@nobits
.nv.global:
	.type		_ZN88_INTERNAL_2b931cf9_52_flash_fwd_hdim64_fp16_paged_split_softcapall_sm80_cu_ef95aea4_43724cute1_E,@object
	.size		_ZN88_INTERNAL_2b931cf9_52_flash_fwd_hdim64_fp16_paged_split_softcapall_sm80_cu_ef95aea4_43724cute1_E,(_ZN88_INTERNAL_2b931cf9_52_flash_fwd_hdim64_fp16_paged_split_softcapall_sm80_cu_ef95aea4_43724cuda3std3__45__cpo6cbeginE - _ZN88_INTERNAL_2b931cf9_52_flash_fwd_hdim64_fp16_paged_split_softcapall_sm80_cu_ef95aea4_43724cute1_E)
_ZN88_INTERNAL_2b931cf9_52_flash_fwd_hdim64_fp16_paged_split_softcapall_sm80_cu_ef95aea4_43724cute1_E:
	.zero		1
	.type		_ZN88_INTERNAL_2b931cf9_52_flash_fwd_hdim64_fp16_paged_split_softcapall_sm80_cu_ef95aea4_43724cuda3std3__45__cpo6cbeginE,@object
	.size		_ZN88_INTERNAL_2b931cf9_52_flash_fwd_hdim64_fp16_paged_split_softcapall_sm80_cu_ef95aea4_43724cuda3std3__45__cpo6cbeginE,(_ZN88_INTERNAL_2b931cf9_52_flash_fwd_hdim64_fp16_paged_split_softcapall_sm80_cu_ef95aea4_43724cuda3std3__48in_placeE - _ZN88_INTERNAL_2b931cf9_52_flash_fwd_hdim64_fp16_paged_split_softcapall_sm80_cu_ef95aea4_43724cuda3std3__45__cpo6cbeginE)
_ZN88_INTERNAL_2b931cf9_52_flash_fwd_hdim64_fp16_paged_split_softcapall_sm80_cu_ef95aea4_43724cuda3std3__45__cpo6cbeginE:
	.zero		1
	.type		_ZN88_INTERNAL_2b931cf9_52_flash_fwd_hdim64_fp16_paged_split_softcapall_sm80_cu_ef95aea4_43724cuda3std3__48in_placeE,@object
	.size		_ZN88_INTERNAL_2b931cf9_52_flash_fwd_hdim64_fp16_paged_split_softcapall_sm80_cu_ef95aea4_43724cuda3std3__48in_placeE,(_ZN88_INTERNAL_2b931cf9_52_flash_fwd_hdim64_fp16_paged_split_softcapall_sm80_cu_ef95aea4_43724cuda3std6ranges3__45__cpo9iter_moveE - _ZN88_INTERNAL_2b931cf9_52_flash_fwd_hdim64_fp16_paged_split_softcapall_sm80_cu_ef95aea4_43724cuda3std3__48in_placeE)
_ZN88_INTERNAL_2b931cf9_52_flash_fwd_hdim64_fp16_paged_split_softcapall_sm80_cu_ef95aea4_43724cuda3std3__48in_placeE:
	.zero		1
	.type		_ZN88_INTERNAL_2b931cf9_52_flash_fwd_hdim64_fp16_paged_split_softcapall_sm80_cu_ef95aea4_43724cuda3std6ranges3__45__cpo9iter_moveE,@object
	.size		_ZN88_INTERNAL_2b931cf9_52_flash_fwd_hdim64_fp16_paged_split_softcapall_sm80_cu_ef95aea4_43724cuda3std6ranges3__45__cpo9iter_moveE,(_ZN88_INTERNAL_2b931cf9_52_flash_fwd_hdim64_fp16_paged_split_softcapall_sm80_cu_ef95aea4_43724cuda3std3__45__cpo5beginE - _ZN88_INTERNAL_2b931cf9_52_flash_fwd_hdim64_fp16_paged_split_softcapall_sm80_cu_ef95aea4_43724cuda3std6ranges3__45__cpo9iter_moveE)
_ZN88_INTERNAL_2b931cf9_52_flash_fwd_hdim64_fp16_paged_split_softcapall_sm80_cu_ef95aea4_43724cuda3std6ranges3__45__cpo9iter_moveE:
	.zero		1
	.type		_ZN88_INTERNAL_2b931cf9_52_flash_fwd_hdim64_fp16_paged_split_softcapall_sm80_cu_ef95aea4_43724cuda3std3__45__cpo5beginE,@object
	.size		_ZN88_INTERNAL_2b931cf9_52_flash_fwd_hdim64_fp16_paged_split_softcapall_sm80_cu_ef95aea4_43724cuda3std3__45__cpo5beginE,(_ZN88_INTERNAL_2b931cf9_52_flash_fwd_hdim64_fp16_paged_split_softcapall_sm80_cu_ef95aea4_43724cuda3std3__490_GLOBAL__N__2b931cf9_52_flash_fwd_hdim64_fp16_paged_split_softcapall_sm80_cu_ef95aea4_43726ignoreE - _ZN88_INTERNAL_2b931cf9_52_flash_fwd_hdim64_fp16_paged_split_softcapall_sm80_cu_ef95aea4_43724cuda3std3__45__cpo5beginE)
_ZN88_INTERNAL_2b931cf9_52_flash_fwd_hdim64_fp16_paged_split_softcapall_sm80_cu_ef95aea4_43724cuda3std3__45__cpo5beginE:
	.zero		1
	.type		_ZN88_INTERNAL_2b931cf9_52_flash_fwd_hdim64_fp16_paged_split_softcapall_sm80_cu_ef95aea4_43724cuda3std3__490_GLOBAL__N__2b931cf9_52_flash_fwd_hdim64_fp16_paged_split_softcapall_sm80_cu_ef95aea4_43726ignoreE,@object
	.size		_ZN88_INTERNAL_2b931cf9_52_flash_fwd_hdim64_fp16_paged_split_softcapall_sm80_cu_ef95aea4_43724cuda3std3__490_GLOBAL__N__2b931cf9_52_flash_fwd_hdim64_fp16_paged_split_softcapall_sm80_cu_ef95aea4_43726ignoreE,(_ZN88_INTERNAL_2b931cf9_52_flash_fwd_hdim64_fp16_paged_split_softcapall_sm80_cu_ef95aea4_43724cute7productE - _ZN88_INTERNAL_2b931cf9_52_flash_fwd_hdim64_fp16_paged_split_softcapall_sm80_cu_ef95aea4_43724cuda3std3__490_GLOBAL__N__2b931cf9_52_flash_fwd_hdim64_fp16_paged_split_softcapall_sm80_cu_ef95aea4_43726ignoreE)
_ZN88_INTERNAL_2b931cf9_52_flash_fwd_hdim64_fp16_paged_split_softcapall_sm80_cu_ef95aea4_43724cuda3std3__490_GLOBAL__N__2b931cf9_52_flash_fwd_hdim64_fp16_paged_split_softcapall_sm80_cu_ef95aea4_43726ignoreE:
	.zero		1
	.type		_ZN88_INTERNAL_2b931cf9_52_flash_fwd_hdim64_fp16_paged_split_softcapall_sm80_cu_ef95aea4_43724cute7productE,@object
	.size		_ZN88_INTERNAL_2b931cf9_52_flash_fwd_hdim64_fp16_paged_split_softcapall_sm80_cu_ef95aea4_43724cute7productE,(_ZN88_INTERNAL_2b931cf9_52_flash_fwd_hdim64_fp16_paged_split_softcapall_sm80_cu_ef95aea4_43724cuda3std3__45__cpo3endE - _ZN88_INTERNAL_2b931cf9_52_flash_fwd_hdim64_fp16_paged_split_softcapall_sm80_cu_ef95aea4_43724cute7productE)
_ZN88_INTERNAL_2b931cf9_52_flash_fwd_hdim64_fp16_paged_split_softcapall_sm80_cu_ef95aea4_43724cute7productE:
	.zero		1
	.type		_ZN88_INTERNAL_2b931cf9_52_flash_fwd_hdim64_fp16_paged_split_softcapall_sm80_cu_ef95aea4_43724cuda3std3__45__cpo3endE,@object
	.size		_ZN88_INTERNAL_2b931cf9_52_flash_fwd_hdim64_fp16_paged_split_softcapall_sm80_cu_ef95aea4_43724cuda3std3__45__cpo3endE,(_ZN88_INTERNAL_2b931cf9_52_flash_fwd_hdim64_fp16_paged_split_softcapall_sm80_cu_ef95aea4_43724cuda3std3__419piecewise_constructE - _ZN88_INTERNAL_2b931cf9_52_flash_fwd_hdim64_fp16_paged_split_softcapall_sm80_cu_ef95aea4_43724cuda3std3__45__cpo3endE)
_ZN88_INTERNAL_2b931cf9_52_flash_fwd_hdim64_fp16_paged_split_softcapall_sm80_cu_ef95aea4_43724cuda3std3__45__cpo3endE:
	.zero		1
	.type		_ZN88_INTERNAL_2b931cf9_52_flash_fwd_hdim64_fp16_paged_split_softcapall_sm80_cu_ef95aea4_43724cuda3std3__419piecewise_constructE,@object
	.size		_ZN88_INTERNAL_2b931cf9_52_flash_fwd_hdim64_fp16_paged_split_softcapall_sm80_cu_ef95aea4_43724cuda3std3__419piecewise_constructE,(_ZN88_INTERNAL_2b931cf9_52_flash_fwd_hdim64_fp16_paged_split_softcapall_sm80_cu_ef95aea4_43724cuda3std3__45__cpo4cendE - _ZN88_INTERNAL_2b931cf9_52_flash_fwd_hdim64_fp16_paged_split_softcapall_sm80_cu_ef95aea4_43724cuda3std3__419piecewise_constructE)
_ZN88_INTERNAL_2b931cf9_52_flash_fwd_hdim64_fp16_paged_split_softcapall_sm80_cu_ef95aea4_43724cuda3std3__419piecewise_constructE:
	.zero		1
	.type		_ZN88_INTERNAL_2b931cf9_52_flash_fwd_hdim64_fp16_paged_split_softcapall_sm80_cu_ef95aea4_43724cuda3std3__45__cpo4cendE,@object
	.size		_ZN88_INTERNAL_2b931cf9_52_flash_fwd_hdim64_fp16_paged_split_softcapall_sm80_cu_ef95aea4_43724cuda3std3__45__cpo4cendE,(_ZN88_INTERNAL_2b931cf9_52_flash_fwd_hdim64_fp16_paged_split_softcapall_sm80_cu_ef95aea4_43724cuda3std6ranges3__45__cpo4swapE - _ZN88_INTERNAL_2b931cf9_52_flash_fwd_hdim64_fp16_paged_split_softcapall_sm80_cu_ef95aea4_43724cuda3std3__45__cpo4cendE)
_ZN88_INTERNAL_2b931cf9_52_flash_fwd_hdim64_fp16_paged_split_softcapall_sm80_cu_ef95aea4_43724cuda3std3__45__cpo4cendE:
	.zero		1
	.type		_ZN88_INTERNAL_2b931cf9_52_flash_fwd_hdim64_fp16_paged_split_softcapall_sm80_cu_ef95aea4_43724cuda3std6ranges3__45__cpo4swapE,@object
	.size		_ZN88_INTERNAL_2b931cf9_52_flash_fwd_hdim64_fp16_paged_split_softcapall_sm80_cu_ef95aea4_43724cuda3std6ranges3__45__cpo4swapE,(.L_7 - _ZN88_INTERNAL_2b931cf9_52_flash_fwd_hdim64_fp16_paged_split_softcapall_sm80_cu_ef95aea4_43724cuda3std6ranges3__45__cpo4swapE)
_ZN88_INTERNAL_2b931cf9_52_flash_fwd_hdim64_fp16_paged_split_softcapall_sm80_cu_ef95aea4_43724cuda3std6ranges3__45__cpo4swapE:
	.zero		1
.L_7:


//--------------------- .nv.shared._ZN7cutlass13device_kernelIN5flash19enable_sm80_to_sm89INS1_16FlashAttnFwdSm80INS1_25CollectiveMainloopFwdSm80ILi4ELi1ELb0EN4cute5tupleIJNS5_1CILi128EEENS7_ILi80EEENS7_ILi64EEEEEELi64ENS_6half_tEfNS_4arch4Sm80ELb0ELb0ELb1ELb1ELb1ELb0ELb1ELb1EEENS1_21CollectiveEpilogueFwdINS6_IJS8_SA_S9_EEENS6_IJNS7_ILi1EEESI_SI_EEESC_SE_Li128ELb1ELb1ELb1ELb0EEENS1_36VarlenDynamicPersistentTileSchedulerILi128ELi80ELi128ELi128ELb1ELb1ELb0ELb0ELb1ELb1EEEEEEEEEvNT_6ParamsE --------------------------
	.section	.nv.shared._ZN7cutlass13device_kernelIN5flash19enable_sm80_to_sm89INS1_16FlashAttnFwdSm80INS1_25CollectiveMainloopFwdSm80ILi4ELi1ELb0EN4cute5tupleIJNS5_1CILi128EEENS7_ILi80EEENS7_ILi64EEEEEELi64ENS_6half_tEfNS_4arch4Sm80ELb0ELb0ELb1ELb1ELb1ELb0ELb1ELb1EEENS1_21CollectiveEpilogueFwdINS6_IJS8_SA_S9_EEENS6_IJNS7_ILi1EEESI_SI_EEESC_SE_Li128ELb1ELb1ELb1ELb0EEENS1_36VarlenDynamicPersistentTileSchedulerILi128ELi80ELi128ELi128ELb1ELb1ELb0ELb0ELb1ELb1EEEEEEEEEvNT_6ParamsE,"aw",@nobits
	.sectionflags	@""
	.align	16


//--------------------- .nv.shared._ZN7cutlass13device_kernelIN5flash19enable_sm80_to_sm89INS1_16FlashAttnFwdSm80INS1_25CollectiveMainloopFwdSm80ILi4ELi1ELb0EN4cute5tupleIJNS5_1CILi128EEENS7_ILi80EEENS7_ILi64EEEEEELi64ENS_6half_tEfNS_4arch4Sm80ELb0ELb0ELb1ELb1ELb1ELb1ELb1ELb1EEENS1_21CollectiveEpilogueFwdINS6_IJS8_SA_S9_EEENS6_IJNS7_ILi1EEESI_SI_EEESC_SE_Li128ELb1ELb1ELb1ELb0EEENS1_36VarlenDynamicPersistentTileSchedulerILi128ELi80ELi128ELi128ELb1ELb1ELb0ELb0ELb1ELb1EEEEEEEEEvNT_6ParamsE --------------------------
	.section	.nv.shared._ZN7cutlass13device_kernelIN5flash19enable_sm80_to_sm89INS1_16FlashAttnFwdSm80INS1_25CollectiveMainloopFwdSm80ILi4ELi1ELb0EN4cute5tupleIJNS5_1CILi128EEENS7_ILi80EEENS7_ILi64EEEEEELi64ENS_6half_tEfNS_4arch4Sm80ELb0ELb0ELb1ELb1ELb1ELb1ELb1ELb1EEENS1_21CollectiveEpilogueFwdINS6_IJS8_SA_S9_EEENS6_IJNS7_ILi1EEESI_SI_EEESC_SE_Li128ELb1ELb1ELb1ELb0EEENS1_36VarlenDynamicPersistentTileSchedulerILi128ELi80ELi128ELi128ELb1ELb1ELb0ELb0ELb1ELb1EEEEEEEEEvNT_6ParamsE,"aw",@nobits
	.sectionflags	@""
	.align	16


//--------------------- .nv.shared._ZN7cutlass13device_kernelIN5flash19enable_sm80_to_sm89INS1_16FlashAttnFwdSm80INS1_25CollectiveMainloopFwdSm80ILi4ELi1ELb0EN4cute5tupleIJNS5_1CILi128EEENS7_ILi96EEENS7_ILi64EEEEEELi64ENS_6half_tEfNS_4arch4Sm80ELb0ELb1ELb1ELb0ELb1ELb0ELb1ELb1EEENS1_21CollectiveEpilogueFwdINS6_IJS8_SA_S9_EEENS6_IJNS7_ILi1EEESI_SI_EEESC_SE_Li128ELb0ELb1ELb1ELb0EEENS1_19SingleTileSchedulerILb0ELb1ELb1ELi128EEEEEEEEEvNT_6ParamsE --------------------------
	.section	.nv.shared._ZN7cutlass13device_kernelIN5flash19enable_sm80_to_sm89INS1_16FlashAttnFwdSm80INS1_25CollectiveMainloopFwdSm80ILi4ELi1ELb0EN4cute5tupleIJNS5_1CILi128EEENS7_ILi96EEENS7_ILi64EEEEEELi64ENS_6half_tEfNS_4arch4Sm80ELb0ELb1ELb1ELb0ELb1ELb0ELb1ELb1EEENS1_21CollectiveEpilogueFwdINS6_IJS8_SA_S9_EEENS6_IJNS7_ILi1EEESI_SI_EEESC_SE_Li128ELb0ELb1ELb1ELb0EEENS1_19SingleTileSchedulerILb0ELb1ELb1ELi128EEEEEEEEEvNT_6ParamsE,"aw",@nobits
	.sectionflags	@""
	.align	16


//--------------------- .nv.shared._ZN7cutlass13device_kernelIN5flash19enable_sm80_to_sm89INS1_16FlashAttnFwdSm80INS1_25CollectiveMainloopFwdSm80ILi4ELi1ELb0EN4cute5tupleIJNS5_1CILi128EEENS7_ILi80EEENS7_ILi64EEEEEELi64ENS_6half_tEfNS_4arch4Sm80ELb0ELb1ELb1ELb1ELb1ELb0ELb1ELb1EEENS1_21CollectiveEpilogueFwdINS6_IJS8_SA_S9_EEENS6_IJNS7_ILi1EEESI_SI_EEESC_SE_Li128ELb1ELb1ELb1ELb0EEENS1_36VarlenDynamicPersistentTileSchedulerILi128ELi80ELi128ELi128ELb1ELb1ELb0ELb1ELb0ELb1EEEEEEEEEvNT_6ParamsE --------------------------
	.section	.nv.shared._ZN7cutlass13device_kernelIN5flash19enable_sm80_to_sm89INS1_16FlashAttnFwdSm80INS1_25CollectiveMainloopFwdSm80ILi4ELi1ELb0EN4cute5tupleIJNS5_1CILi128EEENS7_ILi80EEENS7_ILi64EEEEEELi64ENS_6half_tEfNS_4arch4Sm80ELb0ELb1ELb1ELb1ELb1ELb0ELb1ELb1EEENS1_21CollectiveEpilogueFwdINS6_IJS8_SA_S9_EEENS6_IJNS7_ILi1EEESI_SI_EEESC_SE_Li128ELb1ELb1ELb1ELb0EEENS1_36VarlenDynamicPersistentTileSchedulerILi128ELi80ELi128ELi128ELb1ELb1ELb0ELb1ELb0ELb1EEEEEEEEEvNT_6ParamsE,"aw",@nobits
	.sectionflags	@""
	.align	16


//--------------------- .nv.shared._ZN7cutlass13device_kernelIN5flash19enable_sm80_to_sm89INS1_16FlashAttnFwdSm80INS1_25CollectiveMainloopFwdSm80ILi4ELi1ELb0EN4cute5tupleIJNS5_1CILi128EEENS7_ILi80EEENS7_ILi64EEEEEELi64ENS_6half_tEfNS_4arch4Sm80ELb0ELb1ELb1ELb1ELb1ELb1ELb1ELb1EEENS1_21CollectiveEpilogueFwdINS6_IJS8_SA_S9_EEENS6_IJNS7_ILi1EEESI_SI_EEESC_SE_Li128ELb1ELb1ELb1ELb0EEENS1_36VarlenDynamicPersistentTileSchedulerILi128ELi80ELi128ELi128ELb1ELb1ELb0ELb1ELb0ELb1EEEEEEEEEvNT_6ParamsE --------------------------
	.section	.nv.shared._ZN7cutlass13device_kernelIN5flash19enable_sm80_to_sm89INS1_16FlashAttnFwdSm80INS1_25CollectiveMainloopFwdSm80ILi4ELi1ELb0EN4cute5tupleIJNS5_1CILi128EEENS7_ILi80EEENS7_ILi64EEEEEELi64ENS_6half_tEfNS_4arch4Sm80ELb0ELb1ELb1ELb1ELb1ELb1ELb1ELb1EEENS1_21CollectiveEpilogueFwdINS6_IJS8_SA_S9_EEENS6_IJNS7_ILi1EEESI_SI_EEESC_SE_Li128ELb1ELb1ELb1ELb0EEENS1_36VarlenDynamicPersistentTileSchedulerILi128ELi80ELi128ELi128ELb1ELb1ELb0ELb1ELb0ELb1EEEEEEEEEvNT_6ParamsE,"aw",@nobits
	.sectionflags	@""
	.align	16


//--------------------- .nv.shared._ZN7cutlass13device_kernelIN5flash19enable_sm80_to_sm89INS1_16FlashAttnFwdSm80INS1_25CollectiveMainloopFwdSm80ILi4ELi1ELb0EN4cute5tupleIJNS5_1CILi128EEENS7_ILi112EEENS7_ILi64EEEEEELi64ENS_6half_tEfNS_4arch4Sm80ELb1ELb0ELb1ELb0ELb1ELb0ELb1ELb1EEENS1_21CollectiveEpilogueFwdINS6_IJS8_SA_S9_EEENS6_IJNS7_ILi1EEESI_SI_EEESC_SE_Li128ELb0ELb1ELb1ELb0EEENS1_30DynamicPersistentTileSchedulerILi128ELi128ELb1ELb1ELb0EEEEEEEEEvNT_6ParamsE --------------------------
	.section	.nv.shared._ZN7cutlass13device_kernelIN5flash19enable_sm80_to_sm89INS1_16FlashAttnFwdSm80INS1_25CollectiveMainloopFwdSm80ILi4ELi1ELb0EN4cute5tupleIJNS5_1CILi128EEENS7_ILi112EEENS7_ILi64EEEEEELi64ENS_6half_tEfNS_4arch4Sm80ELb1ELb0ELb1ELb0ELb1ELb0ELb1ELb1EEENS1_21CollectiveEpilogueFwdINS6_IJS8_SA_S9_EEENS6_IJNS7_ILi1EEESI_SI_EEESC_SE_Li128ELb0ELb1ELb1ELb0EEENS1_30DynamicPersistentTileSchedulerILi128ELi128ELb1ELb1ELb0EEEEEEEEEvNT_6ParamsE,"aw",@nobits
	.sectionflags	@""
	.align	16


//--------------------- .nv.shared._ZN7cutlass13device_kernelIN5flash19enable_sm80_to_sm89INS1_16FlashAttnFwdSm80INS1_25CollectiveMainloopFwdSm80ILi4ELi1ELb0EN4cute5tupleIJNS5_1CILi128EEENS7_ILi80EEENS7_ILi64EEEEEELi64ENS_6half_tEfNS_4arch4Sm80ELb1ELb0ELb1ELb1ELb1ELb0ELb1ELb1EEENS1_21CollectiveEpilogueFwdINS6_IJS8_SA_S9_EEENS6_IJNS7_ILi1EEESI_SI_EEESC_SE_Li128ELb1ELb1ELb1ELb0EEENS1_36VarlenDynamicPersistentTileSchedulerILi128ELi80ELi128ELi128ELb1ELb1ELb0ELb1ELb1ELb1EEEEEEEEEvNT_6ParamsE --------------------------
	.section	.nv.shared._ZN7cutlass13device_kernelIN5flash19enable_sm80_to_sm89INS1_16FlashAttnFwdSm80INS1_25CollectiveMainloopFwdSm80ILi4ELi1ELb0EN4cute5tupleIJNS5_1CILi128EEENS7_ILi80EEENS7_ILi64EEEEEELi64ENS_6half_tEfNS_4arch4Sm80ELb1ELb0ELb1ELb1ELb1ELb0ELb1ELb1EEENS1_21CollectiveEpilogueFwdINS6_IJS8_SA_S9_EEENS6_IJNS7_ILi1EEESI_SI_EEESC_SE_Li128ELb1ELb1ELb1ELb0EEENS1_36VarlenDynamicPersistentTileSchedulerILi128ELi80ELi128ELi128ELb1ELb1ELb0ELb1ELb1ELb1EEEEEEEEEvNT_6ParamsE,"aw",@nobits
	.sectionflags	@""
	.align	16


//--------------------- .nv.shared._ZN7cutlass13device_kernelIN5flash19enable_sm80_to_sm89INS1_16FlashAttnFwdSm80INS1_25CollectiveMainloopFwdSm80ILi4ELi1ELb0EN4cute5tupleIJNS5_1CILi128EEENS7_ILi80EEENS7_ILi64EEEEEELi64ENS_6half_tEfNS_4arch4Sm80ELb1ELb0ELb1ELb1ELb1ELb1ELb1ELb1EEENS1_21CollectiveEpilogueFwdINS6_IJS8_SA_S9_EEENS6_IJNS7_ILi1EEESI_SI_EEESC_SE_Li128ELb1ELb1ELb1ELb0EEENS1_36VarlenDynamicPersistentTileSchedulerILi128ELi80ELi128ELi128ELb1ELb1ELb0ELb1ELb1ELb1EEEEEEEEEvNT_6ParamsE --------------------------
	.section	.nv.shared._ZN7cutlass13device_kernelIN5flash19enable_sm80_to_sm89INS1_16FlashAttnFwdSm80INS1_25CollectiveMainloopFwdSm80ILi4ELi1ELb0EN4cute5tupleIJNS5_1CILi128EEENS7_ILi80EEENS7_ILi64EEEEEELi64ENS_6half_tEfNS_4arch4Sm80ELb1ELb0ELb1ELb1ELb1ELb1ELb1ELb1EEENS1_21CollectiveEpilogueFwdINS6_IJS8_SA_S9_EEENS6_IJNS7_ILi1EEESI_SI_EEESC_SE_Li128ELb1ELb1ELb1ELb0EEENS1_36VarlenDynamicPersistentTileSchedulerILi128ELi80ELi128ELi128ELb1ELb1ELb0ELb1ELb1ELb1EEEEEEEEEvNT_6ParamsE,"aw",@nobits
	.sectionflags	@""
	.align	16


//--------------------- .nv.shared._ZN7cutlass13device_kernelIN5flash19enable_sm80_to_sm89INS1_16FlashAttnFwdSm80INS1_25CollectiveMainloopFwdSm80ILi4ELi1ELb0EN4cute5tupleIJNS5_1CILi128EEENS7_ILi112EEENS7_ILi64EEEEEELi64ENS_6half_tEfNS_4arch4Sm80ELb0ELb0ELb0ELb0ELb1ELb0ELb1ELb1EEENS1_21CollectiveEpilogueFwdINS6_IJS8_SA_S9_EEENS6_IJNS7_ILi1EEESI_SI_EEESC_SE_Li128ELb0ELb1ELb1ELb0EEENS1_19SingleTileSchedulerILb0ELb1ELb1ELi128EEEEEEEEEvNT_6ParamsE --------------------------
	.section	.nv.shared._ZN7cutlass13device_kernelIN5flash19enable_sm80_to_sm89INS1_16FlashAttnFwdSm80INS1_25CollectiveMainloopFwdSm80ILi4ELi1ELb0EN4cute5tupleIJNS5_1CILi128EEENS7_ILi112EEENS7_ILi64EEEEEELi64ENS_6half_tEfNS_4arch4Sm80ELb0ELb0ELb0ELb0ELb1ELb0ELb1ELb1EEENS1_21CollectiveEpilogueFwdINS6_IJS8_SA_S9_EEENS6_IJNS7_ILi1EEESI_SI_EEESC_SE_Li128ELb0ELb1ELb1ELb0EEENS1_19SingleTileSchedulerILb0ELb1ELb1ELi128EEEEEEEEEvNT_6ParamsE,"aw",@nobits
	.sectionflags	@""
	.align	16


//--------------------- .nv.shared._ZN7cutlass13device_kernelIN5flash19enable_sm80_to_sm89INS1_16FlashAttnFwdSm80INS1_25CollectiveMainloopFwdSm80ILi4ELi1ELb0EN4cute5tupleIJNS5_1CILi128EEENS7_ILi80EEENS7_ILi64EEEEEELi64ENS_6half_tEfNS_4arch4Sm80ELb0ELb0ELb0ELb1ELb1ELb0ELb1ELb1EEENS1_21CollectiveEpilogueFwdINS6_IJS8_SA_S9_EEENS6_IJNS7_ILi1EEESI_SI_EEESC_SE_Li128ELb1ELb1ELb1ELb0EEENS1_36VarlenDynamicPersistentTileSchedulerILi128ELi80ELi128ELi128ELb1ELb1ELb0ELb0ELb1ELb1EEEEEEEEEvNT_6ParamsE --------------------------
	.section	.nv.shared._ZN7cutlass13device_kernelIN5flash19enable_sm80_to_sm89INS1_16FlashAttnFwdSm80INS1_25CollectiveMainloopFwdSm80ILi4ELi1ELb0EN4cute5tupleIJNS5_1CILi128EEENS7_ILi80EEENS7_ILi64EEEEEELi64ENS_6half_tEfNS_4arch4Sm80ELb0ELb0ELb0ELb1ELb1ELb0ELb1ELb1EEENS1_21CollectiveEpilogueFwdINS6_IJS8_SA_S9_EEENS6_IJNS7_ILi1EEESI_SI_EEESC_SE_Li128ELb1ELb1ELb1ELb0EEENS1_36VarlenDynamicPersistentTileSchedulerILi128ELi80ELi128ELi128ELb1ELb1ELb0ELb0ELb1ELb1EEEEEEEEEvNT_6ParamsE,"aw",@nobits
	.sectionflags	@""
	.align	16


//--------------------- .nv.shared._ZN7cutlass13device_kernelIN5flash19enable_sm80_to_sm89INS1_16FlashAttnFwdSm80INS1_25CollectiveMainloopFwdSm80ILi4ELi1ELb0EN4cute5tupleIJNS5_1CILi128EEENS7_ILi80EEENS7_ILi64EEEEEELi64ENS_6half_tEfNS_4arch4Sm80ELb0ELb0ELb0ELb1ELb1ELb1ELb1ELb1EEENS1_21CollectiveEpilogueFwdINS6_IJS8_SA_S9_EEENS6_IJNS7_ILi1EEESI_SI_EEESC_SE_Li128ELb1ELb1ELb1ELb0EEENS1_36VarlenDynamicPersistentTileSchedulerILi128ELi80ELi128ELi128ELb1ELb1ELb0ELb0ELb1ELb1EEEEEEEEEvNT_6ParamsE --------------------------
	.section	.nv.shared._ZN7cutlass13device_kernelIN5flash19enable_sm80_to_sm89INS1_16FlashAttnFwdSm80INS1_25CollectiveMainloopFwdSm80ILi4ELi1ELb0EN4cute5tupleIJNS5_1CILi128EEENS7_ILi80EEENS7_ILi64EEEEEELi64ENS_6half_tEfNS_4arch4Sm80ELb0ELb0ELb0ELb1ELb1ELb1ELb1ELb1EEENS1_21CollectiveEpilogueFwdINS6_IJS8_SA_S9_EEENS6_IJNS7_ILi1EEESI_SI_EEESC_SE_Li128ELb1ELb1ELb1ELb0EEENS1_36VarlenDynamicPersistentTileSchedulerILi128ELi80ELi128ELi128ELb1ELb1ELb0ELb0ELb1ELb1EEEEEEEEEvNT_6ParamsE,"aw",@nobits
	.sectionflags	@""
	.align	16


//--------------------- .nv.shared._ZN7cutlass13device_kernelIN5flash19enable_sm80_to_sm89INS1_16FlashAttnFwdSm80INS1_25CollectiveMainloopFwdSm80ILi4ELi1ELb0EN4cute5tupleIJNS5_1CILi128EEENS7_ILi96EEENS7_ILi64EEEEEELi64ENS_6half_tEfNS_4arch4Sm80ELb0ELb1ELb0ELb0ELb1ELb0ELb1ELb1EEENS1_21CollectiveEpilogueFwdINS6_IJS8_SA_S9_EEENS6_IJNS7_ILi1EEESI_SI_EEESC_SE_Li128ELb0ELb1ELb1ELb0EEENS1_19SingleTileSchedulerILb0ELb1ELb1ELi128EEEEEEEEEvNT_6ParamsE --------------------------
	.section	.nv.shared._ZN7cutlass13device_kernelIN5flash19enable_sm80_to_sm89INS1_16FlashAttnFwdSm80INS1_25CollectiveMainloopFwdSm80ILi4ELi1ELb0EN4cute5tupleIJNS5_1CILi128EEENS7_ILi96EEENS7_ILi64EEEEEELi64ENS_6half_tEfNS_4arch4Sm80ELb0ELb1ELb0ELb0ELb1ELb0ELb1ELb1EEENS1_21CollectiveEpilogueFwdINS6_IJS8_SA_S9_EEENS6_IJNS7_ILi1EEESI_SI_EEESC_SE_Li128ELb0ELb1ELb1ELb0EEENS1_19SingleTileSchedulerILb0ELb1ELb1ELi128EEEEEEEEEvNT_6ParamsE,"aw",@nobits
	.sectionflags	@""
	.align	16


//--------------------- .nv.shared._ZN7cutlass13device_kernelIN5flash19enable_sm80_to_sm89INS1_16FlashAttnFwdSm80INS1_25CollectiveMainloopFwdSm80ILi4ELi1ELb0EN4cute5tupleIJNS5_1CILi128EEENS7_ILi80EEENS7_ILi64EEEEEELi64ENS_6half_tEfNS_4arch4Sm80ELb0ELb1ELb0ELb1ELb1ELb0ELb1ELb1EEENS1_21CollectiveEpilogueFwdINS6_IJS8_SA_S9_EEENS6_IJNS7_ILi1EEESI_SI_EEESC_SE_Li128ELb1ELb1ELb1ELb0EEENS1_36VarlenDynamicPersistentTileSchedulerILi128ELi80ELi128ELi128ELb1ELb1ELb0ELb1ELb0ELb1EEEEEEEEEvNT_6ParamsE --------------------------
	.section	.nv.shared._ZN7cutlass13device_kernelIN5flash19enable_sm80_to_sm89INS1_16FlashAttnFwdSm80INS1_25CollectiveMainloopFwdSm80ILi4ELi1ELb0EN4cute5tupleIJNS5_1CILi128EEENS7_ILi80EEENS7_ILi64EEEEEELi64ENS_6half_tEfNS_4arch4Sm80ELb0ELb1ELb0ELb1ELb1ELb0ELb1ELb1EEENS1_21CollectiveEpilogueFwdINS6_IJS8_SA_S9_EEENS6_IJNS7_ILi1EEESI_SI_EEESC_SE_Li128ELb1ELb1ELb1ELb0EEENS1_36VarlenDynamicPersistentTileSchedulerILi128ELi80ELi128ELi128ELb1ELb1ELb0ELb1ELb0ELb1EEEEEEEEEvNT_6ParamsE,"aw",@nobits
	.sectionflags	@""
	.align	16


//--------------------- .nv.shared._ZN7cutlass13device_kernelIN5flash19enable_sm80_to_sm89INS1_16FlashAttnFwdSm80INS1_25CollectiveMainloopFwdSm80ILi4ELi1ELb0EN4cute5tupleIJNS5_1CILi128EEENS7_ILi80EEENS7_ILi64EEEEEELi64ENS_6half_tEfNS_4arch4Sm80ELb0ELb1ELb0ELb1ELb1ELb1ELb1ELb1EEENS1_21CollectiveEpilogueFwdINS6_IJS8_SA_S9_EEENS6_IJNS7_ILi1EEESI_SI_EEESC_SE_Li128ELb1ELb1ELb1ELb0EEENS1_36VarlenDynamicPersistentTileSchedulerILi128ELi80ELi128ELi128ELb1ELb1ELb0ELb1ELb0ELb1EEEEEEEEEvNT_6ParamsE --------------------------
	.section	.nv.shared._ZN7cutlass13device_kernelIN5flash19enable_sm80_to_sm89INS1_16FlashAttnFwdSm80INS1_25CollectiveMainloopFwdSm80ILi4ELi1ELb0EN4cute5tupleIJNS5_1CILi128EEENS7_ILi80EEENS7_ILi64EEEEEELi64ENS_6half_tEfNS_4arch4Sm80ELb0ELb1ELb0ELb1ELb1ELb1ELb1ELb1EEENS1_21CollectiveEpilogueFwdINS6_IJS8_SA_S9_EEENS6_IJNS7_ILi1EEESI_SI_EEESC_SE_Li128ELb1ELb1ELb1ELb0EEENS1_36VarlenDynamicPersistentTileSchedulerILi128ELi80ELi128ELi128ELb1ELb1ELb0ELb1ELb0ELb1EEEEEEEEEvNT_6ParamsE,"aw",@nobits
	.sectionflags	@""
	.align	16


//--------------------- .nv.shared._ZN7cutlass13device_kernelIN5flash19enable_sm80_to_sm89INS1_16FlashAttnFwdSm80INS1_25CollectiveMainloopFwdSm80ILi4ELi1ELb0EN4cute5tupleIJNS5_1CILi128EEENS7_ILi112EEENS7_ILi64EEEEEELi64ENS_6half_tEfNS_4arch4Sm80ELb1ELb0ELb0ELb0ELb1ELb0ELb1ELb1EEENS1_21CollectiveEpilogueFwdINS6_IJS8_SA_S9_EEENS6_IJNS7_ILi1EEESI_SI_EEESC_SE_Li128ELb0ELb1ELb1ELb0EEENS1_30DynamicPersistentTileSchedulerILi128ELi128ELb1ELb1ELb0EEEEEEEEEvNT_6ParamsE --------------------------
	.section	.nv.shared._ZN7cutlass13device_kernelIN5flash19enable_sm80_to_sm89INS1_16FlashAttnFwdSm80INS1_25CollectiveMainloopFwdSm80ILi4ELi1ELb0EN4cute5tupleIJNS5_1CILi128EEENS7_ILi112EEENS7_ILi64EEEEEELi64ENS_6half_tEfNS_4arch4Sm80ELb1ELb0ELb0ELb0ELb1ELb0ELb1ELb1EEENS1_21CollectiveEpilogueFwdINS6_IJS8_SA_S9_EEENS6_IJNS7_ILi1EEESI_SI_EEESC_SE_Li128ELb0ELb1ELb1ELb0EEENS1_30DynamicPersistentTileSchedulerILi128ELi128ELb1ELb1ELb0EEEEEEEEEvNT_6ParamsE,"aw",@nobits
	.sectionflags	@""
	.align	16


//--------------------- .nv.shared._ZN7cutlass13device_kernelIN5flash19enable_sm80_to_sm89INS1_16FlashAttnFwdSm80INS1_25CollectiveMainloopFwdSm80ILi4ELi1ELb0EN4cute5tupleIJNS5_1CILi128EEENS7_ILi80EEENS7_ILi64EEEEEELi64ENS_6half_tEfNS_4arch4Sm80ELb1ELb0ELb0ELb1ELb1ELb0ELb1ELb1EEENS1_21CollectiveEpilogueFwdINS6_IJS8_SA_S9_EEENS6_IJNS7_ILi1EEESI_SI_EEESC_SE_Li128ELb1ELb1ELb1ELb0EEENS1_36VarlenDynamicPersistentTileSchedulerILi128ELi80ELi128ELi128ELb1ELb1ELb0ELb1ELb1ELb1EEEEEEEEEvNT_6ParamsE --------------------------
	.section	.nv.shared._ZN7cutlass13device_kernelIN5flash19enable_sm80_to_sm89INS1_16FlashAttnFwdSm80INS1_25CollectiveMainloopFwdSm80ILi4ELi1ELb0EN4cute5tupleIJNS5_1CILi128EEENS7_ILi80EEENS7_ILi64EEEEEELi64ENS_6half_tEfNS_4arch4Sm80ELb1ELb0ELb0ELb1ELb1ELb0ELb1ELb1EEENS1_21CollectiveEpilogueFwdINS6_IJS8_SA_S9_EEENS6_IJNS7_ILi1EEESI_SI_EEESC_SE_Li128ELb1ELb1ELb1ELb0EEENS1_36VarlenDynamicPersistentTileSchedulerILi128ELi80ELi128ELi128ELb1ELb1ELb0ELb1ELb1ELb1EEEEEEEEEvNT_6ParamsE,"aw",@nobits
	.sectionflags	@""
	.align	16


//--------------------- .nv.shared._ZN7cutlass13device_kernelIN5flash19enable_sm80_to_sm89INS1_16FlashAttnFwdSm80INS1_25CollectiveMainloopFwdSm80ILi4ELi1ELb0EN4cute5tupleIJNS5_1CILi128EEENS7_ILi80EEENS7_ILi64EEEEEELi64ENS_6half_tEfNS_4arch4Sm80ELb1ELb0ELb0ELb1ELb1ELb1ELb1ELb1EEENS1_21CollectiveEpilogueFwdINS6_IJS8_SA_S9_EEENS6_IJNS7_ILi1EEESI_SI_EEESC_SE_Li128ELb1ELb1ELb1ELb0EEENS1_36VarlenDynamicPersistentTileSchedulerILi128ELi80ELi128ELi128ELb1ELb1ELb0ELb1ELb1ELb1EEEEEEEEEvNT_6ParamsE --------------------------
	.section	.nv.shared._ZN7cutlass13device_kernelIN5flash19enable_sm80_to_sm89INS1_16FlashAttnFwdSm80INS1_25CollectiveMainloopFwdSm80ILi4ELi1ELb0EN4cute5tupleIJNS5_1CILi128EEENS7_ILi80EEENS7_ILi64EEEEEELi64ENS_6half_tEfNS_4arch4Sm80ELb1ELb0ELb0ELb1ELb1ELb1ELb1ELb1EEENS1_21CollectiveEpilogueFwdINS6_IJS8_SA_S9_EEENS6_IJNS7_ILi1EEESI_SI_EEESC_SE_Li128ELb1ELb1ELb1ELb0EEENS1_36VarlenDynamicPersistentTileSchedulerILi128ELi80ELi128ELi128ELb1ELb1ELb0ELb1ELb1ELb1EEEEEEEEEvNT_6ParamsE,"aw",@nobits
	.sectionflags	@""
	.align	16
